	.target	sm_90a

	.elftype	@"ET_EXEC"


//--------------------- .note.nv.tkinfo           --------------------------
	.section	.note.nv.tkinfo,"",@"SHT_NOTE"
	.sectionflags	@"SHF_NOTE_NV_TKINFO"
	.tkinfo
        /*0018*/ 	.word	0x00000002
        /*0030*/ 	.string	""
        /*0030*/ 	.string	"ptxas"
        /*0030*/ 	.string	"Cuda compilation tools, release 13.0, V13.0.88"
        /*0030*/ 	.string	"Build cuda_13.0.r13.0/compiler.36424714_0"
        /*0030*/ 	.string	"-arch sm_90a -m 64 "



//--------------------- .note.nv.cuinfo           --------------------------
	.section	.note.nv.cuinfo,"",@"SHT_NOTE"
	.sectionflags	@"SHF_NOTE_NV_CUINFO"
        /*0018*/ 	.short	0x0002
        /*001a*/ 	.short	0x005a
        /*001c*/ 	.short	0x0082
	.zero		2


//--------------------- .nv.info                  --------------------------
	.section	.nv.info,"",@"SHT_CUDA_INFO"
	.align	4


	//----- nvinfo : EIATTR_REGCOUNT
	.align		4
        /*0000*/ 	.byte	0x04, 0x2f
        /*0002*/ 	.short	(.L_20 - .L_19)
	.align		4
.L_19:
        /*0004*/ 	.word	index@(_ZN7cutlass13device_kernelIN5flash11enable_sm90INS1_16FlashAttnFwdSm90INS1_25CollectiveMainloopFwdSm90ILi2EN4cute5tupleIJNS5_1CILi1EEES8_S8_EEENS6_IJNS7_ILi64EEESA_SA_EEELi512ENS_6half_tEfNS_4arch4Sm90ELb1ELb0ELb1ELb1ELb0ELb1ELb1ELb0ELb0ELb1ELb1ELb0EEENS1_21CollectiveEpilogueFwdINS6_IJSA_NS7_ILi512EEESA_EEES9_SC_SE_Li256ELb1ELb1ELb1ELb0EEENS1_36VarlenDynamicPersistentTileSchedulerILi64ELi64ELi256ELi128ELb1ELb1ELb1ELb1ELb1ELb1EEEEEEEEEvNT_6ParamsE)
        /*0008*/ 	.word	0x000000a8


	//----- nvinfo : EIATTR_FRAME_SIZE
	.align		4
.L_20:
        /*000c*/ 	.byte	0x04, 0x11
        /*000e*/ 	.short	(.L_22 - .L_21)
	.align		4
.L_21:
        /*0010*/ 	.word	index@(_ZN7cutlass13device_kernelIN5flash11enable_sm90INS1_16FlashAttnFwdSm90INS1_25CollectiveMainloopFwdSm90ILi2EN4cute5tupleIJNS5_1CILi1EEES8_S8_EEENS6_IJNS7_ILi64EEESA_SA_EEELi512ENS_6half_tEfNS_4arch4Sm90ELb1ELb0ELb1ELb1ELb0ELb1ELb1ELb0ELb0ELb1ELb1ELb0EEENS1_21CollectiveEpilogueFwdINS6_IJSA_NS7_ILi512EEESA_EEES9_SC_SE_Li256ELb1ELb1ELb1ELb0EEENS1_36VarlenDynamicPersistentTileSchedulerILi64ELi64ELi256ELi128ELb1ELb1ELb1ELb1ELb1ELb1EEEEEEEEEvNT_6ParamsE)
        /*0014*/ 	.word	0x00000088


	//----- nvinfo : EIATTR_REGCOUNT
	.align		4
.L_22:
        /*0018*/ 	.byte	0x04, 0x2f
        /*001a*/ 	.short	(.L_24 - .L_23)
	.align		4
.L_23:
        /*001c*/ 	.word	index@(_ZN7cutlass13device_kernelIN5flash11enable_sm90INS1_16FlashAttnFwdSm90INS1_25CollectiveMainloopFwdSm90ILi2EN4cute5tupleIJNS5_1CILi1EEES8_S8_EEENS6_IJNS7_ILi64EEESA_SA_EEELi512ENS_6half_tEfNS_4arch4Sm90ELb1ELb0ELb1ELb1ELb0ELb0ELb1ELb0ELb0ELb1ELb1ELb0EEENS1_21CollectiveEpilogueFwdINS6_IJSA_NS7_ILi512EEESA_EEES9_SC_SE_Li256ELb1ELb1ELb1ELb0EEENS1_36VarlenDynamicPersistentTileSchedulerILi64ELi64ELi256ELi128ELb1ELb1ELb1ELb1ELb1ELb1EEEEEEEEEvNT_6ParamsE)
        /*0020*/ 	.word	0x000000a8


	//----- nvinfo : EIATTR_FRAME_SIZE
	.align		4
.L_24:
        /*0024*/ 	.byte	0x04, 0x11
        /*0026*/ 	.short	(.L_26 - .L_25)
	.align		4
.L_25:
        /*0028*/ 	.word	index@(_ZN7cutlass13device_kernelIN5flash11enable_sm90INS1_16FlashAttnFwdSm90INS1_25CollectiveMainloopFwdSm90ILi2EN4cute5tupleIJNS5_1CILi1EEES8_S8_EEENS6_IJNS7_ILi64EEESA_SA_EEELi512ENS_6half_tEfNS_4arch4Sm90ELb1ELb0ELb1ELb1ELb0ELb0ELb1ELb0ELb0ELb1ELb1ELb0EEENS1_21CollectiveEpilogueFwdINS6_IJSA_NS7_ILi512EEESA_EEES9_SC_SE_Li256ELb1ELb1ELb1ELb0EEENS1_36VarlenDynamicPersistentTileSchedulerILi64ELi64ELi256ELi128ELb1ELb1ELb1ELb1ELb1ELb1EEEEEEEEEvNT_6ParamsE)
        /*002c*/ 	.word	0x00000078


	//----- nvinfo : EIATTR_REGCOUNT
	.align		4
.L_26:
        /*0030*/ 	.byte	0x04, 0x2f
        /*0032*/ 	.short	(.L_28 - .L_27)
	.align		4
.L_27:
        /*0034*/ 	.word	index@(_ZN7cutlass13device_kernelIN5flash11enable_sm90INS1_16FlashAttnFwdSm90INS1_25CollectiveMainloopFwdSm90ILi2EN4cute5tupleIJNS5_1CILi1EEES8_S8_EEENS6_IJNS7_ILi64EEESA_SA_EEELi512ENS_6half_tEfNS_4arch4Sm90ELb1ELb0ELb1ELb1ELb0ELb1ELb0ELb0ELb0ELb1ELb1ELb0EEENS1_21CollectiveEpilogueFwdINS6_IJSA_NS7_ILi512EEESA_EEES9_SC_SE_Li256ELb1ELb1ELb1ELb0EEENS1_36VarlenDynamicPersistentTileSchedulerILi64ELi64ELi256ELi128ELb1ELb1ELb1ELb1ELb1ELb1EEEEEEEEEvNT_6ParamsE)
        /*0038*/ 	.word	0x000000a8


	//----- nvinfo : EIATTR_FRAME_SIZE
	.align		4
.L_28:
        /*003c*/ 	.byte	0x04, 0x11
        /*003e*/ 	.short	(.L_30 - .L_29)
	.align		4
.L_29:
        /*0040*/ 	.word	index@(_ZN7cutlass13device_kernelIN5flash11enable_sm90INS1_16FlashAttnFwdSm90INS1_25CollectiveMainloopFwdSm90ILi2EN4cute5tupleIJNS5_1CILi1EEES8_S8_EEENS6_IJNS7_ILi64EEESA_SA_EEELi512ENS_6half_tEfNS_4arch4Sm90ELb1ELb0ELb1ELb1ELb0ELb1ELb0ELb0ELb0ELb1ELb1ELb0EEENS1_21CollectiveEpilogueFwdINS6_IJSA_NS7_ILi512EEESA_EEES9_SC_SE_Li256ELb1ELb1ELb1ELb0EEENS1_36VarlenDynamicPersistentTileSchedulerILi64ELi64ELi256ELi128ELb1ELb1ELb1ELb1ELb1ELb1EEEEEEEEEvNT_6ParamsE)
        /*0044*/ 	.word	0x00000070


	//----- nvinfo : EIATTR_REGCOUNT
	.align		4
.L_30:
        /*0048*/ 	.byte	0x04, 0x2f
        /*004a*/ 	.short	(.L_32 - .L_31)
	.align		4
.L_31:
        /*004c*/ 	.word	index@(_ZN7cutlass13device_kernelIN5flash11enable_sm90INS1_16FlashAttnFwdSm90INS1_25CollectiveMainloopFwdSm90ILi2EN4cute5tupleIJNS5_1CILi1EEES8_S8_EEENS6_IJNS7_ILi64EEESA_SA_EEELi512ENS_6half_tEfNS_4arch4Sm90ELb1ELb0ELb1ELb1ELb0ELb0ELb0ELb0ELb0ELb1ELb1ELb0EEENS1_21CollectiveEpilogueFwdINS6_IJSA_NS7_ILi512EEESA_EEES9_SC_SE_Li256ELb1ELb1ELb1ELb0EEENS1_36VarlenDynamicPersistentTileSchedulerILi64ELi64ELi256ELi128ELb1ELb1ELb1ELb1ELb1ELb1EEEEEEEEEvNT_6ParamsE)
        /*0050*/ 	.word	0x000000a8


	//----- nvinfo : EIATTR_FRAME_SIZE
	.align		4
.L_32:
        /*0054*/ 	.byte	0x04, 0x11
        /*0056*/ 	.short	(.L_34 - .L_33)
	.align		4
.L_33:
        /*0058*/ 	.word	index@(_ZN7cutlass13device_kernelIN5flash11enable_sm90INS1_16FlashAttnFwdSm90INS1_25CollectiveMainloopFwdSm90ILi2EN4cute5tupleIJNS5_1CILi1EEES8_S8_EEENS6_IJNS7_ILi64EEESA_SA_EEELi512ENS_6half_tEfNS_4arch4Sm90ELb1ELb0ELb1ELb1ELb0ELb0ELb0ELb0ELb0ELb1ELb1ELb0EEENS1_21CollectiveEpilogueFwdINS6_IJSA_NS7_ILi512EEESA_EEES9_SC_SE_Li256ELb1ELb1ELb1ELb0EEENS1_36VarlenDynamicPersistentTileSchedulerILi64ELi64ELi256ELi128ELb1ELb1ELb1ELb1ELb1ELb1EEEEEEEEEvNT_6ParamsE)
        /*005c*/ 	.word	0x00000060


	//----- nvinfo : EIATTR_REGCOUNT
	.align		4
.L_34:
        /*0060*/ 	.byte	0x04, 0x2f
        /*0062*/ 	.short	(.L_36 - .L_35)
	.align		4
.L_35:
        /*0064*/ 	.word	index@(_ZN7cutlass13device_kernelIN5flash11enable_sm90INS1_16FlashAttnFwdSm90INS1_25CollectiveMainloopFwdSm90ILi2EN4cute5tupleIJNS5_1CILi1EEES8_S8_EEENS6_IJNS7_ILi64EEESA_SA_EEELi512ENS_6half_tEfNS_4arch4Sm90ELb1ELb0ELb1ELb0ELb0ELb0ELb1ELb0ELb0ELb1ELb1ELb0EEENS1_21CollectiveEpilogueFwdINS6_IJSA_NS7_ILi512EEESA_EEES9_SC_SE_Li256ELb0ELb1ELb1ELb0EEENS1_19SingleTileSchedulerILb0ELb1ELb1ELi64EEEEEEEEEvNT_6ParamsE)
        /*0068*/ 	.word	0x000000a8


	//----- nvinfo : EIATTR_FRAME_SIZE
	.align		4
.L_36:
        /*006c*/ 	.byte	0x04, 0x11
        /*006e*/ 	.short	(.L_38 - .L_37)
	.align		4
.L_37:
        /*0070*/ 	.word	index@(_ZN7cutlass13device_kernelIN5flash11enable_sm90INS1_16FlashAttnFwdSm90INS1_25CollectiveMainloopFwdSm90ILi2EN4cute5tupleIJNS5_1CILi1EEES8_S8_EEENS6_IJNS7_ILi64EEESA_SA_EEELi512ENS_6half_tEfNS_4arch4Sm90ELb1ELb0ELb1ELb0ELb0ELb0ELb1ELb0ELb0ELb1ELb1ELb0EEENS1_21CollectiveEpilogueFwdINS6_IJSA_NS7_ILi512EEESA_EEES9_SC_SE_Li256ELb0ELb1ELb1ELb0EEENS1_19SingleTileSchedulerILb0ELb1ELb1ELi64EEEEEEEEEvNT_6ParamsE)
        /*0074*/ 	.word	0x00000038


	//----- nvinfo : EIATTR_REGCOUNT
	.align		4
.L_38:
        /*0078*/ 	.byte	0x04, 0x2f
        /*007a*/ 	.short	(.L_40 - .L_39)
	.align		4
.L_39:
        /*007c*/ 	.word	index@(_ZN7cutlass13device_kernelIN5flash11enable_sm90INS1_16FlashAttnFwdSm90INS1_25CollectiveMainloopFwdSm90ILi2EN4cute5tupleIJNS5_1CILi1EEES8_S8_EEENS6_IJNS7_ILi64EEESA_SA_EEELi512ENS_6half_tEfNS_4arch4Sm90ELb1ELb0ELb1ELb0ELb0ELb0ELb0ELb0ELb0ELb1ELb1ELb0EEENS1_21CollectiveEpilogueFwdINS6_IJSA_NS7_ILi512EEESA_EEES9_SC_SE_Li256ELb0ELb1ELb1ELb0EEENS1_19SingleTileSchedulerILb0ELb1ELb1ELi64EEEEEEEEEvNT_6ParamsE)
        /*0080*/ 	.word	0x000000a8


	//----- nvinfo : EIATTR_FRAME_SIZE
	.align		4
.L_40:
        /*0084*/ 	.byte	0x04, 0x11
        /*0086*/ 	.short	(.L_42 - .L_41)
	.align		4
.L_41:
        /*0088*/ 	.word	index@(_ZN7cutlass13device_kernelIN5flash11enable_sm90INS1_16FlashAttnFwdSm90INS1_25CollectiveMainloopFwdSm90ILi2EN4cute5tupleIJNS5_1CILi1EEES8_S8_EEENS6_IJNS7_ILi64EEESA_SA_EEELi512ENS_6half_tEfNS_4arch4Sm90ELb1ELb0ELb1ELb0ELb0ELb0ELb0ELb0ELb0ELb1ELb1ELb0EEENS1_21CollectiveEpilogueFwdINS6_IJSA_NS7_ILi512EEESA_EEES9_SC_SE_Li256ELb0ELb1ELb1ELb0EEENS1_19SingleTileSchedulerILb0ELb1ELb1ELi64EEEEEEEEEvNT_6ParamsE)
        /*008c*/ 	.word	0x00000010


	//----- nvinfo : EIATTR_REGCOUNT
	.align		4
.L_42:
        /*0090*/ 	.byte	0x04, 0x2f
        /*0092*/ 	.short	(.L_44 - .L_43)
	.align		4
.L_43:
        /*0094*/ 	.word	index@(_ZN7cutlass13device_kernelIN5flash11enable_sm90INS1_16FlashAttnFwdSm90INS1_25CollectiveMainloopFwdSm90ILi2EN4cute5tupleIJNS5_1CILi1EEES8_S8_EEENS6_IJNS7_ILi64EEESA_SA_EEELi512ENS_6half_tEfNS_4arch4Sm90ELb0ELb1ELb1ELb1ELb0ELb1ELb1ELb0ELb0ELb1ELb1ELb0EEENS1_21CollectiveEpilogueFwdINS6_IJSA_NS7_ILi512EEESA_EEES9_SC_SE_Li256ELb1ELb1ELb1ELb0EEENS1_36VarlenDynamicPersistentTileSchedulerILi64ELi64ELi256ELi128ELb1ELb1ELb1ELb1ELb0ELb1EEEEEEEEEvNT_6ParamsE)
        /*0098*/ 	.word	0x000000a8


	//----- nvinfo : EIATTR_FRAME_SIZE
	.align		4
.L_44:
        /*009c*/ 	.byte	0x04, 0x11
        /*009e*/ 	.short	(.L_46 - .L_45)
	.align		4
.L_45:
        /*00a0*/ 	.word	index@($_ZN7cutlass13device_kernelIN5flash11enable_sm90INS1_16FlashAttnFwdSm90INS1_25CollectiveMainloopFwdSm90ILi2EN4cute5tupleIJNS5_1CILi1EEES8_S8_EEENS6_IJNS7_ILi64EEESA_SA_EEELi512ENS_6half_tEfNS_4arch4Sm90ELb0ELb1ELb1ELb1ELb0ELb1ELb1ELb0ELb0ELb1ELb1ELb0EEENS1_21CollectiveEpilogueFwdINS6_IJSA_NS7_ILi512EEESA_EEES9_SC_SE_Li256ELb1ELb1ELb1ELb0EEENS1_36VarlenDynamicPersistentTileSchedulerILi64ELi64ELi256ELi128ELb1ELb1ELb1ELb1ELb0ELb1EEEEEEEEEvNT_6ParamsE$_ZZN5flash25CollectiveMainloopFwdSm90ILi2EN4cute5tupleIJNS1_1CILi1EEES4_S4_EEENS2_IJNS3_ILi64EEES6_S6_EEELi512EN7cutlass6half_tEfNS8_4arch4Sm90ELb0ELb1ELb1ELb1ELb0ELb1ELb1ELb0ELb0ELb1ELb1ELb0EE3mmaINS_16FlashAttnFwdSm90ISC_NS_21CollectiveEpilogueFwdINS2_IJS6_NS3_ILi512EEES6_EEES5_S9_SB_Li256ELb1ELb1ELb1ELb0EEENS_36VarlenDynamicPersistentTileSchedulerILi64ELi64ELi256ELi128ELb1ELb1ELb1ELb1ELb0ELb1EEEE13SharedStorageENS1_6TensorINS1_11ArrayEngineIfLm128EEENS1_6LayoutINS2_IJNS2_IJNS3_ILi2EEESR_NS3_ILi32EEEEEES4_S4_EEENS2_IJNS2_IJS4_SR_NS3_ILi4EEEEEENS3_ILi0EEESX_EEEEEEENS_7SoftmaxILi2ELi0EEEEEbRKNSC_6ParamsENS8_25PipelineTmaAsyncNoClusterILi2ENS8_16PipelineTmaAsyncILi2EEEEES19_RNS8_13PipelineStateILj2EEERT0_RT1_iRiRKNS_16SeqlenInfoQKNewKILb1ELb1EEENS2_IJiiiiEEERT_ENKUliT_T0_T1_E_clIZSD_ISM_S10_S12_EbS15_S19_S19_S1C_S1E_S1G_iS1H_S1L_S1M_S1O_EUlRS1P_iE0_NS3_ILb1EEES1W_EEDaiS1P_S1Q_S1R_)
        /*00a4*/ 	.word	0x000004f0


	//----- nvinfo : EIATTR_FRAME_SIZE
	.align		4
.L_46:
        /*00a8*/ 	.byte	0x04, 0x11
        /*00aa*/ 	.short	(.L_48 - .L_47)
	.align		4
.L_47:
        /*00ac*/ 	.word	index@(_ZN7cutlass13device_kernelIN5flash11enable_sm90INS1_16FlashAttnFwdSm90INS1_25CollectiveMainloopFwdSm90ILi2EN4cute5tupleIJNS5_1CILi1EEES8_S8_EEENS6_IJNS7_ILi64EEESA_SA_EEELi512ENS_6half_tEfNS_4arch4Sm90ELb0ELb1ELb1ELb1ELb0ELb1ELb1ELb0ELb0ELb1ELb1ELb0EEENS1_21CollectiveEpilogueFwdINS6_IJSA_NS7_ILi512EEESA_EEES9_SC_SE_Li256ELb1ELb1ELb1ELb0EEENS1_36VarlenDynamicPersistentTileSchedulerILi64ELi64ELi256ELi128ELb1ELb1ELb1ELb1ELb0ELb1EEEEEEEEEvNT_6ParamsE)
        /*00b0*/ 	.word	0x000004f0


	//----- nvinfo : EIATTR_REGCOUNT
	.align		4
.L_48:
        /*00b4*/ 	.byte	0x04, 0x2f
        /*00b6*/ 	.short	(.L_50 - .L_49)
	.align		4
.L_49:
        /*00b8*/ 	.word	index@(_ZN7cutlass13device_kernelIN5flash11enable_sm90INS1_16FlashAttnFwdSm90INS1_25CollectiveMainloopFwdSm90ILi2EN4cute5tupleIJNS5_1CILi1EEES8_S8_EEENS6_IJNS7_ILi64EEESA_SA_EEELi512ENS_6half_tEfNS_4arch4Sm90ELb0ELb1ELb1ELb1ELb0ELb0ELb1ELb0ELb0ELb1ELb1ELb0EEENS1_21CollectiveEpilogueFwdINS6_IJSA_NS7_ILi512EEESA_EEES9_SC_SE_Li256ELb1ELb1ELb1ELb0EEENS1_36VarlenDynamicPersistentTileSchedulerILi64ELi64ELi256ELi128ELb1ELb1ELb1ELb1ELb0ELb1EEEEEEEEEvNT_6ParamsE)
        /*00bc*/ 	.word	0x000000a8


	//----- nvinfo : EIATTR_FRAME_SIZE
	.align		4
.L_50:
        /*00c0*/ 	.byte	0x04, 0x11
        /*00c2*/ 	.short	(.L_52 - .L_51)
	.align		4
.L_51:
        /*00c4*/ 	.word	index@($_ZN7cutlass13device_kernelIN5flash11enable_sm90INS1_16FlashAttnFwdSm90INS1_25CollectiveMainloopFwdSm90ILi2EN4cute5tupleIJNS5_1CILi1EEES8_S8_EEENS6_IJNS7_ILi64EEESA_SA_EEELi512ENS_6half_tEfNS_4arch4Sm90ELb0ELb1ELb1ELb1ELb0ELb0ELb1ELb0ELb0ELb1ELb1ELb0EEENS1_21CollectiveEpilogueFwdINS6_IJSA_NS7_ILi512EEESA_EEES9_SC_SE_Li256ELb1ELb1ELb1ELb0EEENS1_36VarlenDynamicPersistentTileSchedulerILi64ELi64ELi256ELi128ELb1ELb1ELb1ELb1ELb0ELb1EEEEEEEEEvNT_6ParamsE$_ZZN5flash25CollectiveMainloopFwdSm90ILi2EN4cute5tupleIJNS1_1CILi1EEES4_S4_EEENS2_IJNS3_ILi64EEES6_S6_EEELi512EN7cutlass6half_tEfNS8_4arch4Sm90ELb0ELb1ELb1ELb1ELb0ELb0ELb1ELb0ELb0ELb1ELb1ELb0EE3mmaINS_16FlashAttnFwdSm90ISC_NS_21CollectiveEpilogueFwdINS2_IJS6_NS3_ILi512EEES6_EEES5_S9_SB_Li256ELb1ELb1ELb1ELb0EEENS_36VarlenDynamicPersistentTileSchedulerILi64ELi64ELi256ELi128ELb1ELb1ELb1ELb1ELb0ELb1EEEE13SharedStorageENS1_6TensorINS1_11ArrayEngineIfLm128EEENS1_6LayoutINS2_IJNS2_IJNS3_ILi2EEESR_NS3_ILi32EEEEEES4_S4_EEENS2_IJNS2_IJS4_SR_NS3_ILi4EEEEEENS3_ILi0EEESX_EEEEEEENS_7SoftmaxILi2ELi0EEEEEbRKNSC_6ParamsENS8_25PipelineTmaAsyncNoClusterILi2ENS8_16PipelineTmaAsyncILi2EEEEES19_RNS8_13PipelineStateILj2EEERT0_RT1_iRiRKNS_16SeqlenInfoQKNewKILb1ELb0EEENS2_IJiiiiEEERT_ENKUliT_T0_T1_E_clIZSD_ISM_S10_S12_EbS15_S19_S19_S1C_S1E_S1G_iS1H_S1L_S1M_S1O_EUlRS1P_iE1_NS3_ILb0EEENS3_ILb1EEEEEDaiS1P_S1Q_S1R_)
        /*00c8*/ 	.word	0x000004c0


	//----- nvinfo : EIATTR_FRAME_SIZE
	.align		4
.L_52:
        /*00cc*/ 	.byte	0x04, 0x11
        /*00ce*/ 	.short	(.L_54 - .L_53)
	.align		4
.L_53:
        /*00d0*/ 	.word	index@(_ZN7cutlass13device_kernelIN5flash11enable_sm90INS1_16FlashAttnFwdSm90INS1_25CollectiveMainloopFwdSm90ILi2EN4cute5tupleIJNS5_1CILi1EEES8_S8_EEENS6_IJNS7_ILi64EEESA_SA_EEELi512ENS_6half_tEfNS_4arch4Sm90ELb0ELb1ELb1ELb1ELb0ELb0ELb1ELb0ELb0ELb1ELb1ELb0EEENS1_21CollectiveEpilogueFwdINS6_IJSA_NS7_ILi512EEESA_EEES9_SC_SE_Li256ELb1ELb1ELb1ELb0EEENS1_36VarlenDynamicPersistentTileSchedulerILi64ELi64ELi256ELi128ELb1ELb1ELb1ELb1ELb0ELb1EEEEEEEEEvNT_6ParamsE)
        /*00d4*/ 	.word	0x000004c0


	//----- nvinfo : EIATTR_REGCOUNT
	.align		4
.L_54:
        /*00d8*/ 	.byte	0x04, 0x2f
        /*00da*/ 	.short	(.L_56 - .L_55)
	.align		4
.L_55:
        /*00dc*/ 	.word	index@(_ZN7cutlass13device_kernelIN5flash11enable_sm90INS1_16FlashAttnFwdSm90INS1_25CollectiveMainloopFwdSm90ILi2EN4cute5tupleIJNS5_1CILi1EEES8_S8_EEENS6_IJNS7_ILi64EEESA_SA_EEELi512ENS_6half_tEfNS_4arch4Sm90ELb0ELb1ELb1ELb1ELb0ELb1ELb0ELb0ELb0ELb1ELb1ELb0EEENS1_21CollectiveEpilogueFwdINS6_IJSA_NS7_ILi512EEESA_EEES9_SC_SE_Li256ELb1ELb1ELb1ELb0EEENS1_36VarlenDynamicPersistentTileSchedulerILi64ELi64ELi256ELi128ELb1ELb1ELb1ELb1ELb0ELb1EEEEEEEEEvNT_6ParamsE)
        /*00e0*/ 	.word	0x000000a8


	//----- nvinfo : EIATTR_FRAME_SIZE
	.align		4
.L_56:
        /*00e4*/ 	.byte	0x04, 0x11
        /*00e6*/ 	.short	(.L_58 - .L_57)
	.align		4
.L_57:
        /*00e8*/ 	.word	index@(_ZN7cutlass13device_kernelIN5flash11enable_sm90INS1_16FlashAttnFwdSm90INS1_25CollectiveMainloopFwdSm90ILi2EN4cute5tupleIJNS5_1CILi1EEES8_S8_EEENS6_IJNS7_ILi64EEESA_SA_EEELi512ENS_6half_tEfNS_4arch4Sm90ELb0ELb1ELb1ELb1ELb0ELb1ELb0ELb0ELb0ELb1ELb1ELb0EEENS1_21CollectiveEpilogueFwdINS6_IJSA_NS7_ILi512EEESA_EEES9_SC_SE_Li256ELb1ELb1ELb1ELb0EEENS1_36VarlenDynamicPersistentTileSchedulerILi64ELi64ELi256ELi128ELb1ELb1ELb1ELb1ELb0ELb1EEEEEEEEEvNT_6ParamsE)
        /*00ec*/ 	.word	0x00000070


	//----- nvinfo : EIATTR_REGCOUNT
	.align		4
.L_58:
        /*00f0*/ 	.byte	0x04, 0x2f
        /*00f2*/ 	.short	(.L_60 - .L_59)
	.align		4
.L_59:
        /*00f4*/ 	.word	index@(_ZN7cutlass13device_kernelIN5flash11enable_sm90INS1_16FlashAttnFwdSm90INS1_25CollectiveMainloopFwdSm90ILi2EN4cute5tupleIJNS5_1CILi1EEES8_S8_EEENS6_IJNS7_ILi64EEESA_SA_EEELi512ENS_6half_tEfNS_4arch4Sm90ELb0ELb1ELb1ELb1ELb0ELb0ELb0ELb0ELb0ELb1ELb1ELb0EEENS1_21CollectiveEpilogueFwdINS6_IJSA_NS7_ILi512EEESA_EEES9_SC_SE_Li256ELb1ELb1ELb1ELb0EEENS1_36VarlenDynamicPersistentTileSchedulerILi64ELi64ELi256ELi128ELb1ELb1ELb1ELb1ELb0ELb1EEEEEEEEEvNT_6ParamsE)
        /*00f8*/ 	.word	0x000000a8


	//----- nvinfo : EIATTR_FRAME_SIZE
	.align		4
.L_60:
        /*00fc*/ 	.byte	0x04, 0x11
        /*00fe*/ 	.short	(.L_62 - .L_61)
	.align		4
.L_61:
        /*0100*/ 	.word	index@(_ZN7cutlass13device_kernelIN5flash11enable_sm90INS1_16FlashAttnFwdSm90INS1_25CollectiveMainloopFwdSm90ILi2EN4cute5tupleIJNS5_1CILi1EEES8_S8_EEENS6_IJNS7_ILi64EEESA_SA_EEELi512ENS_6half_tEfNS_4arch4Sm90ELb0ELb1ELb1ELb1ELb0ELb0ELb0ELb0ELb0ELb1ELb1ELb0EEENS1_21CollectiveEpilogueFwdINS6_IJSA_NS7_ILi512EEESA_EEES9_SC_SE_Li256ELb1ELb1ELb1ELb0EEENS1_36VarlenDynamicPersistentTileSchedulerILi64ELi64ELi256ELi128ELb1ELb1ELb1ELb1ELb0ELb1EEEEEEEEEvNT_6ParamsE)
        /*0104*/ 	.word	0x00000060


	//----- nvinfo : EIATTR_REGCOUNT
	.align		4
.L_62:
        /*0108*/ 	.byte	0x04, 0x2f
        /*010a*/ 	.short	(.L_64 - .L_63)
	.align		4
.L_63:
        /*010c*/ 	.word	index@(_ZN7cutlass13device_kernelIN5flash11enable_sm90INS1_16FlashAttnFwdSm90INS1_25CollectiveMainloopFwdSm90ILi2EN4cute5tupleIJNS5_1CILi1EEES8_S8_EEENS6_IJNS7_ILi64EEESA_SA_EEELi512ENS_6half_tEfNS_4arch4Sm90ELb0ELb1ELb1ELb0ELb0ELb0ELb1ELb0ELb0ELb1ELb1ELb0EEENS1_21CollectiveEpilogueFwdINS6_IJSA_NS7_ILi512EEESA_EEES9_SC_SE_Li256ELb0ELb1ELb1ELb0EEENS1_19SingleTileSchedulerILb0ELb1ELb1ELi64EEEEEEEEEvNT_6ParamsE)
        /*0110*/ 	.word	0x000000a8


	//----- nvinfo : EIATTR_FRAME_SIZE
	.align		4
.L_64:
        /*0114*/ 	.byte	0x04, 0x11
        /*0116*/ 	.short	(.L_66 - .L_65)
	.align		4
.L_65:
        /*0118*/ 	.word	index@($_ZN7cutlass13device_kernelIN5flash11enable_sm90INS1_16FlashAttnFwdSm90INS1_25CollectiveMainloopFwdSm90ILi2EN4cute5tupleIJNS5_1CILi1EEES8_S8_EEENS6_IJNS7_ILi64EEESA_SA_EEELi512ENS_6half_tEfNS_4arch4Sm90ELb0ELb1ELb1ELb0ELb0ELb0ELb1ELb0ELb0ELb1ELb1ELb0EEENS1_21CollectiveEpilogueFwdINS6_IJSA_NS7_ILi512EEESA_EEES9_SC_SE_Li256ELb0ELb1ELb1ELb0EEENS1_19SingleTileSchedulerILb0ELb1ELb1ELi64EEEEEEEEEvNT_6ParamsE$_ZZN5flash25CollectiveMainloopFwdSm90ILi2EN4cute5tupleIJNS1_1CILi1EEES4_S4_EEENS2_IJNS3_ILi64EEES6_S6_EEELi512EN7cutlass6half_tEfNS8_4arch4Sm90ELb0ELb1ELb1ELb0ELb0ELb0ELb1ELb0ELb0ELb1ELb1ELb0EE3mmaINS_16FlashAttnFwdSm90ISC_NS_21CollectiveEpilogueFwdINS2_IJS6_NS3_ILi512EEES6_EEES5_S9_SB_Li256ELb0ELb1ELb1ELb0EEENS_19SingleTileSchedulerILb0ELb1ELb1ELi64EEEE13SharedStorageENS1_6TensorINS1_11ArrayEngineIfLm128EEENS1_6LayoutINS2_IJNS2_IJNS3_ILi2EEESR_NS3_ILi32EEEEEES4_S4_EEENS2_IJNS2_IJS4_SR_NS3_ILi4EEEEEENS3_ILi0EEESX_EEEEEEENS_7SoftmaxILi2ELi0EEEEEbRKNSC_6ParamsENS8_25PipelineTmaAsyncNoClusterILi2ENS8_16PipelineTmaAsyncILi2EEEEES19_RNS8_13PipelineStateILj2EEERT0_RT1_iRiRKNS_16SeqlenInfoQKNewKILb0ELb0EEENS2_IJiiiiEEERT_ENKUliT_T0_T1_E_clIZSD_ISM_S10_S12_EbS15_S19_S19_S1C_S1E_S1G_iS1H_S1L_S1M_S1O_EUlRS1P_iE0_NS3_ILb1EEES1W_EEDaiS1P_S1Q_S1R_)
        /*011c*/ 	.word	0x00000480


	//----- nvinfo : EIATTR_FRAME_SIZE
	.align		4
.L_66:
        /*0120*/ 	.byte	0x04, 0x11
        /*0122*/ 	.short	(.L_68 - .L_67)
	.align		4
.L_67:
        /*0124*/ 	.word	index@(_ZN7cutlass13device_kernelIN5flash11enable_sm90INS1_16FlashAttnFwdSm90INS1_25CollectiveMainloopFwdSm90ILi2EN4cute5tupleIJNS5_1CILi1EEES8_S8_EEENS6_IJNS7_ILi64EEESA_SA_EEELi512ENS_6half_tEfNS_4arch4Sm90ELb0ELb1ELb1ELb0ELb0ELb0ELb1ELb0ELb0ELb1ELb1ELb0EEENS1_21CollectiveEpilogueFwdINS6_IJSA_NS7_ILi512EEESA_EEES9_SC_SE_Li256ELb0ELb1ELb1ELb0EEENS1_19SingleTileSchedulerILb0ELb1ELb1ELi64EEEEEEEEEvNT_6ParamsE)
        /*0128*/ 	.word	0x00000480


	//----- nvinfo : EIATTR_REGCOUNT
	.align		4
.L_68:
        /*012c*/ 	.byte	0x04, 0x2f
        /*012e*/ 	.short	(.L_70 - .L_69)
	.align		4
.L_69:
        /*0130*/ 	.word	index@(_ZN7cutlass13device_kernelIN5flash11enable_sm90INS1_16FlashAttnFwdSm90INS1_25CollectiveMainloopFwdSm90ILi2EN4cute5tupleIJNS5_1CILi1EEES8_S8_EEENS6_IJNS7_ILi64EEESA_SA_EEELi512ENS_6half_tEfNS_4arch4Sm90ELb0ELb1ELb1ELb0ELb0ELb0ELb0ELb0ELb0ELb1ELb1ELb0EEENS1_21CollectiveEpilogueFwdINS6_IJSA_NS7_ILi512EEESA_EEES9_SC_SE_Li256ELb0ELb1ELb1ELb0EEENS1_19SingleTileSchedulerILb0ELb1ELb1ELi64EEEEEEEEEvNT_6ParamsE)
        /*0134*/ 	.word	0x000000a8


	//----- nvinfo : EIATTR_FRAME_SIZE
	.align		4
.L_70:
        /*0138*/ 	.byte	0x04, 0x11
        /*013a*/ 	.short	(.L_72 - .L_71)
	.align		4
.L_71:
        /*013c*/ 	.word	index@(_ZN7cutlass13device_kernelIN5flash11enable_sm90INS1_16FlashAttnFwdSm90INS1_25CollectiveMainloopFwdSm90ILi2EN4cute5tupleIJNS5_1CILi1EEES8_S8_EEENS6_IJNS7_ILi64EEESA_SA_EEELi512ENS_6half_tEfNS_4arch4Sm90ELb0ELb1ELb1ELb0ELb0ELb0ELb0ELb0ELb0ELb1ELb1ELb0EEENS1_21CollectiveEpilogueFwdINS6_IJSA_NS7_ILi512EEESA_EEES9_SC_SE_Li256ELb0ELb1ELb1ELb0EEENS1_19SingleTileSchedulerILb0ELb1ELb1ELi64EEEEEEEEEvNT_6ParamsE)
        /*0140*/ 	.word	0x00000010


	//----- nvinfo : EIATTR_REGCOUNT
	.align		4
.L_72:
        /*0144*/ 	.byte	0x04, 0x2f
        /*0146*/ 	.short	(.L_74 - .L_73)
	.align		4
.L_73:
        /*0148*/ 	.word	index@(_ZN7cutlass13device_kernelIN5flash11enable_sm90INS1_16FlashAttnFwdSm90INS1_25CollectiveMainloopFwdSm90ILi2EN4cute5tupleIJNS5_1CILi1EEES8_S8_EEENS6_IJNS7_ILi64EEESA_SA_EEELi512ENS_6half_tEfNS_4arch4Sm90ELb0ELb0ELb1ELb1ELb0ELb1ELb1ELb0ELb0ELb1ELb1ELb0EEENS1_21CollectiveEpilogueFwdINS6_IJSA_NS7_ILi512EEESA_EEES9_SC_SE_Li256ELb1ELb1ELb1ELb0EEENS1_36VarlenDynamicPersistentTileSchedulerILi64ELi64ELi256ELi128ELb1ELb1ELb1ELb0ELb1ELb1EEEEEEEEEvNT_6ParamsE)
        /*014c*/ 	.word	0x000000a8


	//----- nvinfo : EIATTR_FRAME_SIZE
	.align		4
.L_74:
        /*0150*/ 	.byte	0x04, 0x11
        /*0152*/ 	.short	(.L_76 - .L_75)
	.align		4
.L_75:
        /*0154*/ 	.word	index@(_ZN7cutlass13device_kernelIN5flash11enable_sm90INS1_16FlashAttnFwdSm90INS1_25CollectiveMainloopFwdSm90ILi2EN4cute5tupleIJNS5_1CILi1EEES8_S8_EEENS6_IJNS7_ILi64EEESA_SA_EEELi512ENS_6half_tEfNS_4arch4Sm90ELb0ELb0ELb1ELb1ELb0ELb1ELb1ELb0ELb0ELb1ELb1ELb0EEENS1_21CollectiveEpilogueFwdINS6_IJSA_NS7_ILi512EEESA_EEES9_SC_SE_Li256ELb1ELb1ELb1ELb0EEENS1_36VarlenDynamicPersistentTileSchedulerILi64ELi64ELi256ELi128ELb1ELb1ELb1ELb0ELb1ELb1EEEEEEEEEvNT_6ParamsE)
        /*0158*/ 	.word	0x00000090


	//----- nvinfo : EIATTR_REGCOUNT
	.align		4
.L_76:
        /*015c*/ 	.byte	0x04, 0x2f
        /*015e*/ 	.short	(.L_78 - .L_77)
	.align		4
.L_77:
        /*0160*/ 	.word	index@(_ZN7cutlass13device_kernelIN5flash11enable_sm90INS1_16FlashAttnFwdSm90INS1_25CollectiveMainloopFwdSm90ILi2EN4cute5tupleIJNS5_1CILi1EEES8_S8_EEENS6_IJNS7_ILi64EEESA_SA_EEELi512ENS_6half_tEfNS_4arch4Sm90ELb0ELb0ELb1ELb1ELb0ELb0ELb1ELb0ELb0ELb1ELb1ELb0EEENS1_21CollectiveEpilogueFwdINS6_IJSA_NS7_ILi512EEESA_EEES9_SC_SE_Li256ELb1ELb1ELb1ELb0EEENS1_36VarlenDynamicPersistentTileSchedulerILi64ELi64ELi256ELi128ELb1ELb1ELb1ELb0ELb1ELb1EEEEEEEEEvNT_6ParamsE)
        /*0164*/ 	.word	0x000000a8


	//----- nvinfo : EIATTR_FRAME_SIZE
	.align		4
.L_78:
        /*0168*/ 	.byte	0x04, 0x11
        /*016a*/ 	.short	(.L_80 - .L_79)
	.align		4
.L_79:
        /*016c*/ 	.word	index@(_ZN7cutlass13device_kernelIN5flash11enable_sm90INS1_16FlashAttnFwdSm90INS1_25CollectiveMainloopFwdSm90ILi2EN4cute5tupleIJNS5_1CILi1EEES8_S8_EEENS6_IJNS7_ILi64EEESA_SA_EEELi512ENS_6half_tEfNS_4arch4Sm90ELb0ELb0ELb1ELb1ELb0ELb0ELb1ELb0ELb0ELb1ELb1ELb0EEENS1_21CollectiveEpilogueFwdINS6_IJSA_NS7_ILi512EEESA_EEES9_SC_SE_Li256ELb1ELb1ELb1ELb0EEENS1_36VarlenDynamicPersistentTileSchedulerILi64ELi64ELi256ELi128ELb1ELb1ELb1ELb0ELb1ELb1EEEEEEEEEvNT_6ParamsE)
        /*0170*/ 	.word	0x00000078


	//----- nvinfo : EIATTR_REGCOUNT
	.align		4
.L_80:
        /*0174*/ 	.byte	0x04, 0x2f
        /*0176*/ 	.short	(.L_82 - .L_81)
	.align		4
.L_81:
        /*0178*/ 	.word	index@(_ZN7cutlass13device_kernelIN5flash11enable_sm90INS1_16FlashAttnFwdSm90INS1_25CollectiveMainloopFwdSm90ILi2EN4cute5tupleIJNS5_1CILi1EEES8_S8_EEENS6_IJNS7_ILi64EEESA_SA_EEELi512ENS_6half_tEfNS_4arch4Sm90ELb0ELb0ELb1ELb1ELb0ELb1ELb0ELb0ELb0ELb1ELb1ELb0EEENS1_21CollectiveEpilogueFwdINS6_IJSA_NS7_ILi512EEESA_EEES9_SC_SE_Li256ELb1ELb1ELb1ELb0EEENS1_36VarlenDynamicPersistentTileSchedulerILi64ELi64ELi256ELi128ELb1ELb1ELb1ELb0ELb1ELb1EEEEEEEEEvNT_6ParamsE)
        /*017c*/ 	.word	0x000000a8


	//----- nvinfo : EIATTR_FRAME_SIZE
	.align		4
.L_82:
        /*0180*/ 	.byte	0x04, 0x11
        /*0182*/ 	.short	(.L_84 - .L_83)
	.align		4
.L_83:
        /*0184*/ 	.word	index@(_ZN7cutlass13device_kernelIN5flash11enable_sm90INS1_16FlashAttnFwdSm90INS1_25CollectiveMainloopFwdSm90ILi2EN4cute5tupleIJNS5_1CILi1EEES8_S8_EEENS6_IJNS7_ILi64EEESA_SA_EEELi512ENS_6half_tEfNS_4arch4Sm90ELb0ELb0ELb1ELb1ELb0ELb1ELb0ELb0ELb0ELb1ELb1ELb0EEENS1_21CollectiveEpilogueFwdINS6_IJSA_NS7_ILi512EEESA_EEES9_SC_SE_Li256ELb1ELb1ELb1ELb0EEENS1_36VarlenDynamicPersistentTileSchedulerILi64ELi64ELi256ELi128ELb1ELb1ELb1ELb0ELb1ELb1EEEEEEEEEvNT_6ParamsE)
        /*0188*/ 	.word	0x00000078


	//----- nvinfo : EIATTR_REGCOUNT
	.align		4
.L_84:
        /*018c*/ 	.byte	0x04, 0x2f
        /*018e*/ 	.short	(.L_86 - .L_85)
	.align		4
.L_85:
        /*0190*/ 	.word	index@(_ZN7cutlass13device_kernelIN5flash11enable_sm90INS1_16FlashAttnFwdSm90INS1_25CollectiveMainloopFwdSm90ILi2EN4cute5tupleIJNS5_1CILi1EEES8_S8_EEENS6_IJNS7_ILi64EEESA_SA_EEELi512ENS_6half_tEfNS_4arch4Sm90ELb0ELb0ELb1ELb1ELb0ELb0ELb0ELb0ELb0ELb1ELb1ELb0EEENS1_21CollectiveEpilogueFwdINS6_IJSA_NS7_ILi512EEESA_EEES9_SC_SE_Li256ELb1ELb1ELb1ELb0EEENS1_36VarlenDynamicPersistentTileSchedulerILi64ELi64ELi256ELi128ELb1ELb1ELb1ELb0ELb1ELb1EEEEEEEEEvNT_6ParamsE)
        /*0194*/ 	.word	0x000000a8


	//----- nvinfo : EIATTR_FRAME_SIZE
	.align		4
.L_86:
        /*0198*/ 	.byte	0x04, 0x11
        /*019a*/ 	.short	(.L_88 - .L_87)
	.align		4
.L_87:
        /*019c*/ 	.word	index@(_ZN7cutlass13device_kernelIN5flash11enable_sm90INS1_16FlashAttnFwdSm90INS1_25CollectiveMainloopFwdSm90ILi2EN4cute5tupleIJNS5_1CILi1EEES8_S8_EEENS6_IJNS7_ILi64EEESA_SA_EEELi512ENS_6half_tEfNS_4arch4Sm90ELb0ELb0ELb1ELb1ELb0ELb0ELb0ELb0ELb0ELb1ELb1ELb0EEENS1_21CollectiveEpilogueFwdINS6_IJSA_NS7_ILi512EEESA_EEES9_SC_SE_Li256ELb1ELb1ELb1ELb0EEENS1_36VarlenDynamicPersistentTileSchedulerILi64ELi64ELi256ELi128ELb1ELb1ELb1ELb0ELb1ELb1EEEEEEEEEvNT_6ParamsE)
        /*01a0*/ 	.word	0x00000060


	//----- nvinfo : EIATTR_REGCOUNT
	.align		4
.L_88:
        /*01a4*/ 	.byte	0x04, 0x2f
        /*01a6*/ 	.short	(.L_90 - .L_89)
	.align		4
.L_89:
        /*01a8*/ 	.word	index@(_ZN7cutlass13device_kernelIN5flash11enable_sm90INS1_16FlashAttnFwdSm90INS1_25CollectiveMainloopFwdSm90ILi2EN4cute5tupleIJNS5_1CILi1EEES8_S8_EEENS6_IJNS7_ILi64EEESA_SA_EEELi512ENS_6half_tEfNS_4arch4Sm90ELb0ELb0ELb1ELb0ELb0ELb0ELb1ELb0ELb0ELb1ELb1ELb0EEENS1_21CollectiveEpilogueFwdINS6_IJSA_NS7_ILi512EEESA_EEES9_SC_SE_Li256ELb0ELb1ELb1ELb0EEENS1_19SingleTileSchedulerILb0ELb1ELb1ELi64EEEEEEEEEvNT_6ParamsE)
        /*01ac*/ 	.word	0x000000a8


	//----- nvinfo : EIATTR_FRAME_SIZE
	.align		4
.L_90:
        /*01b0*/ 	.byte	0x04, 0x11
        /*01b2*/ 	.short	(.L_92 - .L_91)
	.align		4
.L_91:
        /*01b4*/ 	.word	index@(_ZN7cutlass13device_kernelIN5flash11enable_sm90INS1_16FlashAttnFwdSm90INS1_25CollectiveMainloopFwdSm90ILi2EN4cute5tupleIJNS5_1CILi1EEES8_S8_EEENS6_IJNS7_ILi64EEESA_SA_EEELi512ENS_6half_tEfNS_4arch4Sm90ELb0ELb0ELb1ELb0ELb0ELb0ELb1ELb0ELb0ELb1ELb1ELb0EEENS1_21CollectiveEpilogueFwdINS6_IJSA_NS7_ILi512EEESA_EEES9_SC_SE_Li256ELb0ELb1ELb1ELb0EEENS1_19SingleTileSchedulerILb0ELb1ELb1ELi64EEEEEEEEEvNT_6ParamsE)
        /*01b8*/ 	.word	0x00000030


	//----- nvinfo : EIATTR_REGCOUNT
	.align		4
.L_92:
        /*01bc*/ 	.byte	0x04, 0x2f
        /*01be*/ 	.short	(.L_94 - .L_93)
	.align		4
.L_93:
        /*01c0*/ 	.word	index@(_ZN7cutlass13device_kernelIN5flash11enable_sm90INS1_16FlashAttnFwdSm90INS1_25CollectiveMainloopFwdSm90ILi2EN4cute5tupleIJNS5_1CILi1EEES8_S8_EEENS6_IJNS7_ILi64EEESA_SA_EEELi512ENS_6half_tEfNS_4arch4Sm90ELb0ELb0ELb1ELb0ELb0ELb0ELb0ELb0ELb0ELb1ELb1ELb0EEENS1_21CollectiveEpilogueFwdINS6_IJSA_NS7_ILi512EEESA_EEES9_SC_SE_Li256ELb0ELb1ELb1ELb0EEENS1_19SingleTileSchedulerILb0ELb1ELb1ELi64EEEEEEEEEvNT_6ParamsE)
        /*01c4*/ 	.word	0x000000a8


	//----- nvinfo : EIATTR_FRAME_SIZE
	.align		4
.L_94:
        /*01c8*/ 	.byte	0x04, 0x11
        /*01ca*/ 	.short	(.L_96 - .L_95)
	.align		4
.L_95:
        /*01cc*/ 	.word	index@(_ZN7cutlass13device_kernelIN5flash11enable_sm90INS1_16FlashAttnFwdSm90INS1_25CollectiveMainloopFwdSm90ILi2EN4cute5tupleIJNS5_1CILi1EEES8_S8_EEENS6_IJNS7_ILi64EEESA_SA_EEELi512ENS_6half_tEfNS_4arch4Sm90ELb0ELb0ELb1ELb0ELb0ELb0ELb0ELb0ELb0ELb1ELb1ELb0EEENS1_21CollectiveEpilogueFwdINS6_IJSA_NS7_ILi512EEESA_EEES9_SC_SE_Li256ELb0ELb1ELb1ELb0EEENS1_19SingleTileSchedulerILb0ELb1ELb1ELi64EEEEEEEEEvNT_6ParamsE)
        /*01d0*/ 	.word	0x00000018


	//----- nvinfo : EIATTR_MIN_STACK_SIZE
	.align		4
.L_96:
        /*01d4*/ 	.byte	0x04, 0x12
        /*01d6*/ 	.short	(.L_98 - .L_97)
	.align		4
.L_97:
        /*01d8*/ 	.word	index@(_ZN7cutlass13device_kernelIN5flash11enable_sm90INS1_16FlashAttnFwdSm90INS1_25CollectiveMainloopFwdSm90ILi2EN4cute5tupleIJNS5_1CILi1EEES8_S8_EEENS6_IJNS7_ILi64EEESA_SA_EEELi512ENS_6half_tEfNS_4arch4Sm90ELb0ELb0ELb1ELb0ELb0ELb0ELb0ELb0ELb0ELb1ELb1ELb0EEENS1_21CollectiveEpilogueFwdINS6_IJSA_NS7_ILi512EEESA_EEES9_SC_SE_Li256ELb0ELb1ELb1ELb0EEENS1_19SingleTileSchedulerILb0ELb1ELb1ELi64EEEEEEEEEvNT_6ParamsE)
        /*01dc*/ 	.word	0x00000018


	//----- nvinfo : EIATTR_MIN_STACK_SIZE
	.align		4
.L_98:
        /*01e0*/ 	.byte	0x04, 0x12
        /*01e2*/ 	.short	(.L_100 - .L_99)
	.align		4
.L_99:
        /*01e4*/ 	.word	index@(_ZN7cutlass13device_kernelIN5flash11enable_sm90INS1_16FlashAttnFwdSm90INS1_25CollectiveMainloopFwdSm90ILi2EN4cute5tupleIJNS5_1CILi1EEES8_S8_EEENS6_IJNS7_ILi64EEESA_SA_EEELi512ENS_6half_tEfNS_4arch4Sm90ELb0ELb0ELb1ELb0ELb0ELb0ELb1ELb0ELb0ELb1ELb1ELb0EEENS1_21CollectiveEpilogueFwdINS6_IJSA_NS7_ILi512EEESA_EEES9_SC_SE_Li256ELb0ELb1ELb1ELb0EEENS1_19SingleTileSchedulerILb0ELb1ELb1ELi64EEEEEEEEEvNT_6ParamsE)
        /*01e8*/ 	.word	0x00000030


	//----- nvinfo : EIATTR_MIN_STACK_SIZE
	.align		4
.L_100:
        /*01ec*/ 	.byte	0x04, 0x12
        /*01ee*/ 	.short	(.L_102 - .L_101)
	.align		4
.L_101:
        /*01f0*/ 	.word	index@(_ZN7cutlass13device_kernelIN5flash11enable_sm90INS1_16FlashAttnFwdSm90INS1_25CollectiveMainloopFwdSm90ILi2EN4cute5tupleIJNS5_1CILi1EEES8_S8_EEENS6_IJNS7_ILi64EEESA_SA_EEELi512ENS_6half_tEfNS_4arch4Sm90ELb0ELb0ELb1ELb1ELb0ELb0ELb0ELb0ELb0ELb1ELb1ELb0EEENS1_21CollectiveEpilogueFwdINS6_IJSA_NS7_ILi512EEESA_EEES9_SC_SE_Li256ELb1ELb1ELb1ELb0EEENS1_36VarlenDynamicPersistentTileSchedulerILi64ELi64ELi256ELi128ELb1ELb1ELb1ELb0ELb1ELb1EEEEEEEEEvNT_6ParamsE)
        /*01f4*/ 	.word	0x00000060


	//----- nvinfo : EIATTR_MIN_STACK_SIZE
	.align		4
.L_102:
        /*01f8*/ 	.byte	0x04, 0x12
        /*01fa*/ 	.short	(.L_104 - .L_103)
	.align		4
.L_103:
        /*01fc*/ 	.word	index@(_ZN7cutlass13device_kernelIN5flash11enable_sm90INS1_16FlashAttnFwdSm90INS1_25CollectiveMainloopFwdSm90ILi2EN4cute5tupleIJNS5_1CILi1EEES8_S8_EEENS6_IJNS7_ILi64EEESA_SA_EEELi512ENS_6half_tEfNS_4arch4Sm90ELb0ELb0ELb1ELb1ELb0ELb1ELb0ELb0ELb0ELb1ELb1ELb0EEENS1_21CollectiveEpilogueFwdINS6_IJSA_NS7_ILi512EEESA_EEES9_SC_SE_Li256ELb1ELb1ELb1ELb0EEENS1_36VarlenDynamicPersistentTileSchedulerILi64ELi64ELi256ELi128ELb1ELb1ELb1ELb0ELb1ELb1EEEEEEEEEvNT_6ParamsE)
        /*0200*/ 	.word	0x00000078


	//----- nvinfo : EIATTR_MIN_STACK_SIZE
	.align		4
.L_104:
        /*0204*/ 	.byte	0x04, 0x12
        /*0206*/ 	.short	(.L_106 - .L_105)
	.align		4
.L_105:
        /*0208*/ 	.word	index@(_ZN7cutlass13device_kernelIN5flash11enable_sm90INS1_16FlashAttnFwdSm90INS1_25CollectiveMainloopFwdSm90ILi2EN4cute5tupleIJNS5_1CILi1EEES8_S8_EEENS6_IJNS7_ILi64EEESA_SA_EEELi512ENS_6half_tEfNS_4arch4Sm90ELb0ELb0ELb1ELb1ELb0ELb0ELb1ELb0ELb0ELb1ELb1ELb0EEENS1_21CollectiveEpilogueFwdINS6_IJSA_NS7_ILi512EEESA_EEES9_SC_SE_Li256ELb1ELb1ELb1ELb0EEENS1_36VarlenDynamicPersistentTileSchedulerILi64ELi64ELi256ELi128ELb1ELb1ELb1ELb0ELb1ELb1EEEEEEEEEvNT_6ParamsE)
        /*020c*/ 	.word	0x00000078


	//----- nvinfo : EIATTR_MIN_STACK_SIZE
	.align		4
.L_106:
        /*0210*/ 	.byte	0x04, 0x12
        /*0212*/ 	.short	(.L_108 - .L_107)
	.align		4
.L_107:
        /*0214*/ 	.word	index@(_ZN7cutlass13device_kernelIN5flash11enable_sm90INS1_16FlashAttnFwdSm90INS1_25CollectiveMainloopFwdSm90ILi2EN4cute5tupleIJNS5_1CILi1EEES8_S8_EEENS6_IJNS7_ILi64EEESA_SA_EEELi512ENS_6half_tEfNS_4arch4Sm90ELb0ELb0ELb1ELb1ELb0ELb1ELb1ELb0ELb0ELb1ELb1ELb0EEENS1_21CollectiveEpilogueFwdINS6_IJSA_NS7_ILi512EEESA_EEES9_SC_SE_Li256ELb1ELb1ELb1ELb0EEENS1_36VarlenDynamicPersistentTileSchedulerILi64ELi64ELi256ELi128ELb1ELb1ELb1ELb0ELb1ELb1EEEEEEEEEvNT_6ParamsE)
        /*0218*/ 	.word	0x00000090


	//----- nvinfo : EIATTR_MIN_STACK_SIZE
	.align		4
.L_108:
        /*021c*/ 	.byte	0x04, 0x12
        /*021e*/ 	.short	(.L_110 - .L_109)
	.align		4
.L_109:
        /*0220*/ 	.word	index@(_ZN7cutlass13device_kernelIN5flash11enable_sm90INS1_16FlashAttnFwdSm90INS1_25CollectiveMainloopFwdSm90ILi2EN4cute5tupleIJNS5_1CILi1EEES8_S8_EEENS6_IJNS7_ILi64EEESA_SA_EEELi512ENS_6half_tEfNS_4arch4Sm90ELb0ELb1ELb1ELb0ELb0ELb0ELb0ELb0ELb0ELb1ELb1ELb0EEENS1_21CollectiveEpilogueFwdINS6_IJSA_NS7_ILi512EEESA_EEES9_SC_SE_Li256ELb0ELb1ELb1ELb0EEENS1_19SingleTileSchedulerILb0ELb1ELb1ELi64EEEEEEEEEvNT_6ParamsE)
        /*0224*/ 	.word	0x00000010


	//----- nvinfo : EIATTR_MIN_STACK_SIZE
	.align		4
.L_110:
        /*0228*/ 	.byte	0x04, 0x12
        /*022a*/ 	.short	(.L_112 - .L_111)
	.align		4
.L_111:
        /*022c*/ 	.word	index@(_ZN7cutlass13device_kernelIN5flash11enable_sm90INS1_16FlashAttnFwdSm90INS1_25CollectiveMainloopFwdSm90ILi2EN4cute5tupleIJNS5_1CILi1EEES8_S8_EEENS6_IJNS7_ILi64EEESA_SA_EEELi512ENS_6half_tEfNS_4arch4Sm90ELb0ELb1ELb1ELb0ELb0ELb0ELb1ELb0ELb0ELb1ELb1ELb0EEENS1_21CollectiveEpilogueFwdINS6_IJSA_NS7_ILi512EEESA_EEES9_SC_SE_Li256ELb0ELb1ELb1ELb0EEENS1_19SingleTileSchedulerILb0ELb1ELb1ELi64EEEEEEEEEvNT_6ParamsE)
        /*0230*/ 	.word	0x00000480


	//----- nvinfo : EIATTR_MIN_STACK_SIZE
	.align		4
.L_112:
        /*0234*/ 	.byte	0x04, 0x12
        /*0236*/ 	.short	(.L_114 - .L_113)
	.align		4
.L_113:
        /*0238*/ 	.word	index@(_ZN7cutlass13device_kernelIN5flash11enable_sm90INS1_16FlashAttnFwdSm90INS1_25CollectiveMainloopFwdSm90ILi2EN4cute5tupleIJNS5_1CILi1EEES8_S8_EEENS6_IJNS7_ILi64EEESA_SA_EEELi512ENS_6half_tEfNS_4arch4Sm90ELb0ELb1ELb1ELb1ELb0ELb0ELb0ELb0ELb0ELb1ELb1ELb0EEENS1_21CollectiveEpilogueFwdINS6_IJSA_NS7_ILi512EEESA_EEES9_SC_SE_Li256ELb1ELb1ELb1ELb0EEENS1_36VarlenDynamicPersistentTileSchedulerILi64ELi64ELi256ELi128ELb1ELb1ELb1ELb1ELb0ELb1EEEEEEEEEvNT_6ParamsE)
        /*023c*/ 	.word	0x00000060


	//----- nvinfo : EIATTR_MIN_STACK_SIZE
	.align		4
.L_114:
        /*0240*/ 	.byte	0x04, 0x12
        /*0242*/ 	.short	(.L_116 - .L_115)
	.align		4
.L_115:
        /*0244*/ 	.word	index@(_ZN7cutlass13device_kernelIN5flash11enable_sm90INS1_16FlashAttnFwdSm90INS1_25CollectiveMainloopFwdSm90ILi2EN4cute5tupleIJNS5_1CILi1EEES8_S8_EEENS6_IJNS7_ILi64EEESA_SA_EEELi512ENS_6half_tEfNS_4arch4Sm90ELb0ELb1ELb1ELb1ELb0ELb1ELb0ELb0ELb0ELb1ELb1ELb0EEENS1_21CollectiveEpilogueFwdINS6_IJSA_NS7_ILi512EEESA_EEES9_SC_SE_Li256ELb1ELb1ELb1ELb0EEENS1_36VarlenDynamicPersistentTileSchedulerILi64ELi64ELi256ELi128ELb1ELb1ELb1ELb1ELb0ELb1EEEEEEEEEvNT_6ParamsE)
        /*0248*/ 	.word	0x00000070


	//----- nvinfo : EIATTR_MIN_STACK_SIZE
	.align		4
.L_116:
        /*024c*/ 	.byte	0x04, 0x12
        /*024e*/ 	.short	(.L_118 - .L_117)
	.align		4
.L_117:
        /*0250*/ 	.word	index@(_ZN7cutlass13device_kernelIN5flash11enable_sm90INS1_16FlashAttnFwdSm90INS1_25CollectiveMainloopFwdSm90ILi2EN4cute5tupleIJNS5_1CILi1EEES8_S8_EEENS6_IJNS7_ILi64EEESA_SA_EEELi512ENS_6half_tEfNS_4arch4Sm90ELb0ELb1ELb1ELb1ELb0ELb0ELb1ELb0ELb0ELb1ELb1ELb0EEENS1_21CollectiveEpilogueFwdINS6_IJSA_NS7_ILi512EEESA_EEES9_SC_SE_Li256ELb1ELb1ELb1ELb0EEENS1_36VarlenDynamicPersistentTileSchedulerILi64ELi64ELi256ELi128ELb1ELb1ELb1ELb1ELb0ELb1EEEEEEEEEvNT_6ParamsE)
        /*0254*/ 	.word	0x000004c0


	//----- nvinfo : EIATTR_MIN_STACK_SIZE
	.align		4
.L_118:
        /*0258*/ 	.byte	0x04, 0x12
        /*025a*/ 	.short	(.L_120 - .L_119)
	.align		4
.L_119:
        /*025c*/ 	.word	index@(_ZN7cutlass13device_kernelIN5flash11enable_sm90INS1_16FlashAttnFwdSm90INS1_25CollectiveMainloopFwdSm90ILi2EN4cute5tupleIJNS5_1CILi1EEES8_S8_EEENS6_IJNS7_ILi64EEESA_SA_EEELi512ENS_6half_tEfNS_4arch4Sm90ELb0ELb1ELb1ELb1ELb0ELb1ELb1ELb0ELb0ELb1ELb1ELb0EEENS1_21CollectiveEpilogueFwdINS6_IJSA_NS7_ILi512EEESA_EEES9_SC_SE_Li256ELb1ELb1ELb1ELb0EEENS1_36VarlenDynamicPersistentTileSchedulerILi64ELi64ELi256ELi128ELb1ELb1ELb1ELb1ELb0ELb1EEEEEEEEEvNT_6ParamsE)
        /*0260*/ 	.word	0x000004f0


	//----- nvinfo : EIATTR_MIN_STACK_SIZE
	.align		4
.L_120:
        /*0264*/ 	.byte	0x04, 0x12
        /*0266*/ 	.short	(.L_122 - .L_121)
	.align		4
.L_121:
        /*0268*/ 	.word	index@(_ZN7cutlass13device_kernelIN5flash11enable_sm90INS1_16FlashAttnFwdSm90INS1_25CollectiveMainloopFwdSm90ILi2EN4cute5tupleIJNS5_1CILi1EEES8_S8_EEENS6_IJNS7_ILi64EEESA_SA_EEELi512ENS_6half_tEfNS_4arch4Sm90ELb1ELb0ELb1ELb0ELb0ELb0ELb0ELb0ELb0ELb1ELb1ELb0EEENS1_21CollectiveEpilogueFwdINS6_IJSA_NS7_ILi512EEESA_EEES9_SC_SE_Li256ELb0ELb1ELb1ELb0EEENS1_19SingleTileSchedulerILb0ELb1ELb1ELi64EEEEEEEEEvNT_6ParamsE)
        /*026c*/ 	.word	0x00000010


	//----- nvinfo : EIATTR_MIN_STACK_SIZE
	.align		4
.L_122:
        /*0270*/ 	.byte	0x04, 0x12
        /*0272*/ 	.short	(.L_124 - .L_123)
	.align		4
.L_123:
        /*0274*/ 	.word	index@(_ZN7cutlass13device_kernelIN5flash11enable_sm90INS1_16FlashAttnFwdSm90INS1_25CollectiveMainloopFwdSm90ILi2EN4cute5tupleIJNS5_1CILi1EEES8_S8_EEENS6_IJNS7_ILi64EEESA_SA_EEELi512ENS_6half_tEfNS_4arch4Sm90ELb1ELb0ELb1ELb0ELb0ELb0ELb1ELb0ELb0ELb1ELb1ELb0EEENS1_21CollectiveEpilogueFwdINS6_IJSA_NS7_ILi512EEESA_EEES9_SC_SE_Li256ELb0ELb1ELb1ELb0EEENS1_19SingleTileSchedulerILb0ELb1ELb1ELi64EEEEEEEEEvNT_6ParamsE)
        /*0278*/ 	.word	0x00000038


	//----- nvinfo : EIATTR_MIN_STACK_SIZE
	.align		4
.L_124:
        /*027c*/ 	.byte	0x04, 0x12
        /*027e*/ 	.short	(.L_126 - .L_125)
	.align		4
.L_125:
        /*0280*/ 	.word	index@(_ZN7cutlass13device_kernelIN5flash11enable_sm90INS1_16FlashAttnFwdSm90INS1_25CollectiveMainloopFwdSm90ILi2EN4cute5tupleIJNS5_1CILi1EEES8_S8_EEENS6_IJNS7_ILi64EEESA_SA_EEELi512ENS_6half_tEfNS_4arch4Sm90ELb1ELb0ELb1ELb1ELb0ELb0ELb0ELb0ELb0ELb1ELb1ELb0EEENS1_21CollectiveEpilogueFwdINS6_IJSA_NS7_ILi512EEESA_EEES9_SC_SE_Li256ELb1ELb1ELb1ELb0EEENS1_36VarlenDynamicPersistentTileSchedulerILi64ELi64ELi256ELi128ELb1ELb1ELb1ELb1ELb1ELb1EEEEEEEEEvNT_6ParamsE)
        /*0284*/ 	.word	0x00000060


	//----- nvinfo : EIATTR_MIN_STACK_SIZE
	.align		4
.L_126:
        /*0288*/ 	.byte	0x04, 0x12
        /*028a*/ 	.short	(.L_128 - .L_127)
	.align		4
.L_127:
        /*028c*/ 	.word	index@(_ZN7cutlass13device_kernelIN5flash11enable_sm90INS1_16FlashAttnFwdSm90INS1_25CollectiveMainloopFwdSm90ILi2EN4cute5tupleIJNS5_1CILi1EEES8_S8_EEENS6_IJNS7_ILi64EEESA_SA_EEELi512ENS_6half_tEfNS_4arch4Sm90ELb1ELb0ELb1ELb1ELb0ELb1ELb0ELb0ELb0ELb1ELb1ELb0EEENS1_21CollectiveEpilogueFwdINS6_IJSA_NS7_ILi512EEESA_EEES9_SC_SE_Li256ELb1ELb1ELb1ELb0EEENS1_36VarlenDynamicPersistentTileSchedulerILi64ELi64ELi256ELi128ELb1ELb1ELb1ELb1ELb1ELb1EEEEEEEEEvNT_6ParamsE)
        /*0290*/ 	.word	0x00000070


	//----- nvinfo : EIATTR_MIN_STACK_SIZE
	.align		4
.L_128:
        /*0294*/ 	.byte	0x04, 0x12
        /*0296*/ 	.short	(.L_130 - .L_129)
	.align		4
.L_129:
        /*0298*/ 	.word	index@(_ZN7cutlass13device_kernelIN5flash11enable_sm90INS1_16FlashAttnFwdSm90INS1_25CollectiveMainloopFwdSm90ILi2EN4cute5tupleIJNS5_1CILi1EEES8_S8_EEENS6_IJNS7_ILi64EEESA_SA_EEELi512ENS_6half_tEfNS_4arch4Sm90ELb1ELb0ELb1ELb1ELb0ELb0ELb1ELb0ELb0ELb1ELb1ELb0EEENS1_21CollectiveEpilogueFwdINS6_IJSA_NS7_ILi512EEESA_EEES9_SC_SE_Li256ELb1ELb1ELb1ELb0EEENS1_36VarlenDynamicPersistentTileSchedulerILi64ELi64ELi256ELi128ELb1ELb1ELb1ELb1ELb1ELb1EEEEEEEEEvNT_6ParamsE)
        /*029c*/ 	.word	0x00000078


	//----- nvinfo : EIATTR_MIN_STACK_SIZE
	.align		4
.L_130:
        /*02a0*/ 	.byte	0x04, 0x12
        /*02a2*/ 	.short	(.L_132 - .L_131)
	.align		4
.L_131:
        /*02a4*/ 	.word	index@(_ZN7cutlass13device_kernelIN5flash11enable_sm90INS1_16FlashAttnFwdSm90INS1_25CollectiveMainloopFwdSm90ILi2EN4cute5tupleIJNS5_1CILi1EEES8_S8_EEENS6_IJNS7_ILi64EEESA_SA_EEELi512ENS_6half_tEfNS_4arch4Sm90ELb1ELb0ELb1ELb1ELb0ELb1ELb1ELb0ELb0ELb1ELb1ELb0EEENS1_21CollectiveEpilogueFwdINS6_IJSA_NS7_ILi512EEESA_EEES9_SC_SE_Li256ELb1ELb1ELb1ELb0EEENS1_36VarlenDynamicPersistentTileSchedulerILi64ELi64ELi256ELi128ELb1ELb1ELb1ELb1ELb1ELb1EEEEEEEEEvNT_6ParamsE)
        /*02a8*/ 	.word	0x00000088
.L_132:


//--------------------- .nv.compat                --------------------------
	.section	.nv.compat,"",@"SHT_CUDA_COMPAT_INFO"
	.align	4
        /*0000*/ 	.byte	0x02, 0x09, 0x01, 0x00, 0x02, 0x02, 0x04, 0x00, 0x02, 0x05, 0x05, 0x00, 0x03, 0x07, 0x01, 0x01
        /*0010*/ 	.byte	0x02, 0x03, 0x01, 0x00, 0x02, 0x06, 0x01, 0x00, 0x04, 0x0b, 0x08, 0x00, 0x00, 0x00, 0x00, 0x00
        /*0020*/ 	.byte	0x00, 0x00, 0x00, 0x00


//--------------------- .nv.info._ZN7cutlass13device_kernelIN5flash11enable_sm90INS1_16FlashAttnFwdSm90INS1_25CollectiveMainloopFwdSm90ILi2EN4cute5tupleIJNS5_1CILi1EEES8_S8_EEENS6_IJNS7_ILi64EEESA_SA_EEELi512ENS_6half_tEfNS_4arch4Sm90ELb0ELb0ELb1ELb0ELb0ELb0ELb0ELb0ELb0ELb1ELb1ELb0EEENS1_21CollectiveEpilogueFwdINS6_IJSA_NS7_ILi512EEESA_EEES9_SC_SE_Li256ELb0ELb1ELb1ELb0EEENS1_19SingleTileSchedulerILb0ELb1ELb1ELi64EEEEEEEEEvNT_6ParamsE --------------------------
	.section	.nv.info._ZN7cutlass13device_kernelIN5flash11enable_sm90INS1_16FlashAttnFwdSm90INS1_25CollectiveMainloopFwdSm90ILi2EN4cute5tupleIJNS5_1CILi1EEES8_S8_EEENS6_IJNS7_ILi64EEESA_SA_EEELi512ENS_6half_tEfNS_4arch4Sm90ELb0ELb0ELb1ELb0ELb0ELb0ELb0ELb0ELb0ELb1ELb1ELb0EEENS1_21CollectiveEpilogueFwdINS6_IJSA_NS7_ILi512EEESA_EEES9_SC_SE_Li256ELb0ELb1ELb1ELb0EEENS1_19SingleTileSchedulerILb0ELb1ELb1ELi64EEEEEEEEEvNT_6ParamsE,"",@"SHT_CUDA_INFO"
	.sectionflags	@""
	.align	4


	//----- nvinfo : EIATTR_CUDA_API_VERSION
	.align		4
        /*0000*/ 	.byte	0x04, 0x37
        /*0002*/ 	.short	(.L_134 - .L_133)
.L_133:
        /*0004*/ 	.word	0x00000082


	//----- nvinfo : EIATTR_KPARAM_INFO
	.align		4
.L_134:
        /*0008*/ 	.byte	0x04, 0x17
        /*000a*/ 	.short	(.L_136 - .L_135)
.L_135:
        /*000c*/ 	.word	0x00000000
        /*0010*/ 	.short	0x0000
        /*0012*/ 	.short	0x0070
        /*0014*/ 	.byte	0x00, 0xf0, 0x01, 0x28


	//----- nvinfo : EIATTR_SPARSE_MMA_MASK
	.align		4
.L_136:
        /*0018*/ 	.byte	0x03, 0x50
        /*001a*/ 	.short	0x0000


	//----- nvinfo : EIATTR_MAXREG_COUNT
	.align		4
        /*001c*/ 	.byte	0x03, 0x1b
        /*001e*/ 	.short	0x00a8


	//----- nvinfo : EIATTR_NUM_BARRIERS
	.align		4
        /*0020*/ 	.byte	0x02, 0x4c
        /*0022*/ 	.byte	0x10
	.zero		1


	//----- nvinfo : EIATTR_EXTERNS
	.align		4
        /*0024*/ 	.byte	0x04, 0x0f
        /*0026*/ 	.short	(.L_138 - .L_137)


	//   ....[0]....
	.align		4
.L_137:
        /*0028*/ 	.word	index@(__assertfail)


	//----- nvinfo : EIATTR_ANNOTATIONS
	.align		4
.L_138:
        /*002c*/ 	.byte	0x04, 0x55
        /*002e*/ 	.short	(.L_140 - .L_139)


	//   ....[0]....
.L_139:
        /*0030*/ 	.word	0x00000001
        /*0034*/ 	.byte	0x00, 0x09, 0x00, 0x00, 0x01, 0x00, 0x00, 0x00, 0xf0, 0x11, 0x00, 0x00, 0x01, 0x00, 0x00, 0x00
        /* <DEDUP_REMOVED lines=8> */
        /*00c4*/ 	.byte	0x00, 0xd4, 0x00, 0x00, 0x01, 0x00, 0x00, 0x00, 0x90, 0xe0, 0x00, 0x00


	//----- nvinfo : EIATTR_MERCURY_ISA_VERSION
	.align		4
.L_140:
        /*00d0*/ 	.byte	0x03, 0x5f
        /*00d2*/ 	.short	0x0101


	//----- nvinfo : EIATTR_INT_WARP_WIDE_INSTR_OFFSETS
	.align		4
        /*00d4*/ 	.byte	0x04, 0x31
        /*00d6*/ 	.short	(.L_142 - .L_141)


	//   ....[0]....
.L_141:
        /*00d8*/ 	.word	0x00000120


	//   ....[1]....
        /*00dc*/ 	.word	0x00000160


	//   ....[2]....
        /*00e0*/ 	.word	0x00000230


	//----- nvinfo : EIATTR_COOP_GROUP_MASK_REGIDS
	.align		4
.L_142:
        /*00e4*/ 	.byte	0x04, 0x29
        /*00e6*/ 	.short	(.L_144 - .L_143)


	//   ....[0]....
.L_143:
        /*00e8*/ 	.word	0xffffffff


	//   ....[1]....
        /*00ec*/ 	.word	0xffffffff


	//   ....[2]....
        /*00f0*/ 	.word	0xffffffff


	//   ....[3]....
        /*00f4*/ 	.word	0xffffffff


	//   ....[4]....
        /*00f8*/ 	.word	0xffffffff


	//   ....[5]....
        /*00fc*/ 	.word	0xffffffff


	//   ....[6]....
        /*0100*/ 	.word	0xffffffff


	//   ....[7]....
        /*0104*/ 	.word	0xffffffff


	//   ....[8]....
        /*0108*/ 	.word	0xffffffff


	//   ....[9]....
        /*010c*/ 	.word	0xffffffff


	//   ....[10]....
        /*0110*/ 	.word	0xffffffff


	//   ....[11]....
        /*0114*/ 	.word	0xffffffff


	//   ....[12]....
        /*0118*/ 	.word	0xffffffff


	//   ....[13]....
        /*011c*/ 	.word	0xffffffff


	//   ....[14]....
        /*0120*/ 	.word	0xffffffff


	//   ....[15]....
        /*0124*/ 	.word	0xffffffff


	//   ....[16]....
        /*0128*/ 	.word	0xffffffff


	//   ....[17]....
        /*012c*/ 	.word	0xffffffff


	//   ....[18]....
        /*0130*/ 	.word	0xffffffff


	//   ....[19]....
        /*0134*/ 	.word	0xffffffff


	//   ....[20]....
        /*0138*/ 	.word	0xffffffff


	//   ....[21]....
        /*013c*/ 	.word	0xffffffff


	//   ....[22]....
        /*0140*/ 	.word	0xffffffff


	//   ....[23]....
        /*0144*/ 	.word	0xffffffff


	//   ....[24]....
        /*0148*/ 	.word	0xffffffff


	//   ....[25]....
        /*014c*/ 	.word	0xffffffff


	//   ....[26]....
        /*0150*/ 	.word	0xffffffff


	//   ....[27]....
        /*0154*/ 	.word	0xffffffff


	//   ....[28]....
        /*0158*/ 	.word	0xffffffff


	//   ....[29]....
        /*015c*/ 	.word	0xffffffff


	//   ....[30]....
        /*0160*/ 	.word	0xffffffff


	//   ....[31]....
        /*0164*/ 	.word	0xffffffff


	//   ....[32]....
        /*0168*/ 	.word	0xffffffff


	//   ....[33]....
        /*016c*/ 	.word	0xffffffff


	//   ....[34]....
        /*0170*/ 	.word	0xffffffff


	//   ....[35]....
        /*0174*/ 	.word	0xffffffff


	//   ....[36]....
        /*0178*/ 	.word	0xffffffff


	//   ....[37]....
        /*017c*/ 	.word	0xffffffff


	//   ....[38]....
        /*0180*/ 	.word	0xffffffff


	//   ....[39]....
        /*0184*/ 	.word	0xffffffff


	//   ....[40]....
        /*0188*/ 	.word	0xffffffff


	//   ....[41]....
        /*018c*/ 	.word	0xffffffff


	//   ....[42]....
        /*0190*/ 	.word	0xffffffff


	//   ....[43]....
        /*0194*/ 	.word	0x0500000f


	//   ....[44]....
        /*0198*/ 	.word	0x0500000f


	//   ....[45]....
        /*019c*/ 	.word	0x0500000f


	//   ....[46]....
        /*01a0*/ 	.word	0x0500000f


	//   ....[47]....
        /*01a4*/ 	.word	0x0500000f


	//   ....[48]....
        /*01a8*/ 	.word	0x0500000f


	//   ....[49]....
        /*01ac*/ 	.word	0x0500000f


	//   ....[50]....
        /*01b0*/ 	.word	0x0500000f


	//   ....[51]....
        /*01b4*/ 	.word	0x0500000f


	//   ....[52]....
        /*01b8*/ 	.word	0x0500000f


	//----- nvinfo : EIATTR_COOP_GROUP_INSTR_OFFSETS
	.align		4
.L_144:
        /*01bc*/ 	.byte	0x04, 0x28
        /*01be*/ 	.short	(.L_146 - .L_145)


	//   ....[0]....
.L_145:
        /*01c0*/ 	.word	0x00000060


	//   ....[1]....
        /*01c4*/ 	.word	0x00000130


	//   ....[2]....
        /*01c8*/ 	.word	0x00000220


	//   ....[3]....
        /*01cc*/ 	.word	0x00000360


	//   ....[4]....
        /*01d0*/ 	.word	0x000004c0


	//   ....[5]....
        /*01d4*/ 	.word	0x000005e0


	//   ....[6]....
        /*01d8*/ 	.word	0x00000740


	//   ....[7]....
        /*01dc*/ 	.word	0x00001260


	//   ....[8]....
        /*01e0*/ 	.word	0x000031a0


	//   ....[9]....
        /*01e4*/ 	.word	0x00004030


	//   ....[10]....
        /*01e8*/ 	.word	0x00004110


	//   ....[11]....
        /*01ec*/ 	.word	0x00004290


	//   ....[12]....
        /*01f0*/ 	.word	0x00004330


	//   ....[13]....
        /*01f4*/ 	.word	0x00004e50


	//   ....[14]....
        /*01f8*/ 	.word	0x00005550


	//   ....[15]....
        /*01fc*/ 	.word	0x00005610


	//   ....[16]....
        /*0200*/ 	.word	0x000058c0


	//   ....[17]....
        /*0204*/ 	.word	0x00005a80


	//   ....[18]....
        /*0208*/ 	.word	0x00006ad0


	//   ....[19]....
        /*020c*/ 	.word	0x00006b40


	//   ....[20]....
        /*0210*/ 	.word	0x00006b90


	//   ....[21]....
        /*0214*/ 	.word	0x00006bb0


	//   ....[22]....
        /*0218*/ 	.word	0x00006bd0


	//   ....[23]....
        /*021c*/ 	.word	0x000076a0


	//   ....[24]....
        /*0220*/ 	.word	0x00007b00


	//   ....[25]....
        /*0224*/ 	.word	0x00007b30


	//   ....[26]....
        /*0228*/ 	.word	0x00007b60


	//   ....[27]....
        /*022c*/ 	.word	0x00007b90


	//   ....[28]....
        /*0230*/ 	.word	0x00008010


	//   ....[29]....
        /*0234*/ 	.word	0x00008030


	//   ....[30]....
        /*0238*/ 	.word	0x00008c80


	//   ....[31]....
        /*023c*/ 	.word	0x00008ca0


	//   ....[32]....
        /*0240*/ 	.word	0x00009cd0


	//   ....[33]....
        /*0244*/ 	.word	0x0000a6a0


	//   ....[34]....
        /*0248*/ 	.word	0x0000af40


	//   ....[35]....
        /*024c*/ 	.word	0x0000af70


	//   ....[36]....
        /*0250*/ 	.word	0x0000afa0


	//   ....[37]....
        /*0254*/ 	.word	0x0000b050


	//   ....[38]....
        /*0258*/ 	.word	0x0000b080


	//   ....[39]....
        /*025c*/ 	.word	0x0000b0f0


	//   ....[40]....
        /*0260*/ 	.word	0x0000b120


	//   ....[41]....
        /*0264*/ 	.word	0x0000b130


	//   ....[42]....
        /*0268*/ 	.word	0x0000e020


	//   ....[43]....
        /*026c*/ 	.word	0x0000e560


	//   ....[44]....
        /*0270*/ 	.word	0x0000e6d0


	//   ....[45]....
        /*0274*/ 	.word	0x0000e730


	//   ....[46]....
        /*0278*/ 	.word	0x0000e7d0


	//   ....[47]....
        /*027c*/ 	.word	0x0000e8d0


	//   ....[48]....
        /*0280*/ 	.word	0x0000e940


	//   ....[49]....
        /*0284*/ 	.word	0x0000ea20


	//   ....[50]....
        /*0288*/ 	.word	0x0000ea90


	//   ....[51]....
        /*028c*/ 	.word	0x0000eb60


	//   ....[52]....
        /*0290*/ 	.word	0x0000ef70


	//----- nvinfo : EIATTR_REG_RECONFIG
	.align		4
.L_146:
        /*0294*/ 	.byte	0x01, 0x54
	.zero		2


	//----- nvinfo : EIATTR_SYSCALL_OFFSETS
	.align		4
        /*0298*/ 	.byte	0x04, 0x46
        /*029a*/ 	.short	(.L_148 - .L_147)


	//   ....[0]....
.L_147:
        /*029c*/ 	.word	0x00003370


	//   ....[1]....
        /*02a0*/ 	.word	0x0000a360


	//   ....[2]....
        /*02a4*/ 	.word	0x0000a4a0


	//   ....[3]....
        /*02a8*/ 	.word	0x0000a590


	//   ....[4]....
        /*02ac*/ 	.word	0x0000abd0


	//----- nvinfo : EIATTR_MBARRIER_INSTR_OFFSETS
	.align		4
.L_148:
        /*02b0*/ 	.byte	0x04, 0x39
        /*02b2*/ 	.short	(.L_150 - .L_149)


	//   ....[0]....
.L_149:
        /*02b4*/ 	.word	0x00000250
        /*02b8*/ 	.word	0x000000ff
        /*02bc*/ 	.word	0x00028c00
        /*02c0*/ 	.short	0x0100
        /*02c2*/ 	.byte	0x08
	.zero		1


	//   ....[1]....
        /*02c4*/ 	.word	0x00000260
        /*02c8*/ 	.word	0x000000ff
        /*02cc*/ 	.word	0x00028c20
        /*02d0*/ 	.short	0x0100
        /*02d2*/ 	.byte	0x08
	.zero		1


	//   ....[2]....
        /*02d4*/ 	.word	0x00000310
        /*02d8*/ 	.word	0x000000ff
        /*02dc*/ 	.word	0x00028c30
        /*02e0*/ 	.short	0x0100
        /*02e2*/ 	.byte	0x06
	.zero		1


	//   ....[3]....
        /*02e4*/ 	.word	0x00000320
        /*02e8*/ 	.word	0x000000ff
        /*02ec*/ 	.word	0x00028c40
        /*02f0*/ 	.short	0x0100
        /*02f2*/ 	.byte	0x06
	.zero		1


	//   ....[4]....
        /*02f4*/ 	.word	0x00000330
        /*02f8*/ 	.word	0x000000ff
        /*02fc*/ 	.word	0x00028c38
        /*0300*/ 	.short	0x0100
        /*0302*/ 	.byte	0x06
	.zero		1


	//   ....[5]....
        /*0304*/ 	.word	0x00000340
        /*0308*/ 	.word	0x000000ff
        /*030c*/ 	.word	0x00028c48
        /*0310*/ 	.short	0x0100
        /*0312*/ 	.byte	0x06
	.zero		1


	//   ....[6]....
        /*0314*/ 	.word	0x00000470
        /*0318*/ 	.word	0x000000ff
        /*031c*/ 	.word	0x00028c50
        /*0320*/ 	.short	0x0100
        /*0322*/ 	.byte	0x08
	.zero		1


	//   ....[7]....
        /*0324*/ 	.word	0x00000480
        /*0328*/ 	.word	0x000000ff
        /*032c*/ 	.word	0x00028c60
        /*0330*/ 	.short	0x0100
        /*0332*/ 	.byte	0x08
	.zero		1


	//   ....[8]....
        /*0334*/ 	.word	0x00000490
        /*0338*/ 	.word	0x000000ff
        /*033c*/ 	.word	0x00028c58
        /*0340*/ 	.short	0x0100
        /*0342*/ 	.byte	0x08
	.zero		1


	//   ....[9]....
        /*0344*/ 	.word	0x000004a0
        /*0348*/ 	.word	0x000000ff
        /*034c*/ 	.word	0x00028c68
        /*0350*/ 	.short	0x0100
        /*0352*/ 	.byte	0x08
	.zero		1


	//   ....[10]....
        /*0354*/ 	.word	0x00000590
        /*0358*/ 	.word	0x000000ff
        /*035c*/ 	.word	0x00028c70
        /*0360*/ 	.short	0x0100
        /*0362*/ 	.byte	0x06
	.zero		1


	//   ....[11]....
        /*0364*/ 	.word	0x000005a0
        /*0368*/ 	.word	0x000000ff
        /*036c*/ 	.word	0x00028c80
        /*0370*/ 	.short	0x0100
        /*0372*/ 	.byte	0x06
	.zero		1


	//   ....[12]....
        /*0374*/ 	.word	0x000005b0
        /*0378*/ 	.word	0x000000ff
        /*037c*/ 	.word	0x00028c78
        /*0380*/ 	.short	0x0100
        /*0382*/ 	.byte	0x06
	.zero		1


	//   ....[13]....
        /*0384*/ 	.word	0x000005c0
        /*0388*/ 	.word	0x000000ff
        /*038c*/ 	.word	0x00028c88
        /*0390*/ 	.short	0x0100
        /*0392*/ 	.byte	0x06
	.zero		1


	//   ....[14]....
        /*0394*/ 	.word	0x000006f0
        /*0398*/ 	.word	0x000000ff
        /*039c*/ 	.word	0x00028c90
        /*03a0*/ 	.short	0x0100
        /*03a2*/ 	.byte	0x08
	.zero		1


	//   ....[15]....
        /*03a4*/ 	.word	0x00000700
        /*03a8*/ 	.word	0x000000ff
        /*03ac*/ 	.word	0x00028ca0
        /*03b0*/ 	.short	0x0100
        /*03b2*/ 	.byte	0x08
	.zero		1


	//   ....[16]....
        /*03b4*/ 	.word	0x00000710
        /*03b8*/ 	.word	0x000000ff
        /*03bc*/ 	.word	0x00028c98
        /*03c0*/ 	.short	0x0100
        /*03c2*/ 	.byte	0x08
	.zero		1


	//   ....[17]....
        /*03c4*/ 	.word	0x00000720
        /*03c8*/ 	.word	0x000000ff
        /*03cc*/ 	.word	0x00028ca8
        /*03d0*/ 	.short	0x0100
        /*03d2*/ 	.byte	0x08
	.zero		1


	//   ....[18]....
        /*03d4*/ 	.word	0x00000850
        /*03d8*/ 	.word	0x000000ff
        /*03dc*/ 	.word	0x00028cb0
        /*03e0*/ 	.short	0x0100
        /*03e2*/ 	.byte	0x08
	.zero		1


	//   ....[19]....
        /*03e4*/ 	.word	0x00000860
        /*03e8*/ 	.word	0x000000ff
        /*03ec*/ 	.word	0x00028cc0
        /*03f0*/ 	.short	0x0100
        /*03f2*/ 	.byte	0x08
	.zero		1


	//   ....[20]....
        /*03f4*/ 	.word	0x00000870
        /*03f8*/ 	.word	0x000000ff
        /*03fc*/ 	.word	0x00028cb8
        /*0400*/ 	.short	0x0100
        /*0402*/ 	.byte	0x08
	.zero		1


	//   ....[21]....
        /*0404*/ 	.word	0x00000880
        /*0408*/ 	.word	0x000000ff
        /*040c*/ 	.word	0x00028cc8
        /*0410*/ 	.short	0x0100
        /*0412*/ 	.byte	0x08
	.zero		1


	//   ....[22]....
        /*0414*/ 	.word	0x00001410
        /*0418*/ 	.word	0x000000ff
        /*041c*/ 	.word	0x00028c50
        /*0420*/ 	.short	0x010a
        /*0422*/ 	.byte	0x05
	.zero		1


	//   ....[23]....
        /*0424*/ 	.word	0x00001700
        /*0428*/ 	.word	0x00000005
        /*042c*/ 	.word	0x00000000
        /*0430*/ 	.short	0x0101
        /*0432*/ 	.byte	0x3f
	.zero		1


	//   ....[24]....
        /*0434*/ 	.word	0x00002050
        /*0438*/ 	.word	0x000000ff
        /*043c*/ 	.word	0x00028c50
        /*0440*/ 	.short	0x010a
        /*0442*/ 	.byte	0x07
	.zero		1


	//   ....[25]....
        /*0444*/ 	.word	0x00002090
        /*0448*/ 	.word	0x000000ff
        /*044c*/ 	.word	0x00028c50
        /*0450*/ 	.short	0x010a
        /*0452*/ 	.byte	0x07
	.zero		1


	//   ....[26]....
        /*0454*/ 	.word	0x00002260
        /*0458*/ 	.word	0x00000005
        /*045c*/ 	.word	0x00000000
        /*0460*/ 	.short	0x0101
        /*0462*/ 	.byte	0x3f
	.zero		1


	//   ....[27]....
        /*0464*/ 	.word	0x000033b0
        /*0468*/ 	.word	0x000000ff
        /*046c*/ 	.word	0x00028c00
        /*0470*/ 	.short	0x010a
        /*0472*/ 	.byte	0x24
	.zero		1


	//   ....[28]....
        /*0474*/ 	.word	0x00003530
        /*0478*/ 	.word	0x000000ff
        /*047c*/ 	.word	0x00028c30
        /*0480*/ 	.short	0x010a
        /*0482*/ 	.byte	0x24
	.zero		1


	//   ....[29]....
        /*0484*/ 	.word	0x000035a0
        /*0488*/ 	.word	0x000000ff
        /*048c*/ 	.word	0x00028c30
        /*0490*/ 	.short	0x010a
        /*0492*/ 	.byte	0x24
	.zero		1


	//   ....[30]....
        /*0494*/ 	.word	0x00004750
        /*0498*/ 	.word	0x00000007
        /*049c*/ 	.word	0x00000000
        /*04a0*/ 	.short	0x0101
        /*04a2*/ 	.byte	0x3f
	.zero		1


	//   ....[31]....
        /*04a4*/ 	.word	0x00004b90
        /*04a8*/ 	.word	0x000000ff
        /*04ac*/ 	.word	0x00028c50
        /*04b0*/ 	.short	0x010a
        /*04b2*/ 	.byte	0x24
	.zero		1


	//   ....[32]....
        /*04b4*/ 	.word	0x00004be0
        /*04b8*/ 	.word	0x000000ff
        /*04bc*/ 	.word	0x00028c50
        /*04c0*/ 	.short	0x010a
        /*04c2*/ 	.byte	0x24
	.zero		1


	//   ....[33]....
        /*04c4*/ 	.word	0x00004e70
        /*04c8*/ 	.word	0x0000000e
        /*04cc*/ 	.word	0x00000000
        /*04d0*/ 	.short	0x0101
        /*04d2*/ 	.byte	0x3f
	.zero		1


	//   ....[34]....
        /*04d4*/ 	.word	0x00004f70
        /*04d8*/ 	.word	0x000000ff
        /*04dc*/ 	.word	0x00028c30
        /*04e0*/ 	.short	0x010a
        /*04e2*/ 	.byte	0x07
	.zero		1


	//   ....[35]....
        /*04e4*/ 	.word	0x00004fb0
        /*04e8*/ 	.word	0x000000ff
        /*04ec*/ 	.word	0x00028c30
        /*04f0*/ 	.short	0x010a
        /*04f2*/ 	.byte	0x07
	.zero		1


	//   ....[36]....
        /*04f4*/ 	.word	0x00005dc0
        /*04f8*/ 	.word	0x00000098
        /*04fc*/ 	.word	0x00000000
        /*0500*/ 	.short	0x0101
        /*0502*/ 	.byte	0x3f
	.zero		1


	//   ....[37]....
        /*0504*/ 	.word	0x00006830
        /*0508*/ 	.word	0x000000ff
        /*050c*/ 	.word	0x00028c50
        /*0510*/ 	.short	0x010a
        /*0512*/ 	.byte	0x07
	.zero		1


	//   ....[38]....
        /*0514*/ 	.word	0x00006870
        /*0518*/ 	.word	0x000000ff
        /*051c*/ 	.word	0x00028c50
        /*0520*/ 	.short	0x010a
        /*0522*/ 	.byte	0x07
	.zero		1


	//   ....[39]....
        /*0524*/ 	.word	0x00006af0
        /*0528*/ 	.word	0x000000ab
        /*052c*/ 	.word	0x00000000
        /*0530*/ 	.short	0x0101
        /*0532*/ 	.byte	0x3f
	.zero		1


	//   ....[40]....
        /*0534*/ 	.word	0x00007660
        /*0538*/ 	.word	0x000000ff
        /*053c*/ 	.word	0x00000000
        /*0540*/ 	.short	0x0101
        /*0542*/ 	.byte	0x04
	.zero		1


	//   ....[41]....
        /*0544*/ 	.word	0x0000a8c0
        /*0548*/ 	.word	0x000000ff
        /*054c*/ 	.word	0x00028c40
        /*0550*/ 	.short	0x010a
        /*0552*/ 	.byte	0x26
	.zero		1


	//   ....[42]....
        /*0554*/ 	.word	0x0000b240
        /*0558*/ 	.word	0x000000ff
        /*055c*/ 	.word	0x00028c00
        /*0560*/ 	.short	0x0107
        /*0562*/ 	.byte	0x26
	.zero		1


	//   ....[43]....
        /*0564*/ 	.word	0x0000b280
        /*0568*/ 	.word	0x000000ff
        /*056c*/ 	.word	0x00028c00
        /*0570*/ 	.short	0x0101
        /*0572*/ 	.byte	0x26
	.zero		1


	//   ....[44]....
        /*0574*/ 	.word	0x0000b290
        /*0578*/ 	.word	0x000000ff
        /*057c*/ 	.word	0x00028c20
        /*0580*/ 	.short	0x010a
        /*0582*/ 	.byte	0x26
	.zero		1


	//   ....[45]....
        /*0584*/ 	.word	0x0000b2f0
        /*0588*/ 	.word	0x000000ff
        /*058c*/ 	.word	0x00028c60
        /*0590*/ 	.short	0x010a
        /*0592*/ 	.byte	0x26
	.zero		1


	//   ....[46]....
        /*0594*/ 	.word	0x0000be80
        /*0598*/ 	.word	0x000000ff
        /*059c*/ 	.word	0x00028c48
        /*05a0*/ 	.short	0x010a
        /*05a2*/ 	.byte	0x26
	.zero		1


	//   ....[47]....
        /*05a4*/ 	.word	0x0000c050
        /*05a8*/ 	.word	0x000000ff
        /*05ac*/ 	.word	0x00028c68
        /*05b0*/ 	.short	0x010a
        /*05b2*/ 	.byte	0x26
	.zero		1


	//   ....[48]....
        /*05b4*/ 	.word	0x0000c9f0
        /*05b8*/ 	.word	0x000000ff
        /*05bc*/ 	.word	0x00028c40
        /*05c0*/ 	.short	0x010a
        /*05c2*/ 	.byte	0x26
	.zero		1


	//   ....[49]....
        /*05c4*/ 	.word	0x0000cbd0
        /*05c8*/ 	.word	0x000000ff
        /*05cc*/ 	.word	0x00028c60
        /*05d0*/ 	.short	0x010a
        /*05d2*/ 	.byte	0x26
	.zero		1


	//   ....[50]....
        /*05d4*/ 	.word	0x0000d5b0
        /*05d8*/ 	.word	0x000000ff
        /*05dc*/ 	.word	0x00028c48
        /*05e0*/ 	.short	0x010a
        /*05e2*/ 	.byte	0x26
	.zero		1


	//   ....[51]....
        /*05e4*/ 	.word	0x0000d790
        /*05e8*/ 	.word	0x000000ff
        /*05ec*/ 	.word	0x00028c68
        /*05f0*/ 	.short	0x010a
        /*05f2*/ 	.byte	0x26
	.zero		1


	//   ....[52]....
        /*05f4*/ 	.word	0x0000dfb0
        /*05f8*/ 	.word	0x00000002
        /*05fc*/ 	.word	0x00028c20
        /*0600*/ 	.short	0x010a
        /*0602*/ 	.byte	0x3f
	.zero		1


	//   ....[53]....
        /*0604*/ 	.word	0x0000e130
        /*0608*/ 	.word	0x00000007
        /*060c*/ 	.word	0x00000000
        /*0610*/ 	.short	0x010a
        /*0612*/ 	.byte	0x3f
	.zero		1


	//   ....[54]....
        /*0614*/ 	.word	0x0000e1a0
        /*0618*/ 	.word	0x00000005
        /*061c*/ 	.word	0x00000000
        /*0620*/ 	.short	0x010a
        /*0622*/ 	.byte	0x3f
	.zero		1


	//   ....[55]....
        /*0624*/ 	.word	0x0000e200
        /*0628*/ 	.word	0x00000005
        /*062c*/ 	.word	0x00000000
        /*0630*/ 	.short	0x010a
        /*0632*/ 	.byte	0x3f
	.zero		1


	//   ....[56]....
        /*0634*/ 	.word	0x0000e230
        /*0638*/ 	.word	0x00000003
        /*063c*/ 	.word	0x00000000
        /*0640*/ 	.short	0x010a
        /*0642*/ 	.byte	0x3f
	.zero		1


	//   ....[57]....
        /*0644*/ 	.word	0x0000e2a0
        /*0648*/ 	.word	0x00000006
        /*064c*/ 	.word	0x00028c50
        /*0650*/ 	.short	0x010a
        /*0652*/ 	.byte	0x3f
	.zero		1


	//   ....[58]....
        /*0654*/ 	.word	0x0000e300
        /*0658*/ 	.word	0x00000006
        /*065c*/ 	.word	0x00028c50
        /*0660*/ 	.short	0x010a
        /*0662*/ 	.byte	0x3f
	.zero		1


	//   ....[59]....
        /*0664*/ 	.word	0x0000e360
        /*0668*/ 	.word	0x00000006
        /*066c*/ 	.word	0x00028c00
        /*0670*/ 	.short	0x010a
        /*0672*/ 	.byte	0x3f
	.zero		1


	//   ....[60]....
        /*0674*/ 	.word	0x0000e3c0
        /*0678*/ 	.word	0x00000008
        /*067c*/ 	.word	0x00028c30
        /*0680*/ 	.short	0x010a
        /*0682*/ 	.byte	0x3f
	.zero		1


	//   ....[61]....
        /*0684*/ 	.word	0x0000e410
        /*0688*/ 	.word	0x0000000e
        /*068c*/ 	.word	0x00028c50
        /*0690*/ 	.short	0x010a
        /*0692*/ 	.byte	0x3f
	.zero		1


	//   ....[62]....
        /*0694*/ 	.word	0x0000e470
        /*0698*/ 	.word	0x00000005
        /*069c*/ 	.word	0x00028c30
        /*06a0*/ 	.short	0x010a
        /*06a2*/ 	.byte	0x3f
	.zero		1


	//   ....[63]....
        /*06a4*/ 	.word	0x0000e4c0
        /*06a8*/ 	.word	0x000000ab
        /*06ac*/ 	.word	0x00028c50
        /*06b0*/ 	.short	0x010a
        /*06b2*/ 	.byte	0x3f
	.zero		1


	//   ....[64]....
        /*06b4*/ 	.word	0x0000e620
        /*06b8*/ 	.word	0x00000003
        /*06bc*/ 	.word	0x00028c40
        /*06c0*/ 	.short	0x010a
        /*06c2*/ 	.byte	0x3f
	.zero		1


	//   ....[65]....
        /*06c4*/ 	.word	0x0000eba0
        /*06c8*/ 	.word	0x00000003
        /*06cc*/ 	.word	0x00028c20
        /*06d0*/ 	.short	0x010a
        /*06d2*/ 	.byte	0x3f
	.zero		1


	//   ....[66]....
        /*06d4*/ 	.word	0x0000ec00
        /*06d8*/ 	.word	0x00000003
        /*06dc*/ 	.word	0x00028c60
        /*06e0*/ 	.short	0x010a
        /*06e2*/ 	.byte	0x3f
	.zero		1


	//   ....[67]....
        /*06e4*/ 	.word	0x0000ec60
        /*06e8*/ 	.word	0x00000003
        /*06ec*/ 	.word	0x00028c48
        /*06f0*/ 	.short	0x010a
        /*06f2*/ 	.byte	0x3f
	.zero		1


	//   ....[68]....
        /*06f4*/ 	.word	0x0000ecc0
        /*06f8*/ 	.word	0x00000003
        /*06fc*/ 	.word	0x00028c68
        /*0700*/ 	.short	0x010a
        /*0702*/ 	.byte	0x3f
	.zero		1


	//   ....[69]....
        /*0704*/ 	.word	0x0000ed20
        /*0708*/ 	.word	0x00000003
        /*070c*/ 	.word	0x00028c40
        /*0710*/ 	.short	0x010a
        /*0712*/ 	.byte	0x3f
	.zero		1


	//   ....[70]....
        /*0714*/ 	.word	0x0000ed80
        /*0718*/ 	.word	0x00000003
        /*071c*/ 	.word	0x00028c60
        /*0720*/ 	.short	0x010a
        /*0722*/ 	.byte	0x3f
	.zero		1


	//   ....[71]....
        /*0724*/ 	.word	0x0000ede0
        /*0728*/ 	.word	0x00000003
        /*072c*/ 	.word	0x00028c48
        /*0730*/ 	.short	0x010a
        /*0732*/ 	.byte	0x3f
	.zero		1


	//   ....[72]....
        /*0734*/ 	.word	0x0000ee40
        /*0738*/ 	.word	0x00000003
        /*073c*/ 	.word	0x00028c68
        /*0740*/ 	.short	0x010a
        /*0742*/ 	.byte	0x3f
	.zero		1


	//   ....[73]....
        /*0744*/ 	.word	0x0000ee90
        /*0748*/ 	.word	0x00000002
        /*074c*/ 	.word	0x00028c20
        /*0750*/ 	.short	0x010a
        /*0752*/ 	.byte	0x3f
	.zero		1


	//   ....[74]....
        /*0754*/ 	.word	0x0000f030
        /*0758*/ 	.word	0x00000007
        /*075c*/ 	.word	0x00000000
        /*0760*/ 	.short	0x010a
        /*0762*/ 	.byte	0x3f
	.zero		1


	//   ....[75]....
        /*0764*/ 	.word	0x0000f080
        /*0768*/ 	.word	0x00000005
        /*076c*/ 	.word	0x00000000
        /*0770*/ 	.short	0x010a
        /*0772*/ 	.byte	0x3f
	.zero		1


	//   ....[76]....
        /*0774*/ 	.word	0x0000f0d0
        /*0778*/ 	.word	0x00000005
        /*077c*/ 	.word	0x00000000
        /*0780*/ 	.short	0x010a
        /*0782*/ 	.byte	0x3f
	.zero		1


	//----- nvinfo : EIATTR_NUM_MBARRIERS
	.align		4
.L_150:
        /*0784*/ 	.byte	0x03, 0x38
        /*0786*/ 	.short	0x0016


	//----- nvinfo : EIATTR_EXIT_INSTR_OFFSETS
	.align		4
        /*0788*/ 	.byte	0x04, 0x1c
        /*078a*/ 	.short	(.L_152 - .L_151)


	//   ....[0]....
.L_151:
        /*078c*/ 	.word	0x0000e280


	//----- nvinfo : EIATTR_MAX_THREADS
	.align		4
.L_152:
        /*0790*/ 	.byte	0x04, 0x05
        /*0792*/ 	.short	(.L_154 - .L_153)
.L_153:
        /*0794*/ 	.word	0x00000180
        /*0798*/ 	.word	0x00000001
        /*079c*/ 	.word	0x00000001


	//----- nvinfo : EIATTR_CRS_STACK_SIZE
	.align		4
.L_154:
        /*07a0*/ 	.byte	0x04, 0x1e
        /*07a2*/ 	.short	(.L_156 - .L_155)
.L_155:
        /*07a4*/ 	.word	0x00000000


	//----- nvinfo : EIATTR_CBANK_PARAM_SIZE
	.align		4
.L_156:
        /*07a8*/ 	.byte	0x03, 0x19
        /*07aa*/ 	.short	0x0a70


	//----- nvinfo : EIATTR_PARAM_CBANK
	.align		4
        /*07ac*/ 	.byte	0x04, 0x0a
        /*07ae*/ 	.short	(.L_158 - .L_157)
	.align		4
.L_157:
        /*07b0*/ 	.word	index@(.nv.constant0._ZN7cutlass13device_kernelIN5flash11enable_sm90INS1_16FlashAttnFwdSm90INS1_25CollectiveMainloopFwdSm90ILi2EN4cute5tupleIJNS5_1CILi1EEES8_S8_EEENS6_IJNS7_ILi64EEESA_SA_EEELi512ENS_6half_tEfNS_4arch4Sm90ELb0ELb0ELb1ELb0ELb0ELb0ELb0ELb0ELb0ELb1ELb1ELb0EEENS1_21CollectiveEpilogueFwdINS6_IJSA_NS7_ILi512EEESA_EEES9_SC_SE_Li256ELb0ELb1ELb1ELb0EEENS1_19SingleTileSchedulerILb0ELb1ELb1ELi64EEEEEEEEEvNT_6ParamsE)
        /*07b4*/ 	.short	0x0210
        /*07b6*/ 	.short	0x0a70


	//----- nvinfo : EIATTR_SW_WAR
	.align		4
.L_158:
        /*07b8*/ 	.byte	0x04, 0x36
        /*07ba*/ 	.short	(.L_160 - .L_159)
.L_159:
        /*07bc*/ 	.word	0x00000008
.L_160:


//--------------------- .nv.info._ZN7cutlass13device_kernelIN5flash11enable_sm90INS1_16FlashAttnFwdSm90INS1_25CollectiveMainloopFwdSm90ILi2EN4cute5tupleIJNS5_1CILi1EEES8_S8_EEENS6_IJNS7_ILi64EEESA_SA_EEELi512ENS_6half_tEfNS_4arch4Sm90ELb0ELb0ELb1ELb0ELb0ELb0ELb1ELb0ELb0ELb1ELb1ELb0EEENS1_21CollectiveEpilogueFwdINS6_IJSA_NS7_ILi512EEESA_EEES9_SC_SE_Li256ELb0ELb1ELb1ELb0EEENS1_19SingleTileSchedulerILb0ELb1ELb1ELi64EEEEEEEEEvNT_6ParamsE --------------------------
	.section	.nv.info._ZN7cutlass13device_kernelIN5flash11enable_sm90INS1_16FlashAttnFwdSm90INS1_25CollectiveMainloopFwdSm90ILi2EN4cute5tupleIJNS5_1CILi1EEES8_S8_EEENS6_IJNS7_ILi64EEESA_SA_EEELi512ENS_6half_tEfNS_4arch4Sm90ELb0ELb0ELb1ELb0ELb0ELb0ELb1ELb0ELb0ELb1ELb1ELb0EEENS1_21CollectiveEpilogueFwdINS6_IJSA_NS7_ILi512EEESA_EEES9_SC_SE_Li256ELb0ELb1ELb1ELb0EEENS1_19SingleTileSchedulerILb0ELb1ELb1ELi64EEEEEEEEEvNT_6ParamsE,"",@"SHT_CUDA_INFO"
	.sectionflags	@""
	.align	4


	//----- nvinfo : EIATTR_CUDA_API_VERSION
	.align		4
        /*0000*/ 	.byte	0x04, 0x37
        /*0002*/ 	.short	(.L_162 - .L_161)
.L_161:
        /*0004*/ 	.word	0x00000082


	//----- nvinfo : EIATTR_KPARAM_INFO
	.align		4
.L_162:
        /*0008*/ 	.byte	0x04, 0x17
        /*000a*/ 	.short	(.L_164 - .L_163)
.L_163:
        /*000c*/ 	.word	0x00000000
        /*0010*/ 	.short	0x0000
        /*0012*/ 	.short	0x0070
        /*0014*/ 	.byte	0x00, 0xf0, 0x01, 0x2c


	//----- nvinfo : EIATTR_SPARSE_MMA_MASK
	.align		4
.L_164:
        /*0018*/ 	.byte	0x03, 0x50
        /*001a*/ 	.short	0x0000


	//----- nvinfo : EIATTR_MAXREG_COUNT
	.align		4
        /*001c*/ 	.byte	0x03, 0x1b
        /*001e*/ 	.short	0x00a8


	//----- nvinfo : EIATTR_NUM_BARRIERS
	.align		4
        /*0020*/ 	.byte	0x02, 0x4c
        /*0022*/ 	.byte	0x10
	.zero		1


	//----- nvinfo : EIATTR_EXTERNS
	.align		4
        /*0024*/ 	.byte	0x04, 0x0f
        /*0026*/ 	.short	(.L_166 - .L_165)


	//   ....[0]....
	.align		4
.L_165:
        /*0028*/ 	.word	index@(__assertfail)


	//----- nvinfo : EIATTR_ANNOTATIONS
	.align		4
.L_166:
        /*002c*/ 	.byte	0x04, 0x55
        /*002e*/ 	.short	(.L_168 - .L_167)


	//   ....[0]....
.L_167:
        /* <DEDUP_REMOVED lines=16> */
        /*0124*/ 	.byte	0xe0, 0x2b, 0x01, 0x00


	//----- nvinfo : EIATTR_MERCURY_ISA_VERSION
	.align		4
.L_168:
        /*0128*/ 	.byte	0x03, 0x5f
        /*012a*/ 	.short	0x0101


	//----- nvinfo : EIATTR_INT_WARP_WIDE_INSTR_OFFSETS
	.align		4
        /*012c*/ 	.byte	0x04, 0x31
        /*012e*/ 	.short	(.L_170 - .L_169)


	//   ....[0]....
.L_169:
        /*0130*/ 	.word	0x00000130


	//   ....[1]....
        /*0134*/ 	.word	0x00000170


	//   ....[2]....
        /*0138*/ 	.word	0x000001e0


	//   ....[3]....
        /*013c*/ 	.word	0x000001f0


	//----- nvinfo : EIATTR_COOP_GROUP_MASK_REGIDS
	.align		4
.L_170:
        /*0140*/ 	.byte	0x04, 0x29
        /*0142*/ 	.short	(.L_172 - .L_171)


	//   ....[0]....
.L_171:
        /*0144*/ 	.word	0xffffffff


	//   ....[1]....
        /*0148*/ 	.word	0xffffffff


	//   ....[2]....
        /*014c*/ 	.word	0xffffffff


	//   ....[3]....
        /*0150*/ 	.word	0xffffffff


	//   ....[4]....
        /*0154*/ 	.word	0xffffffff


	//   ....[5]....
        /*0158*/ 	.word	0xffffffff


	//   ....[6]....
        /*015c*/ 	.word	0xffffffff


	//   ....[7]....
        /*0160*/ 	.word	0xffffffff


	//   ....[8]....
        /*0164*/ 	.word	0xffffffff


	//   ....[9]....
        /*0168*/ 	.word	0xffffffff


	//   ....[10]....
        /*016c*/ 	.word	0xffffffff


	//   ....[11]....
        /*0170*/ 	.word	0xffffffff


	//   ....[12]....
        /*0174*/ 	.word	0xffffffff


	//   ....[13]....
        /*0178*/ 	.word	0xffffffff


	//   ....[14]....
        /*017c*/ 	.word	0xffffffff


	//   ....[15]....
        /*0180*/ 	.word	0xffffffff


	//   ....[16]....
        /*0184*/ 	.word	0xffffffff


	//   ....[17]....
        /*0188*/ 	.word	0xffffffff


	//   ....[18]....
        /*018c*/ 	.word	0xffffffff


	//   ....[19]....
        /*0190*/ 	.word	0xffffffff


	//   ....[20]....
        /*0194*/ 	.word	0xffffffff


	//   ....[21]....
        /*0198*/ 	.word	0xffffffff


	//   ....[22]....
        /*019c*/ 	.word	0xffffffff


	//   ....[23]....
        /*01a0*/ 	.word	0xffffffff


	//   ....[24]....
        /*01a4*/ 	.word	0xffffffff


	//   ....[25]....
        /*01a8*/ 	.word	0xffffffff


	//   ....[26]....
        /*01ac*/ 	.word	0xffffffff


	//   ....[27]....
        /*01b0*/ 	.word	0xffffffff


	//   ....[28]....
        /*01b4*/ 	.word	0xffffffff


	//   ....[29]....
        /*01b8*/ 	.word	0xffffffff


	//   ....[30]....
        /*01bc*/ 	.word	0xffffffff


	//   ....[31]....
        /*01c0*/ 	.word	0xffffffff


	//   ....[32]....
        /*01c4*/ 	.word	0xffffffff


	//   ....[33]....
        /*01c8*/ 	.word	0xffffffff


	//   ....[34]....
        /*01cc*/ 	.word	0xffffffff


	//   ....[35]....
        /*01d0*/ 	.word	0xffffffff


	//   ....[36]....
        /*01d4*/ 	.word	0xffffffff


	//   ....[37]....
        /*01d8*/ 	.word	0xffffffff


	//   ....[38]....
        /*01dc*/ 	.word	0xffffffff


	//   ....[39]....
        /*01e0*/ 	.word	0xffffffff


	//   ....[40]....
        /*01e4*/ 	.word	0xffffffff


	//   ....[41]....
        /*01e8*/ 	.word	0xffffffff


	//   ....[42]....
        /*01ec*/ 	.word	0xffffffff


	//   ....[43]....
        /*01f0*/ 	.word	0xffffffff


	//   ....[44]....
        /*01f4*/ 	.word	0xffffffff


	//   ....[45]....
        /*01f8*/ 	.word	0xffffffff


	//   ....[46]....
        /*01fc*/ 	.word	0xffffffff


	//   ....[47]....
        /*0200*/ 	.word	0xffffffff


	//   ....[48]....
        /*0204*/ 	.word	0xffffffff


	//   ....[49]....
        /*0208*/ 	.word	0xffffffff


	//   ....[50]....
        /*020c*/ 	.word	0xffffffff


	//   ....[51]....
        /*0210*/ 	.word	0xffffffff


	//   ....[52]....
        /*0214*/ 	.word	0xffffffff


	//   ....[53]....
        /*0218*/ 	.word	0x0500000f


	//   ....[54]....
        /*021c*/ 	.word	0x0500000f


	//   ....[55]....
        /*0220*/ 	.word	0x0500000f


	//   ....[56]....
        /*0224*/ 	.word	0x0500000f


	//   ....[57]....
        /*0228*/ 	.word	0x0500000f


	//   ....[58]....
        /*022c*/ 	.word	0x0500000f


	//   ....[59]....
        /*0230*/ 	.word	0x0500000f


	//   ....[60]....
        /*0234*/ 	.word	0x0500000f


	//   ....[61]....
        /*0238*/ 	.word	0x0500000f


	//   ....[62]....
        /*023c*/ 	.word	0x0500000f


	//   ....[63]....
        /*0240*/ 	.word	0x0500000f


	//   ....[64]....
        /*0244*/ 	.word	0x0500000f


	//   ....[65]....
        /*0248*/ 	.word	0x0500000f


	//   ....[66]....
        /*024c*/ 	.word	0x0500000f


	//   ....[67]....
        /*0250*/ 	.word	0x0500000f


	//   ....[68]....
        /*0254*/ 	.word	0x0500000f


	//   ....[69]....
        /*0258*/ 	.word	0x0500000f


	//   ....[70]....
        /*025c*/ 	.word	0x0500000f


	//----- nvinfo : EIATTR_COOP_GROUP_INSTR_OFFSETS
	.align		4
.L_172:
        /*0260*/ 	.byte	0x04, 0x28
        /*0262*/ 	.short	(.L_174 - .L_173)


	//   ....[0]....
.L_173:
        /*0264*/ 	.word	0x00000070


	//   ....[1]....
        /*0268*/ 	.word	0x00000140


	//   ....[2]....
        /*026c*/ 	.word	0x00000190


	//   ....[3]....
        /*0270*/ 	.word	0x000003a0


	//   ....[4]....
        /*0274*/ 	.word	0x00000500


	//   ....[5]....
        /*0278*/ 	.word	0x00000620


	//   ....[6]....
        /*027c*/ 	.word	0x00000780


	//   ....[7]....
        /*0280*/ 	.word	0x00001380


	//   ....[8]....
        /*0284*/ 	.word	0x000031d0


	//   ....[9]....
        /*0288*/ 	.word	0x00004300


	//   ....[10]....
        /*028c*/ 	.word	0x00005870


	//   ....[11]....
        /*0290*/ 	.word	0x00005900


	//   ....[12]....
        /*0294*/ 	.word	0x00005b30


	//   ....[13]....
        /*0298*/ 	.word	0x00005bb0


	//   ....[14]....
        /*029c*/ 	.word	0x000065f0


	//   ....[15]....
        /*02a0*/ 	.word	0x00007020


	//   ....[16]....
        /*02a4*/ 	.word	0x00008210


	//   ....[17]....
        /*02a8*/ 	.word	0x000082e0


	//   ....[18]....
        /*02ac*/ 	.word	0x000085b0


	//   ....[19]....
        /*02b0*/ 	.word	0x00008780


	//   ....[20]....
        /*02b4*/ 	.word	0x00009710


	//   ....[21]....
        /*02b8*/ 	.word	0x00009780


	//   ....[22]....
        /*02bc*/ 	.word	0x000097e0


	//   ....[23]....
        /*02c0*/ 	.word	0x00009810


	//   ....[24]....
        /*02c4*/ 	.word	0x00009830


	//   ....[25]....
        /*02c8*/ 	.word	0x0000a2d0


	//   ....[26]....
        /*02cc*/ 	.word	0x0000a7f0


	//   ....[27]....
        /*02d0*/ 	.word	0x0000a820


	//   ....[28]....
        /*02d4*/ 	.word	0x0000a850


	//   ....[29]....
        /*02d8*/ 	.word	0x0000a860


	//   ....[30]....
        /*02dc*/ 	.word	0x0000ad00


	//   ....[31]....
        /*02e0*/ 	.word	0x0000ad30


	//   ....[32]....
        /*02e4*/ 	.word	0x0000b9a0


	//   ....[33]....
        /*02e8*/ 	.word	0x0000b9c0


	//   ....[34]....
        /*02ec*/ 	.word	0x0000ca50


	//   ....[35]....
        /*02f0*/ 	.word	0x0000d500


	//   ....[36]....
        /*02f4*/ 	.word	0x0000de50


	//   ....[37]....
        /*02f8*/ 	.word	0x0000de70


	//   ....[38]....
        /*02fc*/ 	.word	0x0000df00


	//   ....[39]....
        /*0300*/ 	.word	0x0000df30


	//   ....[40]....
        /*0304*/ 	.word	0x0000df80


	//   ....[41]....
        /*0308*/ 	.word	0x0000dfd0


	//   ....[42]....
        /*030c*/ 	.word	0x0000e000


	//   ....[43]....
        /*0310*/ 	.word	0x0000e010


	//   ....[44]....
        /*0314*/ 	.word	0x0000e9b0


	//   ....[45]....
        /*0318*/ 	.word	0x0000e9d0


	//   ....[46]....
        /*031c*/ 	.word	0x0000e9f0


	//   ....[47]....
        /*0320*/ 	.word	0x0000eb10


	//   ....[48]....
        /*0324*/ 	.word	0x0000ecc0


	//   ....[49]....
        /*0328*/ 	.word	0x0000ecf0


	//   ....[50]....
        /*032c*/ 	.word	0x0000ee40


	//   ....[51]....
        /*0330*/ 	.word	0x0000ee50


	//   ....[52]....
        /*0334*/ 	.word	0x00011f10


	//   ....[53]....
        /*0338*/ 	.word	0x000123d0


	//   ....[54]....
        /*033c*/ 	.word	0x00012550


	//   ....[55]....
        /*0340*/ 	.word	0x000125a0


	//   ....[56]....
        /*0344*/ 	.word	0x000126b0


	//   ....[57]....
        /*0348*/ 	.word	0x00012760


	//   ....[58]....
        /*034c*/ 	.word	0x00012850


	//   ....[59]....
        /*0350*/ 	.word	0x000128b0


	//   ....[60]....
        /*0354*/ 	.word	0x000129a0


	//   ....[61]....
        /*0358*/ 	.word	0x000129f0


	//   ....[62]....
        /*035c*/ 	.word	0x00012a80


	//   ....[63]....
        /*0360*/ 	.word	0x00012ba0


	//   ....[64]....
        /*0364*/ 	.word	0x00012eb0


	//   ....[65]....
        /*0368*/ 	.word	0x00012f00


	//   ....[66]....
        /*036c*/ 	.word	0x000130f0


	//   ....[67]....
        /*0370*/ 	.word	0x00013140


	//   ....[68]....
        /*0374*/ 	.word	0x00013370


	//   ....[69]....
        /*0378*/ 	.word	0x000133c0


	//   ....[70]....
        /*037c*/ 	.word	0x000137d0


	//----- nvinfo : EIATTR_REG_RECONFIG
	.align		4
.L_174:
        /*0380*/ 	.byte	0x01, 0x54
	.zero		2


	//----- nvinfo : EIATTR_SYSCALL_OFFSETS
	.align		4
        /*0384*/ 	.byte	0x04, 0x46
        /*0386*/ 	.short	(.L_176 - .L_175)


	//   ....[0]....
.L_175:
        /*0388*/ 	.word	0x00003380


	//   ....[1]....
        /*038c*/ 	.word	0x0000d140


	//   ....[2]....
        /*0390*/ 	.word	0x0000d280


	//   ....[3]....
        /*0394*/ 	.word	0x0000d370


	//   ....[4]....
        /*0398*/ 	.word	0x0000da90


	//   ....[5]....
        /*039c*/ 	.word	0x0000e320


	//----- nvinfo : EIATTR_MBARRIER_INSTR_OFFSETS
	.align		4
.L_176:
        /*03a0*/ 	.byte	0x04, 0x39
        /*03a2*/ 	.short	(.L_178 - .L_177)


	//   ....[0]....
.L_177:
        /*03a4*/ 	.word	0x00000280
        /*03a8*/ 	.word	0x000000ff
        /*03ac*/ 	.word	0x00038800
        /*03b0*/ 	.short	0x0100
        /*03b2*/ 	.byte	0x08
	.zero		1


	//   ....[1]....
        /*03b4*/ 	.word	0x00000290
        /*03b8*/ 	.word	0x000000ff
        /*03bc*/ 	.word	0x00038810
        /*03c0*/ 	.short	0x0100
        /*03c2*/ 	.byte	0x08
	.zero		1


	//   ....[2]....
        /*03c4*/ 	.word	0x000002a0
        /*03c8*/ 	.word	0x000000ff
        /*03cc*/ 	.word	0x00038820
        /*03d0*/ 	.short	0x0100
        /*03d2*/ 	.byte	0x08
	.zero		1


	//   ....[3]....
        /*03d4*/ 	.word	0x00000350
        /*03d8*/ 	.word	0x000000ff
        /*03dc*/ 	.word	0x00038830
        /*03e0*/ 	.short	0x0100
        /*03e2*/ 	.byte	0x06
	.zero		1


	//   ....[4]....
        /*03e4*/ 	.word	0x00000360
        /*03e8*/ 	.word	0x000000ff
        /*03ec*/ 	.word	0x00038840
        /*03f0*/ 	.short	0x0100
        /*03f2*/ 	.byte	0x06
	.zero		1


	//   ....[5]....
        /*03f4*/ 	.word	0x00000370
        /*03f8*/ 	.word	0x000000ff
        /*03fc*/ 	.word	0x00038838
        /*0400*/ 	.short	0x0100
        /*0402*/ 	.byte	0x06
	.zero		1


	//   ....[6]....
        /*0404*/ 	.word	0x00000380
        /*0408*/ 	.word	0x000000ff
        /*040c*/ 	.word	0x00038848
        /*0410*/ 	.short	0x0100
        /*0412*/ 	.byte	0x06
	.zero		1


	//   ....[7]....
        /*0414*/ 	.word	0x000004b0
        /*0418*/ 	.word	0x000000ff
        /*041c*/ 	.word	0x00038850
        /*0420*/ 	.short	0x0100
        /*0422*/ 	.byte	0x08
	.zero		1


	//   ....[8]....
        /*0424*/ 	.word	0x000004c0
        /*0428*/ 	.word	0x000000ff
        /*042c*/ 	.word	0x00038860
        /*0430*/ 	.short	0x0100
        /*0432*/ 	.byte	0x08
	.zero		1


	//   ....[9]....
        /*0434*/ 	.word	0x000004d0
        /*0438*/ 	.word	0x000000ff
        /*043c*/ 	.word	0x00038858
        /*0440*/ 	.short	0x0100
        /*0442*/ 	.byte	0x08
	.zero		1


	//   ....[10]....
        /*0444*/ 	.word	0x000004e0
        /*0448*/ 	.word	0x000000ff
        /*044c*/ 	.word	0x00038868
        /*0450*/ 	.short	0x0100
        /*0452*/ 	.byte	0x08
	.zero		1


	//   ....[11]....
        /*0454*/ 	.word	0x000005d0
        /*0458*/ 	.word	0x000000ff
        /*045c*/ 	.word	0x00038870
        /*0460*/ 	.short	0x0100
        /*0462*/ 	.byte	0x06
	.zero		1


	//   ....[12]....
        /*0464*/ 	.word	0x000005e0
        /*0468*/ 	.word	0x000000ff
        /*046c*/ 	.word	0x00038880
        /*0470*/ 	.short	0x0100
        /*0472*/ 	.byte	0x06
	.zero		1


	//   ....[13]....
        /*0474*/ 	.word	0x000005f0
        /*0478*/ 	.word	0x000000ff
        /*047c*/ 	.word	0x00038878
        /*0480*/ 	.short	0x0100
        /*0482*/ 	.byte	0x06
	.zero		1


	//   ....[14]....
        /*0484*/ 	.word	0x00000600
        /*0488*/ 	.word	0x000000ff
        /*048c*/ 	.word	0x00038888
        /*0490*/ 	.short	0x0100
        /*0492*/ 	.byte	0x06
	.zero		1


	//   ....[15]....
        /*0494*/ 	.word	0x00000730
        /*0498*/ 	.word	0x000000ff
        /*049c*/ 	.word	0x00038890
        /*04a0*/ 	.short	0x0100
        /*04a2*/ 	.byte	0x08
	.zero		1


	//   ....[16]....
        /*04a4*/ 	.word	0x00000740
        /*04a8*/ 	.word	0x000000ff
        /*04ac*/ 	.word	0x000388a0
        /*04b0*/ 	.short	0x0100
        /*04b2*/ 	.byte	0x08
	.zero		1


	//   ....[17]....
        /*04b4*/ 	.word	0x00000750
        /*04b8*/ 	.word	0x000000ff
        /*04bc*/ 	.word	0x00038898
        /*04c0*/ 	.short	0x0100
        /*04c2*/ 	.byte	0x08
	.zero		1


	//   ....[18]....
        /*04c4*/ 	.word	0x00000760
        /*04c8*/ 	.word	0x000000ff
        /*04cc*/ 	.word	0x000388a8
        /*04d0*/ 	.short	0x0100
        /*04d2*/ 	.byte	0x08
	.zero		1


	//   ....[19]....
        /*04d4*/ 	.word	0x00000890
        /*04d8*/ 	.word	0x000000ff
        /*04dc*/ 	.word	0x000388b0
        /*04e0*/ 	.short	0x0100
        /*04e2*/ 	.byte	0x08
	.zero		1


	//   ....[20]....
        /*04e4*/ 	.word	0x000008a0
        /*04e8*/ 	.word	0x000000ff
        /*04ec*/ 	.word	0x000388c0
        /*04f0*/ 	.short	0x0100
        /*04f2*/ 	.byte	0x08
	.zero		1


	//   ....[21]....
        /*04f4*/ 	.word	0x000008b0
        /*04f8*/ 	.word	0x000000ff
        /*04fc*/ 	.word	0x000388b8
        /*0500*/ 	.short	0x0100
        /*0502*/ 	.byte	0x08
	.zero		1


	//   ....[22]....
        /*0504*/ 	.word	0x000008c0
        /*0508*/ 	.word	0x000000ff
        /*050c*/ 	.word	0x000388c8
        /*0510*/ 	.short	0x0100
        /*0512*/ 	.byte	0x08
	.zero		1


	//   ....[23]....
        /*0514*/ 	.word	0x00001720
        /*0518*/ 	.word	0x00000008
        /*051c*/ 	.word	0x00000000
        /*0520*/ 	.short	0x0101
        /*0522*/ 	.byte	0x3f
	.zero		1


	//   ....[24]....
        /*0524*/ 	.word	0x000021c0
        /*0528*/ 	.word	0x00000004
        /*052c*/ 	.word	0x00000000
        /*0530*/ 	.short	0x0101
        /*0532*/ 	.byte	0x3f
	.zero		1


	//   ....[25]....
        /*0534*/ 	.word	0x000033b0
        /*0538*/ 	.word	0x000000b8
        /*053c*/ 	.word	0x00038800
        /*0540*/ 	.short	0x010a
        /*0542*/ 	.byte	0x3f
	.zero		1


	//   ....[26]....
        /*0544*/ 	.word	0x00003560
        /*0548*/ 	.word	0x000000b8
        /*054c*/ 	.word	0x00038830
        /*0550*/ 	.short	0x010a
        /*0552*/ 	.byte	0x3f
	.zero		1


	//   ....[27]....
        /*0554*/ 	.word	0x000035a0
        /*0558*/ 	.word	0x000000b8
        /*055c*/ 	.word	0x00038830
        /*0560*/ 	.short	0x010a
        /*0562*/ 	.byte	0x3f
	.zero		1


	//   ....[28]....
        /*0564*/ 	.word	0x000039b0
        /*0568*/ 	.word	0x000000b8
        /*056c*/ 	.word	0x00038810
        /*0570*/ 	.short	0x010a
        /*0572*/ 	.byte	0x3f
	.zero		1


	//   ....[29]....
        /*0574*/ 	.word	0x000039f0
        /*0578*/ 	.word	0x000000b8
        /*057c*/ 	.word	0x00038850
        /*0580*/ 	.short	0x010a
        /*0582*/ 	.byte	0x3f
	.zero		1


	//   ....[30]....
        /*0584*/ 	.word	0x00003ab0
        /*0588*/ 	.word	0x000000b8
        /*058c*/ 	.word	0x00038850
        /*0590*/ 	.short	0x010a
        /*0592*/ 	.byte	0x3f
	.zero		1


	//   ....[31]....
        /*0594*/ 	.word	0x00005fc0
        /*0598*/ 	.word	0x00000018
        /*059c*/ 	.word	0x00000000
        /*05a0*/ 	.short	0x0101
        /*05a2*/ 	.byte	0x3f
	.zero		1


	//   ....[32]....
        /*05a4*/ 	.word	0x00006610
        /*05a8*/ 	.word	0x00000098
        /*05ac*/ 	.word	0x00000000
        /*05b0*/ 	.short	0x0101
        /*05b2*/ 	.byte	0x3f
	.zero		1


	//   ....[33]....
        /*05b4*/ 	.word	0x00006790
        /*05b8*/ 	.word	0x000000c3
        /*05bc*/ 	.word	0x00038830
        /*05c0*/ 	.short	0x010a
        /*05c2*/ 	.byte	0x3f
	.zero		1


	//   ....[34]....
        /*05c4*/ 	.word	0x000067e0
        /*05c8*/ 	.word	0x000000c3
        /*05cc*/ 	.word	0x00038830
        /*05d0*/ 	.short	0x010a
        /*05d2*/ 	.byte	0x3f
	.zero		1


	//   ....[35]....
        /*05d4*/ 	.word	0x00006b10
        /*05d8*/ 	.word	0x000000c3
        /*05dc*/ 	.word	0x00038850
        /*05e0*/ 	.short	0x010a
        /*05e2*/ 	.byte	0x3f
	.zero		1


	//   ....[36]....
        /*05e4*/ 	.word	0x00006b50
        /*05e8*/ 	.word	0x000000c3
        /*05ec*/ 	.word	0x00038850
        /*05f0*/ 	.short	0x010a
        /*05f2*/ 	.byte	0x3f
	.zero		1


	//   ....[37]....
        /*05f4*/ 	.word	0x00008ae0
        /*05f8*/ 	.word	0x00000098
        /*05fc*/ 	.word	0x00000000
        /*0600*/ 	.short	0x0101
        /*0602*/ 	.byte	0x3f
	.zero		1


	//   ....[38]....
        /*0604*/ 	.word	0x00009730
        /*0608*/ 	.word	0x000000c3
        /*060c*/ 	.word	0x00000000
        /*0610*/ 	.short	0x0101
        /*0612*/ 	.byte	0x3f
	.zero		1


	//   ....[39]....
        /*0614*/ 	.word	0x0000a2f0
        /*0618*/ 	.word	0x000000ff
        /*061c*/ 	.word	0x00000000
        /*0620*/ 	.short	0x0101
        /*0622*/ 	.byte	0x04
	.zero		1


	//   ....[40]....
        /*0624*/ 	.word	0x0000d750
        /*0628*/ 	.word	0x000000ff
        /*062c*/ 	.word	0x00038840
        /*0630*/ 	.short	0x010a
        /*0632*/ 	.byte	0x26
	.zero		1


	//   ....[41]....
        /*0634*/ 	.word	0x0000e130
        /*0638*/ 	.word	0x000000ff
        /*063c*/ 	.word	0x00038800
        /*0640*/ 	.short	0x0107
        /*0642*/ 	.byte	0x26
	.zero		1


	//   ....[42]....
        /*0644*/ 	.word	0x0000e1b0
        /*0648*/ 	.word	0x000000ff
        /*064c*/ 	.word	0x00038800
        /*0650*/ 	.short	0x0101
        /*0652*/ 	.byte	0x26
	.zero		1


	//   ....[43]....
        /*0654*/ 	.word	0x0000f0e0
        /*0658*/ 	.word	0x000000ff
        /*065c*/ 	.word	0x00038810
        /*0660*/ 	.short	0x0107
        /*0662*/ 	.byte	0x26
	.zero		1


	//   ....[44]....
        /*0664*/ 	.word	0x0000f140
        /*0668*/ 	.word	0x000000ff
        /*066c*/ 	.word	0x00038810
        /*0670*/ 	.short	0x0101
        /*0672*/ 	.byte	0x26
	.zero		1


	//   ....[45]....
        /*0674*/ 	.word	0x0000f150
        /*0678*/ 	.word	0x000000ff
        /*067c*/ 	.word	0x00038820
        /*0680*/ 	.short	0x010a
        /*0682*/ 	.byte	0x26
	.zero		1


	//   ....[46]....
        /*0684*/ 	.word	0x0000f1b0
        /*0688*/ 	.word	0x000000ff
        /*068c*/ 	.word	0x00038860
        /*0690*/ 	.short	0x010a
        /*0692*/ 	.byte	0x26
	.zero		1


	//   ....[47]....
        /*0694*/ 	.word	0x0000fd70
        /*0698*/ 	.word	0x000000ff
        /*069c*/ 	.word	0x00038848
        /*06a0*/ 	.short	0x010a
        /*06a2*/ 	.byte	0x26
	.zero		1


	//   ....[48]....
        /*06a4*/ 	.word	0x0000ff40
        /*06a8*/ 	.word	0x000000ff
        /*06ac*/ 	.word	0x00038868
        /*06b0*/ 	.short	0x010a
        /*06b2*/ 	.byte	0x26
	.zero		1


	//   ....[49]....
        /*06b4*/ 	.word	0x000108f0
        /*06b8*/ 	.word	0x000000ff
        /*06bc*/ 	.word	0x00038840
        /*06c0*/ 	.short	0x010a
        /*06c2*/ 	.byte	0x26
	.zero		1


	//   ....[50]....
        /*06c4*/ 	.word	0x00010ad0
        /*06c8*/ 	.word	0x000000ff
        /*06cc*/ 	.word	0x00038860
        /*06d0*/ 	.short	0x010a
        /*06d2*/ 	.byte	0x26
	.zero		1


	//   ....[51]....
        /*06d4*/ 	.word	0x000114a0
        /*06d8*/ 	.word	0x000000ff
        /*06dc*/ 	.word	0x00038848
        /*06e0*/ 	.short	0x010a
        /*06e2*/ 	.byte	0x26
	.zero		1


	//   ....[52]....
        /*06e4*/ 	.word	0x00011680
        /*06e8*/ 	.word	0x000000ff
        /*06ec*/ 	.word	0x00038868
        /*06f0*/ 	.short	0x010a
        /*06f2*/ 	.byte	0x26
	.zero		1


	//   ....[53]....
        /*06f4*/ 	.word	0x00011ea0
        /*06f8*/ 	.word	0x00000002
        /*06fc*/ 	.word	0x00038820
        /*0700*/ 	.short	0x010a
        /*0702*/ 	.byte	0x3f
	.zero		1


	//   ....[54]....
        /*0704*/ 	.word	0x00012040
        /*0708*/ 	.word	0x00000007
        /*070c*/ 	.word	0x00000000
        /*0710*/ 	.short	0x010a
        /*0712*/ 	.byte	0x3f
	.zero		1


	//   ....[55]....
        /*0714*/ 	.word	0x000120b0
        /*0718*/ 	.word	0x00000005
        /*071c*/ 	.word	0x00000000
        /*0720*/ 	.short	0x010a
        /*0722*/ 	.byte	0x3f
	.zero		1


	//   ....[56]....
        /*0724*/ 	.word	0x00012110
        /*0728*/ 	.word	0x00000005
        /*072c*/ 	.word	0x00000000
        /*0730*/ 	.short	0x010a
        /*0732*/ 	.byte	0x3f
	.zero		1


	//   ....[57]....
        /*0734*/ 	.word	0x00012140
        /*0738*/ 	.word	0x00000003
        /*073c*/ 	.word	0x00000000
        /*0740*/ 	.short	0x010a
        /*0742*/ 	.byte	0x3f
	.zero		1


	//   ....[58]....
        /*0744*/ 	.word	0x000121a0
        /*0748*/ 	.word	0x000000b8
        /*074c*/ 	.word	0x00038800
        /*0750*/ 	.short	0x010a
        /*0752*/ 	.byte	0x3f
	.zero		1


	//   ....[59]....
        /*0754*/ 	.word	0x000121f0
        /*0758*/ 	.word	0x000000b8
        /*075c*/ 	.word	0x00038830
        /*0760*/ 	.short	0x010a
        /*0762*/ 	.byte	0x3f
	.zero		1


	//   ....[60]....
        /*0764*/ 	.word	0x00012240
        /*0768*/ 	.word	0x000000b8
        /*076c*/ 	.word	0x00038810
        /*0770*/ 	.short	0x010a
        /*0772*/ 	.byte	0x3f
	.zero		1


	//   ....[61]....
        /*0774*/ 	.word	0x00012290
        /*0778*/ 	.word	0x000000b8
        /*077c*/ 	.word	0x00038850
        /*0780*/ 	.short	0x010a
        /*0782*/ 	.byte	0x3f
	.zero		1


	//   ....[62]....
        /*0784*/ 	.word	0x000122e0
        /*0788*/ 	.word	0x000000c3
        /*078c*/ 	.word	0x00038830
        /*0790*/ 	.short	0x010a
        /*0792*/ 	.byte	0x3f
	.zero		1


	//   ....[63]....
        /*0794*/ 	.word	0x00012330
        /*0798*/ 	.word	0x000000c3
        /*079c*/ 	.word	0x00038850
        /*07a0*/ 	.short	0x010a
        /*07a2*/ 	.byte	0x3f
	.zero		1


	//   ....[64]....
        /*07a4*/ 	.word	0x00012490
        /*07a8*/ 	.word	0x00000003
        /*07ac*/ 	.word	0x00038840
        /*07b0*/ 	.short	0x010a
        /*07b2*/ 	.byte	0x3f
	.zero		1


	//   ....[65]....
        /*07b4*/ 	.word	0x00013400
        /*07b8*/ 	.word	0x00000003
        /*07bc*/ 	.word	0x00038820
        /*07c0*/ 	.short	0x010a
        /*07c2*/ 	.byte	0x3f
	.zero		1


	//   ....[66]....
        /*07c4*/ 	.word	0x00013460
        /*07c8*/ 	.word	0x00000003
        /*07cc*/ 	.word	0x00038860
        /*07d0*/ 	.short	0x010a
        /*07d2*/ 	.byte	0x3f
	.zero		1


	//   ....[67]....
        /*07d4*/ 	.word	0x000134c0
        /*07d8*/ 	.word	0x00000003
        /*07dc*/ 	.word	0x00038848
        /*07e0*/ 	.short	0x010a
        /*07e2*/ 	.byte	0x3f
	.zero		1


	//   ....[68]....
        /*07e4*/ 	.word	0x00013520
        /*07e8*/ 	.word	0x00000003
        /*07ec*/ 	.word	0x00038868
        /*07f0*/ 	.short	0x010a
        /*07f2*/ 	.byte	0x3f
	.zero		1


	//   ....[69]....
        /*07f4*/ 	.word	0x00013580
        /*07f8*/ 	.word	0x00000003
        /*07fc*/ 	.word	0x00038840
        /*0800*/ 	.short	0x010a
        /*0802*/ 	.byte	0x3f
	.zero		1


	//   ....[70]....
        /*0804*/ 	.word	0x000135e0
        /*0808*/ 	.word	0x00000003
        /*080c*/ 	.word	0x00038860
        /*0810*/ 	.short	0x010a
        /*0812*/ 	.byte	0x3f
	.zero		1


	//   ....[71]....
        /*0814*/ 	.word	0x00013640
        /*0818*/ 	.word	0x00000003
        /*081c*/ 	.word	0x00038848
        /*0820*/ 	.short	0x010a
        /*0822*/ 	.byte	0x3f
	.zero		1


	//   ....[72]....
        /*0824*/ 	.word	0x000136a0
        /*0828*/ 	.word	0x00000003
        /*082c*/ 	.word	0x00038868
        /*0830*/ 	.short	0x010a
        /*0832*/ 	.byte	0x3f
	.zero		1


	//   ....[73]....
        /*0834*/ 	.word	0x000136f0
        /*0838*/ 	.word	0x00000002
        /*083c*/ 	.word	0x00038820
        /*0840*/ 	.short	0x010a
        /*0842*/ 	.byte	0x3f
	.zero		1


	//   ....[74]....
        /*0844*/ 	.word	0x00013890
        /*0848*/ 	.word	0x00000007
        /*084c*/ 	.word	0x00000000
        /*0850*/ 	.short	0x010a
        /*0852*/ 	.byte	0x3f
	.zero		1


	//   ....[75]....
        /*0854*/ 	.word	0x000138e0
        /*0858*/ 	.word	0x00000005
        /*085c*/ 	.word	0x00000000
        /*0860*/ 	.short	0x010a
        /*0862*/ 	.byte	0x3f
	.zero		1


	//   ....[76]....
        /*0864*/ 	.word	0x00013930
        /*0868*/ 	.word	0x00000005
        /*086c*/ 	.word	0x00000000
        /*0870*/ 	.short	0x010a
        /*0872*/ 	.byte	0x3f
	.zero		1


	//----- nvinfo : EIATTR_NUM_MBARRIERS
	.align		4
.L_178:
        /*0874*/ 	.byte	0x03, 0x38
        /*0876*/ 	.short	0x0017


	//----- nvinfo : EIATTR_EXIT_INSTR_OFFSETS
	.align		4
        /*0878*/ 	.byte	0x04, 0x1c
        /*087a*/ 	.short	(.L_180 - .L_179)


	//   ....[0]....
.L_179:
        /*087c*/ 	.word	0x00012190


	//----- nvinfo : EIATTR_MAX_THREADS
	.align		4
.L_180:
        /*0880*/ 	.byte	0x04, 0x05
        /*0882*/ 	.short	(.L_182 - .L_181)
.L_181:
        /*0884*/ 	.word	0x00000180
        /*0888*/ 	.word	0x00000001
        /*088c*/ 	.word	0x00000001


	//----- nvinfo : EIATTR_CRS_STACK_SIZE
	.align		4
.L_182:
        /*0890*/ 	.byte	0x04, 0x1e
        /*0892*/ 	.short	(.L_184 - .L_183)
.L_183:
        /*0894*/ 	.word	0x00000000


	//----- nvinfo : EIATTR_CBANK_PARAM_SIZE
	.align		4
.L_184:
        /*0898*/ 	.byte	0x03, 0x19
        /*089a*/ 	.short	0x0b70


	//----- nvinfo : EIATTR_PARAM_CBANK
	.align		4
        /*089c*/ 	.byte	0x04, 0x0a
        /*089e*/ 	.short	(.L_186 - .L_185)
	.align		4
.L_185:
        /*08a0*/ 	.word	index@(.nv.constant0._ZN7cutlass13device_kernelIN5flash11enable_sm90INS1_16FlashAttnFwdSm90INS1_25CollectiveMainloopFwdSm90ILi2EN4cute5tupleIJNS5_1CILi1EEES8_S8_EEENS6_IJNS7_ILi64EEESA_SA_EEELi512ENS_6half_tEfNS_4arch4Sm90ELb0ELb0ELb1ELb0ELb0ELb0ELb1ELb0ELb0ELb1ELb1ELb0EEENS1_21CollectiveEpilogueFwdINS6_IJSA_NS7_ILi512EEESA_EEES9_SC_SE_Li256ELb0ELb1ELb1ELb0EEENS1_19SingleTileSchedulerILb0ELb1ELb1ELi64EEEEEEEEEvNT_6ParamsE)
        /*08a4*/ 	.short	0x0210
        /*08a6*/ 	.short	0x0b70


	//----- nvinfo : EIATTR_SW_WAR
	.align		4
.L_186:
        /*08a8*/ 	.byte	0x04, 0x36
        /*08aa*/ 	.short	(.L_188 - .L_187)
.L_187:
        /*08ac*/ 	.word	0x00000008
.L_188:


//--------------------- .nv.info._ZN7cutlass13device_kernelIN5flash11enable_sm90INS1_16FlashAttnFwdSm90INS1_25CollectiveMainloopFwdSm90ILi2EN4cute5tupleIJNS5_1CILi1EEES8_S8_EEENS6_IJNS7_ILi64EEESA_SA_EEELi512ENS_6half_tEfNS_4arch4Sm90ELb0ELb0ELb1ELb1ELb0ELb0ELb0ELb0ELb0ELb1ELb1ELb0EEENS1_21CollectiveEpilogueFwdINS6_IJSA_NS7_ILi512EEESA_EEES9_SC_SE_Li256ELb1ELb1ELb1ELb0EEENS1_36VarlenDynamicPersistentTileSchedulerILi64ELi64ELi256ELi128ELb1ELb1ELb1ELb0ELb1ELb1EEEEEEEEEvNT_6ParamsE --------------------------
	.section	.nv.info._ZN7cutlass13device_kernelIN5flash11enable_sm90INS1_16FlashAttnFwdSm90INS1_25CollectiveMainloopFwdSm90ILi2EN4cute5tupleIJNS5_1CILi1EEES8_S8_EEENS6_IJNS7_ILi64EEESA_SA_EEELi512ENS_6half_tEfNS_4arch4Sm90ELb0ELb0ELb1ELb1ELb0ELb0ELb0ELb0ELb0ELb1ELb1ELb0EEENS1_21CollectiveEpilogueFwdINS6_IJSA_NS7_ILi512EEESA_EEES9_SC_SE_Li256ELb1ELb1ELb1ELb0EEENS1_36VarlenDynamicPersistentTileSchedulerILi64ELi64ELi256ELi128ELb1ELb1ELb1ELb0ELb1ELb1EEEEEEEEEvNT_6ParamsE,"",@"SHT_CUDA_INFO"
	.sectionflags	@""
	.align	4


	//----- nvinfo : EIATTR_CUDA_API_VERSION
	.align		4
        /*0000*/ 	.byte	0x04, 0x37
        /*0002*/ 	.short	(.L_190 - .L_189)
.L_189:
        /*0004*/ 	.word	0x00000082


	//----- nvinfo : EIATTR_KPARAM_INFO
	.align		4
.L_190:
        /*0008*/ 	.byte	0x04, 0x17
        /*000a*/ 	.short	(.L_192 - .L_191)
.L_191:
        /*000c*/ 	.word	0x00000000
        /*0010*/ 	.short	0x0000
        /*0012*/ 	.short	0x0070
        /*0014*/ 	.byte	0x00, 0xf0, 0x01, 0x2a


	//----- nvinfo : EIATTR_SPARSE_MMA_MASK
	.align		4
.L_192:
        /*0018*/ 	.byte	0x03, 0x50
        /*001a*/ 	.short	0x0000


	//----- nvinfo : EIATTR_MAXREG_COUNT
	.align		4
        /*001c*/ 	.byte	0x03, 0x1b
        /*001e*/ 	.short	0x00a8


	//----- nvinfo : EIATTR_NUM_BARRIERS
	.align		4
        /*0020*/ 	.byte	0x02, 0x4c
        /*0022*/ 	.byte	0x10
	.zero		1


	//----- nvinfo : EIATTR_EXTERNS
	.align		4
        /*0024*/ 	.byte	0x04, 0x0f
        /*0026*/ 	.short	(.L_194 - .L_193)


	//   ....[0]....
	.align		4
.L_193:
        /*0028*/ 	.word	index@(__assertfail)


	//----- nvinfo : EIATTR_ANNOTATIONS
	.align		4
.L_194:
        /*002c*/ 	.byte	0x04, 0x55
        /*002e*/ 	.short	(.L_196 - .L_195)


	//   ....[0]....
.L_195:
        /* <DEDUP_REMOVED lines=66> */


	//----- nvinfo : EIATTR_MERCURY_ISA_VERSION
	.align		4
.L_196:
        /*0438*/ 	.byte	0x03, 0x5f
        /*043a*/ 	.short	0x0101


	//----- nvinfo : EIATTR_UNUSED_LOAD_BYTE_OFFSET
	.align		4
        /*043c*/ 	.byte	0x04, 0x44
        /*043e*/ 	.short	(.L_198 - .L_197)


	//   ....[0]....
.L_197:
        /*0440*/ 	.word	0x00000a10
        /*0444*/ 	.word	0x0000fff0


	//   ....[1]....
        /*0448*/ 	.word	0x000081a0
        /*044c*/ 	.word	0x0000fff0


	//----- nvinfo : EIATTR_INT_WARP_WIDE_INSTR_OFFSETS
	.align		4
.L_198:
        /*0450*/ 	.byte	0x04, 0x31
        /*0452*/ 	.short	(.L_200 - .L_199)


	//   ....[0]....
.L_199:
        /*0454*/ 	.word	0x00000130


	//   ....[1]....
        /*0458*/ 	.word	0x00000170


	//   ....[2]....
        /*045c*/ 	.word	0x000001e0


	//   ....[3]....
        /*0460*/ 	.word	0x0000e180


	//   ....[4]....
        /*0464*/ 	.word	0x0000e210


	//   ....[5]....
        /*0468*/ 	.word	0x00012ab0


	//   ....[6]....
        /*046c*/ 	.word	0x00012b40


	//----- nvinfo : EIATTR_COOP_GROUP_MASK_REGIDS
	.align		4
.L_200:
        /*0470*/ 	.byte	0x04, 0x29
        /*0472*/ 	.short	(.L_202 - .L_201)


	//   ....[0]....
.L_201:
        /*0474*/ 	.word	0xffffffff


	//   ....[1]....
        /*0478*/ 	.word	0xffffffff


	//   ....[2]....
        /*047c*/ 	.word	0xffffffff


	//   ....[3]....
        /*0480*/ 	.word	0xffffffff


	//   ....[4]....
        /*0484*/ 	.word	0xffffffff


	//   ....[5]....
        /*0488*/ 	.word	0xffffffff


	//   ....[6]....
        /*048c*/ 	.word	0xffffffff


	//   ....[7]....
        /*0490*/ 	.word	0xffffffff


	//   ....[8]....
        /*0494*/ 	.word	0xffffffff


	//   ....[9]....
        /*0498*/ 	.word	0xffffffff


	//   ....[10]....
        /*049c*/ 	.word	0xffffffff


	//   ....[11]....
        /*04a0*/ 	.word	0xffffffff


	//   ....[12]....
        /*04a4*/ 	.word	0xffffffff


	//   ....[13]....
        /*04a8*/ 	.word	0xffffffff


	//   ....[14]....
        /*04ac*/ 	.word	0xffffffff


	//   ....[15]....
        /*04b0*/ 	.word	0xffffffff


	//   ....[16]....
        /*04b4*/ 	.word	0xffffffff


	//   ....[17]....
        /*04b8*/ 	.word	0xffffffff


	//   ....[18]....
        /*04bc*/ 	.word	0xffffffff


	//   ....[19]....
        /*04c0*/ 	.word	0xffffffff


	//   ....[20]....
        /*04c4*/ 	.word	0xffffffff


	//   ....[21]....
        /*04c8*/ 	.word	0xffffffff


	//   ....[22]....
        /*04cc*/ 	.word	0xffffffff


	//   ....[23]....
        /*04d0*/ 	.word	0xffffffff


	//   ....[24]....
        /*04d4*/ 	.word	0xffffffff


	//   ....[25]....
        /*04d8*/ 	.word	0xffffffff


	//   ....[26]....
        /*04dc*/ 	.word	0xffffffff


	//   ....[27]....
        /*04e0*/ 	.word	0xffffffff


	//   ....[28]....
        /*04e4*/ 	.word	0xffffffff


	//   ....[29]....
        /*04e8*/ 	.word	0xffffffff


	//   ....[30]....
        /*04ec*/ 	.word	0xffffffff


	//   ....[31]....
        /*04f0*/ 	.word	0xffffffff


	//   ....[32]....
        /*04f4*/ 	.word	0xffffffff


	//   ....[33]....
        /*04f8*/ 	.word	0xffffffff


	//   ....[34]....
        /*04fc*/ 	.word	0xffffffff


	//   ....[35]....
        /*0500*/ 	.word	0xffffffff


	//   ....[36]....
        /*0504*/ 	.word	0xffffffff


	//   ....[37]....
        /*0508*/ 	.word	0xffffffff


	//   ....[38]....
        /*050c*/ 	.word	0xffffffff


	//   ....[39]....
        /*0510*/ 	.word	0xffffffff


	//   ....[40]....
        /*0514*/ 	.word	0xffffffff


	//   ....[41]....
        /*0518*/ 	.word	0xffffffff


	//   ....[42]....
        /*051c*/ 	.word	0xffffffff


	//   ....[43]....
        /*0520*/ 	.word	0xffffffff


	//   ....[44]....
        /*0524*/ 	.word	0xffffffff


	//   ....[45]....
        /*0528*/ 	.word	0xffffffff


	//   ....[46]....
        /*052c*/ 	.word	0xffffffff


	//   ....[47]....
        /*0530*/ 	.word	0xffffffff


	//   ....[48]....
        /*0534*/ 	.word	0xffffffff


	//   ....[49]....
        /*0538*/ 	.word	0xffffffff


	//   ....[50]....
        /*053c*/ 	.word	0xffffffff


	//   ....[51]....
        /*0540*/ 	.word	0xffffffff


	//   ....[52]....
        /*0544*/ 	.word	0xffffffff


	//   ....[53]....
        /*0548*/ 	.word	0xffffffff


	//   ....[54]....
        /*054c*/ 	.word	0xffffffff


	//   ....[55]....
        /*0550*/ 	.word	0xffffffff


	//   ....[56]....
        /*0554*/ 	.word	0xffffffff


	//   ....[57]....
        /*0558*/ 	.word	0xffffffff


	//   ....[58]....
        /*055c*/ 	.word	0xffffffff


	//   ....[59]....
        /*0560*/ 	.word	0xffffffff


	//   ....[60]....
        /*0564*/ 	.word	0xffffffff


	//   ....[61]....
        /*0568*/ 	.word	0xffffffff


	//   ....[62]....
        /*056c*/ 	.word	0xffffffff


	//   ....[63]....
        /*0570*/ 	.word	0xffffffff


	//   ....[64]....
        /*0574*/ 	.word	0xffffffff


	//   ....[65]....
        /*0578*/ 	.word	0xffffffff


	//   ....[66]....
        /*057c*/ 	.word	0xffffffff


	//   ....[67]....
        /*0580*/ 	.word	0xffffffff


	//   ....[68]....
        /*0584*/ 	.word	0xffffffff


	//   ....[69]....
        /*0588*/ 	.word	0xffffffff


	//   ....[70]....
        /*058c*/ 	.word	0xffffffff


	//   ....[71]....
        /*0590*/ 	.word	0xffffffff


	//   ....[72]....
        /*0594*/ 	.word	0xffffffff


	//   ....[73]....
        /*0598*/ 	.word	0xffffffff


	//   ....[74]....
        /*059c*/ 	.word	0xffffffff


	//   ....[75]....
        /*05a0*/ 	.word	0xffffffff


	//   ....[76]....
        /*05a4*/ 	.word	0xffffffff


	//   ....[77]....
        /*05a8*/ 	.word	0xffffffff


	//   ....[78]....
        /*05ac*/ 	.word	0xffffffff


	//   ....[79]....
        /*05b0*/ 	.word	0xffffffff


	//   ....[80]....
        /*05b4*/ 	.word	0xffffffff


	//   ....[81]....
        /*05b8*/ 	.word	0xffffffff


	//   ....[82]....
        /*05bc*/ 	.word	0xffffffff


	//   ....[83]....
        /*05c0*/ 	.word	0xffffffff


	//   ....[84]....
        /*05c4*/ 	.word	0xffffffff


	//   ....[85]....
        /*05c8*/ 	.word	0x0500000f


	//   ....[86]....
        /*05cc*/ 	.word	0x0500000f


	//   ....[87]....
        /*05d0*/ 	.word	0x0500000f


	//   ....[88]....
        /*05d4*/ 	.word	0x0500000f


	//   ....[89]....
        /*05d8*/ 	.word	0x0500000f


	//   ....[90]....
        /*05dc*/ 	.word	0x0500000f


	//   ....[91]....
        /*05e0*/ 	.word	0x0500000f


	//   ....[92]....
        /*05e4*/ 	.word	0x0500000f


	//   ....[93]....
        /*05e8*/ 	.word	0x0500000f


	//   ....[94]....
        /*05ec*/ 	.word	0x0500000f


	//   ....[95]....
        /*05f0*/ 	.word	0x0500000f


	//   ....[96]....
        /*05f4*/ 	.word	0x0500000f


	//   ....[97]....
        /*05f8*/ 	.word	0x0500000f


	//   ....[98]....
        /*05fc*/ 	.word	0x0500000f


	//   ....[99]....
        /*0600*/ 	.word	0x0500000f


	//   ....[100]....
        /*0604*/ 	.word	0x0500000f


	//   ....[101]....
        /*0608*/ 	.word	0x0500000f


	//   ....[102]....
        /*060c*/ 	.word	0x0500000f


	//   ....[103]....
        /*0610*/ 	.word	0x0500000f


	//   ....[104]....
        /*0614*/ 	.word	0x0500000f


	//   ....[105]....
        /*0618*/ 	.word	0x0500000f


	//   ....[106]....
        /*061c*/ 	.word	0x0500000f


	//   ....[107]....
        /*0620*/ 	.word	0x0500000f


	//   ....[108]....
        /*0624*/ 	.word	0x0500000f


	//   ....[109]....
        /*0628*/ 	.word	0x0500000f


	//   ....[110]....
        /*062c*/ 	.word	0x0500000f


	//   ....[111]....
        /*0630*/ 	.word	0x0500000f


	//   ....[112]....
        /*0634*/ 	.word	0x0500000f


	//----- nvinfo : EIATTR_COOP_GROUP_INSTR_OFFSETS
	.align		4
.L_202:
        /*0638*/ 	.byte	0x04, 0x28
        /*063a*/ 	.short	(.L_204 - .L_203)


	//   ....[0]....
.L_203:
        /*063c*/ 	.word	0x00000060


	//   ....[1]....
        /*0640*/ 	.word	0x00000140


	//   ....[2]....
        /*0644*/ 	.word	0x00000190


	//   ....[3]....
        /*0648*/ 	.word	0x00000380


	//   ....[4]....
        /*064c*/ 	.word	0x000004e0


	//   ....[5]....
        /*0650*/ 	.word	0x00000600


	//   ....[6]....
        /*0654*/ 	.word	0x00000760


	//   ....[7]....
        /*0658*/ 	.word	0x00001f30


	//   ....[8]....
        /*065c*/ 	.word	0x00003f60


	//   ....[9]....
        /*0660*/ 	.word	0x00004d20


	//   ....[10]....
        /*0664*/ 	.word	0x00004da0


	//   ....[11]....
        /*0668*/ 	.word	0x00004f80


	//   ....[12]....
        /*066c*/ 	.word	0x00005050


	//   ....[13]....
        /*0670*/ 	.word	0x00005960


	//   ....[14]....
        /*0674*/ 	.word	0x00006020


	//   ....[15]....
        /*0678*/ 	.word	0x00006050


	//   ....[16]....
        /*067c*/ 	.word	0x00006980


	//   ....[17]....
        /*0680*/ 	.word	0x00006a00


	//   ....[18]....
        /*0684*/ 	.word	0x00007660


	//   ....[19]....
        /*0688*/ 	.word	0x000076b0


	//   ....[20]....
        /*068c*/ 	.word	0x00007720


	//   ....[21]....
        /*0690*/ 	.word	0x00007750


	//   ....[22]....
        /*0694*/ 	.word	0x00007780


	//   ....[23]....
        /*0698*/ 	.word	0x00008f70


	//   ....[24]....
        /*069c*/ 	.word	0x00009380


	//   ....[25]....
        /*06a0*/ 	.word	0x000093b0


	//   ....[26]....
        /*06a4*/ 	.word	0x000093d0


	//   ....[27]....
        /*06a8*/ 	.word	0x000093e0


	//   ....[28]....
        /*06ac*/ 	.word	0x0000a020


	//   ....[29]....
        /*06b0*/ 	.word	0x0000a040


	//   ....[30]....
        /*06b4*/ 	.word	0x0000a2f0


	//   ....[31]....
        /*06b8*/ 	.word	0x0000a310


	//   ....[32]....
        /*06bc*/ 	.word	0x0000aa40


	//   ....[33]....
        /*06c0*/ 	.word	0x0000aa50


	//   ....[34]....
        /*06c4*/ 	.word	0x0000b2a0


	//   ....[35]....
        /*06c8*/ 	.word	0x0000b2c0


	//   ....[36]....
        /*06cc*/ 	.word	0x0000c670


	//   ....[37]....
        /*06d0*/ 	.word	0x0000c6a0


	//   ....[38]....
        /*06d4*/ 	.word	0x0000c8d0


	//   ....[39]....
        /*06d8*/ 	.word	0x0000c8f0


	//   ....[40]....
        /*06dc*/ 	.word	0x0000cba0


	//   ....[41]....
        /*06e0*/ 	.word	0x0000cdc0


	//   ....[42]....
        /*06e4*/ 	.word	0x0000cdf0


	//   ....[43]....
        /*06e8*/ 	.word	0x0000ce20


	//   ....[44]....
        /*06ec*/ 	.word	0x0000ce50


	//   ....[45]....
        /*06f0*/ 	.word	0x0000ce80


	//   ....[46]....
        /*06f4*/ 	.word	0x0000ceb0


	//   ....[47]....
        /*06f8*/ 	.word	0x0000d050


	//   ....[48]....
        /*06fc*/ 	.word	0x0000d080


	//   ....[49]....
        /*0700*/ 	.word	0x0000d0b0


	//   ....[50]....
        /*0704*/ 	.word	0x0000d0e0


	//   ....[51]....
        /*0708*/ 	.word	0x0000d110


	//   ....[52]....
        /*070c*/ 	.word	0x0000d140


	//   ....[53]....
        /*0710*/ 	.word	0x0000d1d0


	//   ....[54]....
        /*0714*/ 	.word	0x0000d200


	//   ....[55]....
        /*0718*/ 	.word	0x0000d210


	//   ....[56]....
        /*071c*/ 	.word	0x0000d2c0


	//   ....[57]....
        /*0720*/ 	.word	0x0000e760


	//   ....[58]....
        /*0724*/ 	.word	0x0000f230


	//   ....[59]....
        /*0728*/ 	.word	0x0000f240


	//   ....[60]....
        /*072c*/ 	.word	0x0000f2e0


	//   ....[61]....
        /*0730*/ 	.word	0x0000f2f0


	//   ....[62]....
        /*0734*/ 	.word	0x0000f370


	//   ....[63]....
        /*0738*/ 	.word	0x0000f380


	//   ....[64]....
        /*073c*/ 	.word	0x0000f3d0


	//   ....[65]....
        /*0740*/ 	.word	0x0000f3f0


	//   ....[66]....
        /*0744*/ 	.word	0x00012dc0


	//   ....[67]....
        /*0748*/ 	.word	0x00012df0


	//   ....[68]....
        /*074c*/ 	.word	0x00012e60


	//   ....[69]....
        /*0750*/ 	.word	0x00012e90


	//   ....[70]....
        /*0754*/ 	.word	0x00012ec0


	//   ....[71]....
        /*0758*/ 	.word	0x00012ef0


	//   ....[72]....
        /*075c*/ 	.word	0x00012f20


	//   ....[73]....
        /*0760*/ 	.word	0x00012f50


	//   ....[74]....
        /*0764*/ 	.word	0x00013110


	//   ....[75]....
        /*0768*/ 	.word	0x00013140


	//   ....[76]....
        /*076c*/ 	.word	0x00013170


	//   ....[77]....
        /*0770*/ 	.word	0x000131a0


	//   ....[78]....
        /*0774*/ 	.word	0x000131d0


	//   ....[79]....
        /*0778*/ 	.word	0x00013200


	//   ....[80]....
        /*077c*/ 	.word	0x000132c0


	//   ....[81]....
        /*0780*/ 	.word	0x000132e0


	//   ....[82]....
        /*0784*/ 	.word	0x000132f0


	//   ....[83]....
        /*0788*/ 	.word	0x00013350


	//   ....[84]....
        /*078c*/ 	.word	0x00013a60


	//   ....[85]....
        /*0790*/ 	.word	0x00013ff0


	//   ....[86]....
        /*0794*/ 	.word	0x000141d0


	//   ....[87]....
        /*0798*/ 	.word	0x00014220


	//   ....[88]....
        /*079c*/ 	.word	0x00014280


	//   ....[89]....
        /*07a0*/ 	.word	0x00014370


	//   ....[90]....
        /*07a4*/ 	.word	0x000143d0


	//   ....[91]....
        /*07a8*/ 	.word	0x000144c0


	//   ....[92]....
        /*07ac*/ 	.word	0x00014520


	//   ....[93]....
        /*07b0*/ 	.word	0x000145f0


	//   ....[94]....
        /*07b4*/ 	.word	0x00014920


	//   ....[95]....
        /*07b8*/ 	.word	0x000149c0


	//   ....[96]....
        /*07bc*/ 	.word	0x00014b60


	//   ....[97]....
        /*07c0*/ 	.word	0x00014bd0


	//   ....[98]....
        /*07c4*/ 	.word	0x00014c40


	//   ....[99]....
        /*07c8*/ 	.word	0x00014cb0


	//   ....[100]....
        /*07cc*/ 	.word	0x00014d20


	//   ....[101]....
        /*07d0*/ 	.word	0x00014da0


	//   ....[102]....
        /*07d4*/ 	.word	0x00014e30


	//   ....[103]....
        /*07d8*/ 	.word	0x00014ed0


	//   ....[104]....
        /*07dc*/ 	.word	0x00014f40


	//   ....[105]....
        /*07e0*/ 	.word	0x00014fb0


	//   ....[106]....
        /*07e4*/ 	.word	0x00015020


	//   ....[107]....
        /*07e8*/ 	.word	0x000150a0


	//   ....[108]....
        /*07ec*/ 	.word	0x00015110


	//   ....[109]....
        /*07f0*/ 	.word	0x000151b0


	//   ....[110]....
        /*07f4*/ 	.word	0x00015200


	//   ....[111]....
        /*07f8*/ 	.word	0x00015290


	//   ....[112]....
        /*07fc*/ 	.word	0x000153c0


	//----- nvinfo : EIATTR_REG_RECONFIG
	.align		4
.L_204:
        /*0800*/ 	.byte	0x01, 0x54
	.zero		2


	//----- nvinfo : EIATTR_SYSCALL_OFFSETS
	.align		4
        /*0804*/ 	.byte	0x04, 0x46
        /*0806*/ 	.short	(.L_206 - .L_205)


	//   ....[0]....
.L_205:
        /*0808*/ 	.word	0x00004120


	//   ....[1]....
        /*080c*/ 	.word	0x0000e380


	//   ....[2]....
        /*0810*/ 	.word	0x0000e4d0


	//   ....[3]....
        /*0814*/ 	.word	0x0000e5d0


	//   ....[4]....
        /*0818*/ 	.word	0x0000ee50


	//----- nvinfo : EIATTR_MBARRIER_INSTR_OFFSETS
	.align		4
.L_206:
        /*081c*/ 	.byte	0x04, 0x39
        /*081e*/ 	.short	(.L_208 - .L_207)


	//   ....[0]....
.L_207:
        /*0820*/ 	.word	0x00000270
        /*0824*/ 	.word	0x000000ff
        /*0828*/ 	.word	0x00028c00
        /*082c*/ 	.short	0x0100
        /*082e*/ 	.byte	0x08
	.zero		1


	//   ....[1]....
        /*0830*/ 	.word	0x00000280
        /*0834*/ 	.word	0x000000ff
        /*0838*/ 	.word	0x00028c20
        /*083c*/ 	.short	0x0100
        /*083e*/ 	.byte	0x08
	.zero		1


	//   ....[2]....
        /*0840*/ 	.word	0x00000330
        /*0844*/ 	.word	0x000000ff
        /*0848*/ 	.word	0x00028c30
        /*084c*/ 	.short	0x0100
        /*084e*/ 	.byte	0x06
	.zero		1


	//   ....[3]....
        /*0850*/ 	.word	0x00000340
        /*0854*/ 	.word	0x000000ff
        /*0858*/ 	.word	0x00028c40
        /*085c*/ 	.short	0x0100
        /*085e*/ 	.byte	0x06
	.zero		1


	//   ....[4]....
        /*0860*/ 	.word	0x00000350
        /*0864*/ 	.word	0x000000ff
        /*0868*/ 	.word	0x00028c38
        /*086c*/ 	.short	0x0100
        /*086e*/ 	.byte	0x06
	.zero		1


	//   ....[5]....
        /*0870*/ 	.word	0x00000360
        /*0874*/ 	.word	0x000000ff
        /*0878*/ 	.word	0x00028c48
        /*087c*/ 	.short	0x0100
        /*087e*/ 	.byte	0x06
	.zero		1


	//   ....[6]....
        /*0880*/ 	.word	0x00000490
        /*0884*/ 	.word	0x000000ff
        /*0888*/ 	.word	0x00028c50
        /*088c*/ 	.short	0x0100
        /*088e*/ 	.byte	0x08
	.zero		1


	//   ....[7]....
        /*0890*/ 	.word	0x000004a0
        /*0894*/ 	.word	0x000000ff
        /*0898*/ 	.word	0x00028c60
        /*089c*/ 	.short	0x0100
        /*089e*/ 	.byte	0x08
	.zero		1


	//   ....[8]....
        /*08a0*/ 	.word	0x000004b0
        /*08a4*/ 	.word	0x000000ff
        /*08a8*/ 	.word	0x00028c58
        /*08ac*/ 	.short	0x0100
        /*08ae*/ 	.byte	0x08
	.zero		1


	//   ....[9]....
        /*08b0*/ 	.word	0x000004c0
        /*08b4*/ 	.word	0x000000ff
        /*08b8*/ 	.word	0x00028c68
        /*08bc*/ 	.short	0x0100
        /*08be*/ 	.byte	0x08
	.zero		1


	//   ....[10]....
        /*08c0*/ 	.word	0x000005b0
        /*08c4*/ 	.word	0x000000ff
        /*08c8*/ 	.word	0x00028c70
        /*08cc*/ 	.short	0x0100
        /*08ce*/ 	.byte	0x06
	.zero		1


	//   ....[11]....
        /*08d0*/ 	.word	0x000005c0
        /*08d4*/ 	.word	0x000000ff
        /*08d8*/ 	.word	0x00028c80
        /*08dc*/ 	.short	0x0100
        /*08de*/ 	.byte	0x06
	.zero		1


	//   ....[12]....
        /*08e0*/ 	.word	0x000005d0
        /*08e4*/ 	.word	0x000000ff
        /*08e8*/ 	.word	0x00028c78
        /*08ec*/ 	.short	0x0100
        /*08ee*/ 	.byte	0x06
	.zero		1


	//   ....[13]....
        /*08f0*/ 	.word	0x000005e0
        /*08f4*/ 	.word	0x000000ff
        /*08f8*/ 	.word	0x00028c88
        /*08fc*/ 	.short	0x0100
        /*08fe*/ 	.byte	0x06
	.zero		1


	//   ....[14]....
        /*0900*/ 	.word	0x00000710
        /*0904*/ 	.word	0x000000ff
        /*0908*/ 	.word	0x00028c90
        /*090c*/ 	.short	0x0100
        /*090e*/ 	.byte	0x08
	.zero		1


	//   ....[15]....
        /*0910*/ 	.word	0x00000720
        /*0914*/ 	.word	0x000000ff
        /*0918*/ 	.word	0x00028ca0
        /*091c*/ 	.short	0x0100
        /*091e*/ 	.byte	0x08
	.zero		1


	//   ....[16]....
        /*0920*/ 	.word	0x00000730
        /*0924*/ 	.word	0x000000ff
        /*0928*/ 	.word	0x00028c98
        /*092c*/ 	.short	0x0100
        /*092e*/ 	.byte	0x08
	.zero		1


	//   ....[17]....
        /*0930*/ 	.word	0x00000740
        /*0934*/ 	.word	0x000000ff
        /*0938*/ 	.word	0x00028ca8
        /*093c*/ 	.short	0x0100
        /*093e*/ 	.byte	0x08
	.zero		1


	//   ....[18]....
        /*0940*/ 	.word	0x00000870
        /*0944*/ 	.word	0x000000ff
        /*0948*/ 	.word	0x00028cb0
        /*094c*/ 	.short	0x0100
        /*094e*/ 	.byte	0x08
	.zero		1


	//   ....[19]....
        /*0950*/ 	.word	0x00000880
        /*0954*/ 	.word	0x000000ff
        /*0958*/ 	.word	0x00028cc0
        /*095c*/ 	.short	0x0100
        /*095e*/ 	.byte	0x08
	.zero		1


	//   ....[20]....
        /*0960*/ 	.word	0x00000890
        /*0964*/ 	.word	0x000000ff
        /*0968*/ 	.word	0x00028cb8
        /*096c*/ 	.short	0x0100
        /*096e*/ 	.byte	0x08
	.zero		1


	//   ....[21]....
        /*0970*/ 	.word	0x000008a0
        /*0974*/ 	.word	0x000000ff
        /*0978*/ 	.word	0x00028cc8
        /*097c*/ 	.short	0x0100
        /*097e*/ 	.byte	0x08
	.zero		1


	//   ....[22]....
        /*0980*/ 	.word	0x00002040
        /*0984*/ 	.word	0x000000ff
        /*0988*/ 	.word	0x00028c50
        /*098c*/ 	.short	0x010a
        /*098e*/ 	.byte	0x11
	.zero		1


	//   ....[23]....
        /*0990*/ 	.word	0x00002330
        /*0994*/ 	.word	0x00000000
        /*0998*/ 	.word	0x00000000
        /*099c*/ 	.short	0x0101
        /*099e*/ 	.byte	0x3f
	.zero		1


	//   ....[24]....
        /*09a0*/ 	.word	0x00002cc0
        /*09a4*/ 	.word	0x000000ff
        /*09a8*/ 	.word	0x00028c50
        /*09ac*/ 	.short	0x010a
        /*09ae*/ 	.byte	0x06
	.zero		1


	//   ....[25]....
        /*09b0*/ 	.word	0x00002d00
        /*09b4*/ 	.word	0x000000ff
        /*09b8*/ 	.word	0x00028c50
        /*09bc*/ 	.short	0x010a
        /*09be*/ 	.byte	0x06
	.zero		1


	//   ....[26]....
        /*09c0*/ 	.word	0x00002f50
        /*09c4*/ 	.word	0x00000000
        /*09c8*/ 	.word	0x00000000
        /*09cc*/ 	.short	0x0101
        /*09ce*/ 	.byte	0x3f
	.zero		1


	//   ....[27]....
        /*09d0*/ 	.word	0x000041a0
        /*09d4*/ 	.word	0x000000ff
        /*09d8*/ 	.word	0x00028c00
        /*09dc*/ 	.short	0x010a
        /*09de*/ 	.byte	0x26
	.zero		1


	//   ....[28]....
        /*09e0*/ 	.word	0x00004220
        /*09e4*/ 	.word	0x00000007
        /*09e8*/ 	.word	0x00028c30
        /*09ec*/ 	.short	0x010a
        /*09ee*/ 	.byte	0x3f
	.zero		1


	//   ....[29]....
        /*09f0*/ 	.word	0x00004260
        /*09f4*/ 	.word	0x00000007
        /*09f8*/ 	.word	0x00028c30
        /*09fc*/ 	.short	0x010a
        /*09fe*/ 	.byte	0x3f
	.zero		1


	//   ....[30]....
        /*0a00*/ 	.word	0x00005280
        /*0a04*/ 	.word	0x00000004
        /*0a08*/ 	.word	0x00000000
        /*0a0c*/ 	.short	0x0101
        /*0a0e*/ 	.byte	0x3f
	.zero		1


	//   ....[31]....
        /*0a10*/ 	.word	0x000056c0
        /*0a14*/ 	.word	0x00000007
        /*0a18*/ 	.word	0x00028c50
        /*0a1c*/ 	.short	0x010a
        /*0a1e*/ 	.byte	0x3f
	.zero		1


	//   ....[32]....
        /*0a20*/ 	.word	0x00005710
        /*0a24*/ 	.word	0x00000007
        /*0a28*/ 	.word	0x00028c50
        /*0a2c*/ 	.short	0x010a
        /*0a2e*/ 	.byte	0x3f
	.zero		1


	//   ....[33]....
        /*0a30*/ 	.word	0x00005980
        /*0a34*/ 	.word	0x00000007
        /*0a38*/ 	.word	0x00000000
        /*0a3c*/ 	.short	0x0101
        /*0a3e*/ 	.byte	0x3f
	.zero		1


	//   ....[34]....
        /*0a40*/ 	.word	0x00005ac0
        /*0a44*/ 	.word	0x000000ff
        /*0a48*/ 	.word	0x00028c30
        /*0a4c*/ 	.short	0x010a
        /*0a4e*/ 	.byte	0x18
	.zero		1


	//   ....[35]....
        /*0a50*/ 	.word	0x00005b00
        /*0a54*/ 	.word	0x000000ff
        /*0a58*/ 	.word	0x00028c30
        /*0a5c*/ 	.short	0x010a
        /*0a5e*/ 	.byte	0x18
	.zero		1


	//   ....[36]....
        /*0a60*/ 	.word	0x00006db0
        /*0a64*/ 	.word	0x000000a0
        /*0a68*/ 	.word	0x00000000
        /*0a6c*/ 	.short	0x0101
        /*0a6e*/ 	.byte	0x3f
	.zero		1


	//   ....[37]....
        /*0a70*/ 	.word	0x000073d0
        /*0a74*/ 	.word	0x000000ff
        /*0a78*/ 	.word	0x00028c50
        /*0a7c*/ 	.short	0x010a
        /*0a7e*/ 	.byte	0x18
	.zero		1


	//   ....[38]....
        /*0a80*/ 	.word	0x00007410
        /*0a84*/ 	.word	0x000000ff
        /*0a88*/ 	.word	0x00028c50
        /*0a8c*/ 	.short	0x010a
        /*0a8e*/ 	.byte	0x18
	.zero		1


	//   ....[39]....
        /*0a90*/ 	.word	0x00007680
        /*0a94*/ 	.word	0x00000009
        /*0a98*/ 	.word	0x00000000
        /*0a9c*/ 	.short	0x0101
        /*0a9e*/ 	.byte	0x3f
	.zero		1


	//   ....[40]....
        /*0aa0*/ 	.word	0x0000a030
        /*0aa4*/ 	.word	0x000000ff
        /*0aa8*/ 	.word	0x00000000
        /*0aac*/ 	.short	0x0101
        /*0aae*/ 	.byte	0x04
	.zero		1


	//   ....[41]....
        /*0ab0*/ 	.word	0x0000a970
        /*0ab4*/ 	.word	0x000000ff
        /*0ab8*/ 	.word	0x00000000
        /*0abc*/ 	.short	0x0101
        /*0abe*/ 	.byte	0x04
	.zero		1


	//   ....[42]....
        /*0ac0*/ 	.word	0x0000e9b0
        /*0ac4*/ 	.word	0x00000000
        /*0ac8*/ 	.word	0x00028c40
        /*0acc*/ 	.short	0x010a
        /*0ace*/ 	.byte	0x3f
	.zero		1


	//   ....[43]....
        /*0ad0*/ 	.word	0x0000f490
        /*0ad4*/ 	.word	0x00000012
        /*0ad8*/ 	.word	0x00028c00
        /*0adc*/ 	.short	0x0107
        /*0ade*/ 	.byte	0x3f
	.zero		1


	//   ....[44]....
        /*0ae0*/ 	.word	0x0000f580
        /*0ae4*/ 	.word	0x00000012
        /*0ae8*/ 	.word	0x00028c00
        /*0aec*/ 	.short	0x0101
        /*0aee*/ 	.byte	0x3f
	.zero		1


	//   ....[45]....
        /*0af0*/ 	.word	0x0000f5a0
        /*0af4*/ 	.word	0x00000012
        /*0af8*/ 	.word	0x00028c20
        /*0afc*/ 	.short	0x010a
        /*0afe*/ 	.byte	0x3f
	.zero		1


	//   ....[46]....
        /*0b00*/ 	.word	0x0000f680
        /*0b04*/ 	.word	0x00000000
        /*0b08*/ 	.word	0x00028c60
        /*0b0c*/ 	.short	0x010a
        /*0b0e*/ 	.byte	0x3f
	.zero		1


	//   ....[47]....
        /*0b10*/ 	.word	0x000102f0
        /*0b14*/ 	.word	0x00000003
        /*0b18*/ 	.word	0x00028c40
        /*0b1c*/ 	.short	0x010a
        /*0b1e*/ 	.byte	0x3f
	.zero		1


	//   ....[48]....
        /*0b20*/ 	.word	0x00010540
        /*0b24*/ 	.word	0x00000003
        /*0b28*/ 	.word	0x00028c60
        /*0b2c*/ 	.short	0x010a
        /*0b2e*/ 	.byte	0x3f
	.zero		1


	//   ....[49]....
        /*0b30*/ 	.word	0x000110f0
        /*0b34*/ 	.word	0x00000004
        /*0b38*/ 	.word	0x00028c40
        /*0b3c*/ 	.short	0x010a
        /*0b3e*/ 	.byte	0x3f
	.zero		1


	//   ....[50]....
        /*0b40*/ 	.word	0x00011340
        /*0b44*/ 	.word	0x00000004
        /*0b48*/ 	.word	0x00028c60
        /*0b4c*/ 	.short	0x010a
        /*0b4e*/ 	.byte	0x3f
	.zero		1


	//   ....[51]....
        /*0b50*/ 	.word	0x00011e80
        /*0b54*/ 	.word	0x00000004
        /*0b58*/ 	.word	0x00028c40
        /*0b5c*/ 	.short	0x010a
        /*0b5e*/ 	.byte	0x3f
	.zero		1


	//   ....[52]....
        /*0b60*/ 	.word	0x000120d0
        /*0b64*/ 	.word	0x00000004
        /*0b68*/ 	.word	0x00028c60
        /*0b6c*/ 	.short	0x010a
        /*0b6e*/ 	.byte	0x3f
	.zero		1


	//   ....[53]....
        /*0b70*/ 	.word	0x000139e0
        /*0b74*/ 	.word	0x00000000
        /*0b78*/ 	.word	0x00028c20
        /*0b7c*/ 	.short	0x010a
        /*0b7e*/ 	.byte	0x3f
	.zero		1


	//   ....[54]....
        /*0b80*/ 	.word	0x00013bd0
        /*0b84*/ 	.word	0x00000006
        /*0b88*/ 	.word	0x00000000
        /*0b8c*/ 	.short	0x010a
        /*0b8e*/ 	.byte	0x3f
	.zero		1


	//   ....[55]....
        /*0b90*/ 	.word	0x00013c00
        /*0b94*/ 	.word	0x00000007
        /*0b98*/ 	.word	0x00000000
        /*0b9c*/ 	.short	0x010a
        /*0b9e*/ 	.byte	0x3f
	.zero		1


	//   ....[56]....
        /*0ba0*/ 	.word	0x00013c60
        /*0ba4*/ 	.word	0x00000004
        /*0ba8*/ 	.word	0x00000000
        /*0bac*/ 	.short	0x010a
        /*0bae*/ 	.byte	0x3f
	.zero		1


	//   ....[57]....
        /*0bb0*/ 	.word	0x00013c90
        /*0bb4*/ 	.word	0x00000003
        /*0bb8*/ 	.word	0x00000000
        /*0bbc*/ 	.short	0x010a
        /*0bbe*/ 	.byte	0x3f
	.zero		1


	//   ....[58]....
        /*0bc0*/ 	.word	0x00013d00
        /*0bc4*/ 	.word	0x00000003
        /*0bc8*/ 	.word	0x00028c50
        /*0bcc*/ 	.short	0x010a
        /*0bce*/ 	.byte	0x3f
	.zero		1


	//   ....[59]....
        /*0bd0*/ 	.word	0x00013d60
        /*0bd4*/ 	.word	0x00000003
        /*0bd8*/ 	.word	0x00028c50
        /*0bdc*/ 	.short	0x010a
        /*0bde*/ 	.byte	0x3f
	.zero		1


	//   ....[60]....
        /*0be0*/ 	.word	0x00013dc0
        /*0be4*/ 	.word	0x00000003
        /*0be8*/ 	.word	0x00028c00
        /*0bec*/ 	.short	0x010a
        /*0bee*/ 	.byte	0x3f
	.zero		1


	//   ....[61]....
        /*0bf0*/ 	.word	0x00013e10
        /*0bf4*/ 	.word	0x00000007
        /*0bf8*/ 	.word	0x00028c30
        /*0bfc*/ 	.short	0x010a
        /*0bfe*/ 	.byte	0x3f
	.zero		1


	//   ....[62]....
        /*0c00*/ 	.word	0x00013e60
        /*0c04*/ 	.word	0x00000007
        /*0c08*/ 	.word	0x00028c50
        /*0c0c*/ 	.short	0x010a
        /*0c0e*/ 	.byte	0x3f
	.zero		1


	//   ....[63]....
        /*0c10*/ 	.word	0x00013ec0
        /*0c14*/ 	.word	0x00000000
        /*0c18*/ 	.word	0x00028c30
        /*0c1c*/ 	.short	0x010a
        /*0c1e*/ 	.byte	0x3f
	.zero		1


	//   ....[64]....
        /*0c20*/ 	.word	0x00013f10
        /*0c24*/ 	.word	0x00000009
        /*0c28*/ 	.word	0x00028c50
        /*0c2c*/ 	.short	0x010a
        /*0c2e*/ 	.byte	0x3f
	.zero		1


	//   ....[65]....
        /*0c30*/ 	.word	0x000140b0
        /*0c34*/ 	.word	0x00000000
        /*0c38*/ 	.word	0x00028c40
        /*0c3c*/ 	.short	0x010a
        /*0c3e*/ 	.byte	0x3f
	.zero		1


	//   ....[66]....
        /*0c40*/ 	.word	0x00014630
        /*0c44*/ 	.word	0x00000012
        /*0c48*/ 	.word	0x00028c20
        /*0c4c*/ 	.short	0x010a
        /*0c4e*/ 	.byte	0x3f
	.zero		1


	//   ....[67]....
        /*0c50*/ 	.word	0x00014680
        /*0c54*/ 	.word	0x00000000
        /*0c58*/ 	.word	0x00028c60
        /*0c5c*/ 	.short	0x010a
        /*0c5e*/ 	.byte	0x3f
	.zero		1


	//   ....[68]....
        /*0c60*/ 	.word	0x000146d0
        /*0c64*/ 	.word	0x00000003
        /*0c68*/ 	.word	0x00028c40
        /*0c6c*/ 	.short	0x010a
        /*0c6e*/ 	.byte	0x3f
	.zero		1


	//   ....[69]....
        /*0c70*/ 	.word	0x00014720
        /*0c74*/ 	.word	0x00000003
        /*0c78*/ 	.word	0x00028c60
        /*0c7c*/ 	.short	0x010a
        /*0c7e*/ 	.byte	0x3f
	.zero		1


	//   ....[70]....
        /*0c80*/ 	.word	0x00014770
        /*0c84*/ 	.word	0x00000004
        /*0c88*/ 	.word	0x00028c40
        /*0c8c*/ 	.short	0x010a
        /*0c8e*/ 	.byte	0x3f
	.zero		1


	//   ....[71]....
        /*0c90*/ 	.word	0x000147c0
        /*0c94*/ 	.word	0x00000004
        /*0c98*/ 	.word	0x00028c60
        /*0c9c*/ 	.short	0x010a
        /*0c9e*/ 	.byte	0x3f
	.zero		1


	//   ....[72]....
        /*0ca0*/ 	.word	0x00014810
        /*0ca4*/ 	.word	0x00000004
        /*0ca8*/ 	.word	0x00028c40
        /*0cac*/ 	.short	0x010a
        /*0cae*/ 	.byte	0x3f
	.zero		1


	//   ....[73]....
        /*0cb0*/ 	.word	0x00014860
        /*0cb4*/ 	.word	0x00000004
        /*0cb8*/ 	.word	0x00028c60
        /*0cbc*/ 	.short	0x010a
        /*0cbe*/ 	.byte	0x3f
	.zero		1


	//   ....[74]....
        /*0cc0*/ 	.word	0x000152e0
        /*0cc4*/ 	.word	0x00000000
        /*0cc8*/ 	.word	0x00028c20
        /*0ccc*/ 	.short	0x010a
        /*0cce*/ 	.byte	0x3f
	.zero		1


	//   ....[75]....
        /*0cd0*/ 	.word	0x00015480
        /*0cd4*/ 	.word	0x00000006
        /*0cd8*/ 	.word	0x00000000
        /*0cdc*/ 	.short	0x010a
        /*0cde*/ 	.byte	0x3f
	.zero		1


	//   ....[76]....
        /*0ce0*/ 	.word	0x000154d0
        /*0ce4*/ 	.word	0x00000007
        /*0ce8*/ 	.word	0x00000000
        /*0cec*/ 	.short	0x010a
        /*0cee*/ 	.byte	0x3f
	.zero		1


	//   ....[77]....
        /*0cf0*/ 	.word	0x00015520
        /*0cf4*/ 	.word	0x00000004
        /*0cf8*/ 	.word	0x00000000
        /*0cfc*/ 	.short	0x010a
        /*0cfe*/ 	.byte	0x3f
	.zero		1


	//----- nvinfo : EIATTR_NUM_MBARRIERS
	.align		4
.L_208:
        /*0d00*/ 	.byte	0x03, 0x38
        /*0d02*/ 	.short	0x0016


	//----- nvinfo : EIATTR_EXIT_INSTR_OFFSETS
	.align		4
        /*0d04*/ 	.byte	0x04, 0x1c
        /*0d06*/ 	.short	(.L_210 - .L_209)


	//   ....[0]....
.L_209:
        /*0d08*/ 	.word	0x00000a40


	//   ....[1]....
        /*0d0c*/ 	.word	0x0000cb50


	//   ....[2]....
        /*0d10*/ 	.word	0x00013ce0


	//----- nvinfo : EIATTR_MAX_THREADS
	.align		4
.L_210:
        /*0d14*/ 	.byte	0x04, 0x05
        /*0d16*/ 	.short	(.L_212 - .L_211)
.L_211:
        /*0d18*/ 	.word	0x00000180
        /*0d1c*/ 	.word	0x00000001
        /*0d20*/ 	.word	0x00000001


	//----- nvinfo : EIATTR_CRS_STACK_SIZE
	.align		4
.L_212:
        /*0d24*/ 	.byte	0x04, 0x1e
        /*0d26*/ 	.short	(.L_214 - .L_213)
.L_213:
        /*0d28*/ 	.word	0x00000000


	//----- nvinfo : EIATTR_CBANK_PARAM_SIZE
	.align		4
.L_214:
        /*0d2c*/ 	.byte	0x03, 0x19
        /*0d2e*/ 	.short	0x0af0


	//----- nvinfo : EIATTR_PARAM_CBANK
	.align		4
        /*0d30*/ 	.byte	0x04, 0x0a
        /*0d32*/ 	.short	(.L_216 - .L_215)
	.align		4
.L_215:
        /*0d34*/ 	.word	index@(.nv.constant0._ZN7cutlass13device_kernelIN5flash11enable_sm90INS1_16FlashAttnFwdSm90INS1_25CollectiveMainloopFwdSm90ILi2EN4cute5tupleIJNS5_1CILi1EEES8_S8_EEENS6_IJNS7_ILi64EEESA_SA_EEELi512ENS_6half_tEfNS_4arch4Sm90ELb0ELb0ELb1ELb1ELb0ELb0ELb0ELb0ELb0ELb1ELb1ELb0EEENS1_21CollectiveEpilogueFwdINS6_IJSA_NS7_ILi512EEESA_EEES9_SC_SE_Li256ELb1ELb1ELb1ELb0EEENS1_36VarlenDynamicPersistentTileSchedulerILi64ELi64ELi256ELi128ELb1ELb1ELb1ELb0ELb1ELb1EEEEEEEEEvNT_6ParamsE)
        /*0d38*/ 	.short	0x0210
        /*0d3a*/ 	.short	0x0af0


	//----- nvinfo : EIATTR_SW_WAR
	.align		4
.L_216:
        /*0d3c*/ 	.byte	0x04, 0x36
        /*0d3e*/ 	.short	(.L_218 - .L_217)
.L_217:
        /*0d40*/ 	.word	0x00000008
.L_218:


//--------------------- .nv.info._ZN7cutlass13device_kernelIN5flash11enable_sm90INS1_16FlashAttnFwdSm90INS1_25CollectiveMainloopFwdSm90ILi2EN4cute5tupleIJNS5_1CILi1EEES8_S8_EEENS6_IJNS7_ILi64EEESA_SA_EEELi512ENS_6half_tEfNS_4arch4Sm90ELb0ELb0ELb1ELb1ELb0ELb1ELb0ELb0ELb0ELb1ELb1ELb0EEENS1_21CollectiveEpilogueFwdINS6_IJSA_NS7_ILi512EEESA_EEES9_SC_SE_Li256ELb1ELb1ELb1ELb0EEENS1_36VarlenDynamicPersistentTileSchedulerILi64ELi64ELi256ELi128ELb1ELb1ELb1ELb0ELb1ELb1EEEEEEEEEvNT_6ParamsE --------------------------
	.section	.nv.info._ZN7cutlass13device_kernelIN5flash11enable_sm90INS1_16FlashAttnFwdSm90INS1_25CollectiveMainloopFwdSm90ILi2EN4cute5tupleIJNS5_1CILi1EEES8_S8_EEENS6_IJNS7_ILi64EEESA_SA_EEELi512ENS_6half_tEfNS_4arch4Sm90ELb0ELb0ELb1ELb1ELb0ELb1ELb0ELb0ELb0ELb1ELb1ELb0EEENS1_21CollectiveEpilogueFwdINS6_IJSA_NS7_ILi512EEESA_EEES9_SC_SE_Li256ELb1ELb1ELb1ELb0EEENS1_36VarlenDynamicPersistentTileSchedulerILi64ELi64ELi256ELi128ELb1ELb1ELb1ELb0ELb1ELb1EEEEEEEEEvNT_6ParamsE,"",@"SHT_CUDA_INFO"
	.sectionflags	@""
	.align	4


	//----- nvinfo : EIATTR_CUDA_API_VERSION
	.align		4
        /*0000*/ 	.byte	0x04, 0x37
        /*0002*/ 	.short	(.L_220 - .L_219)
.L_219:
        /*0004*/ 	.word	0x00000082


	//----- nvinfo : EIATTR_KPARAM_INFO
	.align		4
.L_220:
        /*0008*/ 	.byte	0x04, 0x17
        /*000a*/ 	.short	(.L_222 - .L_221)
.L_221:
        /*000c*/ 	.word	0x00000000
        /*0010*/ 	.short	0x0000
        /*0012*/ 	.short	0x0070
        /*0014*/ 	.byte	0x00, 0xf0, 0x01, 0x2a


	//----- nvinfo : EIATTR_SPARSE_MMA_MASK
	.align		4
.L_222:
        /*0018*/ 	.byte	0x03, 0x50
        /*001a*/ 	.short	0x0000


	//----- nvinfo : EIATTR_MAXREG_COUNT
	.align		4
        /*001c*/ 	.byte	0x03, 0x1b
        /*001e*/ 	.short	0x00a8


	//----- nvinfo : EIATTR_NUM_BARRIERS
	.align		4
        /*0020*/ 	.byte	0x02, 0x4c
        /*0022*/ 	.byte	0x10
	.zero		1


	//----- nvinfo : EIATTR_EXTERNS
	.align		4
        /*0024*/ 	.byte	0x04, 0x0f
        /*0026*/ 	.short	(.L_224 - .L_223)


	//   ....[0]....
	.align		4
.L_223:
        /*0028*/ 	.word	index@(__assertfail)


	//----- nvinfo : EIATTR_ANNOTATIONS
	.align		4
.L_224:
        /*002c*/ 	.byte	0x04, 0x55
        /*002e*/ 	.short	(.L_226 - .L_225)


	//   ....[0]....
.L_225:
        /* <DEDUP_REMOVED lines=86> */


	//----- nvinfo : EIATTR_MERCURY_ISA_VERSION
	.align		4
.L_226:
        /*0580*/ 	.byte	0x03, 0x5f
        /*0582*/ 	.short	0x0101


	//----- nvinfo : EIATTR_UNUSED_LOAD_BYTE_OFFSET
	.align		4
        /*0584*/ 	.byte	0x04, 0x44
        /*0586*/ 	.short	(.L_228 - .L_227)


	//   ....[0]....
.L_227:
        /*0588*/ 	.word	0x00000a80
        /*058c*/ 	.word	0x0000fff0


	//   ....[1]....
        /*0590*/ 	.word	0x0000d8f0
        /*0594*/ 	.word	0x0000fff0


	//----- nvinfo : EIATTR_INT_WARP_WIDE_INSTR_OFFSETS
	.align		4
.L_228:
        /*0598*/ 	.byte	0x04, 0x31
        /*059a*/ 	.short	(.L_230 - .L_229)


	//   ....[0]....
.L_229:
        /*059c*/ 	.word	0x00000190


	//   ....[1]....
        /*05a0*/ 	.word	0x000001d0


	//   ....[2]....
        /*05a4*/ 	.word	0x00000240


	//   ....[3]....
        /*05a8*/ 	.word	0x000156b0


	//   ....[4]....
        /*05ac*/ 	.word	0x00015740


	//   ....[5]....
        /*05b0*/ 	.word	0x0001a020


	//   ....[6]....
        /*05b4*/ 	.word	0x0001a0b0


	//----- nvinfo : EIATTR_COOP_GROUP_MASK_REGIDS
	.align		4
.L_230:
        /*05b8*/ 	.byte	0x04, 0x29
        /*05ba*/ 	.short	(.L_232 - .L_231)


	//   ....[0]....
.L_231:
        /*05bc*/ 	.word	0xffffffff


	//   ....[1]....
        /*05c0*/ 	.word	0xffffffff


	//   ....[2]....
        /*05c4*/ 	.word	0xffffffff


	//   ....[3]....
        /*05c8*/ 	.word	0xffffffff


	//   ....[4]....
        /*05cc*/ 	.word	0xffffffff


	//   ....[5]....
        /*05d0*/ 	.word	0xffffffff


	//   ....[6]....
        /*05d4*/ 	.word	0xffffffff


	//   ....[7]....
        /*05d8*/ 	.word	0xffffffff


	//   ....[8]....
        /*05dc*/ 	.word	0xffffffff


	//   ....[9]....
        /*05e0*/ 	.word	0xffffffff


	//   ....[10]....
        /*05e4*/ 	.word	0xffffffff


	//   ....[11]....
        /*05e8*/ 	.word	0xffffffff


	//   ....[12]....
        /*05ec*/ 	.word	0xffffffff


	//   ....[13]....
        /*05f0*/ 	.word	0xffffffff


	//   ....[14]....
        /*05f4*/ 	.word	0xffffffff


	//   ....[15]....
        /*05f8*/ 	.word	0xffffffff


	//   ....[16]....
        /*05fc*/ 	.word	0xffffffff


	//   ....[17]....
        /*0600*/ 	.word	0xffffffff


	//   ....[18]....
        /*0604*/ 	.word	0xffffffff


	//   ....[19]....
        /*0608*/ 	.word	0xffffffff


	//   ....[20]....
        /*060c*/ 	.word	0xffffffff


	//   ....[21]....
        /*0610*/ 	.word	0xffffffff


	//   ....[22]....
        /*0614*/ 	.word	0xffffffff


	//   ....[23]....
        /*0618*/ 	.word	0xffffffff


	//   ....[24]....
        /*061c*/ 	.word	0xffffffff


	//   ....[25]....
        /*0620*/ 	.word	0xffffffff


	//   ....[26]....
        /*0624*/ 	.word	0xffffffff


	//   ....[27]....
        /*0628*/ 	.word	0xffffffff


	//   ....[28]....
        /*062c*/ 	.word	0xffffffff


	//   ....[29]....
        /*0630*/ 	.word	0xffffffff


	//   ....[30]....
        /*0634*/ 	.word	0xffffffff


	//   ....[31]....
        /*0638*/ 	.word	0xffffffff


	//   ....[32]....
        /*063c*/ 	.word	0xffffffff


	//   ....[33]....
        /*0640*/ 	.word	0xffffffff


	//   ....[34]....
        /*0644*/ 	.word	0xffffffff


	//   ....[35]....
        /*0648*/ 	.word	0xffffffff


	//   ....[36]....
        /*064c*/ 	.word	0xffffffff


	//   ....[37]....
        /*0650*/ 	.word	0xffffffff


	//   ....[38]....
        /*0654*/ 	.word	0xffffffff


	//   ....[39]....
        /*0658*/ 	.word	0xffffffff


	//   ....[40]....
        /*065c*/ 	.word	0xffffffff


	//   ....[41]....
        /*0660*/ 	.word	0xffffffff


	//   ....[42]....
        /*0664*/ 	.word	0xffffffff


	//   ....[43]....
        /*0668*/ 	.word	0xffffffff


	//   ....[44]....
        /*066c*/ 	.word	0xffffffff


	//   ....[45]....
        /*0670*/ 	.word	0xffffffff


	//   ....[46]....
        /*0674*/ 	.word	0xffffffff


	//   ....[47]....
        /*0678*/ 	.word	0xffffffff


	//   ....[48]....
        /*067c*/ 	.word	0xffffffff


	//   ....[49]....
        /*0680*/ 	.word	0xffffffff


	//   ....[50]....
        /*0684*/ 	.word	0xffffffff


	//   ....[51]....
        /*0688*/ 	.word	0xffffffff


	//   ....[52]....
        /*068c*/ 	.word	0xffffffff


	//   ....[53]....
        /*0690*/ 	.word	0xffffffff


	//   ....[54]....
        /*0694*/ 	.word	0xffffffff


	//   ....[55]....
        /*0698*/ 	.word	0xffffffff


	//   ....[56]....
        /*069c*/ 	.word	0xffffffff


	//   ....[57]....
        /*06a0*/ 	.word	0xffffffff


	//   ....[58]....
        /*06a4*/ 	.word	0xffffffff


	//   ....[59]....
        /*06a8*/ 	.word	0xffffffff


	//   ....[60]....
        /*06ac*/ 	.word	0xffffffff


	//   ....[61]....
        /*06b0*/ 	.word	0xffffffff


	//   ....[62]....
        /*06b4*/ 	.word	0xffffffff


	//   ....[63]....
        /*06b8*/ 	.word	0xffffffff


	//   ....[64]....
        /*06bc*/ 	.word	0xffffffff


	//   ....[65]....
        /*06c0*/ 	.word	0xffffffff


	//   ....[66]....
        /*06c4*/ 	.word	0xffffffff


	//   ....[67]....
        /*06c8*/ 	.word	0xffffffff


	//   ....[68]....
        /*06cc*/ 	.word	0xffffffff


	//   ....[69]....
        /*06d0*/ 	.word	0xffffffff


	//   ....[70]....
        /*06d4*/ 	.word	0xffffffff


	//   ....[71]....
        /*06d8*/ 	.word	0xffffffff


	//   ....[72]....
        /*06dc*/ 	.word	0xffffffff


	//   ....[73]....
        /*06e0*/ 	.word	0xffffffff


	//   ....[74]....
        /*06e4*/ 	.word	0xffffffff


	//   ....[75]....
        /*06e8*/ 	.word	0xffffffff


	//   ....[76]....
        /*06ec*/ 	.word	0xffffffff


	//   ....[77]....
        /*06f0*/ 	.word	0xffffffff


	//   ....[78]....
        /*06f4*/ 	.word	0xffffffff


	//   ....[79]....
        /*06f8*/ 	.word	0xffffffff


	//   ....[80]....
        /*06fc*/ 	.word	0xffffffff


	//   ....[81]....
        /*0700*/ 	.word	0xffffffff


	//   ....[82]....
        /*0704*/ 	.word	0xffffffff


	//   ....[83]....
        /*0708*/ 	.word	0xffffffff


	//   ....[84]....
        /*070c*/ 	.word	0xffffffff


	//   ....[85]....
        /*0710*/ 	.word	0xffffffff


	//   ....[86]....
        /*0714*/ 	.word	0xffffffff


	//   ....[87]....
        /*0718*/ 	.word	0xffffffff


	//   ....[88]....
        /*071c*/ 	.word	0xffffffff


	//   ....[89]....
        /*0720*/ 	.word	0xffffffff


	//   ....[90]....
        /*0724*/ 	.word	0xffffffff


	//   ....[91]....
        /*0728*/ 	.word	0xffffffff


	//   ....[92]....
        /*072c*/ 	.word	0xffffffff


	//   ....[93]....
        /*0730*/ 	.word	0xffffffff


	//   ....[94]....
        /*0734*/ 	.word	0x0500000f


	//   ....[95]....
        /*0738*/ 	.word	0x0500000f


	//   ....[96]....
        /*073c*/ 	.word	0x0500000f


	//   ....[97]....
        /*0740*/ 	.word	0x0500000f


	//   ....[98]....
        /*0744*/ 	.word	0x0500000f


	//   ....[99]....
        /*0748*/ 	.word	0x0500000f


	//   ....[100]....
        /*074c*/ 	.word	0x0500000f


	//   ....[101]....
        /*0750*/ 	.word	0x0500000f


	//   ....[102]....
        /*0754*/ 	.word	0x0500000f


	//   ....[103]....
        /*0758*/ 	.word	0x0500000f


	//   ....[104]....
        /*075c*/ 	.word	0x0500000f


	//   ....[105]....
        /*0760*/ 	.word	0x0500000f


	//   ....[106]....
        /*0764*/ 	.word	0x0500000f


	//   ....[107]....
        /*0768*/ 	.word	0x0500000f


	//   ....[108]....
        /*076c*/ 	.word	0x0500000f


	//   ....[109]....
        /*0770*/ 	.word	0x0500000f


	//   ....[110]....
        /*0774*/ 	.word	0x0500000f


	//   ....[111]....
        /*0778*/ 	.word	0x0500000f


	//   ....[112]....
        /*077c*/ 	.word	0x0500000f


	//   ....[113]....
        /*0780*/ 	.word	0x0500000f


	//   ....[114]....
        /*0784*/ 	.word	0x0500000f


	//   ....[115]....
        /*0788*/ 	.word	0x0500000f


	//   ....[116]....
        /*078c*/ 	.word	0x0500000f


	//   ....[117]....
        /*0790*/ 	.word	0x0500000f


	//   ....[118]....
        /*0794*/ 	.word	0x0500000f


	//   ....[119]....
        /*0798*/ 	.word	0x0500000f


	//   ....[120]....
        /*079c*/ 	.word	0x0500000f


	//   ....[121]....
        /*07a0*/ 	.word	0x0500000f


	//   ....[122]....
        /*07a4*/ 	.word	0x0500000f


	//   ....[123]....
        /*07a8*/ 	.word	0x0500000f


	//   ....[124]....
        /*07ac*/ 	.word	0x0500000f


	//   ....[125]....
        /*07b0*/ 	.word	0x0500000f


	//   ....[126]....
        /*07b4*/ 	.word	0x0500000f


	//   ....[127]....
        /*07b8*/ 	.word	0x0500000f


	//   ....[128]....
        /*07bc*/ 	.word	0x0500000f


	//   ....[129]....
        /*07c0*/ 	.word	0x0500000f


	//   ....[130]....
        /*07c4*/ 	.word	0x0500000f


	//----- nvinfo : EIATTR_COOP_GROUP_INSTR_OFFSETS
	.align		4
.L_232:
        /*07c8*/ 	.byte	0x04, 0x28
        /*07ca*/ 	.short	(.L_234 - .L_233)


	//   ....[0]....
.L_233:
        /*07cc*/ 	.word	0x00000060


	//   ....[1]....
        /*07d0*/ 	.word	0x000001a0


	//   ....[2]....
        /*07d4*/ 	.word	0x000001f0


	//   ....[3]....
        /*07d8*/ 	.word	0x000003e0


	//   ....[4]....
        /*07dc*/ 	.word	0x00000540


	//   ....[5]....
        /*07e0*/ 	.word	0x00000660


	//   ....[6]....
        /*07e4*/ 	.word	0x000007c0


	//   ....[7]....
        /*07e8*/ 	.word	0x00004f10


	//   ....[8]....
        /*07ec*/ 	.word	0x000070a0


	//   ....[9]....
        /*07f0*/ 	.word	0x00007650


	//   ....[10]....
        /*07f4*/ 	.word	0x00007660


	//   ....[11]....
        /*07f8*/ 	.word	0x00007670


	//   ....[12]....
        /*07fc*/ 	.word	0x00007680


	//   ....[13]....
        /*0800*/ 	.word	0x00008680


	//   ....[14]....
        /*0804*/ 	.word	0x00008690


	//   ....[15]....
        /*0808*/ 	.word	0x000086a0


	//   ....[16]....
        /*080c*/ 	.word	0x000086b0


	//   ....[17]....
        /*0810*/ 	.word	0x0000a240


	//   ....[18]....
        /*0814*/ 	.word	0x0000a320


	//   ....[19]....
        /*0818*/ 	.word	0x0000a4e0


	//   ....[20]....
        /*081c*/ 	.word	0x0000a570


	//   ....[21]....
        /*0820*/ 	.word	0x0000af60


	//   ....[22]....
        /*0824*/ 	.word	0x0000b770


	//   ....[23]....
        /*0828*/ 	.word	0x0000b7d0


	//   ....[24]....
        /*082c*/ 	.word	0x0000c030


	//   ....[25]....
        /*0830*/ 	.word	0x0000c090


	//   ....[26]....
        /*0834*/ 	.word	0x0000cdc0


	//   ....[27]....
        /*0838*/ 	.word	0x0000ce10


	//   ....[28]....
        /*083c*/ 	.word	0x0000ce70


	//   ....[29]....
        /*0840*/ 	.word	0x0000cf00


	//   ....[30]....
        /*0844*/ 	.word	0x0000d0c0


	//   ....[31]....
        /*0848*/ 	.word	0x0000e600


	//   ....[32]....
        /*084c*/ 	.word	0x0000e9a0


	//   ....[33]....
        /*0850*/ 	.word	0x0000e9b0


	//   ....[34]....
        /*0854*/ 	.word	0x0000e9c0


	//   ....[35]....
        /*0858*/ 	.word	0x0000e9d0


	//   ....[36]....
        /*085c*/ 	.word	0x0000f650


	//   ....[37]....
        /*0860*/ 	.word	0x0000f670


	//   ....[38]....
        /*0864*/ 	.word	0x0000f900


	//   ....[39]....
        /*0868*/ 	.word	0x0000f920


	//   ....[40]....
        /*086c*/ 	.word	0x00010160


	//   ....[41]....
        /*0870*/ 	.word	0x000101a0


	//   ....[42]....
        /*0874*/ 	.word	0x00010a10


	//   ....[43]....
        /*0878*/ 	.word	0x00010a30


	//   ....[44]....
        /*087c*/ 	.word	0x00011d20


	//   ....[45]....
        /*0880*/ 	.word	0x00011d30


	//   ....[46]....
        /*0884*/ 	.word	0x00011f60


	//   ....[47]....
        /*0888*/ 	.word	0x00011f80


	//   ....[48]....
        /*088c*/ 	.word	0x00012230


	//   ....[49]....
        /*0890*/ 	.word	0x00012460


	//   ....[50]....
        /*0894*/ 	.word	0x00012490


	//   ....[51]....
        /*0898*/ 	.word	0x000124c0


	//   ....[52]....
        /*089c*/ 	.word	0x000124f0


	//   ....[53]....
        /*08a0*/ 	.word	0x00012520


	//   ....[54]....
        /*08a4*/ 	.word	0x00012550


	//   ....[55]....
        /*08a8*/ 	.word	0x000126f0


	//   ....[56]....
        /*08ac*/ 	.word	0x00012720


	//   ....[57]....
        /*08b0*/ 	.word	0x00012750


	//   ....[58]....
        /*08b4*/ 	.word	0x00012780


	//   ....[59]....
        /*08b8*/ 	.word	0x000127b0


	//   ....[60]....
        /*08bc*/ 	.word	0x000127e0


	//   ....[61]....
        /*08c0*/ 	.word	0x00012870


	//   ....[62]....
        /*08c4*/ 	.word	0x000128a0


	//   ....[63]....
        /*08c8*/ 	.word	0x000128b0


	//   ....[64]....
        /*08cc*/ 	.word	0x00012960


	//   ....[65]....
        /*08d0*/ 	.word	0x00013960


	//   ....[66]....
        /*08d4*/ 	.word	0x00015c90


	//   ....[67]....
        /*08d8*/ 	.word	0x000167a0


	//   ....[68]....
        /*08dc*/ 	.word	0x000167b0


	//   ....[69]....
        /*08e0*/ 	.word	0x00016850


	//   ....[70]....
        /*08e4*/ 	.word	0x00016860


	//   ....[71]....
        /*08e8*/ 	.word	0x000168e0


	//   ....[72]....
        /*08ec*/ 	.word	0x000168f0


	//   ....[73]....
        /*08f0*/ 	.word	0x00016940


	//   ....[74]....
        /*08f4*/ 	.word	0x00016960


	//   ....[75]....
        /*08f8*/ 	.word	0x0001a340


	//   ....[76]....
        /*08fc*/ 	.word	0x0001a3c0


	//   ....[77]....
        /*0900*/ 	.word	0x0001a3f0


	//   ....[78]....
        /*0904*/ 	.word	0x0001a400


	//   ....[79]....
        /*0908*/ 	.word	0x0001a430


	//   ....[80]....
        /*090c*/ 	.word	0x0001a460


	//   ....[81]....
        /*0910*/ 	.word	0x0001a490


	//   ....[82]....
        /*0914*/ 	.word	0x0001a4c0


	//   ....[83]....
        /*0918*/ 	.word	0x0001a690


	//   ....[84]....
        /*091c*/ 	.word	0x0001a6c0


	//   ....[85]....
        /*0920*/ 	.word	0x0001a6f0


	//   ....[86]....
        /*0924*/ 	.word	0x0001a720


	//   ....[87]....
        /*0928*/ 	.word	0x0001a750


	//   ....[88]....
        /*092c*/ 	.word	0x0001a780


	//   ....[89]....
        /*0930*/ 	.word	0x0001a840


	//   ....[90]....
        /*0934*/ 	.word	0x0001a860


	//   ....[91]....
        /*0938*/ 	.word	0x0001a870


	//   ....[92]....
        /*093c*/ 	.word	0x0001a8d0


	//   ....[93]....
        /*0940*/ 	.word	0x0001aff0


	//   ....[94]....
        /*0944*/ 	.word	0x0001b4b0


	//   ....[95]....
        /*0948*/ 	.word	0x0001b540


	//   ....[96]....
        /*094c*/ 	.word	0x0001b590


	//   ....[97]....
        /*0950*/ 	.word	0x0001b5e0


	//   ....[98]....
        /*0954*/ 	.word	0x0001b6d0


	//   ....[99]....
        /*0958*/ 	.word	0x0001b760


	//   ....[100]....
        /*095c*/ 	.word	0x0001b7b0


	//   ....[101]....
        /*0960*/ 	.word	0x0001b800


	//   ....[102]....
        /*0964*/ 	.word	0x0001ba70


	//   ....[103]....
        /*0968*/ 	.word	0x0001bd50


	//   ....[104]....
        /*096c*/ 	.word	0x0001bf30


	//   ....[105]....
        /*0970*/ 	.word	0x0001bf80


	//   ....[106]....
        /*0974*/ 	.word	0x0001bfe0


	//   ....[107]....
        /*0978*/ 	.word	0x0001c0d0


	//   ....[108]....
        /*097c*/ 	.word	0x0001c130


	//   ....[109]....
        /*0980*/ 	.word	0x0001c220


	//   ....[110]....
        /*0984*/ 	.word	0x0001c280


	//   ....[111]....
        /*0988*/ 	.word	0x0001c350


	//   ....[112]....
        /*098c*/ 	.word	0x0001c680


	//   ....[113]....
        /*0990*/ 	.word	0x0001c720


	//   ....[114]....
        /*0994*/ 	.word	0x0001c8c0


	//   ....[115]....
        /*0998*/ 	.word	0x0001c940


	//   ....[116]....
        /*099c*/ 	.word	0x0001c9c0


	//   ....[117]....
        /*09a0*/ 	.word	0x0001ca40


	//   ....[118]....
        /*09a4*/ 	.word	0x0001cac0


	//   ....[119]....
        /*09a8*/ 	.word	0x0001cb50


	//   ....[120]....
        /*09ac*/ 	.word	0x0001cbf0


	//   ....[121]....
        /*09b0*/ 	.word	0x0001cca0


	//   ....[122]....
        /*09b4*/ 	.word	0x0001cd20


	//   ....[123]....
        /*09b8*/ 	.word	0x0001cda0


	//   ....[124]....
        /*09bc*/ 	.word	0x0001ce20


	//   ....[125]....
        /*09c0*/ 	.word	0x0001ceb0


	//   ....[126]....
        /*09c4*/ 	.word	0x0001cf30


	//   ....[127]....
        /*09c8*/ 	.word	0x0001cfd0


	//   ....[128]....
        /*09cc*/ 	.word	0x0001d020


	//   ....[129]....
        /*09d0*/ 	.word	0x0001d0b0


	//   ....[130]....
        /*09d4*/ 	.word	0x0001d1e0


	//----- nvinfo : EIATTR_REG_RECONFIG
	.align		4
.L_234:
        /*09d8*/ 	.byte	0x01, 0x54
	.zero		2


	//----- nvinfo : EIATTR_SYSCALL_OFFSETS
	.align		4
        /*09dc*/ 	.byte	0x04, 0x46
        /*09de*/ 	.short	(.L_236 - .L_235)


	//   ....[0]....
.L_235:
        /*09e0*/ 	.word	0x00001ff0


	//   ....[1]....
        /*09e4*/ 	.word	0x00002140


	//   ....[2]....
        /*09e8*/ 	.word	0x00007240


	//   ....[3]....
        /*09ec*/ 	.word	0x000075c0


	//   ....[4]....
        /*09f0*/ 	.word	0x000158b0


	//   ....[5]....
        /*09f4*/ 	.word	0x00015a00


	//   ....[6]....
        /*09f8*/ 	.word	0x00015b00


	//   ....[7]....
        /*09fc*/ 	.word	0x000163c0


	//----- nvinfo : EIATTR_MBARRIER_INSTR_OFFSETS
	.align		4
.L_236:
        /*0a00*/ 	.byte	0x04, 0x39
        /*0a02*/ 	.short	(.L_238 - .L_237)


	//   ....[0]....
.L_237:
        /*0a04*/ 	.word	0x000002d0
        /*0a08*/ 	.word	0x000000ff
        /*0a0c*/ 	.word	0x00028c00
        /*0a10*/ 	.short	0x0100
        /*0a12*/ 	.byte	0x08
	.zero		1


	//   ....[1]....
        /*0a14*/ 	.word	0x000002e0
        /*0a18*/ 	.word	0x000000ff
        /*0a1c*/ 	.word	0x00028c20
        /*0a20*/ 	.short	0x0100
        /*0a22*/ 	.byte	0x08
	.zero		1


	//   ....[2]....
        /*0a24*/ 	.word	0x00000390
        /*0a28*/ 	.word	0x000000ff
        /*0a2c*/ 	.word	0x00028c30
        /*0a30*/ 	.short	0x0100
        /*0a32*/ 	.byte	0x06
	.zero		1


	//   ....[3]....
        /*0a34*/ 	.word	0x000003a0
        /*0a38*/ 	.word	0x000000ff
        /*0a3c*/ 	.word	0x00028c40
        /*0a40*/ 	.short	0x0100
        /*0a42*/ 	.byte	0x06
	.zero		1


	//   ....[4]....
        /*0a44*/ 	.word	0x000003b0
        /*0a48*/ 	.word	0x000000ff
        /*0a4c*/ 	.word	0x00028c38
        /*0a50*/ 	.short	0x0100
        /*0a52*/ 	.byte	0x06
	.zero		1


	//   ....[5]....
        /*0a54*/ 	.word	0x000003c0
        /*0a58*/ 	.word	0x000000ff
        /*0a5c*/ 	.word	0x00028c48
        /*0a60*/ 	.short	0x0100
        /*0a62*/ 	.byte	0x06
	.zero		1


	//   ....[6]....
        /*0a64*/ 	.word	0x000004f0
        /*0a68*/ 	.word	0x000000ff
        /*0a6c*/ 	.word	0x00028c50
        /*0a70*/ 	.short	0x0100
        /*0a72*/ 	.byte	0x08
	.zero		1


	//   ....[7]....
        /*0a74*/ 	.word	0x00000500
        /*0a78*/ 	.word	0x000000ff
        /*0a7c*/ 	.word	0x00028c60
        /*0a80*/ 	.short	0x0100
        /*0a82*/ 	.byte	0x08
	.zero		1


	//   ....[8]....
        /*0a84*/ 	.word	0x00000510
        /*0a88*/ 	.word	0x000000ff
        /*0a8c*/ 	.word	0x00028c58
        /*0a90*/ 	.short	0x0100
        /*0a92*/ 	.byte	0x08
	.zero		1


	//   ....[9]....
        /*0a94*/ 	.word	0x00000520
        /*0a98*/ 	.word	0x000000ff
        /*0a9c*/ 	.word	0x00028c68
        /*0aa0*/ 	.short	0x0100
        /*0aa2*/ 	.byte	0x08
	.zero		1


	//   ....[10]....
        /*0aa4*/ 	.word	0x00000610
        /*0aa8*/ 	.word	0x000000ff
        /*0aac*/ 	.word	0x00028c70
        /*0ab0*/ 	.short	0x0100
        /*0ab2*/ 	.byte	0x06
	.zero		1


	//   ....[11]....
        /*0ab4*/ 	.word	0x00000620
        /*0ab8*/ 	.word	0x000000ff
        /*0abc*/ 	.word	0x00028c80
        /*0ac0*/ 	.short	0x0100
        /*0ac2*/ 	.byte	0x06
	.zero		1


	//   ....[12]....
        /*0ac4*/ 	.word	0x00000630
        /*0ac8*/ 	.word	0x000000ff
        /*0acc*/ 	.word	0x00028c78
        /*0ad0*/ 	.short	0x0100
        /*0ad2*/ 	.byte	0x06
	.zero		1


	//   ....[13]....
        /*0ad4*/ 	.word	0x00000640
        /*0ad8*/ 	.word	0x000000ff
        /*0adc*/ 	.word	0x00028c88
        /*0ae0*/ 	.short	0x0100
        /*0ae2*/ 	.byte	0x06
	.zero		1


	//   ....[14]....
        /*0ae4*/ 	.word	0x00000770
        /*0ae8*/ 	.word	0x000000ff
        /*0aec*/ 	.word	0x00028c90
        /*0af0*/ 	.short	0x0100
        /*0af2*/ 	.byte	0x08
	.zero		1


	//   ....[15]....
        /*0af4*/ 	.word	0x00000780
        /*0af8*/ 	.word	0x000000ff
        /*0afc*/ 	.word	0x00028ca0
        /*0b00*/ 	.short	0x0100
        /*0b02*/ 	.byte	0x08
	.zero		1


	//   ....[16]....
        /*0b04*/ 	.word	0x00000790
        /*0b08*/ 	.word	0x000000ff
        /*0b0c*/ 	.word	0x00028c98
        /*0b10*/ 	.short	0x0100
        /*0b12*/ 	.byte	0x08
	.zero		1


	//   ....[17]....
        /*0b14*/ 	.word	0x000007a0
        /*0b18*/ 	.word	0x000000ff
        /*0b1c*/ 	.word	0x00028ca8
        /*0b20*/ 	.short	0x0100
        /*0b22*/ 	.byte	0x08
	.zero		1


	//   ....[18]....
        /*0b24*/ 	.word	0x000008d0
        /*0b28*/ 	.word	0x000000ff
        /*0b2c*/ 	.word	0x00028cb0
        /*0b30*/ 	.short	0x0100
        /*0b32*/ 	.byte	0x08
	.zero		1


	//   ....[19]....
        /*0b34*/ 	.word	0x000008e0
        /*0b38*/ 	.word	0x000000ff
        /*0b3c*/ 	.word	0x00028cc0
        /*0b40*/ 	.short	0x0100
        /*0b42*/ 	.byte	0x08
	.zero		1


	//   ....[20]....
        /*0b44*/ 	.word	0x000008f0
        /*0b48*/ 	.word	0x000000ff
        /*0b4c*/ 	.word	0x00028cb8
        /*0b50*/ 	.short	0x0100
        /*0b52*/ 	.byte	0x08
	.zero		1


	//   ....[21]....
        /*0b54*/ 	.word	0x00000900
        /*0b58*/ 	.word	0x000000ff
        /*0b5c*/ 	.word	0x00028cc8
        /*0b60*/ 	.short	0x0100
        /*0b62*/ 	.byte	0x08
	.zero		1


	//   ....[22]....
        /*0b64*/ 	.word	0x00002cc0
        /*0b68*/ 	.word	0x00000049
        /*0b6c*/ 	.word	0x00028c90
        /*0b70*/ 	.short	0x010a
        /*0b72*/ 	.byte	0x3f
	.zero		1


	//   ....[23]....
        /*0b74*/ 	.word	0x00003650
        /*0b78*/ 	.word	0x00000049
        /*0b7c*/ 	.word	0x00028c90
        /*0b80*/ 	.short	0x010a
        /*0b82*/ 	.byte	0x3f
	.zero		1


	//   ....[24]....
        /*0b84*/ 	.word	0x00003ee0
        /*0b88*/ 	.word	0x00000049
        /*0b8c*/ 	.word	0x00028c90
        /*0b90*/ 	.short	0x010a
        /*0b92*/ 	.byte	0x3f
	.zero		1


	//   ....[25]....
        /*0b94*/ 	.word	0x000040e0
        /*0b98*/ 	.word	0x00000004
        /*0b9c*/ 	.word	0x00000000
        /*0ba0*/ 	.short	0x0101
        /*0ba2*/ 	.byte	0x3f
	.zero		1


	//   ....[26]....
        /*0ba4*/ 	.word	0x00004120
        /*0ba8*/ 	.word	0x00000049
        /*0bac*/ 	.word	0x00028cb0
        /*0bb0*/ 	.short	0x010a
        /*0bb2*/ 	.byte	0x3f
	.zero		1


	//   ....[27]....
        /*0bb4*/ 	.word	0x00004750
        /*0bb8*/ 	.word	0x00000049
        /*0bbc*/ 	.word	0x00000000
        /*0bc0*/ 	.short	0x0101
        /*0bc2*/ 	.byte	0x3f
	.zero		1


	//   ....[28]....
        /*0bc4*/ 	.word	0x00005000
        /*0bc8*/ 	.word	0x00000005
        /*0bcc*/ 	.word	0x00028c50
        /*0bd0*/ 	.short	0x010a
        /*0bd2*/ 	.byte	0x3f
	.zero		1


	//   ....[29]....
        /*0bd4*/ 	.word	0x000053c0
        /*0bd8*/ 	.word	0x00000005
        /*0bdc*/ 	.word	0x00000000
        /*0be0*/ 	.short	0x0101
        /*0be2*/ 	.byte	0x3f
	.zero		1


	//   ....[30]....
        /*0be4*/ 	.word	0x00005d40
        /*0be8*/ 	.word	0x00000004
        /*0bec*/ 	.word	0x00028c50
        /*0bf0*/ 	.short	0x010a
        /*0bf2*/ 	.byte	0x3f
	.zero		1


	//   ....[31]....
        /*0bf4*/ 	.word	0x00005d90
        /*0bf8*/ 	.word	0x00000004
        /*0bfc*/ 	.word	0x00028c50
        /*0c00*/ 	.short	0x010a
        /*0c02*/ 	.byte	0x3f
	.zero		1


	//   ....[32]....
        /*0c04*/ 	.word	0x000060e0
        /*0c08*/ 	.word	0x00000004
        /*0c0c*/ 	.word	0x00000000
        /*0c10*/ 	.short	0x0101
        /*0c12*/ 	.byte	0x3f
	.zero		1


	//   ....[33]....
        /*0c14*/ 	.word	0x000072d0
        /*0c18*/ 	.word	0x00000002
        /*0c1c*/ 	.word	0x00028c00
        /*0c20*/ 	.short	0x010a
        /*0c22*/ 	.byte	0x3f
	.zero		1


	//   ....[34]....
        /*0c24*/ 	.word	0x00007320
        /*0c28*/ 	.word	0x00000002
        /*0c2c*/ 	.word	0x00028c00
        /*0c30*/ 	.short	0x010a
        /*0c32*/ 	.byte	0x3f
	.zero		1


	//   ....[35]....
        /*0c34*/ 	.word	0x00007980
        /*0c38*/ 	.word	0x00000002
        /*0c3c*/ 	.word	0x00028c00
        /*0c40*/ 	.short	0x010a
        /*0c42*/ 	.byte	0x3f
	.zero		1


	//   ....[36]....
        /*0c44*/ 	.word	0x000088e0
        /*0c48*/ 	.word	0x00000002
        /*0c4c*/ 	.word	0x00028c00
        /*0c50*/ 	.short	0x010a
        /*0c52*/ 	.byte	0x3f
	.zero		1


	//   ....[37]....
        /*0c54*/ 	.word	0x000096a0
        /*0c58*/ 	.word	0x0000000c
        /*0c5c*/ 	.word	0x00028c30
        /*0c60*/ 	.short	0x010a
        /*0c62*/ 	.byte	0x3f
	.zero		1


	//   ....[38]....
        /*0c64*/ 	.word	0x00009750
        /*0c68*/ 	.word	0x0000000c
        /*0c6c*/ 	.word	0x00028c30
        /*0c70*/ 	.short	0x010a
        /*0c72*/ 	.byte	0x3f
	.zero		1


	//   ....[39]....
        /*0c74*/ 	.word	0x0000a7f0
        /*0c78*/ 	.word	0x00000003
        /*0c7c*/ 	.word	0x00000000
        /*0c80*/ 	.short	0x0101
        /*0c82*/ 	.byte	0x3f
	.zero		1


	//   ....[40]....
        /*0c84*/ 	.word	0x0000ac10
        /*0c88*/ 	.word	0x0000000c
        /*0c8c*/ 	.word	0x00028c50
        /*0c90*/ 	.short	0x010a
        /*0c92*/ 	.byte	0x3f
	.zero		1


	//   ....[41]....
        /*0c94*/ 	.word	0x0000acb0
        /*0c98*/ 	.word	0x0000000c
        /*0c9c*/ 	.word	0x00028c50
        /*0ca0*/ 	.short	0x010a
        /*0ca2*/ 	.byte	0x3f
	.zero		1


	//   ....[42]....
        /*0ca4*/ 	.word	0x0000af80
        /*0ca8*/ 	.word	0x0000000c
        /*0cac*/ 	.word	0x00000000
        /*0cb0*/ 	.short	0x0101
        /*0cb2*/ 	.byte	0x3f
	.zero		1


	//   ....[43]....
        /*0cb4*/ 	.word	0x0000b0a0
        /*0cb8*/ 	.word	0x000000da
        /*0cbc*/ 	.word	0x00028c30
        /*0cc0*/ 	.short	0x010a
        /*0cc2*/ 	.byte	0x3f
	.zero		1


	//   ....[44]....
        /*0cc4*/ 	.word	0x0000b150
        /*0cc8*/ 	.word	0x000000da
        /*0ccc*/ 	.word	0x00028c30
        /*0cd0*/ 	.short	0x010a
        /*0cd2*/ 	.byte	0x3f
	.zero		1


	//   ....[45]....
        /*0cd4*/ 	.word	0x0000bb40
        /*0cd8*/ 	.word	0x000000a7
        /*0cdc*/ 	.word	0x00000000
        /*0ce0*/ 	.short	0x0101
        /*0ce2*/ 	.byte	0x3f
	.zero		1


	//   ....[46]....
        /*0ce4*/ 	.word	0x0000caa0
        /*0ce8*/ 	.word	0x000000da
        /*0cec*/ 	.word	0x00028c50
        /*0cf0*/ 	.short	0x010a
        /*0cf2*/ 	.byte	0x3f
	.zero		1


	//   ....[47]....
        /*0cf4*/ 	.word	0x0000caf0
        /*0cf8*/ 	.word	0x000000da
        /*0cfc*/ 	.word	0x00028c50
        /*0d00*/ 	.short	0x010a
        /*0d02*/ 	.byte	0x3f
	.zero		1


	//   ....[48]....
        /*0d04*/ 	.word	0x0000cde0
        /*0d08*/ 	.word	0x000000da
        /*0d0c*/ 	.word	0x00000000
        /*0d10*/ 	.short	0x0101
        /*0d12*/ 	.byte	0x3f
	.zero		1


	//   ....[49]....
        /*0d14*/ 	.word	0x0000f620
        /*0d18*/ 	.word	0x00000004
        /*0d1c*/ 	.word	0x00000000
        /*0d20*/ 	.short	0x0101
        /*0d22*/ 	.byte	0x3f
	.zero		1


	//   ....[50]....
        /*0d24*/ 	.word	0x000101c0
        /*0d28*/ 	.word	0x00000004
        /*0d2c*/ 	.word	0x00000000
        /*0d30*/ 	.short	0x0101
        /*0d32*/ 	.byte	0x3f
	.zero		1


	//   ....[51]....
        /*0d34*/ 	.word	0x00013a40
        /*0d38*/ 	.word	0x00000012
        /*0d3c*/ 	.word	0x00028c20
        /*0d40*/ 	.short	0x010a
        /*0d42*/ 	.byte	0x3f
	.zero		1


	//   ....[52]....
        /*0d44*/ 	.word	0x00013b10
        /*0d48*/ 	.word	0x00000005
        /*0d4c*/ 	.word	0x00028ca0
        /*0d50*/ 	.short	0x010a
        /*0d52*/ 	.byte	0x3f
	.zero		1


	//   ....[53]....
        /*0d54*/ 	.word	0x00013d50
        /*0d58*/ 	.word	0x00000005
        /*0d5c*/ 	.word	0x00028cc0
        /*0d60*/ 	.short	0x010a
        /*0d62*/ 	.byte	0x3f
	.zero		1


	//   ....[54]....
        /*0d64*/ 	.word	0x000147b0
        /*0d68*/ 	.word	0x00000005
        /*0d6c*/ 	.word	0x00028ca0
        /*0d70*/ 	.short	0x010a
        /*0d72*/ 	.byte	0x3f
	.zero		1


	//   ....[55]....
        /*0d74*/ 	.word	0x000149e0
        /*0d78*/ 	.word	0x00000005
        /*0d7c*/ 	.word	0x00028cc0
        /*0d80*/ 	.short	0x010a
        /*0d82*/ 	.byte	0x3f
	.zero		1


	//   ....[56]....
        /*0d84*/ 	.word	0x00015f00
        /*0d88*/ 	.word	0x00000000
        /*0d8c*/ 	.word	0x00028c40
        /*0d90*/ 	.short	0x010a
        /*0d92*/ 	.byte	0x3f
	.zero		1


	//   ....[57]....
        /*0d94*/ 	.word	0x00016a00
        /*0d98*/ 	.word	0x00000012
        /*0d9c*/ 	.word	0x00028c00
        /*0da0*/ 	.short	0x0107
        /*0da2*/ 	.byte	0x3f
	.zero		1


	//   ....[58]....
        /*0da4*/ 	.word	0x00016af0
        /*0da8*/ 	.word	0x00000012
        /*0dac*/ 	.word	0x00028c00
        /*0db0*/ 	.short	0x0101
        /*0db2*/ 	.byte	0x3f
	.zero		1


	//   ....[59]....
        /*0db4*/ 	.word	0x00016b10
        /*0db8*/ 	.word	0x00000012
        /*0dbc*/ 	.word	0x00028c20
        /*0dc0*/ 	.short	0x010a
        /*0dc2*/ 	.byte	0x3f
	.zero		1


	//   ....[60]....
        /*0dc4*/ 	.word	0x00016bf0
        /*0dc8*/ 	.word	0x00000000
        /*0dcc*/ 	.word	0x00028c60
        /*0dd0*/ 	.short	0x010a
        /*0dd2*/ 	.byte	0x3f
	.zero		1


	//   ....[61]....
        /*0dd4*/ 	.word	0x00017860
        /*0dd8*/ 	.word	0x00000002
        /*0ddc*/ 	.word	0x00028c40
        /*0de0*/ 	.short	0x010a
        /*0de2*/ 	.byte	0x3f
	.zero		1


	//   ....[62]....
        /*0de4*/ 	.word	0x00017ab0
        /*0de8*/ 	.word	0x00000002
        /*0dec*/ 	.word	0x00028c60
        /*0df0*/ 	.short	0x010a
        /*0df2*/ 	.byte	0x3f
	.zero		1


	//   ....[63]....
        /*0df4*/ 	.word	0x00018660
        /*0df8*/ 	.word	0x00000002
        /*0dfc*/ 	.word	0x00028c40
        /*0e00*/ 	.short	0x010a
        /*0e02*/ 	.byte	0x3f
	.zero		1


	//   ....[64]....
        /*0e04*/ 	.word	0x000188b0
        /*0e08*/ 	.word	0x00000002
        /*0e0c*/ 	.word	0x00028c60
        /*0e10*/ 	.short	0x010a
        /*0e12*/ 	.byte	0x3f
	.zero		1


	//   ....[65]....
        /*0e14*/ 	.word	0x000193f0
        /*0e18*/ 	.word	0x00000003
        /*0e1c*/ 	.word	0x00028c40
        /*0e20*/ 	.short	0x010a
        /*0e22*/ 	.byte	0x3f
	.zero		1


	//   ....[66]....
        /*0e24*/ 	.word	0x00019640
        /*0e28*/ 	.word	0x00000003
        /*0e2c*/ 	.word	0x00028c60
        /*0e30*/ 	.short	0x010a
        /*0e32*/ 	.byte	0x3f
	.zero		1


	//   ....[67]....
        /*0e34*/ 	.word	0x0001af70
        /*0e38*/ 	.word	0x00000000
        /*0e3c*/ 	.word	0x00028c20
        /*0e40*/ 	.short	0x010a
        /*0e42*/ 	.byte	0x3f
	.zero		1


	//   ....[68]....
        /*0e44*/ 	.word	0x0001b150
        /*0e48*/ 	.word	0x00000006
        /*0e4c*/ 	.word	0x00000000
        /*0e50*/ 	.short	0x010a
        /*0e52*/ 	.byte	0x3f
	.zero		1


	//   ....[69]....
        /*0e54*/ 	.word	0x0001b180
        /*0e58*/ 	.word	0x00000007
        /*0e5c*/ 	.word	0x00000000
        /*0e60*/ 	.short	0x010a
        /*0e62*/ 	.byte	0x3f
	.zero		1


	//   ....[70]....
        /*0e64*/ 	.word	0x0001b1e0
        /*0e68*/ 	.word	0x00000004
        /*0e6c*/ 	.word	0x00000000
        /*0e70*/ 	.short	0x010a
        /*0e72*/ 	.byte	0x3f
	.zero		1


	//   ....[71]....
        /*0e74*/ 	.word	0x0001b210
        /*0e78*/ 	.word	0x00000003
        /*0e7c*/ 	.word	0x00000000
        /*0e80*/ 	.short	0x010a
        /*0e82*/ 	.byte	0x3f
	.zero		1


	//   ....[72]....
        /*0e84*/ 	.word	0x0001b270
        /*0e88*/ 	.word	0x00000049
        /*0e8c*/ 	.word	0x00028c90
        /*0e90*/ 	.short	0x010a
        /*0e92*/ 	.byte	0x3f
	.zero		1


	//   ....[73]....
        /*0e94*/ 	.word	0x0001b2c0
        /*0e98*/ 	.word	0x00000049
        /*0e9c*/ 	.word	0x00028c90
        /*0ea0*/ 	.short	0x010a
        /*0ea2*/ 	.byte	0x3f
	.zero		1


	//   ....[74]....
        /*0ea4*/ 	.word	0x0001b310
        /*0ea8*/ 	.word	0x00000049
        /*0eac*/ 	.word	0x00028c90
        /*0eb0*/ 	.short	0x010a
        /*0eb2*/ 	.byte	0x3f
	.zero		1


	//   ....[75]....
        /*0eb4*/ 	.word	0x0001b360
        /*0eb8*/ 	.word	0x00000049
        /*0ebc*/ 	.word	0x00028cb0
        /*0ec0*/ 	.short	0x010a
        /*0ec2*/ 	.byte	0x3f
	.zero		1


	//   ....[76]....
        /*0ec4*/ 	.word	0x0001b3b0
        /*0ec8*/ 	.word	0x00000005
        /*0ecc*/ 	.word	0x00028c50
        /*0ed0*/ 	.short	0x010a
        /*0ed2*/ 	.byte	0x3f
	.zero		1


	//   ....[77]....
        /*0ed4*/ 	.word	0x0001b400
        /*0ed8*/ 	.word	0x00000004
        /*0edc*/ 	.word	0x00028c50
        /*0ee0*/ 	.short	0x010a
        /*0ee2*/ 	.byte	0x3f
	.zero		1


	//   ....[78]....
        /*0ee4*/ 	.word	0x0001b620
        /*0ee8*/ 	.word	0x00000002
        /*0eec*/ 	.word	0x00028c00
        /*0ef0*/ 	.short	0x010a
        /*0ef2*/ 	.byte	0x3f
	.zero		1


	//   ....[79]....
        /*0ef4*/ 	.word	0x0001b850
        /*0ef8*/ 	.word	0x00000002
        /*0efc*/ 	.word	0x00028c00
        /*0f00*/ 	.short	0x010a
        /*0f02*/ 	.byte	0x3f
	.zero		1


	//   ....[80]....
        /*0f04*/ 	.word	0x0001b8a0
        /*0f08*/ 	.word	0x0000000c
        /*0f0c*/ 	.word	0x00028c30
        /*0f10*/ 	.short	0x010a
        /*0f12*/ 	.byte	0x3f
	.zero		1


	//   ....[81]....
        /*0f14*/ 	.word	0x0001b8f0
        /*0f18*/ 	.word	0x0000000c
        /*0f1c*/ 	.word	0x00028c50
        /*0f20*/ 	.short	0x010a
        /*0f22*/ 	.byte	0x3f
	.zero		1


	//   ....[82]....
        /*0f24*/ 	.word	0x0001b940
        /*0f28*/ 	.word	0x000000da
        /*0f2c*/ 	.word	0x00028c30
        /*0f30*/ 	.short	0x010a
        /*0f32*/ 	.byte	0x3f
	.zero		1


	//   ....[83]....
        /*0f34*/ 	.word	0x0001b990
        /*0f38*/ 	.word	0x000000da
        /*0f3c*/ 	.word	0x00028c50
        /*0f40*/ 	.short	0x010a
        /*0f42*/ 	.byte	0x3f
	.zero		1


	//   ....[84]....
        /*0f44*/ 	.word	0x0001bb30
        /*0f48*/ 	.word	0x00000012
        /*0f4c*/ 	.word	0x00028c20
        /*0f50*/ 	.short	0x010a
        /*0f52*/ 	.byte	0x3f
	.zero		1


	//   ....[85]....
        /*0f54*/ 	.word	0x0001bb80
        /*0f58*/ 	.word	0x00000005
        /*0f5c*/ 	.word	0x00028ca0
        /*0f60*/ 	.short	0x010a
        /*0f62*/ 	.byte	0x3f
	.zero		1


	//   ....[86]....
        /*0f64*/ 	.word	0x0001bbd0
        /*0f68*/ 	.word	0x00000005
        /*0f6c*/ 	.word	0x00028cc0
        /*0f70*/ 	.short	0x010a
        /*0f72*/ 	.byte	0x3f
	.zero		1


	//   ....[87]....
        /*0f74*/ 	.word	0x0001bc20
        /*0f78*/ 	.word	0x00000005
        /*0f7c*/ 	.word	0x00028ca0
        /*0f80*/ 	.short	0x010a
        /*0f82*/ 	.byte	0x3f
	.zero		1


	//   ....[88]....
        /*0f84*/ 	.word	0x0001bc70
        /*0f88*/ 	.word	0x00000005
        /*0f8c*/ 	.word	0x00028cc0
        /*0f90*/ 	.short	0x010a
        /*0f92*/ 	.byte	0x3f
	.zero		1


	//   ....[89]....
        /*0f94*/ 	.word	0x0001be10
        /*0f98*/ 	.word	0x00000000
        /*0f9c*/ 	.word	0x00028c40
        /*0fa0*/ 	.short	0x010a
        /*0fa2*/ 	.byte	0x3f
	.zero		1


	//   ....[90]....
        /*0fa4*/ 	.word	0x0001c390
        /*0fa8*/ 	.word	0x00000012
        /*0fac*/ 	.word	0x00028c20
        /*0fb0*/ 	.short	0x010a
        /*0fb2*/ 	.byte	0x3f
	.zero		1


	//   ....[91]....
        /*0fb4*/ 	.word	0x0001c3e0
        /*0fb8*/ 	.word	0x00000000
        /*0fbc*/ 	.word	0x00028c60
        /*0fc0*/ 	.short	0x010a
        /*0fc2*/ 	.byte	0x3f
	.zero		1


	//   ....[92]....
        /*0fc4*/ 	.word	0x0001c430
        /*0fc8*/ 	.word	0x00000002
        /*0fcc*/ 	.word	0x00028c40
        /*0fd0*/ 	.short	0x010a
        /*0fd2*/ 	.byte	0x3f
	.zero		1


	//   ....[93]....
        /*0fd4*/ 	.word	0x0001c480
        /*0fd8*/ 	.word	0x00000002
        /*0fdc*/ 	.word	0x00028c60
        /*0fe0*/ 	.short	0x010a
        /*0fe2*/ 	.byte	0x3f
	.zero		1


	//   ....[94]....
        /*0fe4*/ 	.word	0x0001c4d0
        /*0fe8*/ 	.word	0x00000002
        /*0fec*/ 	.word	0x00028c40
        /*0ff0*/ 	.short	0x010a
        /*0ff2*/ 	.byte	0x3f
	.zero		1


	//   ....[95]....
        /*0ff4*/ 	.word	0x0001c520
        /*0ff8*/ 	.word	0x00000002
        /*0ffc*/ 	.word	0x00028c60
        /*1000*/ 	.short	0x010a
        /*1002*/ 	.byte	0x3f
	.zero		1


	//   ....[96]....
        /*1004*/ 	.word	0x0001c570
        /*1008*/ 	.word	0x00000003
        /*100c*/ 	.word	0x00028c40
        /*1010*/ 	.short	0x010a
        /*1012*/ 	.byte	0x3f
	.zero		1


	//   ....[97]....
        /*1014*/ 	.word	0x0001c5c0
        /*1018*/ 	.word	0x00000003
        /*101c*/ 	.word	0x00028c60
        /*1020*/ 	.short	0x010a
        /*1022*/ 	.byte	0x3f
	.zero		1


	//   ....[98]....
        /*1024*/ 	.word	0x0001d100
        /*1028*/ 	.word	0x00000000
        /*102c*/ 	.word	0x00028c20
        /*1030*/ 	.short	0x010a
        /*1032*/ 	.byte	0x3f
	.zero		1


	//   ....[99]....
        /*1034*/ 	.word	0x0001d2a0
        /*1038*/ 	.word	0x00000006
        /*103c*/ 	.word	0x00000000
        /*1040*/ 	.short	0x010a
        /*1042*/ 	.byte	0x3f
	.zero		1


	//   ....[100]....
        /*1044*/ 	.word	0x0001d2f0
        /*1048*/ 	.word	0x00000007
        /*104c*/ 	.word	0x00000000
        /*1050*/ 	.short	0x010a
        /*1052*/ 	.byte	0x3f
	.zero		1


	//   ....[101]....
        /*1054*/ 	.word	0x0001d340
        /*1058*/ 	.word	0x00000004
        /*105c*/ 	.word	0x00000000
        /*1060*/ 	.short	0x010a
        /*1062*/ 	.byte	0x3f
	.zero		1


	//----- nvinfo : EIATTR_NUM_MBARRIERS
	.align		4
.L_238:
        /*1064*/ 	.byte	0x03, 0x38
        /*1066*/ 	.short	0x0016


	//----- nvinfo : EIATTR_EXIT_INSTR_OFFSETS
	.align		4
        /*1068*/ 	.byte	0x04, 0x1c
        /*106a*/ 	.short	(.L_240 - .L_239)


	//   ....[0]....
.L_239:
        /*106c*/ 	.word	0x0001b260


	//----- nvinfo : EIATTR_MAX_THREADS
	.align		4
.L_240:
        /*1070*/ 	.byte	0x04, 0x05
        /*1072*/ 	.short	(.L_242 - .L_241)
.L_241:
        /*1074*/ 	.word	0x00000180
        /*1078*/ 	.word	0x00000001
        /*107c*/ 	.word	0x00000001


	//----- nvinfo : EIATTR_CRS_STACK_SIZE
	.align		4
.L_242:
        /*1080*/ 	.byte	0x04, 0x1e
        /*1082*/ 	.short	(.L_244 - .L_243)
.L_243:
        /*1084*/ 	.word	0x00000000


	//----- nvinfo : EIATTR_CBANK_PARAM_SIZE
	.align		4
.L_244:
        /*1088*/ 	.byte	0x03, 0x19
        /*108a*/ 	.short	0x0af0


	//----- nvinfo : EIATTR_PARAM_CBANK
	.align		4
        /*108c*/ 	.byte	0x04, 0x0a
        /*108e*/ 	.short	(.L_246 - .L_245)
	.align		4
.L_245:
        /*1090*/ 	.word	index@(.nv.constant0._ZN7cutlass13device_kernelIN5flash11enable_sm90INS1_16FlashAttnFwdSm90INS1_25CollectiveMainloopFwdSm90ILi2EN4cute5tupleIJNS5_1CILi1EEES8_S8_EEENS6_IJNS7_ILi64EEESA_SA_EEELi512ENS_6half_tEfNS_4arch4Sm90ELb0ELb0ELb1ELb1ELb0ELb1ELb0ELb0ELb0ELb1ELb1ELb0EEENS1_21CollectiveEpilogueFwdINS6_IJSA_NS7_ILi512EEESA_EEES9_SC_SE_Li256ELb1ELb1ELb1ELb0EEENS1_36VarlenDynamicPersistentTileSchedulerILi64ELi64ELi256ELi128ELb1ELb1ELb1ELb0ELb1ELb1EEEEEEEEEvNT_6ParamsE)
        /*1094*/ 	.short	0x0210
        /*1096*/ 	.short	0x0af0


	//----- nvinfo : EIATTR_SW_WAR
	.align		4
.L_246:
        /*1098*/ 	.byte	0x04, 0x36
        /*109a*/ 	.short	(.L_248 - .L_247)
.L_247:
        /*109c*/ 	.word	0x00000008
.L_248:


//--------------------- .nv.info._ZN7cutlass13device_kernelIN5flash11enable_sm90INS1_16FlashAttnFwdSm90INS1_25CollectiveMainloopFwdSm90ILi2EN4cute5tupleIJNS5_1CILi1EEES8_S8_EEENS6_IJNS7_ILi64EEESA_SA_EEELi512ENS_6half_tEfNS_4arch4Sm90ELb0ELb0ELb1ELb1ELb0ELb0ELb1ELb0ELb0ELb1ELb1ELb0EEENS1_21CollectiveEpilogueFwdINS6_IJSA_NS7_ILi512EEESA_EEES9_SC_SE_Li256ELb1ELb1ELb1ELb0EEENS1_36VarlenDynamicPersistentTileSchedulerILi64ELi64ELi256ELi128ELb1ELb1ELb1ELb0ELb1ELb1EEEEEEEEEvNT_6ParamsE --------------------------
	.section	.nv.info._ZN7cutlass13device_kernelIN5flash11enable_sm90INS1_16FlashAttnFwdSm90INS1_25CollectiveMainloopFwdSm90ILi2EN4cute5tupleIJNS5_1CILi1EEES8_S8_EEENS6_IJNS7_ILi64EEESA_SA_EEELi512ENS_6half_tEfNS_4arch4Sm90ELb0ELb0ELb1ELb1ELb0ELb0ELb1ELb0ELb0ELb1ELb1ELb0EEENS1_21CollectiveEpilogueFwdINS6_IJSA_NS7_ILi512EEESA_EEES9_SC_SE_Li256ELb1ELb1ELb1ELb0EEENS1_36VarlenDynamicPersistentTileSchedulerILi64ELi64ELi256ELi128ELb1ELb1ELb1ELb0ELb1ELb1EEEEEEEEEvNT_6ParamsE,"",@"SHT_CUDA_INFO"
	.sectionflags	@""
	.align	4


	//----- nvinfo : EIATTR_CUDA_API_VERSION
	.align		4
        /*0000*/ 	.byte	0x04, 0x37
        /*0002*/ 	.short	(.L_250 - .L_249)
.L_249:
        /*0004*/ 	.word	0x00000082


	//----- nvinfo : EIATTR_KPARAM_INFO
	.align		4
.L_250:
        /*0008*/ 	.byte	0x04, 0x17
        /*000a*/ 	.short	(.L_252 - .L_251)
.L_251:
        /*000c*/ 	.word	0x00000000
        /*0010*/ 	.short	0x0000
        /*0012*/ 	.short	0x0070
        /*0014*/ 	.byte	0x00, 0xf0, 0x01, 0x2e


	//----- nvinfo : EIATTR_SPARSE_MMA_MASK
	.align		4
.L_252:
        /*0018*/ 	.byte	0x03, 0x50
        /*001a*/ 	.short	0x0000


	//----- nvinfo : EIATTR_MAXREG_COUNT
	.align		4
        /*001c*/ 	.byte	0x03, 0x1b
        /*001e*/ 	.short	0x00a8


	//----- nvinfo : EIATTR_NUM_BARRIERS
	.align		4
        /*0020*/ 	.byte	0x02, 0x4c
        /*0022*/ 	.byte	0x10
	.zero		1


	//----- nvinfo : EIATTR_EXTERNS
	.align		4
        /*0024*/ 	.byte	0x04, 0x0f
        /*0026*/ 	.short	(.L_254 - .L_253)


	//   ....[0]....
	.align		4
.L_253:
        /*0028*/ 	.word	index@(__assertfail)


	//----- nvinfo : EIATTR_ANNOTATIONS
	.align		4
.L_254:
        /*002c*/ 	.byte	0x04, 0x55
        /*002e*/ 	.short	(.L_256 - .L_255)


	//   ....[0]....
.L_255:
        /* <DEDUP_REMOVED lines=88> */


	//----- nvinfo : EIATTR_MERCURY_ISA_VERSION
	.align		4
.L_256:
        /*0598*/ 	.byte	0x03, 0x5f
        /*059a*/ 	.short	0x0101


	//----- nvinfo : EIATTR_UNUSED_LOAD_BYTE_OFFSET
	.align		4
        /*059c*/ 	.byte	0x04, 0x44
        /*059e*/ 	.short	(.L_258 - .L_257)


	//   ....[0]....
.L_257:
        /*05a0*/ 	.word	0x00000a00
        /*05a4*/ 	.word	0x0000fff0


	//   ....[1]....
        /*05a8*/ 	.word	0x0000a050
        /*05ac*/ 	.word	0x0000fff0


	//----- nvinfo : EIATTR_INT_WARP_WIDE_INSTR_OFFSETS
	.align		4
.L_258:
        /*05b0*/ 	.byte	0x04, 0x31
        /*05b2*/ 	.short	(.L_260 - .L_259)


	//   ....[0]....
.L_259:
        /*05b4*/ 	.word	0x00000130


	//   ....[1]....
        /*05b8*/ 	.word	0x00000170


	//   ....[2]....
        /*05bc*/ 	.word	0x000001e0


	//   ....[3]....
        /*05c0*/ 	.word	0x00000250


	//   ....[4]....
        /*05c4*/ 	.word	0x0000ff30


	//   ....[5]....
        /*05c8*/ 	.word	0x0000ff90


	//   ....[6]....
        /*05cc*/ 	.word	0x00015920


	//   ....[7]....
        /*05d0*/ 	.word	0x000159b0


	//----- nvinfo : EIATTR_COOP_GROUP_MASK_REGIDS
	.align		4
.L_260:
        /*05d4*/ 	.byte	0x04, 0x29
        /*05d6*/ 	.short	(.L_262 - .L_261)


	//   ....[0]....
.L_261:
        /*05d8*/ 	.word	0xffffffff


	//   ....[1]....
        /*05dc*/ 	.word	0xffffffff


	//   ....[2]....
        /*05e0*/ 	.word	0xffffffff


	//   ....[3]....
        /*05e4*/ 	.word	0xffffffff


	//   ....[4]....
        /*05e8*/ 	.word	0xffffffff


	//   ....[5]....
        /*05ec*/ 	.word	0xffffffff


	//   ....[6]....
        /*05f0*/ 	.word	0xffffffff


	//   ....[7]....
        /*05f4*/ 	.word	0xffffffff


	//   ....[8]....
        /*05f8*/ 	.word	0xffffffff


	//   ....[9]....
        /*05fc*/ 	.word	0xffffffff


	//   ....[10]....
        /*0600*/ 	.word	0xffffffff


	//   ....[11]....
        /*0604*/ 	.word	0xffffffff


	//   ....[12]....
        /*0608*/ 	.word	0xffffffff


	//   ....[13]....
        /*060c*/ 	.word	0xffffffff


	//   ....[14]....
        /*0610*/ 	.word	0xffffffff


	//   ....[15]....
        /*0614*/ 	.word	0xffffffff


	//   ....[16]....
        /*0618*/ 	.word	0xffffffff


	//   ....[17]....
        /*061c*/ 	.word	0xffffffff


	//   ....[18]....
        /*0620*/ 	.word	0xffffffff


	//   ....[19]....
        /*0624*/ 	.word	0xffffffff


	//   ....[20]....
        /*0628*/ 	.word	0xffffffff


	//   ....[21]....
        /*062c*/ 	.word	0xffffffff


	//   ....[22]....
        /*0630*/ 	.word	0xffffffff


	//   ....[23]....
        /*0634*/ 	.word	0xffffffff


	//   ....[24]....
        /*0638*/ 	.word	0xffffffff


	//   ....[25]....
        /*063c*/ 	.word	0xffffffff


	//   ....[26]....
        /*0640*/ 	.word	0xffffffff


	//   ....[27]....
        /*0644*/ 	.word	0xffffffff


	//   ....[28]....
        /*0648*/ 	.word	0xffffffff


	//   ....[29]....
        /*064c*/ 	.word	0xffffffff


	//   ....[30]....
        /*0650*/ 	.word	0xffffffff


	//   ....[31]....
        /*0654*/ 	.word	0xffffffff


	//   ....[32]....
        /*0658*/ 	.word	0xffffffff


	//   ....[33]....
        /*065c*/ 	.word	0xffffffff


	//   ....[34]....
        /*0660*/ 	.word	0xffffffff


	//   ....[35]....
        /*0664*/ 	.word	0xffffffff


	//   ....[36]....
        /*0668*/ 	.word	0xffffffff


	//   ....[37]....
        /*066c*/ 	.word	0xffffffff


	//   ....[38]....
        /*0670*/ 	.word	0xffffffff


	//   ....[39]....
        /*0674*/ 	.word	0xffffffff


	//   ....[40]....
        /*0678*/ 	.word	0xffffffff


	//   ....[41]....
        /*067c*/ 	.word	0xffffffff


	//   ....[42]....
        /*0680*/ 	.word	0xffffffff


	//   ....[43]....
        /*0684*/ 	.word	0xffffffff


	//   ....[44]....
        /*0688*/ 	.word	0xffffffff


	//   ....[45]....
        /*068c*/ 	.word	0xffffffff


	//   ....[46]....
        /*0690*/ 	.word	0xffffffff


	//   ....[47]....
        /*0694*/ 	.word	0xffffffff


	//   ....[48]....
        /*0698*/ 	.word	0xffffffff


	//   ....[49]....
        /*069c*/ 	.word	0xffffffff


	//   ....[50]....
        /*06a0*/ 	.word	0xffffffff


	//   ....[51]....
        /*06a4*/ 	.word	0xffffffff


	//   ....[52]....
        /*06a8*/ 	.word	0xffffffff


	//   ....[53]....
        /*06ac*/ 	.word	0xffffffff


	//   ....[54]....
        /*06b0*/ 	.word	0xffffffff


	//   ....[55]....
        /*06b4*/ 	.word	0xffffffff


	//   ....[56]....
        /*06b8*/ 	.word	0xffffffff


	//   ....[57]....
        /*06bc*/ 	.word	0xffffffff


	//   ....[58]....
        /*06c0*/ 	.word	0xffffffff


	//   ....[59]....
        /*06c4*/ 	.word	0xffffffff


	//   ....[60]....
        /*06c8*/ 	.word	0xffffffff


	//   ....[61]....
        /*06cc*/ 	.word	0xffffffff


	//   ....[62]....
        /*06d0*/ 	.word	0xffffffff


	//   ....[63]....
        /*06d4*/ 	.word	0xffffffff


	//   ....[64]....
        /*06d8*/ 	.word	0xffffffff


	//   ....[65]....
        /*06dc*/ 	.word	0xffffffff


	//   ....[66]....
        /*06e0*/ 	.word	0xffffffff


	//   ....[67]....
        /*06e4*/ 	.word	0xffffffff


	//   ....[68]....
        /*06e8*/ 	.word	0xffffffff


	//   ....[69]....
        /*06ec*/ 	.word	0xffffffff


	//   ....[70]....
        /*06f0*/ 	.word	0xffffffff


	//   ....[71]....
        /*06f4*/ 	.word	0xffffffff


	//   ....[72]....
        /*06f8*/ 	.word	0xffffffff


	//   ....[73]....
        /*06fc*/ 	.word	0xffffffff


	//   ....[74]....
        /*0700*/ 	.word	0xffffffff


	//   ....[75]....
        /*0704*/ 	.word	0xffffffff


	//   ....[76]....
        /*0708*/ 	.word	0xffffffff


	//   ....[77]....
        /*070c*/ 	.word	0xffffffff


	//   ....[78]....
        /*0710*/ 	.word	0xffffffff


	//   ....[79]....
        /*0714*/ 	.word	0xffffffff


	//   ....[80]....
        /*0718*/ 	.word	0xffffffff


	//   ....[81]....
        /*071c*/ 	.word	0xffffffff


	//   ....[82]....
        /*0720*/ 	.word	0xffffffff


	//   ....[83]....
        /*0724*/ 	.word	0xffffffff


	//   ....[84]....
        /*0728*/ 	.word	0xffffffff


	//   ....[85]....
        /*072c*/ 	.word	0xffffffff


	//   ....[86]....
        /*0730*/ 	.word	0xffffffff


	//   ....[87]....
        /*0734*/ 	.word	0xffffffff


	//   ....[88]....
        /*0738*/ 	.word	0xffffffff


	//   ....[89]....
        /*073c*/ 	.word	0xffffffff


	//   ....[90]....
        /*0740*/ 	.word	0xffffffff


	//   ....[91]....
        /*0744*/ 	.word	0xffffffff


	//   ....[92]....
        /*0748*/ 	.word	0xffffffff


	//   ....[93]....
        /*074c*/ 	.word	0xffffffff


	//   ....[94]....
        /*0750*/ 	.word	0xffffffff


	//   ....[95]....
        /*0754*/ 	.word	0x0500000f


	//   ....[96]....
        /*0758*/ 	.word	0x0500000f


	//   ....[97]....
        /*075c*/ 	.word	0x0500000f


	//   ....[98]....
        /*0760*/ 	.word	0x0500000f


	//   ....[99]....
        /*0764*/ 	.word	0x0500000f


	//   ....[100]....
        /*0768*/ 	.word	0x0500000f


	//   ....[101]....
        /*076c*/ 	.word	0x0500000f


	//   ....[102]....
        /*0770*/ 	.word	0x0500000f


	//   ....[103]....
        /*0774*/ 	.word	0x0500000f


	//   ....[104]....
        /*0778*/ 	.word	0x0500000f


	//   ....[105]....
        /*077c*/ 	.word	0x0500000f


	//   ....[106]....
        /*0780*/ 	.word	0x0500000f


	//   ....[107]....
        /*0784*/ 	.word	0x0500000f


	//   ....[108]....
        /*0788*/ 	.word	0x0500000f


	//   ....[109]....
        /*078c*/ 	.word	0x0500000f


	//   ....[110]....
        /*0790*/ 	.word	0x0500000f


	//   ....[111]....
        /*0794*/ 	.word	0x0500000f


	//   ....[112]....
        /*0798*/ 	.word	0x0500000f


	//   ....[113]....
        /*079c*/ 	.word	0x0500000f


	//   ....[114]....
        /*07a0*/ 	.word	0x0500000f


	//   ....[115]....
        /*07a4*/ 	.word	0x0500000f


	//   ....[116]....
        /*07a8*/ 	.word	0x0500000f


	//   ....[117]....
        /*07ac*/ 	.word	0x0500000f


	//   ....[118]....
        /*07b0*/ 	.word	0x0500000f


	//   ....[119]....
        /*07b4*/ 	.word	0x0500000f


	//   ....[120]....
        /*07b8*/ 	.word	0x0500000f


	//   ....[121]....
        /*07bc*/ 	.word	0x0500000f


	//   ....[122]....
        /*07c0*/ 	.word	0x0500000f


	//   ....[123]....
        /*07c4*/ 	.word	0x0500000f


	//   ....[124]....
        /*07c8*/ 	.word	0x0500000f


	//   ....[125]....
        /*07cc*/ 	.word	0x0500000f


	//   ....[126]....
        /*07d0*/ 	.word	0x0500000f


	//   ....[127]....
        /*07d4*/ 	.word	0x0500000f


	//   ....[128]....
        /*07d8*/ 	.word	0x0500000f


	//   ....[129]....
        /*07dc*/ 	.word	0x0500000f


	//   ....[130]....
        /*07e0*/ 	.word	0x0500000f


	//----- nvinfo : EIATTR_COOP_GROUP_INSTR_OFFSETS
	.align		4
.L_262:
        /*07e4*/ 	.byte	0x04, 0x28
        /*07e6*/ 	.short	(.L_264 - .L_263)


	//   ....[0]....
.L_263:
        /*07e8*/ 	.word	0x00000060


	//   ....[1]....
        /*07ec*/ 	.word	0x00000140


	//   ....[2]....
        /*07f0*/ 	.word	0x00000180


	//   ....[3]....
        /*07f4*/ 	.word	0x00000390


	//   ....[4]....
        /*07f8*/ 	.word	0x000004f0


	//   ....[5]....
        /*07fc*/ 	.word	0x00000610


	//   ....[6]....
        /*0800*/ 	.word	0x00000770


	//   ....[7]....
        /*0804*/ 	.word	0x00001da0


	//   ....[8]....
        /*0808*/ 	.word	0x00003b40


	//   ....[9]....
        /*080c*/ 	.word	0x00004390


	//   ....[10]....
        /*0810*/ 	.word	0x00005ae0


	//   ....[11]....
        /*0814*/ 	.word	0x00005b90


	//   ....[12]....
        /*0818*/ 	.word	0x00005d40


	//   ....[13]....
        /*081c*/ 	.word	0x00005e40


	//   ....[14]....
        /*0820*/ 	.word	0x00006650


	//   ....[15]....
        /*0824*/ 	.word	0x00006bb0


	//   ....[16]....
        /*0828*/ 	.word	0x00008000


	//   ....[17]....
        /*082c*/ 	.word	0x00008060


	//   ....[18]....
        /*0830*/ 	.word	0x00008880


	//   ....[19]....
        /*0834*/ 	.word	0x000089c0


	//   ....[20]....
        /*0838*/ 	.word	0x00009520


	//   ....[21]....
        /*083c*/ 	.word	0x00009560


	//   ....[22]....
        /*0840*/ 	.word	0x00009590


	//   ....[23]....
        /*0844*/ 	.word	0x000095f0


	//   ....[24]....
        /*0848*/ 	.word	0x00009600


	//   ....[25]....
        /*084c*/ 	.word	0x0000add0


	//   ....[26]....
        /*0850*/ 	.word	0x0000b140


	//   ....[27]....
        /*0854*/ 	.word	0x0000b180


	//   ....[28]....
        /*0858*/ 	.word	0x0000b1a0


	//   ....[29]....
        /*085c*/ 	.word	0x0000b1b0


	//   ....[30]....
        /*0860*/ 	.word	0x0000bde0


	//   ....[31]....
        /*0864*/ 	.word	0x0000be10


	//   ....[32]....
        /*0868*/ 	.word	0x0000c0c0


	//   ....[33]....
        /*086c*/ 	.word	0x0000c0e0


	//   ....[34]....
        /*0870*/ 	.word	0x0000c840


	//   ....[35]....
        /*0874*/ 	.word	0x0000c860


	//   ....[36]....
        /*0878*/ 	.word	0x0000d0b0


	//   ....[37]....
        /*087c*/ 	.word	0x0000d0d0


	//   ....[38]....
        /*0880*/ 	.word	0x0000e390


	//   ....[39]....
        /*0884*/ 	.word	0x0000e3c0


	//   ....[40]....
        /*0888*/ 	.word	0x0000e600


	//   ....[41]....
        /*088c*/ 	.word	0x0000e620


	//   ....[42]....
        /*0890*/ 	.word	0x0000e8e0


	//   ....[43]....
        /*0894*/ 	.word	0x0000eaf0


	//   ....[44]....
        /*0898*/ 	.word	0x0000eb20


	//   ....[45]....
        /*089c*/ 	.word	0x0000eb50


	//   ....[46]....
        /*08a0*/ 	.word	0x0000eb80


	//   ....[47]....
        /*08a4*/ 	.word	0x0000ebb0


	//   ....[48]....
        /*08a8*/ 	.word	0x0000ebe0


	//   ....[49]....
        /*08ac*/ 	.word	0x0000ed80


	//   ....[50]....
        /*08b0*/ 	.word	0x0000edb0


	//   ....[51]....
        /*08b4*/ 	.word	0x0000ede0


	//   ....[52]....
        /*08b8*/ 	.word	0x0000ee10


	//   ....[53]....
        /*08bc*/ 	.word	0x0000ee40


	//   ....[54]....
        /*08c0*/ 	.word	0x0000ee70


	//   ....[55]....
        /*08c4*/ 	.word	0x0000ef00


	//   ....[56]....
        /*08c8*/ 	.word	0x0000ef30


	//   ....[57]....
        /*08cc*/ 	.word	0x0000ef40


	//   ....[58]....
        /*08d0*/ 	.word	0x0000eff0


	//   ....[59]....
        /*08d4*/ 	.word	0x00010510


	//   ....[60]....
        /*08d8*/ 	.word	0x00010fa0


	//   ....[61]....
        /*08dc*/ 	.word	0x00010fd0


	//   ....[62]....
        /*08e0*/ 	.word	0x00010ff0


	//   ....[63]....
        /*08e4*/ 	.word	0x000110a0


	//   ....[64]....
        /*08e8*/ 	.word	0x00011130


	//   ....[65]....
        /*08ec*/ 	.word	0x00011150


	//   ....[66]....
        /*08f0*/ 	.word	0x000111e0


	//   ....[67]....
        /*08f4*/ 	.word	0x000111f0


	//   ....[68]....
        /*08f8*/ 	.word	0x00011b80


	//   ....[69]....
        /*08fc*/ 	.word	0x00011c10


	//   ....[70]....
        /*0900*/ 	.word	0x00011c60


	//   ....[71]....
        /*0904*/ 	.word	0x00011d90


	//   ....[72]....
        /*0908*/ 	.word	0x00011f00


	//   ....[73]....
        /*090c*/ 	.word	0x00011f10


	//   ....[74]....
        /*0910*/ 	.word	0x00012070


	//   ....[75]....
        /*0914*/ 	.word	0x00012080


	//   ....[76]....
        /*0918*/ 	.word	0x00015c30


	//   ....[77]....
        /*091c*/ 	.word	0x00015c60


	//   ....[78]....
        /*0920*/ 	.word	0x00015cc0


	//   ....[79]....
        /*0924*/ 	.word	0x00015cf0


	//   ....[80]....
        /*0928*/ 	.word	0x00015d20


	//   ....[81]....
        /*092c*/ 	.word	0x00015d50


	//   ....[82]....
        /*0930*/ 	.word	0x00015d80


	//   ....[83]....
        /*0934*/ 	.word	0x00015db0


	//   ....[84]....
        /*0938*/ 	.word	0x00015f70


	//   ....[85]....
        /*093c*/ 	.word	0x00015fa0


	//   ....[86]....
        /*0940*/ 	.word	0x00015fd0


	//   ....[87]....
        /*0944*/ 	.word	0x00016000


	//   ....[88]....
        /*0948*/ 	.word	0x00016030


	//   ....[89]....
        /*094c*/ 	.word	0x00016060


	//   ....[90]....
        /*0950*/ 	.word	0x00016120


	//   ....[91]....
        /*0954*/ 	.word	0x00016140


	//   ....[92]....
        /*0958*/ 	.word	0x00016150


	//   ....[93]....
        /*095c*/ 	.word	0x000161b0


	//   ....[94]....
        /*0960*/ 	.word	0x000168d0


	//   ....[95]....
        /*0964*/ 	.word	0x00016dc0


	//   ....[96]....
        /*0968*/ 	.word	0x00016f40


	//   ....[97]....
        /*096c*/ 	.word	0x00016fa0


	//   ....[98]....
        /*0970*/ 	.word	0x00017030


	//   ....[99]....
        /*0974*/ 	.word	0x00017080


	//   ....[100]....
        /*0978*/ 	.word	0x000171e0


	//   ....[101]....
        /*097c*/ 	.word	0x00017280


	//   ....[102]....
        /*0980*/ 	.word	0x00017330


	//   ....[103]....
        /*0984*/ 	.word	0x00017410


	//   ....[104]....
        /*0988*/ 	.word	0x000175d0


	//   ....[105]....
        /*098c*/ 	.word	0x000176b0


	//   ....[106]....
        /*0990*/ 	.word	0x00017940


	//   ....[107]....
        /*0994*/ 	.word	0x00017a40


	//   ....[108]....
        /*0998*/ 	.word	0x00017c10


	//   ....[109]....
        /*099c*/ 	.word	0x00017cd0


	//   ....[110]....
        /*09a0*/ 	.word	0x00017ef0


	//   ....[111]....
        /*09a4*/ 	.word	0x00017f40


	//   ....[112]....
        /*09a8*/ 	.word	0x00018270


	//   ....[113]....
        /*09ac*/ 	.word	0x00018310


	//   ....[114]....
        /*09b0*/ 	.word	0x000184a0


	//   ....[115]....
        /*09b4*/ 	.word	0x00018520


	//   ....[116]....
        /*09b8*/ 	.word	0x000185a0


	//   ....[117]....
        /*09bc*/ 	.word	0x00018620


	//   ....[118]....
        /*09c0*/ 	.word	0x000186a0


	//   ....[119]....
        /*09c4*/ 	.word	0x00018730


	//   ....[120]....
        /*09c8*/ 	.word	0x000187d0


	//   ....[121]....
        /*09cc*/ 	.word	0x00018880


	//   ....[122]....
        /*09d0*/ 	.word	0x00018900


	//   ....[123]....
        /*09d4*/ 	.word	0x00018980


	//   ....[124]....
        /*09d8*/ 	.word	0x00018a00


	//   ....[125]....
        /*09dc*/ 	.word	0x00018a90


	//   ....[126]....
        /*09e0*/ 	.word	0x00018b10


	//   ....[127]....
        /*09e4*/ 	.word	0x00018bb0


	//   ....[128]....
        /*09e8*/ 	.word	0x00018c00


	//   ....[129]....
        /*09ec*/ 	.word	0x00018c90


	//   ....[130]....
        /*09f0*/ 	.word	0x00018dc0


	//----- nvinfo : EIATTR_REG_RECONFIG
	.align		4
.L_264:
        /*09f4*/ 	.byte	0x01, 0x54
	.zero		2


	//----- nvinfo : EIATTR_SYSCALL_OFFSETS
	.align		4
        /*09f8*/ 	.byte	0x04, 0x46
        /*09fa*/ 	.short	(.L_266 - .L_265)


	//   ....[0]....
.L_265:
        /*09fc*/ 	.word	0x00003d00


	//   ....[1]....
        /*0a00*/ 	.word	0x00010130


	//   ....[2]....
        /*0a04*/ 	.word	0x00010280


	//   ....[3]....
        /*0a08*/ 	.word	0x00010380


	//   ....[4]....
        /*0a0c*/ 	.word	0x00010bc0


	//   ....[5]....
        /*0a10*/ 	.word	0x00011500


	//----- nvinfo : EIATTR_MBARRIER_INSTR_OFFSETS
	.align		4
.L_266:
        /*0a14*/ 	.byte	0x04, 0x39
        /*0a16*/ 	.short	(.L_268 - .L_267)


	//   ....[0]....
.L_267:
        /*0a18*/ 	.word	0x00000270
        /*0a1c*/ 	.word	0x000000ff
        /*0a20*/ 	.word	0x00038800
        /*0a24*/ 	.short	0x0100
        /*0a26*/ 	.byte	0x08
	.zero		1


	//   ....[1]....
        /*0a28*/ 	.word	0x00000280
        /*0a2c*/ 	.word	0x000000ff
        /*0a30*/ 	.word	0x00038810
        /*0a34*/ 	.short	0x0100
        /*0a36*/ 	.byte	0x08
	.zero		1


	//   ....[2]....
        /*0a38*/ 	.word	0x00000290
        /*0a3c*/ 	.word	0x000000ff
        /*0a40*/ 	.word	0x00038820
        /*0a44*/ 	.short	0x0100
        /*0a46*/ 	.byte	0x08
	.zero		1


	//   ....[3]....
        /*0a48*/ 	.word	0x00000340
        /*0a4c*/ 	.word	0x000000ff
        /*0a50*/ 	.word	0x00038830
        /*0a54*/ 	.short	0x0100
        /*0a56*/ 	.byte	0x06
	.zero		1


	//   ....[4]....
        /*0a58*/ 	.word	0x00000350
        /*0a5c*/ 	.word	0x000000ff
        /*0a60*/ 	.word	0x00038840
        /*0a64*/ 	.short	0x0100
        /*0a66*/ 	.byte	0x06
	.zero		1


	//   ....[5]....
        /*0a68*/ 	.word	0x00000360
        /*0a6c*/ 	.word	0x000000ff
        /*0a70*/ 	.word	0x00038838
        /*0a74*/ 	.short	0x0100
        /*0a76*/ 	.byte	0x06
	.zero		1


	//   ....[6]....
        /*0a78*/ 	.word	0x00000370
        /*0a7c*/ 	.word	0x000000ff
        /*0a80*/ 	.word	0x00038848
        /*0a84*/ 	.short	0x0100
        /*0a86*/ 	.byte	0x06
	.zero		1


	//   ....[7]....
        /*0a88*/ 	.word	0x000004a0
        /*0a8c*/ 	.word	0x000000ff
        /*0a90*/ 	.word	0x00038850
        /*0a94*/ 	.short	0x0100
        /*0a96*/ 	.byte	0x08
	.zero		1


	//   ....[8]....
        /*0a98*/ 	.word	0x000004b0
        /*0a9c*/ 	.word	0x000000ff
        /*0aa0*/ 	.word	0x00038860
        /*0aa4*/ 	.short	0x0100
        /*0aa6*/ 	.byte	0x08
	.zero		1


	//   ....[9]....
        /*0aa8*/ 	.word	0x000004c0
        /*0aac*/ 	.word	0x000000ff
        /*0ab0*/ 	.word	0x00038858
        /*0ab4*/ 	.short	0x0100
        /*0ab6*/ 	.byte	0x08
	.zero		1


	//   ....[10]....
        /*0ab8*/ 	.word	0x000004d0
        /*0abc*/ 	.word	0x000000ff
        /*0ac0*/ 	.word	0x00038868
        /*0ac4*/ 	.short	0x0100
        /*0ac6*/ 	.byte	0x08
	.zero		1


	//   ....[11]....
        /*0ac8*/ 	.word	0x000005c0
        /*0acc*/ 	.word	0x000000ff
        /*0ad0*/ 	.word	0x00038870
        /*0ad4*/ 	.short	0x0100
        /*0ad6*/ 	.byte	0x06
	.zero		1


	//   ....[12]....
        /*0ad8*/ 	.word	0x000005d0
        /*0adc*/ 	.word	0x000000ff
        /*0ae0*/ 	.word	0x00038880
        /*0ae4*/ 	.short	0x0100
        /*0ae6*/ 	.byte	0x06
	.zero		1


	//   ....[13]....
        /*0ae8*/ 	.word	0x000005e0
        /*0aec*/ 	.word	0x000000ff
        /*0af0*/ 	.word	0x00038878
        /*0af4*/ 	.short	0x0100
        /*0af6*/ 	.byte	0x06
	.zero		1


	//   ....[14]....
        /*0af8*/ 	.word	0x000005f0
        /*0afc*/ 	.word	0x000000ff
        /*0b00*/ 	.word	0x00038888
        /*0b04*/ 	.short	0x0100
        /*0b06*/ 	.byte	0x06
	.zero		1


	//   ....[15]....
        /*0b08*/ 	.word	0x00000720
        /*0b0c*/ 	.word	0x000000ff
        /*0b10*/ 	.word	0x00038890
        /*0b14*/ 	.short	0x0100
        /*0b16*/ 	.byte	0x08
	.zero		1


	//   ....[16]....
        /*0b18*/ 	.word	0x00000730
        /*0b1c*/ 	.word	0x000000ff
        /*0b20*/ 	.word	0x000388a0
        /*0b24*/ 	.short	0x0100
        /*0b26*/ 	.byte	0x08
	.zero		1


	//   ....[17]....
        /*0b28*/ 	.word	0x00000740
        /*0b2c*/ 	.word	0x000000ff
        /*0b30*/ 	.word	0x00038898
        /*0b34*/ 	.short	0x0100
        /*0b36*/ 	.byte	0x08
	.zero		1


	//   ....[18]....
        /*0b38*/ 	.word	0x00000750
        /*0b3c*/ 	.word	0x000000ff
        /*0b40*/ 	.word	0x000388a8
        /*0b44*/ 	.short	0x0100
        /*0b46*/ 	.byte	0x08
	.zero		1


	//   ....[19]....
        /*0b48*/ 	.word	0x00000880
        /*0b4c*/ 	.word	0x000000ff
        /*0b50*/ 	.word	0x000388b0
        /*0b54*/ 	.short	0x0100
        /*0b56*/ 	.byte	0x08
	.zero		1


	//   ....[20]....
        /*0b58*/ 	.word	0x00000890
        /*0b5c*/ 	.word	0x000000ff
        /*0b60*/ 	.word	0x000388c0
        /*0b64*/ 	.short	0x0100
        /*0b66*/ 	.byte	0x08
	.zero		1


	//   ....[21]....
        /*0b68*/ 	.word	0x000008a0
        /*0b6c*/ 	.word	0x000000ff
        /*0b70*/ 	.word	0x000388b8
        /*0b74*/ 	.short	0x0100
        /*0b76*/ 	.byte	0x08
	.zero		1


	//   ....[22]....
        /*0b78*/ 	.word	0x000008b0
        /*0b7c*/ 	.word	0x000000ff
        /*0b80*/ 	.word	0x000388c8
        /*0b84*/ 	.short	0x0100
        /*0b86*/ 	.byte	0x08
	.zero		1


	//   ....[23]....
        /*0b88*/ 	.word	0x00002110
        /*0b8c*/ 	.word	0x00000003
        /*0b90*/ 	.word	0x00000000
        /*0b94*/ 	.short	0x0101
        /*0b96*/ 	.byte	0x3f
	.zero		1


	//   ....[24]....
        /*0b98*/ 	.word	0x00002be0
        /*0b9c*/ 	.word	0x00000003
        /*0ba0*/ 	.word	0x00000000
        /*0ba4*/ 	.short	0x0101
        /*0ba6*/ 	.byte	0x3f
	.zero		1


	//   ....[25]....
        /*0ba8*/ 	.word	0x00003d70
        /*0bac*/ 	.word	0x000000ff
        /*0bb0*/ 	.word	0x00038800
        /*0bb4*/ 	.short	0x010a
        /*0bb6*/ 	.byte	0x29
	.zero		1


	//   ....[26]....
        /*0bb8*/ 	.word	0x00003e00
        /*0bbc*/ 	.word	0x00000004
        /*0bc0*/ 	.word	0x00038830
        /*0bc4*/ 	.short	0x010a
        /*0bc6*/ 	.byte	0x3f
	.zero		1


	//   ....[27]....
        /*0bc8*/ 	.word	0x00003e40
        /*0bcc*/ 	.word	0x00000004
        /*0bd0*/ 	.word	0x00038830
        /*0bd4*/ 	.short	0x010a
        /*0bd6*/ 	.byte	0x3f
	.zero		1


	//   ....[28]....
        /*0bd8*/ 	.word	0x000040c0
        /*0bdc*/ 	.word	0x000000ff
        /*0be0*/ 	.word	0x00038810
        /*0be4*/ 	.short	0x010a
        /*0be6*/ 	.byte	0x29
	.zero		1


	//   ....[29]....
        /*0be8*/ 	.word	0x00004100
        /*0bec*/ 	.word	0x00000004
        /*0bf0*/ 	.word	0x00038850
        /*0bf4*/ 	.short	0x010a
        /*0bf6*/ 	.byte	0x3f
	.zero		1


	//   ....[30]....
        /*0bf8*/ 	.word	0x00004140
        /*0bfc*/ 	.word	0x00000004
        /*0c00*/ 	.word	0x00038850
        /*0c04*/ 	.short	0x010a
        /*0c06*/ 	.byte	0x3f
	.zero		1


	//   ....[31]....
        /*0c08*/ 	.word	0x00006070
        /*0c0c*/ 	.word	0x00000003
        /*0c10*/ 	.word	0x00000000
        /*0c14*/ 	.short	0x0101
        /*0c16*/ 	.byte	0x3f
	.zero		1


	//   ....[32]....
        /*0c18*/ 	.word	0x00006670
        /*0c1c*/ 	.word	0x00000004
        /*0c20*/ 	.word	0x00000000
        /*0c24*/ 	.short	0x0101
        /*0c26*/ 	.byte	0x3f
	.zero		1


	//   ....[33]....
        /*0c28*/ 	.word	0x000067a0
        /*0c2c*/ 	.word	0x000000ff
        /*0c30*/ 	.word	0x00038830
        /*0c34*/ 	.short	0x010a
        /*0c36*/ 	.byte	0x05
	.zero		1


	//   ....[34]....
        /*0c38*/ 	.word	0x000067e0
        /*0c3c*/ 	.word	0x000000ff
        /*0c40*/ 	.word	0x00038830
        /*0c44*/ 	.short	0x010a
        /*0c46*/ 	.byte	0x05
	.zero		1


	//   ....[35]....
        /*0c48*/ 	.word	0x000069f0
        /*0c4c*/ 	.word	0x000000ff
        /*0c50*/ 	.word	0x00038850
        /*0c54*/ 	.short	0x010a
        /*0c56*/ 	.byte	0x05
	.zero		1


	//   ....[36]....
        /*0c58*/ 	.word	0x00006a30
        /*0c5c*/ 	.word	0x000000ff
        /*0c60*/ 	.word	0x00038850
        /*0c64*/ 	.short	0x010a
        /*0c66*/ 	.byte	0x05
	.zero		1


	//   ....[37]....
        /*0c68*/ 	.word	0x000083f0
        /*0c6c*/ 	.word	0x00000007
        /*0c70*/ 	.word	0x00000000
        /*0c74*/ 	.short	0x0101
        /*0c76*/ 	.byte	0x3f
	.zero		1


	//   ....[38]....
        /*0c78*/ 	.word	0x00009540
        /*0c7c*/ 	.word	0x0000000f
        /*0c80*/ 	.word	0x00000000
        /*0c84*/ 	.short	0x0101
        /*0c86*/ 	.byte	0x3f
	.zero		1


	//   ....[39]....
        /*0c88*/ 	.word	0x0000be00
        /*0c8c*/ 	.word	0x000000ff
        /*0c90*/ 	.word	0x00000000
        /*0c94*/ 	.short	0x0101
        /*0c96*/ 	.byte	0x07
	.zero		1


	//   ....[40]....
        /*0c98*/ 	.word	0x0000c7c0
        /*0c9c*/ 	.word	0x000000ff
        /*0ca0*/ 	.word	0x00000000
        /*0ca4*/ 	.short	0x0101
        /*0ca6*/ 	.byte	0x07
	.zero		1


	//   ....[41]....
        /*0ca8*/ 	.word	0x00010770
        /*0cac*/ 	.word	0x00000000
        /*0cb0*/ 	.word	0x00038840
        /*0cb4*/ 	.short	0x010a
        /*0cb6*/ 	.byte	0x3f
	.zero		1


	//   ....[42]....
        /*0cb8*/ 	.word	0x000112b0
        /*0cbc*/ 	.word	0x00000012
        /*0cc0*/ 	.word	0x00038800
        /*0cc4*/ 	.short	0x0107
        /*0cc6*/ 	.byte	0x3f
	.zero		1


	//   ....[43]....
        /*0cc8*/ 	.word	0x00011350
        /*0ccc*/ 	.word	0x00000012
        /*0cd0*/ 	.word	0x00038800
        /*0cd4*/ 	.short	0x0101
        /*0cd6*/ 	.byte	0x3f
	.zero		1


	//   ....[44]....
        /*0cd8*/ 	.word	0x00012280
        /*0cdc*/ 	.word	0x00000012
        /*0ce0*/ 	.word	0x00038810
        /*0ce4*/ 	.short	0x0107
        /*0ce6*/ 	.byte	0x3f
	.zero		1


	//   ....[45]....
        /*0ce8*/ 	.word	0x00012380
        /*0cec*/ 	.word	0x00000012
        /*0cf0*/ 	.word	0x00038810
        /*0cf4*/ 	.short	0x0101
        /*0cf6*/ 	.byte	0x3f
	.zero		1


	//   ....[46]....
        /*0cf8*/ 	.word	0x000123a0
        /*0cfc*/ 	.word	0x00000012
        /*0d00*/ 	.word	0x00038820
        /*0d04*/ 	.short	0x010a
        /*0d06*/ 	.byte	0x3f
	.zero		1


	//   ....[47]....
        /*0d08*/ 	.word	0x00012480
        /*0d0c*/ 	.word	0x00000000
        /*0d10*/ 	.word	0x00038860
        /*0d14*/ 	.short	0x010a
        /*0d16*/ 	.byte	0x3f
	.zero		1


	//   ....[48]....
        /*0d18*/ 	.word	0x00013110
        /*0d1c*/ 	.word	0x00000003
        /*0d20*/ 	.word	0x00038840
        /*0d24*/ 	.short	0x010a
        /*0d26*/ 	.byte	0x3f
	.zero		1


	//   ....[49]....
        /*0d28*/ 	.word	0x00013370
        /*0d2c*/ 	.word	0x00000003
        /*0d30*/ 	.word	0x00038860
        /*0d34*/ 	.short	0x010a
        /*0d36*/ 	.byte	0x3f
	.zero		1


	//   ....[50]....
        /*0d38*/ 	.word	0x00013f30
        /*0d3c*/ 	.word	0x00000004
        /*0d40*/ 	.word	0x00038840
        /*0d44*/ 	.short	0x010a
        /*0d46*/ 	.byte	0x3f
	.zero		1


	//   ....[51]....
        /*0d48*/ 	.word	0x00014180
        /*0d4c*/ 	.word	0x00000004
        /*0d50*/ 	.word	0x00038860
        /*0d54*/ 	.short	0x010a
        /*0d56*/ 	.byte	0x3f
	.zero		1


	//   ....[52]....
        /*0d58*/ 	.word	0x00014cc0
        /*0d5c*/ 	.word	0x00000004
        /*0d60*/ 	.word	0x00038840
        /*0d64*/ 	.short	0x010a
        /*0d66*/ 	.byte	0x3f
	.zero		1


	//   ....[53]....
        /*0d68*/ 	.word	0x00014f20
        /*0d6c*/ 	.word	0x00000004
        /*0d70*/ 	.word	0x00038860
        /*0d74*/ 	.short	0x010a
        /*0d76*/ 	.byte	0x3f
	.zero		1


	//   ....[54]....
        /*0d78*/ 	.word	0x00016850
        /*0d7c*/ 	.word	0x00000009
        /*0d80*/ 	.word	0x00038820
        /*0d84*/ 	.short	0x010a
        /*0d86*/ 	.byte	0x3f
	.zero		1


	//   ....[55]....
        /*0d88*/ 	.word	0x000169c0
        /*0d8c*/ 	.word	0x00000005
        /*0d90*/ 	.word	0x00000000
        /*0d94*/ 	.short	0x010a
        /*0d96*/ 	.byte	0x3f
	.zero		1


	//   ....[56]....
        /*0d98*/ 	.word	0x00016a40
        /*0d9c*/ 	.word	0x00000007
        /*0da0*/ 	.word	0x00000000
        /*0da4*/ 	.short	0x010a
        /*0da6*/ 	.byte	0x3f
	.zero		1


	//   ....[57]....
        /*0da8*/ 	.word	0x00016a80
        /*0dac*/ 	.word	0x00000005
        /*0db0*/ 	.word	0x00000000
        /*0db4*/ 	.short	0x010a
        /*0db6*/ 	.byte	0x3f
	.zero		1


	//   ....[58]....
        /*0db8*/ 	.word	0x00016ab0
        /*0dbc*/ 	.word	0x00000003
        /*0dc0*/ 	.word	0x00000000
        /*0dc4*/ 	.short	0x010a
        /*0dc6*/ 	.byte	0x3f
	.zero		1


	//   ....[59]....
        /*0dc8*/ 	.word	0x00016b20
        /*0dcc*/ 	.word	0x00000000
        /*0dd0*/ 	.word	0x00038800
        /*0dd4*/ 	.short	0x010a
        /*0dd6*/ 	.byte	0x3f
	.zero		1


	//   ....[60]....
        /*0dd8*/ 	.word	0x00016b70
        /*0ddc*/ 	.word	0x00000004
        /*0de0*/ 	.word	0x00038830
        /*0de4*/ 	.short	0x010a
        /*0de6*/ 	.byte	0x3f
	.zero		1


	//   ....[61]....
        /*0de8*/ 	.word	0x00016bd0
        /*0dec*/ 	.word	0x00000006
        /*0df0*/ 	.word	0x00038810
        /*0df4*/ 	.short	0x010a
        /*0df6*/ 	.byte	0x3f
	.zero		1


	//   ....[62]....
        /*0df8*/ 	.word	0x00016c20
        /*0dfc*/ 	.word	0x00000004
        /*0e00*/ 	.word	0x00038850
        /*0e04*/ 	.short	0x010a
        /*0e06*/ 	.byte	0x3f
	.zero		1


	//   ....[63]....
        /*0e08*/ 	.word	0x00016c80
        /*0e0c*/ 	.word	0x00000007
        /*0e10*/ 	.word	0x00038830
        /*0e14*/ 	.short	0x010a
        /*0e16*/ 	.byte	0x3f
	.zero		1


	//   ....[64]....
        /*0e18*/ 	.word	0x00016ce0
        /*0e1c*/ 	.word	0x00000007
        /*0e20*/ 	.word	0x00038850
        /*0e24*/ 	.short	0x010a
        /*0e26*/ 	.byte	0x3f
	.zero		1


	//   ....[65]....
        /*0e28*/ 	.word	0x00016e80
        /*0e2c*/ 	.word	0x00000000
        /*0e30*/ 	.word	0x00038840
        /*0e34*/ 	.short	0x010a
        /*0e36*/ 	.byte	0x3f
	.zero		1


	//   ....[66]....
        /*0e38*/ 	.word	0x00017f80
        /*0e3c*/ 	.word	0x00000012
        /*0e40*/ 	.word	0x00038820
        /*0e44*/ 	.short	0x010a
        /*0e46*/ 	.byte	0x3f
	.zero		1


	//   ....[67]....
        /*0e48*/ 	.word	0x00017fd0
        /*0e4c*/ 	.word	0x00000000
        /*0e50*/ 	.word	0x00038860
        /*0e54*/ 	.short	0x010a
        /*0e56*/ 	.byte	0x3f
	.zero		1


	//   ....[68]....
        /*0e58*/ 	.word	0x00018020
        /*0e5c*/ 	.word	0x00000003
        /*0e60*/ 	.word	0x00038840
        /*0e64*/ 	.short	0x010a
        /*0e66*/ 	.byte	0x3f
	.zero		1


	//   ....[69]....
        /*0e68*/ 	.word	0x00018070
        /*0e6c*/ 	.word	0x00000003
        /*0e70*/ 	.word	0x00038860
        /*0e74*/ 	.short	0x010a
        /*0e76*/ 	.byte	0x3f
	.zero		1


	//   ....[70]....
        /*0e78*/ 	.word	0x000180c0
        /*0e7c*/ 	.word	0x00000004
        /*0e80*/ 	.word	0x00038840
        /*0e84*/ 	.short	0x010a
        /*0e86*/ 	.byte	0x3f
	.zero		1


	//   ....[71]....
        /*0e88*/ 	.word	0x00018110
        /*0e8c*/ 	.word	0x00000004
        /*0e90*/ 	.word	0x00038860
        /*0e94*/ 	.short	0x010a
        /*0e96*/ 	.byte	0x3f
	.zero		1


	//   ....[72]....
        /*0e98*/ 	.word	0x00018160
        /*0e9c*/ 	.word	0x00000004
        /*0ea0*/ 	.word	0x00038840
        /*0ea4*/ 	.short	0x010a
        /*0ea6*/ 	.byte	0x3f
	.zero		1


	//   ....[73]....
        /*0ea8*/ 	.word	0x000181b0
        /*0eac*/ 	.word	0x00000004
        /*0eb0*/ 	.word	0x00038860
        /*0eb4*/ 	.short	0x010a
        /*0eb6*/ 	.byte	0x3f
	.zero		1


	//   ....[74]....
        /*0eb8*/ 	.word	0x00018ce0
        /*0ebc*/ 	.word	0x00000009
        /*0ec0*/ 	.word	0x00038820
        /*0ec4*/ 	.short	0x010a
        /*0ec6*/ 	.byte	0x3f
	.zero		1


	//   ....[75]....
        /*0ec8*/ 	.word	0x00018e80
        /*0ecc*/ 	.word	0x00000005
        /*0ed0*/ 	.word	0x00000000
        /*0ed4*/ 	.short	0x010a
        /*0ed6*/ 	.byte	0x3f
	.zero		1


	//   ....[76]....
        /*0ed8*/ 	.word	0x00018ed0
        /*0edc*/ 	.word	0x00000007
        /*0ee0*/ 	.word	0x00000000
        /*0ee4*/ 	.short	0x010a
        /*0ee6*/ 	.byte	0x3f
	.zero		1


	//   ....[77]....
        /*0ee8*/ 	.word	0x00018f20
        /*0eec*/ 	.word	0x00000005
        /*0ef0*/ 	.word	0x00000000
        /*0ef4*/ 	.short	0x010a
        /*0ef6*/ 	.byte	0x3f
	.zero		1


	//----- nvinfo : EIATTR_NUM_MBARRIERS
	.align		4
.L_268:
        /*0ef8*/ 	.byte	0x03, 0x38
        /*0efa*/ 	.short	0x0017


	//----- nvinfo : EIATTR_EXIT_INSTR_OFFSETS
	.align		4
        /*0efc*/ 	.byte	0x04, 0x1c
        /*0efe*/ 	.short	(.L_270 - .L_269)


	//   ....[0]....
.L_269:
        /*0f00*/ 	.word	0x00000a30


	//   ....[1]....
        /*0f04*/ 	.word	0x0000e880


	//   ....[2]....
        /*0f08*/ 	.word	0x00016b00


	//----- nvinfo : EIATTR_MAX_THREADS
	.align		4
.L_270:
        /*0f0c*/ 	.byte	0x04, 0x05
        /*0f0e*/ 	.short	(.L_272 - .L_271)
.L_271:
        /*0f10*/ 	.word	0x00000180
        /*0f14*/ 	.word	0x00000001
        /*0f18*/ 	.word	0x00000001


	//----- nvinfo : EIATTR_CRS_STACK_SIZE
	.align		4
.L_272:
        /*0f1c*/ 	.byte	0x04, 0x1e
        /*0f1e*/ 	.short	(.L_274 - .L_273)
.L_273:
        /*0f20*/ 	.word	0x00000000


	//----- nvinfo : EIATTR_CBANK_PARAM_SIZE
	.align		4
.L_274:
        /*0f24*/ 	.byte	0x03, 0x19
        /*0f26*/ 	.short	0x0bf0


	//----- nvinfo : EIATTR_PARAM_CBANK
	.align		4
        /*0f28*/ 	.byte	0x04, 0x0a
        /*0f2a*/ 	.short	(.L_276 - .L_275)
	.align		4
.L_275:
        /*0f2c*/ 	.word	index@(.nv.constant0._ZN7cutlass13device_kernelIN5flash11enable_sm90INS1_16FlashAttnFwdSm90INS1_25CollectiveMainloopFwdSm90ILi2EN4cute5tupleIJNS5_1CILi1EEES8_S8_EEENS6_IJNS7_ILi64EEESA_SA_EEELi512ENS_6half_tEfNS_4arch4Sm90ELb0ELb0ELb1ELb1ELb0ELb0ELb1ELb0ELb0ELb1ELb1ELb0EEENS1_21CollectiveEpilogueFwdINS6_IJSA_NS7_ILi512EEESA_EEES9_SC_SE_Li256ELb1ELb1ELb1ELb0EEENS1_36VarlenDynamicPersistentTileSchedulerILi64ELi64ELi256ELi128ELb1ELb1ELb1ELb0ELb1ELb1EEEEEEEEEvNT_6ParamsE)
        /*0f30*/ 	.short	0x0210
        /*0f32*/ 	.short	0x0bf0


	//----- nvinfo : EIATTR_SW_WAR
	.align		4
.L_276:
        /*0f34*/ 	.byte	0x04, 0x36
        /*0f36*/ 	.short	(.L_278 - .L_277)
.L_277:
        /*0f38*/ 	.word	0x00000008
.L_278:


//--------------------- .nv.info._ZN7cutlass13device_kernelIN5flash11enable_sm90INS1_16FlashAttnFwdSm90INS1_25CollectiveMainloopFwdSm90ILi2EN4cute5tupleIJNS5_1CILi1EEES8_S8_EEENS6_IJNS7_ILi64EEESA_SA_EEELi512ENS_6half_tEfNS_4arch4Sm90ELb0ELb0ELb1ELb1ELb0ELb1ELb1ELb0ELb0ELb1ELb1ELb0EEENS1_21CollectiveEpilogueFwdINS6_IJSA_NS7_ILi512EEESA_EEES9_SC_SE_Li256ELb1ELb1ELb1ELb0EEENS1_36VarlenDynamicPersistentTileSchedulerILi64ELi64ELi256ELi128ELb1ELb1ELb1ELb0ELb1ELb1EEEEEEEEEvNT_6ParamsE --------------------------
	.section	.nv.info._ZN7cutlass13device_kernelIN5flash11enable_sm90INS1_16FlashAttnFwdSm90INS1_25CollectiveMainloopFwdSm90ILi2EN4cute5tupleIJNS5_1CILi1EEES8_S8_EEENS6_IJNS7_ILi64EEESA_SA_EEELi512ENS_6half_tEfNS_4arch4Sm90ELb0ELb0ELb1ELb1ELb0ELb1ELb1ELb0ELb0ELb1ELb1ELb0EEENS1_21CollectiveEpilogueFwdINS6_IJSA_NS7_ILi512EEESA_EEES9_SC_SE_Li256ELb1ELb1ELb1ELb0EEENS1_36VarlenDynamicPersistentTileSchedulerILi64ELi64ELi256ELi128ELb1ELb1ELb1ELb0ELb1ELb1EEEEEEEEEvNT_6ParamsE,"",@"SHT_CUDA_INFO"
	.sectionflags	@""
	.align	4


	//----- nvinfo : EIATTR_CUDA_API_VERSION
	.align		4
        /*0000*/ 	.byte	0x04, 0x37
        /*0002*/ 	.short	(.L_280 - .L_279)
.L_279:
        /*0004*/ 	.word	0x00000082


	//----- nvinfo : EIATTR_KPARAM_INFO
	.align		4
.L_280:
        /*0008*/ 	.byte	0x04, 0x17
        /*000a*/ 	.short	(.L_282 - .L_281)
.L_281:
        /*000c*/ 	.word	0x00000000
        /*0010*/ 	.short	0x0000
        /*0012*/ 	.short	0x0070
        /*0014*/ 	.byte	0x00, 0xf0, 0x01, 0x2e


	//----- nvinfo : EIATTR_SPARSE_MMA_MASK
	.align		4
.L_282:
        /*0018*/ 	.byte	0x03, 0x50
        /*001a*/ 	.short	0x0000


	//----- nvinfo : EIATTR_MAXREG_COUNT
	.align		4
        /*001c*/ 	.byte	0x03, 0x1b
        /*001e*/ 	.short	0x00a8


	//----- nvinfo : EIATTR_NUM_BARRIERS
	.align		4
        /*0020*/ 	.byte	0x02, 0x4c
        /*0022*/ 	.byte	0x10
	.zero		1


	//----- nvinfo : EIATTR_EXTERNS
	.align		4
        /*0024*/ 	.byte	0x04, 0x0f
        /*0026*/ 	.short	(.L_284 - .L_283)


	//   ....[0]....
	.align		4
.L_283:
        /*0028*/ 	.word	index@(__assertfail)


	//----- nvinfo : EIATTR_ANNOTATIONS
	.align		4
.L_284:
        /*002c*/ 	.byte	0x04, 0x55
        /*002e*/ 	.short	(.L_286 - .L_285)


	//   ....[0]....
.L_285:
        /* <DEDUP_REMOVED lines=107> */


	//----- nvinfo : EIATTR_MERCURY_ISA_VERSION
	.align		4
.L_286:
        /*06d0*/ 	.byte	0x03, 0x5f
        /*06d2*/ 	.short	0x0101


	//----- nvinfo : EIATTR_UNUSED_LOAD_BYTE_OFFSET
	.align		4
        /*06d4*/ 	.byte	0x04, 0x44
        /*06d6*/ 	.short	(.L_288 - .L_287)


	//   ....[0]....
.L_287:
        /*06d8*/ 	.word	0x00000ab0
        /*06dc*/ 	.word	0x0000fff0


	//   ....[1]....
        /*06e0*/ 	.word	0x000108d0
        /*06e4*/ 	.word	0x0000fff0


	//----- nvinfo : EIATTR_INT_WARP_WIDE_INSTR_OFFSETS
	.align		4
.L_288:
        /*06e8*/ 	.byte	0x04, 0x31
        /*06ea*/ 	.short	(.L_290 - .L_289)


	//   ....[0]....
.L_289:
        /*06ec*/ 	.word	0x00000190


	//   ....[1]....
        /*06f0*/ 	.word	0x000001d0


	//   ....[2]....
        /*06f4*/ 	.word	0x00000240


	//   ....[3]....
        /*06f8*/ 	.word	0x00000250


	//   ....[4]....
        /*06fc*/ 	.word	0x000187b0


	//   ....[5]....
        /*0700*/ 	.word	0x00018810


	//   ....[6]....
        /*0704*/ 	.word	0x0001e1a0


	//   ....[7]....
        /*0708*/ 	.word	0x0001e200


	//----- nvinfo : EIATTR_COOP_GROUP_MASK_REGIDS
	.align		4
.L_290:
        /*070c*/ 	.byte	0x04, 0x29
        /*070e*/ 	.short	(.L_292 - .L_291)


	//   ....[0]....
.L_291:
        /*0710*/ 	.word	0xffffffff


	//   ....[1]....
        /*0714*/ 	.word	0xffffffff


	//   ....[2]....
        /*0718*/ 	.word	0xffffffff


	//   ....[3]....
        /*071c*/ 	.word	0xffffffff


	//   ....[4]....
        /*0720*/ 	.word	0xffffffff


	//   ....[5]....
        /*0724*/ 	.word	0xffffffff


	//   ....[6]....
        /*0728*/ 	.word	0xffffffff


	//   ....[7]....
        /*072c*/ 	.word	0xffffffff


	//   ....[8]....
        /*0730*/ 	.word	0xffffffff


	//   ....[9]....
        /*0734*/ 	.word	0xffffffff


	//   ....[10]....
        /*0738*/ 	.word	0xffffffff


	//   ....[11]....
        /*073c*/ 	.word	0xffffffff


	//   ....[12]....
        /*0740*/ 	.word	0xffffffff


	//   ....[13]....
        /*0744*/ 	.word	0xffffffff


	//   ....[14]....
        /*0748*/ 	.word	0xffffffff


	//   ....[15]....
        /*074c*/ 	.word	0xffffffff


	//   ....[16]....
        /*0750*/ 	.word	0xffffffff


	//   ....[17]....
        /*0754*/ 	.word	0xffffffff


	//   ....[18]....
        /*0758*/ 	.word	0xffffffff


	//   ....[19]....
        /*075c*/ 	.word	0xffffffff


	//   ....[20]....
        /*0760*/ 	.word	0xffffffff


	//   ....[21]....
        /*0764*/ 	.word	0xffffffff


	//   ....[22]....
        /*0768*/ 	.word	0xffffffff


	//   ....[23]....
        /*076c*/ 	.word	0xffffffff


	//   ....[24]....
        /*0770*/ 	.word	0xffffffff


	//   ....[25]....
        /*0774*/ 	.word	0xffffffff


	//   ....[26]....
        /*0778*/ 	.word	0xffffffff


	//   ....[27]....
        /*077c*/ 	.word	0xffffffff


	//   ....[28]....
        /*0780*/ 	.word	0xffffffff


	//   ....[29]....
        /*0784*/ 	.word	0xffffffff


	//   ....[30]....
        /*0788*/ 	.word	0xffffffff


	//   ....[31]....
        /*078c*/ 	.word	0xffffffff


	//   ....[32]....
        /*0790*/ 	.word	0xffffffff


	//   ....[33]....
        /*0794*/ 	.word	0xffffffff


	//   ....[34]....
        /*0798*/ 	.word	0xffffffff


	//   ....[35]....
        /*079c*/ 	.word	0xffffffff


	//   ....[36]....
        /*07a0*/ 	.word	0xffffffff


	//   ....[37]....
        /*07a4*/ 	.word	0xffffffff


	//   ....[38]....
        /*07a8*/ 	.word	0xffffffff


	//   ....[39]....
        /*07ac*/ 	.word	0xffffffff


	//   ....[40]....
        /*07b0*/ 	.word	0xffffffff


	//   ....[41]....
        /*07b4*/ 	.word	0xffffffff


	//   ....[42]....
        /*07b8*/ 	.word	0xffffffff


	//   ....[43]....
        /*07bc*/ 	.word	0xffffffff


	//   ....[44]....
        /*07c0*/ 	.word	0xffffffff


	//   ....[45]....
        /*07c4*/ 	.word	0xffffffff


	//   ....[46]....
        /*07c8*/ 	.word	0xffffffff


	//   ....[47]....
        /*07cc*/ 	.word	0xffffffff


	//   ....[48]....
        /*07d0*/ 	.word	0xffffffff


	//   ....[49]....
        /*07d4*/ 	.word	0xffffffff


	//   ....[50]....
        /*07d8*/ 	.word	0xffffffff


	//   ....[51]....
        /*07dc*/ 	.word	0xffffffff


	//   ....[52]....
        /*07e0*/ 	.word	0xffffffff


	//   ....[53]....
        /*07e4*/ 	.word	0xffffffff


	//   ....[54]....
        /*07e8*/ 	.word	0xffffffff


	//   ....[55]....
        /*07ec*/ 	.word	0xffffffff


	//   ....[56]....
        /*07f0*/ 	.word	0xffffffff


	//   ....[57]....
        /*07f4*/ 	.word	0xffffffff


	//   ....[58]....
        /*07f8*/ 	.word	0xffffffff


	//   ....[59]....
        /*07fc*/ 	.word	0xffffffff


	//   ....[60]....
        /*0800*/ 	.word	0xffffffff


	//   ....[61]....
        /*0804*/ 	.word	0xffffffff


	//   ....[62]....
        /*0808*/ 	.word	0xffffffff


	//   ....[63]....
        /*080c*/ 	.word	0xffffffff


	//   ....[64]....
        /*0810*/ 	.word	0xffffffff


	//   ....[65]....
        /*0814*/ 	.word	0xffffffff


	//   ....[66]....
        /*0818*/ 	.word	0xffffffff


	//   ....[67]....
        /*081c*/ 	.word	0xffffffff


	//   ....[68]....
        /*0820*/ 	.word	0xffffffff


	//   ....[69]....
        /*0824*/ 	.word	0xffffffff


	//   ....[70]....
        /*0828*/ 	.word	0xffffffff


	//   ....[71]....
        /*082c*/ 	.word	0xffffffff


	//   ....[72]....
        /*0830*/ 	.word	0xffffffff


	//   ....[73]....
        /*0834*/ 	.word	0xffffffff


	//   ....[74]....
        /*0838*/ 	.word	0xffffffff


	//   ....[75]....
        /*083c*/ 	.word	0xffffffff


	//   ....[76]....
        /*0840*/ 	.word	0xffffffff


	//   ....[77]....
        /*0844*/ 	.word	0xffffffff


	//   ....[78]....
        /*0848*/ 	.word	0xffffffff


	//   ....[79]....
        /*084c*/ 	.word	0xffffffff


	//   ....[80]....
        /*0850*/ 	.word	0xffffffff


	//   ....[81]....
        /*0854*/ 	.word	0xffffffff


	//   ....[82]....
        /*0858*/ 	.word	0xffffffff


	//   ....[83]....
        /*085c*/ 	.word	0xffffffff


	//   ....[84]....
        /*0860*/ 	.word	0xffffffff


	//   ....[85]....
        /*0864*/ 	.word	0xffffffff


	//   ....[86]....
        /*0868*/ 	.word	0xffffffff


	//   ....[87]....
        /*086c*/ 	.word	0xffffffff


	//   ....[88]....
        /*0870*/ 	.word	0xffffffff


	//   ....[89]....
        /*0874*/ 	.word	0xffffffff


	//   ....[90]....
        /*0878*/ 	.word	0xffffffff


	//   ....[91]....
        /*087c*/ 	.word	0xffffffff


	//   ....[92]....
        /*0880*/ 	.word	0xffffffff


	//   ....[93]....
        /*0884*/ 	.word	0xffffffff


	//   ....[94]....
        /*0888*/ 	.word	0xffffffff


	//   ....[95]....
        /*088c*/ 	.word	0xffffffff


	//   ....[96]....
        /*0890*/ 	.word	0xffffffff


	//   ....[97]....
        /*0894*/ 	.word	0xffffffff


	//   ....[98]....
        /*0898*/ 	.word	0xffffffff


	//   ....[99]....
        /*089c*/ 	.word	0xffffffff


	//   ....[100]....
        /*08a0*/ 	.word	0xffffffff


	//   ....[101]....
        /*08a4*/ 	.word	0xffffffff


	//   ....[102]....
        /*08a8*/ 	.word	0xffffffff


	//   ....[103]....
        /*08ac*/ 	.word	0xffffffff


	//   ....[104]....
        /*08b0*/ 	.word	0x0500000f


	//   ....[105]....
        /*08b4*/ 	.word	0x0500000f


	//   ....[106]....
        /*08b8*/ 	.word	0x0500000f


	//   ....[107]....
        /*08bc*/ 	.word	0x0500000f


	//   ....[108]....
        /*08c0*/ 	.word	0x0500000f


	//   ....[109]....
        /*08c4*/ 	.word	0x0500000f


	//   ....[110]....
        /*08c8*/ 	.word	0x0500000f


	//   ....[111]....
        /*08cc*/ 	.word	0x0500000f


	//   ....[112]....
        /*08d0*/ 	.word	0x0500000f


	//   ....[113]....
        /*08d4*/ 	.word	0x0500000f


	//   ....[114]....
        /*08d8*/ 	.word	0x0500000f


	//   ....[115]....
        /*08dc*/ 	.word	0x0500000f


	//   ....[116]....
        /*08e0*/ 	.word	0x0500000f


	//   ....[117]....
        /*08e4*/ 	.word	0x0500000f


	//   ....[118]....
        /*08e8*/ 	.word	0x0500000f


	//   ....[119]....
        /*08ec*/ 	.word	0x0500000f


	//   ....[120]....
        /*08f0*/ 	.word	0x0500000f


	//   ....[121]....
        /*08f4*/ 	.word	0x0500000f


	//   ....[122]....
        /*08f8*/ 	.word	0x0500000f


	//   ....[123]....
        /*08fc*/ 	.word	0x0500000f


	//   ....[124]....
        /*0900*/ 	.word	0x0500000f


	//   ....[125]....
        /*0904*/ 	.word	0x0500000f


	//   ....[126]....
        /*0908*/ 	.word	0x0500000f


	//   ....[127]....
        /*090c*/ 	.word	0x0500000f


	//   ....[128]....
        /*0910*/ 	.word	0x0500000f


	//   ....[129]....
        /*0914*/ 	.word	0x0500000f


	//   ....[130]....
        /*0918*/ 	.word	0x0500000f


	//   ....[131]....
        /*091c*/ 	.word	0x0500000f


	//   ....[132]....
        /*0920*/ 	.word	0x0500000f


	//   ....[133]....
        /*0924*/ 	.word	0x0500000f


	//   ....[134]....
        /*0928*/ 	.word	0x0500000f


	//   ....[135]....
        /*092c*/ 	.word	0x0500000f


	//   ....[136]....
        /*0930*/ 	.word	0x0500000f


	//   ....[137]....
        /*0934*/ 	.word	0x0500000f


	//   ....[138]....
        /*0938*/ 	.word	0x0500000f


	//   ....[139]....
        /*093c*/ 	.word	0x0500000f


	//   ....[140]....
        /*0940*/ 	.word	0x0500000f


	//   ....[141]....
        /*0944*/ 	.word	0x0500000f


	//   ....[142]....
        /*0948*/ 	.word	0x0500000f


	//   ....[143]....
        /*094c*/ 	.word	0x0500000f


	//   ....[144]....
        /*0950*/ 	.word	0x0500000f


	//   ....[145]....
        /*0954*/ 	.word	0x0500000f


	//   ....[146]....
        /*0958*/ 	.word	0x0500000f


	//   ....[147]....
        /*095c*/ 	.word	0x0500000f


	//   ....[148]....
        /*0960*/ 	.word	0x0500000f


	//----- nvinfo : EIATTR_COOP_GROUP_INSTR_OFFSETS
	.align		4
.L_292:
        /*0964*/ 	.byte	0x04, 0x28
        /*0966*/ 	.short	(.L_294 - .L_293)


	//   ....[0]....
.L_293:
        /*0968*/ 	.word	0x00000070


	//   ....[1]....
        /*096c*/ 	.word	0x000001a0


	//   ....[2]....
        /*0970*/ 	.word	0x000001f0


	//   ....[3]....
        /*0974*/ 	.word	0x00000400


	//   ....[4]....
        /*0978*/ 	.word	0x00000560


	//   ....[5]....
        /*097c*/ 	.word	0x00000680


	//   ....[6]....
        /*0980*/ 	.word	0x000007e0


	//   ....[7]....
        /*0984*/ 	.word	0x00005040


	//   ....[8]....
        /*0988*/ 	.word	0x00006ec0


	//   ....[9]....
        /*098c*/ 	.word	0x00007470


	//   ....[10]....
        /*0990*/ 	.word	0x00007480


	//   ....[11]....
        /*0994*/ 	.word	0x00007490


	//   ....[12]....
        /*0998*/ 	.word	0x000074a0


	//   ....[13]....
        /*099c*/ 	.word	0x00008490


	//   ....[14]....
        /*09a0*/ 	.word	0x000084a0


	//   ....[15]....
        /*09a4*/ 	.word	0x000084b0


	//   ....[16]....
        /*09a8*/ 	.word	0x000084c0


	//   ....[17]....
        /*09ac*/ 	.word	0x00009b50


	//   ....[18]....
        /*09b0*/ 	.word	0x0000b970


	//   ....[19]....
        /*09b4*/ 	.word	0x0000b9f0


	//   ....[20]....
        /*09b8*/ 	.word	0x0000bbc0


	//   ....[21]....
        /*09bc*/ 	.word	0x0000bc30


	//   ....[22]....
        /*09c0*/ 	.word	0x0000c690


	//   ....[23]....
        /*09c4*/ 	.word	0x0000d6b0


	//   ....[24]....
        /*09c8*/ 	.word	0x0000e880


	//   ....[25]....
        /*09cc*/ 	.word	0x0000e940


	//   ....[26]....
        /*09d0*/ 	.word	0x0000ebf0


	//   ....[27]....
        /*09d4*/ 	.word	0x0000edb0


	//   ....[28]....
        /*09d8*/ 	.word	0x0000fda0


	//   ....[29]....
        /*09dc*/ 	.word	0x0000fdf0


	//   ....[30]....
        /*09e0*/ 	.word	0x0000fe60


	//   ....[31]....
        /*09e4*/ 	.word	0x0000fee0


	//   ....[32]....
        /*09e8*/ 	.word	0x000100b0


	//   ....[33]....
        /*09ec*/ 	.word	0x000115e0


	//   ....[34]....
        /*09f0*/ 	.word	0x00011980


	//   ....[35]....
        /*09f4*/ 	.word	0x00011990


	//   ....[36]....
        /*09f8*/ 	.word	0x000119a0


	//   ....[37]....
        /*09fc*/ 	.word	0x000119b0


	//   ....[38]....
        /*0a00*/ 	.word	0x00012630


	//   ....[39]....
        /*0a04*/ 	.word	0x00012650


	//   ....[40]....
        /*0a08*/ 	.word	0x000128e0


	//   ....[41]....
        /*0a0c*/ 	.word	0x00012900


	//   ....[42]....
        /*0a10*/ 	.word	0x000131e0


	//   ....[43]....
        /*0a14*/ 	.word	0x00013220


	//   ....[44]....
        /*0a18*/ 	.word	0x00013a90


	//   ....[45]....
        /*0a1c*/ 	.word	0x00013ab0


	//   ....[46]....
        /*0a20*/ 	.word	0x00014da0


	//   ....[47]....
        /*0a24*/ 	.word	0x00014db0


	//   ....[48]....
        /*0a28*/ 	.word	0x00014fe0


	//   ....[49]....
        /*0a2c*/ 	.word	0x00015000


	//   ....[50]....
        /*0a30*/ 	.word	0x000152b0


	//   ....[51]....
        /*0a34*/ 	.word	0x000154e0


	//   ....[52]....
        /*0a38*/ 	.word	0x00015510


	//   ....[53]....
        /*0a3c*/ 	.word	0x00015540


	//   ....[54]....
        /*0a40*/ 	.word	0x00015570


	//   ....[55]....
        /*0a44*/ 	.word	0x000155a0


	//   ....[56]....
        /*0a48*/ 	.word	0x000155d0


	//   ....[57]....
        /*0a4c*/ 	.word	0x00015770


	//   ....[58]....
        /*0a50*/ 	.word	0x000157a0


	//   ....[59]....
        /*0a54*/ 	.word	0x000157d0


	//   ....[60]....
        /*0a58*/ 	.word	0x00015800


	//   ....[61]....
        /*0a5c*/ 	.word	0x00015830


	//   ....[62]....
        /*0a60*/ 	.word	0x00015860


	//   ....[63]....
        /*0a64*/ 	.word	0x000158f0


	//   ....[64]....
        /*0a68*/ 	.word	0x00015920


	//   ....[65]....
        /*0a6c*/ 	.word	0x00015930


	//   ....[66]....
        /*0a70*/ 	.word	0x000159e0


	//   ....[67]....
        /*0a74*/ 	.word	0x00016a60


	//   ....[68]....
        /*0a78*/ 	.word	0x00018d90


	//   ....[69]....
        /*0a7c*/ 	.word	0x00019840


	//   ....[70]....
        /*0a80*/ 	.word	0x00019870


	//   ....[71]....
        /*0a84*/ 	.word	0x00019890


	//   ....[72]....
        /*0a88*/ 	.word	0x00019940


	//   ....[73]....
        /*0a8c*/ 	.word	0x000199d0


	//   ....[74]....
        /*0a90*/ 	.word	0x000199f0


	//   ....[75]....
        /*0a94*/ 	.word	0x00019a80


	//   ....[76]....
        /*0a98*/ 	.word	0x00019a90


	//   ....[77]....
        /*0a9c*/ 	.word	0x0001a400


	//   ....[78]....
        /*0aa0*/ 	.word	0x0001a410


	//   ....[79]....
        /*0aa4*/ 	.word	0x0001a530


	//   ....[80]....
        /*0aa8*/ 	.word	0x0001a540


	//   ....[81]....
        /*0aac*/ 	.word	0x0001a7d0


	//   ....[82]....
        /*0ab0*/ 	.word	0x0001a7e0


	//   ....[83]....
        /*0ab4*/ 	.word	0x0001a950


	//   ....[84]....
        /*0ab8*/ 	.word	0x0001a960


	//   ....[85]....
        /*0abc*/ 	.word	0x0001e4c0


	//   ....[86]....
        /*0ac0*/ 	.word	0x0001e4f0


	//   ....[87]....
        /*0ac4*/ 	.word	0x0001e550


	//   ....[88]....
        /*0ac8*/ 	.word	0x0001e580


	//   ....[89]....
        /*0acc*/ 	.word	0x0001e5b0


	//   ....[90]....
        /*0ad0*/ 	.word	0x0001e5e0


	//   ....[91]....
        /*0ad4*/ 	.word	0x0001e610


	//   ....[92]....
        /*0ad8*/ 	.word	0x0001e640


	//   ....[93]....
        /*0adc*/ 	.word	0x0001e800


	//   ....[94]....
        /*0ae0*/ 	.word	0x0001e830


	//   ....[95]....
        /*0ae4*/ 	.word	0x0001e860


	//   ....[96]....
        /*0ae8*/ 	.word	0x0001e890


	//   ....[97]....
        /*0aec*/ 	.word	0x0001e8c0


	//   ....[98]....
        /*0af0*/ 	.word	0x0001e8f0


	//   ....[99]....
        /*0af4*/ 	.word	0x0001e9b0


	//   ....[100]....
        /*0af8*/ 	.word	0x0001e9d0


	//   ....[101]....
        /*0afc*/ 	.word	0x0001e9e0


	//   ....[102]....
        /*0b00*/ 	.word	0x0001ea40


	//   ....[103]....
        /*0b04*/ 	.word	0x0001f170


	//   ....[104]....
        /*0b08*/ 	.word	0x0001f590


	//   ....[105]....
        /*0b0c*/ 	.word	0x0001f620


	//   ....[106]....
        /*0b10*/ 	.word	0x0001f670


	//   ....[107]....
        /*0b14*/ 	.word	0x0001f6c0


	//   ....[108]....
        /*0b18*/ 	.word	0x0001f7b0


	//   ....[109]....
        /*0b1c*/ 	.word	0x0001f840


	//   ....[110]....
        /*0b20*/ 	.word	0x0001f890


	//   ....[111]....
        /*0b24*/ 	.word	0x0001f8e0


	//   ....[112]....
        /*0b28*/ 	.word	0x0001fba0


	//   ....[113]....
        /*0b2c*/ 	.word	0x0001fe80


	//   ....[114]....
        /*0b30*/ 	.word	0x00020000


	//   ....[115]....
        /*0b34*/ 	.word	0x00020060


	//   ....[116]....
        /*0b38*/ 	.word	0x000200f0


	//   ....[117]....
        /*0b3c*/ 	.word	0x00020140


	//   ....[118]....
        /*0b40*/ 	.word	0x000202a0


	//   ....[119]....
        /*0b44*/ 	.word	0x00020340


	//   ....[120]....
        /*0b48*/ 	.word	0x000203f0


	//   ....[121]....
        /*0b4c*/ 	.word	0x000204d0


	//   ....[122]....
        /*0b50*/ 	.word	0x000206b0


	//   ....[123]....
        /*0b54*/ 	.word	0x00020780


	//   ....[124]....
        /*0b58*/ 	.word	0x00020a30


	//   ....[125]....
        /*0b5c*/ 	.word	0x00020b40


	//   ....[126]....
        /*0b60*/ 	.word	0x00020d10


	//   ....[127]....
        /*0b64*/ 	.word	0x00020de0


	//   ....[128]....
        /*0b68*/ 	.word	0x00021010


	//   ....[129]....
        /*0b6c*/ 	.word	0x00021060


	//   ....[130]....
        /*0b70*/ 	.word	0x00021390


	//   ....[131]....
        /*0b74*/ 	.word	0x00021430


	//   ....[132]....
        /*0b78*/ 	.word	0x000215d0


	//   ....[133]....
        /*0b7c*/ 	.word	0x00021650


	//   ....[134]....
        /*0b80*/ 	.word	0x000216d0


	//   ....[135]....
        /*0b84*/ 	.word	0x00021750


	//   ....[136]....
        /*0b88*/ 	.word	0x000217d0


	//   ....[137]....
        /*0b8c*/ 	.word	0x00021860


	//   ....[138]....
        /*0b90*/ 	.word	0x00021900


	//   ....[139]....
        /*0b94*/ 	.word	0x000219b0


	//   ....[140]....
        /*0b98*/ 	.word	0x00021a30


	//   ....[141]....
        /*0b9c*/ 	.word	0x00021ab0


	//   ....[142]....
        /*0ba0*/ 	.word	0x00021b30


	//   ....[143]....
        /*0ba4*/ 	.word	0x00021bc0


	//   ....[144]....
        /*0ba8*/ 	.word	0x00021c40


	//   ....[145]....
        /*0bac*/ 	.word	0x00021ce0


	//   ....[146]....
        /*0bb0*/ 	.word	0x00021d30


	//   ....[147]....
        /*0bb4*/ 	.word	0x00021dc0


	//   ....[148]....
        /*0bb8*/ 	.word	0x00021ef0


	//----- nvinfo : EIATTR_REG_RECONFIG
	.align		4
.L_294:
        /*0bbc*/ 	.byte	0x01, 0x54
	.zero		2


	//----- nvinfo : EIATTR_SYSCALL_OFFSETS
	.align		4
        /*0bc0*/ 	.byte	0x04, 0x46
        /*0bc2*/ 	.short	(.L_296 - .L_295)


	//   ....[0]....
.L_295:
        /*0bc4*/ 	.word	0x00002020


	//   ....[1]....
        /*0bc8*/ 	.word	0x00002170


	//   ....[2]....
        /*0bcc*/ 	.word	0x00007060


	//   ....[3]....
        /*0bd0*/ 	.word	0x000073e0


	//   ....[4]....
        /*0bd4*/ 	.word	0x000189b0


	//   ....[5]....
        /*0bd8*/ 	.word	0x00018b00


	//   ....[6]....
        /*0bdc*/ 	.word	0x00018c00


	//   ....[7]....
        /*0be0*/ 	.word	0x00019460


	//   ....[8]....
        /*0be4*/ 	.word	0x00019da0


	//----- nvinfo : EIATTR_MBARRIER_INSTR_OFFSETS
	.align		4
.L_296:
        /*0be8*/ 	.byte	0x04, 0x39
        /*0bea*/ 	.short	(.L_298 - .L_297)


	//   ....[0]....
.L_297:
        /*0bec*/ 	.word	0x000002e0
        /*0bf0*/ 	.word	0x000000ff
        /*0bf4*/ 	.word	0x00038800
        /*0bf8*/ 	.short	0x0100
        /*0bfa*/ 	.byte	0x08
	.zero		1


	//   ....[1]....
        /*0bfc*/ 	.word	0x000002f0
        /*0c00*/ 	.word	0x000000ff
        /*0c04*/ 	.word	0x00038810
        /*0c08*/ 	.short	0x0100
        /*0c0a*/ 	.byte	0x08
	.zero		1


	//   ....[2]....
        /*0c0c*/ 	.word	0x00000300
        /*0c10*/ 	.word	0x000000ff
        /*0c14*/ 	.word	0x00038820
        /*0c18*/ 	.short	0x0100
        /*0c1a*/ 	.byte	0x08
	.zero		1


	//   ....[3]....
        /*0c1c*/ 	.word	0x000003b0
        /*0c20*/ 	.word	0x000000ff
        /*0c24*/ 	.word	0x00038830
        /*0c28*/ 	.short	0x0100
        /*0c2a*/ 	.byte	0x06
	.zero		1


	//   ....[4]....
        /*0c2c*/ 	.word	0x000003c0
        /*0c30*/ 	.word	0x000000ff
        /*0c34*/ 	.word	0x00038840
        /*0c38*/ 	.short	0x0100
        /*0c3a*/ 	.byte	0x06
	.zero		1


	//   ....[5]....
        /*0c3c*/ 	.word	0x000003d0
        /*0c40*/ 	.word	0x000000ff
        /*0c44*/ 	.word	0x00038838
        /*0c48*/ 	.short	0x0100
        /*0c4a*/ 	.byte	0x06
	.zero		1


	//   ....[6]....
        /*0c4c*/ 	.word	0x000003e0
        /*0c50*/ 	.word	0x000000ff
        /*0c54*/ 	.word	0x00038848
        /*0c58*/ 	.short	0x0100
        /*0c5a*/ 	.byte	0x06
	.zero		1


	//   ....[7]....
        /*0c5c*/ 	.word	0x00000510
        /*0c60*/ 	.word	0x000000ff
        /*0c64*/ 	.word	0x00038850
        /*0c68*/ 	.short	0x0100
        /*0c6a*/ 	.byte	0x08
	.zero		1


	//   ....[8]....
        /*0c6c*/ 	.word	0x00000520
        /*0c70*/ 	.word	0x000000ff
        /*0c74*/ 	.word	0x00038860
        /*0c78*/ 	.short	0x0100
        /*0c7a*/ 	.byte	0x08
	.zero		1


	//   ....[9]....
        /*0c7c*/ 	.word	0x00000530
        /*0c80*/ 	.word	0x000000ff
        /*0c84*/ 	.word	0x00038858
        /*0c88*/ 	.short	0x0100
        /*0c8a*/ 	.byte	0x08
	.zero		1


	//   ....[10]....
        /*0c8c*/ 	.word	0x00000540
        /*0c90*/ 	.word	0x000000ff
        /*0c94*/ 	.word	0x00038868
        /*0c98*/ 	.short	0x0100
        /*0c9a*/ 	.byte	0x08
	.zero		1


	//   ....[11]....
        /*0c9c*/ 	.word	0x00000630
        /*0ca0*/ 	.word	0x000000ff
        /*0ca4*/ 	.word	0x00038870
        /*0ca8*/ 	.short	0x0100
        /*0caa*/ 	.byte	0x06
	.zero		1


	//   ....[12]....
        /*0cac*/ 	.word	0x00000640
        /*0cb0*/ 	.word	0x000000ff
        /*0cb4*/ 	.word	0x00038880
        /*0cb8*/ 	.short	0x0100
        /*0cba*/ 	.byte	0x06
	.zero		1


	//   ....[13]....
        /*0cbc*/ 	.word	0x00000650
        /*0cc0*/ 	.word	0x000000ff
        /*0cc4*/ 	.word	0x00038878
        /*0cc8*/ 	.short	0x0100
        /*0cca*/ 	.byte	0x06
	.zero		1


	//   ....[14]....
        /*0ccc*/ 	.word	0x00000660
        /*0cd0*/ 	.word	0x000000ff
        /*0cd4*/ 	.word	0x00038888
        /*0cd8*/ 	.short	0x0100
        /*0cda*/ 	.byte	0x06
	.zero		1


	//   ....[15]....
        /*0cdc*/ 	.word	0x00000790
        /*0ce0*/ 	.word	0x000000ff
        /*0ce4*/ 	.word	0x00038890
        /*0ce8*/ 	.short	0x0100
        /*0cea*/ 	.byte	0x08
	.zero		1


	//   ....[16]....
        /*0cec*/ 	.word	0x000007a0
        /*0cf0*/ 	.word	0x000000ff
        /*0cf4*/ 	.word	0x000388a0
        /*0cf8*/ 	.short	0x0100
        /*0cfa*/ 	.byte	0x08
	.zero		1


	//   ....[17]....
        /*0cfc*/ 	.word	0x000007b0
        /*0d00*/ 	.word	0x000000ff
        /*0d04*/ 	.word	0x00038898
        /*0d08*/ 	.short	0x0100
        /*0d0a*/ 	.byte	0x08
	.zero		1


	//   ....[18]....
        /*0d0c*/ 	.word	0x000007c0
        /*0d10*/ 	.word	0x000000ff
        /*0d14*/ 	.word	0x000388a8
        /*0d18*/ 	.short	0x0100
        /*0d1a*/ 	.byte	0x08
	.zero		1


	//   ....[19]....
        /*0d1c*/ 	.word	0x000008f0
        /*0d20*/ 	.word	0x000000ff
        /*0d24*/ 	.word	0x000388b0
        /*0d28*/ 	.short	0x0100
        /*0d2a*/ 	.byte	0x08
	.zero		1


	//   ....[20]....
        /*0d2c*/ 	.word	0x00000900
        /*0d30*/ 	.word	0x000000ff
        /*0d34*/ 	.word	0x000388c0
        /*0d38*/ 	.short	0x0100
        /*0d3a*/ 	.byte	0x08
	.zero		1


	//   ....[21]....
        /*0d3c*/ 	.word	0x00000910
        /*0d40*/ 	.word	0x000000ff
        /*0d44*/ 	.word	0x000388b8
        /*0d48*/ 	.short	0x0100
        /*0d4a*/ 	.byte	0x08
	.zero		1


	//   ....[22]....
        /*0d4c*/ 	.word	0x00000920
        /*0d50*/ 	.word	0x000000ff
        /*0d54*/ 	.word	0x000388c8
        /*0d58*/ 	.short	0x0100
        /*0d5a*/ 	.byte	0x08
	.zero		1


	//   ....[23]....
        /*0d5c*/ 	.word	0x00002d00
        /*0d60*/ 	.word	0x00000049
        /*0d64*/ 	.word	0x00038890
        /*0d68*/ 	.short	0x010a
        /*0d6a*/ 	.byte	0x3f
	.zero		1


	//   ....[24]....
        /*0d6c*/ 	.word	0x00003690
        /*0d70*/ 	.word	0x00000049
        /*0d74*/ 	.word	0x00038890
        /*0d78*/ 	.short	0x010a
        /*0d7a*/ 	.byte	0x3f
	.zero		1


	//   ....[25]....
        /*0d7c*/ 	.word	0x00003f20
        /*0d80*/ 	.word	0x00000049
        /*0d84*/ 	.word	0x00038890
        /*0d88*/ 	.short	0x010a
        /*0d8a*/ 	.byte	0x3f
	.zero		1


	//   ....[26]....
        /*0d8c*/ 	.word	0x00004120
        /*0d90*/ 	.word	0x00000004
        /*0d94*/ 	.word	0x00000000
        /*0d98*/ 	.short	0x0101
        /*0d9a*/ 	.byte	0x3f
	.zero		1


	//   ....[27]....
        /*0d9c*/ 	.word	0x00004160
        /*0da0*/ 	.word	0x00000049
        /*0da4*/ 	.word	0x000388b0
        /*0da8*/ 	.short	0x010a
        /*0daa*/ 	.byte	0x3f
	.zero		1


	//   ....[28]....
        /*0dac*/ 	.word	0x00004790
        /*0db0*/ 	.word	0x00000049
        /*0db4*/ 	.word	0x00000000
        /*0db8*/ 	.short	0x0101
        /*0dba*/ 	.byte	0x3f
	.zero		1


	//   ....[29]....
        /*0dbc*/ 	.word	0x00005370
        /*0dc0*/ 	.word	0x00000005
        /*0dc4*/ 	.word	0x00000000
        /*0dc8*/ 	.short	0x0101
        /*0dca*/ 	.byte	0x3f
	.zero		1


	//   ....[30]....
        /*0dcc*/ 	.word	0x00005f10
        /*0dd0*/ 	.word	0x00000004
        /*0dd4*/ 	.word	0x00000000
        /*0dd8*/ 	.short	0x0101
        /*0dda*/ 	.byte	0x3f
	.zero		1


	//   ....[31]....
        /*0ddc*/ 	.word	0x000070f0
        /*0de0*/ 	.word	0x00000002
        /*0de4*/ 	.word	0x00038800
        /*0de8*/ 	.short	0x010a
        /*0dea*/ 	.byte	0x3f
	.zero		1


	//   ....[32]....
        /*0dec*/ 	.word	0x00007140
        /*0df0*/ 	.word	0x00000002
        /*0df4*/ 	.word	0x00038800
        /*0df8*/ 	.short	0x010a
        /*0dfa*/ 	.byte	0x3f
	.zero		1


	//   ....[33]....
        /*0dfc*/ 	.word	0x00007790
        /*0e00*/ 	.word	0x00000002
        /*0e04*/ 	.word	0x00038800
        /*0e08*/ 	.short	0x010a
        /*0e0a*/ 	.byte	0x3f
	.zero		1


	//   ....[34]....
        /*0e0c*/ 	.word	0x000086f0
        /*0e10*/ 	.word	0x00000002
        /*0e14*/ 	.word	0x00038800
        /*0e18*/ 	.short	0x010a
        /*0e1a*/ 	.byte	0x3f
	.zero		1


	//   ....[35]....
        /*0e1c*/ 	.word	0x000094b0
        /*0e20*/ 	.word	0x0000000e
        /*0e24*/ 	.word	0x00038830
        /*0e28*/ 	.short	0x010a
        /*0e2a*/ 	.byte	0x3f
	.zero		1


	//   ....[36]....
        /*0e2c*/ 	.word	0x00009560
        /*0e30*/ 	.word	0x0000000e
        /*0e34*/ 	.word	0x00038830
        /*0e38*/ 	.short	0x010a
        /*0e3a*/ 	.byte	0x3f
	.zero		1


	//   ....[37]....
        /*0e3c*/ 	.word	0x00009870
        /*0e40*/ 	.word	0x00000002
        /*0e44*/ 	.word	0x00038810
        /*0e48*/ 	.short	0x010a
        /*0e4a*/ 	.byte	0x3f
	.zero		1


	//   ....[38]....
        /*0e4c*/ 	.word	0x000098c0
        /*0e50*/ 	.word	0x0000000e
        /*0e54*/ 	.word	0x00038850
        /*0e58*/ 	.short	0x010a
        /*0e5a*/ 	.byte	0x3f
	.zero		1


	//   ....[39]....
        /*0e5c*/ 	.word	0x00009980
        /*0e60*/ 	.word	0x0000000e
        /*0e64*/ 	.word	0x00038850
        /*0e68*/ 	.short	0x010a
        /*0e6a*/ 	.byte	0x3f
	.zero		1


	//   ....[40]....
        /*0e6c*/ 	.word	0x0000c030
        /*0e70*/ 	.word	0x0000000b
        /*0e74*/ 	.word	0x00000000
        /*0e78*/ 	.short	0x0101
        /*0e7a*/ 	.byte	0x3f
	.zero		1


	//   ....[41]....
        /*0e7c*/ 	.word	0x0000c6b0
        /*0e80*/ 	.word	0x0000000e
        /*0e84*/ 	.word	0x00000000
        /*0e88*/ 	.short	0x0101
        /*0e8a*/ 	.byte	0x3f
	.zero		1


	//   ....[42]....
        /*0e8c*/ 	.word	0x0000c7b0
        /*0e90*/ 	.word	0x0000000e
        /*0e94*/ 	.word	0x00038830
        /*0e98*/ 	.short	0x010a
        /*0e9a*/ 	.byte	0x3f
	.zero		1


	//   ....[43]....
        /*0e9c*/ 	.word	0x0000c860
        /*0ea0*/ 	.word	0x0000000e
        /*0ea4*/ 	.word	0x00038830
        /*0ea8*/ 	.short	0x010a
        /*0eaa*/ 	.byte	0x3f
	.zero		1


	//   ....[44]....
        /*0eac*/ 	.word	0x0000cad0
        /*0eb0*/ 	.word	0x0000000e
        /*0eb4*/ 	.word	0x00038850
        /*0eb8*/ 	.short	0x010a
        /*0eba*/ 	.byte	0x3f
	.zero		1


	//   ....[45]....
        /*0ebc*/ 	.word	0x0000cb20
        /*0ec0*/ 	.word	0x0000000e
        /*0ec4*/ 	.word	0x00038850
        /*0ec8*/ 	.short	0x010a
        /*0eca*/ 	.byte	0x3f
	.zero		1


	//   ....[46]....
        /*0ecc*/ 	.word	0x0000f0f0
        /*0ed0*/ 	.word	0x000000a3
        /*0ed4*/ 	.word	0x00000000
        /*0ed8*/ 	.short	0x0101
        /*0eda*/ 	.byte	0x3f
	.zero		1


	//   ....[47]....
        /*0edc*/ 	.word	0x0000fdc0
        /*0ee0*/ 	.word	0x0000000e
        /*0ee4*/ 	.word	0x00000000
        /*0ee8*/ 	.short	0x0101
        /*0eea*/ 	.byte	0x3f
	.zero		1


	//   ....[48]....
        /*0eec*/ 	.word	0x00012600
        /*0ef0*/ 	.word	0x00000004
        /*0ef4*/ 	.word	0x00000000
        /*0ef8*/ 	.short	0x0101
        /*0efa*/ 	.byte	0x3f
	.zero		1


	//   ....[49]....
        /*0efc*/ 	.word	0x00013240
        /*0f00*/ 	.word	0x00000004
        /*0f04*/ 	.word	0x00000000
        /*0f08*/ 	.short	0x0101
        /*0f0a*/ 	.byte	0x3f
	.zero		1


	//   ....[50]....
        /*0f0c*/ 	.word	0x00016b40
        /*0f10*/ 	.word	0x00000012
        /*0f14*/ 	.word	0x00038820
        /*0f18*/ 	.short	0x010a
        /*0f1a*/ 	.byte	0x3f
	.zero		1


	//   ....[51]....
        /*0f1c*/ 	.word	0x00016c10
        /*0f20*/ 	.word	0x00000004
        /*0f24*/ 	.word	0x000388a0
        /*0f28*/ 	.short	0x010a
        /*0f2a*/ 	.byte	0x3f
	.zero		1


	//   ....[52]....
        /*0f2c*/ 	.word	0x00016e50
        /*0f30*/ 	.word	0x00000004
        /*0f34*/ 	.word	0x000388c0
        /*0f38*/ 	.short	0x010a
        /*0f3a*/ 	.byte	0x3f
	.zero		1


	//   ....[53]....
        /*0f3c*/ 	.word	0x000178b0
        /*0f40*/ 	.word	0x00000004
        /*0f44*/ 	.word	0x000388a0
        /*0f48*/ 	.short	0x010a
        /*0f4a*/ 	.byte	0x3f
	.zero		1


	//   ....[54]....
        /*0f4c*/ 	.word	0x00017ae0
        /*0f50*/ 	.word	0x00000004
        /*0f54*/ 	.word	0x000388c0
        /*0f58*/ 	.short	0x010a
        /*0f5a*/ 	.byte	0x3f
	.zero		1


	//   ....[55]....
        /*0f5c*/ 	.word	0x00019000
        /*0f60*/ 	.word	0x00000000
        /*0f64*/ 	.word	0x00038840
        /*0f68*/ 	.short	0x010a
        /*0f6a*/ 	.byte	0x3f
	.zero		1


	//   ....[56]....
        /*0f6c*/ 	.word	0x00019b50
        /*0f70*/ 	.word	0x00000012
        /*0f74*/ 	.word	0x00038800
        /*0f78*/ 	.short	0x0107
        /*0f7a*/ 	.byte	0x3f
	.zero		1


	//   ....[57]....
        /*0f7c*/ 	.word	0x00019bf0
        /*0f80*/ 	.word	0x00000012
        /*0f84*/ 	.word	0x00038800
        /*0f88*/ 	.short	0x0101
        /*0f8a*/ 	.byte	0x3f
	.zero		1


	//   ....[58]....
        /*0f8c*/ 	.word	0x0001ab70
        /*0f90*/ 	.word	0x00000012
        /*0f94*/ 	.word	0x00038810
        /*0f98*/ 	.short	0x0107
        /*0f9a*/ 	.byte	0x3f
	.zero		1


	//   ....[59]....
        /*0f9c*/ 	.word	0x0001ac70
        /*0fa0*/ 	.word	0x00000012
        /*0fa4*/ 	.word	0x00038810
        /*0fa8*/ 	.short	0x0101
        /*0faa*/ 	.byte	0x3f
	.zero		1


	//   ....[60]....
        /*0fac*/ 	.word	0x0001ac90
        /*0fb0*/ 	.word	0x00000012
        /*0fb4*/ 	.word	0x00038820
        /*0fb8*/ 	.short	0x010a
        /*0fba*/ 	.byte	0x3f
	.zero		1


	//   ....[61]....
        /*0fbc*/ 	.word	0x0001ad70
        /*0fc0*/ 	.word	0x00000000
        /*0fc4*/ 	.word	0x00038860
        /*0fc8*/ 	.short	0x010a
        /*0fca*/ 	.byte	0x3f
	.zero		1


	//   ....[62]....
        /*0fcc*/ 	.word	0x0001b9e0
        /*0fd0*/ 	.word	0x00000002
        /*0fd4*/ 	.word	0x00038840
        /*0fd8*/ 	.short	0x010a
        /*0fda*/ 	.byte	0x3f
	.zero		1


	//   ....[63]....
        /*0fdc*/ 	.word	0x0001bc30
        /*0fe0*/ 	.word	0x00000002
        /*0fe4*/ 	.word	0x00038860
        /*0fe8*/ 	.short	0x010a
        /*0fea*/ 	.byte	0x3f
	.zero		1


	//   ....[64]....
        /*0fec*/ 	.word	0x0001c7e0
        /*0ff0*/ 	.word	0x00000003
        /*0ff4*/ 	.word	0x00038840
        /*0ff8*/ 	.short	0x010a
        /*0ffa*/ 	.byte	0x3f
	.zero		1


	//   ....[65]....
        /*0ffc*/ 	.word	0x0001ca30
        /*1000*/ 	.word	0x00000003
        /*1004*/ 	.word	0x00038860
        /*1008*/ 	.short	0x010a
        /*100a*/ 	.byte	0x3f
	.zero		1


	//   ....[66]....
        /*100c*/ 	.word	0x0001d570
        /*1010*/ 	.word	0x00000003
        /*1014*/ 	.word	0x00038840
        /*1018*/ 	.short	0x010a
        /*101a*/ 	.byte	0x3f
	.zero		1


	//   ....[67]....
        /*101c*/ 	.word	0x0001d7c0
        /*1020*/ 	.word	0x00000003
        /*1024*/ 	.word	0x00038860
        /*1028*/ 	.short	0x010a
        /*102a*/ 	.byte	0x3f
	.zero		1


	//   ....[68]....
        /*102c*/ 	.word	0x0001f0f0
        /*1030*/ 	.word	0x00000000
        /*1034*/ 	.word	0x00038820
        /*1038*/ 	.short	0x010a
        /*103a*/ 	.byte	0x3f
	.zero		1


	//   ....[69]....
        /*103c*/ 	.word	0x0001f2d0
        /*1040*/ 	.word	0x00000006
        /*1044*/ 	.word	0x00000000
        /*1048*/ 	.short	0x010a
        /*104a*/ 	.byte	0x3f
	.zero		1


	//   ....[70]....
        /*104c*/ 	.word	0x0001f300
        /*1050*/ 	.word	0x00000007
        /*1054*/ 	.word	0x00000000
        /*1058*/ 	.short	0x010a
        /*105a*/ 	.byte	0x3f
	.zero		1


	//   ....[71]....
        /*105c*/ 	.word	0x0001f360
        /*1060*/ 	.word	0x00000004
        /*1064*/ 	.word	0x00000000
        /*1068*/ 	.short	0x010a
        /*106a*/ 	.byte	0x3f
	.zero		1


	//   ....[72]....
        /*106c*/ 	.word	0x0001f390
        /*1070*/ 	.word	0x00000003
        /*1074*/ 	.word	0x00000000
        /*1078*/ 	.short	0x010a
        /*107a*/ 	.byte	0x3f
	.zero		1


	//   ....[73]....
        /*107c*/ 	.word	0x0001f3f0
        /*1080*/ 	.word	0x00000049
        /*1084*/ 	.word	0x00038890
        /*1088*/ 	.short	0x010a
        /*108a*/ 	.byte	0x3f
	.zero		1


	//   ....[74]....
        /*108c*/ 	.word	0x0001f440
        /*1090*/ 	.word	0x00000049
        /*1094*/ 	.word	0x00038890
        /*1098*/ 	.short	0x010a
        /*109a*/ 	.byte	0x3f
	.zero		1


	//   ....[75]....
        /*109c*/ 	.word	0x0001f490
        /*10a0*/ 	.word	0x00000049
        /*10a4*/ 	.word	0x00038890
        /*10a8*/ 	.short	0x010a
        /*10aa*/ 	.byte	0x3f
	.zero		1


	//   ....[76]....
        /*10ac*/ 	.word	0x0001f4e0
        /*10b0*/ 	.word	0x00000049
        /*10b4*/ 	.word	0x000388b0
        /*10b8*/ 	.short	0x010a
        /*10ba*/ 	.byte	0x3f
	.zero		1


	//   ....[77]....
        /*10bc*/ 	.word	0x0001f700
        /*10c0*/ 	.word	0x00000002
        /*10c4*/ 	.word	0x00038800
        /*10c8*/ 	.short	0x010a
        /*10ca*/ 	.byte	0x3f
	.zero		1


	//   ....[78]....
        /*10cc*/ 	.word	0x0001f930
        /*10d0*/ 	.word	0x00000002
        /*10d4*/ 	.word	0x00038800
        /*10d8*/ 	.short	0x010a
        /*10da*/ 	.byte	0x3f
	.zero		1


	//   ....[79]....
        /*10dc*/ 	.word	0x0001f980
        /*10e0*/ 	.word	0x0000000e
        /*10e4*/ 	.word	0x00038830
        /*10e8*/ 	.short	0x010a
        /*10ea*/ 	.byte	0x3f
	.zero		1


	//   ....[80]....
        /*10ec*/ 	.word	0x0001f9d0
        /*10f0*/ 	.word	0x00000002
        /*10f4*/ 	.word	0x00038810
        /*10f8*/ 	.short	0x010a
        /*10fa*/ 	.byte	0x3f
	.zero		1


	//   ....[81]....
        /*10fc*/ 	.word	0x0001fa20
        /*1100*/ 	.word	0x0000000e
        /*1104*/ 	.word	0x00038850
        /*1108*/ 	.short	0x010a
        /*110a*/ 	.byte	0x3f
	.zero		1


	//   ....[82]....
        /*110c*/ 	.word	0x0001fa70
        /*1110*/ 	.word	0x0000000e
        /*1114*/ 	.word	0x00038830
        /*1118*/ 	.short	0x010a
        /*111a*/ 	.byte	0x3f
	.zero		1


	//   ....[83]....
        /*111c*/ 	.word	0x0001fac0
        /*1120*/ 	.word	0x0000000e
        /*1124*/ 	.word	0x00038850
        /*1128*/ 	.short	0x010a
        /*112a*/ 	.byte	0x3f
	.zero		1


	//   ....[84]....
        /*112c*/ 	.word	0x0001fc60
        /*1130*/ 	.word	0x00000012
        /*1134*/ 	.word	0x00038820
        /*1138*/ 	.short	0x010a
        /*113a*/ 	.byte	0x3f
	.zero		1


	//   ....[85]....
        /*113c*/ 	.word	0x0001fcb0
        /*1140*/ 	.word	0x00000004
        /*1144*/ 	.word	0x000388a0
        /*1148*/ 	.short	0x010a
        /*114a*/ 	.byte	0x3f
	.zero		1


	//   ....[86]....
        /*114c*/ 	.word	0x0001fd00
        /*1150*/ 	.word	0x00000004
        /*1154*/ 	.word	0x000388c0
        /*1158*/ 	.short	0x010a
        /*115a*/ 	.byte	0x3f
	.zero		1


	//   ....[87]....
        /*115c*/ 	.word	0x0001fd50
        /*1160*/ 	.word	0x00000004
        /*1164*/ 	.word	0x000388a0
        /*1168*/ 	.short	0x010a
        /*116a*/ 	.byte	0x3f
	.zero		1


	//   ....[88]....
        /*116c*/ 	.word	0x0001fda0
        /*1170*/ 	.word	0x00000004
        /*1174*/ 	.word	0x000388c0
        /*1178*/ 	.short	0x010a
        /*117a*/ 	.byte	0x3f
	.zero		1


	//   ....[89]....
        /*117c*/ 	.word	0x0001ff40
        /*1180*/ 	.word	0x00000000
        /*1184*/ 	.word	0x00038840
        /*1188*/ 	.short	0x010a
        /*118a*/ 	.byte	0x3f
	.zero		1


	//   ....[90]....
        /*118c*/ 	.word	0x000210a0
        /*1190*/ 	.word	0x00000012
        /*1194*/ 	.word	0x00038820
        /*1198*/ 	.short	0x010a
        /*119a*/ 	.byte	0x3f
	.zero		1


	//   ....[91]....
        /*119c*/ 	.word	0x000210f0
        /*11a0*/ 	.word	0x00000000
        /*11a4*/ 	.word	0x00038860
        /*11a8*/ 	.short	0x010a
        /*11aa*/ 	.byte	0x3f
	.zero		1


	//   ....[92]....
        /*11ac*/ 	.word	0x00021140
        /*11b0*/ 	.word	0x00000002
        /*11b4*/ 	.word	0x00038840
        /*11b8*/ 	.short	0x010a
        /*11ba*/ 	.byte	0x3f
	.zero		1


	//   ....[93]....
        /*11bc*/ 	.word	0x00021190
        /*11c0*/ 	.word	0x00000002
        /*11c4*/ 	.word	0x00038860
        /*11c8*/ 	.short	0x010a
        /*11ca*/ 	.byte	0x3f
	.zero		1


	//   ....[94]....
        /*11cc*/ 	.word	0x000211e0
        /*11d0*/ 	.word	0x00000003
        /*11d4*/ 	.word	0x00038840
        /*11d8*/ 	.short	0x010a
        /*11da*/ 	.byte	0x3f
	.zero		1


	//   ....[95]....
        /*11dc*/ 	.word	0x00021230
        /*11e0*/ 	.word	0x00000003
        /*11e4*/ 	.word	0x00038860
        /*11e8*/ 	.short	0x010a
        /*11ea*/ 	.byte	0x3f
	.zero		1


	//   ....[96]....
        /*11ec*/ 	.word	0x00021280
        /*11f0*/ 	.word	0x00000003
        /*11f4*/ 	.word	0x00038840
        /*11f8*/ 	.short	0x010a
        /*11fa*/ 	.byte	0x3f
	.zero		1


	//   ....[97]....
        /*11fc*/ 	.word	0x000212d0
        /*1200*/ 	.word	0x00000003
        /*1204*/ 	.word	0x00038860
        /*1208*/ 	.short	0x010a
        /*120a*/ 	.byte	0x3f
	.zero		1


	//   ....[98]....
        /*120c*/ 	.word	0x00021e10
        /*1210*/ 	.word	0x00000000
        /*1214*/ 	.word	0x00038820
        /*1218*/ 	.short	0x010a
        /*121a*/ 	.byte	0x3f
	.zero		1


	//   ....[99]....
        /*121c*/ 	.word	0x00021fb0
        /*1220*/ 	.word	0x00000006
        /*1224*/ 	.word	0x00000000
        /*1228*/ 	.short	0x010a
        /*122a*/ 	.byte	0x3f
	.zero		1


	//   ....[100]....
        /*122c*/ 	.word	0x00022000
        /*1230*/ 	.word	0x00000007
        /*1234*/ 	.word	0x00000000
        /*1238*/ 	.short	0x010a
        /*123a*/ 	.byte	0x3f
	.zero		1


	//   ....[101]....
        /*123c*/ 	.word	0x00022050
        /*1240*/ 	.word	0x00000004
        /*1244*/ 	.word	0x00000000
        /*1248*/ 	.short	0x010a
        /*124a*/ 	.byte	0x3f
	.zero		1


	//----- nvinfo : EIATTR_NUM_MBARRIERS
	.align		4
.L_298:
        /*124c*/ 	.byte	0x03, 0x38
        /*124e*/ 	.short	0x0017


	//----- nvinfo : EIATTR_EXIT_INSTR_OFFSETS
	.align		4
        /*1250*/ 	.byte	0x04, 0x1c
        /*1252*/ 	.short	(.L_300 - .L_299)


	//   ....[0]....
.L_299:
        /*1254*/ 	.word	0x0001f3e0


	//----- nvinfo : EIATTR_MAX_THREADS
	.align		4
.L_300:
        /*1258*/ 	.byte	0x04, 0x05
        /*125a*/ 	.short	(.L_302 - .L_301)
.L_301:
        /*125c*/ 	.word	0x00000180
        /*1260*/ 	.word	0x00000001
        /*1264*/ 	.word	0x00000001


	//----- nvinfo : EIATTR_CRS_STACK_SIZE
	.align		4
.L_302:
        /*1268*/ 	.byte	0x04, 0x1e
        /*126a*/ 	.short	(.L_304 - .L_303)
.L_303:
        /*126c*/ 	.word	0x00000000


	//----- nvinfo : EIATTR_CBANK_PARAM_SIZE
	.align		4
.L_304:
        /*1270*/ 	.byte	0x03, 0x19
        /*1272*/ 	.short	0x0bf0


	//----- nvinfo : EIATTR_PARAM_CBANK
	.align		4
        /*1274*/ 	.byte	0x04, 0x0a
        /*1276*/ 	.short	(.L_306 - .L_305)
	.align		4
.L_305:
        /*1278*/ 	.word	index@(.nv.constant0._ZN7cutlass13device_kernelIN5flash11enable_sm90INS1_16FlashAttnFwdSm90INS1_25CollectiveMainloopFwdSm90ILi2EN4cute5tupleIJNS5_1CILi1EEES8_S8_EEENS6_IJNS7_ILi64EEESA_SA_EEELi512ENS_6half_tEfNS_4arch4Sm90ELb0ELb0ELb1ELb1ELb0ELb1ELb1ELb0ELb0ELb1ELb1ELb0EEENS1_21CollectiveEpilogueFwdINS6_IJSA_NS7_ILi512EEESA_EEES9_SC_SE_Li256ELb1ELb1ELb1ELb0EEENS1_36VarlenDynamicPersistentTileSchedulerILi64ELi64ELi256ELi128ELb1ELb1ELb1ELb0ELb1ELb1EEEEEEEEEvNT_6ParamsE)
        /*127c*/ 	.short	0x0210
        /*127e*/ 	.short	0x0bf0


	//----- nvinfo : EIATTR_SW_WAR
	.align		4
.L_306:
        /*1280*/ 	.byte	0x04, 0x36
        /*1282*/ 	.short	(.L_308 - .L_307)
.L_307:
        /*1284*/ 	.word	0x00000008
.L_308:


//--------------------- .nv.info._ZN7cutlass13device_kernelIN5flash11enable_sm90INS1_16FlashAttnFwdSm90INS1_25CollectiveMainloopFwdSm90ILi2EN4cute5tupleIJNS5_1CILi1EEES8_S8_EEENS6_IJNS7_ILi64EEESA_SA_EEELi512ENS_6half_tEfNS_4arch4Sm90ELb0ELb1ELb1ELb0ELb0ELb0ELb0ELb0ELb0ELb1ELb1ELb0EEENS1_21CollectiveEpilogueFwdINS6_IJSA_NS7_ILi512EEESA_EEES9_SC_SE_Li256ELb0ELb1ELb1ELb0EEENS1_19SingleTileSchedulerILb0ELb1ELb1ELi64EEEEEEEEEvNT_6ParamsE --------------------------
	.section	.nv.info._ZN7cutlass13device_kernelIN5flash11enable_sm90INS1_16FlashAttnFwdSm90INS1_25CollectiveMainloopFwdSm90ILi2EN4cute5tupleIJNS5_1CILi1EEES8_S8_EEENS6_IJNS7_ILi64EEESA_SA_EEELi512ENS_6half_tEfNS_4arch4Sm90ELb0ELb1ELb1ELb0ELb0ELb0ELb0ELb0ELb0ELb1ELb1ELb0EEENS1_21CollectiveEpilogueFwdINS6_IJSA_NS7_ILi512EEESA_EEES9_SC_SE_Li256ELb0ELb1ELb1ELb0EEENS1_19SingleTileSchedulerILb0ELb1ELb1ELi64EEEEEEEEEvNT_6ParamsE,"",@"SHT_CUDA_INFO"
	.sectionflags	@""
	.align	4


	//----- nvinfo : EIATTR_CUDA_API_VERSION
	.align		4
        /*0000*/ 	.byte	0x04, 0x37
        /*0002*/ 	.short	(.L_310 - .L_309)
.L_309:
        /*0004*/ 	.word	0x00000082


	//----- nvinfo : EIATTR_KPARAM_INFO
	.align		4
.L_310:
        /*0008*/ 	.byte	0x04, 0x17
        /*000a*/ 	.short	(.L_312 - .L_311)
.L_311:
        /*000c*/ 	.word	0x00000000
        /*0010*/ 	.short	0x0000
        /*0012*/ 	.short	0x0070
        /*0014*/ 	.byte	0x00, 0xf0, 0x01, 0x28


	//----- nvinfo : EIATTR_SPARSE_MMA_MASK
	.align		4
.L_312:
        /*0018*/ 	.byte	0x03, 0x50
        /*001a*/ 	.short	0x0000


	//----- nvinfo : EIATTR_MAXREG_COUNT
	.align		4
        /*001c*/ 	.byte	0x03, 0x1b
        /*001e*/ 	.short	0x00a8


	//----- nvinfo : EIATTR_NUM_BARRIERS
	.align		4
        /*0020*/ 	.byte	0x02, 0x4c
        /*0022*/ 	.byte	0x10
	.zero		1


	//----- nvinfo : EIATTR_EXTERNS
	.align		4
        /*0024*/ 	.byte	0x04, 0x0f
        /*0026*/ 	.short	(.L_314 - .L_313)


	//   ....[0]....
	.align		4
.L_313:
        /*0028*/ 	.word	index@(__assertfail)


	//----- nvinfo : EIATTR_ANNOTATIONS
	.align		4
.L_314:
        /*002c*/ 	.byte	0x04, 0x55
        /*002e*/ 	.short	(.L_316 - .L_315)


	//   ....[0]....
.L_315:
        /*0030*/ 	.word	0x00000001
        /*0034*/ 	.byte	0x80, 0x12, 0x01, 0x00, 0x01, 0x00, 0x00, 0x00, 0x00, 0x17, 0x01, 0x00, 0x01, 0x00, 0x00, 0x00
        /*0044*/ 	.byte	0x50, 0x17, 0x01, 0x00, 0x01, 0x00, 0x00, 0x00, 0x30, 0x19, 0x01, 0x00, 0x01, 0x00, 0x00, 0x00
        /*0054*/ 	.byte	0x20, 0x1a, 0x01, 0x00, 0x01, 0x00, 0x00, 0x00, 0x10, 0x24, 0x01, 0x00, 0x01, 0x00, 0x00, 0x00
        /*0064*/ 	.byte	0x00, 0x2b, 0x01, 0x00, 0x01, 0x00, 0x00, 0x00, 0x30, 0x2d, 0x01, 0x00, 0x01, 0x00, 0x00, 0x00
        /*0074*/ 	.byte	0xb0, 0x38, 0x01, 0x00, 0x01, 0x00, 0x00, 0x00, 0x80, 0x44, 0x01, 0x00


	//----- nvinfo : EIATTR_MERCURY_ISA_VERSION
	.align		4
.L_316:
        /*0080*/ 	.byte	0x03, 0x5f
        /*0082*/ 	.short	0x0101


	//----- nvinfo : EIATTR_INT_WARP_WIDE_INSTR_OFFSETS
	.align		4
        /*0084*/ 	.byte	0x04, 0x31
        /*0086*/ 	.short	(.L_318 - .L_317)


	//   ....[0]....
.L_317:
        /*0088*/ 	.word	0x00000130


	//   ....[1]....
        /*008c*/ 	.word	0x00000170


	//   ....[2]....
        /*0090*/ 	.word	0x000001e0


	//----- nvinfo : EIATTR_COOP_GROUP_MASK_REGIDS
	.align		4
.L_318:
        /*0094*/ 	.byte	0x04, 0x29
        /*0096*/ 	.short	(.L_320 - .L_319)


	//   ....[0]....
.L_319:
        /*0098*/ 	.word	0xffffffff


	//   ....[1]....
        /*009c*/ 	.word	0xffffffff


	//   ....[2]....
        /*00a0*/ 	.word	0xffffffff


	//   ....[3]....
        /*00a4*/ 	.word	0xffffffff


	//   ....[4]....
        /*00a8*/ 	.word	0xffffffff


	//   ....[5]....
        /*00ac*/ 	.word	0xffffffff


	//   ....[6]....
        /*00b0*/ 	.word	0xffffffff


	//   ....[7]....
        /*00b4*/ 	.word	0xffffffff


	//   ....[8]....
        /*00b8*/ 	.word	0xffffffff


	//   ....[9]....
        /*00bc*/ 	.word	0xffffffff


	//   ....[10]....
        /*00c0*/ 	.word	0xffffffff


	//   ....[11]....
        /*00c4*/ 	.word	0xffffffff


	//   ....[12]....
        /*00c8*/ 	.word	0xffffffff


	//   ....[13]....
        /*00cc*/ 	.word	0xffffffff


	//   ....[14]....
        /*00d0*/ 	.word	0xffffffff


	//   ....[15]....
        /*00d4*/ 	.word	0xffffffff


	//   ....[16]....
        /*00d8*/ 	.word	0xffffffff


	//   ....[17]....
        /*00dc*/ 	.word	0xffffffff


	//   ....[18]....
        /*00e0*/ 	.word	0xffffffff


	//   ....[19]....
        /*00e4*/ 	.word	0xffffffff


	//   ....[20]....
        /*00e8*/ 	.word	0xffffffff


	//   ....[21]....
        /*00ec*/ 	.word	0xffffffff


	//   ....[22]....
        /*00f0*/ 	.word	0xffffffff


	//   ....[23]....
        /*00f4*/ 	.word	0xffffffff


	//   ....[24]....
        /*00f8*/ 	.word	0xffffffff


	//   ....[25]....
        /*00fc*/ 	.word	0xffffffff


	//   ....[26]....
        /*0100*/ 	.word	0xffffffff


	//   ....[27]....
        /*0104*/ 	.word	0xffffffff


	//   ....[28]....
        /*0108*/ 	.word	0xffffffff


	//   ....[29]....
        /*010c*/ 	.word	0xffffffff


	//   ....[30]....
        /*0110*/ 	.word	0xffffffff


	//   ....[31]....
        /*0114*/ 	.word	0xffffffff


	//   ....[32]....
        /*0118*/ 	.word	0xffffffff


	//   ....[33]....
        /*011c*/ 	.word	0xffffffff


	//   ....[34]....
        /*0120*/ 	.word	0xffffffff


	//   ....[35]....
        /*0124*/ 	.word	0xffffffff


	//   ....[36]....
        /*0128*/ 	.word	0xffffffff


	//   ....[37]....
        /*012c*/ 	.word	0xffffffff


	//   ....[38]....
        /*0130*/ 	.word	0xffffffff


	//   ....[39]....
        /*0134*/ 	.word	0xffffffff


	//   ....[40]....
        /*0138*/ 	.word	0xffffffff


	//   ....[41]....
        /*013c*/ 	.word	0xffffffff


	//   ....[42]....
        /*0140*/ 	.word	0xffffffff


	//   ....[43]....
        /*0144*/ 	.word	0xffffffff


	//   ....[44]....
        /*0148*/ 	.word	0xffffffff


	//   ....[45]....
        /*014c*/ 	.word	0xffffffff


	//   ....[46]....
        /*0150*/ 	.word	0xffffffff


	//   ....[47]....
        /*0154*/ 	.word	0xffffffff


	//   ....[48]....
        /*0158*/ 	.word	0xffffffff


	//   ....[49]....
        /*015c*/ 	.word	0xffffffff


	//   ....[50]....
        /*0160*/ 	.word	0xffffffff


	//   ....[51]....
        /*0164*/ 	.word	0xffffffff


	//   ....[52]....
        /*0168*/ 	.word	0xffffffff


	//   ....[53]....
        /*016c*/ 	.word	0xffffffff


	//   ....[54]....
        /*0170*/ 	.word	0xffffffff


	//   ....[55]....
        /*0174*/ 	.word	0xffffffff


	//   ....[56]....
        /*0178*/ 	.word	0xffffffff


	//   ....[57]....
        /*017c*/ 	.word	0xffffffff


	//   ....[58]....
        /*0180*/ 	.word	0xffffffff


	//   ....[59]....
        /*0184*/ 	.word	0x0500000f


	//   ....[60]....
        /*0188*/ 	.word	0x0500000f


	//   ....[61]....
        /*018c*/ 	.word	0x0500000f


	//   ....[62]....
        /*0190*/ 	.word	0x0500000f


	//   ....[63]....
        /*0194*/ 	.word	0x0500000f


	//   ....[64]....
        /*0198*/ 	.word	0x0500000f


	//   ....[65]....
        /*019c*/ 	.word	0x0500000f


	//   ....[66]....
        /*01a0*/ 	.word	0x0500000f


	//   ....[67]....
        /*01a4*/ 	.word	0x0500000f


	//   ....[68]....
        /*01a8*/ 	.word	0x0500000f


	//----- nvinfo : EIATTR_COOP_GROUP_INSTR_OFFSETS
	.align		4
.L_320:
        /*01ac*/ 	.byte	0x04, 0x28
        /*01ae*/ 	.short	(.L_322 - .L_321)


	//   ....[0]....
.L_321:
        /*01b0*/ 	.word	0x00000060


	//   ....[1]....
        /*01b4*/ 	.word	0x00000140


	//   ....[2]....
        /*01b8*/ 	.word	0x00000190


	//   ....[3]....
        /*01bc*/ 	.word	0x00000380


	//   ....[4]....
        /*01c0*/ 	.word	0x000004e0


	//   ....[5]....
        /*01c4*/ 	.word	0x00000600


	//   ....[6]....
        /*01c8*/ 	.word	0x00000760


	//   ....[7]....
        /*01cc*/ 	.word	0x00001720


	//   ....[8]....
        /*01d0*/ 	.word	0x00003c10


	//   ....[9]....
        /*01d4*/ 	.word	0x00004350


	//   ....[10]....
        /*01d8*/ 	.word	0x00004ad0


	//   ....[11]....
        /*01dc*/ 	.word	0x00005570


	//   ....[12]....
        /*01e0*/ 	.word	0x000055b0


	//   ....[13]....
        /*01e4*/ 	.word	0x00005990


	//   ....[14]....
        /*01e8*/ 	.word	0x00005a10


	//   ....[15]....
        /*01ec*/ 	.word	0x000064e0


	//   ....[16]....
        /*01f0*/ 	.word	0x00006af0


	//   ....[17]....
        /*01f4*/ 	.word	0x000070c0


	//   ....[18]....
        /*01f8*/ 	.word	0x000077c0


	//   ....[19]....
        /*01fc*/ 	.word	0x000078c0


	//   ....[20]....
        /*0200*/ 	.word	0x00007c90


	//   ....[21]....
        /*0204*/ 	.word	0x00007e30


	//   ....[22]....
        /*0208*/ 	.word	0x00008ea0


	//   ....[23]....
        /*020c*/ 	.word	0x000098b0


	//   ....[24]....
        /*0210*/ 	.word	0x00009930


	//   ....[25]....
        /*0214*/ 	.word	0x00009c30


	//   ....[26]....
        /*0218*/ 	.word	0x00009db0


	//   ....[27]....
        /*021c*/ 	.word	0x0000ae30


	//   ....[28]....
        /*0220*/ 	.word	0x0000b2a0


	//   ....[29]....
        /*0224*/ 	.word	0x0000b860


	//   ....[30]....
        /*0228*/ 	.word	0x0000bf40


	//   ....[31]....
        /*022c*/ 	.word	0x0000c010


	//   ....[32]....
        /*0230*/ 	.word	0x0000c3d0


	//   ....[33]....
        /*0234*/ 	.word	0x0000c480


	//   ....[34]....
        /*0238*/ 	.word	0x0000d620


	//   ....[35]....
        /*023c*/ 	.word	0x0000d660


	//   ....[36]....
        /*0240*/ 	.word	0x0000d6b0


	//   ....[37]....
        /*0244*/ 	.word	0x0000d6e0


	//   ....[38]....
        /*0248*/ 	.word	0x0000d700


	//   ....[39]....
        /*024c*/ 	.word	0x0000e1e0


	//   ....[40]....
        /*0250*/ 	.word	0x0000e6b0


	//   ....[41]....
        /*0254*/ 	.word	0x0000e6e0


	//   ....[42]....
        /*0258*/ 	.word	0x0000e700


	//   ....[43]....
        /*025c*/ 	.word	0x0000e720


	//   ....[44]....
        /*0260*/ 	.word	0x0000ebc0


	//   ....[45]....
        /*0264*/ 	.word	0x0000ebe0


	//   ....[46]....
        /*0268*/ 	.word	0x0000f830


	//   ....[47]....
        /*026c*/ 	.word	0x0000f850


	//   ....[48]....
        /*0270*/ 	.word	0x000108a0


	//   ....[49]....
        /*0274*/ 	.word	0x00011740


	//   ....[50]....
        /*0278*/ 	.word	0x00011fe0


	//   ....[51]....
        /*027c*/ 	.word	0x00012020


	//   ....[52]....
        /*0280*/ 	.word	0x00012090


	//   ....[53]....
        /*0284*/ 	.word	0x000120c0


	//   ....[54]....
        /*0288*/ 	.word	0x00012120


	//   ....[55]....
        /*028c*/ 	.word	0x00012150


	//   ....[56]....
        /*0290*/ 	.word	0x00012170


	//   ....[57]....
        /*0294*/ 	.word	0x000121b0


	//   ....[58]....
        /*0298*/ 	.word	0x000150a0


	//   ....[59]....
        /*029c*/ 	.word	0x00015740


	//   ....[60]....
        /*02a0*/ 	.word	0x000158b0


	//   ....[61]....
        /*02a4*/ 	.word	0x00015900


	//   ....[62]....
        /*02a8*/ 	.word	0x00015a30


	//   ....[63]....
        /*02ac*/ 	.word	0x00015aa0


	//   ....[64]....
        /*02b0*/ 	.word	0x00015b20


	//   ....[65]....
        /*02b4*/ 	.word	0x00015bd0


	//   ....[66]....
        /*02b8*/ 	.word	0x00015c50


	//   ....[67]....
        /*02bc*/ 	.word	0x00015ce0


	//   ....[68]....
        /*02c0*/ 	.word	0x000160f0


	//----- nvinfo : EIATTR_REG_RECONFIG
	.align		4
.L_322:
        /*02c4*/ 	.byte	0x01, 0x54
	.zero		2


	//----- nvinfo : EIATTR_SYSCALL_OFFSETS
	.align		4
        /*02c8*/ 	.byte	0x04, 0x46
        /*02ca*/ 	.short	(.L_324 - .L_323)


	//   ....[0]....
.L_323:
        /*02cc*/ 	.word	0x00003df0


	//   ....[1]....
        /*02d0*/ 	.word	0x00011400


	//   ....[2]....
        /*02d4*/ 	.word	0x00011540


	//   ....[3]....
        /*02d8*/ 	.word	0x00011630


	//   ....[4]....
        /*02dc*/ 	.word	0x00011c80


	//----- nvinfo : EIATTR_MBARRIER_INSTR_OFFSETS
	.align		4
.L_324:
        /*02e0*/ 	.byte	0x04, 0x39
        /*02e2*/ 	.short	(.L_326 - .L_325)


	//   ....[0]....
.L_325:
        /*02e4*/ 	.word	0x00000270
        /*02e8*/ 	.word	0x000000ff
        /*02ec*/ 	.word	0x00028c00
        /*02f0*/ 	.short	0x0100
        /*02f2*/ 	.byte	0x08
	.zero		1


	//   ....[1]....
        /*02f4*/ 	.word	0x00000280
        /*02f8*/ 	.word	0x000000ff
        /*02fc*/ 	.word	0x00028c20
        /*0300*/ 	.short	0x0100
        /*0302*/ 	.byte	0x08
	.zero		1


	//   ....[2]....
        /*0304*/ 	.word	0x00000330
        /*0308*/ 	.word	0x000000ff
        /*030c*/ 	.word	0x00028c30
        /*0310*/ 	.short	0x0100
        /*0312*/ 	.byte	0x06
	.zero		1


	//   ....[3]....
        /*0314*/ 	.word	0x00000340
        /*0318*/ 	.word	0x000000ff
        /*031c*/ 	.word	0x00028c40
        /*0320*/ 	.short	0x0100
        /*0322*/ 	.byte	0x06
	.zero		1


	//   ....[4]....
        /*0324*/ 	.word	0x00000350
        /*0328*/ 	.word	0x000000ff
        /*032c*/ 	.word	0x00028c38
        /*0330*/ 	.short	0x0100
        /*0332*/ 	.byte	0x06
	.zero		1


	//   ....[5]....
        /*0334*/ 	.word	0x00000360
        /*0338*/ 	.word	0x000000ff
        /*033c*/ 	.word	0x00028c48
        /*0340*/ 	.short	0x0100
        /*0342*/ 	.byte	0x06
	.zero		1


	//   ....[6]....
        /*0344*/ 	.word	0x00000490
        /*0348*/ 	.word	0x000000ff
        /*034c*/ 	.word	0x00028c50
        /*0350*/ 	.short	0x0100
        /*0352*/ 	.byte	0x08
	.zero		1


	//   ....[7]....
        /*0354*/ 	.word	0x000004a0
        /*0358*/ 	.word	0x000000ff
        /*035c*/ 	.word	0x00028c60
        /*0360*/ 	.short	0x0100
        /*0362*/ 	.byte	0x08
	.zero		1


	//   ....[8]....
        /*0364*/ 	.word	0x000004b0
        /*0368*/ 	.word	0x000000ff
        /*036c*/ 	.word	0x00028c58
        /*0370*/ 	.short	0x0100
        /*0372*/ 	.byte	0x08
	.zero		1


	//   ....[9]....
        /*0374*/ 	.word	0x000004c0
        /*0378*/ 	.word	0x000000ff
        /*037c*/ 	.word	0x00028c68
        /*0380*/ 	.short	0x0100
        /*0382*/ 	.byte	0x08
	.zero		1


	//   ....[10]....
        /*0384*/ 	.word	0x000005b0
        /*0388*/ 	.word	0x000000ff
        /*038c*/ 	.word	0x00028c70
        /*0390*/ 	.short	0x0100
        /*0392*/ 	.byte	0x06
	.zero		1


	//   ....[11]....
        /*0394*/ 	.word	0x000005c0
        /*0398*/ 	.word	0x000000ff
        /*039c*/ 	.word	0x00028c80
        /*03a0*/ 	.short	0x0100
        /*03a2*/ 	.byte	0x06
	.zero		1


	//   ....[12]....
        /*03a4*/ 	.word	0x000005d0
        /*03a8*/ 	.word	0x000000ff
        /*03ac*/ 	.word	0x00028c78
        /*03b0*/ 	.short	0x0100
        /*03b2*/ 	.byte	0x06
	.zero		1


	//   ....[13]....
        /*03b4*/ 	.word	0x000005e0
        /*03b8*/ 	.word	0x000000ff
        /*03bc*/ 	.word	0x00028c88
        /*03c0*/ 	.short	0x0100
        /*03c2*/ 	.byte	0x06
	.zero		1


	//   ....[14]....
        /*03c4*/ 	.word	0x00000710
        /*03c8*/ 	.word	0x000000ff
        /*03cc*/ 	.word	0x00028c90
        /*03d0*/ 	.short	0x0100
        /*03d2*/ 	.byte	0x08
	.zero		1


	//   ....[15]....
        /*03d4*/ 	.word	0x00000720
        /*03d8*/ 	.word	0x000000ff
        /*03dc*/ 	.word	0x00028ca0
        /*03e0*/ 	.short	0x0100
        /*03e2*/ 	.byte	0x08
	.zero		1


	//   ....[16]....
        /*03e4*/ 	.word	0x00000730
        /*03e8*/ 	.word	0x000000ff
        /*03ec*/ 	.word	0x00028c98
        /*03f0*/ 	.short	0x0100
        /*03f2*/ 	.byte	0x08
	.zero		1


	//   ....[17]....
        /*03f4*/ 	.word	0x00000740
        /*03f8*/ 	.word	0x000000ff
        /*03fc*/ 	.word	0x00028ca8
        /*0400*/ 	.short	0x0100
        /*0402*/ 	.byte	0x08
	.zero		1


	//   ....[18]....
        /*0404*/ 	.word	0x00000870
        /*0408*/ 	.word	0x000000ff
        /*040c*/ 	.word	0x00028cb0
        /*0410*/ 	.short	0x0100
        /*0412*/ 	.byte	0x08
	.zero		1


	//   ....[19]....
        /*0414*/ 	.word	0x00000880
        /*0418*/ 	.word	0x000000ff
        /*041c*/ 	.word	0x00028cc0
        /*0420*/ 	.short	0x0100
        /*0422*/ 	.byte	0x08
	.zero		1


	//   ....[20]....
        /*0424*/ 	.word	0x00000890
        /*0428*/ 	.word	0x000000ff
        /*042c*/ 	.word	0x00028cb8
        /*0430*/ 	.short	0x0100
        /*0432*/ 	.byte	0x08
	.zero		1


	//   ....[21]....
        /*0434*/ 	.word	0x000008a0
        /*0438*/ 	.word	0x000000ff
        /*043c*/ 	.word	0x00028cc8
        /*0440*/ 	.short	0x0100
        /*0442*/ 	.byte	0x08
	.zero		1


	//   ....[22]....
        /*0444*/ 	.word	0x000018e0
        /*0448*/ 	.word	0x000000ff
        /*044c*/ 	.word	0x00028c50
        /*0450*/ 	.short	0x010a
        /*0452*/ 	.byte	0x05
	.zero		1


	//   ....[23]....
        /*0454*/ 	.word	0x00001bd0
        /*0458*/ 	.word	0x00000002
        /*045c*/ 	.word	0x00000000
        /*0460*/ 	.short	0x0101
        /*0462*/ 	.byte	0x3f
	.zero		1


	//   ....[24]....
        /*0464*/ 	.word	0x00002520
        /*0468*/ 	.word	0x000000ff
        /*046c*/ 	.word	0x00028c50
        /*0470*/ 	.short	0x010a
        /*0472*/ 	.byte	0x07
	.zero		1


	//   ....[25]....
        /*0474*/ 	.word	0x00002560
        /*0478*/ 	.word	0x000000ff
        /*047c*/ 	.word	0x00028c50
        /*0480*/ 	.short	0x010a
        /*0482*/ 	.byte	0x07
	.zero		1


	//   ....[26]....
        /*0484*/ 	.word	0x00002730
        /*0488*/ 	.word	0x00000002
        /*048c*/ 	.word	0x00000000
        /*0490*/ 	.short	0x0101
        /*0492*/ 	.byte	0x3f
	.zero		1


	//   ....[27]....
        /*0494*/ 	.word	0x00003e20
        /*0498*/ 	.word	0x000000ff
        /*049c*/ 	.word	0x00028c00
        /*04a0*/ 	.short	0x010a
        /*04a2*/ 	.byte	0x25
	.zero		1


	//   ....[28]....
        /*04a4*/ 	.word	0x00003fb0
        /*04a8*/ 	.word	0x000000ff
        /*04ac*/ 	.word	0x00028c30
        /*04b0*/ 	.short	0x010a
        /*04b2*/ 	.byte	0x25
	.zero		1


	//   ....[29]....
        /*04b4*/ 	.word	0x00004020
        /*04b8*/ 	.word	0x000000ff
        /*04bc*/ 	.word	0x00028c30
        /*04c0*/ 	.short	0x010a
        /*04c2*/ 	.byte	0x25
	.zero		1


	//   ....[30]....
        /*04c4*/ 	.word	0x00004690
        /*04c8*/ 	.word	0x00000005
        /*04cc*/ 	.word	0x00000000
        /*04d0*/ 	.short	0x0101
        /*04d2*/ 	.byte	0x3f
	.zero		1


	//   ....[31]....
        /*04d4*/ 	.word	0x000061e0
        /*04d8*/ 	.word	0x000000ff
        /*04dc*/ 	.word	0x00028c50
        /*04e0*/ 	.short	0x010a
        /*04e2*/ 	.byte	0x25
	.zero		1


	//   ....[32]....
        /*04e4*/ 	.word	0x00006220
        /*04e8*/ 	.word	0x000000ff
        /*04ec*/ 	.word	0x00028c50
        /*04f0*/ 	.short	0x010a
        /*04f2*/ 	.byte	0x25
	.zero		1


	//   ....[33]....
        /*04f4*/ 	.word	0x00006500
        /*04f8*/ 	.word	0x0000000d
        /*04fc*/ 	.word	0x00000000
        /*0500*/ 	.short	0x0101
        /*0502*/ 	.byte	0x3f
	.zero		1


	//   ....[34]....
        /*0504*/ 	.word	0x000067f0
        /*0508*/ 	.word	0x000000ff
        /*050c*/ 	.word	0x00028c30
        /*0510*/ 	.short	0x010a
        /*0512*/ 	.byte	0x20
	.zero		1


	//   ....[35]....
        /*0514*/ 	.word	0x00006830
        /*0518*/ 	.word	0x000000ff
        /*051c*/ 	.word	0x00028c30
        /*0520*/ 	.short	0x010a
        /*0522*/ 	.byte	0x20
	.zero		1


	//   ....[36]....
        /*0524*/ 	.word	0x00006bd0
        /*0528*/ 	.word	0x000000a2
        /*052c*/ 	.word	0x00000000
        /*0530*/ 	.short	0x0101
        /*0532*/ 	.byte	0x3f
	.zero		1


	//   ....[37]....
        /*0534*/ 	.word	0x00008be0
        /*0538*/ 	.word	0x000000ff
        /*053c*/ 	.word	0x00028c50
        /*0540*/ 	.short	0x010a
        /*0542*/ 	.byte	0x20
	.zero		1


	//   ....[38]....
        /*0544*/ 	.word	0x00008c20
        /*0548*/ 	.word	0x000000ff
        /*054c*/ 	.word	0x00028c50
        /*0550*/ 	.short	0x010a
        /*0552*/ 	.byte	0x20
	.zero		1


	//   ....[39]....
        /*0554*/ 	.word	0x00008ec0
        /*0558*/ 	.word	0x0000000e
        /*055c*/ 	.word	0x00000000
        /*0560*/ 	.short	0x0101
        /*0562*/ 	.byte	0x3f
	.zero		1


	//   ....[40]....
        /*0564*/ 	.word	0x000092e0
        /*0568*/ 	.word	0x000000ff
        /*056c*/ 	.word	0x00028c30
        /*0570*/ 	.short	0x010a
        /*0572*/ 	.byte	0x1d
	.zero		1


	//   ....[41]....
        /*0574*/ 	.word	0x00009320
        /*0578*/ 	.word	0x000000ff
        /*057c*/ 	.word	0x00028c30
        /*0580*/ 	.short	0x010a
        /*0582*/ 	.byte	0x1d
	.zero		1


	//   ....[42]....
        /*0584*/ 	.word	0x0000a100
        /*0588*/ 	.word	0x00000098
        /*058c*/ 	.word	0x00000000
        /*0590*/ 	.short	0x0101
        /*0592*/ 	.byte	0x3f
	.zero		1


	//   ....[43]....
        /*0594*/ 	.word	0x0000aba0
        /*0598*/ 	.word	0x000000ff
        /*059c*/ 	.word	0x00028c50
        /*05a0*/ 	.short	0x010a
        /*05a2*/ 	.byte	0x1d
	.zero		1


	//   ....[44]....
        /*05a4*/ 	.word	0x0000abe0
        /*05a8*/ 	.word	0x000000ff
        /*05ac*/ 	.word	0x00028c50
        /*05b0*/ 	.short	0x010a
        /*05b2*/ 	.byte	0x1d
	.zero		1


	//   ....[45]....
        /*05b4*/ 	.word	0x0000ae50
        /*05b8*/ 	.word	0x0000000d
        /*05bc*/ 	.word	0x00000000
        /*05c0*/ 	.short	0x0101
        /*05c2*/ 	.byte	0x3f
	.zero		1


	//   ....[46]....
        /*05c4*/ 	.word	0x0000afe0
        /*05c8*/ 	.word	0x000000ff
        /*05cc*/ 	.word	0x00028c30
        /*05d0*/ 	.short	0x010a
        /*05d2*/ 	.byte	0x1f
	.zero		1


	//   ....[47]....
        /*05d4*/ 	.word	0x0000b020
        /*05d8*/ 	.word	0x000000ff
        /*05dc*/ 	.word	0x00028c30
        /*05e0*/ 	.short	0x010a
        /*05e2*/ 	.byte	0x1f
	.zero		1


	//   ....[48]....
        /*05e4*/ 	.word	0x0000b350
        /*05e8*/ 	.word	0x000000a2
        /*05ec*/ 	.word	0x00000000
        /*05f0*/ 	.short	0x0101
        /*05f2*/ 	.byte	0x3f
	.zero		1


	//   ....[49]....
        /*05f4*/ 	.word	0x0000d360
        /*05f8*/ 	.word	0x000000ff
        /*05fc*/ 	.word	0x00028c50
        /*0600*/ 	.short	0x010a
        /*0602*/ 	.byte	0x1f
	.zero		1


	//   ....[50]....
        /*0604*/ 	.word	0x0000d3a0
        /*0608*/ 	.word	0x000000ff
        /*060c*/ 	.word	0x00028c50
        /*0610*/ 	.short	0x010a
        /*0612*/ 	.byte	0x1f
	.zero		1


	//   ....[51]....
        /*0614*/ 	.word	0x0000d640
        /*0618*/ 	.word	0x00000010
        /*061c*/ 	.word	0x00000000
        /*0620*/ 	.short	0x0101
        /*0622*/ 	.byte	0x3f
	.zero		1


	//   ....[52]....
        /*0624*/ 	.word	0x0000e1b0
        /*0628*/ 	.word	0x000000ff
        /*062c*/ 	.word	0x00000000
        /*0630*/ 	.short	0x0101
        /*0632*/ 	.byte	0x04
	.zero		1


	//   ....[53]....
        /*0634*/ 	.word	0x00011970
        /*0638*/ 	.word	0x000000ff
        /*063c*/ 	.word	0x00028c40
        /*0640*/ 	.short	0x010a
        /*0642*/ 	.byte	0x26
	.zero		1


	//   ....[54]....
        /*0644*/ 	.word	0x00012280
        /*0648*/ 	.word	0x000000ff
        /*064c*/ 	.word	0x00028c00
        /*0650*/ 	.short	0x0107
        /*0652*/ 	.byte	0x26
	.zero		1


	//   ....[55]....
        /*0654*/ 	.word	0x000122c0
        /*0658*/ 	.word	0x000000ff
        /*065c*/ 	.word	0x00028c00
        /*0660*/ 	.short	0x0101
        /*0662*/ 	.byte	0x26
	.zero		1


	//   ....[56]....
        /*0664*/ 	.word	0x000122d0
        /*0668*/ 	.word	0x000000ff
        /*066c*/ 	.word	0x00028c20
        /*0670*/ 	.short	0x010a
        /*0672*/ 	.byte	0x26
	.zero		1


	//   ....[57]....
        /*0674*/ 	.word	0x00012330
        /*0678*/ 	.word	0x000000ff
        /*067c*/ 	.word	0x00028c60
        /*0680*/ 	.short	0x010a
        /*0682*/ 	.byte	0x26
	.zero		1


	//   ....[58]....
        /*0684*/ 	.word	0x00012ef0
        /*0688*/ 	.word	0x000000ff
        /*068c*/ 	.word	0x00028c48
        /*0690*/ 	.short	0x010a
        /*0692*/ 	.byte	0x26
	.zero		1


	//   ....[59]....
        /*0694*/ 	.word	0x000130c0
        /*0698*/ 	.word	0x000000ff
        /*069c*/ 	.word	0x00028c68
        /*06a0*/ 	.short	0x010a
        /*06a2*/ 	.byte	0x26
	.zero		1


	//   ....[60]....
        /*06a4*/ 	.word	0x00013a70
        /*06a8*/ 	.word	0x000000ff
        /*06ac*/ 	.word	0x00028c40
        /*06b0*/ 	.short	0x010a
        /*06b2*/ 	.byte	0x26
	.zero		1


	//   ....[61]....
        /*06b4*/ 	.word	0x00013c50
        /*06b8*/ 	.word	0x000000ff
        /*06bc*/ 	.word	0x00028c60
        /*06c0*/ 	.short	0x010a
        /*06c2*/ 	.byte	0x26
	.zero		1


	//   ....[62]....
        /*06c4*/ 	.word	0x00014630
        /*06c8*/ 	.word	0x000000ff
        /*06cc*/ 	.word	0x00028c48
        /*06d0*/ 	.short	0x010a
        /*06d2*/ 	.byte	0x26
	.zero		1


	//   ....[63]....
        /*06d4*/ 	.word	0x00014810
        /*06d8*/ 	.word	0x000000ff
        /*06dc*/ 	.word	0x00028c68
        /*06e0*/ 	.short	0x010a
        /*06e2*/ 	.byte	0x26
	.zero		1


	//   ....[64]....
        /*06e4*/ 	.word	0x00015030
        /*06e8*/ 	.word	0x00000002
        /*06ec*/ 	.word	0x00028c20
        /*06f0*/ 	.short	0x010a
        /*06f2*/ 	.byte	0x3f
	.zero		1


	//   ....[65]....
        /*06f4*/ 	.word	0x000151b0
        /*06f8*/ 	.word	0x00000007
        /*06fc*/ 	.word	0x00000000
        /*0700*/ 	.short	0x010a
        /*0702*/ 	.byte	0x3f
	.zero		1


	//   ....[66]....
        /*0704*/ 	.word	0x00015220
        /*0708*/ 	.word	0x00000005
        /*070c*/ 	.word	0x00000000
        /*0710*/ 	.short	0x010a
        /*0712*/ 	.byte	0x3f
	.zero		1


	//   ....[67]....
        /*0714*/ 	.word	0x00015280
        /*0718*/ 	.word	0x00000005
        /*071c*/ 	.word	0x00000000
        /*0720*/ 	.short	0x010a
        /*0722*/ 	.byte	0x3f
	.zero		1


	//   ....[68]....
        /*0724*/ 	.word	0x000152b0
        /*0728*/ 	.word	0x00000003
        /*072c*/ 	.word	0x00000000
        /*0730*/ 	.short	0x010a
        /*0732*/ 	.byte	0x3f
	.zero		1


	//   ....[69]....
        /*0734*/ 	.word	0x00015320
        /*0738*/ 	.word	0x00000005
        /*073c*/ 	.word	0x00028c50
        /*0740*/ 	.short	0x010a
        /*0742*/ 	.byte	0x3f
	.zero		1


	//   ....[70]....
        /*0744*/ 	.word	0x00015380
        /*0748*/ 	.word	0x00000005
        /*074c*/ 	.word	0x00028c50
        /*0750*/ 	.short	0x010a
        /*0752*/ 	.byte	0x3f
	.zero		1


	//   ....[71]....
        /*0754*/ 	.word	0x000153e0
        /*0758*/ 	.word	0x00000009
        /*075c*/ 	.word	0x00028c00
        /*0760*/ 	.short	0x010a
        /*0762*/ 	.byte	0x3f
	.zero		1


	//   ....[72]....
        /*0764*/ 	.word	0x00015440
        /*0768*/ 	.word	0x00000005
        /*076c*/ 	.word	0x00028c30
        /*0770*/ 	.short	0x010a
        /*0772*/ 	.byte	0x3f
	.zero		1


	//   ....[73]....
        /*0774*/ 	.word	0x00015490
        /*0778*/ 	.word	0x0000000d
        /*077c*/ 	.word	0x00028c50
        /*0780*/ 	.short	0x010a
        /*0782*/ 	.byte	0x3f
	.zero		1


	//   ....[74]....
        /*0784*/ 	.word	0x000154f0
        /*0788*/ 	.word	0x0000000e
        /*078c*/ 	.word	0x00028c30
        /*0790*/ 	.short	0x010a
        /*0792*/ 	.byte	0x3f
	.zero		1


	//   ....[75]....
        /*0794*/ 	.word	0x00015540
        /*0798*/ 	.word	0x0000000e
        /*079c*/ 	.word	0x00028c50
        /*07a0*/ 	.short	0x010a
        /*07a2*/ 	.byte	0x3f
	.zero		1


	//   ....[76]....
        /*07a4*/ 	.word	0x000155a0
        /*07a8*/ 	.word	0x00000006
        /*07ac*/ 	.word	0x00028c30
        /*07b0*/ 	.short	0x010a
        /*07b2*/ 	.byte	0x3f
	.zero		1


	//   ....[77]....
        /*07b4*/ 	.word	0x000155f0
        /*07b8*/ 	.word	0x000000c0
        /*07bc*/ 	.word	0x00028c50
        /*07c0*/ 	.short	0x010a
        /*07c2*/ 	.byte	0x3f
	.zero		1


	//   ....[78]....
        /*07c4*/ 	.word	0x00015650
        /*07c8*/ 	.word	0x00000006
        /*07cc*/ 	.word	0x00028c30
        /*07d0*/ 	.short	0x010a
        /*07d2*/ 	.byte	0x3f
	.zero		1


	//   ....[79]....
        /*07d4*/ 	.word	0x000156a0
        /*07d8*/ 	.word	0x00000010
        /*07dc*/ 	.word	0x00028c50
        /*07e0*/ 	.short	0x010a
        /*07e2*/ 	.byte	0x3f
	.zero		1


	//   ....[80]....
        /*07e4*/ 	.word	0x00015800
        /*07e8*/ 	.word	0x00000003
        /*07ec*/ 	.word	0x00028c40
        /*07f0*/ 	.short	0x010a
        /*07f2*/ 	.byte	0x3f
	.zero		1


	//   ....[81]....
        /*07f4*/ 	.word	0x00015d20
        /*07f8*/ 	.word	0x00000003
        /*07fc*/ 	.word	0x00028c20
        /*0800*/ 	.short	0x010a
        /*0802*/ 	.byte	0x3f
	.zero		1


	//   ....[82]....
        /*0804*/ 	.word	0x00015d80
        /*0808*/ 	.word	0x00000003
        /*080c*/ 	.word	0x00028c60
        /*0810*/ 	.short	0x010a
        /*0812*/ 	.byte	0x3f
	.zero		1


	//   ....[83]....
        /*0814*/ 	.word	0x00015de0
        /*0818*/ 	.word	0x00000003
        /*081c*/ 	.word	0x00028c48
        /*0820*/ 	.short	0x010a
        /*0822*/ 	.byte	0x3f
	.zero		1


	//   ....[84]....
        /*0824*/ 	.word	0x00015e40
        /*0828*/ 	.word	0x00000003
        /*082c*/ 	.word	0x00028c68
        /*0830*/ 	.short	0x010a
        /*0832*/ 	.byte	0x3f
	.zero		1


	//   ....[85]....
        /*0834*/ 	.word	0x00015ea0
        /*0838*/ 	.word	0x00000003
        /*083c*/ 	.word	0x00028c40
        /*0840*/ 	.short	0x010a
        /*0842*/ 	.byte	0x3f
	.zero		1


	//   ....[86]....
        /*0844*/ 	.word	0x00015f00
        /*0848*/ 	.word	0x00000003
        /*084c*/ 	.word	0x00028c60
        /*0850*/ 	.short	0x010a
        /*0852*/ 	.byte	0x3f
	.zero		1


	//   ....[87]....
        /*0854*/ 	.word	0x00015f60
        /*0858*/ 	.word	0x00000003
        /*085c*/ 	.word	0x00028c48
        /*0860*/ 	.short	0x010a
        /*0862*/ 	.byte	0x3f
	.zero		1


	//   ....[88]....
        /*0864*/ 	.word	0x00015fc0
        /*0868*/ 	.word	0x00000003
        /*086c*/ 	.word	0x00028c68
        /*0870*/ 	.short	0x010a
        /*0872*/ 	.byte	0x3f
	.zero		1


	//   ....[89]....
        /*0874*/ 	.word	0x00016010
        /*0878*/ 	.word	0x00000002
        /*087c*/ 	.word	0x00028c20
        /*0880*/ 	.short	0x010a
        /*0882*/ 	.byte	0x3f
	.zero		1


	//   ....[90]....
        /*0884*/ 	.word	0x000161b0
        /*0888*/ 	.word	0x00000007
        /*088c*/ 	.word	0x00000000
        /*0890*/ 	.short	0x010a
        /*0892*/ 	.byte	0x3f
	.zero		1


	//   ....[91]....
        /*0894*/ 	.word	0x00016200
        /*0898*/ 	.word	0x00000005
        /*089c*/ 	.word	0x00000000
        /*08a0*/ 	.short	0x010a
        /*08a2*/ 	.byte	0x3f
	.zero		1


	//   ....[92]....
        /*08a4*/ 	.word	0x00016250
        /*08a8*/ 	.word	0x00000005
        /*08ac*/ 	.word	0x00000000
        /*08b0*/ 	.short	0x010a
        /*08b2*/ 	.byte	0x3f
	.zero		1


	//----- nvinfo : EIATTR_NUM_MBARRIERS
	.align		4
.L_326:
        /*08b4*/ 	.byte	0x03, 0x38
        /*08b6*/ 	.short	0x0016


	//----- nvinfo : EIATTR_EXIT_INSTR_OFFSETS
	.align		4
        /*08b8*/ 	.byte	0x04, 0x1c
        /*08ba*/ 	.short	(.L_328 - .L_327)


	//   ....[0]....
.L_327:
        /*08bc*/ 	.word	0x00015300


	//----- nvinfo : EIATTR_MAX_THREADS
	.align		4
.L_328:
        /*08c0*/ 	.byte	0x04, 0x05
        /*08c2*/ 	.short	(.L_330 - .L_329)
.L_329:
        /*08c4*/ 	.word	0x00000180
        /*08c8*/ 	.word	0x00000001
        /*08cc*/ 	.word	0x00000001


	//----- nvinfo : EIATTR_CRS_STACK_SIZE
	.align		4
.L_330:
        /*08d0*/ 	.byte	0x04, 0x1e
        /*08d2*/ 	.short	(.L_332 - .L_331)
.L_331:
        /*08d4*/ 	.word	0x00000000


	//----- nvinfo : EIATTR_CBANK_PARAM_SIZE
	.align		4
.L_332:
        /*08d8*/ 	.byte	0x03, 0x19
        /*08da*/ 	.short	0x0a70


	//----- nvinfo : EIATTR_PARAM_CBANK
	.align		4
        /*08dc*/ 	.byte	0x04, 0x0a
        /*08de*/ 	.short	(.L_334 - .L_333)
	.align		4
.L_333:
        /*08e0*/ 	.word	index@(.nv.constant0._ZN7cutlass13device_kernelIN5flash11enable_sm90INS1_16FlashAttnFwdSm90INS1_25CollectiveMainloopFwdSm90ILi2EN4cute5tupleIJNS5_1CILi1EEES8_S8_EEENS6_IJNS7_ILi64EEESA_SA_EEELi512ENS_6half_tEfNS_4arch4Sm90ELb0ELb1ELb1ELb0ELb0ELb0ELb0ELb0ELb0ELb1ELb1ELb0EEENS1_21CollectiveEpilogueFwdINS6_IJSA_NS7_ILi512EEESA_EEES9_SC_SE_Li256ELb0ELb1ELb1ELb0EEENS1_19SingleTileSchedulerILb0ELb1ELb1ELi64EEEEEEEEEvNT_6ParamsE)
        /*08e4*/ 	.short	0x0210
        /*08e6*/ 	.short	0x0a70


	//----- nvinfo : EIATTR_SW_WAR
	.align		4
.L_334:
        /*08e8*/ 	.byte	0x04, 0x36
        /*08ea*/ 	.short	(.L_336 - .L_335)
.L_335:
        /*08ec*/ 	.word	0x00000008
.L_336:


//--------------------- .nv.info._ZN7cutlass13device_kernelIN5flash11enable_sm90INS1_16FlashAttnFwdSm90INS1_25CollectiveMainloopFwdSm90ILi2EN4cute5tupleIJNS5_1CILi1EEES8_S8_EEENS6_IJNS7_ILi64EEESA_SA_EEELi512ENS_6half_tEfNS_4arch4Sm90ELb0ELb1ELb1ELb0ELb0ELb0ELb1ELb0ELb0ELb1ELb1ELb0EEENS1_21CollectiveEpilogueFwdINS6_IJSA_NS7_ILi512EEESA_EEES9_SC_SE_Li256ELb0ELb1ELb1ELb0EEENS1_19SingleTileSchedulerILb0ELb1ELb1ELi64EEEEEEEEEvNT_6ParamsE --------------------------
	.section	.nv.info._ZN7cutlass13device_kernelIN5flash11enable_sm90INS1_16FlashAttnFwdSm90INS1_25CollectiveMainloopFwdSm90ILi2EN4cute5tupleIJNS5_1CILi1EEES8_S8_EEENS6_IJNS7_ILi64EEESA_SA_EEELi512ENS_6half_tEfNS_4arch4Sm90ELb0ELb1ELb1ELb0ELb0ELb0ELb1ELb0ELb0ELb1ELb1ELb0EEENS1_21CollectiveEpilogueFwdINS6_IJSA_NS7_ILi512EEESA_EEES9_SC_SE_Li256ELb0ELb1ELb1ELb0EEENS1_19SingleTileSchedulerILb0ELb1ELb1ELi64EEEEEEEEEvNT_6ParamsE,"",@"SHT_CUDA_INFO"
	.sectionflags	@""
	.align	4


	//----- nvinfo : EIATTR_CUDA_API_VERSION
	.align		4
        /*0000*/ 	.byte	0x04, 0x37
        /*0002*/ 	.short	(.L_338 - .L_337)
.L_337:
        /*0004*/ 	.word	0x00000082


	//----- nvinfo : EIATTR_KPARAM_INFO
	.align		4
.L_338:
        /*0008*/ 	.byte	0x04, 0x17
        /*000a*/ 	.short	(.L_340 - .L_339)
.L_339:
        /*000c*/ 	.word	0x00000000
        /*0010*/ 	.short	0x0000
        /*0012*/ 	.short	0x0070
        /*0014*/ 	.byte	0x00, 0xf0, 0x01, 0x2c


	//----- nvinfo : EIATTR_SPARSE_MMA_MASK
	.align		4
.L_340:
        /*0018*/ 	.byte	0x03, 0x50
        /*001a*/ 	.short	0x0000


	//----- nvinfo : EIATTR_MAXREG_COUNT
	.align		4
        /*001c*/ 	.byte	0x03, 0x1b
        /*001e*/ 	.short	0x00a8


	//----- nvinfo : EIATTR_NUM_BARRIERS
	.align		4
        /*0020*/ 	.byte	0x02, 0x4c
        /*0022*/ 	.byte	0x10
	.zero		1


	//----- nvinfo : EIATTR_EXTERNS
	.align		4
        /*0024*/ 	.byte	0x04, 0x0f
        /*0026*/ 	.short	(.L_342 - .L_341)


	//   ....[0]....
	.align		4
.L_341:
        /*0028*/ 	.word	index@(__assertfail)


	//----- nvinfo : EIATTR_ANNOTATIONS
	.align		4
.L_342:
        /*002c*/ 	.byte	0x04, 0x55
        /*002e*/ 	.short	(.L_344 - .L_343)


	//   ....[0]....
.L_343:
        /* <DEDUP_REMOVED lines=19> */


	//----- nvinfo : EIATTR_MERCURY_ISA_VERSION
	.align		4
.L_344:
        /*0150*/ 	.byte	0x03, 0x5f
        /*0152*/ 	.short	0x0101


	//----- nvinfo : EIATTR_INT_WARP_WIDE_INSTR_OFFSETS
	.align		4
        /*0154*/ 	.byte	0x04, 0x31
        /*0156*/ 	.short	(.L_346 - .L_345)


	//   ....[0]....
.L_345:
        /*0158*/ 	.word	0x00000160


	//   ....[1]....
        /*015c*/ 	.word	0x000001a0


	//   ....[2]....
        /*0160*/ 	.word	0x00000210


	//   ....[3]....
        /*0164*/ 	.word	0x00000280


	//----- nvinfo : EIATTR_COOP_GROUP_MASK_REGIDS
	.align		4
.L_346:
        /*0168*/ 	.byte	0x04, 0x29
        /*016a*/ 	.short	(.L_348 - .L_347)


	//   ....[0]....
.L_347:
        /*016c*/ 	.word	0xffffffff


	//   ....[1]....
        /*0170*/ 	.word	0xffffffff


	//   ....[2]....
        /*0174*/ 	.word	0xffffffff


	//   ....[3]....
        /*0178*/ 	.word	0xffffffff


	//   ....[4]....
        /*017c*/ 	.word	0xffffffff


	//   ....[5]....
        /*0180*/ 	.word	0xffffffff


	//   ....[6]....
        /*0184*/ 	.word	0xffffffff


	//   ....[7]....
        /*0188*/ 	.word	0xffffffff


	//   ....[8]....
        /*018c*/ 	.word	0xffffffff


	//   ....[9]....
        /*0190*/ 	.word	0xffffffff


	//   ....[10]....
        /*0194*/ 	.word	0xffffffff


	//   ....[11]....
        /*0198*/ 	.word	0xffffffff


	//   ....[12]....
        /*019c*/ 	.word	0xffffffff


	//   ....[13]....
        /*01a0*/ 	.word	0xffffffff


	//   ....[14]....
        /*01a4*/ 	.word	0xffffffff


	//   ....[15]....
        /*01a8*/ 	.word	0xffffffff


	//   ....[16]....
        /*01ac*/ 	.word	0xffffffff


	//   ....[17]....
        /*01b0*/ 	.word	0xffffffff


	//   ....[18]....
        /*01b4*/ 	.word	0xffffffff


	//   ....[19]....
        /*01b8*/ 	.word	0xffffffff


	//   ....[20]....
        /*01bc*/ 	.word	0xffffffff


	//   ....[21]....
        /*01c0*/ 	.word	0xffffffff


	//   ....[22]....
        /*01c4*/ 	.word	0xffffffff


	//   ....[23]....
        /*01c8*/ 	.word	0xffffffff


	//   ....[24]....
        /*01cc*/ 	.word	0xffffffff


	//   ....[25]....
        /*01d0*/ 	.word	0xffffffff


	//   ....[26]....
        /*01d4*/ 	.word	0xffffffff


	//   ....[27]....
        /*01d8*/ 	.word	0xffffffff


	//   ....[28]....
        /*01dc*/ 	.word	0xffffffff


	//   ....[29]....
        /*01e0*/ 	.word	0xffffffff


	//   ....[30]....
        /*01e4*/ 	.word	0xffffffff


	//   ....[31]....
        /*01e8*/ 	.word	0xffffffff


	//   ....[32]....
        /*01ec*/ 	.word	0xffffffff


	//   ....[33]....
        /*01f0*/ 	.word	0xffffffff


	//   ....[34]....
        /*01f4*/ 	.word	0xffffffff


	//   ....[35]....
        /*01f8*/ 	.word	0xffffffff


	//   ....[36]....
        /*01fc*/ 	.word	0xffffffff


	//   ....[37]....
        /*0200*/ 	.word	0xffffffff


	//   ....[38]....
        /*0204*/ 	.word	0xffffffff


	//   ....[39]....
        /*0208*/ 	.word	0xffffffff


	//   ....[40]....
        /*020c*/ 	.word	0xffffffff


	//   ....[41]....
        /*0210*/ 	.word	0xffffffff


	//   ....[42]....
        /*0214*/ 	.word	0xffffffff


	//   ....[43]....
        /*0218*/ 	.word	0xffffffff


	//   ....[44]....
        /*021c*/ 	.word	0xffffffff


	//   ....[45]....
        /*0220*/ 	.word	0xffffffff


	//   ....[46]....
        /*0224*/ 	.word	0xffffffff


	//   ....[47]....
        /*0228*/ 	.word	0xffffffff


	//   ....[48]....
        /*022c*/ 	.word	0xffffffff


	//   ....[49]....
        /*0230*/ 	.word	0xffffffff


	//   ....[50]....
        /*0234*/ 	.word	0xffffffff


	//   ....[51]....
        /*0238*/ 	.word	0xffffffff


	//   ....[52]....
        /*023c*/ 	.word	0xffffffff


	//   ....[53]....
        /*0240*/ 	.word	0xffffffff


	//   ....[54]....
        /*0244*/ 	.word	0xffffffff


	//   ....[55]....
        /*0248*/ 	.word	0xffffffff


	//   ....[56]....
        /*024c*/ 	.word	0xffffffff


	//   ....[57]....
        /*0250*/ 	.word	0xffffffff


	//   ....[58]....
        /*0254*/ 	.word	0xffffffff


	//   ....[59]....
        /*0258*/ 	.word	0xffffffff


	//   ....[60]....
        /*025c*/ 	.word	0xffffffff


	//   ....[61]....
        /*0260*/ 	.word	0xffffffff


	//   ....[62]....
        /*0264*/ 	.word	0xffffffff


	//   ....[63]....
        /*0268*/ 	.word	0x0500000f


	//   ....[64]....
        /*026c*/ 	.word	0x0500000f


	//   ....[65]....
        /*0270*/ 	.word	0x0500000f


	//   ....[66]....
        /*0274*/ 	.word	0x0500000f


	//   ....[67]....
        /*0278*/ 	.word	0x0500000f


	//   ....[68]....
        /*027c*/ 	.word	0x0500000f


	//   ....[69]....
        /*0280*/ 	.word	0x0500000f


	//   ....[70]....
        /*0284*/ 	.word	0x0500000f


	//   ....[71]....
        /*0288*/ 	.word	0x0500000f


	//   ....[72]....
        /*028c*/ 	.word	0x0500000f


	//   ....[73]....
        /*0290*/ 	.word	0x0500000f


	//   ....[74]....
        /*0294*/ 	.word	0x0500000f


	//   ....[75]....
        /*0298*/ 	.word	0x0500000f


	//   ....[76]....
        /*029c*/ 	.word	0x0500000f


	//   ....[77]....
        /*02a0*/ 	.word	0x0500000f


	//   ....[78]....
        /*02a4*/ 	.word	0x0500000f


	//   ....[79]....
        /*02a8*/ 	.word	0x0500000f


	//   ....[80]....
        /*02ac*/ 	.word	0x0500000f


	//   ....[81]....
        /*02b0*/ 	.word	0xffffffff


	//   ....[82]....
        /*02b4*/ 	.word	0xffffffff


	//   ....[83]....
        /*02b8*/ 	.word	0xffffffff


	//   ....[84]....
        /*02bc*/ 	.word	0xffffffff


	//   ....[85]....
        /*02c0*/ 	.word	0xffffffff


	//   ....[86]....
        /*02c4*/ 	.word	0xffffffff


	//   ....[87]....
        /*02c8*/ 	.word	0xffffffff


	//   ....[88]....
        /*02cc*/ 	.word	0xffffffff


	//----- nvinfo : EIATTR_COOP_GROUP_INSTR_OFFSETS
	.align		4
.L_348:
        /*02d0*/ 	.byte	0x04, 0x28
        /*02d2*/ 	.short	(.L_350 - .L_349)


	//   ....[0]....
.L_349:
        /*02d4*/ 	.word	0x000000a0


	//   ....[1]....
        /*02d8*/ 	.word	0x00000170


	//   ....[2]....
        /*02dc*/ 	.word	0x00000220


	//   ....[3]....
        /*02e0*/ 	.word	0x000003c0


	//   ....[4]....
        /*02e4*/ 	.word	0x00000520


	//   ....[5]....
        /*02e8*/ 	.word	0x00000640


	//   ....[6]....
        /*02ec*/ 	.word	0x000007a0


	//   ....[7]....
        /*02f0*/ 	.word	0x00002080


	//   ....[8]....
        /*02f4*/ 	.word	0x00009e90


	//   ....[9]....
        /*02f8*/ 	.word	0x0000c0e0


	//   ....[10]....
        /*02fc*/ 	.word	0x0000d1e0


	//   ....[11]....
        /*0300*/ 	.word	0x0000d760


	//   ....[12]....
        /*0304*/ 	.word	0x0000e370


	//   ....[13]....
        /*0308*/ 	.word	0x0000e3c0


	//   ....[14]....
        /*030c*/ 	.word	0x0000e400


	//   ....[15]....
        /*0310*/ 	.word	0x0000e420


	//   ....[16]....
        /*0314*/ 	.word	0x00012b30


	//   ....[17]....
        /*0318*/ 	.word	0x00014220


	//   ....[18]....
        /*031c*/ 	.word	0x000156f0


	//   ....[19]....
        /*0320*/ 	.word	0x00015730


	//   ....[20]....
        /*0324*/ 	.word	0x00015770


	//   ....[21]....
        /*0328*/ 	.word	0x00015790


	//   ....[22]....
        /*032c*/ 	.word	0x00019e20


	//   ....[23]....
        /*0330*/ 	.word	0x0001b3f0


	//   ....[24]....
        /*0334*/ 	.word	0x0001c6c0


	//   ....[25]....
        /*0338*/ 	.word	0x0001cc40


	//   ....[26]....
        /*033c*/ 	.word	0x0001d770


	//   ....[27]....
        /*0340*/ 	.word	0x0001d800


	//   ....[28]....
        /*0344*/ 	.word	0x0001d8c0


	//   ....[29]....
        /*0348*/ 	.word	0x0001d8e0


	//   ....[30]....
        /*034c*/ 	.word	0x000246a0


	//   ....[31]....
        /*0350*/ 	.word	0x000247e0


	//   ....[32]....
        /*0354*/ 	.word	0x00024800


	//   ....[33]....
        /*0358*/ 	.word	0x00024840


	//   ....[34]....
        /*035c*/ 	.word	0x00024860


	//   ....[35]....
        /*0360*/ 	.word	0x00025d70


	//   ....[36]....
        /*0364*/ 	.word	0x000262b0


	//   ....[37]....
        /*0368*/ 	.word	0x000262d0


	//   ....[38]....
        /*036c*/ 	.word	0x000262e0


	//   ....[39]....
        /*0370*/ 	.word	0x000262f0


	//   ....[40]....
        /*0374*/ 	.word	0x00026670


	//   ....[41]....
        /*0378*/ 	.word	0x000266c0


	//   ....[42]....
        /*037c*/ 	.word	0x00027530


	//   ....[43]....
        /*0380*/ 	.word	0x00027550


	//   ....[44]....
        /*0384*/ 	.word	0x00028730


	//   ....[45]....
        /*0388*/ 	.word	0x000295b0


	//   ....[46]....
        /*038c*/ 	.word	0x00029e70


	//   ....[47]....
        /*0390*/ 	.word	0x00029ea0


	//   ....[48]....
        /*0394*/ 	.word	0x00029fb0


	//   ....[49]....
        /*0398*/ 	.word	0x00029fd0


	//   ....[50]....
        /*039c*/ 	.word	0x0002a050


	//   ....[51]....
        /*03a0*/ 	.word	0x0002a070


	//   ....[52]....
        /*03a4*/ 	.word	0x0002a080


	//   ....[53]....
        /*03a8*/ 	.word	0x0002a090


	//   ....[54]....
        /*03ac*/ 	.word	0x0002a960


	//   ....[55]....
        /*03b0*/ 	.word	0x0002aa20


	//   ....[56]....
        /*03b4*/ 	.word	0x0002aa40


	//   ....[57]....
        /*03b8*/ 	.word	0x0002ab60


	//   ....[58]....
        /*03bc*/ 	.word	0x0002ad30


	//   ....[59]....
        /*03c0*/ 	.word	0x0002ad40


	//   ....[60]....
        /*03c4*/ 	.word	0x0002ae90


	//   ....[61]....
        /*03c8*/ 	.word	0x0002aea0


	//   ....[62]....
        /*03cc*/ 	.word	0x0002df10


	//   ....[63]....
        /*03d0*/ 	.word	0x0002e400


	//   ....[64]....
        /*03d4*/ 	.word	0x0002e570


	//   ....[65]....
        /*03d8*/ 	.word	0x0002e5d0


	//   ....[66]....
        /*03dc*/ 	.word	0x0002e690


	//   ....[67]....
        /*03e0*/ 	.word	0x0002e7a0


	//   ....[68]....
        /*03e4*/ 	.word	0x0002e810


	//   ....[69]....
        /*03e8*/ 	.word	0x0002e900


	//   ....[70]....
        /*03ec*/ 	.word	0x0002e970


	//   ....[71]....
        /*03f0*/ 	.word	0x0002ea10


	//   ....[72]....
        /*03f4*/ 	.word	0x0002eaf0


	//   ....[73]....
        /*03f8*/ 	.word	0x0002ebb0


	//   ....[74]....
        /*03fc*/ 	.word	0x0002ef10


	//   ....[75]....
        /*0400*/ 	.word	0x0002ef60


	//   ....[76]....
        /*0404*/ 	.word	0x0002f0b0


	//   ....[77]....
        /*0408*/ 	.word	0x0002f1c0


	//   ....[78]....
        /*040c*/ 	.word	0x0002f360


	//   ....[79]....
        /*0410*/ 	.word	0x0002f460


	//   ....[80]....
        /*0414*/ 	.word	0x0002f8b0


	//   ....[81]....
        /*0418*/ 	.word	0x000317d0


	//   ....[82]....
        /*041c*/ 	.word	0x00032ec0


	//   ....[83]....
        /*0420*/ 	.word	0x000335d0


	//   ....[84]....
        /*0424*/ 	.word	0x00034300


	//   ....[85]....
        /*0428*/ 	.word	0x00034350


	//   ....[86]....
        /*042c*/ 	.word	0x00034370


	//   ....[87]....
        /*0430*/ 	.word	0x00034380


	//   ....[88]....
        /*0434*/ 	.word	0x0003efd0


	//----- nvinfo : EIATTR_REG_RECONFIG
	.align		4
.L_350:
        /*0438*/ 	.byte	0x01, 0x54
	.zero		2


	//----- nvinfo : EIATTR_SYSCALL_OFFSETS
	.align		4
        /*043c*/ 	.byte	0x04, 0x46
        /*043e*/ 	.short	(.L_352 - .L_351)


	//   ....[0]....
.L_351:
        /*0440*/ 	.word	0x0000a1b0


	//   ....[1]....
        /*0444*/ 	.word	0x00029240


	//   ....[2]....
        /*0448*/ 	.word	0x00029380


	//   ....[3]....
        /*044c*/ 	.word	0x00029470


	//   ....[4]....
        /*0450*/ 	.word	0x00029b10


	//   ....[5]....
        /*0454*/ 	.word	0x0002a3a0


	//----- nvinfo : EIATTR_MBARRIER_INSTR_OFFSETS
	.align		4
.L_352:
        /*0458*/ 	.byte	0x04, 0x39
        /*045a*/ 	.short	(.L_354 - .L_353)


	//   ....[0]....
.L_353:
        /*045c*/ 	.word	0x000002a0
        /*0460*/ 	.word	0x000000ff
        /*0464*/ 	.word	0x00038800
        /*0468*/ 	.short	0x0100
        /*046a*/ 	.byte	0x08
	.zero		1


	//   ....[1]....
        /*046c*/ 	.word	0x000002b0
        /*0470*/ 	.word	0x000000ff
        /*0474*/ 	.word	0x00038810
        /*0478*/ 	.short	0x0100
        /*047a*/ 	.byte	0x08
	.zero		1


	//   ....[2]....
        /*047c*/ 	.word	0x000002c0
        /*0480*/ 	.word	0x000000ff
        /*0484*/ 	.word	0x00038820
        /*0488*/ 	.short	0x0100
        /*048a*/ 	.byte	0x08
	.zero		1


	//   ....[3]....
        /*048c*/ 	.word	0x00000370
        /*0490*/ 	.word	0x000000ff
        /*0494*/ 	.word	0x00038830
        /*0498*/ 	.short	0x0100
        /*049a*/ 	.byte	0x06
	.zero		1


	//   ....[4]....
        /*049c*/ 	.word	0x00000380
        /*04a0*/ 	.word	0x000000ff
        /*04a4*/ 	.word	0x00038840
        /*04a8*/ 	.short	0x0100
        /*04aa*/ 	.byte	0x06
	.zero		1


	//   ....[5]....
        /*04ac*/ 	.word	0x00000390
        /*04b0*/ 	.word	0x000000ff
        /*04b4*/ 	.word	0x00038838
        /*04b8*/ 	.short	0x0100
        /*04ba*/ 	.byte	0x06
	.zero		1


	//   ....[6]....
        /*04bc*/ 	.word	0x000003a0
        /*04c0*/ 	.word	0x000000ff
        /*04c4*/ 	.word	0x00038848
        /*04c8*/ 	.short	0x0100
        /*04ca*/ 	.byte	0x06
	.zero		1


	//   ....[7]....
        /*04cc*/ 	.word	0x000004d0
        /*04d0*/ 	.word	0x000000ff
        /*04d4*/ 	.word	0x00038850
        /*04d8*/ 	.short	0x0100
        /*04da*/ 	.byte	0x08
	.zero		1


	//   ....[8]....
        /*04dc*/ 	.word	0x000004e0
        /*04e0*/ 	.word	0x000000ff
        /*04e4*/ 	.word	0x00038860
        /*04e8*/ 	.short	0x0100
        /*04ea*/ 	.byte	0x08
	.zero		1


	//   ....[9]....
        /*04ec*/ 	.word	0x000004f0
        /*04f0*/ 	.word	0x000000ff
        /*04f4*/ 	.word	0x00038858
        /*04f8*/ 	.short	0x0100
        /*04fa*/ 	.byte	0x08
	.zero		1


	//   ....[10]....
        /*04fc*/ 	.word	0x00000500
        /*0500*/ 	.word	0x000000ff
        /*0504*/ 	.word	0x00038868
        /*0508*/ 	.short	0x0100
        /*050a*/ 	.byte	0x08
	.zero		1


	//   ....[11]....
        /*050c*/ 	.word	0x000005f0
        /*0510*/ 	.word	0x000000ff
        /*0514*/ 	.word	0x00038870
        /*0518*/ 	.short	0x0100
        /*051a*/ 	.byte	0x06
	.zero		1


	//   ....[12]....
        /*051c*/ 	.word	0x00000600
        /*0520*/ 	.word	0x000000ff
        /*0524*/ 	.word	0x00038880
        /*0528*/ 	.short	0x0100
        /*052a*/ 	.byte	0x06
	.zero		1


	//   ....[13]....
        /*052c*/ 	.word	0x00000610
        /*0530*/ 	.word	0x000000ff
        /*0534*/ 	.word	0x00038878
        /*0538*/ 	.short	0x0100
        /*053a*/ 	.byte	0x06
	.zero		1


	//   ....[14]....
        /*053c*/ 	.word	0x00000620
        /*0540*/ 	.word	0x000000ff
        /*0544*/ 	.word	0x00038888
        /*0548*/ 	.short	0x0100
        /*054a*/ 	.byte	0x06
	.zero		1


	//   ....[15]....
        /*054c*/ 	.word	0x00000750
        /*0550*/ 	.word	0x000000ff
        /*0554*/ 	.word	0x00038890
        /*0558*/ 	.short	0x0100
        /*055a*/ 	.byte	0x08
	.zero		1


	//   ....[16]....
        /*055c*/ 	.word	0x00000760
        /*0560*/ 	.word	0x000000ff
        /*0564*/ 	.word	0x000388a0
        /*0568*/ 	.short	0x0100
        /*056a*/ 	.byte	0x08
	.zero		1


	//   ....[17]....
        /*056c*/ 	.word	0x00000770
        /*0570*/ 	.word	0x000000ff
        /*0574*/ 	.word	0x00038898
        /*0578*/ 	.short	0x0100
        /*057a*/ 	.byte	0x08
	.zero		1


	//   ....[18]....
        /*057c*/ 	.word	0x00000780
        /*0580*/ 	.word	0x000000ff
        /*0584*/ 	.word	0x000388a8
        /*0588*/ 	.short	0x0100
        /*058a*/ 	.byte	0x08
	.zero		1


	//   ....[19]....
        /*058c*/ 	.word	0x000008b0
        /*0590*/ 	.word	0x000000ff
        /*0594*/ 	.word	0x000388b0
        /*0598*/ 	.short	0x0100
        /*059a*/ 	.byte	0x08
	.zero		1


	//   ....[20]....
        /*059c*/ 	.word	0x000008c0
        /*05a0*/ 	.word	0x000000ff
        /*05a4*/ 	.word	0x000388c0
        /*05a8*/ 	.short	0x0100
        /*05aa*/ 	.byte	0x08
	.zero		1


	//   ....[21]....
        /*05ac*/ 	.word	0x000008d0
        /*05b0*/ 	.word	0x000000ff
        /*05b4*/ 	.word	0x000388b8
        /*05b8*/ 	.short	0x0100
        /*05ba*/ 	.byte	0x08
	.zero		1


	//   ....[22]....
        /*05bc*/ 	.word	0x000008e0
        /*05c0*/ 	.word	0x000000ff
        /*05c4*/ 	.word	0x000388c8
        /*05c8*/ 	.short	0x0100
        /*05ca*/ 	.byte	0x08
	.zero		1


	//   ....[23]....
        /*05cc*/ 	.word	0x00004550
        /*05d0*/ 	.word	0x00000004
        /*05d4*/ 	.word	0x00000000
        /*05d8*/ 	.short	0x0101
        /*05da*/ 	.byte	0x3f
	.zero		1


	//   ....[24]....
        /*05dc*/ 	.word	0x000082d0
        /*05e0*/ 	.word	0x00000002
        /*05e4*/ 	.word	0x00000000
        /*05e8*/ 	.short	0x0101
        /*05ea*/ 	.byte	0x3f
	.zero		1


	//   ....[25]....
        /*05ec*/ 	.word	0x0000a7a0
        /*05f0*/ 	.word	0x00000047
        /*05f4*/ 	.word	0x00038800
        /*05f8*/ 	.short	0x010a
        /*05fa*/ 	.byte	0x3f
	.zero		1


	//   ....[26]....
        /*05fc*/ 	.word	0x0000aec0
        /*0600*/ 	.word	0x00000006
        /*0604*/ 	.word	0x00000000
        /*0608*/ 	.short	0x010a
        /*060a*/ 	.byte	0x3f
	.zero		1


	//   ....[27]....
        /*060c*/ 	.word	0x0000af60
        /*0610*/ 	.word	0x00000008
        /*0614*/ 	.word	0x00000000
        /*0618*/ 	.short	0x010a
        /*061a*/ 	.byte	0x3f
	.zero		1


	//   ....[28]....
        /*061c*/ 	.word	0x0000b380
        /*0620*/ 	.word	0x00000012
        /*0624*/ 	.word	0x00000000
        /*0628*/ 	.short	0x010a
        /*062a*/ 	.byte	0x3f
	.zero		1


	//   ....[29]....
        /*062c*/ 	.word	0x0000b3e0
        /*0630*/ 	.word	0x00000012
        /*0634*/ 	.word	0x00000000
        /*0638*/ 	.short	0x010a
        /*063a*/ 	.byte	0x3f
	.zero		1


	//   ....[30]....
        /*063c*/ 	.word	0x0000cf00
        /*0640*/ 	.word	0x0000000a
        /*0644*/ 	.word	0x00000000
        /*0648*/ 	.short	0x0101
        /*064a*/ 	.byte	0x3f
	.zero		1


	//   ....[31]....
        /*064c*/ 	.word	0x00012bb0
        /*0650*/ 	.word	0x00000004
        /*0654*/ 	.word	0x00000000
        /*0658*/ 	.short	0x0101
        /*065a*/ 	.byte	0x3f
	.zero		1


	//   ....[32]....
        /*065c*/ 	.word	0x00013030
        /*0660*/ 	.word	0x00000006
        /*0664*/ 	.word	0x00000000
        /*0668*/ 	.short	0x010a
        /*066a*/ 	.byte	0x3f
	.zero		1


	//   ....[33]....
        /*066c*/ 	.word	0x000130d0
        /*0670*/ 	.word	0x00000008
        /*0674*/ 	.word	0x00000000
        /*0678*/ 	.short	0x010a
        /*067a*/ 	.byte	0x3f
	.zero		1


	//   ....[34]....
        /*067c*/ 	.word	0x000134f0
        /*0680*/ 	.word	0x00000012
        /*0684*/ 	.word	0x00000000
        /*0688*/ 	.short	0x010a
        /*068a*/ 	.byte	0x3f
	.zero		1


	//   ....[35]....
        /*068c*/ 	.word	0x00013550
        /*0690*/ 	.word	0x00000012
        /*0694*/ 	.word	0x00000000
        /*0698*/ 	.short	0x010a
        /*069a*/ 	.byte	0x3f
	.zero		1


	//   ....[36]....
        /*069c*/ 	.word	0x00015080
        /*06a0*/ 	.word	0x0000003b
        /*06a4*/ 	.word	0x00000000
        /*06a8*/ 	.short	0x0101
        /*06aa*/ 	.byte	0x3f
	.zero		1


	//   ....[37]....
        /*06ac*/ 	.word	0x00019ea0
        /*06b0*/ 	.word	0x00000003
        /*06b4*/ 	.word	0x00000000
        /*06b8*/ 	.short	0x0101
        /*06ba*/ 	.byte	0x3f
	.zero		1


	//   ....[38]....
        /*06bc*/ 	.word	0x0001a080
        /*06c0*/ 	.word	0x00000007
        /*06c4*/ 	.word	0x00000000
        /*06c8*/ 	.short	0x010a
        /*06ca*/ 	.byte	0x3f
	.zero		1


	//   ....[39]....
        /*06cc*/ 	.word	0x0001a180
        /*06d0*/ 	.word	0x00000003
        /*06d4*/ 	.word	0x00000000
        /*06d8*/ 	.short	0x010a
        /*06da*/ 	.byte	0x3f
	.zero		1


	//   ....[40]....
        /*06dc*/ 	.word	0x0001a5c0
        /*06e0*/ 	.word	0x00000003
        /*06e4*/ 	.word	0x00000000
        /*06e8*/ 	.short	0x010a
        /*06ea*/ 	.byte	0x3f
	.zero		1


	//   ....[41]....
        /*06ec*/ 	.word	0x0001a6c0
        /*06f0*/ 	.word	0x00000006
        /*06f4*/ 	.word	0x00000000
        /*06f8*/ 	.short	0x010a
        /*06fa*/ 	.byte	0x3f
	.zero		1


	//   ....[42]....
        /*06fc*/ 	.word	0x0001c3e0
        /*0700*/ 	.word	0x0000000e
        /*0704*/ 	.word	0x00000000
        /*0708*/ 	.short	0x0101
        /*070a*/ 	.byte	0x3f
	.zero		1


	//   ....[43]....
        /*070c*/ 	.word	0x00024720
        /*0710*/ 	.word	0x00000003
        /*0714*/ 	.word	0x00000000
        /*0718*/ 	.short	0x0101
        /*071a*/ 	.byte	0x3f
	.zero		1


	//   ....[44]....
        /*071c*/ 	.word	0x00025d40
        /*0720*/ 	.word	0x000000ff
        /*0724*/ 	.word	0x00000000
        /*0728*/ 	.short	0x0101
        /*072a*/ 	.byte	0x04
	.zero		1


	//   ....[45]....
        /*072c*/ 	.word	0x000297e0
        /*0730*/ 	.word	0x000000ff
        /*0734*/ 	.word	0x00038840
        /*0738*/ 	.short	0x010a
        /*073a*/ 	.byte	0x26
	.zero		1


	//   ....[46]....
        /*073c*/ 	.word	0x0002a1b0
        /*0740*/ 	.word	0x000000ff
        /*0744*/ 	.word	0x00038800
        /*0748*/ 	.short	0x0107
        /*074a*/ 	.byte	0x26
	.zero		1


	//   ....[47]....
        /*074c*/ 	.word	0x0002a230
        /*0750*/ 	.word	0x000000ff
        /*0754*/ 	.word	0x00038800
        /*0758*/ 	.short	0x0101
        /*075a*/ 	.byte	0x26
	.zero		1


	//   ....[48]....
        /*075c*/ 	.word	0x0002b120
        /*0760*/ 	.word	0x000000ff
        /*0764*/ 	.word	0x00038810
        /*0768*/ 	.short	0x0107
        /*076a*/ 	.byte	0x26
	.zero		1


	//   ....[49]....
        /*076c*/ 	.word	0x0002b180
        /*0770*/ 	.word	0x000000ff
        /*0774*/ 	.word	0x00038810
        /*0778*/ 	.short	0x0101
        /*077a*/ 	.byte	0x26
	.zero		1


	//   ....[50]....
        /*077c*/ 	.word	0x0002b190
        /*0780*/ 	.word	0x000000ff
        /*0784*/ 	.word	0x00038820
        /*0788*/ 	.short	0x010a
        /*078a*/ 	.byte	0x26
	.zero		1


	//   ....[51]....
        /*078c*/ 	.word	0x0002b1f0
        /*0790*/ 	.word	0x000000ff
        /*0794*/ 	.word	0x00038860
        /*0798*/ 	.short	0x010a
        /*079a*/ 	.byte	0x26
	.zero		1


	//   ....[52]....
        /*079c*/ 	.word	0x0002bdb0
        /*07a0*/ 	.word	0x000000ff
        /*07a4*/ 	.word	0x00038848
        /*07a8*/ 	.short	0x010a
        /*07aa*/ 	.byte	0x26
	.zero		1


	//   ....[53]....
        /*07ac*/ 	.word	0x0002bf80
        /*07b0*/ 	.word	0x000000ff
        /*07b4*/ 	.word	0x00038868
        /*07b8*/ 	.short	0x010a
        /*07ba*/ 	.byte	0x26
	.zero		1


	//   ....[54]....
        /*07bc*/ 	.word	0x0002c910
        /*07c0*/ 	.word	0x000000ff
        /*07c4*/ 	.word	0x00038840
        /*07c8*/ 	.short	0x010a
        /*07ca*/ 	.byte	0x26
	.zero		1


	//   ....[55]....
        /*07cc*/ 	.word	0x0002caf0
        /*07d0*/ 	.word	0x000000ff
        /*07d4*/ 	.word	0x00038860
        /*07d8*/ 	.short	0x010a
        /*07da*/ 	.byte	0x26
	.zero		1


	//   ....[56]....
        /*07dc*/ 	.word	0x0002d4b0
        /*07e0*/ 	.word	0x000000ff
        /*07e4*/ 	.word	0x00038848
        /*07e8*/ 	.short	0x010a
        /*07ea*/ 	.byte	0x26
	.zero		1


	//   ....[57]....
        /*07ec*/ 	.word	0x0002d690
        /*07f0*/ 	.word	0x000000ff
        /*07f4*/ 	.word	0x00038868
        /*07f8*/ 	.short	0x010a
        /*07fa*/ 	.byte	0x26
	.zero		1


	//   ....[58]....
        /*07fc*/ 	.word	0x0002dea0
        /*0800*/ 	.word	0x00000002
        /*0804*/ 	.word	0x00038820
        /*0808*/ 	.short	0x010a
        /*080a*/ 	.byte	0x3f
	.zero		1


	//   ....[59]....
        /*080c*/ 	.word	0x0002e020
        /*0810*/ 	.word	0x00000008
        /*0814*/ 	.word	0x00000000
        /*0818*/ 	.short	0x010a
        /*081a*/ 	.byte	0x3f
	.zero		1


	//   ....[60]....
        /*081c*/ 	.word	0x0002e090
        /*0820*/ 	.word	0x00000003
        /*0824*/ 	.word	0x00000000
        /*0828*/ 	.short	0x010a
        /*082a*/ 	.byte	0x3f
	.zero		1


	//   ....[61]....
        /*082c*/ 	.word	0x0002e0f0
        /*0830*/ 	.word	0x00000006
        /*0834*/ 	.word	0x00000000
        /*0838*/ 	.short	0x010a
        /*083a*/ 	.byte	0x3f
	.zero		1


	//   ....[62]....
        /*083c*/ 	.word	0x0002e120
        /*0840*/ 	.word	0x00000003
        /*0844*/ 	.word	0x00000000
        /*0848*/ 	.short	0x010a
        /*084a*/ 	.byte	0x3f
	.zero		1


	//   ....[63]....
        /*084c*/ 	.word	0x0002e180
        /*0850*/ 	.word	0x00000047
        /*0854*/ 	.word	0x00038800
        /*0858*/ 	.short	0x010a
        /*085a*/ 	.byte	0x3f
	.zero		1


	//   ....[64]....
        /*085c*/ 	.word	0x0002e1d0
        /*0860*/ 	.word	0x00000008
        /*0864*/ 	.word	0x00000000
        /*0868*/ 	.short	0x010a
        /*086a*/ 	.byte	0x3f
	.zero		1


	//   ....[65]....
        /*086c*/ 	.word	0x0002e220
        /*0870*/ 	.word	0x00000012
        /*0874*/ 	.word	0x00000000
        /*0878*/ 	.short	0x010a
        /*087a*/ 	.byte	0x3f
	.zero		1


	//   ....[66]....
        /*087c*/ 	.word	0x0002e270
        /*0880*/ 	.word	0x00000008
        /*0884*/ 	.word	0x00000000
        /*0888*/ 	.short	0x010a
        /*088a*/ 	.byte	0x3f
	.zero		1


	//   ....[67]....
        /*088c*/ 	.word	0x0002e2c0
        /*0890*/ 	.word	0x00000012
        /*0894*/ 	.word	0x00000000
        /*0898*/ 	.short	0x010a
        /*089a*/ 	.byte	0x3f
	.zero		1


	//   ....[68]....
        /*089c*/ 	.word	0x0002e310
        /*08a0*/ 	.word	0x00000003
        /*08a4*/ 	.word	0x00000000
        /*08a8*/ 	.short	0x010a
        /*08aa*/ 	.byte	0x3f
	.zero		1


	//   ....[69]....
        /*08ac*/ 	.word	0x0002e360
        /*08b0*/ 	.word	0x00000006
        /*08b4*/ 	.word	0x00000000
        /*08b8*/ 	.short	0x010a
        /*08ba*/ 	.byte	0x3f
	.zero		1


	//   ....[70]....
        /*08bc*/ 	.word	0x0002e4c0
        /*08c0*/ 	.word	0x00000003
        /*08c4*/ 	.word	0x00038840
        /*08c8*/ 	.short	0x010a
        /*08ca*/ 	.byte	0x3f
	.zero		1


	//   ....[71]....
        /*08cc*/ 	.word	0x0002f4e0
        /*08d0*/ 	.word	0x00000003
        /*08d4*/ 	.word	0x00038820
        /*08d8*/ 	.short	0x010a
        /*08da*/ 	.byte	0x3f
	.zero		1


	//   ....[72]....
        /*08dc*/ 	.word	0x0002f540
        /*08e0*/ 	.word	0x00000003
        /*08e4*/ 	.word	0x00038860
        /*08e8*/ 	.short	0x010a
        /*08ea*/ 	.byte	0x3f
	.zero		1


	//   ....[73]....
        /*08ec*/ 	.word	0x0002f5a0
        /*08f0*/ 	.word	0x00000003
        /*08f4*/ 	.word	0x00038848
        /*08f8*/ 	.short	0x010a
        /*08fa*/ 	.byte	0x3f
	.zero		1


	//   ....[74]....
        /*08fc*/ 	.word	0x0002f600
        /*0900*/ 	.word	0x00000003
        /*0904*/ 	.word	0x00038868
        /*0908*/ 	.short	0x010a
        /*090a*/ 	.byte	0x3f
	.zero		1


	//   ....[75]....
        /*090c*/ 	.word	0x0002f660
        /*0910*/ 	.word	0x00000003
        /*0914*/ 	.word	0x00038840
        /*0918*/ 	.short	0x010a
        /*091a*/ 	.byte	0x3f
	.zero		1


	//   ....[76]....
        /*091c*/ 	.word	0x0002f6c0
        /*0920*/ 	.word	0x00000003
        /*0924*/ 	.word	0x00038860
        /*0928*/ 	.short	0x010a
        /*092a*/ 	.byte	0x3f
	.zero		1


	//   ....[77]....
        /*092c*/ 	.word	0x0002f720
        /*0930*/ 	.word	0x00000003
        /*0934*/ 	.word	0x00038848
        /*0938*/ 	.short	0x010a
        /*093a*/ 	.byte	0x3f
	.zero		1


	//   ....[78]....
        /*093c*/ 	.word	0x0002f780
        /*0940*/ 	.word	0x00000003
        /*0944*/ 	.word	0x00038868
        /*0948*/ 	.short	0x010a
        /*094a*/ 	.byte	0x3f
	.zero		1


	//   ....[79]....
        /*094c*/ 	.word	0x0002f7d0
        /*0950*/ 	.word	0x00000002
        /*0954*/ 	.word	0x00038820
        /*0958*/ 	.short	0x010a
        /*095a*/ 	.byte	0x3f
	.zero		1


	//   ....[80]....
        /*095c*/ 	.word	0x0002f970
        /*0960*/ 	.word	0x00000008
        /*0964*/ 	.word	0x00000000
        /*0968*/ 	.short	0x010a
        /*096a*/ 	.byte	0x3f
	.zero		1


	//   ....[81]....
        /*096c*/ 	.word	0x0002f9c0
        /*0970*/ 	.word	0x00000003
        /*0974*/ 	.word	0x00000000
        /*0978*/ 	.short	0x010a
        /*097a*/ 	.byte	0x3f
	.zero		1


	//   ....[82]....
        /*097c*/ 	.word	0x0002fa10
        /*0980*/ 	.word	0x00000006
        /*0984*/ 	.word	0x00000000
        /*0988*/ 	.short	0x010a
        /*098a*/ 	.byte	0x3f
	.zero		1


	//   ....[83]....
        /*098c*/ 	.word	0x0002fc30
        /*0990*/ 	.word	0x00000007
        /*0994*/ 	.word	0x00000000
        /*0998*/ 	.short	0x010a
        /*099a*/ 	.byte	0x3f
	.zero		1


	//   ....[84]....
        /*099c*/ 	.word	0x0002fd70
        /*09a0*/ 	.word	0x0000000e
        /*09a4*/ 	.word	0x00000000
        /*09a8*/ 	.short	0x010a
        /*09aa*/ 	.byte	0x3f
	.zero		1


	//   ....[85]....
        /*09ac*/ 	.word	0x00030310
        /*09b0*/ 	.word	0x0000000a
        /*09b4*/ 	.word	0x00038810
        /*09b8*/ 	.short	0x010a
        /*09ba*/ 	.byte	0x3f
	.zero		1


	//   ....[86]....
        /*09bc*/ 	.word	0x00030490
        /*09c0*/ 	.word	0x00000012
        /*09c4*/ 	.word	0x00000000
        /*09c8*/ 	.short	0x010a
        /*09ca*/ 	.byte	0x3f
	.zero		1


	//   ....[87]....
        /*09cc*/ 	.word	0x000305d0
        /*09d0*/ 	.word	0x0000000e
        /*09d4*/ 	.word	0x00000000
        /*09d8*/ 	.short	0x010a
        /*09da*/ 	.byte	0x3f
	.zero		1


	//   ....[88]....
        /*09dc*/ 	.word	0x00032a40
        /*09e0*/ 	.word	0x00000012
        /*09e4*/ 	.word	0x00000000
        /*09e8*/ 	.short	0x0101
        /*09ea*/ 	.byte	0x3f
	.zero		1


	//   ....[89]....
        /*09ec*/ 	.word	0x0003f0b0
        /*09f0*/ 	.word	0x00000003
        /*09f4*/ 	.word	0x00000000
        /*09f8*/ 	.short	0x0101
        /*09fa*/ 	.byte	0x3f
	.zero		1


	//   ....[90]....
        /*09fc*/ 	.word	0x0003f0f0
        /*0a00*/ 	.word	0x0000000e
        /*0a04*/ 	.word	0x00000000
        /*0a08*/ 	.short	0x010a
        /*0a0a*/ 	.byte	0x3f
	.zero		1


	//   ....[91]....
        /*0a0c*/ 	.word	0x0003f140
        /*0a10*/ 	.word	0x0000000a
        /*0a14*/ 	.word	0x00038810
        /*0a18*/ 	.short	0x010a
        /*0a1a*/ 	.byte	0x3f
	.zero		1


	//   ....[92]....
        /*0a1c*/ 	.word	0x0003f190
        /*0a20*/ 	.word	0x0000000e
        /*0a24*/ 	.word	0x00000000
        /*0a28*/ 	.short	0x010a
        /*0a2a*/ 	.byte	0x3f
	.zero		1


	//----- nvinfo : EIATTR_NUM_MBARRIERS
	.align		4
.L_354:
        /*0a2c*/ 	.byte	0x03, 0x38
        /*0a2e*/ 	.short	0x0017


	//----- nvinfo : EIATTR_EXIT_INSTR_OFFSETS
	.align		4
        /*0a30*/ 	.byte	0x04, 0x1c
        /*0a32*/ 	.short	(.L_356 - .L_355)


	//   ....[0]....
.L_355:
        /*0a34*/ 	.word	0x0002e170


	//----- nvinfo : EIATTR_MAX_THREADS
	.align		4
.L_356:
        /*0a38*/ 	.byte	0x04, 0x05
        /*0a3a*/ 	.short	(.L_358 - .L_357)
.L_357:
        /*0a3c*/ 	.word	0x00000180
        /*0a40*/ 	.word	0x00000001
        /*0a44*/ 	.word	0x00000001


	//----- nvinfo : EIATTR_CRS_STACK_SIZE
	.align		4
.L_358:
        /*0a48*/ 	.byte	0x04, 0x1e
        /*0a4a*/ 	.short	(.L_360 - .L_359)
.L_359:
        /*0a4c*/ 	.word	0x00000000


	//----- nvinfo : EIATTR_CBANK_PARAM_SIZE
	.align		4
.L_360:
        /*0a50*/ 	.byte	0x03, 0x19
        /*0a52*/ 	.short	0x0b70


	//----- nvinfo : EIATTR_PARAM_CBANK
	.align		4
        /*0a54*/ 	.byte	0x04, 0x0a
        /*0a56*/ 	.short	(.L_362 - .L_361)
	.align		4
.L_361:
        /*0a58*/ 	.word	index@(.nv.constant0._ZN7cutlass13device_kernelIN5flash11enable_sm90INS1_16FlashAttnFwdSm90INS1_25CollectiveMainloopFwdSm90ILi2EN4cute5tupleIJNS5_1CILi1EEES8_S8_EEENS6_IJNS7_ILi64EEESA_SA_EEELi512ENS_6half_tEfNS_4arch4Sm90ELb0ELb1ELb1ELb0ELb0ELb0ELb1ELb0ELb0ELb1ELb1ELb0EEENS1_21CollectiveEpilogueFwdINS6_IJSA_NS7_ILi512EEESA_EEES9_SC_SE_Li256ELb0ELb1ELb1ELb0EEENS1_19SingleTileSchedulerILb0ELb1ELb1ELi64EEEEEEEEEvNT_6ParamsE)
        /*0a5c*/ 	.short	0x0210
        /*0a5e*/ 	.short	0x0b70


	//----- nvinfo : EIATTR_SW_WAR
	.align		4
.L_362:
        /*0a60*/ 	.byte	0x04, 0x36
        /*0a62*/ 	.short	(.L_364 - .L_363)
.L_363:
        /*0a64*/ 	.word	0x00000008
.L_364:


//--------------------- .nv.info._ZN7cutlass13device_kernelIN5flash11enable_sm90INS1_16FlashAttnFwdSm90INS1_25CollectiveMainloopFwdSm90ILi2EN4cute5tupleIJNS5_1CILi1EEES8_S8_EEENS6_IJNS7_ILi64EEESA_SA_EEELi512ENS_6half_tEfNS_4arch4Sm90ELb0ELb1ELb1ELb1ELb0ELb0ELb0ELb0ELb0ELb1ELb1ELb0EEENS1_21CollectiveEpilogueFwdINS6_IJSA_NS7_ILi512EEESA_EEES9_SC_SE_Li256ELb1ELb1ELb1ELb0EEENS1_36VarlenDynamicPersistentTileSchedulerILi64ELi64ELi256ELi128ELb1ELb1ELb1ELb1ELb0ELb1EEEEEEEEEvNT_6ParamsE --------------------------
	.section	.nv.info._ZN7cutlass13device_kernelIN5flash11enable_sm90INS1_16FlashAttnFwdSm90INS1_25CollectiveMainloopFwdSm90ILi2EN4cute5tupleIJNS5_1CILi1EEES8_S8_EEENS6_IJNS7_ILi64EEESA_SA_EEELi512ENS_6half_tEfNS_4arch4Sm90ELb0ELb1ELb1ELb1ELb0ELb0ELb0ELb0ELb0ELb1ELb1ELb0EEENS1_21CollectiveEpilogueFwdINS6_IJSA_NS7_ILi512EEESA_EEES9_SC_SE_Li256ELb1ELb1ELb1ELb0EEENS1_36VarlenDynamicPersistentTileSchedulerILi64ELi64ELi256ELi128ELb1ELb1ELb1ELb1ELb0ELb1EEEEEEEEEvNT_6ParamsE,"",@"SHT_CUDA_INFO"
	.sectionflags	@""
	.align	4


	//----- nvinfo : EIATTR_CUDA_API_VERSION
	.align		4
        /*0000*/ 	.byte	0x04, 0x37
        /*0002*/ 	.short	(.L_366 - .L_365)
.L_365:
        /*0004*/ 	.word	0x00000082


	//----- nvinfo : EIATTR_KPARAM_INFO
	.align		4
.L_366:
        /*0008*/ 	.byte	0x04, 0x17
        /*000a*/ 	.short	(.L_368 - .L_367)
.L_367:
        /*000c*/ 	.word	0x00000000
        /*0010*/ 	.short	0x0000
        /*0012*/ 	.short	0x0070
        /*0014*/ 	.byte	0x00, 0xf0, 0x01, 0x2a


	//----- nvinfo : EIATTR_SPARSE_MMA_MASK
	.align		4
.L_368:
        /*0018*/ 	.byte	0x03, 0x50
        /*001a*/ 	.short	0x0000


	//----- nvinfo : EIATTR_MAXREG_COUNT
	.align		4
        /*001c*/ 	.byte	0x03, 0x1b
        /*001e*/ 	.short	0x00a8


	//----- nvinfo : EIATTR_NUM_BARRIERS
	.align		4
        /*0020*/ 	.byte	0x02, 0x4c
        /*0022*/ 	.byte	0x10
	.zero		1


	//----- nvinfo : EIATTR_EXTERNS
	.align		4
        /*0024*/ 	.byte	0x04, 0x0f
        /*0026*/ 	.short	(.L_370 - .L_369)


	//   ....[0]....
	.align		4
.L_369:
        /*0028*/ 	.word	index@(__assertfail)


	//----- nvinfo : EIATTR_ANNOTATIONS
	.align		4
.L_370:
        /*002c*/ 	.byte	0x04, 0x55
        /*002e*/ 	.short	(.L_372 - .L_371)


	//   ....[0]....
.L_371:
        /* <DEDUP_REMOVED lines=70> */


	//----- nvinfo : EIATTR_MERCURY_ISA_VERSION
	.align		4
.L_372:
        /*0480*/ 	.byte	0x03, 0x5f
        /*0482*/ 	.short	0x0101


	//----- nvinfo : EIATTR_UNUSED_LOAD_BYTE_OFFSET
	.align		4
        /*0484*/ 	.byte	0x04, 0x44
        /*0486*/ 	.short	(.L_374 - .L_373)


	//   ....[0]....
.L_373:
        /*0488*/ 	.word	0x00000a10
        /*048c*/ 	.word	0x0000fff0


	//   ....[1]....
        /*0490*/ 	.word	0x0000eaf0
        /*0494*/ 	.word	0x0000fff0


	//----- nvinfo : EIATTR_INT_WARP_WIDE_INSTR_OFFSETS
	.align		4
.L_374:
        /*0498*/ 	.byte	0x04, 0x31
        /*049a*/ 	.short	(.L_376 - .L_375)


	//   ....[0]....
.L_375:
        /*049c*/ 	.word	0x00000130


	//   ....[1]....
        /*04a0*/ 	.word	0x00000170


	//   ....[2]....
        /*04a4*/ 	.word	0x000001e0


	//   ....[3]....
        /*04a8*/ 	.word	0x00015250


	//   ....[4]....
        /*04ac*/ 	.word	0x000152e0


	//   ....[5]....
        /*04b0*/ 	.word	0x00019c20


	//   ....[6]....
        /*04b4*/ 	.word	0x00019cb0


	//----- nvinfo : EIATTR_COOP_GROUP_MASK_REGIDS
	.align		4
.L_376:
        /*04b8*/ 	.byte	0x04, 0x29
        /*04ba*/ 	.short	(.L_378 - .L_377)


	//   ....[0]....
.L_377:
        /*04bc*/ 	.word	0xffffffff


	//   ....[1]....
        /*04c0*/ 	.word	0xffffffff


	//   ....[2]....
        /*04c4*/ 	.word	0xffffffff


	//   ....[3]....
        /*04c8*/ 	.word	0xffffffff


	//   ....[4]....
        /*04cc*/ 	.word	0xffffffff


	//   ....[5]....
        /*04d0*/ 	.word	0xffffffff


	//   ....[6]....
        /*04d4*/ 	.word	0xffffffff


	//   ....[7]....
        /*04d8*/ 	.word	0xffffffff


	//   ....[8]....
        /*04dc*/ 	.word	0xffffffff


	//   ....[9]....
        /*04e0*/ 	.word	0xffffffff


	//   ....[10]....
        /*04e4*/ 	.word	0xffffffff


	//   ....[11]....
        /*04e8*/ 	.word	0xffffffff


	//   ....[12]....
        /*04ec*/ 	.word	0xffffffff


	//   ....[13]....
        /*04f0*/ 	.word	0xffffffff


	//   ....[14]....
        /*04f4*/ 	.word	0xffffffff


	//   ....[15]....
        /*04f8*/ 	.word	0xffffffff


	//   ....[16]....
        /*04fc*/ 	.word	0xffffffff


	//   ....[17]....
        /*0500*/ 	.word	0xffffffff


	//   ....[18]....
        /*0504*/ 	.word	0xffffffff


	//   ....[19]....
        /*0508*/ 	.word	0xffffffff


	//   ....[20]....
        /*050c*/ 	.word	0xffffffff


	//   ....[21]....
        /*0510*/ 	.word	0xffffffff


	//   ....[22]....
        /*0514*/ 	.word	0xffffffff


	//   ....[23]....
        /*0518*/ 	.word	0xffffffff


	//   ....[24]....
        /*051c*/ 	.word	0xffffffff


	//   ....[25]....
        /*0520*/ 	.word	0xffffffff


	//   ....[26]....
        /*0524*/ 	.word	0xffffffff


	//   ....[27]....
        /*0528*/ 	.word	0xffffffff


	//   ....[28]....
        /*052c*/ 	.word	0xffffffff


	//   ....[29]....
        /*0530*/ 	.word	0xffffffff


	//   ....[30]....
        /*0534*/ 	.word	0xffffffff


	//   ....[31]....
        /*0538*/ 	.word	0xffffffff


	//   ....[32]....
        /*053c*/ 	.word	0xffffffff


	//   ....[33]....
        /*0540*/ 	.word	0xffffffff


	//   ....[34]....
        /*0544*/ 	.word	0xffffffff


	//   ....[35]....
        /*0548*/ 	.word	0xffffffff


	//   ....[36]....
        /*054c*/ 	.word	0xffffffff


	//   ....[37]....
        /*0550*/ 	.word	0xffffffff


	//   ....[38]....
        /*0554*/ 	.word	0xffffffff


	//   ....[39]....
        /*0558*/ 	.word	0xffffffff


	//   ....[40]....
        /*055c*/ 	.word	0xffffffff


	//   ....[41]....
        /*0560*/ 	.word	0xffffffff


	//   ....[42]....
        /*0564*/ 	.word	0xffffffff


	//   ....[43]....
        /*0568*/ 	.word	0xffffffff


	//   ....[44]....
        /*056c*/ 	.word	0xffffffff


	//   ....[45]....
        /*0570*/ 	.word	0xffffffff


	//   ....[46]....
        /*0574*/ 	.word	0xffffffff


	//   ....[47]....
        /*0578*/ 	.word	0xffffffff


	//   ....[48]....
        /*057c*/ 	.word	0xffffffff


	//   ....[49]....
        /*0580*/ 	.word	0xffffffff


	//   ....[50]....
        /*0584*/ 	.word	0xffffffff


	//   ....[51]....
        /*0588*/ 	.word	0xffffffff


	//   ....[52]....
        /*058c*/ 	.word	0xffffffff


	//   ....[53]....
        /*0590*/ 	.word	0xffffffff


	//   ....[54]....
        /*0594*/ 	.word	0xffffffff


	//   ....[55]....
        /*0598*/ 	.word	0xffffffff


	//   ....[56]....
        /*059c*/ 	.word	0xffffffff


	//   ....[57]....
        /*05a0*/ 	.word	0xffffffff


	//   ....[58]....
        /*05a4*/ 	.word	0xffffffff


	//   ....[59]....
        /*05a8*/ 	.word	0xffffffff


	//   ....[60]....
        /*05ac*/ 	.word	0xffffffff


	//   ....[61]....
        /*05b0*/ 	.word	0xffffffff


	//   ....[62]....
        /*05b4*/ 	.word	0xffffffff


	//   ....[63]....
        /*05b8*/ 	.word	0xffffffff


	//   ....[64]....
        /*05bc*/ 	.word	0xffffffff


	//   ....[65]....
        /*05c0*/ 	.word	0xffffffff


	//   ....[66]....
        /*05c4*/ 	.word	0xffffffff


	//   ....[67]....
        /*05c8*/ 	.word	0xffffffff


	//   ....[68]....
        /*05cc*/ 	.word	0xffffffff


	//   ....[69]....
        /*05d0*/ 	.word	0xffffffff


	//   ....[70]....
        /*05d4*/ 	.word	0xffffffff


	//   ....[71]....
        /*05d8*/ 	.word	0xffffffff


	//   ....[72]....
        /*05dc*/ 	.word	0xffffffff


	//   ....[73]....
        /*05e0*/ 	.word	0xffffffff


	//   ....[74]....
        /*05e4*/ 	.word	0xffffffff


	//   ....[75]....
        /*05e8*/ 	.word	0xffffffff


	//   ....[76]....
        /*05ec*/ 	.word	0xffffffff


	//   ....[77]....
        /*05f0*/ 	.word	0xffffffff


	//   ....[78]....
        /*05f4*/ 	.word	0xffffffff


	//   ....[79]....
        /*05f8*/ 	.word	0xffffffff


	//   ....[80]....
        /*05fc*/ 	.word	0xffffffff


	//   ....[81]....
        /*0600*/ 	.word	0xffffffff


	//   ....[82]....
        /*0604*/ 	.word	0xffffffff


	//   ....[83]....
        /*0608*/ 	.word	0xffffffff


	//   ....[84]....
        /*060c*/ 	.word	0xffffffff


	//   ....[85]....
        /*0610*/ 	.word	0xffffffff


	//   ....[86]....
        /*0614*/ 	.word	0xffffffff


	//   ....[87]....
        /*0618*/ 	.word	0xffffffff


	//   ....[88]....
        /*061c*/ 	.word	0xffffffff


	//   ....[89]....
        /*0620*/ 	.word	0xffffffff


	//   ....[90]....
        /*0624*/ 	.word	0xffffffff


	//   ....[91]....
        /*0628*/ 	.word	0xffffffff


	//   ....[92]....
        /*062c*/ 	.word	0xffffffff


	//   ....[93]....
        /*0630*/ 	.word	0xffffffff


	//   ....[94]....
        /*0634*/ 	.word	0xffffffff


	//   ....[95]....
        /*0638*/ 	.word	0xffffffff


	//   ....[96]....
        /*063c*/ 	.word	0xffffffff


	//   ....[97]....
        /*0640*/ 	.word	0xffffffff


	//   ....[98]....
        /*0644*/ 	.word	0xffffffff


	//   ....[99]....
        /*0648*/ 	.word	0xffffffff


	//   ....[100]....
        /*064c*/ 	.word	0xffffffff


	//   ....[101]....
        /*0650*/ 	.word	0x0500000f


	//   ....[102]....
        /*0654*/ 	.word	0x0500000f


	//   ....[103]....
        /*0658*/ 	.word	0x0500000f


	//   ....[104]....
        /*065c*/ 	.word	0x0500000f


	//   ....[105]....
        /*0660*/ 	.word	0x0500000f


	//   ....[106]....
        /*0664*/ 	.word	0x0500000f


	//   ....[107]....
        /*0668*/ 	.word	0x0500000f


	//   ....[108]....
        /*066c*/ 	.word	0x0500000f


	//   ....[109]....
        /*0670*/ 	.word	0x0500000f


	//   ....[110]....
        /*0674*/ 	.word	0x0500000f


	//   ....[111]....
        /*0678*/ 	.word	0x0500000f


	//   ....[112]....
        /*067c*/ 	.word	0x0500000f


	//   ....[113]....
        /*0680*/ 	.word	0x0500000f


	//   ....[114]....
        /*0684*/ 	.word	0x0500000f


	//   ....[115]....
        /*0688*/ 	.word	0x0500000f


	//   ....[116]....
        /*068c*/ 	.word	0x0500000f


	//   ....[117]....
        /*0690*/ 	.word	0x0500000f


	//   ....[118]....
        /*0694*/ 	.word	0x0500000f


	//   ....[119]....
        /*0698*/ 	.word	0x0500000f


	//   ....[120]....
        /*069c*/ 	.word	0x0500000f


	//   ....[121]....
        /*06a0*/ 	.word	0x0500000f


	//   ....[122]....
        /*06a4*/ 	.word	0x0500000f


	//   ....[123]....
        /*06a8*/ 	.word	0x0500000f


	//   ....[124]....
        /*06ac*/ 	.word	0x0500000f


	//   ....[125]....
        /*06b0*/ 	.word	0x0500000f


	//   ....[126]....
        /*06b4*/ 	.word	0x0500000f


	//   ....[127]....
        /*06b8*/ 	.word	0x0500000f


	//   ....[128]....
        /*06bc*/ 	.word	0x0500000f


	//----- nvinfo : EIATTR_COOP_GROUP_INSTR_OFFSETS
	.align		4
.L_378:
        /*06c0*/ 	.byte	0x04, 0x28
        /*06c2*/ 	.short	(.L_380 - .L_379)


	//   ....[0]....
.L_379:
        /*06c4*/ 	.word	0x00000060


	//   ....[1]....
        /*06c8*/ 	.word	0x00000140


	//   ....[2]....
        /*06cc*/ 	.word	0x00000190


	//   ....[3]....
        /*06d0*/ 	.word	0x00000380


	//   ....[4]....
        /*06d4*/ 	.word	0x000004e0


	//   ....[5]....
        /*06d8*/ 	.word	0x00000600


	//   ....[6]....
        /*06dc*/ 	.word	0x00000760


	//   ....[7]....
        /*06e0*/ 	.word	0x00002440


	//   ....[8]....
        /*06e4*/ 	.word	0x00004860


	//   ....[9]....
        /*06e8*/ 	.word	0x00005060


	//   ....[10]....
        /*06ec*/ 	.word	0x00005a40


	//   ....[11]....
        /*06f0*/ 	.word	0x00005ef0


	//   ....[12]....
        /*06f4*/ 	.word	0x00006000


	//   ....[13]....
        /*06f8*/ 	.word	0x00006370


	//   ....[14]....
        /*06fc*/ 	.word	0x000063e0


	//   ....[15]....
        /*0700*/ 	.word	0x00006d40


	//   ....[16]....
        /*0704*/ 	.word	0x00007480


	//   ....[17]....
        /*0708*/ 	.word	0x00007890


	//   ....[18]....
        /*070c*/ 	.word	0x00007fe0


	//   ....[19]....
        /*0710*/ 	.word	0x00008130


	//   ....[20]....
        /*0714*/ 	.word	0x00008680


	//   ....[21]....
        /*0718*/ 	.word	0x000086e0


	//   ....[22]....
        /*071c*/ 	.word	0x00009840


	//   ....[23]....
        /*0720*/ 	.word	0x0000a190


	//   ....[24]....
        /*0724*/ 	.word	0x0000a1c0


	//   ....[25]....
        /*0728*/ 	.word	0x0000aaf0


	//   ....[26]....
        /*072c*/ 	.word	0x0000ab70


	//   ....[27]....
        /*0730*/ 	.word	0x0000b7d0


	//   ....[28]....
        /*0734*/ 	.word	0x0000bc80


	//   ....[29]....
        /*0738*/ 	.word	0x0000c1f0


	//   ....[30]....
        /*073c*/ 	.word	0x0000c8c0


	//   ....[31]....
        /*0740*/ 	.word	0x0000c970


	//   ....[32]....
        /*0744*/ 	.word	0x0000d0c0


	//   ....[33]....
        /*0748*/ 	.word	0x0000d290


	//   ....[34]....
        /*074c*/ 	.word	0x0000dfb0


	//   ....[35]....
        /*0750*/ 	.word	0x0000dff0


	//   ....[36]....
        /*0754*/ 	.word	0x0000e080


	//   ....[37]....
        /*0758*/ 	.word	0x0000e0e0


	//   ....[38]....
        /*075c*/ 	.word	0x0000e110


	//   ....[39]....
        /*0760*/ 	.word	0x0000f8f0


	//   ....[40]....
        /*0764*/ 	.word	0x0000fcd0


	//   ....[41]....
        /*0768*/ 	.word	0x0000fcf0


	//   ....[42]....
        /*076c*/ 	.word	0x0000fd00


	//   ....[43]....
        /*0770*/ 	.word	0x0000fd10


	//   ....[44]....
        /*0774*/ 	.word	0x00010940


	//   ....[45]....
        /*0778*/ 	.word	0x00010970


	//   ....[46]....
        /*077c*/ 	.word	0x00010c20


	//   ....[47]....
        /*0780*/ 	.word	0x00010c40


	//   ....[48]....
        /*0784*/ 	.word	0x00011320


	//   ....[49]....
        /*0788*/ 	.word	0x00011330


	//   ....[50]....
        /*078c*/ 	.word	0x00011b80


	//   ....[51]....
        /*0790*/ 	.word	0x00011ba0


	//   ....[52]....
        /*0794*/ 	.word	0x00012f20


	//   ....[53]....
        /*0798*/ 	.word	0x00012f60


	//   ....[54]....
        /*079c*/ 	.word	0x000131a0


	//   ....[55]....
        /*07a0*/ 	.word	0x000131c0


	//   ....[56]....
        /*07a4*/ 	.word	0x00013480


	//   ....[57]....
        /*07a8*/ 	.word	0x00013690


	//   ....[58]....
        /*07ac*/ 	.word	0x000136c0


	//   ....[59]....
        /*07b0*/ 	.word	0x000136f0


	//   ....[60]....
        /*07b4*/ 	.word	0x00013720


	//   ....[61]....
        /*07b8*/ 	.word	0x00013750


	//   ....[62]....
        /*07bc*/ 	.word	0x00013780


	//   ....[63]....
        /*07c0*/ 	.word	0x00013920


	//   ....[64]....
        /*07c4*/ 	.word	0x00013950


	//   ....[65]....
        /*07c8*/ 	.word	0x00013980


	//   ....[66]....
        /*07cc*/ 	.word	0x000139b0


	//   ....[67]....
        /*07d0*/ 	.word	0x000139e0


	//   ....[68]....
        /*07d4*/ 	.word	0x00013a10


	//   ....[69]....
        /*07d8*/ 	.word	0x00013ab0


	//   ....[70]....
        /*07dc*/ 	.word	0x00013ae0


	//   ....[71]....
        /*07e0*/ 	.word	0x00013af0


	//   ....[72]....
        /*07e4*/ 	.word	0x00013b20


	//   ....[73]....
        /*07e8*/ 	.word	0x00015820


	//   ....[74]....
        /*07ec*/ 	.word	0x000162c0


	//   ....[75]....
        /*07f0*/ 	.word	0x000162e0


	//   ....[76]....
        /*07f4*/ 	.word	0x00016390


	//   ....[77]....
        /*07f8*/ 	.word	0x000163a0


	//   ....[78]....
        /*07fc*/ 	.word	0x00016420


	//   ....[79]....
        /*0800*/ 	.word	0x00016430


	//   ....[80]....
        /*0804*/ 	.word	0x00016440


	//   ....[81]....
        /*0808*/ 	.word	0x00016450


	//   ....[82]....
        /*080c*/ 	.word	0x00019f40


	//   ....[83]....
        /*0810*/ 	.word	0x00019f70


	//   ....[84]....
        /*0814*/ 	.word	0x00019fd0


	//   ....[85]....
        /*0818*/ 	.word	0x0001a000


	//   ....[86]....
        /*081c*/ 	.word	0x0001a030


	//   ....[87]....
        /*0820*/ 	.word	0x0001a060


	//   ....[88]....
        /*0824*/ 	.word	0x0001a090


	//   ....[89]....
        /*0828*/ 	.word	0x0001a0c0


	//   ....[90]....
        /*082c*/ 	.word	0x0001a280


	//   ....[91]....
        /*0830*/ 	.word	0x0001a2b0


	//   ....[92]....
        /*0834*/ 	.word	0x0001a2e0


	//   ....[93]....
        /*0838*/ 	.word	0x0001a310


	//   ....[94]....
        /*083c*/ 	.word	0x0001a340


	//   ....[95]....
        /*0840*/ 	.word	0x0001a370


	//   ....[96]....
        /*0844*/ 	.word	0x0001a440


	//   ....[97]....
        /*0848*/ 	.word	0x0001a460


	//   ....[98]....
        /*084c*/ 	.word	0x0001a470


	//   ....[99]....
        /*0850*/ 	.word	0x0001a4f0


	//   ....[100]....
        /*0854*/ 	.word	0x0001b020


	//   ....[101]....
        /*0858*/ 	.word	0x0001b730


	//   ....[102]....
        /*085c*/ 	.word	0x0001b8f0


	//   ....[103]....
        /*0860*/ 	.word	0x0001b940


	//   ....[104]....
        /*0864*/ 	.word	0x0001b9a0


	//   ....[105]....
        /*0868*/ 	.word	0x0001ba90


	//   ....[106]....
        /*086c*/ 	.word	0x0001baf0


	//   ....[107]....
        /*0870*/ 	.word	0x0001bbe0


	//   ....[108]....
        /*0874*/ 	.word	0x0001bc40


	//   ....[109]....
        /*0878*/ 	.word	0x0001bd10


	//   ....[110]....
        /*087c*/ 	.word	0x0001c040


	//   ....[111]....
        /*0880*/ 	.word	0x0001c0e0


	//   ....[112]....
        /*0884*/ 	.word	0x0001c280


	//   ....[113]....
        /*0888*/ 	.word	0x0001c2f0


	//   ....[114]....
        /*088c*/ 	.word	0x0001c360


	//   ....[115]....
        /*0890*/ 	.word	0x0001c3d0


	//   ....[116]....
        /*0894*/ 	.word	0x0001c440


	//   ....[117]....
        /*0898*/ 	.word	0x0001c4c0


	//   ....[118]....
        /*089c*/ 	.word	0x0001c550


	//   ....[119]....
        /*08a0*/ 	.word	0x0001c5f0


	//   ....[120]....
        /*08a4*/ 	.word	0x0001c660


	//   ....[121]....
        /*08a8*/ 	.word	0x0001c6d0


	//   ....[122]....
        /*08ac*/ 	.word	0x0001c740


	//   ....[123]....
        /*08b0*/ 	.word	0x0001c7c0


	//   ....[124]....
        /*08b4*/ 	.word	0x0001c830


	//   ....[125]....
        /*08b8*/ 	.word	0x0001c8e0


	//   ....[126]....
        /*08bc*/ 	.word	0x0001c930


	//   ....[127]....
        /*08c0*/ 	.word	0x0001c9e0


	//   ....[128]....
        /*08c4*/ 	.word	0x0001cb10


	//----- nvinfo : EIATTR_REG_RECONFIG
	.align		4
.L_380:
        /*08c8*/ 	.byte	0x01, 0x54
	.zero		2


	//----- nvinfo : EIATTR_SYSCALL_OFFSETS
	.align		4
        /*08cc*/ 	.byte	0x04, 0x46
        /*08ce*/ 	.short	(.L_382 - .L_381)


	//   ....[0]....
.L_381:
        /*08d0*/ 	.word	0x00004a30


	//   ....[1]....
        /*08d4*/ 	.word	0x00015450


	//   ....[2]....
        /*08d8*/ 	.word	0x000155a0


	//   ....[3]....
        /*08dc*/ 	.word	0x00015690


	//   ....[4]....
        /*08e0*/ 	.word	0x00015ea0


	//----- nvinfo : EIATTR_MBARRIER_INSTR_OFFSETS
	.align		4
.L_382:
        /*08e4*/ 	.byte	0x04, 0x39
        /*08e6*/ 	.short	(.L_384 - .L_383)


	//   ....[0]....
.L_383:
        /*08e8*/ 	.word	0x00000270
        /*08ec*/ 	.word	0x000000ff
        /*08f0*/ 	.word	0x00028c00
        /*08f4*/ 	.short	0x0100
        /*08f6*/ 	.byte	0x08
	.zero		1


	//   ....[1]....
        /*08f8*/ 	.word	0x00000280
        /*08fc*/ 	.word	0x000000ff
        /*0900*/ 	.word	0x00028c20
        /*0904*/ 	.short	0x0100
        /*0906*/ 	.byte	0x08
	.zero		1


	//   ....[2]....
        /*0908*/ 	.word	0x00000330
        /*090c*/ 	.word	0x000000ff
        /*0910*/ 	.word	0x00028c30
        /*0914*/ 	.short	0x0100
        /*0916*/ 	.byte	0x06
	.zero		1


	//   ....[3]....
        /*0918*/ 	.word	0x00000340
        /*091c*/ 	.word	0x000000ff
        /*0920*/ 	.word	0x00028c40
        /*0924*/ 	.short	0x0100
        /*0926*/ 	.byte	0x06
	.zero		1


	//   ....[4]....
        /*0928*/ 	.word	0x00000350
        /*092c*/ 	.word	0x000000ff
        /*0930*/ 	.word	0x00028c38
        /*0934*/ 	.short	0x0100
        /*0936*/ 	.byte	0x06
	.zero		1


	//   ....[5]....
        /*0938*/ 	.word	0x00000360
        /*093c*/ 	.word	0x000000ff
        /*0940*/ 	.word	0x00028c48
        /*0944*/ 	.short	0x0100
        /*0946*/ 	.byte	0x06
	.zero		1


	//   ....[6]....
        /*0948*/ 	.word	0x00000490
        /*094c*/ 	.word	0x000000ff
        /*0950*/ 	.word	0x00028c50
        /*0954*/ 	.short	0x0100
        /*0956*/ 	.byte	0x08
	.zero		1


	//   ....[7]....
        /*0958*/ 	.word	0x000004a0
        /*095c*/ 	.word	0x000000ff
        /*0960*/ 	.word	0x00028c60
        /*0964*/ 	.short	0x0100
        /*0966*/ 	.byte	0x08
	.zero		1


	//   ....[8]....
        /*0968*/ 	.word	0x000004b0
        /*096c*/ 	.word	0x000000ff
        /*0970*/ 	.word	0x00028c58
        /*0974*/ 	.short	0x0100
        /*0976*/ 	.byte	0x08
	.zero		1


	//   ....[9]....
        /*0978*/ 	.word	0x000004c0
        /*097c*/ 	.word	0x000000ff
        /*0980*/ 	.word	0x00028c68
        /*0984*/ 	.short	0x0100
        /*0986*/ 	.byte	0x08
	.zero		1


	//   ....[10]....
        /*0988*/ 	.word	0x000005b0
        /*098c*/ 	.word	0x000000ff
        /*0990*/ 	.word	0x00028c70
        /*0994*/ 	.short	0x0100
        /*0996*/ 	.byte	0x06
	.zero		1


	//   ....[11]....
        /*0998*/ 	.word	0x000005c0
        /*099c*/ 	.word	0x000000ff
        /*09a0*/ 	.word	0x00028c80
        /*09a4*/ 	.short	0x0100
        /*09a6*/ 	.byte	0x06
	.zero		1


	//   ....[12]....
        /*09a8*/ 	.word	0x000005d0
        /*09ac*/ 	.word	0x000000ff
        /*09b0*/ 	.word	0x00028c78
        /*09b4*/ 	.short	0x0100
        /*09b6*/ 	.byte	0x06
	.zero		1


	//   ....[13]....
        /*09b8*/ 	.word	0x000005e0
        /*09bc*/ 	.word	0x000000ff
        /*09c0*/ 	.word	0x00028c88
        /*09c4*/ 	.short	0x0100
        /*09c6*/ 	.byte	0x06
	.zero		1


	//   ....[14]....
        /*09c8*/ 	.word	0x00000710
        /*09cc*/ 	.word	0x000000ff
        /*09d0*/ 	.word	0x00028c90
        /*09d4*/ 	.short	0x0100
        /*09d6*/ 	.byte	0x08
	.zero		1


	//   ....[15]....
        /*09d8*/ 	.word	0x00000720
        /*09dc*/ 	.word	0x000000ff
        /*09e0*/ 	.word	0x00028ca0
        /*09e4*/ 	.short	0x0100
        /*09e6*/ 	.byte	0x08
	.zero		1


	//   ....[16]....
        /*09e8*/ 	.word	0x00000730
        /*09ec*/ 	.word	0x000000ff
        /*09f0*/ 	.word	0x00028c98
        /*09f4*/ 	.short	0x0100
        /*09f6*/ 	.byte	0x08
	.zero		1


	//   ....[17]....
        /*09f8*/ 	.word	0x00000740
        /*09fc*/ 	.word	0x000000ff
        /*0a00*/ 	.word	0x00028ca8
        /*0a04*/ 	.short	0x0100
        /*0a06*/ 	.byte	0x08
	.zero		1


	//   ....[18]....
        /*0a08*/ 	.word	0x00000870
        /*0a0c*/ 	.word	0x000000ff
        /*0a10*/ 	.word	0x00028cb0
        /*0a14*/ 	.short	0x0100
        /*0a16*/ 	.byte	0x08
	.zero		1


	//   ....[19]....
        /*0a18*/ 	.word	0x00000880
        /*0a1c*/ 	.word	0x000000ff
        /*0a20*/ 	.word	0x00028cc0
        /*0a24*/ 	.short	0x0100
        /*0a26*/ 	.byte	0x08
	.zero		1


	//   ....[20]....
        /*0a28*/ 	.word	0x00000890
        /*0a2c*/ 	.word	0x000000ff
        /*0a30*/ 	.word	0x00028cb8
        /*0a34*/ 	.short	0x0100
        /*0a36*/ 	.byte	0x08
	.zero		1


	//   ....[21]....
        /*0a38*/ 	.word	0x000008a0
        /*0a3c*/ 	.word	0x000000ff
        /*0a40*/ 	.word	0x00028cc8
        /*0a44*/ 	.short	0x0100
        /*0a46*/ 	.byte	0x08
	.zero		1


	//   ....[22]....
        /*0a48*/ 	.word	0x00002580
        /*0a4c*/ 	.word	0x000000ff
        /*0a50*/ 	.word	0x00028c50
        /*0a54*/ 	.short	0x010a
        /*0a56*/ 	.byte	0x17
	.zero		1


	//   ....[23]....
        /*0a58*/ 	.word	0x00002850
        /*0a5c*/ 	.word	0x00000000
        /*0a60*/ 	.word	0x00000000
        /*0a64*/ 	.short	0x0101
        /*0a66*/ 	.byte	0x3f
	.zero		1


	//   ....[24]....
        /*0a68*/ 	.word	0x000031b0
        /*0a6c*/ 	.word	0x000000ff
        /*0a70*/ 	.word	0x00028c50
        /*0a74*/ 	.short	0x010a
        /*0a76*/ 	.byte	0x17
	.zero		1


	//   ....[25]....
        /*0a78*/ 	.word	0x000031f0
        /*0a7c*/ 	.word	0x000000ff
        /*0a80*/ 	.word	0x00028c50
        /*0a84*/ 	.short	0x010a
        /*0a86*/ 	.byte	0x17
	.zero		1


	//   ....[26]....
        /*0a88*/ 	.word	0x000033d0
        /*0a8c*/ 	.word	0x00000000
        /*0a90*/ 	.word	0x00000000
        /*0a94*/ 	.short	0x0101
        /*0a96*/ 	.byte	0x3f
	.zero		1


	//   ....[27]....
        /*0a98*/ 	.word	0x00004ae0
        /*0a9c*/ 	.word	0x000000ff
        /*0aa0*/ 	.word	0x00028c00
        /*0aa4*/ 	.short	0x010a
        /*0aa6*/ 	.byte	0x2e
	.zero		1


	//   ....[28]....
        /*0aa8*/ 	.word	0x00004b60
        /*0aac*/ 	.word	0x00000007
        /*0ab0*/ 	.word	0x00028c30
        /*0ab4*/ 	.short	0x010a
        /*0ab6*/ 	.byte	0x3f
	.zero		1


	//   ....[29]....
        /*0ab8*/ 	.word	0x00004ba0
        /*0abc*/ 	.word	0x00000007
        /*0ac0*/ 	.word	0x00028c30
        /*0ac4*/ 	.short	0x010a
        /*0ac6*/ 	.byte	0x3f
	.zero		1


	//   ....[30]....
        /*0ac8*/ 	.word	0x00005170
        /*0acc*/ 	.word	0x00000004
        /*0ad0*/ 	.word	0x00000000
        /*0ad4*/ 	.short	0x0101
        /*0ad6*/ 	.byte	0x3f
	.zero		1


	//   ....[31]....
        /*0ad8*/ 	.word	0x00006a40
        /*0adc*/ 	.word	0x00000007
        /*0ae0*/ 	.word	0x00028c50
        /*0ae4*/ 	.short	0x010a
        /*0ae6*/ 	.byte	0x3f
	.zero		1


	//   ....[32]....
        /*0ae8*/ 	.word	0x00006a80
        /*0aec*/ 	.word	0x00000007
        /*0af0*/ 	.word	0x00028c50
        /*0af4*/ 	.short	0x010a
        /*0af6*/ 	.byte	0x3f
	.zero		1


	//   ....[33]....
        /*0af8*/ 	.word	0x00006d60
        /*0afc*/ 	.word	0x00000007
        /*0b00*/ 	.word	0x00000000
        /*0b04*/ 	.short	0x0101
        /*0b06*/ 	.byte	0x3f
	.zero		1


	//   ....[34]....
        /*0b08*/ 	.word	0x00006ff0
        /*0b0c*/ 	.word	0x000000ff
        /*0b10*/ 	.word	0x00028c30
        /*0b14*/ 	.short	0x010a
        /*0b16*/ 	.byte	0x1c
	.zero		1


	//   ....[35]....
        /*0b18*/ 	.word	0x00007030
        /*0b1c*/ 	.word	0x000000ff
        /*0b20*/ 	.word	0x00028c30
        /*0b24*/ 	.short	0x010a
        /*0b26*/ 	.byte	0x1c
	.zero		1


	//   ....[36]....
        /*0b28*/ 	.word	0x00007350
        /*0b2c*/ 	.word	0x00000008
        /*0b30*/ 	.word	0x00000000
        /*0b34*/ 	.short	0x0101
        /*0b36*/ 	.byte	0x3f
	.zero		1


	//   ....[37]....
        /*0b38*/ 	.word	0x00009580
        /*0b3c*/ 	.word	0x000000ff
        /*0b40*/ 	.word	0x00028c50
        /*0b44*/ 	.short	0x010a
        /*0b46*/ 	.byte	0x1c
	.zero		1


	//   ....[38]....
        /*0b48*/ 	.word	0x000095c0
        /*0b4c*/ 	.word	0x000000ff
        /*0b50*/ 	.word	0x00028c50
        /*0b54*/ 	.short	0x010a
        /*0b56*/ 	.byte	0x1c
	.zero		1


	//   ....[39]....
        /*0b58*/ 	.word	0x00009860
        /*0b5c*/ 	.word	0x000000a8
        /*0b60*/ 	.word	0x00000000
        /*0b64*/ 	.short	0x0101
        /*0b66*/ 	.byte	0x3f
	.zero		1


	//   ....[40]....
        /*0b68*/ 	.word	0x00009c70
        /*0b6c*/ 	.word	0x000000ff
        /*0b70*/ 	.word	0x00028c30
        /*0b74*/ 	.short	0x010a
        /*0b76*/ 	.byte	0x1a
	.zero		1


	//   ....[41]....
        /*0b78*/ 	.word	0x00009cb0
        /*0b7c*/ 	.word	0x000000ff
        /*0b80*/ 	.word	0x00028c30
        /*0b84*/ 	.short	0x010a
        /*0b86*/ 	.byte	0x1a
	.zero		1


	//   ....[42]....
        /*0b88*/ 	.word	0x0000af20
        /*0b8c*/ 	.word	0x000000a0
        /*0b90*/ 	.word	0x00000000
        /*0b94*/ 	.short	0x0101
        /*0b96*/ 	.byte	0x3f
	.zero		1


	//   ....[43]....
        /*0b98*/ 	.word	0x0000b540
        /*0b9c*/ 	.word	0x000000ff
        /*0ba0*/ 	.word	0x00028c50
        /*0ba4*/ 	.short	0x010a
        /*0ba6*/ 	.byte	0x1a
	.zero		1


	//   ....[44]....
        /*0ba8*/ 	.word	0x0000b580
        /*0bac*/ 	.word	0x000000ff
        /*0bb0*/ 	.word	0x00028c50
        /*0bb4*/ 	.short	0x010a
        /*0bb6*/ 	.byte	0x1a
	.zero		1


	//   ....[45]....
        /*0bb8*/ 	.word	0x0000b7f0
        /*0bbc*/ 	.word	0x00000009
        /*0bc0*/ 	.word	0x00000000
        /*0bc4*/ 	.short	0x0101
        /*0bc6*/ 	.byte	0x3f
	.zero		1


	//   ....[46]....
        /*0bc8*/ 	.word	0x0000b970
        /*0bcc*/ 	.word	0x000000ff
        /*0bd0*/ 	.word	0x00028c30
        /*0bd4*/ 	.short	0x010a
        /*0bd6*/ 	.byte	0x1b
	.zero		1


	//   ....[47]....
        /*0bd8*/ 	.word	0x0000b9b0
        /*0bdc*/ 	.word	0x000000ff
        /*0be0*/ 	.word	0x00028c30
        /*0be4*/ 	.short	0x010a
        /*0be6*/ 	.byte	0x1b
	.zero		1


	//   ....[48]....
        /*0be8*/ 	.word	0x0000bd90
        /*0bec*/ 	.word	0x00000008
        /*0bf0*/ 	.word	0x00000000
        /*0bf4*/ 	.short	0x0101
        /*0bf6*/ 	.byte	0x3f
	.zero		1


	//   ....[49]....
        /*0bf8*/ 	.word	0x0000dcf0
        /*0bfc*/ 	.word	0x000000ff
        /*0c00*/ 	.word	0x00028c50
        /*0c04*/ 	.short	0x010a
        /*0c06*/ 	.byte	0x1b
	.zero		1


	//   ....[50]....
        /*0c08*/ 	.word	0x0000dd30
        /*0c0c*/ 	.word	0x000000ff
        /*0c10*/ 	.word	0x00028c50
        /*0c14*/ 	.short	0x010a
        /*0c16*/ 	.byte	0x1b
	.zero		1


	//   ....[51]....
        /*0c18*/ 	.word	0x0000dfd0
        /*0c1c*/ 	.word	0x00000014
        /*0c20*/ 	.word	0x00000000
        /*0c24*/ 	.short	0x0101
        /*0c26*/ 	.byte	0x3f
	.zero		1


	//   ....[52]....
        /*0c28*/ 	.word	0x00010920
        /*0c2c*/ 	.word	0x000000ff
        /*0c30*/ 	.word	0x00000000
        /*0c34*/ 	.short	0x0101
        /*0c36*/ 	.byte	0x04
	.zero		1


	//   ....[53]....
        /*0c38*/ 	.word	0x00011280
        /*0c3c*/ 	.word	0x000000ff
        /*0c40*/ 	.word	0x00000000
        /*0c44*/ 	.short	0x0101
        /*0c46*/ 	.byte	0x04
	.zero		1


	//   ....[54]....
        /*0c48*/ 	.word	0x00015a80
        /*0c4c*/ 	.word	0x00000000
        /*0c50*/ 	.word	0x00028c40
        /*0c54*/ 	.short	0x010a
        /*0c56*/ 	.byte	0x3f
	.zero		1


	//   ....[55]....
        /*0c58*/ 	.word	0x00016540
        /*0c5c*/ 	.word	0x00000013
        /*0c60*/ 	.word	0x00028c00
        /*0c64*/ 	.short	0x0107
        /*0c66*/ 	.byte	0x3f
	.zero		1


	//   ....[56]....
        /*0c68*/ 	.word	0x00016630
        /*0c6c*/ 	.word	0x00000013
        /*0c70*/ 	.word	0x00028c00
        /*0c74*/ 	.short	0x0101
        /*0c76*/ 	.byte	0x3f
	.zero		1


	//   ....[57]....
        /*0c78*/ 	.word	0x00016650
        /*0c7c*/ 	.word	0x00000013
        /*0c80*/ 	.word	0x00028c20
        /*0c84*/ 	.short	0x010a
        /*0c86*/ 	.byte	0x3f
	.zero		1


	//   ....[58]....
        /*0c88*/ 	.word	0x00016730
        /*0c8c*/ 	.word	0x00000000
        /*0c90*/ 	.word	0x00028c60
        /*0c94*/ 	.short	0x010a
        /*0c96*/ 	.byte	0x3f
	.zero		1


	//   ....[59]....
        /*0c98*/ 	.word	0x00017420
        /*0c9c*/ 	.word	0x00000003
        /*0ca0*/ 	.word	0x00028c40
        /*0ca4*/ 	.short	0x010a
        /*0ca6*/ 	.byte	0x3f
	.zero		1


	//   ....[60]....
        /*0ca8*/ 	.word	0x00017680
        /*0cac*/ 	.word	0x00000003
        /*0cb0*/ 	.word	0x00028c60
        /*0cb4*/ 	.short	0x010a
        /*0cb6*/ 	.byte	0x3f
	.zero		1


	//   ....[61]....
        /*0cb8*/ 	.word	0x00018230
        /*0cbc*/ 	.word	0x00000004
        /*0cc0*/ 	.word	0x00028c40
        /*0cc4*/ 	.short	0x010a
        /*0cc6*/ 	.byte	0x3f
	.zero		1


	//   ....[62]....
        /*0cc8*/ 	.word	0x00018480
        /*0ccc*/ 	.word	0x00000004
        /*0cd0*/ 	.word	0x00028c60
        /*0cd4*/ 	.short	0x010a
        /*0cd6*/ 	.byte	0x3f
	.zero		1


	//   ....[63]....
        /*0cd8*/ 	.word	0x00018fc0
        /*0cdc*/ 	.word	0x00000004
        /*0ce0*/ 	.word	0x00028c40
        /*0ce4*/ 	.short	0x010a
        /*0ce6*/ 	.byte	0x3f
	.zero		1


	//   ....[64]....
        /*0ce8*/ 	.word	0x00019220
        /*0cec*/ 	.word	0x00000004
        /*0cf0*/ 	.word	0x00028c60
        /*0cf4*/ 	.short	0x010a
        /*0cf6*/ 	.byte	0x3f
	.zero		1


	//   ....[65]....
        /*0cf8*/ 	.word	0x0001afa0
        /*0cfc*/ 	.word	0x00000000
        /*0d00*/ 	.word	0x00028c20
        /*0d04*/ 	.short	0x010a
        /*0d06*/ 	.byte	0x3f
	.zero		1


	//   ....[66]....
        /*0d08*/ 	.word	0x0001b160
        /*0d0c*/ 	.word	0x00000006
        /*0d10*/ 	.word	0x00000000
        /*0d14*/ 	.short	0x010a
        /*0d16*/ 	.byte	0x3f
	.zero		1


	//   ....[67]....
        /*0d18*/ 	.word	0x0001b1d0
        /*0d1c*/ 	.word	0x00000007
        /*0d20*/ 	.word	0x00000000
        /*0d24*/ 	.short	0x010a
        /*0d26*/ 	.byte	0x3f
	.zero		1


	//   ....[68]....
        /*0d28*/ 	.word	0x0001b240
        /*0d2c*/ 	.word	0x00000004
        /*0d30*/ 	.word	0x00000000
        /*0d34*/ 	.short	0x010a
        /*0d36*/ 	.byte	0x3f
	.zero		1


	//   ....[69]....
        /*0d38*/ 	.word	0x0001b270
        /*0d3c*/ 	.word	0x00000003
        /*0d40*/ 	.word	0x00000000
        /*0d44*/ 	.short	0x010a
        /*0d46*/ 	.byte	0x3f
	.zero		1


	//   ....[70]....
        /*0d48*/ 	.word	0x0001b2e0
        /*0d4c*/ 	.word	0x00000003
        /*0d50*/ 	.word	0x00028c50
        /*0d54*/ 	.short	0x010a
        /*0d56*/ 	.byte	0x3f
	.zero		1


	//   ....[71]....
        /*0d58*/ 	.word	0x0001b340
        /*0d5c*/ 	.word	0x00000003
        /*0d60*/ 	.word	0x00028c50
        /*0d64*/ 	.short	0x010a
        /*0d66*/ 	.byte	0x3f
	.zero		1


	//   ....[72]....
        /*0d68*/ 	.word	0x0001b3a0
        /*0d6c*/ 	.word	0x00000003
        /*0d70*/ 	.word	0x00028c00
        /*0d74*/ 	.short	0x010a
        /*0d76*/ 	.byte	0x3f
	.zero		1


	//   ....[73]....
        /*0d78*/ 	.word	0x0001b3f0
        /*0d7c*/ 	.word	0x00000007
        /*0d80*/ 	.word	0x00028c30
        /*0d84*/ 	.short	0x010a
        /*0d86*/ 	.byte	0x3f
	.zero		1


	//   ....[74]....
        /*0d88*/ 	.word	0x0001b440
        /*0d8c*/ 	.word	0x00000007
        /*0d90*/ 	.word	0x00028c50
        /*0d94*/ 	.short	0x010a
        /*0d96*/ 	.byte	0x3f
	.zero		1


	//   ....[75]....
        /*0d98*/ 	.word	0x0001b4a0
        /*0d9c*/ 	.word	0x00000008
        /*0da0*/ 	.word	0x00028c30
        /*0da4*/ 	.short	0x010a
        /*0da6*/ 	.byte	0x3f
	.zero		1


	//   ....[76]....
        /*0da8*/ 	.word	0x0001b4f0
        /*0dac*/ 	.word	0x000000a8
        /*0db0*/ 	.word	0x00028c50
        /*0db4*/ 	.short	0x010a
        /*0db6*/ 	.byte	0x3f
	.zero		1


	//   ....[77]....
        /*0db8*/ 	.word	0x0001b550
        /*0dbc*/ 	.word	0x00000006
        /*0dc0*/ 	.word	0x00028c30
        /*0dc4*/ 	.short	0x010a
        /*0dc6*/ 	.byte	0x3f
	.zero		1


	//   ....[78]....
        /*0dc8*/ 	.word	0x0001b5a0
        /*0dcc*/ 	.word	0x00000009
        /*0dd0*/ 	.word	0x00028c50
        /*0dd4*/ 	.short	0x010a
        /*0dd6*/ 	.byte	0x3f
	.zero		1


	//   ....[79]....
        /*0dd8*/ 	.word	0x0001b600
        /*0ddc*/ 	.word	0x00000006
        /*0de0*/ 	.word	0x00028c30
        /*0de4*/ 	.short	0x010a
        /*0de6*/ 	.byte	0x3f
	.zero		1


	//   ....[80]....
        /*0de8*/ 	.word	0x0001b650
        /*0dec*/ 	.word	0x00000014
        /*0df0*/ 	.word	0x00028c50
        /*0df4*/ 	.short	0x010a
        /*0df6*/ 	.byte	0x3f
	.zero		1


	//   ....[81]....
        /*0df8*/ 	.word	0x0001b7f0
        /*0dfc*/ 	.word	0x00000000
        /*0e00*/ 	.word	0x00028c40
        /*0e04*/ 	.short	0x010a
        /*0e06*/ 	.byte	0x3f
	.zero		1


	//   ....[82]....
        /*0e08*/ 	.word	0x0001bd50
        /*0e0c*/ 	.word	0x00000013
        /*0e10*/ 	.word	0x00028c20
        /*0e14*/ 	.short	0x010a
        /*0e16*/ 	.byte	0x3f
	.zero		1


	//   ....[83]....
        /*0e18*/ 	.word	0x0001bda0
        /*0e1c*/ 	.word	0x00000000
        /*0e20*/ 	.word	0x00028c60
        /*0e24*/ 	.short	0x010a
        /*0e26*/ 	.byte	0x3f
	.zero		1


	//   ....[84]....
        /*0e28*/ 	.word	0x0001bdf0
        /*0e2c*/ 	.word	0x00000003
        /*0e30*/ 	.word	0x00028c40
        /*0e34*/ 	.short	0x010a
        /*0e36*/ 	.byte	0x3f
	.zero		1


	//   ....[85]....
        /*0e38*/ 	.word	0x0001be40
        /*0e3c*/ 	.word	0x00000003
        /*0e40*/ 	.word	0x00028c60
        /*0e44*/ 	.short	0x010a
        /*0e46*/ 	.byte	0x3f
	.zero		1


	//   ....[86]....
        /*0e48*/ 	.word	0x0001be90
        /*0e4c*/ 	.word	0x00000004
        /*0e50*/ 	.word	0x00028c40
        /*0e54*/ 	.short	0x010a
        /*0e56*/ 	.byte	0x3f
	.zero		1


	//   ....[87]....
        /*0e58*/ 	.word	0x0001bee0
        /*0e5c*/ 	.word	0x00000004
        /*0e60*/ 	.word	0x00028c60
        /*0e64*/ 	.short	0x010a
        /*0e66*/ 	.byte	0x3f
	.zero		1


	//   ....[88]....
        /*0e68*/ 	.word	0x0001bf30
        /*0e6c*/ 	.word	0x00000004
        /*0e70*/ 	.word	0x00028c40
        /*0e74*/ 	.short	0x010a
        /*0e76*/ 	.byte	0x3f
	.zero		1


	//   ....[89]....
        /*0e78*/ 	.word	0x0001bf80
        /*0e7c*/ 	.word	0x00000004
        /*0e80*/ 	.word	0x00028c60
        /*0e84*/ 	.short	0x010a
        /*0e86*/ 	.byte	0x3f
	.zero		1


	//   ....[90]....
        /*0e88*/ 	.word	0x0001ca30
        /*0e8c*/ 	.word	0x00000000
        /*0e90*/ 	.word	0x00028c20
        /*0e94*/ 	.short	0x010a
        /*0e96*/ 	.byte	0x3f
	.zero		1


	//   ....[91]....
        /*0e98*/ 	.word	0x0001cbd0
        /*0e9c*/ 	.word	0x00000006
        /*0ea0*/ 	.word	0x00000000
        /*0ea4*/ 	.short	0x010a
        /*0ea6*/ 	.byte	0x3f
	.zero		1


	//   ....[92]....
        /*0ea8*/ 	.word	0x0001cc20
        /*0eac*/ 	.word	0x00000007
        /*0eb0*/ 	.word	0x00000000
        /*0eb4*/ 	.short	0x010a
        /*0eb6*/ 	.byte	0x3f
	.zero		1


	//   ....[93]....
        /*0eb8*/ 	.word	0x0001cc70
        /*0ebc*/ 	.word	0x00000004
        /*0ec0*/ 	.word	0x00000000
        /*0ec4*/ 	.short	0x010a
        /*0ec6*/ 	.byte	0x3f
	.zero		1


	//----- nvinfo : EIATTR_NUM_MBARRIERS
	.align		4
.L_384:
        /*0ec8*/ 	.byte	0x03, 0x38
        /*0eca*/ 	.short	0x0016


	//----- nvinfo : EIATTR_EXIT_INSTR_OFFSETS
	.align		4
        /*0ecc*/ 	.byte	0x04, 0x1c
        /*0ece*/ 	.short	(.L_386 - .L_385)


	//   ....[0]....
.L_385:
        /*0ed0*/ 	.word	0x00000a40


	//   ....[1]....
        /*0ed4*/ 	.word	0x00013420


	//   ....[2]....
        /*0ed8*/ 	.word	0x0001b2c0


	//----- nvinfo : EIATTR_MAX_THREADS
	.align		4
.L_386:
        /*0edc*/ 	.byte	0x04, 0x05
        /*0ede*/ 	.short	(.L_388 - .L_387)
.L_387:
        /*0ee0*/ 	.word	0x00000180
        /*0ee4*/ 	.word	0x00000001
        /*0ee8*/ 	.word	0x00000001


	//----- nvinfo : EIATTR_CRS_STACK_SIZE
	.align		4
.L_388:
        /*0eec*/ 	.byte	0x04, 0x1e
        /*0eee*/ 	.short	(.L_390 - .L_389)
.L_389:
        /*0ef0*/ 	.word	0x00000000


	//----- nvinfo : EIATTR_CBANK_PARAM_SIZE
	.align		4
.L_390:
        /*0ef4*/ 	.byte	0x03, 0x19
        /*0ef6*/ 	.short	0x0af0


	//----- nvinfo : EIATTR_PARAM_CBANK
	.align		4
        /*0ef8*/ 	.byte	0x04, 0x0a
        /*0efa*/ 	.short	(.L_392 - .L_391)
	.align		4
.L_391:
        /*0efc*/ 	.word	index@(.nv.constant0._ZN7cutlass13device_kernelIN5flash11enable_sm90INS1_16FlashAttnFwdSm90INS1_25CollectiveMainloopFwdSm90ILi2EN4cute5tupleIJNS5_1CILi1EEES8_S8_EEENS6_IJNS7_ILi64EEESA_SA_EEELi512ENS_6half_tEfNS_4arch4Sm90ELb0ELb1ELb1ELb1ELb0ELb0ELb0ELb0ELb0ELb1ELb1ELb0EEENS1_21CollectiveEpilogueFwdINS6_IJSA_NS7_ILi512EEESA_EEES9_SC_SE_Li256ELb1ELb1ELb1ELb0EEENS1_36VarlenDynamicPersistentTileSchedulerILi64ELi64ELi256ELi128ELb1ELb1ELb1ELb1ELb0ELb1EEEEEEEEEvNT_6ParamsE)
        /*0f00*/ 	.short	0x0210
        /*0f02*/ 	.short	0x0af0


	//----- nvinfo : EIATTR_SW_WAR
	.align		4
.L_392:
        /*0f04*/ 	.byte	0x04, 0x36
        /*0f06*/ 	.short	(.L_394 - .L_393)
.L_393:
        /*0f08*/ 	.word	0x00000008
.L_394:


//--------------------- .nv.info._ZN7cutlass13device_kernelIN5flash11enable_sm90INS1_16FlashAttnFwdSm90INS1_25CollectiveMainloopFwdSm90ILi2EN4cute5tupleIJNS5_1CILi1EEES8_S8_EEENS6_IJNS7_ILi64EEESA_SA_EEELi512ENS_6half_tEfNS_4arch4Sm90ELb0ELb1ELb1ELb1ELb0ELb1ELb0ELb0ELb0ELb1ELb1ELb0EEENS1_21CollectiveEpilogueFwdINS6_IJSA_NS7_ILi512EEESA_EEES9_SC_SE_Li256ELb1ELb1ELb1ELb0EEENS1_36VarlenDynamicPersistentTileSchedulerILi64ELi64ELi256ELi128ELb1ELb1ELb1ELb1ELb0ELb1EEEEEEEEEvNT_6ParamsE --------------------------
	.section	.nv.info._ZN7cutlass13device_kernelIN5flash11enable_sm90INS1_16FlashAttnFwdSm90INS1_25CollectiveMainloopFwdSm90ILi2EN4cute5tupleIJNS5_1CILi1EEES8_S8_EEENS6_IJNS7_ILi64EEESA_SA_EEELi512ENS_6half_tEfNS_4arch4Sm90ELb0ELb1ELb1ELb1ELb0ELb1ELb0ELb0ELb0ELb1ELb1ELb0EEENS1_21CollectiveEpilogueFwdINS6_IJSA_NS7_ILi512EEESA_EEES9_SC_SE_Li256ELb1ELb1ELb1ELb0EEENS1_36VarlenDynamicPersistentTileSchedulerILi64ELi64ELi256ELi128ELb1ELb1ELb1ELb1ELb0ELb1EEEEEEEEEvNT_6ParamsE,"",@"SHT_CUDA_INFO"
	.sectionflags	@""
	.align	4


	//----- nvinfo : EIATTR_CUDA_API_VERSION
	.align		4
        /*0000*/ 	.byte	0x04, 0x37
        /*0002*/ 	.short	(.L_396 - .L_395)
.L_395:
        /*0004*/ 	.word	0x00000082


	//----- nvinfo : EIATTR_KPARAM_INFO
	.align		4
.L_396:
        /*0008*/ 	.byte	0x04, 0x17
        /*000a*/ 	.short	(.L_398 - .L_397)
.L_397:
        /*000c*/ 	.word	0x00000000
        /*0010*/ 	.short	0x0000
        /*0012*/ 	.short	0x0070
        /*0014*/ 	.byte	0x00, 0xf0, 0x01, 0x2a


	//----- nvinfo : EIATTR_SPARSE_MMA_MASK
	.align		4
.L_398:
        /*0018*/ 	.byte	0x03, 0x50
        /*001a*/ 	.short	0x0000


	//----- nvinfo : EIATTR_MAXREG_COUNT
	.align		4
        /*001c*/ 	.byte	0x03, 0x1b
        /*001e*/ 	.short	0x00a8


	//----- nvinfo : EIATTR_NUM_BARRIERS
	.align		4
        /*0020*/ 	.byte	0x02, 0x4c
        /*0022*/ 	.byte	0x10
	.zero		1


	//----- nvinfo : EIATTR_EXTERNS
	.align		4
        /*0024*/ 	.byte	0x04, 0x0f
        /*0026*/ 	.short	(.L_400 - .L_399)


	//   ....[0]....
	.align		4
.L_399:
        /*0028*/ 	.word	index@(__assertfail)


	//----- nvinfo : EIATTR_ANNOTATIONS
	.align		4
.L_400:
        /*002c*/ 	.byte	0x04, 0x55
        /*002e*/ 	.short	(.L_402 - .L_401)


	//   ....[0]....
.L_401:
        /* <DEDUP_REMOVED lines=82> */


	//----- nvinfo : EIATTR_MERCURY_ISA_VERSION
	.align		4
.L_402:
        /*0538*/ 	.byte	0x03, 0x5f
        /*053a*/ 	.short	0x0101


	//----- nvinfo : EIATTR_UNUSED_LOAD_BYTE_OFFSET
	.align		4
        /*053c*/ 	.byte	0x04, 0x44
        /*053e*/ 	.short	(.L_404 - .L_403)


	//   ....[0]....
.L_403:
        /*0540*/ 	.word	0x00000a80
        /*0544*/ 	.word	0x0000fff0


	//   ....[1]....
        /*0548*/ 	.word	0x00014e90
        /*054c*/ 	.word	0x0000fff0


	//----- nvinfo : EIATTR_INT_WARP_WIDE_INSTR_OFFSETS
	.align		4
.L_404:
        /*0550*/ 	.byte	0x04, 0x31
        /*0552*/ 	.short	(.L_406 - .L_405)


	//   ....[0]....
.L_405:
        /*0554*/ 	.word	0x00000190


	//   ....[1]....
        /*0558*/ 	.word	0x000001d0


	//   ....[2]....
        /*055c*/ 	.word	0x00000240


	//   ....[3]....
        /*0560*/ 	.word	0x0001d9c0


	//   ....[4]....
        /*0564*/ 	.word	0x0001da50


	//   ....[5]....
        /*0568*/ 	.word	0x00022340


	//   ....[6]....
        /*056c*/ 	.word	0x000223d0


	//----- nvinfo : EIATTR_COOP_GROUP_MASK_REGIDS
	.align		4
.L_406:
        /*0570*/ 	.byte	0x04, 0x29
        /*0572*/ 	.short	(.L_408 - .L_407)


	//   ....[0]....
.L_407:
        /*0574*/ 	.word	0xffffffff


	//   ....[1]....
        /*0578*/ 	.word	0xffffffff


	//   ....[2]....
        /*057c*/ 	.word	0xffffffff


	//   ....[3]....
        /*0580*/ 	.word	0xffffffff


	//   ....[4]....
        /*0584*/ 	.word	0xffffffff


	//   ....[5]....
        /*0588*/ 	.word	0xffffffff


	//   ....[6]....
        /*058c*/ 	.word	0xffffffff


	//   ....[7]....
        /*0590*/ 	.word	0xffffffff


	//   ....[8]....
        /*0594*/ 	.word	0xffffffff


	//   ....[9]....
        /*0598*/ 	.word	0xffffffff


	//   ....[10]....
        /*059c*/ 	.word	0xffffffff


	//   ....[11]....
        /*05a0*/ 	.word	0xffffffff


	//   ....[12]....
        /*05a4*/ 	.word	0xffffffff


	//   ....[13]....
        /*05a8*/ 	.word	0xffffffff


	//   ....[14]....
        /*05ac*/ 	.word	0xffffffff


	//   ....[15]....
        /*05b0*/ 	.word	0xffffffff


	//   ....[16]....
        /*05b4*/ 	.word	0xffffffff


	//   ....[17]....
        /*05b8*/ 	.word	0xffffffff


	//   ....[18]....
        /*05bc*/ 	.word	0xffffffff


	//   ....[19]....
        /*05c0*/ 	.word	0xffffffff


	//   ....[20]....
        /*05c4*/ 	.word	0xffffffff


	//   ....[21]....
        /*05c8*/ 	.word	0xffffffff


	//   ....[22]....
        /*05cc*/ 	.word	0xffffffff


	//   ....[23]....
        /*05d0*/ 	.word	0xffffffff


	//   ....[24]....
        /*05d4*/ 	.word	0xffffffff


	//   ....[25]....
        /*05d8*/ 	.word	0xffffffff


	//   ....[26]....
        /*05dc*/ 	.word	0xffffffff


	//   ....[27]....
        /*05e0*/ 	.word	0xffffffff


	//   ....[28]....
        /*05e4*/ 	.word	0xffffffff


	//   ....[29]....
        /*05e8*/ 	.word	0xffffffff


	//   ....[30]....
        /*05ec*/ 	.word	0xffffffff


	//   ....[31]....
        /*05f0*/ 	.word	0xffffffff


	//   ....[32]....
        /*05f4*/ 	.word	0xffffffff


	//   ....[33]....
        /*05f8*/ 	.word	0xffffffff


	//   ....[34]....
        /*05fc*/ 	.word	0xffffffff


	//   ....[35]....
        /*0600*/ 	.word	0xffffffff


	//   ....[36]....
        /*0604*/ 	.word	0xffffffff


	//   ....[37]....
        /*0608*/ 	.word	0xffffffff


	//   ....[38]....
        /*060c*/ 	.word	0xffffffff


	//   ....[39]....
        /*0610*/ 	.word	0xffffffff


	//   ....[40]....
        /*0614*/ 	.word	0xffffffff


	//   ....[41]....
        /*0618*/ 	.word	0xffffffff


	//   ....[42]....
        /*061c*/ 	.word	0xffffffff


	//   ....[43]....
        /*0620*/ 	.word	0xffffffff


	//   ....[44]....
        /*0624*/ 	.word	0xffffffff


	//   ....[45]....
        /*0628*/ 	.word	0xffffffff


	//   ....[46]....
        /*062c*/ 	.word	0xffffffff


	//   ....[47]....
        /*0630*/ 	.word	0xffffffff


	//   ....[48]....
        /*0634*/ 	.word	0xffffffff


	//   ....[49]....
        /*0638*/ 	.word	0xffffffff


	//   ....[50]....
        /*063c*/ 	.word	0xffffffff


	//   ....[51]....
        /*0640*/ 	.word	0xffffffff


	//   ....[52]....
        /*0644*/ 	.word	0xffffffff


	//   ....[53]....
        /*0648*/ 	.word	0xffffffff


	//   ....[54]....
        /*064c*/ 	.word	0xffffffff


	//   ....[55]....
        /*0650*/ 	.word	0xffffffff


	//   ....[56]....
        /*0654*/ 	.word	0xffffffff


	//   ....[57]....
        /*0658*/ 	.word	0xffffffff


	//   ....[58]....
        /*065c*/ 	.word	0xffffffff


	//   ....[59]....
        /*0660*/ 	.word	0xffffffff


	//   ....[60]....
        /*0664*/ 	.word	0xffffffff


	//   ....[61]....
        /*0668*/ 	.word	0xffffffff


	//   ....[62]....
        /*066c*/ 	.word	0xffffffff


	//   ....[63]....
        /*0670*/ 	.word	0xffffffff


	//   ....[64]....
        /*0674*/ 	.word	0xffffffff


	//   ....[65]....
        /*0678*/ 	.word	0xffffffff


	//   ....[66]....
        /*067c*/ 	.word	0xffffffff


	//   ....[67]....
        /*0680*/ 	.word	0xffffffff


	//   ....[68]....
        /*0684*/ 	.word	0xffffffff


	//   ....[69]....
        /*0688*/ 	.word	0xffffffff


	//   ....[70]....
        /*068c*/ 	.word	0xffffffff


	//   ....[71]....
        /*0690*/ 	.word	0xffffffff


	//   ....[72]....
        /*0694*/ 	.word	0xffffffff


	//   ....[73]....
        /*0698*/ 	.word	0xffffffff


	//   ....[74]....
        /*069c*/ 	.word	0xffffffff


	//   ....[75]....
        /*06a0*/ 	.word	0xffffffff


	//   ....[76]....
        /*06a4*/ 	.word	0xffffffff


	//   ....[77]....
        /*06a8*/ 	.word	0xffffffff


	//   ....[78]....
        /*06ac*/ 	.word	0xffffffff


	//   ....[79]....
        /*06b0*/ 	.word	0xffffffff


	//   ....[80]....
        /*06b4*/ 	.word	0xffffffff


	//   ....[81]....
        /*06b8*/ 	.word	0xffffffff


	//   ....[82]....
        /*06bc*/ 	.word	0xffffffff


	//   ....[83]....
        /*06c0*/ 	.word	0xffffffff


	//   ....[84]....
        /*06c4*/ 	.word	0xffffffff


	//   ....[85]....
        /*06c8*/ 	.word	0xffffffff


	//   ....[86]....
        /*06cc*/ 	.word	0xffffffff


	//   ....[87]....
        /*06d0*/ 	.word	0xffffffff


	//   ....[88]....
        /*06d4*/ 	.word	0xffffffff


	//   ....[89]....
        /*06d8*/ 	.word	0xffffffff


	//   ....[90]....
        /*06dc*/ 	.word	0xffffffff


	//   ....[91]....
        /*06e0*/ 	.word	0xffffffff


	//   ....[92]....
        /*06e4*/ 	.word	0xffffffff


	//   ....[93]....
        /*06e8*/ 	.word	0xffffffff


	//   ....[94]....
        /*06ec*/ 	.word	0xffffffff


	//   ....[95]....
        /*06f0*/ 	.word	0xffffffff


	//   ....[96]....
        /*06f4*/ 	.word	0xffffffff


	//   ....[97]....
        /*06f8*/ 	.word	0xffffffff


	//   ....[98]....
        /*06fc*/ 	.word	0xffffffff


	//   ....[99]....
        /*0700*/ 	.word	0xffffffff


	//   ....[100]....
        /*0704*/ 	.word	0xffffffff


	//   ....[101]....
        /*0708*/ 	.word	0xffffffff


	//   ....[102]....
        /*070c*/ 	.word	0xffffffff


	//   ....[103]....
        /*0710*/ 	.word	0xffffffff


	//   ....[104]....
        /*0714*/ 	.word	0xffffffff


	//   ....[105]....
        /*0718*/ 	.word	0xffffffff


	//   ....[106]....
        /*071c*/ 	.word	0xffffffff


	//   ....[107]....
        /*0720*/ 	.word	0xffffffff


	//   ....[108]....
        /*0724*/ 	.word	0xffffffff


	//   ....[109]....
        /*0728*/ 	.word	0xffffffff


	//   ....[110]....
        /*072c*/ 	.word	0xffffffff


	//   ....[111]....
        /*0730*/ 	.word	0xffffffff


	//   ....[112]....
        /*0734*/ 	.word	0xffffffff


	//   ....[113]....
        /*0738*/ 	.word	0xffffffff


	//   ....[114]....
        /*073c*/ 	.word	0xffffffff


	//   ....[115]....
        /*0740*/ 	.word	0xffffffff


	//   ....[116]....
        /*0744*/ 	.word	0xffffffff


	//   ....[117]....
        /*0748*/ 	.word	0xffffffff


	//   ....[118]....
        /*074c*/ 	.word	0x0500000f


	//   ....[119]....
        /*0750*/ 	.word	0x0500000f


	//   ....[120]....
        /*0754*/ 	.word	0x0500000f


	//   ....[121]....
        /*0758*/ 	.word	0x0500000f


	//   ....[122]....
        /*075c*/ 	.word	0x0500000f


	//   ....[123]....
        /*0760*/ 	.word	0x0500000f


	//   ....[124]....
        /*0764*/ 	.word	0x0500000f


	//   ....[125]....
        /*0768*/ 	.word	0x0500000f


	//   ....[126]....
        /*076c*/ 	.word	0x0500000f


	//   ....[127]....
        /*0770*/ 	.word	0x0500000f


	//   ....[128]....
        /*0774*/ 	.word	0x0500000f


	//   ....[129]....
        /*0778*/ 	.word	0x0500000f


	//   ....[130]....
        /*077c*/ 	.word	0x0500000f


	//   ....[131]....
        /*0780*/ 	.word	0x0500000f


	//   ....[132]....
        /*0784*/ 	.word	0x0500000f


	//   ....[133]....
        /*0788*/ 	.word	0x0500000f


	//   ....[134]....
        /*078c*/ 	.word	0x0500000f


	//   ....[135]....
        /*0790*/ 	.word	0x0500000f


	//   ....[136]....
        /*0794*/ 	.word	0x0500000f


	//   ....[137]....
        /*0798*/ 	.word	0x0500000f


	//   ....[138]....
        /*079c*/ 	.word	0x0500000f


	//   ....[139]....
        /*07a0*/ 	.word	0x0500000f


	//   ....[140]....
        /*07a4*/ 	.word	0x0500000f


	//   ....[141]....
        /*07a8*/ 	.word	0x0500000f


	//   ....[142]....
        /*07ac*/ 	.word	0x0500000f


	//   ....[143]....
        /*07b0*/ 	.word	0x0500000f


	//   ....[144]....
        /*07b4*/ 	.word	0x0500000f


	//   ....[145]....
        /*07b8*/ 	.word	0x0500000f


	//   ....[146]....
        /*07bc*/ 	.word	0x0500000f


	//   ....[147]....
        /*07c0*/ 	.word	0x0500000f


	//   ....[148]....
        /*07c4*/ 	.word	0x0500000f


	//   ....[149]....
        /*07c8*/ 	.word	0x0500000f


	//   ....[150]....
        /*07cc*/ 	.word	0x0500000f


	//   ....[151]....
        /*07d0*/ 	.word	0x0500000f


	//   ....[152]....
        /*07d4*/ 	.word	0x0500000f


	//   ....[153]....
        /*07d8*/ 	.word	0x0500000f


	//   ....[154]....
        /*07dc*/ 	.word	0x0500000f


	//   ....[155]....
        /*07e0*/ 	.word	0x0500000f


	//   ....[156]....
        /*07e4*/ 	.word	0x0500000f


	//   ....[157]....
        /*07e8*/ 	.word	0x0500000f


	//   ....[158]....
        /*07ec*/ 	.word	0x0500000f


	//   ....[159]....
        /*07f0*/ 	.word	0x0500000f


	//   ....[160]....
        /*07f4*/ 	.word	0x0500000f


	//   ....[161]....
        /*07f8*/ 	.word	0x0500000f


	//   ....[162]....
        /*07fc*/ 	.word	0x0500000f


	//----- nvinfo : EIATTR_COOP_GROUP_INSTR_OFFSETS
	.align		4
.L_408:
        /*0800*/ 	.byte	0x04, 0x28
        /*0802*/ 	.short	(.L_410 - .L_409)


	//   ....[0]....
.L_409:
        /*0804*/ 	.word	0x00000060


	//   ....[1]....
        /*0808*/ 	.word	0x000001a0


	//   ....[2]....
        /*080c*/ 	.word	0x000001f0


	//   ....[3]....
        /*0810*/ 	.word	0x000003e0


	//   ....[4]....
        /*0814*/ 	.word	0x00000540


	//   ....[5]....
        /*0818*/ 	.word	0x00000660


	//   ....[6]....
        /*081c*/ 	.word	0x000007c0


	//   ....[7]....
        /*0820*/ 	.word	0x00005690


	//   ....[8]....
        /*0824*/ 	.word	0x00007bd0


	//   ....[9]....
        /*0828*/ 	.word	0x00008370


	//   ....[10]....
        /*082c*/ 	.word	0x00008380


	//   ....[11]....
        /*0830*/ 	.word	0x00008390


	//   ....[12]....
        /*0834*/ 	.word	0x000083a0


	//   ....[13]....
        /*0838*/ 	.word	0x000086b0


	//   ....[14]....
        /*083c*/ 	.word	0x000086c0


	//   ....[15]....
        /*0840*/ 	.word	0x000086d0


	//   ....[16]....
        /*0844*/ 	.word	0x000086e0


	//   ....[17]....
        /*0848*/ 	.word	0x000098a0


	//   ....[18]....
        /*084c*/ 	.word	0x000098b0


	//   ....[19]....
        /*0850*/ 	.word	0x000098c0


	//   ....[20]....
        /*0854*/ 	.word	0x000098d0


	//   ....[21]....
        /*0858*/ 	.word	0x00009b20


	//   ....[22]....
        /*085c*/ 	.word	0x00009b30


	//   ....[23]....
        /*0860*/ 	.word	0x00009b40


	//   ....[24]....
        /*0864*/ 	.word	0x00009b50


	//   ....[25]....
        /*0868*/ 	.word	0x0000b310


	//   ....[26]....
        /*086c*/ 	.word	0x0000bb40


	//   ....[27]....
        /*0870*/ 	.word	0x0000c130


	//   ....[28]....
        /*0874*/ 	.word	0x0000c200


	//   ....[29]....
        /*0878*/ 	.word	0x0000c540


	//   ....[30]....
        /*087c*/ 	.word	0x0000c5a0


	//   ....[31]....
        /*0880*/ 	.word	0x0000cf10


	//   ....[32]....
        /*0884*/ 	.word	0x0000d4c0


	//   ....[33]....
        /*0888*/ 	.word	0x0000db20


	//   ....[34]....
        /*088c*/ 	.word	0x0000e1f0


	//   ....[35]....
        /*0890*/ 	.word	0x0000e2c0


	//   ....[36]....
        /*0894*/ 	.word	0x0000e920


	//   ....[37]....
        /*0898*/ 	.word	0x0000eaf0


	//   ....[38]....
        /*089c*/ 	.word	0x0000f940


	//   ....[39]....
        /*08a0*/ 	.word	0x00010480


	//   ....[40]....
        /*08a4*/ 	.word	0x000104e0


	//   ....[41]....
        /*08a8*/ 	.word	0x00010d10


	//   ....[42]....
        /*08ac*/ 	.word	0x00010db0


	//   ....[43]....
        /*08b0*/ 	.word	0x00011a50


	//   ....[44]....
        /*08b4*/ 	.word	0x00011e90


	//   ....[45]....
        /*08b8*/ 	.word	0x00012530


	//   ....[46]....
        /*08bc*/ 	.word	0x00012b10


	//   ....[47]....
        /*08c0*/ 	.word	0x00012b30


	//   ....[48]....
        /*08c4*/ 	.word	0x00013380


	//   ....[49]....
        /*08c8*/ 	.word	0x00013550


	//   ....[50]....
        /*08cc*/ 	.word	0x00014360


	//   ....[51]....
        /*08d0*/ 	.word	0x000143b0


	//   ....[52]....
        /*08d4*/ 	.word	0x00014410


	//   ....[53]....
        /*08d8*/ 	.word	0x00014560


	//   ....[54]....
        /*08dc*/ 	.word	0x00014730


	//   ....[55]....
        /*08e0*/ 	.word	0x00015ba0


	//   ....[56]....
        /*08e4*/ 	.word	0x00015f00


	//   ....[57]....
        /*08e8*/ 	.word	0x00015f10


	//   ....[58]....
        /*08ec*/ 	.word	0x00015f40


	//   ....[59]....
        /*08f0*/ 	.word	0x00015f50


	//   ....[60]....
        /*08f4*/ 	.word	0x00016bd0


	//   ....[61]....
        /*08f8*/ 	.word	0x00016bf0


	//   ....[62]....
        /*08fc*/ 	.word	0x00016e80


	//   ....[63]....
        /*0900*/ 	.word	0x00016ea0


	//   ....[64]....
        /*0904*/ 	.word	0x00017810


	//   ....[65]....
        /*0908*/ 	.word	0x00017850


	//   ....[66]....
        /*090c*/ 	.word	0x000180b0


	//   ....[67]....
        /*0910*/ 	.word	0x000180d0


	//   ....[68]....
        /*0914*/ 	.word	0x00019360


	//   ....[69]....
        /*0918*/ 	.word	0x000193c0


	//   ....[70]....
        /*091c*/ 	.word	0x00019610


	//   ....[71]....
        /*0920*/ 	.word	0x00019630


	//   ....[72]....
        /*0924*/ 	.word	0x000198e0


	//   ....[73]....
        /*0928*/ 	.word	0x00019b10


	//   ....[74]....
        /*092c*/ 	.word	0x00019b40


	//   ....[75]....
        /*0930*/ 	.word	0x00019b70


	//   ....[76]....
        /*0934*/ 	.word	0x00019ba0


	//   ....[77]....
        /*0938*/ 	.word	0x00019bd0


	//   ....[78]....
        /*093c*/ 	.word	0x00019c00


	//   ....[79]....
        /*0940*/ 	.word	0x00019da0


	//   ....[80]....
        /*0944*/ 	.word	0x00019dd0


	//   ....[81]....
        /*0948*/ 	.word	0x00019e00


	//   ....[82]....
        /*094c*/ 	.word	0x00019e30


	//   ....[83]....
        /*0950*/ 	.word	0x00019e60


	//   ....[84]....
        /*0954*/ 	.word	0x00019e90


	//   ....[85]....
        /*0958*/ 	.word	0x00019f30


	//   ....[86]....
        /*095c*/ 	.word	0x00019f60


	//   ....[87]....
        /*0960*/ 	.word	0x00019f70


	//   ....[88]....
        /*0964*/ 	.word	0x00019fa0


	//   ....[89]....
        /*0968*/ 	.word	0x0001b820


	//   ....[90]....
        /*096c*/ 	.word	0x0001df90


	//   ....[91]....
        /*0970*/ 	.word	0x0001ea50


	//   ....[92]....
        /*0974*/ 	.word	0x0001ea70


	//   ....[93]....
        /*0978*/ 	.word	0x0001eb20


	//   ....[94]....
        /*097c*/ 	.word	0x0001eb30


	//   ....[95]....
        /*0980*/ 	.word	0x0001ebb0


	//   ....[96]....
        /*0984*/ 	.word	0x0001ebc0


	//   ....[97]....
        /*0988*/ 	.word	0x0001ec10


	//   ....[98]....
        /*098c*/ 	.word	0x0001ec30


	//   ....[99]....
        /*0990*/ 	.word	0x00022660


	//   ....[100]....
        /*0994*/ 	.word	0x000226e0


	//   ....[101]....
        /*0998*/ 	.word	0x00022710


	//   ....[102]....
        /*099c*/ 	.word	0x00022720


	//   ....[103]....
        /*09a0*/ 	.word	0x00022750


	//   ....[104]....
        /*09a4*/ 	.word	0x00022780


	//   ....[105]....
        /*09a8*/ 	.word	0x000227b0


	//   ....[106]....
        /*09ac*/ 	.word	0x000227e0


	//   ....[107]....
        /*09b0*/ 	.word	0x000229a0


	//   ....[108]....
        /*09b4*/ 	.word	0x000229d0


	//   ....[109]....
        /*09b8*/ 	.word	0x00022a00


	//   ....[110]....
        /*09bc*/ 	.word	0x00022a30


	//   ....[111]....
        /*09c0*/ 	.word	0x00022a60


	//   ....[112]....
        /*09c4*/ 	.word	0x00022a90


	//   ....[113]....
        /*09c8*/ 	.word	0x00022b60


	//   ....[114]....
        /*09cc*/ 	.word	0x00022b80


	//   ....[115]....
        /*09d0*/ 	.word	0x00022b90


	//   ....[116]....
        /*09d4*/ 	.word	0x00022c10


	//   ....[117]....
        /*09d8*/ 	.word	0x00023740


	//   ....[118]....
        /*09dc*/ 	.word	0x00023c00


	//   ....[119]....
        /*09e0*/ 	.word	0x00023c90


	//   ....[120]....
        /*09e4*/ 	.word	0x00023ce0


	//   ....[121]....
        /*09e8*/ 	.word	0x00023d30


	//   ....[122]....
        /*09ec*/ 	.word	0x00023dc0


	//   ....[123]....
        /*09f0*/ 	.word	0x00023e50


	//   ....[124]....
        /*09f4*/ 	.word	0x00023ea0


	//   ....[125]....
        /*09f8*/ 	.word	0x00023ef0


	//   ....[126]....
        /*09fc*/ 	.word	0x00023fe0


	//   ....[127]....
        /*0a00*/ 	.word	0x00024070


	//   ....[128]....
        /*0a04*/ 	.word	0x000240c0


	//   ....[129]....
        /*0a08*/ 	.word	0x00024120


	//   ....[130]....
        /*0a0c*/ 	.word	0x000241c0


	//   ....[131]....
        /*0a10*/ 	.word	0x00024250


	//   ....[132]....
        /*0a14*/ 	.word	0x000242a0


	//   ....[133]....
        /*0a18*/ 	.word	0x000242f0


	//   ....[134]....
        /*0a1c*/ 	.word	0x000246a0


	//   ....[135]....
        /*0a20*/ 	.word	0x00024980


	//   ....[136]....
        /*0a24*/ 	.word	0x00024b40


	//   ....[137]....
        /*0a28*/ 	.word	0x00024b90


	//   ....[138]....
        /*0a2c*/ 	.word	0x00024bf0


	//   ....[139]....
        /*0a30*/ 	.word	0x00024ce0


	//   ....[140]....
        /*0a34*/ 	.word	0x00024d40


	//   ....[141]....
        /*0a38*/ 	.word	0x00024e30


	//   ....[142]....
        /*0a3c*/ 	.word	0x00024e90


	//   ....[143]....
        /*0a40*/ 	.word	0x00024f60


	//   ....[144]....
        /*0a44*/ 	.word	0x00025290


	//   ....[145]....
        /*0a48*/ 	.word	0x00025330


	//   ....[146]....
        /*0a4c*/ 	.word	0x000254d0


	//   ....[147]....
        /*0a50*/ 	.word	0x00025550


	//   ....[148]....
        /*0a54*/ 	.word	0x000255d0


	//   ....[149]....
        /*0a58*/ 	.word	0x00025650


	//   ....[150]....
        /*0a5c*/ 	.word	0x000256d0


	//   ....[151]....
        /*0a60*/ 	.word	0x00025760


	//   ....[152]....
        /*0a64*/ 	.word	0x00025800


	//   ....[153]....
        /*0a68*/ 	.word	0x000258b0


	//   ....[154]....
        /*0a6c*/ 	.word	0x00025930


	//   ....[155]....
        /*0a70*/ 	.word	0x000259b0


	//   ....[156]....
        /*0a74*/ 	.word	0x00025a30


	//   ....[157]....
        /*0a78*/ 	.word	0x00025ac0


	//   ....[158]....
        /*0a7c*/ 	.word	0x00025b40


	//   ....[159]....
        /*0a80*/ 	.word	0x00025bf0


	//   ....[160]....
        /*0a84*/ 	.word	0x00025c40


	//   ....[161]....
        /*0a88*/ 	.word	0x00025d00


	//   ....[162]....
        /*0a8c*/ 	.word	0x00025e30


	//----- nvinfo : EIATTR_REG_RECONFIG
	.align		4
.L_410:
        /*0a90*/ 	.byte	0x01, 0x54
	.zero		2


	//----- nvinfo : EIATTR_SYSCALL_OFFSETS
	.align		4
        /*0a94*/ 	.byte	0x04, 0x46
        /*0a96*/ 	.short	(.L_412 - .L_411)


	//   ....[0]....
.L_411:
        /*0a98*/ 	.word	0x00002370


	//   ....[1]....
        /*0a9c*/ 	.word	0x000024c0


	//   ....[2]....
        /*0aa0*/ 	.word	0x00007d80


	//   ....[3]....
        /*0aa4*/ 	.word	0x000080a0


	//   ....[4]....
        /*0aa8*/ 	.word	0x0001dbc0


	//   ....[5]....
        /*0aac*/ 	.word	0x0001dd10


	//   ....[6]....
        /*0ab0*/ 	.word	0x0001de00


	//   ....[7]....
        /*0ab4*/ 	.word	0x0001e630


	//----- nvinfo : EIATTR_MBARRIER_INSTR_OFFSETS
	.align		4
.L_412:
        /*0ab8*/ 	.byte	0x04, 0x39
        /*0aba*/ 	.short	(.L_414 - .L_413)


	//   ....[0]....
.L_413:
        /*0abc*/ 	.word	0x000002d0
        /*0ac0*/ 	.word	0x000000ff
        /*0ac4*/ 	.word	0x00028c00
        /*0ac8*/ 	.short	0x0100
        /*0aca*/ 	.byte	0x08
	.zero		1


	//   ....[1]....
        /*0acc*/ 	.word	0x000002e0
        /*0ad0*/ 	.word	0x000000ff
        /*0ad4*/ 	.word	0x00028c20
        /*0ad8*/ 	.short	0x0100
        /*0ada*/ 	.byte	0x08
	.zero		1


	//   ....[2]....
        /*0adc*/ 	.word	0x00000390
        /*0ae0*/ 	.word	0x000000ff
        /*0ae4*/ 	.word	0x00028c30
        /*0ae8*/ 	.short	0x0100
        /*0aea*/ 	.byte	0x06
	.zero		1


	//   ....[3]....
        /*0aec*/ 	.word	0x000003a0
        /*0af0*/ 	.word	0x000000ff
        /*0af4*/ 	.word	0x00028c40
        /*0af8*/ 	.short	0x0100
        /*0afa*/ 	.byte	0x06
	.zero		1


	//   ....[4]....
        /*0afc*/ 	.word	0x000003b0
        /*0b00*/ 	.word	0x000000ff
        /*0b04*/ 	.word	0x00028c38
        /*0b08*/ 	.short	0x0100
        /*0b0a*/ 	.byte	0x06
	.zero		1


	//   ....[5]....
        /*0b0c*/ 	.word	0x000003c0
        /*0b10*/ 	.word	0x000000ff
        /*0b14*/ 	.word	0x00028c48
        /*0b18*/ 	.short	0x0100
        /*0b1a*/ 	.byte	0x06
	.zero		1


	//   ....[6]....
        /*0b1c*/ 	.word	0x000004f0
        /*0b20*/ 	.word	0x000000ff
        /*0b24*/ 	.word	0x00028c50
        /*0b28*/ 	.short	0x0100
        /*0b2a*/ 	.byte	0x08
	.zero		1


	//   ....[7]....
        /*0b2c*/ 	.word	0x00000500
        /*0b30*/ 	.word	0x000000ff
        /*0b34*/ 	.word	0x00028c60
        /*0b38*/ 	.short	0x0100
        /*0b3a*/ 	.byte	0x08
	.zero		1


	//   ....[8]....
        /*0b3c*/ 	.word	0x00000510
        /*0b40*/ 	.word	0x000000ff
        /*0b44*/ 	.word	0x00028c58
        /*0b48*/ 	.short	0x0100
        /*0b4a*/ 	.byte	0x08
	.zero		1


	//   ....[9]....
        /*0b4c*/ 	.word	0x00000520
        /*0b50*/ 	.word	0x000000ff
        /*0b54*/ 	.word	0x00028c68
        /*0b58*/ 	.short	0x0100
        /*0b5a*/ 	.byte	0x08
	.zero		1


	//   ....[10]....
        /*0b5c*/ 	.word	0x00000610
        /*0b60*/ 	.word	0x000000ff
        /*0b64*/ 	.word	0x00028c70
        /*0b68*/ 	.short	0x0100
        /*0b6a*/ 	.byte	0x06
	.zero		1


	//   ....[11]....
        /*0b6c*/ 	.word	0x00000620
        /*0b70*/ 	.word	0x000000ff
        /*0b74*/ 	.word	0x00028c80
        /*0b78*/ 	.short	0x0100
        /*0b7a*/ 	.byte	0x06
	.zero		1


	//   ....[12]....
        /*0b7c*/ 	.word	0x00000630
        /*0b80*/ 	.word	0x000000ff
        /*0b84*/ 	.word	0x00028c78
        /*0b88*/ 	.short	0x0100
        /*0b8a*/ 	.byte	0x06
	.zero		1


	//   ....[13]....
        /*0b8c*/ 	.word	0x00000640
        /*0b90*/ 	.word	0x000000ff
        /*0b94*/ 	.word	0x00028c88
        /*0b98*/ 	.short	0x0100
        /*0b9a*/ 	.byte	0x06
	.zero		1


	//   ....[14]....
        /*0b9c*/ 	.word	0x00000770
        /*0ba0*/ 	.word	0x000000ff
        /*0ba4*/ 	.word	0x00028c90
        /*0ba8*/ 	.short	0x0100
        /*0baa*/ 	.byte	0x08
	.zero		1


	//   ....[15]....
        /*0bac*/ 	.word	0x00000780
        /*0bb0*/ 	.word	0x000000ff
        /*0bb4*/ 	.word	0x00028ca0
        /*0bb8*/ 	.short	0x0100
        /*0bba*/ 	.byte	0x08
	.zero		1


	//   ....[16]....
        /*0bbc*/ 	.word	0x00000790
        /*0bc0*/ 	.word	0x000000ff
        /*0bc4*/ 	.word	0x00028c98
        /*0bc8*/ 	.short	0x0100
        /*0bca*/ 	.byte	0x08
	.zero		1


	//   ....[17]....
        /*0bcc*/ 	.word	0x000007a0
        /*0bd0*/ 	.word	0x000000ff
        /*0bd4*/ 	.word	0x00028ca8
        /*0bd8*/ 	.short	0x0100
        /*0bda*/ 	.byte	0x08
	.zero		1


	//   ....[18]....
        /*0bdc*/ 	.word	0x000008d0
        /*0be0*/ 	.word	0x000000ff
        /*0be4*/ 	.word	0x00028cb0
        /*0be8*/ 	.short	0x0100
        /*0bea*/ 	.byte	0x08
	.zero		1


	//   ....[19]....
        /*0bec*/ 	.word	0x000008e0
        /*0bf0*/ 	.word	0x000000ff
        /*0bf4*/ 	.word	0x00028cc0
        /*0bf8*/ 	.short	0x0100
        /*0bfa*/ 	.byte	0x08
	.zero		1


	//   ....[20]....
        /*0bfc*/ 	.word	0x000008f0
        /*0c00*/ 	.word	0x000000ff
        /*0c04*/ 	.word	0x00028cb8
        /*0c08*/ 	.short	0x0100
        /*0c0a*/ 	.byte	0x08
	.zero		1


	//   ....[21]....
        /*0c0c*/ 	.word	0x00000900
        /*0c10*/ 	.word	0x000000ff
        /*0c14*/ 	.word	0x00028cc8
        /*0c18*/ 	.short	0x0100
        /*0c1a*/ 	.byte	0x08
	.zero		1


	//   ....[22]....
        /*0c1c*/ 	.word	0x00003030
        /*0c20*/ 	.word	0x0000004a
        /*0c24*/ 	.word	0x00028c90
        /*0c28*/ 	.short	0x010a
        /*0c2a*/ 	.byte	0x3f
	.zero		1


	//   ....[23]....
        /*0c2c*/ 	.word	0x000039c0
        /*0c30*/ 	.word	0x0000004a
        /*0c34*/ 	.word	0x00028c90
        /*0c38*/ 	.short	0x010a
        /*0c3a*/ 	.byte	0x3f
	.zero		1


	//   ....[24]....
        /*0c3c*/ 	.word	0x00004260
        /*0c40*/ 	.word	0x0000004a
        /*0c44*/ 	.word	0x00028c90
        /*0c48*/ 	.short	0x010a
        /*0c4a*/ 	.byte	0x3f
	.zero		1


	//   ....[25]....
        /*0c4c*/ 	.word	0x00004460
        /*0c50*/ 	.word	0x00000004
        /*0c54*/ 	.word	0x00000000
        /*0c58*/ 	.short	0x0101
        /*0c5a*/ 	.byte	0x3f
	.zero		1


	//   ....[26]....
        /*0c5c*/ 	.word	0x000044a0
        /*0c60*/ 	.word	0x0000004a
        /*0c64*/ 	.word	0x00028cb0
        /*0c68*/ 	.short	0x010a
        /*0c6a*/ 	.byte	0x3f
	.zero		1


	//   ....[27]....
        /*0c6c*/ 	.word	0x00004ad0
        /*0c70*/ 	.word	0x0000004a
        /*0c74*/ 	.word	0x00000000
        /*0c78*/ 	.short	0x0101
        /*0c7a*/ 	.byte	0x3f
	.zero		1


	//   ....[28]....
        /*0c7c*/ 	.word	0x000057b0
        /*0c80*/ 	.word	0x00000009
        /*0c84*/ 	.word	0x00028c50
        /*0c88*/ 	.short	0x010a
        /*0c8a*/ 	.byte	0x3f
	.zero		1


	//   ....[29]....
        /*0c8c*/ 	.word	0x00005b70
        /*0c90*/ 	.word	0x00000009
        /*0c94*/ 	.word	0x00000000
        /*0c98*/ 	.short	0x0101
        /*0c9a*/ 	.byte	0x3f
	.zero		1


	//   ....[30]....
        /*0c9c*/ 	.word	0x000064b0
        /*0ca0*/ 	.word	0x00000015
        /*0ca4*/ 	.word	0x00028c50
        /*0ca8*/ 	.short	0x010a
        /*0caa*/ 	.byte	0x3f
	.zero		1


	//   ....[31]....
        /*0cac*/ 	.word	0x00006500
        /*0cb0*/ 	.word	0x00000015
        /*0cb4*/ 	.word	0x00028c50
        /*0cb8*/ 	.short	0x010a
        /*0cba*/ 	.byte	0x3f
	.zero		1


	//   ....[32]....
        /*0cbc*/ 	.word	0x000067d0
        /*0cc0*/ 	.word	0x00000015
        /*0cc4*/ 	.word	0x00000000
        /*0cc8*/ 	.short	0x0101
        /*0cca*/ 	.byte	0x3f
	.zero		1


	//   ....[33]....
        /*0ccc*/ 	.word	0x00007e10
        /*0cd0*/ 	.word	0x00000002
        /*0cd4*/ 	.word	0x00028c00
        /*0cd8*/ 	.short	0x010a
        /*0cda*/ 	.byte	0x3f
	.zero		1


	//   ....[34]....
        /*0cdc*/ 	.word	0x00007e60
        /*0ce0*/ 	.word	0x00000002
        /*0ce4*/ 	.word	0x00028c00
        /*0ce8*/ 	.short	0x010a
        /*0cea*/ 	.byte	0x3f
	.zero		1


	//   ....[35]....
        /*0cec*/ 	.word	0x00008920
        /*0cf0*/ 	.word	0x00000002
        /*0cf4*/ 	.word	0x00028c00
        /*0cf8*/ 	.short	0x010a
        /*0cfa*/ 	.byte	0x3f
	.zero		1


	//   ....[36]....
        /*0cfc*/ 	.word	0x00009d00
        /*0d00*/ 	.word	0x00000002
        /*0d04*/ 	.word	0x00028c00
        /*0d08*/ 	.short	0x010a
        /*0d0a*/ 	.byte	0x3f
	.zero		1


	//   ....[37]....
        /*0d0c*/ 	.word	0x0000ab80
        /*0d10*/ 	.word	0x0000000c
        /*0d14*/ 	.word	0x00028c30
        /*0d18*/ 	.short	0x010a
        /*0d1a*/ 	.byte	0x3f
	.zero		1


	//   ....[38]....
        /*0d1c*/ 	.word	0x0000ac10
        /*0d20*/ 	.word	0x0000000c
        /*0d24*/ 	.word	0x00028c30
        /*0d28*/ 	.short	0x010a
        /*0d2a*/ 	.byte	0x3f
	.zero		1


	//   ....[39]....
        /*0d2c*/ 	.word	0x0000b320
        /*0d30*/ 	.word	0x00000003
        /*0d34*/ 	.word	0x00000000
        /*0d38*/ 	.short	0x0101
        /*0d3a*/ 	.byte	0x3f
	.zero		1


	//   ....[40]....
        /*0d3c*/ 	.word	0x0000cb50
        /*0d40*/ 	.word	0x0000000c
        /*0d44*/ 	.word	0x00028c50
        /*0d48*/ 	.short	0x010a
        /*0d4a*/ 	.byte	0x3f
	.zero		1


	//   ....[41]....
        /*0d4c*/ 	.word	0x0000cc10
        /*0d50*/ 	.word	0x0000000c
        /*0d54*/ 	.word	0x00028c50
        /*0d58*/ 	.short	0x010a
        /*0d5a*/ 	.byte	0x3f
	.zero		1


	//   ....[42]....
        /*0d5c*/ 	.word	0x0000cf30
        /*0d60*/ 	.word	0x0000000c
        /*0d64*/ 	.word	0x00000000
        /*0d68*/ 	.short	0x0101
        /*0d6a*/ 	.byte	0x3f
	.zero		1


	//   ....[43]....
        /*0d6c*/ 	.word	0x0000d1c0
        /*0d70*/ 	.word	0x000000d7
        /*0d74*/ 	.word	0x00028c30
        /*0d78*/ 	.short	0x010a
        /*0d7a*/ 	.byte	0x3f
	.zero		1


	//   ....[44]....
        /*0d7c*/ 	.word	0x0000d230
        /*0d80*/ 	.word	0x000000d7
        /*0d84*/ 	.word	0x00028c30
        /*0d88*/ 	.short	0x010a
        /*0d8a*/ 	.byte	0x3f
	.zero		1


	//   ....[45]....
        /*0d8c*/ 	.word	0x0000d750
        /*0d90*/ 	.word	0x00000014
        /*0d94*/ 	.word	0x00000000
        /*0d98*/ 	.short	0x0101
        /*0d9a*/ 	.byte	0x3f
	.zero		1


	//   ....[46]....
        /*0d9c*/ 	.word	0x0000f610
        /*0da0*/ 	.word	0x000000d7
        /*0da4*/ 	.word	0x00028c50
        /*0da8*/ 	.short	0x010a
        /*0daa*/ 	.byte	0x3f
	.zero		1


	//   ....[47]....
        /*0dac*/ 	.word	0x0000f660
        /*0db0*/ 	.word	0x000000d7
        /*0db4*/ 	.word	0x00028c50
        /*0db8*/ 	.short	0x010a
        /*0dba*/ 	.byte	0x3f
	.zero		1


	//   ....[48]....
        /*0dbc*/ 	.word	0x0000f960
        /*0dc0*/ 	.word	0x000000d7
        /*0dc4*/ 	.word	0x00000000
        /*0dc8*/ 	.short	0x0101
        /*0dca*/ 	.byte	0x3f
	.zero		1


	//   ....[49]....
        /*0dcc*/ 	.word	0x0000fd60
        /*0dd0*/ 	.word	0x0000000c
        /*0dd4*/ 	.word	0x00028c30
        /*0dd8*/ 	.short	0x010a
        /*0dda*/ 	.byte	0x3f
	.zero		1


	//   ....[50]....
        /*0ddc*/ 	.word	0x0000fdd0
        /*0de0*/ 	.word	0x0000000c
        /*0de4*/ 	.word	0x00028c30
        /*0de8*/ 	.short	0x010a
        /*0dea*/ 	.byte	0x3f
	.zero		1


	//   ....[51]....
        /*0dec*/ 	.word	0x000108e0
        /*0df0*/ 	.word	0x0000000f
        /*0df4*/ 	.word	0x00000000
        /*0df8*/ 	.short	0x0101
        /*0dfa*/ 	.byte	0x3f
	.zero		1


	//   ....[52]....
        /*0dfc*/ 	.word	0x00011740
        /*0e00*/ 	.word	0x0000000c
        /*0e04*/ 	.word	0x00028c50
        /*0e08*/ 	.short	0x010a
        /*0e0a*/ 	.byte	0x3f
	.zero		1


	//   ....[53]....
        /*0e0c*/ 	.word	0x00011790
        /*0e10*/ 	.word	0x0000000c
        /*0e14*/ 	.word	0x00028c50
        /*0e18*/ 	.short	0x010a
        /*0e1a*/ 	.byte	0x3f
	.zero		1


	//   ....[54]....
        /*0e1c*/ 	.word	0x00011a70
        /*0e20*/ 	.word	0x0000000c
        /*0e24*/ 	.word	0x00000000
        /*0e28*/ 	.short	0x0101
        /*0e2a*/ 	.byte	0x3f
	.zero		1


	//   ....[55]....
        /*0e2c*/ 	.word	0x00011bb0
        /*0e30*/ 	.word	0x000000ce
        /*0e34*/ 	.word	0x00028c30
        /*0e38*/ 	.short	0x010a
        /*0e3a*/ 	.byte	0x3f
	.zero		1


	//   ....[56]....
        /*0e3c*/ 	.word	0x00011c20
        /*0e40*/ 	.word	0x000000ce
        /*0e44*/ 	.word	0x00028c30
        /*0e48*/ 	.short	0x010a
        /*0e4a*/ 	.byte	0x3f
	.zero		1


	//   ....[57]....
        /*0e4c*/ 	.word	0x00012140
        /*0e50*/ 	.word	0x0000000e
        /*0e54*/ 	.word	0x00000000
        /*0e58*/ 	.short	0x0101
        /*0e5a*/ 	.byte	0x3f
	.zero		1


	//   ....[58]....
        /*0e5c*/ 	.word	0x00014030
        /*0e60*/ 	.word	0x000000ce
        /*0e64*/ 	.word	0x00028c50
        /*0e68*/ 	.short	0x010a
        /*0e6a*/ 	.byte	0x3f
	.zero		1


	//   ....[59]....
        /*0e6c*/ 	.word	0x00014080
        /*0e70*/ 	.word	0x000000ce
        /*0e74*/ 	.word	0x00028c50
        /*0e78*/ 	.short	0x010a
        /*0e7a*/ 	.byte	0x3f
	.zero		1


	//   ....[60]....
        /*0e7c*/ 	.word	0x00014380
        /*0e80*/ 	.word	0x000000ce
        /*0e84*/ 	.word	0x00000000
        /*0e88*/ 	.short	0x0101
        /*0e8a*/ 	.byte	0x3f
	.zero		1


	//   ....[61]....
        /*0e8c*/ 	.word	0x00016ba0
        /*0e90*/ 	.word	0x00000008
        /*0e94*/ 	.word	0x00000000
        /*0e98*/ 	.short	0x0101
        /*0e9a*/ 	.byte	0x3f
	.zero		1


	//   ....[62]....
        /*0e9c*/ 	.word	0x00017860
        /*0ea0*/ 	.word	0x00000008
        /*0ea4*/ 	.word	0x00000000
        /*0ea8*/ 	.short	0x0101
        /*0eaa*/ 	.byte	0x3f
	.zero		1


	//   ....[63]....
        /*0eac*/ 	.word	0x0001b900
        /*0eb0*/ 	.word	0x00000012
        /*0eb4*/ 	.word	0x00028c20
        /*0eb8*/ 	.short	0x010a
        /*0eba*/ 	.byte	0x3f
	.zero		1


	//   ....[64]....
        /*0ebc*/ 	.word	0x0001b9d0
        /*0ec0*/ 	.word	0x00000007
        /*0ec4*/ 	.word	0x00028ca0
        /*0ec8*/ 	.short	0x010a
        /*0eca*/ 	.byte	0x3f
	.zero		1


	//   ....[65]....
        /*0ecc*/ 	.word	0x0001bc10
        /*0ed0*/ 	.word	0x00000007
        /*0ed4*/ 	.word	0x00028cc0
        /*0ed8*/ 	.short	0x010a
        /*0eda*/ 	.byte	0x3f
	.zero		1


	//   ....[66]....
        /*0edc*/ 	.word	0x0001c670
        /*0ee0*/ 	.word	0x00000006
        /*0ee4*/ 	.word	0x00028ca0
        /*0ee8*/ 	.short	0x010a
        /*0eea*/ 	.byte	0x3f
	.zero		1


	//   ....[67]....
        /*0eec*/ 	.word	0x0001c8a0
        /*0ef0*/ 	.word	0x00000006
        /*0ef4*/ 	.word	0x00028cc0
        /*0ef8*/ 	.short	0x010a
        /*0efa*/ 	.byte	0x3f
	.zero		1


	//   ....[68]....
        /*0efc*/ 	.word	0x0001e200
        /*0f00*/ 	.word	0x00000000
        /*0f04*/ 	.word	0x00028c40
        /*0f08*/ 	.short	0x010a
        /*0f0a*/ 	.byte	0x3f
	.zero		1


	//   ....[69]....
        /*0f0c*/ 	.word	0x0001ecd0
        /*0f10*/ 	.word	0x00000012
        /*0f14*/ 	.word	0x00028c00
        /*0f18*/ 	.short	0x0107
        /*0f1a*/ 	.byte	0x3f
	.zero		1


	//   ....[70]....
        /*0f1c*/ 	.word	0x0001edc0
        /*0f20*/ 	.word	0x00000012
        /*0f24*/ 	.word	0x00028c00
        /*0f28*/ 	.short	0x0101
        /*0f2a*/ 	.byte	0x3f
	.zero		1


	//   ....[71]....
        /*0f2c*/ 	.word	0x0001ede0
        /*0f30*/ 	.word	0x00000012
        /*0f34*/ 	.word	0x00028c20
        /*0f38*/ 	.short	0x010a
        /*0f3a*/ 	.byte	0x3f
	.zero		1


	//   ....[72]....
        /*0f3c*/ 	.word	0x0001eec0
        /*0f40*/ 	.word	0x00000000
        /*0f44*/ 	.word	0x00028c60
        /*0f48*/ 	.short	0x010a
        /*0f4a*/ 	.byte	0x3f
	.zero		1


	//   ....[73]....
        /*0f4c*/ 	.word	0x0001fb90
        /*0f50*/ 	.word	0x00000002
        /*0f54*/ 	.word	0x00028c40
        /*0f58*/ 	.short	0x010a
        /*0f5a*/ 	.byte	0x3f
	.zero		1


	//   ....[74]....
        /*0f5c*/ 	.word	0x0001fde0
        /*0f60*/ 	.word	0x00000002
        /*0f64*/ 	.word	0x00028c60
        /*0f68*/ 	.short	0x010a
        /*0f6a*/ 	.byte	0x3f
	.zero		1


	//   ....[75]....
        /*0f6c*/ 	.word	0x00020980
        /*0f70*/ 	.word	0x00000002
        /*0f74*/ 	.word	0x00028c40
        /*0f78*/ 	.short	0x010a
        /*0f7a*/ 	.byte	0x3f
	.zero		1


	//   ....[76]....
        /*0f7c*/ 	.word	0x00020bd0
        /*0f80*/ 	.word	0x00000002
        /*0f84*/ 	.word	0x00028c60
        /*0f88*/ 	.short	0x010a
        /*0f8a*/ 	.byte	0x3f
	.zero		1


	//   ....[77]....
        /*0f8c*/ 	.word	0x00021710
        /*0f90*/ 	.word	0x00000003
        /*0f94*/ 	.word	0x00028c40
        /*0f98*/ 	.short	0x010a
        /*0f9a*/ 	.byte	0x3f
	.zero		1


	//   ....[78]....
        /*0f9c*/ 	.word	0x00021960
        /*0fa0*/ 	.word	0x00000003
        /*0fa4*/ 	.word	0x00028c60
        /*0fa8*/ 	.short	0x010a
        /*0faa*/ 	.byte	0x3f
	.zero		1


	//   ....[79]....
        /*0fac*/ 	.word	0x000236c0
        /*0fb0*/ 	.word	0x00000000
        /*0fb4*/ 	.word	0x00028c20
        /*0fb8*/ 	.short	0x010a
        /*0fba*/ 	.byte	0x3f
	.zero		1


	//   ....[80]....
        /*0fbc*/ 	.word	0x000238a0
        /*0fc0*/ 	.word	0x00000006
        /*0fc4*/ 	.word	0x00000000
        /*0fc8*/ 	.short	0x010a
        /*0fca*/ 	.byte	0x3f
	.zero		1


	//   ....[81]....
        /*0fcc*/ 	.word	0x000238d0
        /*0fd0*/ 	.word	0x00000007
        /*0fd4*/ 	.word	0x00000000
        /*0fd8*/ 	.short	0x010a
        /*0fda*/ 	.byte	0x3f
	.zero		1


	//   ....[82]....
        /*0fdc*/ 	.word	0x00023930
        /*0fe0*/ 	.word	0x00000004
        /*0fe4*/ 	.word	0x00000000
        /*0fe8*/ 	.short	0x010a
        /*0fea*/ 	.byte	0x3f
	.zero		1


	//   ....[83]....
        /*0fec*/ 	.word	0x00023960
        /*0ff0*/ 	.word	0x00000003
        /*0ff4*/ 	.word	0x00000000
        /*0ff8*/ 	.short	0x010a
        /*0ffa*/ 	.byte	0x3f
	.zero		1


	//   ....[84]....
        /*0ffc*/ 	.word	0x000239c0
        /*1000*/ 	.word	0x0000004a
        /*1004*/ 	.word	0x00028c90
        /*1008*/ 	.short	0x010a
        /*100a*/ 	.byte	0x3f
	.zero		1


	//   ....[85]....
        /*100c*/ 	.word	0x00023a10
        /*1010*/ 	.word	0x0000004a
        /*1014*/ 	.word	0x00028c90
        /*1018*/ 	.short	0x010a
        /*101a*/ 	.byte	0x3f
	.zero		1


	//   ....[86]....
        /*101c*/ 	.word	0x00023a60
        /*1020*/ 	.word	0x0000004a
        /*1024*/ 	.word	0x00028c90
        /*1028*/ 	.short	0x010a
        /*102a*/ 	.byte	0x3f
	.zero		1


	//   ....[87]....
        /*102c*/ 	.word	0x00023ab0
        /*1030*/ 	.word	0x0000004a
        /*1034*/ 	.word	0x00028cb0
        /*1038*/ 	.short	0x010a
        /*103a*/ 	.byte	0x3f
	.zero		1


	//   ....[88]....
        /*103c*/ 	.word	0x00023b00
        /*1040*/ 	.word	0x00000009
        /*1044*/ 	.word	0x00028c50
        /*1048*/ 	.short	0x010a
        /*104a*/ 	.byte	0x3f
	.zero		1


	//   ....[89]....
        /*104c*/ 	.word	0x00023b50
        /*1050*/ 	.word	0x00000015
        /*1054*/ 	.word	0x00028c50
        /*1058*/ 	.short	0x010a
        /*105a*/ 	.byte	0x3f
	.zero		1


	//   ....[90]....
        /*105c*/ 	.word	0x00023f30
        /*1060*/ 	.word	0x00000002
        /*1064*/ 	.word	0x00028c00
        /*1068*/ 	.short	0x010a
        /*106a*/ 	.byte	0x3f
	.zero		1


	//   ....[91]....
        /*106c*/ 	.word	0x00024340
        /*1070*/ 	.word	0x00000002
        /*1074*/ 	.word	0x00028c00
        /*1078*/ 	.short	0x010a
        /*107a*/ 	.byte	0x3f
	.zero		1


	//   ....[92]....
        /*107c*/ 	.word	0x00024390
        /*1080*/ 	.word	0x0000000c
        /*1084*/ 	.word	0x00028c30
        /*1088*/ 	.short	0x010a
        /*108a*/ 	.byte	0x3f
	.zero		1


	//   ....[93]....
        /*108c*/ 	.word	0x000243e0
        /*1090*/ 	.word	0x0000000c
        /*1094*/ 	.word	0x00028c50
        /*1098*/ 	.short	0x010a
        /*109a*/ 	.byte	0x3f
	.zero		1


	//   ....[94]....
        /*109c*/ 	.word	0x00024430
        /*10a0*/ 	.word	0x000000d7
        /*10a4*/ 	.word	0x00028c30
        /*10a8*/ 	.short	0x010a
        /*10aa*/ 	.byte	0x3f
	.zero		1


	//   ....[95]....
        /*10ac*/ 	.word	0x00024480
        /*10b0*/ 	.word	0x000000d7
        /*10b4*/ 	.word	0x00028c50
        /*10b8*/ 	.short	0x010a
        /*10ba*/ 	.byte	0x3f
	.zero		1


	//   ....[96]....
        /*10bc*/ 	.word	0x000244d0
        /*10c0*/ 	.word	0x0000000c
        /*10c4*/ 	.word	0x00028c30
        /*10c8*/ 	.short	0x010a
        /*10ca*/ 	.byte	0x3f
	.zero		1


	//   ....[97]....
        /*10cc*/ 	.word	0x00024520
        /*10d0*/ 	.word	0x0000000c
        /*10d4*/ 	.word	0x00028c50
        /*10d8*/ 	.short	0x010a
        /*10da*/ 	.byte	0x3f
	.zero		1


	//   ....[98]....
        /*10dc*/ 	.word	0x00024570
        /*10e0*/ 	.word	0x000000ce
        /*10e4*/ 	.word	0x00028c30
        /*10e8*/ 	.short	0x010a
        /*10ea*/ 	.byte	0x3f
	.zero		1


	//   ....[99]....
        /*10ec*/ 	.word	0x000245c0
        /*10f0*/ 	.word	0x000000ce
        /*10f4*/ 	.word	0x00028c50
        /*10f8*/ 	.short	0x010a
        /*10fa*/ 	.byte	0x3f
	.zero		1


	//   ....[100]....
        /*10fc*/ 	.word	0x00024760
        /*1100*/ 	.word	0x00000012
        /*1104*/ 	.word	0x00028c20
        /*1108*/ 	.short	0x010a
        /*110a*/ 	.byte	0x3f
	.zero		1


	//   ....[101]....
        /*110c*/ 	.word	0x000247b0
        /*1110*/ 	.word	0x00000007
        /*1114*/ 	.word	0x00028ca0
        /*1118*/ 	.short	0x010a
        /*111a*/ 	.byte	0x3f
	.zero		1


	//   ....[102]....
        /*111c*/ 	.word	0x00024800
        /*1120*/ 	.word	0x00000007
        /*1124*/ 	.word	0x00028cc0
        /*1128*/ 	.short	0x010a
        /*112a*/ 	.byte	0x3f
	.zero		1


	//   ....[103]....
        /*112c*/ 	.word	0x00024850
        /*1130*/ 	.word	0x00000006
        /*1134*/ 	.word	0x00028ca0
        /*1138*/ 	.short	0x010a
        /*113a*/ 	.byte	0x3f
	.zero		1


	//   ....[104]....
        /*113c*/ 	.word	0x000248a0
        /*1140*/ 	.word	0x00000006
        /*1144*/ 	.word	0x00028cc0
        /*1148*/ 	.short	0x010a
        /*114a*/ 	.byte	0x3f
	.zero		1


	//   ....[105]....
        /*114c*/ 	.word	0x00024a40
        /*1150*/ 	.word	0x00000000
        /*1154*/ 	.word	0x00028c40
        /*1158*/ 	.short	0x010a
        /*115a*/ 	.byte	0x3f
	.zero		1


	//   ....[106]....
        /*115c*/ 	.word	0x00024fa0
        /*1160*/ 	.word	0x00000012
        /*1164*/ 	.word	0x00028c20
        /*1168*/ 	.short	0x010a
        /*116a*/ 	.byte	0x3f
	.zero		1


	//   ....[107]....
        /*116c*/ 	.word	0x00024ff0
        /*1170*/ 	.word	0x00000000
        /*1174*/ 	.word	0x00028c60
        /*1178*/ 	.short	0x010a
        /*117a*/ 	.byte	0x3f
	.zero		1


	//   ....[108]....
        /*117c*/ 	.word	0x00025040
        /*1180*/ 	.word	0x00000002
        /*1184*/ 	.word	0x00028c40
        /*1188*/ 	.short	0x010a
        /*118a*/ 	.byte	0x3f
	.zero		1


	//   ....[109]....
        /*118c*/ 	.word	0x00025090
        /*1190*/ 	.word	0x00000002
        /*1194*/ 	.word	0x00028c60
        /*1198*/ 	.short	0x010a
        /*119a*/ 	.byte	0x3f
	.zero		1


	//   ....[110]....
        /*119c*/ 	.word	0x000250e0
        /*11a0*/ 	.word	0x00000002
        /*11a4*/ 	.word	0x00028c40
        /*11a8*/ 	.short	0x010a
        /*11aa*/ 	.byte	0x3f
	.zero		1


	//   ....[111]....
        /*11ac*/ 	.word	0x00025130
        /*11b0*/ 	.word	0x00000002
        /*11b4*/ 	.word	0x00028c60
        /*11b8*/ 	.short	0x010a
        /*11ba*/ 	.byte	0x3f
	.zero		1


	//   ....[112]....
        /*11bc*/ 	.word	0x00025180
        /*11c0*/ 	.word	0x00000003
        /*11c4*/ 	.word	0x00028c40
        /*11c8*/ 	.short	0x010a
        /*11ca*/ 	.byte	0x3f
	.zero		1


	//   ....[113]....
        /*11cc*/ 	.word	0x000251d0
        /*11d0*/ 	.word	0x00000003
        /*11d4*/ 	.word	0x00028c60
        /*11d8*/ 	.short	0x010a
        /*11da*/ 	.byte	0x3f
	.zero		1


	//   ....[114]....
        /*11dc*/ 	.word	0x00025d50
        /*11e0*/ 	.word	0x00000000
        /*11e4*/ 	.word	0x00028c20
        /*11e8*/ 	.short	0x010a
        /*11ea*/ 	.byte	0x3f
	.zero		1


	//   ....[115]....
        /*11ec*/ 	.word	0x00025ef0
        /*11f0*/ 	.word	0x00000006
        /*11f4*/ 	.word	0x00000000
        /*11f8*/ 	.short	0x010a
        /*11fa*/ 	.byte	0x3f
	.zero		1


	//   ....[116]....
        /*11fc*/ 	.word	0x00025f40
        /*1200*/ 	.word	0x00000007
        /*1204*/ 	.word	0x00000000
        /*1208*/ 	.short	0x010a
        /*120a*/ 	.byte	0x3f
	.zero		1


	//   ....[117]....
        /*120c*/ 	.word	0x00025f90
        /*1210*/ 	.word	0x00000004
        /*1214*/ 	.word	0x00000000
        /*1218*/ 	.short	0x010a
        /*121a*/ 	.byte	0x3f
	.zero		1


	//----- nvinfo : EIATTR_NUM_MBARRIERS
	.align		4
.L_414:
        /*121c*/ 	.byte	0x03, 0x38
        /*121e*/ 	.short	0x0016


	//----- nvinfo : EIATTR_EXIT_INSTR_OFFSETS
	.align		4
        /*1220*/ 	.byte	0x04, 0x1c
        /*1222*/ 	.short	(.L_416 - .L_415)


	//   ....[0]....
.L_415:
        /*1224*/ 	.word	0x000239b0


	//----- nvinfo : EIATTR_MAX_THREADS
	.align		4
.L_416:
        /*1228*/ 	.byte	0x04, 0x05
        /*122a*/ 	.short	(.L_418 - .L_417)
.L_417:
        /*122c*/ 	.word	0x00000180
        /*1230*/ 	.word	0x00000001
        /*1234*/ 	.word	0x00000001


	//----- nvinfo : EIATTR_CRS_STACK_SIZE
	.align		4
.L_418:
        /*1238*/ 	.byte	0x04, 0x1e
        /*123a*/ 	.short	(.L_420 - .L_419)
.L_419:
        /*123c*/ 	.word	0x00000000


	//----- nvinfo : EIATTR_CBANK_PARAM_SIZE
	.align		4
.L_420:
        /*1240*/ 	.byte	0x03, 0x19
        /*1242*/ 	.short	0x0af0


	//----- nvinfo : EIATTR_PARAM_CBANK
	.align		4
        /*1244*/ 	.byte	0x04, 0x0a
        /*1246*/ 	.short	(.L_422 - .L_421)
	.align		4
.L_421:
        /*1248*/ 	.word	index@(.nv.constant0._ZN7cutlass13device_kernelIN5flash11enable_sm90INS1_16FlashAttnFwdSm90INS1_25CollectiveMainloopFwdSm90ILi2EN4cute5tupleIJNS5_1CILi1EEES8_S8_EEENS6_IJNS7_ILi64EEESA_SA_EEELi512ENS_6half_tEfNS_4arch4Sm90ELb0ELb1ELb1ELb1ELb0ELb1ELb0ELb0ELb0ELb1ELb1ELb0EEENS1_21CollectiveEpilogueFwdINS6_IJSA_NS7_ILi512EEESA_EEES9_SC_SE_Li256ELb1ELb1ELb1ELb0EEENS1_36VarlenDynamicPersistentTileSchedulerILi64ELi64ELi256ELi128ELb1ELb1ELb1ELb1ELb0ELb1EEEEEEEEEvNT_6ParamsE)
        /*124c*/ 	.short	0x0210
        /*124e*/ 	.short	0x0af0


	//----- nvinfo : EIATTR_SW_WAR
	.align		4
.L_422:
        /*1250*/ 	.byte	0x04, 0x36
        /*1252*/ 	.short	(.L_424 - .L_423)
.L_423:
        /*1254*/ 	.word	0x00000008
.L_424:


//--------------------- .nv.info._ZN7cutlass13device_kernelIN5flash11enable_sm90INS1_16FlashAttnFwdSm90INS1_25CollectiveMainloopFwdSm90ILi2EN4cute5tupleIJNS5_1CILi1EEES8_S8_EEENS6_IJNS7_ILi64EEESA_SA_EEELi512ENS_6half_tEfNS_4arch4Sm90ELb0ELb1ELb1ELb1ELb0ELb0ELb1ELb0ELb0ELb1ELb1ELb0EEENS1_21CollectiveEpilogueFwdINS6_IJSA_NS7_ILi512EEESA_EEES9_SC_SE_Li256ELb1ELb1ELb1ELb0EEENS1_36VarlenDynamicPersistentTileSchedulerILi64ELi64ELi256ELi128ELb1ELb1ELb1ELb1ELb0ELb1EEEEEEEEEvNT_6ParamsE --------------------------
	.section	.nv.info._ZN7cutlass13device_kernelIN5flash11enable_sm90INS1_16FlashAttnFwdSm90INS1_25CollectiveMainloopFwdSm90ILi2EN4cute5tupleIJNS5_1CILi1EEES8_S8_EEENS6_IJNS7_ILi64EEESA_SA_EEELi512ENS_6half_tEfNS_4arch4Sm90ELb0ELb1ELb1ELb1ELb0ELb0ELb1ELb0ELb0ELb1ELb1ELb0EEENS1_21CollectiveEpilogueFwdINS6_IJSA_NS7_ILi512EEESA_EEES9_SC_SE_Li256ELb1ELb1ELb1ELb0EEENS1_36VarlenDynamicPersistentTileSchedulerILi64ELi64ELi256ELi128ELb1ELb1ELb1ELb1ELb0ELb1EEEEEEEEEvNT_6ParamsE,"",@"SHT_CUDA_INFO"
	.sectionflags	@""
	.align	4


	//----- nvinfo : EIATTR_CUDA_API_VERSION
	.align		4
        /*0000*/ 	.byte	0x04, 0x37
        /*0002*/ 	.short	(.L_426 - .L_425)
.L_425:
        /*0004*/ 	.word	0x00000082


	//----- nvinfo : EIATTR_KPARAM_INFO
	.align		4
.L_426:
        /*0008*/ 	.byte	0x04, 0x17
        /*000a*/ 	.short	(.L_428 - .L_427)
.L_427:
        /*000c*/ 	.word	0x00000000
        /*0010*/ 	.short	0x0000
        /*0012*/ 	.short	0x0070
        /*0014*/ 	.byte	0x00, 0xf0, 0x01, 0x2e


	//----- nvinfo : EIATTR_SPARSE_MMA_MASK
	.align		4
.L_428:
        /*0018*/ 	.byte	0x03, 0x50
        /*001a*/ 	.short	0x0000


	//----- nvinfo : EIATTR_MAXREG_COUNT
	.align		4
        /*001c*/ 	.byte	0x03, 0x1b
        /*001e*/ 	.short	0x00a8


	//----- nvinfo : EIATTR_NUM_BARRIERS
	.align		4
        /*0020*/ 	.byte	0x02, 0x4c
        /*0022*/ 	.byte	0x10
	.zero		1


	//----- nvinfo : EIATTR_EXTERNS
	.align		4
        /*0024*/ 	.byte	0x04, 0x0f
        /*0026*/ 	.short	(.L_430 - .L_429)


	//   ....[0]....
	.align		4
.L_429:
        /*0028*/ 	.word	index@(__assertfail)


	//----- nvinfo : EIATTR_ANNOTATIONS
	.align		4
.L_430:
        /*002c*/ 	.byte	0x04, 0x55
        /*002e*/ 	.short	(.L_432 - .L_431)


	//   ....[0]....
.L_431:
        /* <DEDUP_REMOVED lines=110> */


	//----- nvinfo : EIATTR_MERCURY_ISA_VERSION
	.align		4
.L_432:
        /*0700*/ 	.byte	0x03, 0x5f
        /*0702*/ 	.short	0x0101


	//----- nvinfo : EIATTR_UNUSED_LOAD_BYTE_OFFSET
	.align		4
        /*0704*/ 	.byte	0x04, 0x44
        /*0706*/ 	.short	(.L_434 - .L_433)


	//   ....[0]....
.L_433:
        /*0708*/ 	.word	0x00000b30
        /*070c*/ 	.word	0x0000fff0


	//   ....[1]....
        /*0710*/ 	.word	0x00027c20
        /*0714*/ 	.word	0x0000fff0


	//----- nvinfo : EIATTR_INT_WARP_WIDE_INSTR_OFFSETS
	.align		4
.L_434:
        /*0718*/ 	.byte	0x04, 0x31
        /*071a*/ 	.short	(.L_436 - .L_435)


	//   ....[0]....
.L_435:
        /*071c*/ 	.word	0x00000160


	//   ....[1]....
        /*0720*/ 	.word	0x00000200


	//   ....[2]....
        /*0724*/ 	.word	0x00000210


	//   ....[3]....
        /*0728*/ 	.word	0x00000280


	//   ....[4]....
        /*072c*/ 	.word	0x0002e8a0


	//   ....[5]....
        /*0730*/ 	.word	0x0002e900


	//   ....[6]....
        /*0734*/ 	.word	0x000342c0


	//   ....[7]....
        /*0738*/ 	.word	0x00034350


	//----- nvinfo : EIATTR_COOP_GROUP_MASK_REGIDS
	.align		4
.L_436:
        /*073c*/ 	.byte	0x04, 0x29
        /*073e*/ 	.short	(.L_438 - .L_437)


	//   ....[0]....
.L_437:
        /*0740*/ 	.word	0xffffffff


	//   ....[1]....
        /*0744*/ 	.word	0xffffffff


	//   ....[2]....
        /*0748*/ 	.word	0xffffffff


	//   ....[3]....
        /*074c*/ 	.word	0xffffffff


	//   ....[4]....
        /*0750*/ 	.word	0xffffffff


	//   ....[5]....
        /*0754*/ 	.word	0xffffffff


	//   ....[6]....
        /*0758*/ 	.word	0xffffffff


	//   ....[7]....
        /*075c*/ 	.word	0xffffffff


	//   ....[8]....
        /*0760*/ 	.word	0xffffffff


	//   ....[9]....
        /*0764*/ 	.word	0xffffffff


	//   ....[10]....
        /*0768*/ 	.word	0xffffffff


	//   ....[11]....
        /*076c*/ 	.word	0xffffffff


	//   ....[12]....
        /*0770*/ 	.word	0xffffffff


	//   ....[13]....
        /*0774*/ 	.word	0xffffffff


	//   ....[14]....
        /*0778*/ 	.word	0xffffffff


	//   ....[15]....
        /*077c*/ 	.word	0xffffffff


	//   ....[16]....
        /*0780*/ 	.word	0xffffffff


	//   ....[17]....
        /*0784*/ 	.word	0xffffffff


	//   ....[18]....
        /*0788*/ 	.word	0xffffffff


	//   ....[19]....
        /*078c*/ 	.word	0xffffffff


	//   ....[20]....
        /*0790*/ 	.word	0xffffffff


	//   ....[21]....
        /*0794*/ 	.word	0xffffffff


	//   ....[22]....
        /*0798*/ 	.word	0xffffffff


	//   ....[23]....
        /*079c*/ 	.word	0xffffffff


	//   ....[24]....
        /*07a0*/ 	.word	0xffffffff


	//   ....[25]....
        /*07a4*/ 	.word	0xffffffff


	//   ....[26]....
        /*07a8*/ 	.word	0xffffffff


	//   ....[27]....
        /*07ac*/ 	.word	0xffffffff


	//   ....[28]....
        /*07b0*/ 	.word	0xffffffff


	//   ....[29]....
        /*07b4*/ 	.word	0xffffffff


	//   ....[30]....
        /*07b8*/ 	.word	0xffffffff


	//   ....[31]....
        /*07bc*/ 	.word	0xffffffff


	//   ....[32]....
        /*07c0*/ 	.word	0xffffffff


	//   ....[33]....
        /*07c4*/ 	.word	0xffffffff


	//   ....[34]....
        /*07c8*/ 	.word	0xffffffff


	//   ....[35]....
        /*07cc*/ 	.word	0xffffffff


	//   ....[36]....
        /*07d0*/ 	.word	0xffffffff


	//   ....[37]....
        /*07d4*/ 	.word	0xffffffff


	//   ....[38]....
        /*07d8*/ 	.word	0xffffffff


	//   ....[39]....
        /*07dc*/ 	.word	0xffffffff


	//   ....[40]....
        /*07e0*/ 	.word	0xffffffff


	//   ....[41]....
        /*07e4*/ 	.word	0xffffffff


	//   ....[42]....
        /*07e8*/ 	.word	0xffffffff


	//   ....[43]....
        /*07ec*/ 	.word	0xffffffff


	//   ....[44]....
        /*07f0*/ 	.word	0xffffffff


	//   ....[45]....
        /*07f4*/ 	.word	0xffffffff


	//   ....[46]....
        /*07f8*/ 	.word	0xffffffff


	//   ....[47]....
        /*07fc*/ 	.word	0xffffffff


	//   ....[48]....
        /*0800*/ 	.word	0xffffffff


	//   ....[49]....
        /*0804*/ 	.word	0xffffffff


	//   ....[50]....
        /*0808*/ 	.word	0xffffffff


	//   ....[51]....
        /*080c*/ 	.word	0xffffffff


	//   ....[52]....
        /*0810*/ 	.word	0xffffffff


	//   ....[53]....
        /*0814*/ 	.word	0xffffffff


	//   ....[54]....
        /*0818*/ 	.word	0xffffffff


	//   ....[55]....
        /*081c*/ 	.word	0xffffffff


	//   ....[56]....
        /*0820*/ 	.word	0xffffffff


	//   ....[57]....
        /*0824*/ 	.word	0xffffffff


	//   ....[58]....
        /*0828*/ 	.word	0xffffffff


	//   ....[59]....
        /*082c*/ 	.word	0xffffffff


	//   ....[60]....
        /*0830*/ 	.word	0xffffffff


	//   ....[61]....
        /*0834*/ 	.word	0xffffffff


	//   ....[62]....
        /*0838*/ 	.word	0xffffffff


	//   ....[63]....
        /*083c*/ 	.word	0xffffffff


	//   ....[64]....
        /*0840*/ 	.word	0xffffffff


	//   ....[65]....
        /*0844*/ 	.word	0xffffffff


	//   ....[66]....
        /*0848*/ 	.word	0xffffffff


	//   ....[67]....
        /*084c*/ 	.word	0xffffffff


	//   ....[68]....
        /*0850*/ 	.word	0xffffffff


	//   ....[69]....
        /*0854*/ 	.word	0xffffffff


	//   ....[70]....
        /*0858*/ 	.word	0xffffffff


	//   ....[71]....
        /*085c*/ 	.word	0xffffffff


	//   ....[72]....
        /*0860*/ 	.word	0xffffffff


	//   ....[73]....
        /*0864*/ 	.word	0xffffffff


	//   ....[74]....
        /*0868*/ 	.word	0xffffffff


	//   ....[75]....
        /*086c*/ 	.word	0xffffffff


	//   ....[76]....
        /*0870*/ 	.word	0xffffffff


	//   ....[77]....
        /*0874*/ 	.word	0xffffffff


	//   ....[78]....
        /*0878*/ 	.word	0xffffffff


	//   ....[79]....
        /*087c*/ 	.word	0xffffffff


	//   ....[80]....
        /*0880*/ 	.word	0xffffffff


	//   ....[81]....
        /*0884*/ 	.word	0xffffffff


	//   ....[82]....
        /*0888*/ 	.word	0xffffffff


	//   ....[83]....
        /*088c*/ 	.word	0xffffffff


	//   ....[84]....
        /*0890*/ 	.word	0xffffffff


	//   ....[85]....
        /*0894*/ 	.word	0xffffffff


	//   ....[86]....
        /*0898*/ 	.word	0xffffffff


	//   ....[87]....
        /*089c*/ 	.word	0xffffffff


	//   ....[88]....
        /*08a0*/ 	.word	0xffffffff


	//   ....[89]....
        /*08a4*/ 	.word	0xffffffff


	//   ....[90]....
        /*08a8*/ 	.word	0xffffffff


	//   ....[91]....
        /*08ac*/ 	.word	0xffffffff


	//   ....[92]....
        /*08b0*/ 	.word	0xffffffff


	//   ....[93]....
        /*08b4*/ 	.word	0xffffffff


	//   ....[94]....
        /*08b8*/ 	.word	0xffffffff


	//   ....[95]....
        /*08bc*/ 	.word	0xffffffff


	//   ....[96]....
        /*08c0*/ 	.word	0xffffffff


	//   ....[97]....
        /*08c4*/ 	.word	0xffffffff


	//   ....[98]....
        /*08c8*/ 	.word	0xffffffff


	//   ....[99]....
        /*08cc*/ 	.word	0xffffffff


	//   ....[100]....
        /*08d0*/ 	.word	0xffffffff


	//   ....[101]....
        /*08d4*/ 	.word	0xffffffff


	//   ....[102]....
        /*08d8*/ 	.word	0xffffffff


	//   ....[103]....
        /*08dc*/ 	.word	0xffffffff


	//   ....[104]....
        /*08e0*/ 	.word	0xffffffff


	//   ....[105]....
        /*08e4*/ 	.word	0x0500000f


	//   ....[106]....
        /*08e8*/ 	.word	0x0500000f


	//   ....[107]....
        /*08ec*/ 	.word	0x0500000f


	//   ....[108]....
        /*08f0*/ 	.word	0x0500000f


	//   ....[109]....
        /*08f4*/ 	.word	0x0500000f


	//   ....[110]....
        /*08f8*/ 	.word	0x0500000f


	//   ....[111]....
        /*08fc*/ 	.word	0x0500000f


	//   ....[112]....
        /*0900*/ 	.word	0x0500000f


	//   ....[113]....
        /*0904*/ 	.word	0x0500000f


	//   ....[114]....
        /*0908*/ 	.word	0x0500000f


	//   ....[115]....
        /*090c*/ 	.word	0x0500000f


	//   ....[116]....
        /*0910*/ 	.word	0x0500000f


	//   ....[117]....
        /*0914*/ 	.word	0x0500000f


	//   ....[118]....
        /*0918*/ 	.word	0x0500000f


	//   ....[119]....
        /*091c*/ 	.word	0x0500000f


	//   ....[120]....
        /*0920*/ 	.word	0x0500000f


	//   ....[121]....
        /*0924*/ 	.word	0x0500000f


	//   ....[122]....
        /*0928*/ 	.word	0x0500000f


	//   ....[123]....
        /*092c*/ 	.word	0x0500000f


	//   ....[124]....
        /*0930*/ 	.word	0x0500000f


	//   ....[125]....
        /*0934*/ 	.word	0x0500000f


	//   ....[126]....
        /*0938*/ 	.word	0x0500000f


	//   ....[127]....
        /*093c*/ 	.word	0x0500000f


	//   ....[128]....
        /*0940*/ 	.word	0x0500000f


	//   ....[129]....
        /*0944*/ 	.word	0x0500000f


	//   ....[130]....
        /*0948*/ 	.word	0x0500000f


	//   ....[131]....
        /*094c*/ 	.word	0x0500000f


	//   ....[132]....
        /*0950*/ 	.word	0x0500000f


	//   ....[133]....
        /*0954*/ 	.word	0x0500000f


	//   ....[134]....
        /*0958*/ 	.word	0x0500000f


	//   ....[135]....
        /*095c*/ 	.word	0x0500000f


	//   ....[136]....
        /*0960*/ 	.word	0x0500000f


	//   ....[137]....
        /*0964*/ 	.word	0x0500000f


	//   ....[138]....
        /*0968*/ 	.word	0x0500000f


	//   ....[139]....
        /*096c*/ 	.word	0x0500000f


	//   ....[140]....
        /*0970*/ 	.word	0x0500000f


	//   ....[141]....
        /*0974*/ 	.word	0xffffffff


	//   ....[142]....
        /*0978*/ 	.word	0xffffffff


	//   ....[143]....
        /*097c*/ 	.word	0xffffffff


	//   ....[144]....
        /*0980*/ 	.word	0xffffffff


	//   ....[145]....
        /*0984*/ 	.word	0xffffffff


	//   ....[146]....
        /*0988*/ 	.word	0xffffffff


	//   ....[147]....
        /*098c*/ 	.word	0xffffffff


	//   ....[148]....
        /*0990*/ 	.word	0xffffffff


	//----- nvinfo : EIATTR_COOP_GROUP_INSTR_OFFSETS
	.align		4
.L_438:
        /*0994*/ 	.byte	0x04, 0x28
        /*0996*/ 	.short	(.L_440 - .L_439)


	//   ....[0]....
.L_439:
        /*0998*/ 	.word	0x00000070


	//   ....[1]....
        /*099c*/ 	.word	0x00000170


	//   ....[2]....
        /*09a0*/ 	.word	0x00000220


	//   ....[3]....
        /*09a4*/ 	.word	0x000003c0


	//   ....[4]....
        /*09a8*/ 	.word	0x00000520


	//   ....[5]....
        /*09ac*/ 	.word	0x00000640


	//   ....[6]....
        /*09b0*/ 	.word	0x000007a0


	//   ....[7]....
        /*09b4*/ 	.word	0x00002b30


	//   ....[8]....
        /*09b8*/ 	.word	0x0000aae0


	//   ....[9]....
        /*09bc*/ 	.word	0x0000cb70


	//   ....[10]....
        /*09c0*/ 	.word	0x0000dec0


	//   ....[11]....
        /*09c4*/ 	.word	0x0000e360


	//   ....[12]....
        /*09c8*/ 	.word	0x0000ee10


	//   ....[13]....
        /*09cc*/ 	.word	0x0000f1f0


	//   ....[14]....
        /*09d0*/ 	.word	0x0000f500


	//   ....[15]....
        /*09d4*/ 	.word	0x0000f520


	//   ....[16]....
        /*09d8*/ 	.word	0x00012230


	//   ....[17]....
        /*09dc*/ 	.word	0x00013cc0


	//   ....[18]....
        /*09e0*/ 	.word	0x00014fc0


	//   ....[19]....
        /*09e4*/ 	.word	0x00015070


	//   ....[20]....
        /*09e8*/ 	.word	0x00015220


	//   ....[21]....
        /*09ec*/ 	.word	0x00015240


	//   ....[22]....
        /*09f0*/ 	.word	0x0001bfa0


	//   ....[23]....
        /*09f4*/ 	.word	0x0001d4d0


	//   ....[24]....
        /*09f8*/ 	.word	0x0001e6b0


	//   ....[25]....
        /*09fc*/ 	.word	0x0001eb90


	//   ....[26]....
        /*0a00*/ 	.word	0x0001f6b0


	//   ....[27]....
        /*0a04*/ 	.word	0x0001f740


	//   ....[28]....
        /*0a08*/ 	.word	0x0001f830


	//   ....[29]....
        /*0a0c*/ 	.word	0x0001f850


	//   ....[30]....
        /*0a10*/ 	.word	0x00026630


	//   ....[31]....
        /*0a14*/ 	.word	0x00026760


	//   ....[32]....
        /*0a18*/ 	.word	0x00026780


	//   ....[33]....
        /*0a1c*/ 	.word	0x000267c0


	//   ....[34]....
        /*0a20*/ 	.word	0x000267e0


	//   ....[35]....
        /*0a24*/ 	.word	0x00028b60


	//   ....[36]....
        /*0a28*/ 	.word	0x00028fd0


	//   ....[37]....
        /*0a2c*/ 	.word	0x00028fe0


	//   ....[38]....
        /*0a30*/ 	.word	0x00028ff0


	//   ....[39]....
        /*0a34*/ 	.word	0x00029000


	//   ....[40]....
        /*0a38*/ 	.word	0x00029c20


	//   ....[41]....
        /*0a3c*/ 	.word	0x00029c50


	//   ....[42]....
        /*0a40*/ 	.word	0x00029e90


	//   ....[43]....
        /*0a44*/ 	.word	0x00029eb0


	//   ....[44]....
        /*0a48*/ 	.word	0x0002a550


	//   ....[45]....
        /*0a4c*/ 	.word	0x0002a560


	//   ....[46]....
        /*0a50*/ 	.word	0x0002afb0


	//   ....[47]....
        /*0a54*/ 	.word	0x0002afd0


	//   ....[48]....
        /*0a58*/ 	.word	0x0002c4e0


	//   ....[49]....
        /*0a5c*/ 	.word	0x0002c520


	//   ....[50]....
        /*0a60*/ 	.word	0x0002c760


	//   ....[51]....
        /*0a64*/ 	.word	0x0002c780


	//   ....[52]....
        /*0a68*/ 	.word	0x0002ca40


	//   ....[53]....
        /*0a6c*/ 	.word	0x0002cc50


	//   ....[54]....
        /*0a70*/ 	.word	0x0002cc80


	//   ....[55]....
        /*0a74*/ 	.word	0x0002ccb0


	//   ....[56]....
        /*0a78*/ 	.word	0x0002cce0


	//   ....[57]....
        /*0a7c*/ 	.word	0x0002cd10


	//   ....[58]....
        /*0a80*/ 	.word	0x0002cd40


	//   ....[59]....
        /*0a84*/ 	.word	0x0002cee0


	//   ....[60]....
        /*0a88*/ 	.word	0x0002cf10


	//   ....[61]....
        /*0a8c*/ 	.word	0x0002cf40


	//   ....[62]....
        /*0a90*/ 	.word	0x0002cf70


	//   ....[63]....
        /*0a94*/ 	.word	0x0002cfa0


	//   ....[64]....
        /*0a98*/ 	.word	0x0002cfd0


	//   ....[65]....
        /*0a9c*/ 	.word	0x0002d070


	//   ....[66]....
        /*0aa0*/ 	.word	0x0002d0a0


	//   ....[67]....
        /*0aa4*/ 	.word	0x0002d0b0


	//   ....[68]....
        /*0aa8*/ 	.word	0x0002d0e0


	//   ....[69]....
        /*0aac*/ 	.word	0x0002ee70


	//   ....[70]....
        /*0ab0*/ 	.word	0x0002f920


	//   ....[71]....
        /*0ab4*/ 	.word	0x0002f930


	//   ....[72]....
        /*0ab8*/ 	.word	0x0002f960


	//   ....[73]....
        /*0abc*/ 	.word	0x0002fa40


	//   ....[74]....
        /*0ac0*/ 	.word	0x0002fa70


	//   ....[75]....
        /*0ac4*/ 	.word	0x0002fad0


	//   ....[76]....
        /*0ac8*/ 	.word	0x0002fae0


	//   ....[77]....
        /*0acc*/ 	.word	0x0002fb50


	//   ....[78]....
        /*0ad0*/ 	.word	0x00030490


	//   ....[79]....
        /*0ad4*/ 	.word	0x00030570


	//   ....[80]....
        /*0ad8*/ 	.word	0x000305a0


	//   ....[81]....
        /*0adc*/ 	.word	0x000306d0


	//   ....[82]....
        /*0ae0*/ 	.word	0x00030840


	//   ....[83]....
        /*0ae4*/ 	.word	0x00030850


	//   ....[84]....
        /*0ae8*/ 	.word	0x000309b0


	//   ....[85]....
        /*0aec*/ 	.word	0x000309c0


	//   ....[86]....
        /*0af0*/ 	.word	0x000345e0


	//   ....[87]....
        /*0af4*/ 	.word	0x000345f0


	//   ....[88]....
        /*0af8*/ 	.word	0x00034640


	//   ....[89]....
        /*0afc*/ 	.word	0x00034680


	//   ....[90]....
        /*0b00*/ 	.word	0x000346b0


	//   ....[91]....
        /*0b04*/ 	.word	0x000346e0


	//   ....[92]....
        /*0b08*/ 	.word	0x00034710


	//   ....[93]....
        /*0b0c*/ 	.word	0x00034740


	//   ....[94]....
        /*0b10*/ 	.word	0x00034900


	//   ....[95]....
        /*0b14*/ 	.word	0x00034930


	//   ....[96]....
        /*0b18*/ 	.word	0x00034960


	//   ....[97]....
        /*0b1c*/ 	.word	0x00034990


	//   ....[98]....
        /*0b20*/ 	.word	0x000349c0


	//   ....[99]....
        /*0b24*/ 	.word	0x000349f0


	//   ....[100]....
        /*0b28*/ 	.word	0x00034ac0


	//   ....[101]....
        /*0b2c*/ 	.word	0x00034ae0


	//   ....[102]....
        /*0b30*/ 	.word	0x00034af0


	//   ....[103]....
        /*0b34*/ 	.word	0x00034b70


	//   ....[104]....
        /*0b38*/ 	.word	0x000356b0


	//   ....[105]....
        /*0b3c*/ 	.word	0x00035c20


	//   ....[106]....
        /*0b40*/ 	.word	0x00035db0


	//   ....[107]....
        /*0b44*/ 	.word	0x00035e10


	//   ....[108]....
        /*0b48*/ 	.word	0x00035e70


	//   ....[109]....
        /*0b4c*/ 	.word	0x00035ec0


	//   ....[110]....
        /*0b50*/ 	.word	0x00036020


	//   ....[111]....
        /*0b54*/ 	.word	0x000360c0


	//   ....[112]....
        /*0b58*/ 	.word	0x00036170


	//   ....[113]....
        /*0b5c*/ 	.word	0x00036250


	//   ....[114]....
        /*0b60*/ 	.word	0x00036410


	//   ....[115]....
        /*0b64*/ 	.word	0x000364f0


	//   ....[116]....
        /*0b68*/ 	.word	0x00036780


	//   ....[117]....
        /*0b6c*/ 	.word	0x00036880


	//   ....[118]....
        /*0b70*/ 	.word	0x00036a60


	//   ....[119]....
        /*0b74*/ 	.word	0x00036b20


	//   ....[120]....
        /*0b78*/ 	.word	0x00036d30


	//   ....[121]....
        /*0b7c*/ 	.word	0x00036d80


	//   ....[122]....
        /*0b80*/ 	.word	0x000370b0


	//   ....[123]....
        /*0b84*/ 	.word	0x00037150


	//   ....[124]....
        /*0b88*/ 	.word	0x000372e0


	//   ....[125]....
        /*0b8c*/ 	.word	0x00037360


	//   ....[126]....
        /*0b90*/ 	.word	0x000373e0


	//   ....[127]....
        /*0b94*/ 	.word	0x00037460


	//   ....[128]....
        /*0b98*/ 	.word	0x000374e0


	//   ....[129]....
        /*0b9c*/ 	.word	0x00037570


	//   ....[130]....
        /*0ba0*/ 	.word	0x00037610


	//   ....[131]....
        /*0ba4*/ 	.word	0x000376c0


	//   ....[132]....
        /*0ba8*/ 	.word	0x00037740


	//   ....[133]....
        /*0bac*/ 	.word	0x000377c0


	//   ....[134]....
        /*0bb0*/ 	.word	0x00037840


	//   ....[135]....
        /*0bb4*/ 	.word	0x000378d0


	//   ....[136]....
        /*0bb8*/ 	.word	0x00037950


	//   ....[137]....
        /*0bbc*/ 	.word	0x00037a00


	//   ....[138]....
        /*0bc0*/ 	.word	0x00037a50


	//   ....[139]....
        /*0bc4*/ 	.word	0x00037b10


	//   ....[140]....
        /*0bc8*/ 	.word	0x00037c40


	//   ....[141]....
        /*0bcc*/ 	.word	0x00039c40


	//   ....[142]....
        /*0bd0*/ 	.word	0x0003b430


	//   ....[143]....
        /*0bd4*/ 	.word	0x0003be50


	//   ....[144]....
        /*0bd8*/ 	.word	0x0003c750


	//   ....[145]....
        /*0bdc*/ 	.word	0x0003c790


	//   ....[146]....
        /*0be0*/ 	.word	0x0003c800


	//   ....[147]....
        /*0be4*/ 	.word	0x0003c820


	//   ....[148]....
        /*0be8*/ 	.word	0x00049940


	//----- nvinfo : EIATTR_REG_RECONFIG
	.align		4
.L_440:
        /*0bec*/ 	.byte	0x01, 0x54
	.zero		2


	//----- nvinfo : EIATTR_SYSCALL_OFFSETS
	.align		4
        /*0bf0*/ 	.byte	0x04, 0x46
        /*0bf2*/ 	.short	(.L_442 - .L_441)


	//   ....[0]....
.L_441:
        /*0bf4*/ 	.word	0x0000b070


	//   ....[1]....
        /*0bf8*/ 	.word	0x0002eaa0


	//   ....[2]....
        /*0bfc*/ 	.word	0x0002ebf0


	//   ....[3]....
        /*0c00*/ 	.word	0x0002ece0


	//   ....[4]....
        /*0c04*/ 	.word	0x0002f520


	//   ....[5]....
        /*0c08*/ 	.word	0x0002fe60


	//----- nvinfo : EIATTR_MBARRIER_INSTR_OFFSETS
	.align		4
.L_442:
        /*0c0c*/ 	.byte	0x04, 0x39
        /*0c0e*/ 	.short	(.L_444 - .L_443)


	//   ....[0]....
.L_443:
        /*0c10*/ 	.word	0x000002a0
        /*0c14*/ 	.word	0x000000ff
        /*0c18*/ 	.word	0x00038800
        /*0c1c*/ 	.short	0x0100
        /*0c1e*/ 	.byte	0x08
	.zero		1


	//   ....[1]....
        /*0c20*/ 	.word	0x000002b0
        /*0c24*/ 	.word	0x000000ff
        /*0c28*/ 	.word	0x00038810
        /*0c2c*/ 	.short	0x0100
        /*0c2e*/ 	.byte	0x08
	.zero		1


	//   ....[2]....
        /*0c30*/ 	.word	0x000002c0
        /*0c34*/ 	.word	0x000000ff
        /*0c38*/ 	.word	0x00038820
        /*0c3c*/ 	.short	0x0100
        /*0c3e*/ 	.byte	0x08
	.zero		1


	//   ....[3]....
        /*0c40*/ 	.word	0x00000370
        /*0c44*/ 	.word	0x000000ff
        /*0c48*/ 	.word	0x00038830
        /*0c4c*/ 	.short	0x0100
        /*0c4e*/ 	.byte	0x06
	.zero		1


	//   ....[4]....
        /*0c50*/ 	.word	0x00000380
        /*0c54*/ 	.word	0x000000ff
        /*0c58*/ 	.word	0x00038840
        /*0c5c*/ 	.short	0x0100
        /*0c5e*/ 	.byte	0x06
	.zero		1


	//   ....[5]....
        /*0c60*/ 	.word	0x00000390
        /*0c64*/ 	.word	0x000000ff
        /*0c68*/ 	.word	0x00038838
        /*0c6c*/ 	.short	0x0100
        /*0c6e*/ 	.byte	0x06
	.zero		1


	//   ....[6]....
        /*0c70*/ 	.word	0x000003a0
        /*0c74*/ 	.word	0x000000ff
        /*0c78*/ 	.word	0x00038848
        /*0c7c*/ 	.short	0x0100
        /*0c7e*/ 	.byte	0x06
	.zero		1


	//   ....[7]....
        /*0c80*/ 	.word	0x000004d0
        /*0c84*/ 	.word	0x000000ff
        /*0c88*/ 	.word	0x00038850
        /*0c8c*/ 	.short	0x0100
        /*0c8e*/ 	.byte	0x08
	.zero		1


	//   ....[8]....
        /*0c90*/ 	.word	0x000004e0
        /*0c94*/ 	.word	0x000000ff
        /*0c98*/ 	.word	0x00038860
        /*0c9c*/ 	.short	0x0100
        /*0c9e*/ 	.byte	0x08
	.zero		1


	//   ....[9]....
        /*0ca0*/ 	.word	0x000004f0
        /*0ca4*/ 	.word	0x000000ff
        /*0ca8*/ 	.word	0x00038858
        /*0cac*/ 	.short	0x0100
        /*0cae*/ 	.byte	0x08
	.zero		1


	//   ....[10]....
        /*0cb0*/ 	.word	0x00000500
        /*0cb4*/ 	.word	0x000000ff
        /*0cb8*/ 	.word	0x00038868
        /*0cbc*/ 	.short	0x0100
        /*0cbe*/ 	.byte	0x08
	.zero		1


	//   ....[11]....
        /*0cc0*/ 	.word	0x000005f0
        /*0cc4*/ 	.word	0x000000ff
        /*0cc8*/ 	.word	0x00038870
        /*0ccc*/ 	.short	0x0100
        /*0cce*/ 	.byte	0x06
	.zero		1


	//   ....[12]....
        /*0cd0*/ 	.word	0x00000600
        /*0cd4*/ 	.word	0x000000ff
        /*0cd8*/ 	.word	0x00038880
        /*0cdc*/ 	.short	0x0100
        /*0cde*/ 	.byte	0x06
	.zero		1


	//   ....[13]....
        /*0ce0*/ 	.word	0x00000610
        /*0ce4*/ 	.word	0x000000ff
        /*0ce8*/ 	.word	0x00038878
        /*0cec*/ 	.short	0x0100
        /*0cee*/ 	.byte	0x06
	.zero		1


	//   ....[14]....
        /*0cf0*/ 	.word	0x00000620
        /*0cf4*/ 	.word	0x000000ff
        /*0cf8*/ 	.word	0x00038888
        /*0cfc*/ 	.short	0x0100
        /*0cfe*/ 	.byte	0x06
	.zero		1


	//   ....[15]....
        /*0d00*/ 	.word	0x00000750
        /*0d04*/ 	.word	0x000000ff
        /*0d08*/ 	.word	0x00038890
        /*0d0c*/ 	.short	0x0100
        /*0d0e*/ 	.byte	0x08
	.zero		1


	//   ....[16]....
        /*0d10*/ 	.word	0x00000760
        /*0d14*/ 	.word	0x000000ff
        /*0d18*/ 	.word	0x000388a0
        /*0d1c*/ 	.short	0x0100
        /*0d1e*/ 	.byte	0x08
	.zero		1


	//   ....[17]....
        /*0d20*/ 	.word	0x00000770
        /*0d24*/ 	.word	0x000000ff
        /*0d28*/ 	.word	0x00038898
        /*0d2c*/ 	.short	0x0100
        /*0d2e*/ 	.byte	0x08
	.zero		1


	//   ....[18]....
        /*0d30*/ 	.word	0x00000780
        /*0d34*/ 	.word	0x000000ff
        /*0d38*/ 	.word	0x000388a8
        /*0d3c*/ 	.short	0x0100
        /*0d3e*/ 	.byte	0x08
	.zero		1


	//   ....[19]....
        /*0d40*/ 	.word	0x000008c0
        /*0d44*/ 	.word	0x000000ff
        /*0d48*/ 	.word	0x000388b0
        /*0d4c*/ 	.short	0x0100
        /*0d4e*/ 	.byte	0x08
	.zero		1


	//   ....[20]....
        /*0d50*/ 	.word	0x000008d0
        /*0d54*/ 	.word	0x000000ff
        /*0d58*/ 	.word	0x000388c0
        /*0d5c*/ 	.short	0x0100
        /*0d5e*/ 	.byte	0x08
	.zero		1


	//   ....[21]....
        /*0d60*/ 	.word	0x000008e0
        /*0d64*/ 	.word	0x000000ff
        /*0d68*/ 	.word	0x000388b8
        /*0d6c*/ 	.short	0x0100
        /*0d6e*/ 	.byte	0x08
	.zero		1


	//   ....[22]....
        /*0d70*/ 	.word	0x000008f0
        /*0d74*/ 	.word	0x000000ff
        /*0d78*/ 	.word	0x000388c8
        /*0d7c*/ 	.short	0x0100
        /*0d7e*/ 	.byte	0x08
	.zero		1


	//   ....[23]....
        /*0d80*/ 	.word	0x00005070
        /*0d84*/ 	.word	0x00000000
        /*0d88*/ 	.word	0x00000000
        /*0d8c*/ 	.short	0x0101
        /*0d8e*/ 	.byte	0x3f
	.zero		1


	//   ....[24]....
        /*0d90*/ 	.word	0x00008e40
        /*0d94*/ 	.word	0x00000000
        /*0d98*/ 	.word	0x00000000
        /*0d9c*/ 	.short	0x0101
        /*0d9e*/ 	.byte	0x3f
	.zero		1


	//   ....[25]....
        /*0da0*/ 	.word	0x0000b5b0
        /*0da4*/ 	.word	0x000000ff
        /*0da8*/ 	.word	0x00038800
        /*0dac*/ 	.short	0x010a
        /*0dae*/ 	.byte	0x2f
	.zero		1


	//   ....[26]....
        /*0db0*/ 	.word	0x0000ba10
        /*0db4*/ 	.word	0x00000014
        /*0db8*/ 	.word	0x00000000
        /*0dbc*/ 	.short	0x010a
        /*0dbe*/ 	.byte	0x3f
	.zero		1


	//   ....[27]....
        /*0dc0*/ 	.word	0x0000ba70
        /*0dc4*/ 	.word	0x00000014
        /*0dc8*/ 	.word	0x00000000
        /*0dcc*/ 	.short	0x010a
        /*0dce*/ 	.byte	0x3f
	.zero		1


	//   ....[28]....
        /*0dd0*/ 	.word	0x0000be20
        /*0dd4*/ 	.word	0x000000ff
        /*0dd8*/ 	.word	0x00038810
        /*0ddc*/ 	.short	0x010a
        /*0dde*/ 	.byte	0x2f
	.zero		1


	//   ....[29]....
        /*0de0*/ 	.word	0x0000bf20
        /*0de4*/ 	.word	0x0000000c
        /*0de8*/ 	.word	0x00000000
        /*0dec*/ 	.short	0x010a
        /*0dee*/ 	.byte	0x3f
	.zero		1


	//   ....[30]....
        /*0df0*/ 	.word	0x0000bf80
        /*0df4*/ 	.word	0x0000000c
        /*0df8*/ 	.word	0x00000000
        /*0dfc*/ 	.short	0x010a
        /*0dfe*/ 	.byte	0x3f
	.zero		1


	//   ....[31]....
        /*0e00*/ 	.word	0x0000dac0
        /*0e04*/ 	.word	0x00000003
        /*0e08*/ 	.word	0x00000000
        /*0e0c*/ 	.short	0x0101
        /*0e0e*/ 	.byte	0x3f
	.zero		1


	//   ....[32]....
        /*0e10*/ 	.word	0x000122a0
        /*0e14*/ 	.word	0x00000000
        /*0e18*/ 	.word	0x00000000
        /*0e1c*/ 	.short	0x0101
        /*0e1e*/ 	.byte	0x3f
	.zero		1


	//   ....[33]....
        /*0e20*/ 	.word	0x00012a00
        /*0e24*/ 	.word	0x00000009
        /*0e28*/ 	.word	0x00000000
        /*0e2c*/ 	.short	0x010a
        /*0e2e*/ 	.byte	0x3f
	.zero		1


	//   ....[34]....
        /*0e30*/ 	.word	0x00012b00
        /*0e34*/ 	.word	0x00000005
        /*0e38*/ 	.word	0x00000000
        /*0e3c*/ 	.short	0x010a
        /*0e3e*/ 	.byte	0x3f
	.zero		1


	//   ....[35]....
        /*0e40*/ 	.word	0x00012f20
        /*0e44*/ 	.word	0x00000014
        /*0e48*/ 	.word	0x00000000
        /*0e4c*/ 	.short	0x010a
        /*0e4e*/ 	.byte	0x3f
	.zero		1


	//   ....[36]....
        /*0e50*/ 	.word	0x00013020
        /*0e54*/ 	.word	0x00000008
        /*0e58*/ 	.word	0x00000000
        /*0e5c*/ 	.short	0x010a
        /*0e5e*/ 	.byte	0x3f
	.zero		1


	//   ....[37]....
        /*0e60*/ 	.word	0x00014b30
        /*0e64*/ 	.word	0x0000003c
        /*0e68*/ 	.word	0x00000000
        /*0e6c*/ 	.short	0x0101
        /*0e6e*/ 	.byte	0x3f
	.zero		1


	//   ....[38]....
        /*0e70*/ 	.word	0x0001c020
        /*0e74*/ 	.word	0x00000006
        /*0e78*/ 	.word	0x00000000
        /*0e7c*/ 	.short	0x0101
        /*0e7e*/ 	.byte	0x3f
	.zero		1


	//   ....[39]....
        /*0e80*/ 	.word	0x0001c200
        /*0e84*/ 	.word	0x00000007
        /*0e88*/ 	.word	0x00000000
        /*0e8c*/ 	.short	0x010a
        /*0e8e*/ 	.byte	0x3f
	.zero		1


	//   ....[40]....
        /*0e90*/ 	.word	0x0001c300
        /*0e94*/ 	.word	0x00000006
        /*0e98*/ 	.word	0x00000000
        /*0e9c*/ 	.short	0x010a
        /*0e9e*/ 	.byte	0x3f
	.zero		1


	//   ....[41]....
        /*0ea0*/ 	.word	0x0001c720
        /*0ea4*/ 	.word	0x0000000e
        /*0ea8*/ 	.word	0x00000000
        /*0eac*/ 	.short	0x010a
        /*0eae*/ 	.byte	0x3f
	.zero		1


	//   ....[42]....
        /*0eb0*/ 	.word	0x0001c820
        /*0eb4*/ 	.word	0x00000005
        /*0eb8*/ 	.word	0x00000000
        /*0ebc*/ 	.short	0x010a
        /*0ebe*/ 	.byte	0x3f
	.zero		1


	//   ....[43]....
        /*0ec0*/ 	.word	0x0001e330
        /*0ec4*/ 	.word	0x0000003c
        /*0ec8*/ 	.word	0x00000000
        /*0ecc*/ 	.short	0x0101
        /*0ece*/ 	.byte	0x3f
	.zero		1


	//   ....[44]....
        /*0ed0*/ 	.word	0x000266b0
        /*0ed4*/ 	.word	0x00000003
        /*0ed8*/ 	.word	0x00000000
        /*0edc*/ 	.short	0x0101
        /*0ede*/ 	.byte	0x3f
	.zero		1


	//   ....[45]....
        /*0ee0*/ 	.word	0x00029c40
        /*0ee4*/ 	.word	0x000000ff
        /*0ee8*/ 	.word	0x00000000
        /*0eec*/ 	.short	0x0101
        /*0eee*/ 	.byte	0x04
	.zero		1


	//   ....[46]....
        /*0ef0*/ 	.word	0x0002a390
        /*0ef4*/ 	.word	0x000000ff
        /*0ef8*/ 	.word	0x00000000
        /*0efc*/ 	.short	0x0101
        /*0efe*/ 	.byte	0x04
	.zero		1


	//   ....[47]....
        /*0f00*/ 	.word	0x0002f0d0
        /*0f04*/ 	.word	0x00000000
        /*0f08*/ 	.word	0x00038840
        /*0f0c*/ 	.short	0x010a
        /*0f0e*/ 	.byte	0x3f
	.zero		1


	//   ....[48]....
        /*0f10*/ 	.word	0x0002fc10
        /*0f14*/ 	.word	0x00000012
        /*0f18*/ 	.word	0x00038800
        /*0f1c*/ 	.short	0x0107
        /*0f1e*/ 	.byte	0x3f
	.zero		1


	//   ....[49]....
        /*0f20*/ 	.word	0x0002fcb0
        /*0f24*/ 	.word	0x00000012
        /*0f28*/ 	.word	0x00038800
        /*0f2c*/ 	.short	0x0101
        /*0f2e*/ 	.byte	0x3f
	.zero		1


	//   ....[50]....
        /*0f30*/ 	.word	0x00030bd0
        /*0f34*/ 	.word	0x00000012
        /*0f38*/ 	.word	0x00038810
        /*0f3c*/ 	.short	0x0107
        /*0f3e*/ 	.byte	0x3f
	.zero		1


	//   ....[51]....
        /*0f40*/ 	.word	0x00030cd0
        /*0f44*/ 	.word	0x00000012
        /*0f48*/ 	.word	0x00038810
        /*0f4c*/ 	.short	0x0101
        /*0f4e*/ 	.byte	0x3f
	.zero		1


	//   ....[52]....
        /*0f50*/ 	.word	0x00030cf0
        /*0f54*/ 	.word	0x00000012
        /*0f58*/ 	.word	0x00038820
        /*0f5c*/ 	.short	0x010a
        /*0f5e*/ 	.byte	0x3f
	.zero		1


	//   ....[53]....
        /*0f60*/ 	.word	0x00030dd0
        /*0f64*/ 	.word	0x00000000
        /*0f68*/ 	.word	0x00038860
        /*0f6c*/ 	.short	0x010a
        /*0f6e*/ 	.byte	0x3f
	.zero		1


	//   ....[54]....
        /*0f70*/ 	.word	0x00031ae0
        /*0f74*/ 	.word	0x00000003
        /*0f78*/ 	.word	0x00038840
        /*0f7c*/ 	.short	0x010a
        /*0f7e*/ 	.byte	0x3f
	.zero		1


	//   ....[55]....
        /*0f80*/ 	.word	0x00031d20
        /*0f84*/ 	.word	0x00000003
        /*0f88*/ 	.word	0x00038860
        /*0f8c*/ 	.short	0x010a
        /*0f8e*/ 	.byte	0x3f
	.zero		1


	//   ....[56]....
        /*0f90*/ 	.word	0x000328f0
        /*0f94*/ 	.word	0x00000004
        /*0f98*/ 	.word	0x00038840
        /*0f9c*/ 	.short	0x010a
        /*0f9e*/ 	.byte	0x3f
	.zero		1


	//   ....[57]....
        /*0fa0*/ 	.word	0x00032b20
        /*0fa4*/ 	.word	0x00000004
        /*0fa8*/ 	.word	0x00038860
        /*0fac*/ 	.short	0x010a
        /*0fae*/ 	.byte	0x3f
	.zero		1


	//   ....[58]....
        /*0fb0*/ 	.word	0x00033680
        /*0fb4*/ 	.word	0x00000004
        /*0fb8*/ 	.word	0x00038840
        /*0fbc*/ 	.short	0x010a
        /*0fbe*/ 	.byte	0x3f
	.zero		1


	//   ....[59]....
        /*0fc0*/ 	.word	0x000338c0
        /*0fc4*/ 	.word	0x00000004
        /*0fc8*/ 	.word	0x00038860
        /*0fcc*/ 	.short	0x010a
        /*0fce*/ 	.byte	0x3f
	.zero		1


	//   ....[60]....
        /*0fd0*/ 	.word	0x00035630
        /*0fd4*/ 	.word	0x00000009
        /*0fd8*/ 	.word	0x00038820
        /*0fdc*/ 	.short	0x010a
        /*0fde*/ 	.byte	0x3f
	.zero		1


	//   ....[61]....
        /*0fe0*/ 	.word	0x000357a0
        /*0fe4*/ 	.word	0x00000005
        /*0fe8*/ 	.word	0x00000000
        /*0fec*/ 	.short	0x010a
        /*0fee*/ 	.byte	0x3f
	.zero		1


	//   ....[62]....
        /*0ff0*/ 	.word	0x00035820
        /*0ff4*/ 	.word	0x00000007
        /*0ff8*/ 	.word	0x00000000
        /*0ffc*/ 	.short	0x010a
        /*0ffe*/ 	.byte	0x3f
	.zero		1


	//   ....[63]....
        /*1000*/ 	.word	0x00035860
        /*1004*/ 	.word	0x00000005
        /*1008*/ 	.word	0x00000000
        /*100c*/ 	.short	0x010a
        /*100e*/ 	.byte	0x3f
	.zero		1


	//   ....[64]....
        /*1010*/ 	.word	0x00035890
        /*1014*/ 	.word	0x00000003
        /*1018*/ 	.word	0x00000000
        /*101c*/ 	.short	0x010a
        /*101e*/ 	.byte	0x3f
	.zero		1


	//   ....[65]....
        /*1020*/ 	.word	0x00035900
        /*1024*/ 	.word	0x00000003
        /*1028*/ 	.word	0x00038800
        /*102c*/ 	.short	0x010a
        /*102e*/ 	.byte	0x3f
	.zero		1


	//   ....[66]....
        /*1030*/ 	.word	0x00035950
        /*1034*/ 	.word	0x00000014
        /*1038*/ 	.word	0x00000000
        /*103c*/ 	.short	0x010a
        /*103e*/ 	.byte	0x3f
	.zero		1


	//   ....[67]....
        /*1040*/ 	.word	0x000359b0
        /*1044*/ 	.word	0x0000000c
        /*1048*/ 	.word	0x00038810
        /*104c*/ 	.short	0x010a
        /*104e*/ 	.byte	0x3f
	.zero		1


	//   ....[68]....
        /*1050*/ 	.word	0x00035a00
        /*1054*/ 	.word	0x0000000c
        /*1058*/ 	.word	0x00000000
        /*105c*/ 	.short	0x010a
        /*105e*/ 	.byte	0x3f
	.zero		1


	//   ....[69]....
        /*1060*/ 	.word	0x00035a50
        /*1064*/ 	.word	0x00000005
        /*1068*/ 	.word	0x00000000
        /*106c*/ 	.short	0x010a
        /*106e*/ 	.byte	0x3f
	.zero		1


	//   ....[70]....
        /*1070*/ 	.word	0x00035aa0
        /*1074*/ 	.word	0x00000008
        /*1078*/ 	.word	0x00000000
        /*107c*/ 	.short	0x010a
        /*107e*/ 	.byte	0x3f
	.zero		1


	//   ....[71]....
        /*1080*/ 	.word	0x00035af0
        /*1084*/ 	.word	0x00000006
        /*1088*/ 	.word	0x00000000
        /*108c*/ 	.short	0x010a
        /*108e*/ 	.byte	0x3f
	.zero		1


	//   ....[72]....
        /*1090*/ 	.word	0x00035b40
        /*1094*/ 	.word	0x00000005
        /*1098*/ 	.word	0x00000000
        /*109c*/ 	.short	0x010a
        /*109e*/ 	.byte	0x3f
	.zero		1


	//   ....[73]....
        /*10a0*/ 	.word	0x00035ce0
        /*10a4*/ 	.word	0x00000000
        /*10a8*/ 	.word	0x00038840
        /*10ac*/ 	.short	0x010a
        /*10ae*/ 	.byte	0x3f
	.zero		1


	//   ....[74]....
        /*10b0*/ 	.word	0x00036dc0
        /*10b4*/ 	.word	0x00000012
        /*10b8*/ 	.word	0x00038820
        /*10bc*/ 	.short	0x010a
        /*10be*/ 	.byte	0x3f
	.zero		1


	//   ....[75]....
        /*10c0*/ 	.word	0x00036e10
        /*10c4*/ 	.word	0x00000000
        /*10c8*/ 	.word	0x00038860
        /*10cc*/ 	.short	0x010a
        /*10ce*/ 	.byte	0x3f
	.zero		1


	//   ....[76]....
        /*10d0*/ 	.word	0x00036e60
        /*10d4*/ 	.word	0x00000003
        /*10d8*/ 	.word	0x00038840
        /*10dc*/ 	.short	0x010a
        /*10de*/ 	.byte	0x3f
	.zero		1


	//   ....[77]....
        /*10e0*/ 	.word	0x00036eb0
        /*10e4*/ 	.word	0x00000003
        /*10e8*/ 	.word	0x00038860
        /*10ec*/ 	.short	0x010a
        /*10ee*/ 	.byte	0x3f
	.zero		1


	//   ....[78]....
        /*10f0*/ 	.word	0x00036f00
        /*10f4*/ 	.word	0x00000004
        /*10f8*/ 	.word	0x00038840
        /*10fc*/ 	.short	0x010a
        /*10fe*/ 	.byte	0x3f
	.zero		1


	//   ....[79]....
        /*1100*/ 	.word	0x00036f50
        /*1104*/ 	.word	0x00000004
        /*1108*/ 	.word	0x00038860
        /*110c*/ 	.short	0x010a
        /*110e*/ 	.byte	0x3f
	.zero		1


	//   ....[80]....
        /*1110*/ 	.word	0x00036fa0
        /*1114*/ 	.word	0x00000004
        /*1118*/ 	.word	0x00038840
        /*111c*/ 	.short	0x010a
        /*111e*/ 	.byte	0x3f
	.zero		1


	//   ....[81]....
        /*1120*/ 	.word	0x00036ff0
        /*1124*/ 	.word	0x00000004
        /*1128*/ 	.word	0x00038860
        /*112c*/ 	.short	0x010a
        /*112e*/ 	.byte	0x3f
	.zero		1


	//   ....[82]....
        /*1130*/ 	.word	0x00037b60
        /*1134*/ 	.word	0x00000009
        /*1138*/ 	.word	0x00038820
        /*113c*/ 	.short	0x010a
        /*113e*/ 	.byte	0x3f
	.zero		1


	//   ....[83]....
        /*1140*/ 	.word	0x00037d00
        /*1144*/ 	.word	0x00000005
        /*1148*/ 	.word	0x00000000
        /*114c*/ 	.short	0x010a
        /*114e*/ 	.byte	0x3f
	.zero		1


	//   ....[84]....
        /*1150*/ 	.word	0x00037d50
        /*1154*/ 	.word	0x00000007
        /*1158*/ 	.word	0x00000000
        /*115c*/ 	.short	0x010a
        /*115e*/ 	.byte	0x3f
	.zero		1


	//   ....[85]....
        /*1160*/ 	.word	0x00037da0
        /*1164*/ 	.word	0x00000005
        /*1168*/ 	.word	0x00000000
        /*116c*/ 	.short	0x010a
        /*116e*/ 	.byte	0x3f
	.zero		1


	//   ....[86]....
        /*1170*/ 	.word	0x00038160
        /*1174*/ 	.word	0x0000001a
        /*1178*/ 	.word	0x00000000
        /*117c*/ 	.short	0x010a
        /*117e*/ 	.byte	0x3f
	.zero		1


	//   ....[87]....
        /*1180*/ 	.word	0x000382a0
        /*1184*/ 	.word	0x00000009
        /*1188*/ 	.word	0x00000000
        /*118c*/ 	.short	0x010a
        /*118e*/ 	.byte	0x3f
	.zero		1


	//   ....[88]....
        /*1190*/ 	.word	0x00038900
        /*1194*/ 	.word	0x0000003a
        /*1198*/ 	.word	0x00000000
        /*119c*/ 	.short	0x010a
        /*119e*/ 	.byte	0x3f
	.zero		1


	//   ....[89]....
        /*11a0*/ 	.word	0x00038a40
        /*11a4*/ 	.word	0x00000038
        /*11a8*/ 	.word	0x00000000
        /*11ac*/ 	.short	0x010a
        /*11ae*/ 	.byte	0x3f
	.zero		1


	//   ....[90]....
        /*11b0*/ 	.word	0x0003ae60
        /*11b4*/ 	.word	0x00000038
        /*11b8*/ 	.word	0x00000000
        /*11bc*/ 	.short	0x0101
        /*11be*/ 	.byte	0x3f
	.zero		1


	//   ....[91]....
        /*11c0*/ 	.word	0x00049a20
        /*11c4*/ 	.word	0x00000004
        /*11c8*/ 	.word	0x00000000
        /*11cc*/ 	.short	0x0101
        /*11ce*/ 	.byte	0x3f
	.zero		1


	//   ....[92]....
        /*11d0*/ 	.word	0x00049a60
        /*11d4*/ 	.word	0x00000009
        /*11d8*/ 	.word	0x00000000
        /*11dc*/ 	.short	0x010a
        /*11de*/ 	.byte	0x3f
	.zero		1


	//   ....[93]....
        /*11e0*/ 	.word	0x00049ab0
        /*11e4*/ 	.word	0x00000038
        /*11e8*/ 	.word	0x00000000
        /*11ec*/ 	.short	0x010a
        /*11ee*/ 	.byte	0x3f
	.zero		1


	//----- nvinfo : EIATTR_NUM_MBARRIERS
	.align		4
.L_444:
        /*11f0*/ 	.byte	0x03, 0x38
        /*11f2*/ 	.short	0x0017


	//----- nvinfo : EIATTR_EXIT_INSTR_OFFSETS
	.align		4
        /*11f4*/ 	.byte	0x04, 0x1c
        /*11f6*/ 	.short	(.L_446 - .L_445)


	//   ....[0]....
.L_445:
        /*11f8*/ 	.word	0x00000b60


	//   ....[1]....
        /*11fc*/ 	.word	0x0002c9e0


	//   ....[2]....
        /*1200*/ 	.word	0x000358e0


	//----- nvinfo : EIATTR_MAX_THREADS
	.align		4
.L_446:
        /*1204*/ 	.byte	0x04, 0x05
        /*1206*/ 	.short	(.L_448 - .L_447)
.L_447:
        /*1208*/ 	.word	0x00000180
        /*120c*/ 	.word	0x00000001
        /*1210*/ 	.word	0x00000001


	//----- nvinfo : EIATTR_CRS_STACK_SIZE
	.align		4
.L_448:
        /*1214*/ 	.byte	0x04, 0x1e
        /*1216*/ 	.short	(.L_450 - .L_449)
.L_449:
        /*1218*/ 	.word	0x00000000


	//----- nvinfo : EIATTR_CBANK_PARAM_SIZE
	.align		4
.L_450:
        /*121c*/ 	.byte	0x03, 0x19
        /*121e*/ 	.short	0x0bf0


	//----- nvinfo : EIATTR_PARAM_CBANK
	.align		4
        /*1220*/ 	.byte	0x04, 0x0a
        /*1222*/ 	.short	(.L_452 - .L_451)
	.align		4
.L_451:
        /*1224*/ 	.word	index@(.nv.constant0._ZN7cutlass13device_kernelIN5flash11enable_sm90INS1_16FlashAttnFwdSm90INS1_25CollectiveMainloopFwdSm90ILi2EN4cute5tupleIJNS5_1CILi1EEES8_S8_EEENS6_IJNS7_ILi64EEESA_SA_EEELi512ENS_6half_tEfNS_4arch4Sm90ELb0ELb1ELb1ELb1ELb0ELb0ELb1ELb0ELb0ELb1ELb1ELb0EEENS1_21CollectiveEpilogueFwdINS6_IJSA_NS7_ILi512EEESA_EEES9_SC_SE_Li256ELb1ELb1ELb1ELb0EEENS1_36VarlenDynamicPersistentTileSchedulerILi64ELi64ELi256ELi128ELb1ELb1ELb1ELb1ELb0ELb1EEEEEEEEEvNT_6ParamsE)
        /*1228*/ 	.short	0x0210
        /*122a*/ 	.short	0x0bf0


	//----- nvinfo : EIATTR_SW_WAR
	.align		4
.L_452:
        /*122c*/ 	.byte	0x04, 0x36
        /*122e*/ 	.short	(.L_454 - .L_453)
.L_453:
        /*1230*/ 	.word	0x00000008
.L_454:


//--------------------- .nv.info._ZN7cutlass13device_kernelIN5flash11enable_sm90INS1_16FlashAttnFwdSm90INS1_25CollectiveMainloopFwdSm90ILi2EN4cute5tupleIJNS5_1CILi1EEES8_S8_EEENS6_IJNS7_ILi64EEESA_SA_EEELi512ENS_6half_tEfNS_4arch4Sm90ELb0ELb1ELb1ELb1ELb0ELb1ELb1ELb0ELb0ELb1ELb1ELb0EEENS1_21CollectiveEpilogueFwdINS6_IJSA_NS7_ILi512EEESA_EEES9_SC_SE_Li256ELb1ELb1ELb1ELb0EEENS1_36VarlenDynamicPersistentTileSchedulerILi64ELi64ELi256ELi128ELb1ELb1ELb1ELb1ELb0ELb1EEEEEEEEEvNT_6ParamsE --------------------------
	.section	.nv.info._ZN7cutlass13device_kernelIN5flash11enable_sm90INS1_16FlashAttnFwdSm90INS1_25CollectiveMainloopFwdSm90ILi2EN4cute5tupleIJNS5_1CILi1EEES8_S8_EEENS6_IJNS7_ILi64EEESA_SA_EEELi512ENS_6half_tEfNS_4arch4Sm90ELb0ELb1ELb1ELb1ELb0ELb1ELb1ELb0ELb0ELb1ELb1ELb0EEENS1_21CollectiveEpilogueFwdINS6_IJSA_NS7_ILi512EEESA_EEES9_SC_SE_Li256ELb1ELb1ELb1ELb0EEENS1_36VarlenDynamicPersistentTileSchedulerILi64ELi64ELi256ELi128ELb1ELb1ELb1ELb1ELb0ELb1EEEEEEEEEvNT_6ParamsE,"",@"SHT_CUDA_INFO"
	.sectionflags	@""
	.align	4


	//----- nvinfo : EIATTR_CUDA_API_VERSION
	.align		4
        /*0000*/ 	.byte	0x04, 0x37
        /*0002*/ 	.short	(.L_456 - .L_455)
.L_455:
        /*0004*/ 	.word	0x00000082


	//----- nvinfo : EIATTR_KPARAM_INFO
	.align		4
.L_456:
        /*0008*/ 	.byte	0x04, 0x17
        /*000a*/ 	.short	(.L_458 - .L_457)
.L_457:
        /*000c*/ 	.word	0x00000000
        /*0010*/ 	.short	0x0000
        /*0012*/ 	.short	0x0070
        /*0014*/ 	.byte	0x00, 0xf0, 0x01, 0x2e


	//----- nvinfo : EIATTR_SPARSE_MMA_MASK
	.align		4
.L_458:
        /*0018*/ 	.byte	0x03, 0x50
        /*001a*/ 	.short	0x0000


	//----- nvinfo : EIATTR_MAXREG_COUNT
	.align		4
        /*001c*/ 	.byte	0x03, 0x1b
        /*001e*/ 	.short	0x00a8


	//----- nvinfo : EIATTR_NUM_BARRIERS
	.align		4
        /*0020*/ 	.byte	0x02, 0x4c
        /*0022*/ 	.byte	0x10
	.zero		1


	//----- nvinfo : EIATTR_EXTERNS
	.align		4
        /*0024*/ 	.byte	0x04, 0x0f
        /*0026*/ 	.short	(.L_460 - .L_459)


	//   ....[0]....
	.align		4
.L_459:
        /*0028*/ 	.word	index@(__assertfail)


	//----- nvinfo : EIATTR_ANNOTATIONS
	.align		4
.L_460:
        /*002c*/ 	.byte	0x04, 0x55
        /*002e*/ 	.short	(.L_462 - .L_461)


	//   ....[0]....
.L_461:
        /* <DEDUP_REMOVED lines=145> */


	//----- nvinfo : EIATTR_MERCURY_ISA_VERSION
	.align		4
.L_462:
        /*0928*/ 	.byte	0x03, 0x5f
        /*092a*/ 	.short	0x0101


	//----- nvinfo : EIATTR_UNUSED_LOAD_BYTE_OFFSET
	.align		4
        /*092c*/ 	.byte	0x04, 0x44
        /*092e*/ 	.short	(.L_464 - .L_463)


	//   ....[0]....
.L_463:
        /*0930*/ 	.word	0x00000b60
        /*0934*/ 	.word	0x0000fff0


	//   ....[1]....
        /*0938*/ 	.word	0x00031dd0
        /*093c*/ 	.word	0x0000fff0


	//----- nvinfo : EIATTR_INT_WARP_WIDE_INSTR_OFFSETS
	.align		4
.L_464:
        /*0940*/ 	.byte	0x04, 0x31
        /*0942*/ 	.short	(.L_466 - .L_465)


	//   ....[0]....
.L_465:
        /*0944*/ 	.word	0x000001d0


	//   ....[1]....
        /*0948*/ 	.word	0x00000270


	//   ....[2]....
        /*094c*/ 	.word	0x00000280


	//   ....[3]....
        /*0950*/ 	.word	0x000002f0


	//   ....[4]....
        /*0954*/ 	.word	0x0003ab70


	//   ....[5]....
        /*0958*/ 	.word	0x0003abd0


	//   ....[6]....
        /*095c*/ 	.word	0x00040590


	//   ....[7]....
        /*0960*/ 	.word	0x000405f0


	//----- nvinfo : EIATTR_COOP_GROUP_MASK_REGIDS
	.align		4
.L_466:
        /*0964*/ 	.byte	0x04, 0x29
        /*0966*/ 	.short	(.L_468 - .L_467)


	//   ....[0]....
.L_467:
        /*0968*/ 	.word	0xffffffff


	//   ....[1]....
        /*096c*/ 	.word	0xffffffff


	//   ....[2]....
        /*0970*/ 	.word	0xffffffff


	//   ....[3]....
        /*0974*/ 	.word	0xffffffff


	//   ....[4]....
        /*0978*/ 	.word	0xffffffff


	//   ....[5]....
        /*097c*/ 	.word	0xffffffff


	//   ....[6]....
        /*0980*/ 	.word	0xffffffff


	//   ....[7]....
        /*0984*/ 	.word	0xffffffff


	//   ....[8]....
        /*0988*/ 	.word	0xffffffff


	//   ....[9]....
        /*098c*/ 	.word	0xffffffff


	//   ....[10]....
        /*0990*/ 	.word	0xffffffff


	//   ....[11]....
        /*0994*/ 	.word	0xffffffff


	//   ....[12]....
        /*0998*/ 	.word	0xffffffff


	//   ....[13]....
        /*099c*/ 	.word	0xffffffff


	//   ....[14]....
        /*09a0*/ 	.word	0xffffffff


	//   ....[15]....
        /*09a4*/ 	.word	0xffffffff


	//   ....[16]....
        /*09a8*/ 	.word	0xffffffff


	//   ....[17]....
        /*09ac*/ 	.word	0xffffffff


	//   ....[18]....
        /*09b0*/ 	.word	0xffffffff


	//   ....[19]....
        /*09b4*/ 	.word	0xffffffff


	//   ....[20]....
        /*09b8*/ 	.word	0xffffffff


	//   ....[21]....
        /*09bc*/ 	.word	0xffffffff


	//   ....[22]....
        /*09c0*/ 	.word	0xffffffff


	//   ....[23]....
        /*09c4*/ 	.word	0xffffffff


	//   ....[24]....
        /*09c8*/ 	.word	0xffffffff


	//   ....[25]....
        /*09cc*/ 	.word	0xffffffff


	//   ....[26]....
        /*09d0*/ 	.word	0xffffffff


	//   ....[27]....
        /*09d4*/ 	.word	0xffffffff


	//   ....[28]....
        /*09d8*/ 	.word	0xffffffff


	//   ....[29]....
        /*09dc*/ 	.word	0xffffffff


	//   ....[30]....
        /*09e0*/ 	.word	0xffffffff


	//   ....[31]....
        /*09e4*/ 	.word	0xffffffff


	//   ....[32]....
        /*09e8*/ 	.word	0xffffffff


	//   ....[33]....
        /*09ec*/ 	.word	0xffffffff


	//   ....[34]....
        /*09f0*/ 	.word	0xffffffff


	//   ....[35]....
        /*09f4*/ 	.word	0xffffffff


	//   ....[36]....
        /*09f8*/ 	.word	0xffffffff


	//   ....[37]....
        /*09fc*/ 	.word	0xffffffff


	//   ....[38]....
        /*0a00*/ 	.word	0xffffffff


	//   ....[39]....
        /*0a04*/ 	.word	0xffffffff


	//   ....[40]....
        /*0a08*/ 	.word	0xffffffff


	//   ....[41]....
        /*0a0c*/ 	.word	0xffffffff


	//   ....[42]....
        /*0a10*/ 	.word	0xffffffff


	//   ....[43]....
        /*0a14*/ 	.word	0xffffffff


	//   ....[44]....
        /*0a18*/ 	.word	0xffffffff


	//   ....[45]....
        /*0a1c*/ 	.word	0xffffffff


	//   ....[46]....
        /*0a20*/ 	.word	0xffffffff


	//   ....[47]....
        /*0a24*/ 	.word	0xffffffff


	//   ....[48]....
        /*0a28*/ 	.word	0xffffffff


	//   ....[49]....
        /*0a2c*/ 	.word	0xffffffff


	//   ....[50]....
        /*0a30*/ 	.word	0xffffffff


	//   ....[51]....
        /*0a34*/ 	.word	0xffffffff


	//   ....[52]....
        /*0a38*/ 	.word	0xffffffff


	//   ....[53]....
        /*0a3c*/ 	.word	0xffffffff


	//   ....[54]....
        /*0a40*/ 	.word	0xffffffff


	//   ....[55]....
        /*0a44*/ 	.word	0xffffffff


	//   ....[56]....
        /*0a48*/ 	.word	0xffffffff


	//   ....[57]....
        /*0a4c*/ 	.word	0xffffffff


	//   ....[58]....
        /*0a50*/ 	.word	0xffffffff


	//   ....[59]....
        /*0a54*/ 	.word	0xffffffff


	//   ....[60]....
        /*0a58*/ 	.word	0xffffffff


	//   ....[61]....
        /*0a5c*/ 	.word	0xffffffff


	//   ....[62]....
        /*0a60*/ 	.word	0xffffffff


	//   ....[63]....
        /*0a64*/ 	.word	0xffffffff


	//   ....[64]....
        /*0a68*/ 	.word	0xffffffff


	//   ....[65]....
        /*0a6c*/ 	.word	0xffffffff


	//   ....[66]....
        /*0a70*/ 	.word	0xffffffff


	//   ....[67]....
        /*0a74*/ 	.word	0xffffffff


	//   ....[68]....
        /*0a78*/ 	.word	0xffffffff


	//   ....[69]....
        /*0a7c*/ 	.word	0xffffffff


	//   ....[70]....
        /*0a80*/ 	.word	0xffffffff


	//   ....[71]....
        /*0a84*/ 	.word	0xffffffff


	//   ....[72]....
        /*0a88*/ 	.word	0xffffffff


	//   ....[73]....
        /*0a8c*/ 	.word	0xffffffff


	//   ....[74]....
        /*0a90*/ 	.word	0xffffffff


	//   ....[75]....
        /*0a94*/ 	.word	0xffffffff


	//   ....[76]....
        /*0a98*/ 	.word	0xffffffff


	//   ....[77]....
        /*0a9c*/ 	.word	0xffffffff


	//   ....[78]....
        /*0aa0*/ 	.word	0xffffffff


	//   ....[79]....
        /*0aa4*/ 	.word	0xffffffff


	//   ....[80]....
        /*0aa8*/ 	.word	0xffffffff


	//   ....[81]....
        /*0aac*/ 	.word	0xffffffff


	//   ....[82]....
        /*0ab0*/ 	.word	0xffffffff


	//   ....[83]....
        /*0ab4*/ 	.word	0xffffffff


	//   ....[84]....
        /*0ab8*/ 	.word	0xffffffff


	//   ....[85]....
        /*0abc*/ 	.word	0xffffffff


	//   ....[86]....
        /*0ac0*/ 	.word	0xffffffff


	//   ....[87]....
        /*0ac4*/ 	.word	0xffffffff


	//   ....[88]....
        /*0ac8*/ 	.word	0xffffffff


	//   ....[89]....
        /*0acc*/ 	.word	0xffffffff


	//   ....[90]....
        /*0ad0*/ 	.word	0xffffffff


	//   ....[91]....
        /*0ad4*/ 	.word	0xffffffff


	//   ....[92]....
        /*0ad8*/ 	.word	0xffffffff


	//   ....[93]....
        /*0adc*/ 	.word	0xffffffff


	//   ....[94]....
        /*0ae0*/ 	.word	0xffffffff


	//   ....[95]....
        /*0ae4*/ 	.word	0xffffffff


	//   ....[96]....
        /*0ae8*/ 	.word	0xffffffff


	//   ....[97]....
        /*0aec*/ 	.word	0xffffffff


	//   ....[98]....
        /*0af0*/ 	.word	0xffffffff


	//   ....[99]....
        /*0af4*/ 	.word	0xffffffff


	//   ....[100]....
        /*0af8*/ 	.word	0xffffffff


	//   ....[101]....
        /*0afc*/ 	.word	0xffffffff


	//   ....[102]....
        /*0b00*/ 	.word	0xffffffff


	//   ....[103]....
        /*0b04*/ 	.word	0xffffffff


	//   ....[104]....
        /*0b08*/ 	.word	0xffffffff


	//   ....[105]....
        /*0b0c*/ 	.word	0xffffffff


	//   ....[106]....
        /*0b10*/ 	.word	0xffffffff


	//   ....[107]....
        /*0b14*/ 	.word	0xffffffff


	//   ....[108]....
        /*0b18*/ 	.word	0xffffffff


	//   ....[109]....
        /*0b1c*/ 	.word	0xffffffff


	//   ....[110]....
        /*0b20*/ 	.word	0xffffffff


	//   ....[111]....
        /*0b24*/ 	.word	0xffffffff


	//   ....[112]....
        /*0b28*/ 	.word	0xffffffff


	//   ....[113]....
        /*0b2c*/ 	.word	0xffffffff


	//   ....[114]....
        /*0b30*/ 	.word	0xffffffff


	//   ....[115]....
        /*0b34*/ 	.word	0xffffffff


	//   ....[116]....
        /*0b38*/ 	.word	0xffffffff


	//   ....[117]....
        /*0b3c*/ 	.word	0xffffffff


	//   ....[118]....
        /*0b40*/ 	.word	0xffffffff


	//   ....[119]....
        /*0b44*/ 	.word	0xffffffff


	//   ....[120]....
        /*0b48*/ 	.word	0xffffffff


	//   ....[121]....
        /*0b4c*/ 	.word	0xffffffff


	//   ....[122]....
        /*0b50*/ 	.word	0x0500000f


	//   ....[123]....
        /*0b54*/ 	.word	0x0500000f


	//   ....[124]....
        /*0b58*/ 	.word	0x0500000f


	//   ....[125]....
        /*0b5c*/ 	.word	0x0500000f


	//   ....[126]....
        /*0b60*/ 	.word	0x0500000f


	//   ....[127]....
        /*0b64*/ 	.word	0x0500000f


	//   ....[128]....
        /*0b68*/ 	.word	0x0500000f


	//   ....[129]....
        /*0b6c*/ 	.word	0x0500000f


	//   ....[130]....
        /*0b70*/ 	.word	0x0500000f


	//   ....[131]....
        /*0b74*/ 	.word	0x0500000f


	//   ....[132]....
        /*0b78*/ 	.word	0x0500000f


	//   ....[133]....
        /*0b7c*/ 	.word	0x0500000f


	//   ....[134]....
        /*0b80*/ 	.word	0x0500000f


	//   ....[135]....
        /*0b84*/ 	.word	0x0500000f


	//   ....[136]....
        /*0b88*/ 	.word	0x0500000f


	//   ....[137]....
        /*0b8c*/ 	.word	0x0500000f


	//   ....[138]....
        /*0b90*/ 	.word	0x0500000f


	//   ....[139]....
        /*0b94*/ 	.word	0x0500000f


	//   ....[140]....
        /*0b98*/ 	.word	0x0500000f


	//   ....[141]....
        /*0b9c*/ 	.word	0x0500000f


	//   ....[142]....
        /*0ba0*/ 	.word	0x0500000f


	//   ....[143]....
        /*0ba4*/ 	.word	0x0500000f


	//   ....[144]....
        /*0ba8*/ 	.word	0x0500000f


	//   ....[145]....
        /*0bac*/ 	.word	0x0500000f


	//   ....[146]....
        /*0bb0*/ 	.word	0x0500000f


	//   ....[147]....
        /*0bb4*/ 	.word	0x0500000f


	//   ....[148]....
        /*0bb8*/ 	.word	0x0500000f


	//   ....[149]....
        /*0bbc*/ 	.word	0x0500000f


	//   ....[150]....
        /*0bc0*/ 	.word	0x0500000f


	//   ....[151]....
        /*0bc4*/ 	.word	0x0500000f


	//   ....[152]....
        /*0bc8*/ 	.word	0x0500000f


	//   ....[153]....
        /*0bcc*/ 	.word	0x0500000f


	//   ....[154]....
        /*0bd0*/ 	.word	0x0500000f


	//   ....[155]....
        /*0bd4*/ 	.word	0x0500000f


	//   ....[156]....
        /*0bd8*/ 	.word	0x0500000f


	//   ....[157]....
        /*0bdc*/ 	.word	0x0500000f


	//   ....[158]....
        /*0be0*/ 	.word	0x0500000f


	//   ....[159]....
        /*0be4*/ 	.word	0x0500000f


	//   ....[160]....
        /*0be8*/ 	.word	0x0500000f


	//   ....[161]....
        /*0bec*/ 	.word	0x0500000f


	//   ....[162]....
        /*0bf0*/ 	.word	0x0500000f


	//   ....[163]....
        /*0bf4*/ 	.word	0x0500000f


	//   ....[164]....
        /*0bf8*/ 	.word	0x0500000f


	//   ....[165]....
        /*0bfc*/ 	.word	0x0500000f


	//   ....[166]....
        /*0c00*/ 	.word	0x0500000f


	//   ....[167]....
        /*0c04*/ 	.word	0x0500000f


	//   ....[168]....
        /*0c08*/ 	.word	0x0500000f


	//   ....[169]....
        /*0c0c*/ 	.word	0x0500000f


	//   ....[170]....
        /*0c10*/ 	.word	0x0500000f


	//   ....[171]....
        /*0c14*/ 	.word	0x0500000f


	//   ....[172]....
        /*0c18*/ 	.word	0x0500000f


	//   ....[173]....
        /*0c1c*/ 	.word	0x0500000f


	//   ....[174]....
        /*0c20*/ 	.word	0x0500000f


	//   ....[175]....
        /*0c24*/ 	.word	0xffffffff


	//   ....[176]....
        /*0c28*/ 	.word	0xffffffff


	//   ....[177]....
        /*0c2c*/ 	.word	0xffffffff


	//   ....[178]....
        /*0c30*/ 	.word	0xffffffff


	//   ....[179]....
        /*0c34*/ 	.word	0xffffffff


	//   ....[180]....
        /*0c38*/ 	.word	0xffffffff


	//   ....[181]....
        /*0c3c*/ 	.word	0xffffffff


	//   ....[182]....
        /*0c40*/ 	.word	0xffffffff


	//----- nvinfo : EIATTR_COOP_GROUP_INSTR_OFFSETS
	.align		4
.L_468:
        /*0c44*/ 	.byte	0x04, 0x28
        /*0c46*/ 	.short	(.L_470 - .L_469)


	//   ....[0]....
.L_469:
        /*0c48*/ 	.word	0x000000b0


	//   ....[1]....
        /*0c4c*/ 	.word	0x000001e0


	//   ....[2]....
        /*0c50*/ 	.word	0x00000290


	//   ....[3]....
        /*0c54*/ 	.word	0x00000430


	//   ....[4]....
        /*0c58*/ 	.word	0x00000590


	//   ....[5]....
        /*0c5c*/ 	.word	0x000006b0


	//   ....[6]....
        /*0c60*/ 	.word	0x00000810


	//   ....[7]....
        /*0c64*/ 	.word	0x00005fd0


	//   ....[8]....
        /*0c68*/ 	.word	0x0000deb0


	//   ....[9]....
        /*0c6c*/ 	.word	0x0000eff0


	//   ....[10]....
        /*0c70*/ 	.word	0x0000f000


	//   ....[11]....
        /*0c74*/ 	.word	0x0000f010


	//   ....[12]....
        /*0c78*/ 	.word	0x0000f020


	//   ....[13]....
        /*0c7c*/ 	.word	0x0000f360


	//   ....[14]....
        /*0c80*/ 	.word	0x0000f370


	//   ....[15]....
        /*0c84*/ 	.word	0x0000f380


	//   ....[16]....
        /*0c88*/ 	.word	0x0000f390


	//   ....[17]....
        /*0c8c*/ 	.word	0x000105b0


	//   ....[18]....
        /*0c90*/ 	.word	0x000105c0


	//   ....[19]....
        /*0c94*/ 	.word	0x000105d0


	//   ....[20]....
        /*0c98*/ 	.word	0x000105e0


	//   ....[21]....
        /*0c9c*/ 	.word	0x00010820


	//   ....[22]....
        /*0ca0*/ 	.word	0x00010830


	//   ....[23]....
        /*0ca4*/ 	.word	0x00010840


	//   ....[24]....
        /*0ca8*/ 	.word	0x00010850


	//   ....[25]....
        /*0cac*/ 	.word	0x00013290


	//   ....[26]....
        /*0cb0*/ 	.word	0x00014500


	//   ....[27]....
        /*0cb4*/ 	.word	0x00014d70


	//   ....[28]....
        /*0cb8*/ 	.word	0x000154d0


	//   ....[29]....
        /*0cbc*/ 	.word	0x00015560


	//   ....[30]....
        /*0cc0*/ 	.word	0x00015640


	//   ....[31]....
        /*0cc4*/ 	.word	0x00015660


	//   ....[32]....
        /*0cc8*/ 	.word	0x0001c480


	//   ....[33]....
        /*0ccc*/ 	.word	0x0001dc80


	//   ....[34]....
        /*0cd0*/ 	.word	0x0001ef90


	//   ....[35]....
        /*0cd4*/ 	.word	0x0001f040


	//   ....[36]....
        /*0cd8*/ 	.word	0x0001f1f0


	//   ....[37]....
        /*0cdc*/ 	.word	0x0001f210


	//   ....[38]....
        /*0ce0*/ 	.word	0x00025fb0


	//   ....[39]....
        /*0ce4*/ 	.word	0x000274e0


	//   ....[40]....
        /*0ce8*/ 	.word	0x00028770


	//   ....[41]....
        /*0cec*/ 	.word	0x00029060


	//   ....[42]....
        /*0cf0*/ 	.word	0x00029720


	//   ....[43]....
        /*0cf4*/ 	.word	0x000297b0


	//   ....[44]....
        /*0cf8*/ 	.word	0x00029890


	//   ....[45]....
        /*0cfc*/ 	.word	0x000298b0


	//   ....[46]....
        /*0d00*/ 	.word	0x000307d0


	//   ....[47]....
        /*0d04*/ 	.word	0x00030910


	//   ....[48]....
        /*0d08*/ 	.word	0x00030930


	//   ....[49]....
        /*0d0c*/ 	.word	0x00030970


	//   ....[50]....
        /*0d10*/ 	.word	0x00030990


	//   ....[51]....
        /*0d14*/ 	.word	0x00032c80


	//   ....[52]....
        /*0d18*/ 	.word	0x000330a0


	//   ....[53]....
        /*0d1c*/ 	.word	0x000330b0


	//   ....[54]....
        /*0d20*/ 	.word	0x000330d0


	//   ....[55]....
        /*0d24*/ 	.word	0x000330e0


	//   ....[56]....
        /*0d28*/ 	.word	0x00033c90


	//   ....[57]....
        /*0d2c*/ 	.word	0x00033cb0


	//   ....[58]....
        /*0d30*/ 	.word	0x00033ee0


	//   ....[59]....
        /*0d34*/ 	.word	0x00033f00


	//   ....[60]....
        /*0d38*/ 	.word	0x00034630


	//   ....[61]....
        /*0d3c*/ 	.word	0x00034650


	//   ....[62]....
        /*0d40*/ 	.word	0x000350b0


	//   ....[63]....
        /*0d44*/ 	.word	0x000350d0


	//   ....[64]....
        /*0d48*/ 	.word	0x00036500


	//   ....[65]....
        /*0d4c*/ 	.word	0x00036510


	//   ....[66]....
        /*0d50*/ 	.word	0x00036740


	//   ....[67]....
        /*0d54*/ 	.word	0x00036760


	//   ....[68]....
        /*0d58*/ 	.word	0x00036a10


	//   ....[69]....
        /*0d5c*/ 	.word	0x00036c20


	//   ....[70]....
        /*0d60*/ 	.word	0x00036c50


	//   ....[71]....
        /*0d64*/ 	.word	0x00036c80


	//   ....[72]....
        /*0d68*/ 	.word	0x00036cb0


	//   ....[73]....
        /*0d6c*/ 	.word	0x00036ce0


	//   ....[74]....
        /*0d70*/ 	.word	0x00036d10


	//   ....[75]....
        /*0d74*/ 	.word	0x00036eb0


	//   ....[76]....
        /*0d78*/ 	.word	0x00036ee0


	//   ....[77]....
        /*0d7c*/ 	.word	0x00036f10


	//   ....[78]....
        /*0d80*/ 	.word	0x00036f40


	//   ....[79]....
        /*0d84*/ 	.word	0x00036f70


	//   ....[80]....
        /*0d88*/ 	.word	0x00036fa0


	//   ....[81]....
        /*0d8c*/ 	.word	0x00037040


	//   ....[82]....
        /*0d90*/ 	.word	0x00037070


	//   ....[83]....
        /*0d94*/ 	.word	0x00037080


	//   ....[84]....
        /*0d98*/ 	.word	0x000370b0


	//   ....[85]....
        /*0d9c*/ 	.word	0x000389c0


	//   ....[86]....
        /*0da0*/ 	.word	0x0003b140


	//   ....[87]....
        /*0da4*/ 	.word	0x0003bbf0


	//   ....[88]....
        /*0da8*/ 	.word	0x0003bc00


	//   ....[89]....
        /*0dac*/ 	.word	0x0003bc30


	//   ....[90]....
        /*0db0*/ 	.word	0x0003bd10


	//   ....[91]....
        /*0db4*/ 	.word	0x0003bd40


	//   ....[92]....
        /*0db8*/ 	.word	0x0003bda0


	//   ....[93]....
        /*0dbc*/ 	.word	0x0003bdb0


	//   ....[94]....
        /*0dc0*/ 	.word	0x0003be20


	//   ....[95]....
        /*0dc4*/ 	.word	0x0003c760


	//   ....[96]....
        /*0dc8*/ 	.word	0x0003c770


	//   ....[97]....
        /*0dcc*/ 	.word	0x0003c830


	//   ....[98]....
        /*0dd0*/ 	.word	0x0003c870


	//   ....[99]....
        /*0dd4*/ 	.word	0x0003cb10


	//   ....[100]....
        /*0dd8*/ 	.word	0x0003cb20


	//   ....[101]....
        /*0ddc*/ 	.word	0x0003cc80


	//   ....[102]....
        /*0de0*/ 	.word	0x0003cc90


	//   ....[103]....
        /*0de4*/ 	.word	0x000408c0


	//   ....[104]....
        /*0de8*/ 	.word	0x000408d0


	//   ....[105]....
        /*0dec*/ 	.word	0x00040910


	//   ....[106]....
        /*0df0*/ 	.word	0x00040950


	//   ....[107]....
        /*0df4*/ 	.word	0x00040980


	//   ....[108]....
        /*0df8*/ 	.word	0x000409b0


	//   ....[109]....
        /*0dfc*/ 	.word	0x000409e0


	//   ....[110]....
        /*0e00*/ 	.word	0x00040a10


	//   ....[111]....
        /*0e04*/ 	.word	0x00040be0


	//   ....[112]....
        /*0e08*/ 	.word	0x00040c10


	//   ....[113]....
        /*0e0c*/ 	.word	0x00040c40


	//   ....[114]....
        /*0e10*/ 	.word	0x00040c70


	//   ....[115]....
        /*0e14*/ 	.word	0x00040ca0


	//   ....[116]....
        /*0e18*/ 	.word	0x00040cd0


	//   ....[117]....
        /*0e1c*/ 	.word	0x00040da0


	//   ....[118]....
        /*0e20*/ 	.word	0x00040dc0


	//   ....[119]....
        /*0e24*/ 	.word	0x00040dd0


	//   ....[120]....
        /*0e28*/ 	.word	0x00040e50


	//   ....[121]....
        /*0e2c*/ 	.word	0x00041990


	//   ....[122]....
        /*0e30*/ 	.word	0x00041d60


	//   ....[123]....
        /*0e34*/ 	.word	0x00041df0


	//   ....[124]....
        /*0e38*/ 	.word	0x00041e40


	//   ....[125]....
        /*0e3c*/ 	.word	0x00041e90


	//   ....[126]....
        /*0e40*/ 	.word	0x00041f30


	//   ....[127]....
        /*0e44*/ 	.word	0x00041fc0


	//   ....[128]....
        /*0e48*/ 	.word	0x00042010


	//   ....[129]....
        /*0e4c*/ 	.word	0x00042060


	//   ....[130]....
        /*0e50*/ 	.word	0x00042140


	//   ....[131]....
        /*0e54*/ 	.word	0x000421d0


	//   ....[132]....
        /*0e58*/ 	.word	0x00042220


	//   ....[133]....
        /*0e5c*/ 	.word	0x00042270


	//   ....[134]....
        /*0e60*/ 	.word	0x00042310


	//   ....[135]....
        /*0e64*/ 	.word	0x000423a0


	//   ....[136]....
        /*0e68*/ 	.word	0x000423f0


	//   ....[137]....
        /*0e6c*/ 	.word	0x00042440


	//   ....[138]....
        /*0e70*/ 	.word	0x00042750


	//   ....[139]....
        /*0e74*/ 	.word	0x00042a30


	//   ....[140]....
        /*0e78*/ 	.word	0x00042bc0


	//   ....[141]....
        /*0e7c*/ 	.word	0x00042c20


	//   ....[142]....
        /*0e80*/ 	.word	0x00042c80


	//   ....[143]....
        /*0e84*/ 	.word	0x00042cd0


	//   ....[144]....
        /*0e88*/ 	.word	0x00042e30


	//   ....[145]....
        /*0e8c*/ 	.word	0x00042ed0


	//   ....[146]....
        /*0e90*/ 	.word	0x00042f80


	//   ....[147]....
        /*0e94*/ 	.word	0x00043060


	//   ....[148]....
        /*0e98*/ 	.word	0x00043220


	//   ....[149]....
        /*0e9c*/ 	.word	0x00043300


	//   ....[150]....
        /*0ea0*/ 	.word	0x00043580


	//   ....[151]....
        /*0ea4*/ 	.word	0x000436a0


	//   ....[152]....
        /*0ea8*/ 	.word	0x00043870


	//   ....[153]....
        /*0eac*/ 	.word	0x00043930


	//   ....[154]....
        /*0eb0*/ 	.word	0x00043b40


	//   ....[155]....
        /*0eb4*/ 	.word	0x00043b90


	//   ....[156]....
        /*0eb8*/ 	.word	0x00043ec0


	//   ....[157]....
        /*0ebc*/ 	.word	0x00043f60


	//   ....[158]....
        /*0ec0*/ 	.word	0x00044100


	//   ....[159]....
        /*0ec4*/ 	.word	0x00044180


	//   ....[160]....
        /*0ec8*/ 	.word	0x00044200


	//   ....[161]....
        /*0ecc*/ 	.word	0x00044280


	//   ....[162]....
        /*0ed0*/ 	.word	0x00044300


	//   ....[163]....
        /*0ed4*/ 	.word	0x00044390


	//   ....[164]....
        /*0ed8*/ 	.word	0x00044430


	//   ....[165]....
        /*0edc*/ 	.word	0x000444e0


	//   ....[166]....
        /*0ee0*/ 	.word	0x00044560


	//   ....[167]....
        /*0ee4*/ 	.word	0x000445e0


	//   ....[168]....
        /*0ee8*/ 	.word	0x00044660


	//   ....[169]....
        /*0eec*/ 	.word	0x000446f0


	//   ....[170]....
        /*0ef0*/ 	.word	0x00044770


	//   ....[171]....
        /*0ef4*/ 	.word	0x00044820


	//   ....[172]....
        /*0ef8*/ 	.word	0x00044870


	//   ....[173]....
        /*0efc*/ 	.word	0x00044930


	//   ....[174]....
        /*0f00*/ 	.word	0x00044a60


	//   ....[175]....
        /*0f04*/ 	.word	0x00046980


	//   ....[176]....
        /*0f08*/ 	.word	0x00048190


	//   ....[177]....
        /*0f0c*/ 	.word	0x00048bc0


	//   ....[178]....
        /*0f10*/ 	.word	0x00049450


	//   ....[179]....
        /*0f14*/ 	.word	0x000494a0


	//   ....[180]....
        /*0f18*/ 	.word	0x000494c0


	//   ....[181]....
        /*0f1c*/ 	.word	0x000494d0


	//   ....[182]....
        /*0f20*/ 	.word	0x00054120


	//----- nvinfo : EIATTR_REG_RECONFIG
	.align		4
.L_470:
        /*0f24*/ 	.byte	0x01, 0x54
	.zero		2


	//----- nvinfo : EIATTR_SYSCALL_OFFSETS
	.align		4
        /*0f28*/ 	.byte	0x04, 0x46
        /*0f2a*/ 	.short	(.L_472 - .L_471)


	//   ....[0]....
.L_471:
        /*0f2c*/ 	.word	0x00002680


	//   ....[1]....
        /*0f30*/ 	.word	0x000027d0


	//   ....[2]....
        /*0f34*/ 	.word	0x0000e450


	//   ....[3]....
        /*0f38*/ 	.word	0x0000eda0


	//   ....[4]....
        /*0f3c*/ 	.word	0x0003ad70


	//   ....[5]....
        /*0f40*/ 	.word	0x0003aec0


	//   ....[6]....
        /*0f44*/ 	.word	0x0003afb0


	//   ....[7]....
        /*0f48*/ 	.word	0x0003b7f0


	//   ....[8]....
        /*0f4c*/ 	.word	0x0003c130


	//----- nvinfo : EIATTR_MBARRIER_INSTR_OFFSETS
	.align		4
.L_472:
        /*0f50*/ 	.byte	0x04, 0x39
        /*0f52*/ 	.short	(.L_474 - .L_473)


	//   ....[0]....
.L_473:
        /*0f54*/ 	.word	0x00000310
        /*0f58*/ 	.word	0x000000ff
        /*0f5c*/ 	.word	0x00038800
        /*0f60*/ 	.short	0x0100
        /*0f62*/ 	.byte	0x08
	.zero		1


	//   ....[1]....
        /*0f64*/ 	.word	0x00000320
        /*0f68*/ 	.word	0x000000ff
        /*0f6c*/ 	.word	0x00038810
        /*0f70*/ 	.short	0x0100
        /*0f72*/ 	.byte	0x08
	.zero		1


	//   ....[2]....
        /*0f74*/ 	.word	0x00000330
        /*0f78*/ 	.word	0x000000ff
        /*0f7c*/ 	.word	0x00038820
        /*0f80*/ 	.short	0x0100
        /*0f82*/ 	.byte	0x08
	.zero		1


	//   ....[3]....
        /*0f84*/ 	.word	0x000003e0
        /*0f88*/ 	.word	0x000000ff
        /*0f8c*/ 	.word	0x00038830
        /*0f90*/ 	.short	0x0100
        /*0f92*/ 	.byte	0x06
	.zero		1


	//   ....[4]....
        /*0f94*/ 	.word	0x000003f0
        /*0f98*/ 	.word	0x000000ff
        /*0f9c*/ 	.word	0x00038840
        /*0fa0*/ 	.short	0x0100
        /*0fa2*/ 	.byte	0x06
	.zero		1


	//   ....[5]....
        /*0fa4*/ 	.word	0x00000400
        /*0fa8*/ 	.word	0x000000ff
        /*0fac*/ 	.word	0x00038838
        /*0fb0*/ 	.short	0x0100
        /*0fb2*/ 	.byte	0x06
	.zero		1


	//   ....[6]....
        /*0fb4*/ 	.word	0x00000410
        /*0fb8*/ 	.word	0x000000ff
        /*0fbc*/ 	.word	0x00038848
        /*0fc0*/ 	.short	0x0100
        /*0fc2*/ 	.byte	0x06
	.zero		1


	//   ....[7]....
        /*0fc4*/ 	.word	0x00000540
        /*0fc8*/ 	.word	0x000000ff
        /*0fcc*/ 	.word	0x00038850
        /*0fd0*/ 	.short	0x0100
        /*0fd2*/ 	.byte	0x08
	.zero		1


	//   ....[8]....
        /*0fd4*/ 	.word	0x00000550
        /*0fd8*/ 	.word	0x000000ff
        /*0fdc*/ 	.word	0x00038860
        /*0fe0*/ 	.short	0x0100
        /*0fe2*/ 	.byte	0x08
	.zero		1


	//   ....[9]....
        /*0fe4*/ 	.word	0x00000560
        /*0fe8*/ 	.word	0x000000ff
        /*0fec*/ 	.word	0x00038858
        /*0ff0*/ 	.short	0x0100
        /*0ff2*/ 	.byte	0x08
	.zero		1


	//   ....[10]....
        /*0ff4*/ 	.word	0x00000570
        /*0ff8*/ 	.word	0x000000ff
        /*0ffc*/ 	.word	0x00038868
        /*1000*/ 	.short	0x0100
        /*1002*/ 	.byte	0x08
	.zero		1


	//   ....[11]....
        /*1004*/ 	.word	0x00000660
        /*1008*/ 	.word	0x000000ff
        /*100c*/ 	.word	0x00038870
        /*1010*/ 	.short	0x0100
        /*1012*/ 	.byte	0x06
	.zero		1


	//   ....[12]....
        /*1014*/ 	.word	0x00000670
        /*1018*/ 	.word	0x000000ff
        /*101c*/ 	.word	0x00038880
        /*1020*/ 	.short	0x0100
        /*1022*/ 	.byte	0x06
	.zero		1


	//   ....[13]....
        /*1024*/ 	.word	0x00000680
        /*1028*/ 	.word	0x000000ff
        /*102c*/ 	.word	0x00038878
        /*1030*/ 	.short	0x0100
        /*1032*/ 	.byte	0x06
	.zero		1


	//   ....[14]....
        /*1034*/ 	.word	0x00000690
        /*1038*/ 	.word	0x000000ff
        /*103c*/ 	.word	0x00038888
        /*1040*/ 	.short	0x0100
        /*1042*/ 	.byte	0x06
	.zero		1


	//   ....[15]....
        /*1044*/ 	.word	0x000007c0
        /*1048*/ 	.word	0x000000ff
        /*104c*/ 	.word	0x00038890
        /*1050*/ 	.short	0x0100
        /*1052*/ 	.byte	0x08
	.zero		1


	//   ....[16]....
        /*1054*/ 	.word	0x000007d0
        /*1058*/ 	.word	0x000000ff
        /*105c*/ 	.word	0x000388a0
        /*1060*/ 	.short	0x0100
        /*1062*/ 	.byte	0x08
	.zero		1


	//   ....[17]....
        /*1064*/ 	.word	0x000007e0
        /*1068*/ 	.word	0x000000ff
        /*106c*/ 	.word	0x00038898
        /*1070*/ 	.short	0x0100
        /*1072*/ 	.byte	0x08
	.zero		1


	//   ....[18]....
        /*1074*/ 	.word	0x000007f0
        /*1078*/ 	.word	0x000000ff
        /*107c*/ 	.word	0x000388a8
        /*1080*/ 	.short	0x0100
        /*1082*/ 	.byte	0x08
	.zero		1


	//   ....[19]....
        /*1084*/ 	.word	0x00000930
        /*1088*/ 	.word	0x000000ff
        /*108c*/ 	.word	0x000388b0
        /*1090*/ 	.short	0x0100
        /*1092*/ 	.byte	0x08
	.zero		1


	//   ....[20]....
        /*1094*/ 	.word	0x00000940
        /*1098*/ 	.word	0x000000ff
        /*109c*/ 	.word	0x000388c0
        /*10a0*/ 	.short	0x0100
        /*10a2*/ 	.byte	0x08
	.zero		1


	//   ....[21]....
        /*10a4*/ 	.word	0x00000950
        /*10a8*/ 	.word	0x000000ff
        /*10ac*/ 	.word	0x000388b8
        /*10b0*/ 	.short	0x0100
        /*10b2*/ 	.byte	0x08
	.zero		1


	//   ....[22]....
        /*10b4*/ 	.word	0x00000960
        /*10b8*/ 	.word	0x000000ff
        /*10bc*/ 	.word	0x000388c8
        /*10c0*/ 	.short	0x0100
        /*10c2*/ 	.byte	0x08
	.zero		1


	//   ....[23]....
        /*10c4*/ 	.word	0x00003200
        /*10c8*/ 	.word	0x0000002d
        /*10cc*/ 	.word	0x00038890
        /*10d0*/ 	.short	0x010a
        /*10d2*/ 	.byte	0x3f
	.zero		1


	//   ....[24]....
        /*10d4*/ 	.word	0x00003cf0
        /*10d8*/ 	.word	0x0000002d
        /*10dc*/ 	.word	0x00038890
        /*10e0*/ 	.short	0x010a
        /*10e2*/ 	.byte	0x3f
	.zero		1


	//   ....[25]....
        /*10e4*/ 	.word	0x00004560
        /*10e8*/ 	.word	0x0000002d
        /*10ec*/ 	.word	0x00038890
        /*10f0*/ 	.short	0x010a
        /*10f2*/ 	.byte	0x3f
	.zero		1


	//   ....[26]....
        /*10f4*/ 	.word	0x000047c0
        /*10f8*/ 	.word	0x00000004
        /*10fc*/ 	.word	0x00000000
        /*1100*/ 	.short	0x0101
        /*1102*/ 	.byte	0x3f
	.zero		1


	//   ....[27]....
        /*1104*/ 	.word	0x00004800
        /*1108*/ 	.word	0x0000002d
        /*110c*/ 	.word	0x000388b0
        /*1110*/ 	.short	0x010a
        /*1112*/ 	.byte	0x3f
	.zero		1


	//   ....[28]....
        /*1114*/ 	.word	0x00004e70
        /*1118*/ 	.word	0x0000002d
        /*111c*/ 	.word	0x00000000
        /*1120*/ 	.short	0x0101
        /*1122*/ 	.byte	0x3f
	.zero		1


	//   ....[29]....
        /*1124*/ 	.word	0x000084d0
        /*1128*/ 	.word	0x0000000c
        /*112c*/ 	.word	0x00000000
        /*1130*/ 	.short	0x0101
        /*1132*/ 	.byte	0x3f
	.zero		1


	//   ....[30]....
        /*1134*/ 	.word	0x0000c2d0
        /*1138*/ 	.word	0x0000000c
        /*113c*/ 	.word	0x00000000
        /*1140*/ 	.short	0x0101
        /*1142*/ 	.byte	0x3f
	.zero		1


	//   ....[31]....
        /*1144*/ 	.word	0x0000eb20
        /*1148*/ 	.word	0x00000002
        /*114c*/ 	.word	0x00038800
        /*1150*/ 	.short	0x010a
        /*1152*/ 	.byte	0x3f
	.zero		1


	//   ....[32]....
        /*1154*/ 	.word	0x0000eb70
        /*1158*/ 	.word	0x00000002
        /*115c*/ 	.word	0x00038800
        /*1160*/ 	.short	0x010a
        /*1162*/ 	.byte	0x3f
	.zero		1


	//   ....[33]....
        /*1164*/ 	.word	0x0000f5f0
        /*1168*/ 	.word	0x00000002
        /*116c*/ 	.word	0x00038800
        /*1170*/ 	.short	0x010a
        /*1172*/ 	.byte	0x3f
	.zero		1


	//   ....[34]....
        /*1174*/ 	.word	0x00010a00
        /*1178*/ 	.word	0x00000002
        /*117c*/ 	.word	0x00038800
        /*1180*/ 	.short	0x010a
        /*1182*/ 	.byte	0x3f
	.zero		1


	//   ....[35]....
        /*1184*/ 	.word	0x00011fc0
        /*1188*/ 	.word	0x00000007
        /*118c*/ 	.word	0x00000000
        /*1190*/ 	.short	0x010a
        /*1192*/ 	.byte	0x3f
	.zero		1


	//   ....[36]....
        /*1194*/ 	.word	0x000120c0
        /*1198*/ 	.word	0x00000003
        /*119c*/ 	.word	0x00000000
        /*11a0*/ 	.short	0x010a
        /*11a2*/ 	.byte	0x3f
	.zero		1


	//   ....[37]....
        /*11a4*/ 	.word	0x000124e0
        /*11a8*/ 	.word	0x0000000d
        /*11ac*/ 	.word	0x00000000
        /*11b0*/ 	.short	0x010a
        /*11b2*/ 	.byte	0x3f
	.zero		1


	//   ....[38]....
        /*11b4*/ 	.word	0x000125e0
        /*11b8*/ 	.word	0x00000006
        /*11bc*/ 	.word	0x00000000
        /*11c0*/ 	.short	0x010a
        /*11c2*/ 	.byte	0x3f
	.zero		1


	//   ....[39]....
        /*11c4*/ 	.word	0x00014120
        /*11c8*/ 	.word	0x0000003b
        /*11cc*/ 	.word	0x00000000
        /*11d0*/ 	.short	0x0101
        /*11d2*/ 	.byte	0x3f
	.zero		1


	//   ....[40]....
        /*11d4*/ 	.word	0x0001c500
        /*11d8*/ 	.word	0x00000004
        /*11dc*/ 	.word	0x00000000
        /*11e0*/ 	.short	0x0101
        /*11e2*/ 	.byte	0x3f
	.zero		1


	//   ....[41]....
        /*11e4*/ 	.word	0x0001c980
        /*11e8*/ 	.word	0x00000007
        /*11ec*/ 	.word	0x00000000
        /*11f0*/ 	.short	0x010a
        /*11f2*/ 	.byte	0x3f
	.zero		1


	//   ....[42]....
        /*11f4*/ 	.word	0x0001ca80
        /*11f8*/ 	.word	0x00000003
        /*11fc*/ 	.word	0x00000000
        /*1200*/ 	.short	0x010a
        /*1202*/ 	.byte	0x3f
	.zero		1


	//   ....[43]....
        /*1204*/ 	.word	0x0001cea0
        /*1208*/ 	.word	0x0000000b
        /*120c*/ 	.word	0x00000000
        /*1210*/ 	.short	0x010a
        /*1212*/ 	.byte	0x3f
	.zero		1


	//   ....[44]....
        /*1214*/ 	.word	0x0001cfa0
        /*1218*/ 	.word	0x00000006
        /*121c*/ 	.word	0x00000000
        /*1220*/ 	.short	0x010a
        /*1222*/ 	.byte	0x3f
	.zero		1


	//   ....[45]....
        /*1224*/ 	.word	0x0001eae0
        /*1228*/ 	.word	0x0000003b
        /*122c*/ 	.word	0x00000000
        /*1230*/ 	.short	0x0101
        /*1232*/ 	.byte	0x3f
	.zero		1


	//   ....[46]....
        /*1234*/ 	.word	0x00026030
        /*1238*/ 	.word	0x00000004
        /*123c*/ 	.word	0x00000000
        /*1240*/ 	.short	0x0101
        /*1242*/ 	.byte	0x3f
	.zero		1


	//   ....[47]....
        /*1244*/ 	.word	0x00026210
        /*1248*/ 	.word	0x00000007
        /*124c*/ 	.word	0x00000000
        /*1250*/ 	.short	0x010a
        /*1252*/ 	.byte	0x3f
	.zero		1


	//   ....[48]....
        /*1254*/ 	.word	0x00026310
        /*1258*/ 	.word	0x00000003
        /*125c*/ 	.word	0x00000000
        /*1260*/ 	.short	0x010a
        /*1262*/ 	.byte	0x3f
	.zero		1


	//   ....[49]....
        /*1264*/ 	.word	0x00026730
        /*1268*/ 	.word	0x0000000e
        /*126c*/ 	.word	0x00000000
        /*1270*/ 	.short	0x010a
        /*1272*/ 	.byte	0x3f
	.zero		1


	//   ....[50]....
        /*1274*/ 	.word	0x00026830
        /*1278*/ 	.word	0x00000006
        /*127c*/ 	.word	0x00000000
        /*1280*/ 	.short	0x010a
        /*1282*/ 	.byte	0x3f
	.zero		1


	//   ....[51]....
        /*1284*/ 	.word	0x00028370
        /*1288*/ 	.word	0x0000003a
        /*128c*/ 	.word	0x00000000
        /*1290*/ 	.short	0x0101
        /*1292*/ 	.byte	0x3f
	.zero		1


	//   ....[52]....
        /*1294*/ 	.word	0x00030850
        /*1298*/ 	.word	0x00000004
        /*129c*/ 	.word	0x00000000
        /*12a0*/ 	.short	0x0101
        /*12a2*/ 	.byte	0x3f
	.zero		1


	//   ....[53]....
        /*12a4*/ 	.word	0x00033c80
        /*12a8*/ 	.word	0x00000000
        /*12ac*/ 	.word	0x00000000
        /*12b0*/ 	.short	0x0101
        /*12b2*/ 	.byte	0x3f
	.zero		1


	//   ....[54]....
        /*12b4*/ 	.word	0x00034640
        /*12b8*/ 	.word	0x00000004
        /*12bc*/ 	.word	0x00000000
        /*12c0*/ 	.short	0x0101
        /*12c2*/ 	.byte	0x3f
	.zero		1


	//   ....[55]....
        /*12c4*/ 	.word	0x00038aa0
        /*12c8*/ 	.word	0x00000012
        /*12cc*/ 	.word	0x00038820
        /*12d0*/ 	.short	0x010a
        /*12d2*/ 	.byte	0x3f
	.zero		1


	//   ....[56]....
        /*12d4*/ 	.word	0x00038b70
        /*12d8*/ 	.word	0x00000006
        /*12dc*/ 	.word	0x000388a0
        /*12e0*/ 	.short	0x010a
        /*12e2*/ 	.byte	0x3f
	.zero		1


	//   ....[57]....
        /*12e4*/ 	.word	0x00038db0
        /*12e8*/ 	.word	0x00000006
        /*12ec*/ 	.word	0x000388c0
        /*12f0*/ 	.short	0x010a
        /*12f2*/ 	.byte	0x3f
	.zero		1


	//   ....[58]....
        /*12f4*/ 	.word	0x00039810
        /*12f8*/ 	.word	0x00000006
        /*12fc*/ 	.word	0x000388a0
        /*1300*/ 	.short	0x010a
        /*1302*/ 	.byte	0x3f
	.zero		1


	//   ....[59]....
        /*1304*/ 	.word	0x00039a40
        /*1308*/ 	.word	0x00000006
        /*130c*/ 	.word	0x000388c0
        /*1310*/ 	.short	0x010a
        /*1312*/ 	.byte	0x3f
	.zero		1


	//   ....[60]....
        /*1314*/ 	.word	0x0003b3a0
        /*1318*/ 	.word	0x00000000
        /*131c*/ 	.word	0x00038840
        /*1320*/ 	.short	0x010a
        /*1322*/ 	.byte	0x3f
	.zero		1


	//   ....[61]....
        /*1324*/ 	.word	0x0003bee0
        /*1328*/ 	.word	0x00000012
        /*132c*/ 	.word	0x00038800
        /*1330*/ 	.short	0x0107
        /*1332*/ 	.byte	0x3f
	.zero		1


	//   ....[62]....
        /*1334*/ 	.word	0x0003bf80
        /*1338*/ 	.word	0x00000012
        /*133c*/ 	.word	0x00038800
        /*1340*/ 	.short	0x0101
        /*1342*/ 	.byte	0x3f
	.zero		1


	//   ....[63]....
        /*1344*/ 	.word	0x0003cea0
        /*1348*/ 	.word	0x00000012
        /*134c*/ 	.word	0x00038810
        /*1350*/ 	.short	0x0107
        /*1352*/ 	.byte	0x3f
	.zero		1


	//   ....[64]....
        /*1354*/ 	.word	0x0003cfa0
        /*1358*/ 	.word	0x00000012
        /*135c*/ 	.word	0x00038810
        /*1360*/ 	.short	0x0101
        /*1362*/ 	.byte	0x3f
	.zero		1


	//   ....[65]....
        /*1364*/ 	.word	0x0003cfc0
        /*1368*/ 	.word	0x00000012
        /*136c*/ 	.word	0x00038820
        /*1370*/ 	.short	0x010a
        /*1372*/ 	.byte	0x3f
	.zero		1


	//   ....[66]....
        /*1374*/ 	.word	0x0003d0a0
        /*1378*/ 	.word	0x00000000
        /*137c*/ 	.word	0x00038860
        /*1380*/ 	.short	0x010a
        /*1382*/ 	.byte	0x3f
	.zero		1


	//   ....[67]....
        /*1384*/ 	.word	0x0003ddb0
        /*1388*/ 	.word	0x00000002
        /*138c*/ 	.word	0x00038840
        /*1390*/ 	.short	0x010a
        /*1392*/ 	.byte	0x3f
	.zero		1


	//   ....[68]....
        /*1394*/ 	.word	0x0003dff0
        /*1398*/ 	.word	0x00000002
        /*139c*/ 	.word	0x00038860
        /*13a0*/ 	.short	0x010a
        /*13a2*/ 	.byte	0x3f
	.zero		1


	//   ....[69]....
        /*13a4*/ 	.word	0x0003ebc0
        /*13a8*/ 	.word	0x00000003
        /*13ac*/ 	.word	0x00038840
        /*13b0*/ 	.short	0x010a
        /*13b2*/ 	.byte	0x3f
	.zero		1


	//   ....[70]....
        /*13b4*/ 	.word	0x0003edf0
        /*13b8*/ 	.word	0x00000003
        /*13bc*/ 	.word	0x00038860
        /*13c0*/ 	.short	0x010a
        /*13c2*/ 	.byte	0x3f
	.zero		1


	//   ....[71]....
        /*13c4*/ 	.word	0x0003f950
        /*13c8*/ 	.word	0x00000003
        /*13cc*/ 	.word	0x00038840
        /*13d0*/ 	.short	0x010a
        /*13d2*/ 	.byte	0x3f
	.zero		1


	//   ....[72]....
        /*13d4*/ 	.word	0x0003fb90
        /*13d8*/ 	.word	0x00000003
        /*13dc*/ 	.word	0x00038860
        /*13e0*/ 	.short	0x010a
        /*13e2*/ 	.byte	0x3f
	.zero		1


	//   ....[73]....
        /*13e4*/ 	.word	0x00041910
        /*13e8*/ 	.word	0x00000009
        /*13ec*/ 	.word	0x00038820
        /*13f0*/ 	.short	0x010a
        /*13f2*/ 	.byte	0x3f
	.zero		1


	//   ....[74]....
        /*13f4*/ 	.word	0x00041a70
        /*13f8*/ 	.word	0x00000005
        /*13fc*/ 	.word	0x00000000
        /*1400*/ 	.short	0x010a
        /*1402*/ 	.byte	0x3f
	.zero		1


	//   ....[75]....
        /*1404*/ 	.word	0x00041af0
        /*1408*/ 	.word	0x00000007
        /*140c*/ 	.word	0x00000000
        /*1410*/ 	.short	0x010a
        /*1412*/ 	.byte	0x3f
	.zero		1


	//   ....[76]....
        /*1414*/ 	.word	0x00041b30
        /*1418*/ 	.word	0x00000005
        /*141c*/ 	.word	0x00000000
        /*1420*/ 	.short	0x010a
        /*1422*/ 	.byte	0x3f
	.zero		1


	//   ....[77]....
        /*1424*/ 	.word	0x00041b60
        /*1428*/ 	.word	0x00000003
        /*142c*/ 	.word	0x00000000
        /*1430*/ 	.short	0x010a
        /*1432*/ 	.byte	0x3f
	.zero		1


	//   ....[78]....
        /*1434*/ 	.word	0x00041bc0
        /*1438*/ 	.word	0x0000002d
        /*143c*/ 	.word	0x00038890
        /*1440*/ 	.short	0x010a
        /*1442*/ 	.byte	0x3f
	.zero		1


	//   ....[79]....
        /*1444*/ 	.word	0x00041c10
        /*1448*/ 	.word	0x0000002d
        /*144c*/ 	.word	0x00038890
        /*1450*/ 	.short	0x010a
        /*1452*/ 	.byte	0x3f
	.zero		1


	//   ....[80]....
        /*1454*/ 	.word	0x00041c60
        /*1458*/ 	.word	0x0000002d
        /*145c*/ 	.word	0x00038890
        /*1460*/ 	.short	0x010a
        /*1462*/ 	.byte	0x3f
	.zero		1


	//   ....[81]....
        /*1464*/ 	.word	0x00041cb0
        /*1468*/ 	.word	0x0000002d
        /*146c*/ 	.word	0x000388b0
        /*1470*/ 	.short	0x010a
        /*1472*/ 	.byte	0x3f
	.zero		1


	//   ....[82]....
        /*1474*/ 	.word	0x00042090
        /*1478*/ 	.word	0x00000002
        /*147c*/ 	.word	0x00038800
        /*1480*/ 	.short	0x010a
        /*1482*/ 	.byte	0x3f
	.zero		1


	//   ....[83]....
        /*1484*/ 	.word	0x00042490
        /*1488*/ 	.word	0x00000002
        /*148c*/ 	.word	0x00038800
        /*1490*/ 	.short	0x010a
        /*1492*/ 	.byte	0x3f
	.zero		1


	//   ....[84]....
        /*1494*/ 	.word	0x000424e0
        /*1498*/ 	.word	0x00000003
        /*149c*/ 	.word	0x00000000
        /*14a0*/ 	.short	0x010a
        /*14a2*/ 	.byte	0x3f
	.zero		1


	//   ....[85]....
        /*14a4*/ 	.word	0x00042530
        /*14a8*/ 	.word	0x00000006
        /*14ac*/ 	.word	0x00000000
        /*14b0*/ 	.short	0x010a
        /*14b2*/ 	.byte	0x3f
	.zero		1


	//   ....[86]....
        /*14b4*/ 	.word	0x00042580
        /*14b8*/ 	.word	0x00000003
        /*14bc*/ 	.word	0x00000000
        /*14c0*/ 	.short	0x010a
        /*14c2*/ 	.byte	0x3f
	.zero		1


	//   ....[87]....
        /*14c4*/ 	.word	0x000425d0
        /*14c8*/ 	.word	0x00000006
        /*14cc*/ 	.word	0x00000000
        /*14d0*/ 	.short	0x010a
        /*14d2*/ 	.byte	0x3f
	.zero		1


	//   ....[88]....
        /*14d4*/ 	.word	0x00042620
        /*14d8*/ 	.word	0x00000003
        /*14dc*/ 	.word	0x00000000
        /*14e0*/ 	.short	0x010a
        /*14e2*/ 	.byte	0x3f
	.zero		1


	//   ....[89]....
        /*14e4*/ 	.word	0x00042670
        /*14e8*/ 	.word	0x00000006
        /*14ec*/ 	.word	0x00000000
        /*14f0*/ 	.short	0x010a
        /*14f2*/ 	.byte	0x3f
	.zero		1


	//   ....[90]....
        /*14f4*/ 	.word	0x00042810
        /*14f8*/ 	.word	0x00000012
        /*14fc*/ 	.word	0x00038820
        /*1500*/ 	.short	0x010a
        /*1502*/ 	.byte	0x3f
	.zero		1


	//   ....[91]....
        /*1504*/ 	.word	0x00042860
        /*1508*/ 	.word	0x00000006
        /*150c*/ 	.word	0x000388a0
        /*1510*/ 	.short	0x010a
        /*1512*/ 	.byte	0x3f
	.zero		1


	//   ....[92]....
        /*1514*/ 	.word	0x000428b0
        /*1518*/ 	.word	0x00000006
        /*151c*/ 	.word	0x000388c0
        /*1520*/ 	.short	0x010a
        /*1522*/ 	.byte	0x3f
	.zero		1


	//   ....[93]....
        /*1524*/ 	.word	0x00042900
        /*1528*/ 	.word	0x00000006
        /*152c*/ 	.word	0x000388a0
        /*1530*/ 	.short	0x010a
        /*1532*/ 	.byte	0x3f
	.zero		1


	//   ....[94]....
        /*1534*/ 	.word	0x00042950
        /*1538*/ 	.word	0x00000006
        /*153c*/ 	.word	0x000388c0
        /*1540*/ 	.short	0x010a
        /*1542*/ 	.byte	0x3f
	.zero		1


	//   ....[95]....
        /*1544*/ 	.word	0x00042af0
        /*1548*/ 	.word	0x00000000
        /*154c*/ 	.word	0x00038840
        /*1550*/ 	.short	0x010a
        /*1552*/ 	.byte	0x3f
	.zero		1


	//   ....[96]....
        /*1554*/ 	.word	0x00043bd0
        /*1558*/ 	.word	0x00000012
        /*155c*/ 	.word	0x00038820
        /*1560*/ 	.short	0x010a
        /*1562*/ 	.byte	0x3f
	.zero		1


	//   ....[97]....
        /*1564*/ 	.word	0x00043c20
        /*1568*/ 	.word	0x00000000
        /*156c*/ 	.word	0x00038860
        /*1570*/ 	.short	0x010a
        /*1572*/ 	.byte	0x3f
	.zero		1


	//   ....[98]....
        /*1574*/ 	.word	0x00043c70
        /*1578*/ 	.word	0x00000002
        /*157c*/ 	.word	0x00038840
        /*1580*/ 	.short	0x010a
        /*1582*/ 	.byte	0x3f
	.zero		1


	//   ....[99]....
        /*1584*/ 	.word	0x00043cc0
        /*1588*/ 	.word	0x00000002
        /*158c*/ 	.word	0x00038860
        /*1590*/ 	.short	0x010a
        /*1592*/ 	.byte	0x3f
	.zero		1


	//   ....[100]....
        /*1594*/ 	.word	0x00043d10
        /*1598*/ 	.word	0x00000003
        /*159c*/ 	.word	0x00038840
        /*15a0*/ 	.short	0x010a
        /*15a2*/ 	.byte	0x3f
	.zero		1


	//   ....[101]....
        /*15a4*/ 	.word	0x00043d60
        /*15a8*/ 	.word	0x00000003
        /*15ac*/ 	.word	0x00038860
        /*15b0*/ 	.short	0x010a
        /*15b2*/ 	.byte	0x3f
	.zero		1


	//   ....[102]....
        /*15b4*/ 	.word	0x00043db0
        /*15b8*/ 	.word	0x00000003
        /*15bc*/ 	.word	0x00038840
        /*15c0*/ 	.short	0x010a
        /*15c2*/ 	.byte	0x3f
	.zero		1


	//   ....[103]....
        /*15c4*/ 	.word	0x00043e00
        /*15c8*/ 	.word	0x00000003
        /*15cc*/ 	.word	0x00038860
        /*15d0*/ 	.short	0x010a
        /*15d2*/ 	.byte	0x3f
	.zero		1


	//   ....[104]....
        /*15d4*/ 	.word	0x00044980
        /*15d8*/ 	.word	0x00000009
        /*15dc*/ 	.word	0x00038820
        /*15e0*/ 	.short	0x010a
        /*15e2*/ 	.byte	0x3f
	.zero		1


	//   ....[105]....
        /*15e4*/ 	.word	0x00044b20
        /*15e8*/ 	.word	0x00000005
        /*15ec*/ 	.word	0x00000000
        /*15f0*/ 	.short	0x010a
        /*15f2*/ 	.byte	0x3f
	.zero		1


	//   ....[106]....
        /*15f4*/ 	.word	0x00044b70
        /*15f8*/ 	.word	0x00000007
        /*15fc*/ 	.word	0x00000000
        /*1600*/ 	.short	0x010a
        /*1602*/ 	.byte	0x3f
	.zero		1


	//   ....[107]....
        /*1604*/ 	.word	0x00044bc0
        /*1608*/ 	.word	0x00000005
        /*160c*/ 	.word	0x00000000
        /*1610*/ 	.short	0x010a
        /*1612*/ 	.byte	0x3f
	.zero		1


	//   ....[108]....
        /*1614*/ 	.word	0x00044de0
        /*1618*/ 	.word	0x00000005
        /*161c*/ 	.word	0x00000000
        /*1620*/ 	.short	0x010a
        /*1622*/ 	.byte	0x3f
	.zero		1


	//   ....[109]....
        /*1624*/ 	.word	0x00044f20
        /*1628*/ 	.word	0x0000000c
        /*162c*/ 	.word	0x00000000
        /*1630*/ 	.short	0x010a
        /*1632*/ 	.byte	0x3f
	.zero		1


	//   ....[110]....
        /*1634*/ 	.word	0x000454c0
        /*1638*/ 	.word	0x0000000c
        /*163c*/ 	.word	0x00038810
        /*1640*/ 	.short	0x010a
        /*1642*/ 	.byte	0x3f
	.zero		1


	//   ....[111]....
        /*1644*/ 	.word	0x00045640
        /*1648*/ 	.word	0x0000000e
        /*164c*/ 	.word	0x00000000
        /*1650*/ 	.short	0x010a
        /*1652*/ 	.byte	0x3f
	.zero		1


	//   ....[112]....
        /*1654*/ 	.word	0x00045780
        /*1658*/ 	.word	0x0000000c
        /*165c*/ 	.word	0x00000000
        /*1660*/ 	.short	0x010a
        /*1662*/ 	.byte	0x3f
	.zero		1


	//   ....[113]....
        /*1664*/ 	.word	0x00047ba0
        /*1668*/ 	.word	0x0000000c
        /*166c*/ 	.word	0x00000000
        /*1670*/ 	.short	0x0101
        /*1672*/ 	.byte	0x3f
	.zero		1


	//   ....[114]....
        /*1674*/ 	.word	0x00054200
        /*1678*/ 	.word	0x00000002
        /*167c*/ 	.word	0x00000000
        /*1680*/ 	.short	0x0101
        /*1682*/ 	.byte	0x3f
	.zero		1


	//   ....[115]....
        /*1684*/ 	.word	0x00054250
        /*1688*/ 	.word	0x0000000c
        /*168c*/ 	.word	0x00000000
        /*1690*/ 	.short	0x010a
        /*1692*/ 	.byte	0x3f
	.zero		1


	//   ....[116]....
        /*1694*/ 	.word	0x000542a0
        /*1698*/ 	.word	0x0000000c
        /*169c*/ 	.word	0x00038810
        /*16a0*/ 	.short	0x010a
        /*16a2*/ 	.byte	0x3f
	.zero		1


	//   ....[117]....
        /*16a4*/ 	.word	0x000542f0
        /*16a8*/ 	.word	0x0000000c
        /*16ac*/ 	.word	0x00000000
        /*16b0*/ 	.short	0x010a
        /*16b2*/ 	.byte	0x3f
	.zero		1


	//----- nvinfo : EIATTR_NUM_MBARRIERS
	.align		4
.L_474:
        /*16b4*/ 	.byte	0x03, 0x38
        /*16b6*/ 	.short	0x0017


	//----- nvinfo : EIATTR_EXIT_INSTR_OFFSETS
	.align		4
        /*16b8*/ 	.byte	0x04, 0x1c
        /*16ba*/ 	.short	(.L_476 - .L_475)


	//   ....[0]....
.L_475:
        /*16bc*/ 	.word	0x00041bb0


	//----- nvinfo : EIATTR_MAX_THREADS
	.align		4
.L_476:
        /*16c0*/ 	.byte	0x04, 0x05
        /*16c2*/ 	.short	(.L_478 - .L_477)
.L_477:
        /*16c4*/ 	.word	0x00000180
        /*16c8*/ 	.word	0x00000001
        /*16cc*/ 	.word	0x00000001


	//----- nvinfo : EIATTR_CRS_STACK_SIZE
	.align		4
.L_478:
        /*16d0*/ 	.byte	0x04, 0x1e
        /*16d2*/ 	.short	(.L_480 - .L_479)
.L_479:
        /*16d4*/ 	.word	0x00000000


	//----- nvinfo : EIATTR_CBANK_PARAM_SIZE
	.align		4
.L_480:
        /*16d8*/ 	.byte	0x03, 0x19
        /*16da*/ 	.short	0x0bf0


	//----- nvinfo : EIATTR_PARAM_CBANK
	.align		4
        /*16dc*/ 	.byte	0x04, 0x0a
        /*16de*/ 	.short	(.L_482 - .L_481)
	.align		4
.L_481:
        /*16e0*/ 	.word	index@(.nv.constant0._ZN7cutlass13device_kernelIN5flash11enable_sm90INS1_16FlashAttnFwdSm90INS1_25CollectiveMainloopFwdSm90ILi2EN4cute5tupleIJNS5_1CILi1EEES8_S8_EEENS6_IJNS7_ILi64EEESA_SA_EEELi512ENS_6half_tEfNS_4arch4Sm90ELb0ELb1ELb1ELb1ELb0ELb1ELb1ELb0ELb0ELb1ELb1ELb0EEENS1_21CollectiveEpilogueFwdINS6_IJSA_NS7_ILi512EEESA_EEES9_SC_SE_Li256ELb1ELb1ELb1ELb0EEENS1_36VarlenDynamicPersistentTileSchedulerILi64ELi64ELi256ELi128ELb1ELb1ELb1ELb1ELb0ELb1EEEEEEEEEvNT_6ParamsE)
        /*16e4*/ 	.short	0x0210
        /*16e6*/ 	.short	0x0bf0


	//----- nvinfo : EIATTR_SW_WAR
	.align		4
.L_482:
        /*16e8*/ 	.byte	0x04, 0x36
        /*16ea*/ 	.short	(.L_484 - .L_483)
.L_483:
        /*16ec*/ 	.word	0x00000008
.L_484:


//--------------------- .nv.info._ZN7cutlass13device_kernelIN5flash11enable_sm90INS1_16FlashAttnFwdSm90INS1_25CollectiveMainloopFwdSm90ILi2EN4cute5tupleIJNS5_1CILi1EEES8_S8_EEENS6_IJNS7_ILi64EEESA_SA_EEELi512ENS_6half_tEfNS_4arch4Sm90ELb1ELb0ELb1ELb0ELb0ELb0ELb0ELb0ELb0ELb1ELb1ELb0EEENS1_21CollectiveEpilogueFwdINS6_IJSA_NS7_ILi512EEESA_EEES9_SC_SE_Li256ELb0ELb1ELb1ELb0EEENS1_19SingleTileSchedulerILb0ELb1ELb1ELi64EEEEEEEEEvNT_6ParamsE --------------------------
	.section	.nv.info._ZN7cutlass13device_kernelIN5flash11enable_sm90INS1_16FlashAttnFwdSm90INS1_25CollectiveMainloopFwdSm90ILi2EN4cute5tupleIJNS5_1CILi1EEES8_S8_EEENS6_IJNS7_ILi64EEESA_SA_EEELi512ENS_6half_tEfNS_4arch4Sm90ELb1ELb0ELb1ELb0ELb0ELb0ELb0ELb0ELb0ELb1ELb1ELb0EEENS1_21CollectiveEpilogueFwdINS6_IJSA_NS7_ILi512EEESA_EEES9_SC_SE_Li256ELb0ELb1ELb1ELb0EEENS1_19SingleTileSchedulerILb0ELb1ELb1ELi64EEEEEEEEEvNT_6ParamsE,"",@"SHT_CUDA_INFO"
	.sectionflags	@""
	.align	4


	//----- nvinfo : EIATTR_CUDA_API_VERSION
	.align		4
        /*0000*/ 	.byte	0x04, 0x37
        /*0002*/ 	.short	(.L_486 - .L_485)
.L_485:
        /*0004*/ 	.word	0x00000082


	//----- nvinfo : EIATTR_KPARAM_INFO
	.align		4
.L_486:
        /*0008*/ 	.byte	0x04, 0x17
        /*000a*/ 	.short	(.L_488 - .L_487)
.L_487:
        /*000c*/ 	.word	0x00000000
        /*0010*/ 	.short	0x0000
        /*0012*/ 	.short	0x0070
        /*0014*/ 	.byte	0x00, 0xf0, 0x01, 0x28


	//----- nvinfo : EIATTR_SPARSE_MMA_MASK
	.align		4
.L_488:
        /*0018*/ 	.byte	0x03, 0x50
        /*001a*/ 	.short	0x0000


	//----- nvinfo : EIATTR_MAXREG_COUNT
	.align		4
        /*001c*/ 	.byte	0x03, 0x1b
        /*001e*/ 	.short	0x00a8


	//----- nvinfo : EIATTR_NUM_BARRIERS
	.align		4
        /*0020*/ 	.byte	0x02, 0x4c
        /*0022*/ 	.byte	0x10
	.zero		1


	//----- nvinfo : EIATTR_EXTERNS
	.align		4
        /*0024*/ 	.byte	0x04, 0x0f
        /*0026*/ 	.short	(.L_490 - .L_489)


	//   ....[0]....
	.align		4
.L_489:
        /*0028*/ 	.word	index@(__assertfail)


	//----- nvinfo : EIATTR_ANNOTATIONS
	.align		4
.L_490:
        /*002c*/ 	.byte	0x04, 0x55
        /*002e*/ 	.short	(.L_492 - .L_491)


	//   ....[0]....
.L_491:
        /*0030*/ 	.word	0x00000001
        /*0034*/ 	.byte	0x80, 0xcd, 0x00, 0x00, 0x01, 0x00, 0x00, 0x00, 0x00, 0xd2, 0x00, 0x00, 0x01, 0x00, 0x00, 0x00
        /*0044*/ 	.byte	0x50, 0xd2, 0x00, 0x00, 0x01, 0x00, 0x00, 0x00, 0x30, 0xd4, 0x00, 0x00, 0x01, 0x00, 0x00, 0x00
        /*0054*/ 	.byte	0x20, 0xd5, 0x00, 0x00, 0x01, 0x00, 0x00, 0x00, 0x20, 0xdf, 0x00, 0x00, 0x01, 0x00, 0x00, 0x00
        /*0064*/ 	.byte	0x10, 0xe6, 0x00, 0x00, 0x01, 0x00, 0x00, 0x00, 0x40, 0xe8, 0x00, 0x00, 0x01, 0x00, 0x00, 0x00
        /*0074*/ 	.byte	0xc0, 0xf3, 0x00, 0x00, 0x01, 0x00, 0x00, 0x00, 0x90, 0xff, 0x00, 0x00


	//----- nvinfo : EIATTR_MERCURY_ISA_VERSION
	.align		4
.L_492:
        /*0080*/ 	.byte	0x03, 0x5f
        /*0082*/ 	.short	0x0101


	//----- nvinfo : EIATTR_INT_WARP_WIDE_INSTR_OFFSETS
	.align		4
        /*0084*/ 	.byte	0x04, 0x31
        /*0086*/ 	.short	(.L_494 - .L_493)


	//   ....[0]....
.L_493:
        /*0088*/ 	.word	0x00000130


	//   ....[1]....
        /*008c*/ 	.word	0x00000170


	//   ....[2]....
        /*0090*/ 	.word	0x000001e0


	//----- nvinfo : EIATTR_COOP_GROUP_MASK_REGIDS
	.align		4
.L_494:
        /*0094*/ 	.byte	0x04, 0x29
        /*0096*/ 	.short	(.L_496 - .L_495)


	//   ....[0]....
.L_495:
        /*0098*/ 	.word	0xffffffff


	//   ....[1]....
        /*009c*/ 	.word	0xffffffff


	//   ....[2]....
        /*00a0*/ 	.word	0xffffffff


	//   ....[3]....
        /*00a4*/ 	.word	0xffffffff


	//   ....[4]....
        /*00a8*/ 	.word	0xffffffff


	//   ....[5]....
        /*00ac*/ 	.word	0xffffffff


	//   ....[6]....
        /*00b0*/ 	.word	0xffffffff


	//   ....[7]....
        /*00b4*/ 	.word	0xffffffff


	//   ....[8]....
        /*00b8*/ 	.word	0xffffffff


	//   ....[9]....
        /*00bc*/ 	.word	0xffffffff


	//   ....[10]....
        /*00c0*/ 	.word	0xffffffff


	//   ....[11]....
        /*00c4*/ 	.word	0xffffffff


	//   ....[12]....
        /*00c8*/ 	.word	0xffffffff


	//   ....[13]....
        /*00cc*/ 	.word	0xffffffff


	//   ....[14]....
        /*00d0*/ 	.word	0xffffffff


	//   ....[15]....
        /*00d4*/ 	.word	0xffffffff


	//   ....[16]....
        /*00d8*/ 	.word	0xffffffff


	//   ....[17]....
        /*00dc*/ 	.word	0xffffffff


	//   ....[18]....
        /*00e0*/ 	.word	0xffffffff


	//   ....[19]....
        /*00e4*/ 	.word	0xffffffff


	//   ....[20]....
        /*00e8*/ 	.word	0xffffffff


	//   ....[21]....
        /*00ec*/ 	.word	0xffffffff


	//   ....[22]....
        /*00f0*/ 	.word	0xffffffff


	//   ....[23]....
        /*00f4*/ 	.word	0xffffffff


	//   ....[24]....
        /*00f8*/ 	.word	0xffffffff


	//   ....[25]....
        /*00fc*/ 	.word	0xffffffff


	//   ....[26]....
        /*0100*/ 	.word	0xffffffff


	//   ....[27]....
        /*0104*/ 	.word	0xffffffff


	//   ....[28]....
        /*0108*/ 	.word	0xffffffff


	//   ....[29]....
        /*010c*/ 	.word	0xffffffff


	//   ....[30]....
        /*0110*/ 	.word	0xffffffff


	//   ....[31]....
        /*0114*/ 	.word	0xffffffff


	//   ....[32]....
        /*0118*/ 	.word	0xffffffff


	//   ....[33]....
        /*011c*/ 	.word	0xffffffff


	//   ....[34]....
        /*0120*/ 	.word	0xffffffff


	//   ....[35]....
        /*0124*/ 	.word	0xffffffff


	//   ....[36]....
        /*0128*/ 	.word	0xffffffff


	//   ....[37]....
        /*012c*/ 	.word	0xffffffff


	//   ....[38]....
        /*0130*/ 	.word	0xffffffff


	//   ....[39]....
        /*0134*/ 	.word	0xffffffff


	//   ....[40]....
        /*0138*/ 	.word	0xffffffff


	//   ....[41]....
        /*013c*/ 	.word	0xffffffff


	//   ....[42]....
        /*0140*/ 	.word	0xffffffff


	//   ....[43]....
        /*0144*/ 	.word	0xffffffff


	//   ....[44]....
        /*0148*/ 	.word	0xffffffff


	//   ....[45]....
        /*014c*/ 	.word	0xffffffff


	//   ....[46]....
        /*0150*/ 	.word	0xffffffff


	//   ....[47]....
        /*0154*/ 	.word	0xffffffff


	//   ....[48]....
        /*0158*/ 	.word	0xffffffff


	//   ....[49]....
        /*015c*/ 	.word	0xffffffff


	//   ....[50]....
        /*0160*/ 	.word	0xffffffff


	//   ....[51]....
        /*0164*/ 	.word	0xffffffff


	//   ....[52]....
        /*0168*/ 	.word	0x0500000f


	//   ....[53]....
        /*016c*/ 	.word	0x0500000f


	//   ....[54]....
        /*0170*/ 	.word	0x0500000f


	//   ....[55]....
        /*0174*/ 	.word	0x0500000f


	//   ....[56]....
        /*0178*/ 	.word	0x0500000f


	//   ....[57]....
        /*017c*/ 	.word	0x0500000f


	//   ....[58]....
        /*0180*/ 	.word	0x0500000f


	//   ....[59]....
        /*0184*/ 	.word	0x0500000f


	//   ....[60]....
        /*0188*/ 	.word	0x0500000f


	//   ....[61]....
        /*018c*/ 	.word	0x0500000f


	//----- nvinfo : EIATTR_COOP_GROUP_INSTR_OFFSETS
	.align		4
.L_496:
        /*0190*/ 	.byte	0x04, 0x28
        /*0192*/ 	.short	(.L_498 - .L_497)


	//   ....[0]....
.L_497:
        /*0194*/ 	.word	0x00000060


	//   ....[1]....
        /*0198*/ 	.word	0x00000140


	//   ....[2]....
        /*019c*/ 	.word	0x00000190


	//   ....[3]....
        /*01a0*/ 	.word	0x00000380


	//   ....[4]....
        /*01a4*/ 	.word	0x000004e0


	//   ....[5]....
        /*01a8*/ 	.word	0x00000600


	//   ....[6]....
        /*01ac*/ 	.word	0x00000760


	//   ....[7]....
        /*01b0*/ 	.word	0x000013c0


	//   ....[8]....
        /*01b4*/ 	.word	0x00003530


	//   ....[9]....
        /*01b8*/ 	.word	0x00003c80


	//   ....[10]....
        /*01bc*/ 	.word	0x00003cb0


	//   ....[11]....
        /*01c0*/ 	.word	0x00004420


	//   ....[12]....
        /*01c4*/ 	.word	0x00004490


	//   ....[13]....
        /*01c8*/ 	.word	0x00004930


	//   ....[14]....
        /*01cc*/ 	.word	0x000049a0


	//   ....[15]....
        /*01d0*/ 	.word	0x00005590


	//   ....[16]....
        /*01d4*/ 	.word	0x00005870


	//   ....[17]....
        /*01d8*/ 	.word	0x00005f70


	//   ....[18]....
        /*01dc*/ 	.word	0x00005fa0


	//   ....[19]....
        /*01e0*/ 	.word	0x00006040


	//   ....[20]....
        /*01e4*/ 	.word	0x00006500


	//   ....[21]....
        /*01e8*/ 	.word	0x00006570


	//   ....[22]....
        /*01ec*/ 	.word	0x000077b0


	//   ....[23]....
        /*01f0*/ 	.word	0x00007ef0


	//   ....[24]....
        /*01f4*/ 	.word	0x00007f70


	//   ....[25]....
        /*01f8*/ 	.word	0x000082a0


	//   ....[26]....
        /*01fc*/ 	.word	0x00008460


	//   ....[27]....
        /*0200*/ 	.word	0x000094a0


	//   ....[28]....
        /*0204*/ 	.word	0x000094e0


	//   ....[29]....
        /*0208*/ 	.word	0x00009530


	//   ....[30]....
        /*020c*/ 	.word	0x00009560


	//   ....[31]....
        /*0210*/ 	.word	0x000095c0


	//   ....[32]....
        /*0214*/ 	.word	0x0000a070


	//   ....[33]....
        /*0218*/ 	.word	0x0000a530


	//   ....[34]....
        /*021c*/ 	.word	0x0000a560


	//   ....[35]....
        /*0220*/ 	.word	0x0000a580


	//   ....[36]....
        /*0224*/ 	.word	0x0000a5b0


	//   ....[37]....
        /*0228*/ 	.word	0x0000aa40


	//   ....[38]....
        /*022c*/ 	.word	0x0000aa60


	//   ....[39]....
        /*0230*/ 	.word	0x0000b6b0


	//   ....[40]....
        /*0234*/ 	.word	0x0000b6d0


	//   ....[41]....
        /*0238*/ 	.word	0x0000c720


	//   ....[42]....
        /*023c*/ 	.word	0x0000d240


	//   ....[43]....
        /*0240*/ 	.word	0x0000daf0


	//   ....[44]....
        /*0244*/ 	.word	0x0000db20


	//   ....[45]....
        /*0248*/ 	.word	0x0000dba0


	//   ....[46]....
        /*024c*/ 	.word	0x0000dbd0


	//   ....[47]....
        /*0250*/ 	.word	0x0000dc30


	//   ....[48]....
        /*0254*/ 	.word	0x0000dc60


	//   ....[49]....
        /*0258*/ 	.word	0x0000dc80


	//   ....[50]....
        /*025c*/ 	.word	0x0000dcc0


	//   ....[51]....
        /*0260*/ 	.word	0x00010bb0


	//   ....[52]....
        /*0264*/ 	.word	0x000111a0


	//   ....[53]....
        /*0268*/ 	.word	0x00011310


	//   ....[54]....
        /*026c*/ 	.word	0x00011370


	//   ....[55]....
        /*0270*/ 	.word	0x00011430


	//   ....[56]....
        /*0274*/ 	.word	0x000114f0


	//   ....[57]....
        /*0278*/ 	.word	0x00011570


	//   ....[58]....
        /*027c*/ 	.word	0x00011620


	//   ....[59]....
        /*0280*/ 	.word	0x000116a0


	//   ....[60]....
        /*0284*/ 	.word	0x00011730


	//   ....[61]....
        /*0288*/ 	.word	0x00011b40


	//----- nvinfo : EIATTR_REG_RECONFIG
	.align		4
.L_498:
        /*028c*/ 	.byte	0x01, 0x54
	.zero		2


	//----- nvinfo : EIATTR_SYSCALL_OFFSETS
	.align		4
        /*0290*/ 	.byte	0x04, 0x46
        /*0292*/ 	.short	(.L_500 - .L_499)


	//   ....[0]....
.L_499:
        /*0294*/ 	.word	0x00003710


	//   ....[1]....
        /*0298*/ 	.word	0x0000cf00


	//   ....[2]....
        /*029c*/ 	.word	0x0000d040


	//   ....[3]....
        /*02a0*/ 	.word	0x0000d130


	//   ....[4]....
        /*02a4*/ 	.word	0x0000d780


	//----- nvinfo : EIATTR_MBARRIER_INSTR_OFFSETS
	.align		4
.L_500:
        /*02a8*/ 	.byte	0x04, 0x39
        /*02aa*/ 	.short	(.L_502 - .L_501)


	//   ....[0]....
.L_501:
        /*02ac*/ 	.word	0x00000270
        /*02b0*/ 	.word	0x000000ff
        /*02b4*/ 	.word	0x00028c00
        /*02b8*/ 	.short	0x0100
        /*02ba*/ 	.byte	0x08
	.zero		1


	//   ....[1]....
        /*02bc*/ 	.word	0x00000280
        /*02c0*/ 	.word	0x000000ff
        /*02c4*/ 	.word	0x00028c20
        /*02c8*/ 	.short	0x0100
        /*02ca*/ 	.byte	0x08
	.zero		1


	//   ....[2]....
        /*02cc*/ 	.word	0x00000330
        /*02d0*/ 	.word	0x000000ff
        /*02d4*/ 	.word	0x00028c30
        /*02d8*/ 	.short	0x0100
        /*02da*/ 	.byte	0x06
	.zero		1


	//   ....[3]....
        /*02dc*/ 	.word	0x00000340
        /*02e0*/ 	.word	0x000000ff
        /*02e4*/ 	.word	0x00028c40
        /*02e8*/ 	.short	0x0100
        /*02ea*/ 	.byte	0x06
	.zero		1


	//   ....[4]....
        /*02ec*/ 	.word	0x00000350
        /*02f0*/ 	.word	0x000000ff
        /*02f4*/ 	.word	0x00028c38
        /*02f8*/ 	.short	0x0100
        /*02fa*/ 	.byte	0x06
	.zero		1


	//   ....[5]....
        /*02fc*/ 	.word	0x00000360
        /*0300*/ 	.word	0x000000ff
        /*0304*/ 	.word	0x00028c48
        /*0308*/ 	.short	0x0100
        /*030a*/ 	.byte	0x06
	.zero		1


	//   ....[6]....
        /*030c*/ 	.word	0x00000490
        /*0310*/ 	.word	0x000000ff
        /*0314*/ 	.word	0x00028c50
        /*0318*/ 	.short	0x0100
        /*031a*/ 	.byte	0x08
	.zero		1


	//   ....[7]....
        /*031c*/ 	.word	0x000004a0
        /*0320*/ 	.word	0x000000ff
        /*0324*/ 	.word	0x00028c60
        /*0328*/ 	.short	0x0100
        /*032a*/ 	.byte	0x08
	.zero		1


	//   ....[8]....
        /*032c*/ 	.word	0x000004b0
        /*0330*/ 	.word	0x000000ff
        /*0334*/ 	.word	0x00028c58
        /*0338*/ 	.short	0x0100
        /*033a*/ 	.byte	0x08
	.zero		1


	//   ....[9]....
        /*033c*/ 	.word	0x000004c0
        /*0340*/ 	.word	0x000000ff
        /*0344*/ 	.word	0x00028c68
        /*0348*/ 	.short	0x0100
        /*034a*/ 	.byte	0x08
	.zero		1


	//   ....[10]....
        /*034c*/ 	.word	0x000005b0
        /*0350*/ 	.word	0x000000ff
        /*0354*/ 	.word	0x00028c70
        /*0358*/ 	.short	0x0100
        /*035a*/ 	.byte	0x06
	.zero		1


	//   ....[11]....
        /*035c*/ 	.word	0x000005c0
        /*0360*/ 	.word	0x000000ff
        /*0364*/ 	.word	0x00028c80
        /*0368*/ 	.short	0x0100
        /*036a*/ 	.byte	0x06
	.zero		1


	//   ....[12]....
        /*036c*/ 	.word	0x000005d0
        /*0370*/ 	.word	0x000000ff
        /*0374*/ 	.word	0x00028c78
        /*0378*/ 	.short	0x0100
        /*037a*/ 	.byte	0x06
	.zero		1


	//   ....[13]....
        /*037c*/ 	.word	0x000005e0
        /*0380*/ 	.word	0x000000ff
        /*0384*/ 	.word	0x00028c88
        /*0388*/ 	.short	0x0100
        /*038a*/ 	.byte	0x06
	.zero		1


	//   ....[14]....
        /*038c*/ 	.word	0x00000710
        /*0390*/ 	.word	0x000000ff
        /*0394*/ 	.word	0x00028c90
        /*0398*/ 	.short	0x0100
        /*039a*/ 	.byte	0x08
	.zero		1


	//   ....[15]....
        /*039c*/ 	.word	0x00000720
        /*03a0*/ 	.word	0x000000ff
        /*03a4*/ 	.word	0x00028ca0
        /*03a8*/ 	.short	0x0100
        /*03aa*/ 	.byte	0x08
	.zero		1


	//   ....[16]....
        /*03ac*/ 	.word	0x00000730
        /*03b0*/ 	.word	0x000000ff
        /*03b4*/ 	.word	0x00028c98
        /*03b8*/ 	.short	0x0100
        /*03ba*/ 	.byte	0x08
	.zero		1


	//   ....[17]....
        /*03bc*/ 	.word	0x00000740
        /*03c0*/ 	.word	0x000000ff
        /*03c4*/ 	.word	0x00028ca8
        /*03c8*/ 	.short	0x0100
        /*03ca*/ 	.byte	0x08
	.zero		1


	//   ....[18]....
        /*03cc*/ 	.word	0x00000870
        /*03d0*/ 	.word	0x000000ff
        /*03d4*/ 	.word	0x00028cb0
        /*03d8*/ 	.short	0x0100
        /*03da*/ 	.byte	0x08
	.zero		1


	//   ....[19]....
        /*03dc*/ 	.word	0x00000880
        /*03e0*/ 	.word	0x000000ff
        /*03e4*/ 	.word	0x00028cc0
        /*03e8*/ 	.short	0x0100
        /*03ea*/ 	.byte	0x08
	.zero		1


	//   ....[20]....
        /*03ec*/ 	.word	0x00000890
        /*03f0*/ 	.word	0x000000ff
        /*03f4*/ 	.word	0x00028cb8
        /*03f8*/ 	.short	0x0100
        /*03fa*/ 	.byte	0x08
	.zero		1


	//   ....[21]....
        /*03fc*/ 	.word	0x000008a0
        /*0400*/ 	.word	0x000000ff
        /*0404*/ 	.word	0x00028cc8
        /*0408*/ 	.short	0x0100
        /*040a*/ 	.byte	0x08
	.zero		1


	//   ....[22]....
        /*040c*/ 	.word	0x00001580
        /*0410*/ 	.word	0x000000ff
        /*0414*/ 	.word	0x00028c50
        /*0418*/ 	.short	0x010a
        /*041a*/ 	.byte	0x05
	.zero		1


	//   ....[23]....
        /*041c*/ 	.word	0x00001870
        /*0420*/ 	.word	0x00000002
        /*0424*/ 	.word	0x00000000
        /*0428*/ 	.short	0x0101
        /*042a*/ 	.byte	0x3f
	.zero		1


	//   ....[24]....
        /*042c*/ 	.word	0x000021c0
        /*0430*/ 	.word	0x000000ff
        /*0434*/ 	.word	0x00028c50
        /*0438*/ 	.short	0x010a
        /*043a*/ 	.byte	0x07
	.zero		1


	//   ....[25]....
        /*043c*/ 	.word	0x00002200
        /*0440*/ 	.word	0x000000ff
        /*0444*/ 	.word	0x00028c50
        /*0448*/ 	.short	0x010a
        /*044a*/ 	.byte	0x07
	.zero		1


	//   ....[26]....
        /*044c*/ 	.word	0x000023d0
        /*0450*/ 	.word	0x00000002
        /*0454*/ 	.word	0x00000000
        /*0458*/ 	.short	0x0101
        /*045a*/ 	.byte	0x3f
	.zero		1


	//   ....[27]....
        /*045c*/ 	.word	0x00003740
        /*0460*/ 	.word	0x000000ff
        /*0464*/ 	.word	0x00028c00
        /*0468*/ 	.short	0x010a
        /*046a*/ 	.byte	0x27
	.zero		1


	//   ....[28]....
        /*046c*/ 	.word	0x000038d0
        /*0470*/ 	.word	0x000000ff
        /*0474*/ 	.word	0x00028c30
        /*0478*/ 	.short	0x010a
        /*047a*/ 	.byte	0x27
	.zero		1


	//   ....[29]....
        /*047c*/ 	.word	0x00003940
        /*0480*/ 	.word	0x000000ff
        /*0484*/ 	.word	0x00028c30
        /*0488*/ 	.short	0x010a
        /*048a*/ 	.byte	0x27
	.zero		1


	//   ....[30]....
        /*048c*/ 	.word	0x00004e10
        /*0490*/ 	.word	0x00000005
        /*0494*/ 	.word	0x00000000
        /*0498*/ 	.short	0x0101
        /*049a*/ 	.byte	0x3f
	.zero		1


	//   ....[31]....
        /*049c*/ 	.word	0x000051f0
        /*04a0*/ 	.word	0x000000ff
        /*04a4*/ 	.word	0x00028c50
        /*04a8*/ 	.short	0x010a
        /*04aa*/ 	.byte	0x27
	.zero		1


	//   ....[32]....
        /*04ac*/ 	.word	0x00005230
        /*04b0*/ 	.word	0x000000ff
        /*04b4*/ 	.word	0x00028c50
        /*04b8*/ 	.short	0x010a
        /*04ba*/ 	.byte	0x27
	.zero		1


	//   ....[33]....
        /*04bc*/ 	.word	0x000055b0
        /*04c0*/ 	.word	0x0000000e
        /*04c4*/ 	.word	0x00000000
        /*04c8*/ 	.short	0x0101
        /*04ca*/ 	.byte	0x3f
	.zero		1


	//   ....[34]....
        /*04cc*/ 	.word	0x000056f0
        /*04d0*/ 	.word	0x000000ff
        /*04d4*/ 	.word	0x00028c30
        /*04d8*/ 	.short	0x010a
        /*04da*/ 	.byte	0x1e
	.zero		1


	//   ....[35]....
        /*04dc*/ 	.word	0x00005730
        /*04e0*/ 	.word	0x000000ff
        /*04e4*/ 	.word	0x00028c30
        /*04e8*/ 	.short	0x010a
        /*04ea*/ 	.byte	0x1e
	.zero		1


	//   ....[36]....
        /*04ec*/ 	.word	0x00006770
        /*04f0*/ 	.word	0x00000098
        /*04f4*/ 	.word	0x00000000
        /*04f8*/ 	.short	0x0101
        /*04fa*/ 	.byte	0x3f
	.zero		1


	//   ....[37]....
        /*04fc*/ 	.word	0x000074f0
        /*0500*/ 	.word	0x000000ff
        /*0504*/ 	.word	0x00028c50
        /*0508*/ 	.short	0x010a
        /*050a*/ 	.byte	0x1e
	.zero		1


	//   ....[38]....
        /*050c*/ 	.word	0x00007530
        /*0510*/ 	.word	0x000000ff
        /*0514*/ 	.word	0x00028c50
        /*0518*/ 	.short	0x010a
        /*051a*/ 	.byte	0x1e
	.zero		1


	//   ....[39]....
        /*051c*/ 	.word	0x000077d0
        /*0520*/ 	.word	0x0000000e
        /*0524*/ 	.word	0x00000000
        /*0528*/ 	.short	0x0101
        /*052a*/ 	.byte	0x3f
	.zero		1


	//   ....[40]....
        /*052c*/ 	.word	0x00007920
        /*0530*/ 	.word	0x000000ff
        /*0534*/ 	.word	0x00028c30
        /*0538*/ 	.short	0x010a
        /*053a*/ 	.byte	0x1a
	.zero		1


	//   ....[41]....
        /*053c*/ 	.word	0x00007960
        /*0540*/ 	.word	0x000000ff
        /*0544*/ 	.word	0x00028c30
        /*0548*/ 	.short	0x010a
        /*054a*/ 	.byte	0x1a
	.zero		1


	//   ....[42]....
        /*054c*/ 	.word	0x000086d0
        /*0550*/ 	.word	0x00000098
        /*0554*/ 	.word	0x00000000
        /*0558*/ 	.short	0x0101
        /*055a*/ 	.byte	0x3f
	.zero		1


	//   ....[43]....
        /*055c*/ 	.word	0x000091d0
        /*0560*/ 	.word	0x000000ff
        /*0564*/ 	.word	0x00028c50
        /*0568*/ 	.short	0x010a
        /*056a*/ 	.byte	0x1a
	.zero		1


	//   ....[44]....
        /*056c*/ 	.word	0x00009210
        /*0570*/ 	.word	0x000000ff
        /*0574*/ 	.word	0x00028c50
        /*0578*/ 	.short	0x010a
        /*057a*/ 	.byte	0x1a
	.zero		1


	//   ....[45]....
        /*057c*/ 	.word	0x000094c0
        /*0580*/ 	.word	0x0000000b
        /*0584*/ 	.word	0x00000000
        /*0588*/ 	.short	0x0101
        /*058a*/ 	.byte	0x3f
	.zero		1


	//   ....[46]....
        /*058c*/ 	.word	0x0000a030
        /*0590*/ 	.word	0x000000ff
        /*0594*/ 	.word	0x00000000
        /*0598*/ 	.short	0x0101
        /*059a*/ 	.byte	0x04
	.zero		1


	//   ....[47]....
        /*059c*/ 	.word	0x0000d470
        /*05a0*/ 	.word	0x000000ff
        /*05a4*/ 	.word	0x00028c40
        /*05a8*/ 	.short	0x010a
        /*05aa*/ 	.byte	0x26
	.zero		1


	//   ....[48]....
        /*05ac*/ 	.word	0x0000dd90
        /*05b0*/ 	.word	0x000000ff
        /*05b4*/ 	.word	0x00028c00
        /*05b8*/ 	.short	0x0107
        /*05ba*/ 	.byte	0x26
	.zero		1


	//   ....[49]....
        /*05bc*/ 	.word	0x0000ddd0
        /*05c0*/ 	.word	0x000000ff
        /*05c4*/ 	.word	0x00028c00
        /*05c8*/ 	.short	0x0101
        /*05ca*/ 	.byte	0x26
	.zero		1


	//   ....[50]....
        /*05cc*/ 	.word	0x0000dde0
        /*05d0*/ 	.word	0x000000ff
        /*05d4*/ 	.word	0x00028c20
        /*05d8*/ 	.short	0x010a
        /*05da*/ 	.byte	0x26
	.zero		1


	//   ....[51]....
        /*05dc*/ 	.word	0x0000de40
        /*05e0*/ 	.word	0x000000ff
        /*05e4*/ 	.word	0x00028c60
        /*05e8*/ 	.short	0x010a
        /*05ea*/ 	.byte	0x26
	.zero		1


	//   ....[52]....
        /*05ec*/ 	.word	0x0000ea00
        /*05f0*/ 	.word	0x000000ff
        /*05f4*/ 	.word	0x00028c48
        /*05f8*/ 	.short	0x010a
        /*05fa*/ 	.byte	0x26
	.zero		1


	//   ....[53]....
        /*05fc*/ 	.word	0x0000ebd0
        /*0600*/ 	.word	0x000000ff
        /*0604*/ 	.word	0x00028c68
        /*0608*/ 	.short	0x010a
        /*060a*/ 	.byte	0x26
	.zero		1


	//   ....[54]....
        /*060c*/ 	.word	0x0000f580
        /*0610*/ 	.word	0x000000ff
        /*0614*/ 	.word	0x00028c40
        /*0618*/ 	.short	0x010a
        /*061a*/ 	.byte	0x26
	.zero		1


	//   ....[55]....
        /*061c*/ 	.word	0x0000f760
        /*0620*/ 	.word	0x000000ff
        /*0624*/ 	.word	0x00028c60
        /*0628*/ 	.short	0x010a
        /*062a*/ 	.byte	0x26
	.zero		1


	//   ....[56]....
        /*062c*/ 	.word	0x00010140
        /*0630*/ 	.word	0x000000ff
        /*0634*/ 	.word	0x00028c48
        /*0638*/ 	.short	0x010a
        /*063a*/ 	.byte	0x26
	.zero		1


	//   ....[57]....
        /*063c*/ 	.word	0x00010320
        /*0640*/ 	.word	0x000000ff
        /*0644*/ 	.word	0x00028c68
        /*0648*/ 	.short	0x010a
        /*064a*/ 	.byte	0x26
	.zero		1


	//   ....[58]....
        /*064c*/ 	.word	0x00010b40
        /*0650*/ 	.word	0x00000002
        /*0654*/ 	.word	0x00028c20
        /*0658*/ 	.short	0x010a
        /*065a*/ 	.byte	0x3f
	.zero		1


	//   ....[59]....
        /*065c*/ 	.word	0x00010cc0
        /*0660*/ 	.word	0x00000007
        /*0664*/ 	.word	0x00000000
        /*0668*/ 	.short	0x010a
        /*066a*/ 	.byte	0x3f
	.zero		1


	//   ....[60]....
        /*066c*/ 	.word	0x00010d30
        /*0670*/ 	.word	0x00000005
        /*0674*/ 	.word	0x00000000
        /*0678*/ 	.short	0x010a
        /*067a*/ 	.byte	0x3f
	.zero		1


	//   ....[61]....
        /*067c*/ 	.word	0x00010d90
        /*0680*/ 	.word	0x00000005
        /*0684*/ 	.word	0x00000000
        /*0688*/ 	.short	0x010a
        /*068a*/ 	.byte	0x3f
	.zero		1


	//   ....[62]....
        /*068c*/ 	.word	0x00010dc0
        /*0690*/ 	.word	0x00000003
        /*0694*/ 	.word	0x00000000
        /*0698*/ 	.short	0x010a
        /*069a*/ 	.byte	0x3f
	.zero		1


	//   ....[63]....
        /*069c*/ 	.word	0x00010e30
        /*06a0*/ 	.word	0x00000005
        /*06a4*/ 	.word	0x00028c50
        /*06a8*/ 	.short	0x010a
        /*06aa*/ 	.byte	0x3f
	.zero		1


	//   ....[64]....
        /*06ac*/ 	.word	0x00010e90
        /*06b0*/ 	.word	0x00000005
        /*06b4*/ 	.word	0x00028c50
        /*06b8*/ 	.short	0x010a
        /*06ba*/ 	.byte	0x3f
	.zero		1


	//   ....[65]....
        /*06bc*/ 	.word	0x00010ef0
        /*06c0*/ 	.word	0x00000000
        /*06c4*/ 	.word	0x00028c00
        /*06c8*/ 	.short	0x010a
        /*06ca*/ 	.byte	0x3f
	.zero		1


	//   ....[66]....
        /*06cc*/ 	.word	0x00010f50
        /*06d0*/ 	.word	0x00000004
        /*06d4*/ 	.word	0x00028c30
        /*06d8*/ 	.short	0x010a
        /*06da*/ 	.byte	0x3f
	.zero		1


	//   ....[67]....
        /*06dc*/ 	.word	0x00010fa0
        /*06e0*/ 	.word	0x0000000e
        /*06e4*/ 	.word	0x00028c50
        /*06e8*/ 	.short	0x010a
        /*06ea*/ 	.byte	0x3f
	.zero		1


	//   ....[68]....
        /*06ec*/ 	.word	0x00011000
        /*06f0*/ 	.word	0x00000004
        /*06f4*/ 	.word	0x00028c30
        /*06f8*/ 	.short	0x010a
        /*06fa*/ 	.byte	0x3f
	.zero		1


	//   ....[69]....
        /*06fc*/ 	.word	0x00011050
        /*0700*/ 	.word	0x0000000e
        /*0704*/ 	.word	0x00028c50
        /*0708*/ 	.short	0x010a
        /*070a*/ 	.byte	0x3f
	.zero		1


	//   ....[70]....
        /*070c*/ 	.word	0x000110b0
        /*0710*/ 	.word	0x00000004
        /*0714*/ 	.word	0x00028c30
        /*0718*/ 	.short	0x010a
        /*071a*/ 	.byte	0x3f
	.zero		1


	//   ....[71]....
        /*071c*/ 	.word	0x00011100
        /*0720*/ 	.word	0x000000be
        /*0724*/ 	.word	0x00028c50
        /*0728*/ 	.short	0x010a
        /*072a*/ 	.byte	0x3f
	.zero		1


	//   ....[72]....
        /*072c*/ 	.word	0x00011260
        /*0730*/ 	.word	0x00000003
        /*0734*/ 	.word	0x00028c40
        /*0738*/ 	.short	0x010a
        /*073a*/ 	.byte	0x3f
	.zero		1


	//   ....[73]....
        /*073c*/ 	.word	0x00011770
        /*0740*/ 	.word	0x00000003
        /*0744*/ 	.word	0x00028c20
        /*0748*/ 	.short	0x010a
        /*074a*/ 	.byte	0x3f
	.zero		1


	//   ....[74]....
        /*074c*/ 	.word	0x000117d0
        /*0750*/ 	.word	0x00000003
        /*0754*/ 	.word	0x00028c60
        /*0758*/ 	.short	0x010a
        /*075a*/ 	.byte	0x3f
	.zero		1


	//   ....[75]....
        /*075c*/ 	.word	0x00011830
        /*0760*/ 	.word	0x00000003
        /*0764*/ 	.word	0x00028c48
        /*0768*/ 	.short	0x010a
        /*076a*/ 	.byte	0x3f
	.zero		1


	//   ....[76]....
        /*076c*/ 	.word	0x00011890
        /*0770*/ 	.word	0x00000003
        /*0774*/ 	.word	0x00028c68
        /*0778*/ 	.short	0x010a
        /*077a*/ 	.byte	0x3f
	.zero		1


	//   ....[77]....
        /*077c*/ 	.word	0x000118f0
        /*0780*/ 	.word	0x00000003
        /*0784*/ 	.word	0x00028c40
        /*0788*/ 	.short	0x010a
        /*078a*/ 	.byte	0x3f
	.zero		1


	//   ....[78]....
        /*078c*/ 	.word	0x00011950
        /*0790*/ 	.word	0x00000003
        /*0794*/ 	.word	0x00028c60
        /*0798*/ 	.short	0x010a
        /*079a*/ 	.byte	0x3f
	.zero		1


	//   ....[79]....
        /*079c*/ 	.word	0x000119b0
        /*07a0*/ 	.word	0x00000003
        /*07a4*/ 	.word	0x00028c48
        /*07a8*/ 	.short	0x010a
        /*07aa*/ 	.byte	0x3f
	.zero		1


	//   ....[80]....
        /*07ac*/ 	.word	0x00011a10
        /*07b0*/ 	.word	0x00000003
        /*07b4*/ 	.word	0x00028c68
        /*07b8*/ 	.short	0x010a
        /*07ba*/ 	.byte	0x3f
	.zero		1


	//   ....[81]....
        /*07bc*/ 	.word	0x00011a60
        /*07c0*/ 	.word	0x00000002
        /*07c4*/ 	.word	0x00028c20
        /*07c8*/ 	.short	0x010a
        /*07ca*/ 	.byte	0x3f
	.zero		1


	//   ....[82]....
        /*07cc*/ 	.word	0x00011c00
        /*07d0*/ 	.word	0x00000007
        /*07d4*/ 	.word	0x00000000
        /*07d8*/ 	.short	0x010a
        /*07da*/ 	.byte	0x3f
	.zero		1


	//   ....[83]....
        /*07dc*/ 	.word	0x00011c50
        /*07e0*/ 	.word	0x00000005
        /*07e4*/ 	.word	0x00000000
        /*07e8*/ 	.short	0x010a
        /*07ea*/ 	.byte	0x3f
	.zero		1


	//   ....[84]....
        /*07ec*/ 	.word	0x00011ca0
        /*07f0*/ 	.word	0x00000005
        /*07f4*/ 	.word	0x00000000
        /*07f8*/ 	.short	0x010a
        /*07fa*/ 	.byte	0x3f
	.zero		1


	//----- nvinfo : EIATTR_NUM_MBARRIERS
	.align		4
.L_502:
        /*07fc*/ 	.byte	0x03, 0x38
        /*07fe*/ 	.short	0x0016


	//----- nvinfo : EIATTR_EXIT_INSTR_OFFSETS
	.align		4
        /*0800*/ 	.byte	0x04, 0x1c
        /*0802*/ 	.short	(.L_504 - .L_503)


	//   ....[0]....
.L_503:
        /*0804*/ 	.word	0x00010e10


	//----- nvinfo : EIATTR_MAX_THREADS
	.align		4
.L_504:
        /*0808*/ 	.byte	0x04, 0x05
        /*080a*/ 	.short	(.L_506 - .L_505)
.L_505:
        /*080c*/ 	.word	0x00000180
        /*0810*/ 	.word	0x00000001
        /*0814*/ 	.word	0x00000001


	//----- nvinfo : EIATTR_CRS_STACK_SIZE
	.align		4
.L_506:
        /*0818*/ 	.byte	0x04, 0x1e
        /*081a*/ 	.short	(.L_508 - .L_507)
.L_507:
        /*081c*/ 	.word	0x00000000


	//----- nvinfo : EIATTR_CBANK_PARAM_SIZE
	.align		4
.L_508:
        /*0820*/ 	.byte	0x03, 0x19
        /*0822*/ 	.short	0x0a70


	//----- nvinfo : EIATTR_PARAM_CBANK
	.align		4
        /*0824*/ 	.byte	0x04, 0x0a
        /*0826*/ 	.short	(.L_510 - .L_509)
	.align		4
.L_509:
        /*0828*/ 	.word	index@(.nv.constant0._ZN7cutlass13device_kernelIN5flash11enable_sm90INS1_16FlashAttnFwdSm90INS1_25CollectiveMainloopFwdSm90ILi2EN4cute5tupleIJNS5_1CILi1EEES8_S8_EEENS6_IJNS7_ILi64EEESA_SA_EEELi512ENS_6half_tEfNS_4arch4Sm90ELb1ELb0ELb1ELb0ELb0ELb0ELb0ELb0ELb0ELb1ELb1ELb0EEENS1_21CollectiveEpilogueFwdINS6_IJSA_NS7_ILi512EEESA_EEES9_SC_SE_Li256ELb0ELb1ELb1ELb0EEENS1_19SingleTileSchedulerILb0ELb1ELb1ELi64EEEEEEEEEvNT_6ParamsE)
        /*082c*/ 	.short	0x0210
        /*082e*/ 	.short	0x0a70


	//----- nvinfo : EIATTR_SW_WAR
	.align		4
.L_510:
        /*0830*/ 	.byte	0x04, 0x36
        /*0832*/ 	.short	(.L_512 - .L_511)
.L_511:
        /*0834*/ 	.word	0x00000008
.L_512:


//--------------------- .nv.info._ZN7cutlass13device_kernelIN5flash11enable_sm90INS1_16FlashAttnFwdSm90INS1_25CollectiveMainloopFwdSm90ILi2EN4cute5tupleIJNS5_1CILi1EEES8_S8_EEENS6_IJNS7_ILi64EEESA_SA_EEELi512ENS_6half_tEfNS_4arch4Sm90ELb1ELb0ELb1ELb0ELb0ELb0ELb1ELb0ELb0ELb1ELb1ELb0EEENS1_21CollectiveEpilogueFwdINS6_IJSA_NS7_ILi512EEESA_EEES9_SC_SE_Li256ELb0ELb1ELb1ELb0EEENS1_19SingleTileSchedulerILb0ELb1ELb1ELi64EEEEEEEEEvNT_6ParamsE --------------------------
	.section	.nv.info._ZN7cutlass13device_kernelIN5flash11enable_sm90INS1_16FlashAttnFwdSm90INS1_25CollectiveMainloopFwdSm90ILi2EN4cute5tupleIJNS5_1CILi1EEES8_S8_EEENS6_IJNS7_ILi64EEESA_SA_EEELi512ENS_6half_tEfNS_4arch4Sm90ELb1ELb0ELb1ELb0ELb0ELb0ELb1ELb0ELb0ELb1ELb1ELb0EEENS1_21CollectiveEpilogueFwdINS6_IJSA_NS7_ILi512EEESA_EEES9_SC_SE_Li256ELb0ELb1ELb1ELb0EEENS1_19SingleTileSchedulerILb0ELb1ELb1ELi64EEEEEEEEEvNT_6ParamsE,"",@"SHT_CUDA_INFO"
	.sectionflags	@""
	.align	4


	//----- nvinfo : EIATTR_CUDA_API_VERSION
	.align		4
        /*0000*/ 	.byte	0x04, 0x37
        /*0002*/ 	.short	(.L_514 - .L_513)
.L_513:
        /*0004*/ 	.word	0x00000082


	//----- nvinfo : EIATTR_KPARAM_INFO
	.align		4
.L_514:
        /*0008*/ 	.byte	0x04, 0x17
        /*000a*/ 	.short	(.L_516 - .L_515)
.L_515:
        /*000c*/ 	.word	0x00000000
        /*0010*/ 	.short	0x0000
        /*0012*/ 	.short	0x0070
        /*0014*/ 	.byte	0x00, 0xf0, 0x01, 0x2c


	//----- nvinfo : EIATTR_SPARSE_MMA_MASK
	.align		4
.L_516:
        /*0018*/ 	.byte	0x03, 0x50
        /*001a*/ 	.short	0x0000


	//----- nvinfo : EIATTR_MAXREG_COUNT
	.align		4
        /*001c*/ 	.byte	0x03, 0x1b
        /*001e*/ 	.short	0x00a8


	//----- nvinfo : EIATTR_NUM_BARRIERS
	.align		4
        /*0020*/ 	.byte	0x02, 0x4c
        /*0022*/ 	.byte	0x10
	.zero		1


	//----- nvinfo : EIATTR_EXTERNS
	.align		4
        /*0024*/ 	.byte	0x04, 0x0f
        /*0026*/ 	.short	(.L_518 - .L_517)


	//   ....[0]....
	.align		4
.L_517:
        /*0028*/ 	.word	index@(__assertfail)


	//----- nvinfo : EIATTR_ANNOTATIONS
	.align		4
.L_518:
        /*002c*/ 	.byte	0x04, 0x55
        /*002e*/ 	.short	(.L_520 - .L_519)


	//   ....[0]....
.L_519:
        /* <DEDUP_REMOVED lines=18> */


	//----- nvinfo : EIATTR_MERCURY_ISA_VERSION
	.align		4
.L_520:
        /*0138*/ 	.byte	0x03, 0x5f
        /*013a*/ 	.short	0x0101


	//----- nvinfo : EIATTR_INT_WARP_WIDE_INSTR_OFFSETS
	.align		4
        /*013c*/ 	.byte	0x04, 0x31
        /*013e*/ 	.short	(.L_522 - .L_521)


	//   ....[0]....
.L_521:
        /*0140*/ 	.word	0x00000130


	//   ....[1]....
        /*0144*/ 	.word	0x00000170


	//   ....[2]....
        /*0148*/ 	.word	0x000001e0


	//   ....[3]....
        /*014c*/ 	.word	0x000001f0


	//----- nvinfo : EIATTR_COOP_GROUP_MASK_REGIDS
	.align		4
.L_522:
        /*0150*/ 	.byte	0x04, 0x29
        /*0152*/ 	.short	(.L_524 - .L_523)


	//   ....[0]....
.L_523:
        /*0154*/ 	.word	0xffffffff


	//   ....[1]....
        /*0158*/ 	.word	0xffffffff


	//   ....[2]....
        /*015c*/ 	.word	0xffffffff


	//   ....[3]....
        /*0160*/ 	.word	0xffffffff


	//   ....[4]....
        /*0164*/ 	.word	0xffffffff


	//   ....[5]....
        /*0168*/ 	.word	0xffffffff


	//   ....[6]....
        /*016c*/ 	.word	0xffffffff


	//   ....[7]....
        /*0170*/ 	.word	0xffffffff


	//   ....[8]....
        /*0174*/ 	.word	0xffffffff


	//   ....[9]....
        /*0178*/ 	.word	0xffffffff


	//   ....[10]....
        /*017c*/ 	.word	0xffffffff


	//   ....[11]....
        /*0180*/ 	.word	0xffffffff


	//   ....[12]....
        /*0184*/ 	.word	0xffffffff


	//   ....[13]....
        /*0188*/ 	.word	0xffffffff


	//   ....[14]....
        /*018c*/ 	.word	0xffffffff


	//   ....[15]....
        /*0190*/ 	.word	0xffffffff


	//   ....[16]....
        /*0194*/ 	.word	0xffffffff


	//   ....[17]....
        /*0198*/ 	.word	0xffffffff


	//   ....[18]....
        /*019c*/ 	.word	0xffffffff


	//   ....[19]....
        /*01a0*/ 	.word	0xffffffff


	//   ....[20]....
        /*01a4*/ 	.word	0xffffffff


	//   ....[21]....
        /*01a8*/ 	.word	0xffffffff


	//   ....[22]....
        /*01ac*/ 	.word	0xffffffff


	//   ....[23]....
        /*01b0*/ 	.word	0xffffffff


	//   ....[24]....
        /*01b4*/ 	.word	0xffffffff


	//   ....[25]....
        /*01b8*/ 	.word	0xffffffff


	//   ....[26]....
        /*01bc*/ 	.word	0xffffffff


	//   ....[27]....
        /*01c0*/ 	.word	0xffffffff


	//   ....[28]....
        /*01c4*/ 	.word	0xffffffff


	//   ....[29]....
        /*01c8*/ 	.word	0xffffffff


	//   ....[30]....
        /*01cc*/ 	.word	0xffffffff


	//   ....[31]....
        /*01d0*/ 	.word	0xffffffff


	//   ....[32]....
        /*01d4*/ 	.word	0xffffffff


	//   ....[33]....
        /*01d8*/ 	.word	0xffffffff


	//   ....[34]....
        /*01dc*/ 	.word	0xffffffff


	//   ....[35]....
        /*01e0*/ 	.word	0xffffffff


	//   ....[36]....
        /*01e4*/ 	.word	0xffffffff


	//   ....[37]....
        /*01e8*/ 	.word	0xffffffff


	//   ....[38]....
        /*01ec*/ 	.word	0xffffffff


	//   ....[39]....
        /*01f0*/ 	.word	0xffffffff


	//   ....[40]....
        /*01f4*/ 	.word	0xffffffff


	//   ....[41]....
        /*01f8*/ 	.word	0xffffffff


	//   ....[42]....
        /*01fc*/ 	.word	0xffffffff


	//   ....[43]....
        /*0200*/ 	.word	0xffffffff


	//   ....[44]....
        /*0204*/ 	.word	0xffffffff


	//   ....[45]....
        /*0208*/ 	.word	0xffffffff


	//   ....[46]....
        /*020c*/ 	.word	0xffffffff


	//   ....[47]....
        /*0210*/ 	.word	0xffffffff


	//   ....[48]....
        /*0214*/ 	.word	0xffffffff


	//   ....[49]....
        /*0218*/ 	.word	0xffffffff


	//   ....[50]....
        /*021c*/ 	.word	0xffffffff


	//   ....[51]....
        /*0220*/ 	.word	0xffffffff


	//   ....[52]....
        /*0224*/ 	.word	0xffffffff


	//   ....[53]....
        /*0228*/ 	.word	0xffffffff


	//   ....[54]....
        /*022c*/ 	.word	0xffffffff


	//   ....[55]....
        /*0230*/ 	.word	0xffffffff


	//   ....[56]....
        /*0234*/ 	.word	0xffffffff


	//   ....[57]....
        /*0238*/ 	.word	0xffffffff


	//   ....[58]....
        /*023c*/ 	.word	0xffffffff


	//   ....[59]....
        /*0240*/ 	.word	0xffffffff


	//   ....[60]....
        /*0244*/ 	.word	0xffffffff


	//   ....[61]....
        /*0248*/ 	.word	0xffffffff


	//   ....[62]....
        /*024c*/ 	.word	0xffffffff


	//   ....[63]....
        /*0250*/ 	.word	0x0500000f


	//   ....[64]....
        /*0254*/ 	.word	0x0500000f


	//   ....[65]....
        /*0258*/ 	.word	0x0500000f


	//   ....[66]....
        /*025c*/ 	.word	0x0500000f


	//   ....[67]....
        /*0260*/ 	.word	0x0500000f


	//   ....[68]....
        /*0264*/ 	.word	0x0500000f


	//   ....[69]....
        /*0268*/ 	.word	0x0500000f


	//   ....[70]....
        /*026c*/ 	.word	0x0500000f


	//   ....[71]....
        /*0270*/ 	.word	0x0500000f


	//   ....[72]....
        /*0274*/ 	.word	0x0500000f


	//   ....[73]....
        /*0278*/ 	.word	0x0500000f


	//   ....[74]....
        /*027c*/ 	.word	0x0500000f


	//   ....[75]....
        /*0280*/ 	.word	0x0500000f


	//   ....[76]....
        /*0284*/ 	.word	0x0500000f


	//   ....[77]....
        /*0288*/ 	.word	0x0500000f


	//   ....[78]....
        /*028c*/ 	.word	0x0500000f


	//   ....[79]....
        /*0290*/ 	.word	0x0500000f


	//   ....[80]....
        /*0294*/ 	.word	0x0500000f


	//----- nvinfo : EIATTR_COOP_GROUP_INSTR_OFFSETS
	.align		4
.L_524:
        /*0298*/ 	.byte	0x04, 0x28
        /*029a*/ 	.short	(.L_526 - .L_525)


	//   ....[0]....
.L_525:
        /*029c*/ 	.word	0x00000070


	//   ....[1]....
        /*02a0*/ 	.word	0x00000140


	//   ....[2]....
        /*02a4*/ 	.word	0x00000190


	//   ....[3]....
        /*02a8*/ 	.word	0x000003a0


	//   ....[4]....
        /*02ac*/ 	.word	0x00000500


	//   ....[5]....
        /*02b0*/ 	.word	0x00000620


	//   ....[6]....
        /*02b4*/ 	.word	0x00000780


	//   ....[7]....
        /*02b8*/ 	.word	0x000014c0


	//   ....[8]....
        /*02bc*/ 	.word	0x00003420


	//   ....[9]....
        /*02c0*/ 	.word	0x00004550


	//   ....[10]....
        /*02c4*/ 	.word	0x000053e0


	//   ....[11]....
        /*02c8*/ 	.word	0x000053f0


	//   ....[12]....
        /*02cc*/ 	.word	0x00005b60


	//   ....[13]....
        /*02d0*/ 	.word	0x00005c00


	//   ....[14]....
        /*02d4*/ 	.word	0x00006050


	//   ....[15]....
        /*02d8*/ 	.word	0x000060c0


	//   ....[16]....
        /*02dc*/ 	.word	0x00006b90


	//   ....[17]....
        /*02e0*/ 	.word	0x00007580


	//   ....[18]....
        /*02e4*/ 	.word	0x00008390


	//   ....[19]....
        /*02e8*/ 	.word	0x00008960


	//   ....[20]....
        /*02ec*/ 	.word	0x00008ab0


	//   ....[21]....
        /*02f0*/ 	.word	0x00008c00


	//   ....[22]....
        /*02f4*/ 	.word	0x00008fe0


	//   ....[23]....
        /*02f8*/ 	.word	0x00009060


	//   ....[24]....
        /*02fc*/ 	.word	0x0000a1e0


	//   ....[25]....
        /*0300*/ 	.word	0x0000aa70


	//   ....[26]....
        /*0304*/ 	.word	0x0000bc40


	//   ....[27]....
        /*0308*/ 	.word	0x0000bd00


	//   ....[28]....
        /*030c*/ 	.word	0x0000c000


	//   ....[29]....
        /*0310*/ 	.word	0x0000c1d0


	//   ....[30]....
        /*0314*/ 	.word	0x0000d150


	//   ....[31]....
        /*0318*/ 	.word	0x0000d190


	//   ....[32]....
        /*031c*/ 	.word	0x0000d1e0


	//   ....[33]....
        /*0320*/ 	.word	0x0000d200


	//   ....[34]....
        /*0324*/ 	.word	0x0000d220


	//   ....[35]....
        /*0328*/ 	.word	0x0000dce0


	//   ....[36]....
        /*032c*/ 	.word	0x0000e210


	//   ....[37]....
        /*0330*/ 	.word	0x0000e240


	//   ....[38]....
        /*0334*/ 	.word	0x0000e260


	//   ....[39]....
        /*0338*/ 	.word	0x0000e270


	//   ....[40]....
        /*033c*/ 	.word	0x0000e710


	//   ....[41]....
        /*0340*/ 	.word	0x0000e740


	//   ....[42]....
        /*0344*/ 	.word	0x0000f3b0


	//   ....[43]....
        /*0348*/ 	.word	0x0000f3d0


	//   ....[44]....
        /*034c*/ 	.word	0x00010460


	//   ....[45]....
        /*0350*/ 	.word	0x00011010


	//   ....[46]....
        /*0354*/ 	.word	0x00011980


	//   ....[47]....
        /*0358*/ 	.word	0x00011a20


	//   ....[48]....
        /*035c*/ 	.word	0x00011a70


	//   ....[49]....
        /*0360*/ 	.word	0x00011aa0


	//   ....[50]....
        /*0364*/ 	.word	0x00011ad0


	//   ....[51]....
        /*0368*/ 	.word	0x00011b20


	//   ....[52]....
        /*036c*/ 	.word	0x00011b50


	//   ....[53]....
        /*0370*/ 	.word	0x00011b60


	//   ....[54]....
        /*0374*/ 	.word	0x000124d0


	//   ....[55]....
        /*0378*/ 	.word	0x000124f0


	//   ....[56]....
        /*037c*/ 	.word	0x00012510


	//   ....[57]....
        /*0380*/ 	.word	0x00012630


	//   ....[58]....
        /*0384*/ 	.word	0x000127e0


	//   ....[59]....
        /*0388*/ 	.word	0x00012810


	//   ....[60]....
        /*038c*/ 	.word	0x00012960


	//   ....[61]....
        /*0390*/ 	.word	0x00012970


	//   ....[62]....
        /*0394*/ 	.word	0x00015a30


	//   ....[63]....
        /*0398*/ 	.word	0x00015f90


	//   ....[64]....
        /*039c*/ 	.word	0x00016110


	//   ....[65]....
        /*03a0*/ 	.word	0x00016180


	//   ....[66]....
        /*03a4*/ 	.word	0x00016290


	//   ....[67]....
        /*03a8*/ 	.word	0x00016340


	//   ....[68]....
        /*03ac*/ 	.word	0x00016430


	//   ....[69]....
        /*03b0*/ 	.word	0x00016490


	//   ....[70]....
        /*03b4*/ 	.word	0x00016580


	//   ....[71]....
        /*03b8*/ 	.word	0x000165d0


	//   ....[72]....
        /*03bc*/ 	.word	0x00016660


	//   ....[73]....
        /*03c0*/ 	.word	0x00016780


	//   ....[74]....
        /*03c4*/ 	.word	0x00016a90


	//   ....[75]....
        /*03c8*/ 	.word	0x00016ae0


	//   ....[76]....
        /*03cc*/ 	.word	0x00016cd0


	//   ....[77]....
        /*03d0*/ 	.word	0x00016d20


	//   ....[78]....
        /*03d4*/ 	.word	0x00016f50


	//   ....[79]....
        /*03d8*/ 	.word	0x00016fa0


	//   ....[80]....
        /*03dc*/ 	.word	0x000173b0


	//----- nvinfo : EIATTR_REG_RECONFIG
	.align		4
.L_526:
        /*03e0*/ 	.byte	0x01, 0x54
	.zero		2


	//----- nvinfo : EIATTR_SYSCALL_OFFSETS
	.align		4
        /*03e4*/ 	.byte	0x04, 0x46
        /*03e6*/ 	.short	(.L_528 - .L_527)


	//   ....[0]....
.L_527:
        /*03e8*/ 	.word	0x000035e0


	//   ....[1]....
        /*03ec*/ 	.word	0x00010c50


	//   ....[2]....
        /*03f0*/ 	.word	0x00010d90


	//   ....[3]....
        /*03f4*/ 	.word	0x00010e80


	//   ....[4]....
        /*03f8*/ 	.word	0x000115a0


	//   ....[5]....
        /*03fc*/ 	.word	0x00011ea0


	//----- nvinfo : EIATTR_MBARRIER_INSTR_OFFSETS
	.align		4
.L_528:
        /*0400*/ 	.byte	0x04, 0x39
        /*0402*/ 	.short	(.L_530 - .L_529)


	//   ....[0]....
.L_529:
        /*0404*/ 	.word	0x00000280
        /*0408*/ 	.word	0x000000ff
        /*040c*/ 	.word	0x00038800
        /*0410*/ 	.short	0x0100
        /*0412*/ 	.byte	0x08
	.zero		1


	//   ....[1]....
        /*0414*/ 	.word	0x00000290
        /*0418*/ 	.word	0x000000ff
        /*041c*/ 	.word	0x00038810
        /*0420*/ 	.short	0x0100
        /*0422*/ 	.byte	0x08
	.zero		1


	//   ....[2]....
        /*0424*/ 	.word	0x000002a0
        /*0428*/ 	.word	0x000000ff
        /*042c*/ 	.word	0x00038820
        /*0430*/ 	.short	0x0100
        /*0432*/ 	.byte	0x08
	.zero		1


	//   ....[3]....
        /*0434*/ 	.word	0x00000350
        /*0438*/ 	.word	0x000000ff
        /*043c*/ 	.word	0x00038830
        /*0440*/ 	.short	0x0100
        /*0442*/ 	.byte	0x06
	.zero		1


	//   ....[4]....
        /*0444*/ 	.word	0x00000360
        /*0448*/ 	.word	0x000000ff
        /*044c*/ 	.word	0x00038840
        /*0450*/ 	.short	0x0100
        /*0452*/ 	.byte	0x06
	.zero		1


	//   ....[5]....
        /*0454*/ 	.word	0x00000370
        /*0458*/ 	.word	0x000000ff
        /*045c*/ 	.word	0x00038838
        /*0460*/ 	.short	0x0100
        /*0462*/ 	.byte	0x06
	.zero		1


	//   ....[6]....
        /*0464*/ 	.word	0x00000380
        /*0468*/ 	.word	0x000000ff
        /*046c*/ 	.word	0x00038848
        /*0470*/ 	.short	0x0100
        /*0472*/ 	.byte	0x06
	.zero		1


	//   ....[7]....
        /*0474*/ 	.word	0x000004b0
        /*0478*/ 	.word	0x000000ff
        /*047c*/ 	.word	0x00038850
        /*0480*/ 	.short	0x0100
        /*0482*/ 	.byte	0x08
	.zero		1


	//   ....[8]....
        /*0484*/ 	.word	0x000004c0
        /*0488*/ 	.word	0x000000ff
        /*048c*/ 	.word	0x00038860
        /*0490*/ 	.short	0x0100
        /*0492*/ 	.byte	0x08
	.zero		1


	//   ....[9]....
        /*0494*/ 	.word	0x000004d0
        /*0498*/ 	.word	0x000000ff
        /*049c*/ 	.word	0x00038858
        /*04a0*/ 	.short	0x0100
        /*04a2*/ 	.byte	0x08
	.zero		1


	//   ....[10]....
        /*04a4*/ 	.word	0x000004e0
        /*04a8*/ 	.word	0x000000ff
        /*04ac*/ 	.word	0x00038868
        /*04b0*/ 	.short	0x0100
        /*04b2*/ 	.byte	0x08
	.zero		1


	//   ....[11]....
        /*04b4*/ 	.word	0x000005d0
        /*04b8*/ 	.word	0x000000ff
        /*04bc*/ 	.word	0x00038870
        /*04c0*/ 	.short	0x0100
        /*04c2*/ 	.byte	0x06
	.zero		1


	//   ....[12]....
        /*04c4*/ 	.word	0x000005e0
        /*04c8*/ 	.word	0x000000ff
        /*04cc*/ 	.word	0x00038880
        /*04d0*/ 	.short	0x0100
        /*04d2*/ 	.byte	0x06
	.zero		1


	//   ....[13]....
        /*04d4*/ 	.word	0x000005f0
        /*04d8*/ 	.word	0x000000ff
        /*04dc*/ 	.word	0x00038878
        /*04e0*/ 	.short	0x0100
        /*04e2*/ 	.byte	0x06
	.zero		1


	//   ....[14]....
        /*04e4*/ 	.word	0x00000600
        /*04e8*/ 	.word	0x000000ff
        /*04ec*/ 	.word	0x00038888
        /*04f0*/ 	.short	0x0100
        /*04f2*/ 	.byte	0x06
	.zero		1


	//   ....[15]....
        /*04f4*/ 	.word	0x00000730
        /*04f8*/ 	.word	0x000000ff
        /*04fc*/ 	.word	0x00038890
        /*0500*/ 	.short	0x0100
        /*0502*/ 	.byte	0x08
	.zero		1


	//   ....[16]....
        /*0504*/ 	.word	0x00000740
        /*0508*/ 	.word	0x000000ff
        /*050c*/ 	.word	0x000388a0
        /*0510*/ 	.short	0x0100
        /*0512*/ 	.byte	0x08
	.zero		1


	//   ....[17]....
        /*0514*/ 	.word	0x00000750
        /*0518*/ 	.word	0x000000ff
        /*051c*/ 	.word	0x00038898
        /*0520*/ 	.short	0x0100
        /*0522*/ 	.byte	0x08
	.zero		1


	//   ....[18]....
        /*0524*/ 	.word	0x00000760
        /*0528*/ 	.word	0x000000ff
        /*052c*/ 	.word	0x000388a8
        /*0530*/ 	.short	0x0100
        /*0532*/ 	.byte	0x08
	.zero		1


	//   ....[19]....
        /*0534*/ 	.word	0x00000890
        /*0538*/ 	.word	0x000000ff
        /*053c*/ 	.word	0x000388b0
        /*0540*/ 	.short	0x0100
        /*0542*/ 	.byte	0x08
	.zero		1


	//   ....[20]....
        /*0544*/ 	.word	0x000008a0
        /*0548*/ 	.word	0x000000ff
        /*054c*/ 	.word	0x000388c0
        /*0550*/ 	.short	0x0100
        /*0552*/ 	.byte	0x08
	.zero		1


	//   ....[21]....
        /*0554*/ 	.word	0x000008b0
        /*0558*/ 	.word	0x000000ff
        /*055c*/ 	.word	0x000388b8
        /*0560*/ 	.short	0x0100
        /*0562*/ 	.byte	0x08
	.zero		1


	//   ....[22]....
        /*0564*/ 	.word	0x000008c0
        /*0568*/ 	.word	0x000000ff
        /*056c*/ 	.word	0x000388c8
        /*0570*/ 	.short	0x0100
        /*0572*/ 	.byte	0x08
	.zero		1


	//   ....[23]....
        /*0574*/ 	.word	0x00001860
        /*0578*/ 	.word	0x00000008
        /*057c*/ 	.word	0x00000000
        /*0580*/ 	.short	0x0101
        /*0582*/ 	.byte	0x3f
	.zero		1


	//   ....[24]....
        /*0584*/ 	.word	0x00002300
        /*0588*/ 	.word	0x00000004
        /*058c*/ 	.word	0x00000000
        /*0590*/ 	.short	0x0101
        /*0592*/ 	.byte	0x3f
	.zero		1


	//   ....[25]....
        /*0594*/ 	.word	0x00003610
        /*0598*/ 	.word	0x000000c3
        /*059c*/ 	.word	0x00038800
        /*05a0*/ 	.short	0x010a
        /*05a2*/ 	.byte	0x3f
	.zero		1


	//   ....[26]....
        /*05a4*/ 	.word	0x000037c0
        /*05a8*/ 	.word	0x000000c3
        /*05ac*/ 	.word	0x00038830
        /*05b0*/ 	.short	0x010a
        /*05b2*/ 	.byte	0x3f
	.zero		1


	//   ....[27]....
        /*05b4*/ 	.word	0x00003800
        /*05b8*/ 	.word	0x000000c3
        /*05bc*/ 	.word	0x00038830
        /*05c0*/ 	.short	0x010a
        /*05c2*/ 	.byte	0x3f
	.zero		1


	//   ....[28]....
        /*05c4*/ 	.word	0x00003c10
        /*05c8*/ 	.word	0x000000c3
        /*05cc*/ 	.word	0x00038810
        /*05d0*/ 	.short	0x010a
        /*05d2*/ 	.byte	0x3f
	.zero		1


	//   ....[29]....
        /*05d4*/ 	.word	0x00003c50
        /*05d8*/ 	.word	0x000000c3
        /*05dc*/ 	.word	0x00038850
        /*05e0*/ 	.short	0x010a
        /*05e2*/ 	.byte	0x3f
	.zero		1


	//   ....[30]....
        /*05e4*/ 	.word	0x00003d10
        /*05e8*/ 	.word	0x000000c3
        /*05ec*/ 	.word	0x00038850
        /*05f0*/ 	.short	0x010a
        /*05f2*/ 	.byte	0x3f
	.zero		1


	//   ....[31]....
        /*05f4*/ 	.word	0x00006520
        /*05f8*/ 	.word	0x00000018
        /*05fc*/ 	.word	0x00000000
        /*0600*/ 	.short	0x0101
        /*0602*/ 	.byte	0x3f
	.zero		1


	//   ....[32]....
        /*0604*/ 	.word	0x00006bb0
        /*0608*/ 	.word	0x00000015
        /*060c*/ 	.word	0x00000000
        /*0610*/ 	.short	0x0101
        /*0612*/ 	.byte	0x3f
	.zero		1


	//   ....[33]....
        /*0614*/ 	.word	0x00006cf0
        /*0618*/ 	.word	0x000000c5
        /*061c*/ 	.word	0x00038830
        /*0620*/ 	.short	0x010a
        /*0622*/ 	.byte	0x3f
	.zero		1


	//   ....[34]....
        /*0624*/ 	.word	0x00006d40
        /*0628*/ 	.word	0x000000c5
        /*062c*/ 	.word	0x00038830
        /*0630*/ 	.short	0x010a
        /*0632*/ 	.byte	0x3f
	.zero		1


	//   ....[35]....
        /*0634*/ 	.word	0x00007070
        /*0638*/ 	.word	0x000000c5
        /*063c*/ 	.word	0x00038850
        /*0640*/ 	.short	0x010a
        /*0642*/ 	.byte	0x3f
	.zero		1


	//   ....[36]....
        /*0644*/ 	.word	0x000070b0
        /*0648*/ 	.word	0x000000c5
        /*064c*/ 	.word	0x00038850
        /*0650*/ 	.short	0x010a
        /*0652*/ 	.byte	0x3f
	.zero		1


	//   ....[37]....
        /*0654*/ 	.word	0x00009280
        /*0658*/ 	.word	0x00000099
        /*065c*/ 	.word	0x00000000
        /*0660*/ 	.short	0x0101
        /*0662*/ 	.byte	0x3f
	.zero		1


	//   ....[38]....
        /*0664*/ 	.word	0x0000a200
        /*0668*/ 	.word	0x000000c5
        /*066c*/ 	.word	0x00000000
        /*0670*/ 	.short	0x0101
        /*0672*/ 	.byte	0x3f
	.zero		1


	//   ....[39]....
        /*0674*/ 	.word	0x0000a350
        /*0678*/ 	.word	0x000000ba
        /*067c*/ 	.word	0x00038830
        /*0680*/ 	.short	0x010a
        /*0682*/ 	.byte	0x3f
	.zero		1


	//   ....[40]....
        /*0684*/ 	.word	0x0000a3a0
        /*0688*/ 	.word	0x000000ba
        /*068c*/ 	.word	0x00038830
        /*0690*/ 	.short	0x010a
        /*0692*/ 	.byte	0x3f
	.zero		1


	//   ....[41]....
        /*0694*/ 	.word	0x0000a5d0
        /*0698*/ 	.word	0x000000ba
        /*069c*/ 	.word	0x00038850
        /*06a0*/ 	.short	0x010a
        /*06a2*/ 	.byte	0x3f
	.zero		1


	//   ....[42]....
        /*06a4*/ 	.word	0x0000a610
        /*06a8*/ 	.word	0x000000ba
        /*06ac*/ 	.word	0x00038850
        /*06b0*/ 	.short	0x010a
        /*06b2*/ 	.byte	0x3f
	.zero		1


	//   ....[43]....
        /*06b4*/ 	.word	0x0000c530
        /*06b8*/ 	.word	0x00000098
        /*06bc*/ 	.word	0x00000000
        /*06c0*/ 	.short	0x0101
        /*06c2*/ 	.byte	0x3f
	.zero		1


	//   ....[44]....
        /*06c4*/ 	.word	0x0000d170
        /*06c8*/ 	.word	0x000000ba
        /*06cc*/ 	.word	0x00000000
        /*06d0*/ 	.short	0x0101
        /*06d2*/ 	.byte	0x3f
	.zero		1


	//   ....[45]....
        /*06d4*/ 	.word	0x0000dd00
        /*06d8*/ 	.word	0x000000ff
        /*06dc*/ 	.word	0x00000000
        /*06e0*/ 	.short	0x0101
        /*06e2*/ 	.byte	0x04
	.zero		1


	//   ....[46]....
        /*06e4*/ 	.word	0x00011260
        /*06e8*/ 	.word	0x000000ff
        /*06ec*/ 	.word	0x00038840
        /*06f0*/ 	.short	0x010a
        /*06f2*/ 	.byte	0x26
	.zero		1


	//   ....[47]....
        /*06f4*/ 	.word	0x00011cb0
        /*06f8*/ 	.word	0x000000ff
        /*06fc*/ 	.word	0x00038800
        /*0700*/ 	.short	0x0107
        /*0702*/ 	.byte	0x26
	.zero		1


	//   ....[48]....
        /*0704*/ 	.word	0x00011d30
        /*0708*/ 	.word	0x000000ff
        /*070c*/ 	.word	0x00038800
        /*0710*/ 	.short	0x0101
        /*0712*/ 	.byte	0x26
	.zero		1


	//   ....[49]....
        /*0714*/ 	.word	0x00012c00
        /*0718*/ 	.word	0x000000ff
        /*071c*/ 	.word	0x00038810
        /*0720*/ 	.short	0x0107
        /*0722*/ 	.byte	0x26
	.zero		1


	//   ....[50]....
        /*0724*/ 	.word	0x00012c60
        /*0728*/ 	.word	0x000000ff
        /*072c*/ 	.word	0x00038810
        /*0730*/ 	.short	0x0101
        /*0732*/ 	.byte	0x26
	.zero		1


	//   ....[51]....
        /*0734*/ 	.word	0x00012c70
        /*0738*/ 	.word	0x000000ff
        /*073c*/ 	.word	0x00038820
        /*0740*/ 	.short	0x010a
        /*0742*/ 	.byte	0x26
	.zero		1


	//   ....[52]....
        /*0744*/ 	.word	0x00012cd0
        /*0748*/ 	.word	0x000000ff
        /*074c*/ 	.word	0x00038860
        /*0750*/ 	.short	0x010a
        /*0752*/ 	.byte	0x26
	.zero		1


	//   ....[53]....
        /*0754*/ 	.word	0x00013890
        /*0758*/ 	.word	0x000000ff
        /*075c*/ 	.word	0x00038848
        /*0760*/ 	.short	0x010a
        /*0762*/ 	.byte	0x26
	.zero		1


	//   ....[54]....
        /*0764*/ 	.word	0x00013a60
        /*0768*/ 	.word	0x000000ff
        /*076c*/ 	.word	0x00038868
        /*0770*/ 	.short	0x010a
        /*0772*/ 	.byte	0x26
	.zero		1


	//   ....[55]....
        /*0774*/ 	.word	0x00014410
        /*0778*/ 	.word	0x000000ff
        /*077c*/ 	.word	0x00038840
        /*0780*/ 	.short	0x010a
        /*0782*/ 	.byte	0x26
	.zero		1


	//   ....[56]....
        /*0784*/ 	.word	0x000145f0
        /*0788*/ 	.word	0x000000ff
        /*078c*/ 	.word	0x00038860
        /*0790*/ 	.short	0x010a
        /*0792*/ 	.byte	0x26
	.zero		1


	//   ....[57]....
        /*0794*/ 	.word	0x00014fc0
        /*0798*/ 	.word	0x000000ff
        /*079c*/ 	.word	0x00038848
        /*07a0*/ 	.short	0x010a
        /*07a2*/ 	.byte	0x26
	.zero		1


	//   ....[58]....
        /*07a4*/ 	.word	0x000151a0
        /*07a8*/ 	.word	0x000000ff
        /*07ac*/ 	.word	0x00038868
        /*07b0*/ 	.short	0x010a
        /*07b2*/ 	.byte	0x26
	.zero		1


	//   ....[59]....
        /*07b4*/ 	.word	0x000159c0
        /*07b8*/ 	.word	0x00000002
        /*07bc*/ 	.word	0x00038820
        /*07c0*/ 	.short	0x010a
        /*07c2*/ 	.byte	0x3f
	.zero		1


	//   ....[60]....
        /*07c4*/ 	.word	0x00015b60
        /*07c8*/ 	.word	0x00000007
        /*07cc*/ 	.word	0x00000000
        /*07d0*/ 	.short	0x010a
        /*07d2*/ 	.byte	0x3f
	.zero		1


	//   ....[61]....
        /*07d4*/ 	.word	0x00015bd0
        /*07d8*/ 	.word	0x00000005
        /*07dc*/ 	.word	0x00000000
        /*07e0*/ 	.short	0x010a
        /*07e2*/ 	.byte	0x3f
	.zero		1


	//   ....[62]....
        /*07e4*/ 	.word	0x00015c30
        /*07e8*/ 	.word	0x00000005
        /*07ec*/ 	.word	0x00000000
        /*07f0*/ 	.short	0x010a
        /*07f2*/ 	.byte	0x3f
	.zero		1


	//   ....[63]....
        /*07f4*/ 	.word	0x00015c60
        /*07f8*/ 	.word	0x00000003
        /*07fc*/ 	.word	0x00000000
        /*0800*/ 	.short	0x010a
        /*0802*/ 	.byte	0x3f
	.zero		1


	//   ....[64]....
        /*0804*/ 	.word	0x00015cc0
        /*0808*/ 	.word	0x000000c3
        /*080c*/ 	.word	0x00038800
        /*0810*/ 	.short	0x010a
        /*0812*/ 	.byte	0x3f
	.zero		1


	//   ....[65]....
        /*0814*/ 	.word	0x00015d10
        /*0818*/ 	.word	0x000000c3
        /*081c*/ 	.word	0x00038830
        /*0820*/ 	.short	0x010a
        /*0822*/ 	.byte	0x3f
	.zero		1


	//   ....[66]....
        /*0824*/ 	.word	0x00015d60
        /*0828*/ 	.word	0x000000c3
        /*082c*/ 	.word	0x00038810
        /*0830*/ 	.short	0x010a
        /*0832*/ 	.byte	0x3f
	.zero		1


	//   ....[67]....
        /*0834*/ 	.word	0x00015db0
        /*0838*/ 	.word	0x000000c3
        /*083c*/ 	.word	0x00038850
        /*0840*/ 	.short	0x010a
        /*0842*/ 	.byte	0x3f
	.zero		1


	//   ....[68]....
        /*0844*/ 	.word	0x00015e00
        /*0848*/ 	.word	0x000000c5
        /*084c*/ 	.word	0x00038830
        /*0850*/ 	.short	0x010a
        /*0852*/ 	.byte	0x3f
	.zero		1


	//   ....[69]....
        /*0854*/ 	.word	0x00015e50
        /*0858*/ 	.word	0x000000c5
        /*085c*/ 	.word	0x00038850
        /*0860*/ 	.short	0x010a
        /*0862*/ 	.byte	0x3f
	.zero		1


	//   ....[70]....
        /*0864*/ 	.word	0x00015ea0
        /*0868*/ 	.word	0x000000ba
        /*086c*/ 	.word	0x00038830
        /*0870*/ 	.short	0x010a
        /*0872*/ 	.byte	0x3f
	.zero		1


	//   ....[71]....
        /*0874*/ 	.word	0x00015ef0
        /*0878*/ 	.word	0x000000ba
        /*087c*/ 	.word	0x00038850
        /*0880*/ 	.short	0x010a
        /*0882*/ 	.byte	0x3f
	.zero		1


	//   ....[72]....
        /*0884*/ 	.word	0x00016050
        /*0888*/ 	.word	0x00000003
        /*088c*/ 	.word	0x00038840
        /*0890*/ 	.short	0x010a
        /*0892*/ 	.byte	0x3f
	.zero		1


	//   ....[73]....
        /*0894*/ 	.word	0x00016fe0
        /*0898*/ 	.word	0x00000003
        /*089c*/ 	.word	0x00038820
        /*08a0*/ 	.short	0x010a
        /*08a2*/ 	.byte	0x3f
	.zero		1


	//   ....[74]....
        /*08a4*/ 	.word	0x00017040
        /*08a8*/ 	.word	0x00000003
        /*08ac*/ 	.word	0x00038860
        /*08b0*/ 	.short	0x010a
        /*08b2*/ 	.byte	0x3f
	.zero		1


	//   ....[75]....
        /*08b4*/ 	.word	0x000170a0
        /*08b8*/ 	.word	0x00000003
        /*08bc*/ 	.word	0x00038848
        /*08c0*/ 	.short	0x010a
        /*08c2*/ 	.byte	0x3f
	.zero		1


	//   ....[76]....
        /*08c4*/ 	.word	0x00017100
        /*08c8*/ 	.word	0x00000003
        /*08cc*/ 	.word	0x00038868
        /*08d0*/ 	.short	0x010a
        /*08d2*/ 	.byte	0x3f
	.zero		1


	//   ....[77]....
        /*08d4*/ 	.word	0x00017160
        /*08d8*/ 	.word	0x00000003
        /*08dc*/ 	.word	0x00038840
        /*08e0*/ 	.short	0x010a
        /*08e2*/ 	.byte	0x3f
	.zero		1


	//   ....[78]....
        /*08e4*/ 	.word	0x000171c0
        /*08e8*/ 	.word	0x00000003
        /*08ec*/ 	.word	0x00038860
        /*08f0*/ 	.short	0x010a
        /*08f2*/ 	.byte	0x3f
	.zero		1


	//   ....[79]....
        /*08f4*/ 	.word	0x00017220
        /*08f8*/ 	.word	0x00000003
        /*08fc*/ 	.word	0x00038848
        /*0900*/ 	.short	0x010a
        /*0902*/ 	.byte	0x3f
	.zero		1


	//   ....[80]....
        /*0904*/ 	.word	0x00017280
        /*0908*/ 	.word	0x00000003
        /*090c*/ 	.word	0x00038868
        /*0910*/ 	.short	0x010a
        /*0912*/ 	.byte	0x3f
	.zero		1


	//   ....[81]....
        /*0914*/ 	.word	0x000172d0
        /*0918*/ 	.word	0x00000002
        /*091c*/ 	.word	0x00038820
        /*0920*/ 	.short	0x010a
        /*0922*/ 	.byte	0x3f
	.zero		1


	//   ....[82]....
        /*0924*/ 	.word	0x00017470
        /*0928*/ 	.word	0x00000007
        /*092c*/ 	.word	0x00000000
        /*0930*/ 	.short	0x010a
        /*0932*/ 	.byte	0x3f
	.zero		1


	//   ....[83]....
        /*0934*/ 	.word	0x000174c0
        /*0938*/ 	.word	0x00000005
        /*093c*/ 	.word	0x00000000
        /*0940*/ 	.short	0x010a
        /*0942*/ 	.byte	0x3f
	.zero		1


	//   ....[84]....
        /*0944*/ 	.word	0x00017510
        /*0948*/ 	.word	0x00000005
        /*094c*/ 	.word	0x00000000
        /*0950*/ 	.short	0x010a
        /*0952*/ 	.byte	0x3f
	.zero		1


	//----- nvinfo : EIATTR_NUM_MBARRIERS
	.align		4
.L_530:
        /*0954*/ 	.byte	0x03, 0x38
        /*0956*/ 	.short	0x0017


	//----- nvinfo : EIATTR_EXIT_INSTR_OFFSETS
	.align		4
        /*0958*/ 	.byte	0x04, 0x1c
        /*095a*/ 	.short	(.L_532 - .L_531)


	//   ....[0]....
.L_531:
        /*095c*/ 	.word	0x00015cb0


	//----- nvinfo : EIATTR_MAX_THREADS
	.align		4
.L_532:
        /*0960*/ 	.byte	0x04, 0x05
        /*0962*/ 	.short	(.L_534 - .L_533)
.L_533:
        /*0964*/ 	.word	0x00000180
        /*0968*/ 	.word	0x00000001
        /*096c*/ 	.word	0x00000001


	//----- nvinfo : EIATTR_CRS_STACK_SIZE
	.align		4
.L_534:
        /*0970*/ 	.byte	0x04, 0x1e
        /*0972*/ 	.short	(.L_536 - .L_535)
.L_535:
        /*0974*/ 	.word	0x00000000


	//----- nvinfo : EIATTR_CBANK_PARAM_SIZE
	.align		4
.L_536:
        /*0978*/ 	.byte	0x03, 0x19
        /*097a*/ 	.short	0x0b70


	//----- nvinfo : EIATTR_PARAM_CBANK
	.align		4
        /*097c*/ 	.byte	0x04, 0x0a
        /*097e*/ 	.short	(.L_538 - .L_537)
	.align		4
.L_537:
        /*0980*/ 	.word	index@(.nv.constant0._ZN7cutlass13device_kernelIN5flash11enable_sm90INS1_16FlashAttnFwdSm90INS1_25CollectiveMainloopFwdSm90ILi2EN4cute5tupleIJNS5_1CILi1EEES8_S8_EEENS6_IJNS7_ILi64EEESA_SA_EEELi512ENS_6half_tEfNS_4arch4Sm90ELb1ELb0ELb1ELb0ELb0ELb0ELb1ELb0ELb0ELb1ELb1ELb0EEENS1_21CollectiveEpilogueFwdINS6_IJSA_NS7_ILi512EEESA_EEES9_SC_SE_Li256ELb0ELb1ELb1ELb0EEENS1_19SingleTileSchedulerILb0ELb1ELb1ELi64EEEEEEEEEvNT_6ParamsE)
        /*0984*/ 	.short	0x0210
        /*0986*/ 	.short	0x0b70


	//----- nvinfo : EIATTR_SW_WAR
	.align		4
.L_538:
        /*0988*/ 	.byte	0x04, 0x36
        /*098a*/ 	.short	(.L_540 - .L_539)
.L_539:
        /*098c*/ 	.word	0x00000008
.L_540:


//--------------------- .nv.info._ZN7cutlass13device_kernelIN5flash11enable_sm90INS1_16FlashAttnFwdSm90INS1_25CollectiveMainloopFwdSm90ILi2EN4cute5tupleIJNS5_1CILi1EEES8_S8_EEENS6_IJNS7_ILi64EEESA_SA_EEELi512ENS_6half_tEfNS_4arch4Sm90ELb1ELb0ELb1ELb1ELb0ELb0ELb0ELb0ELb0ELb1ELb1ELb0EEENS1_21CollectiveEpilogueFwdINS6_IJSA_NS7_ILi512EEESA_EEES9_SC_SE_Li256ELb1ELb1ELb1ELb0EEENS1_36VarlenDynamicPersistentTileSchedulerILi64ELi64ELi256ELi128ELb1ELb1ELb1ELb1ELb1ELb1EEEEEEEEEvNT_6ParamsE --------------------------
	.section	.nv.info._ZN7cutlass13device_kernelIN5flash11enable_sm90INS1_16FlashAttnFwdSm90INS1_25CollectiveMainloopFwdSm90ILi2EN4cute5tupleIJNS5_1CILi1EEES8_S8_EEENS6_IJNS7_ILi64EEESA_SA_EEELi512ENS_6half_tEfNS_4arch4Sm90ELb1ELb0ELb1ELb1ELb0ELb0ELb0ELb0ELb0ELb1ELb1ELb0EEENS1_21CollectiveEpilogueFwdINS6_IJSA_NS7_ILi512EEESA_EEES9_SC_SE_Li256ELb1ELb1ELb1ELb0EEENS1_36VarlenDynamicPersistentTileSchedulerILi64ELi64ELi256ELi128ELb1ELb1ELb1ELb1ELb1ELb1EEEEEEEEEvNT_6ParamsE,"",@"SHT_CUDA_INFO"
	.sectionflags	@""
	.align	4


	//----- nvinfo : EIATTR_CUDA_API_VERSION
	.align		4
        /*0000*/ 	.byte	0x04, 0x37
        /*0002*/ 	.short	(.L_542 - .L_541)
.L_541:
        /*0004*/ 	.word	0x00000082


	//----- nvinfo : EIATTR_KPARAM_INFO
	.align		4
.L_542:
        /*0008*/ 	.byte	0x04, 0x17
        /*000a*/ 	.short	(.L_544 - .L_543)
.L_543:
        /*000c*/ 	.word	0x00000000
        /*0010*/ 	.short	0x0000
        /*0012*/ 	.short	0x0070
        /*0014*/ 	.byte	0x00, 0xf0, 0x01, 0x2a


	//----- nvinfo : EIATTR_SPARSE_MMA_MASK
	.align		4
.L_544:
        /*0018*/ 	.byte	0x03, 0x50
        /*001a*/ 	.short	0x0000


	//----- nvinfo : EIATTR_MAXREG_COUNT
	.align		4
        /*001c*/ 	.byte	0x03, 0x1b
        /*001e*/ 	.short	0x00a8


	//----- nvinfo : EIATTR_NUM_BARRIERS
	.align		4
        /*0020*/ 	.byte	0x02, 0x4c
        /*0022*/ 	.byte	0x10
	.zero		1


	//----- nvinfo : EIATTR_EXTERNS
	.align		4
        /*0024*/ 	.byte	0x04, 0x0f
        /*0026*/ 	.short	(.L_546 - .L_545)


	//   ....[0]....
	.align		4
.L_545:
        /*0028*/ 	.word	index@(__assertfail)


	//----- nvinfo : EIATTR_ANNOTATIONS
	.align		4
.L_546:
        /*002c*/ 	.byte	0x04, 0x55
        /*002e*/ 	.short	(.L_548 - .L_547)


	//   ....[0]....
.L_547:
        /* <DEDUP_REMOVED lines=72> */


	//----- nvinfo : EIATTR_MERCURY_ISA_VERSION
	.align		4
.L_548:
        /*04a0*/ 	.byte	0x03, 0x5f
        /*04a2*/ 	.short	0x0101


	//----- nvinfo : EIATTR_UNUSED_LOAD_BYTE_OFFSET
	.align		4
        /*04a4*/ 	.byte	0x04, 0x44
        /*04a6*/ 	.short	(.L_550 - .L_549)


	//   ....[0]....
.L_549:
        /*04a8*/ 	.word	0x00000a10
        /*04ac*/ 	.word	0x0000fff0


	//   ....[1]....
        /*04b0*/ 	.word	0x0000aa00
        /*04b4*/ 	.word	0x0000fff0


	//----- nvinfo : EIATTR_INT_WARP_WIDE_INSTR_OFFSETS
	.align		4
.L_550:
        /*04b8*/ 	.byte	0x04, 0x31
        /*04ba*/ 	.short	(.L_552 - .L_551)


	//   ....[0]....
.L_551:
        /*04bc*/ 	.word	0x00000130


	//   ....[1]....
        /*04c0*/ 	.word	0x00000170


	//   ....[2]....
        /*04c4*/ 	.word	0x000001e0


	//   ....[3]....
        /*04c8*/ 	.word	0x00010e90


	//   ....[4]....
        /*04cc*/ 	.word	0x00010f20


	//   ....[5]....
        /*04d0*/ 	.word	0x00015850


	//   ....[6]....
        /*04d4*/ 	.word	0x000158e0


	//----- nvinfo : EIATTR_COOP_GROUP_MASK_REGIDS
	.align		4
.L_552:
        /*04d8*/ 	.byte	0x04, 0x29
        /*04da*/ 	.short	(.L_554 - .L_553)


	//   ....[0]....
.L_553:
        /*04dc*/ 	.word	0xffffffff


	//   ....[1]....
        /*04e0*/ 	.word	0xffffffff


	//   ....[2]....
        /*04e4*/ 	.word	0xffffffff


	//   ....[3]....
        /*04e8*/ 	.word	0xffffffff


	//   ....[4]....
        /*04ec*/ 	.word	0xffffffff


	//   ....[5]....
        /*04f0*/ 	.word	0xffffffff


	//   ....[6]....
        /*04f4*/ 	.word	0xffffffff


	//   ....[7]....
        /*04f8*/ 	.word	0xffffffff


	//   ....[8]....
        /*04fc*/ 	.word	0xffffffff


	//   ....[9]....
        /*0500*/ 	.word	0xffffffff


	//   ....[10]....
        /*0504*/ 	.word	0xffffffff


	//   ....[11]....
        /*0508*/ 	.word	0xffffffff


	//   ....[12]....
        /*050c*/ 	.word	0xffffffff


	//   ....[13]....
        /*0510*/ 	.word	0xffffffff


	//   ....[14]....
        /*0514*/ 	.word	0xffffffff


	//   ....[15]....
        /*0518*/ 	.word	0xffffffff


	//   ....[16]....
        /*051c*/ 	.word	0xffffffff


	//   ....[17]....
        /*0520*/ 	.word	0xffffffff


	//   ....[18]....
        /*0524*/ 	.word	0xffffffff


	//   ....[19]....
        /*0528*/ 	.word	0xffffffff


	//   ....[20]....
        /*052c*/ 	.word	0xffffffff


	//   ....[21]....
        /*0530*/ 	.word	0xffffffff


	//   ....[22]....
        /*0534*/ 	.word	0xffffffff


	//   ....[23]....
        /*0538*/ 	.word	0xffffffff


	//   ....[24]....
        /*053c*/ 	.word	0xffffffff


	//   ....[25]....
        /*0540*/ 	.word	0xffffffff


	//   ....[26]....
        /*0544*/ 	.word	0xffffffff


	//   ....[27]....
        /*0548*/ 	.word	0xffffffff


	//   ....[28]....
        /*054c*/ 	.word	0xffffffff


	//   ....[29]....
        /*0550*/ 	.word	0xffffffff


	//   ....[30]....
        /*0554*/ 	.word	0xffffffff


	//   ....[31]....
        /*0558*/ 	.word	0xffffffff


	//   ....[32]....
        /*055c*/ 	.word	0xffffffff


	//   ....[33]....
        /*0560*/ 	.word	0xffffffff


	//   ....[34]....
        /*0564*/ 	.word	0xffffffff


	//   ....[35]....
        /*0568*/ 	.word	0xffffffff


	//   ....[36]....
        /*056c*/ 	.word	0xffffffff


	//   ....[37]....
        /*0570*/ 	.word	0xffffffff


	//   ....[38]....
        /*0574*/ 	.word	0xffffffff


	//   ....[39]....
        /*0578*/ 	.word	0xffffffff


	//   ....[40]....
        /*057c*/ 	.word	0xffffffff


	//   ....[41]....
        /*0580*/ 	.word	0xffffffff


	//   ....[42]....
        /*0584*/ 	.word	0xffffffff


	//   ....[43]....
        /*0588*/ 	.word	0xffffffff


	//   ....[44]....
        /*058c*/ 	.word	0xffffffff


	//   ....[45]....
        /*0590*/ 	.word	0xffffffff


	//   ....[46]....
        /*0594*/ 	.word	0xffffffff


	//   ....[47]....
        /*0598*/ 	.word	0xffffffff


	//   ....[48]....
        /*059c*/ 	.word	0xffffffff


	//   ....[49]....
        /*05a0*/ 	.word	0xffffffff


	//   ....[50]....
        /*05a4*/ 	.word	0xffffffff


	//   ....[51]....
        /*05a8*/ 	.word	0xffffffff


	//   ....[52]....
        /*05ac*/ 	.word	0xffffffff


	//   ....[53]....
        /*05b0*/ 	.word	0xffffffff


	//   ....[54]....
        /*05b4*/ 	.word	0xffffffff


	//   ....[55]....
        /*05b8*/ 	.word	0xffffffff


	//   ....[56]....
        /*05bc*/ 	.word	0xffffffff


	//   ....[57]....
        /*05c0*/ 	.word	0xffffffff


	//   ....[58]....
        /*05c4*/ 	.word	0xffffffff


	//   ....[59]....
        /*05c8*/ 	.word	0xffffffff


	//   ....[60]....
        /*05cc*/ 	.word	0xffffffff


	//   ....[61]....
        /*05d0*/ 	.word	0xffffffff


	//   ....[62]....
        /*05d4*/ 	.word	0xffffffff


	//   ....[63]....
        /*05d8*/ 	.word	0xffffffff


	//   ....[64]....
        /*05dc*/ 	.word	0xffffffff


	//   ....[65]....
        /*05e0*/ 	.word	0xffffffff


	//   ....[66]....
        /*05e4*/ 	.word	0xffffffff


	//   ....[67]....
        /*05e8*/ 	.word	0xffffffff


	//   ....[68]....
        /*05ec*/ 	.word	0xffffffff


	//   ....[69]....
        /*05f0*/ 	.word	0xffffffff


	//   ....[70]....
        /*05f4*/ 	.word	0xffffffff


	//   ....[71]....
        /*05f8*/ 	.word	0xffffffff


	//   ....[72]....
        /*05fc*/ 	.word	0xffffffff


	//   ....[73]....
        /*0600*/ 	.word	0xffffffff


	//   ....[74]....
        /*0604*/ 	.word	0xffffffff


	//   ....[75]....
        /*0608*/ 	.word	0xffffffff


	//   ....[76]....
        /*060c*/ 	.word	0xffffffff


	//   ....[77]....
        /*0610*/ 	.word	0xffffffff


	//   ....[78]....
        /*0614*/ 	.word	0xffffffff


	//   ....[79]....
        /*0618*/ 	.word	0xffffffff


	//   ....[80]....
        /*061c*/ 	.word	0xffffffff


	//   ....[81]....
        /*0620*/ 	.word	0xffffffff


	//   ....[82]....
        /*0624*/ 	.word	0xffffffff


	//   ....[83]....
        /*0628*/ 	.word	0xffffffff


	//   ....[84]....
        /*062c*/ 	.word	0xffffffff


	//   ....[85]....
        /*0630*/ 	.word	0xffffffff


	//   ....[86]....
        /*0634*/ 	.word	0xffffffff


	//   ....[87]....
        /*0638*/ 	.word	0xffffffff


	//   ....[88]....
        /*063c*/ 	.word	0xffffffff


	//   ....[89]....
        /*0640*/ 	.word	0xffffffff


	//   ....[90]....
        /*0644*/ 	.word	0xffffffff


	//   ....[91]....
        /*0648*/ 	.word	0xffffffff


	//   ....[92]....
        /*064c*/ 	.word	0xffffffff


	//   ....[93]....
        /*0650*/ 	.word	0xffffffff


	//   ....[94]....
        /*0654*/ 	.word	0x0500000f


	//   ....[95]....
        /*0658*/ 	.word	0x0500000f


	//   ....[96]....
        /*065c*/ 	.word	0x0500000f


	//   ....[97]....
        /*0660*/ 	.word	0x0500000f


	//   ....[98]....
        /*0664*/ 	.word	0x0500000f


	//   ....[99]....
        /*0668*/ 	.word	0x0500000f


	//   ....[100]....
        /*066c*/ 	.word	0x0500000f


	//   ....[101]....
        /*0670*/ 	.word	0x0500000f


	//   ....[102]....
        /*0674*/ 	.word	0x0500000f


	//   ....[103]....
        /*0678*/ 	.word	0x0500000f


	//   ....[104]....
        /*067c*/ 	.word	0x0500000f


	//   ....[105]....
        /*0680*/ 	.word	0x0500000f


	//   ....[106]....
        /*0684*/ 	.word	0x0500000f


	//   ....[107]....
        /*0688*/ 	.word	0x0500000f


	//   ....[108]....
        /*068c*/ 	.word	0x0500000f


	//   ....[109]....
        /*0690*/ 	.word	0x0500000f


	//   ....[110]....
        /*0694*/ 	.word	0x0500000f


	//   ....[111]....
        /*0698*/ 	.word	0x0500000f


	//   ....[112]....
        /*069c*/ 	.word	0x0500000f


	//   ....[113]....
        /*06a0*/ 	.word	0x0500000f


	//   ....[114]....
        /*06a4*/ 	.word	0x0500000f


	//   ....[115]....
        /*06a8*/ 	.word	0x0500000f


	//   ....[116]....
        /*06ac*/ 	.word	0x0500000f


	//   ....[117]....
        /*06b0*/ 	.word	0x0500000f


	//   ....[118]....
        /*06b4*/ 	.word	0x0500000f


	//   ....[119]....
        /*06b8*/ 	.word	0x0500000f


	//   ....[120]....
        /*06bc*/ 	.word	0x0500000f


	//   ....[121]....
        /*06c0*/ 	.word	0x0500000f


	//----- nvinfo : EIATTR_COOP_GROUP_INSTR_OFFSETS
	.align		4
.L_554:
        /*06c4*/ 	.byte	0x04, 0x28
        /*06c6*/ 	.short	(.L_556 - .L_555)


	//   ....[0]....
.L_555:
        /*06c8*/ 	.word	0x00000060


	//   ....[1]....
        /*06cc*/ 	.word	0x00000140


	//   ....[2]....
        /*06d0*/ 	.word	0x00000190


	//   ....[3]....
        /*06d4*/ 	.word	0x00000380


	//   ....[4]....
        /*06d8*/ 	.word	0x000004e0


	//   ....[5]....
        /*06dc*/ 	.word	0x00000600


	//   ....[6]....
        /*06e0*/ 	.word	0x00000760


	//   ....[7]....
        /*06e4*/ 	.word	0x00002170


	//   ....[8]....
        /*06e8*/ 	.word	0x00004220


	//   ....[9]....
        /*06ec*/ 	.word	0x00004860


	//   ....[10]....
        /*06f0*/ 	.word	0x00004890


	//   ....[11]....
        /*06f4*/ 	.word	0x00004ff0


	//   ....[12]....
        /*06f8*/ 	.word	0x00005090


	//   ....[13]....
        /*06fc*/ 	.word	0x00005500


	//   ....[14]....
        /*0700*/ 	.word	0x00005560


	//   ....[15]....
        /*0704*/ 	.word	0x00005f00


	//   ....[16]....
        /*0708*/ 	.word	0x000061f0


	//   ....[17]....
        /*070c*/ 	.word	0x00006210


	//   ....[18]....
        /*0710*/ 	.word	0x00006b40


	//   ....[19]....
        /*0714*/ 	.word	0x00006c00


	//   ....[20]....
        /*0718*/ 	.word	0x000073b0


	//   ....[21]....
        /*071c*/ 	.word	0x00007520


	//   ....[22]....
        /*0720*/ 	.word	0x000081d0


	//   ....[23]....
        /*0724*/ 	.word	0x00008850


	//   ....[24]....
        /*0728*/ 	.word	0x00008880


	//   ....[25]....
        /*072c*/ 	.word	0x000091b0


	//   ....[26]....
        /*0730*/ 	.word	0x00009230


	//   ....[27]....
        /*0734*/ 	.word	0x00009eb0


	//   ....[28]....
        /*0738*/ 	.word	0x00009f00


	//   ....[29]....
        /*073c*/ 	.word	0x00009f70


	//   ....[30]....
        /*0740*/ 	.word	0x00009fa0


	//   ....[31]....
        /*0744*/ 	.word	0x00009fd0


	//   ....[32]....
        /*0748*/ 	.word	0x0000b7e0


	//   ....[33]....
        /*074c*/ 	.word	0x0000bbd0


	//   ....[34]....
        /*0750*/ 	.word	0x0000bbe0


	//   ....[35]....
        /*0754*/ 	.word	0x0000bbf0


	//   ....[36]....
        /*0758*/ 	.word	0x0000bc20


	//   ....[37]....
        /*075c*/ 	.word	0x0000c840


	//   ....[38]....
        /*0760*/ 	.word	0x0000c860


	//   ....[39]....
        /*0764*/ 	.word	0x0000cb10


	//   ....[40]....
        /*0768*/ 	.word	0x0000cb30


	//   ....[41]....
        /*076c*/ 	.word	0x0000d250


	//   ....[42]....
        /*0770*/ 	.word	0x0000d260


	//   ....[43]....
        /*0774*/ 	.word	0x0000dab0


	//   ....[44]....
        /*0778*/ 	.word	0x0000dad0


	//   ....[45]....
        /*077c*/ 	.word	0x0000ee40


	//   ....[46]....
        /*0780*/ 	.word	0x0000ee80


	//   ....[47]....
        /*0784*/ 	.word	0x0000f0c0


	//   ....[48]....
        /*0788*/ 	.word	0x0000f0e0


	//   ....[49]....
        /*078c*/ 	.word	0x0000f3a0


	//   ....[50]....
        /*0790*/ 	.word	0x0000f5b0


	//   ....[51]....
        /*0794*/ 	.word	0x0000f5e0


	//   ....[52]....
        /*0798*/ 	.word	0x0000f610


	//   ....[53]....
        /*079c*/ 	.word	0x0000f640


	//   ....[54]....
        /*07a0*/ 	.word	0x0000f670


	//   ....[55]....
        /*07a4*/ 	.word	0x0000f6a0


	//   ....[56]....
        /*07a8*/ 	.word	0x0000f840


	//   ....[57]....
        /*07ac*/ 	.word	0x0000f870


	//   ....[58]....
        /*07b0*/ 	.word	0x0000f8a0


	//   ....[59]....
        /*07b4*/ 	.word	0x0000f8d0


	//   ....[60]....
        /*07b8*/ 	.word	0x0000f900


	//   ....[61]....
        /*07bc*/ 	.word	0x0000f930


	//   ....[62]....
        /*07c0*/ 	.word	0x0000f9d0


	//   ....[63]....
        /*07c4*/ 	.word	0x0000fa00


	//   ....[64]....
        /*07c8*/ 	.word	0x0000fa10


	//   ....[65]....
        /*07cc*/ 	.word	0x0000fa40


	//   ....[66]....
        /*07d0*/ 	.word	0x00011470


	//   ....[67]....
        /*07d4*/ 	.word	0x00011f60


	//   ....[68]....
        /*07d8*/ 	.word	0x00011f70


	//   ....[69]....
        /*07dc*/ 	.word	0x00012010


	//   ....[70]....
        /*07e0*/ 	.word	0x00012020


	//   ....[71]....
        /*07e4*/ 	.word	0x000120a0


	//   ....[72]....
        /*07e8*/ 	.word	0x000120b0


	//   ....[73]....
        /*07ec*/ 	.word	0x00012100


	//   ....[74]....
        /*07f0*/ 	.word	0x00012120


	//   ....[75]....
        /*07f4*/ 	.word	0x00015b70


	//   ....[76]....
        /*07f8*/ 	.word	0x00015ba0


	//   ....[77]....
        /*07fc*/ 	.word	0x00015c00


	//   ....[78]....
        /*0800*/ 	.word	0x00015c30


	//   ....[79]....
        /*0804*/ 	.word	0x00015c60


	//   ....[80]....
        /*0808*/ 	.word	0x00015c90


	//   ....[81]....
        /*080c*/ 	.word	0x00015cc0


	//   ....[82]....
        /*0810*/ 	.word	0x00015cf0


	//   ....[83]....
        /*0814*/ 	.word	0x00015eb0


	//   ....[84]....
        /*0818*/ 	.word	0x00015ee0


	//   ....[85]....
        /*081c*/ 	.word	0x00015f10


	//   ....[86]....
        /*0820*/ 	.word	0x00015f40


	//   ....[87]....
        /*0824*/ 	.word	0x00015f70


	//   ....[88]....
        /*0828*/ 	.word	0x00015fa0


	//   ....[89]....
        /*082c*/ 	.word	0x00016070


	//   ....[90]....
        /*0830*/ 	.word	0x00016090


	//   ....[91]....
        /*0834*/ 	.word	0x000160a0


	//   ....[92]....
        /*0838*/ 	.word	0x00016120


	//   ....[93]....
        /*083c*/ 	.word	0x00016c50


	//   ....[94]....
        /*0840*/ 	.word	0x000172b0


	//   ....[95]....
        /*0844*/ 	.word	0x00017490


	//   ....[96]....
        /*0848*/ 	.word	0x000174e0


	//   ....[97]....
        /*084c*/ 	.word	0x00017540


	//   ....[98]....
        /*0850*/ 	.word	0x00017630


	//   ....[99]....
        /*0854*/ 	.word	0x00017690


	//   ....[100]....
        /*0858*/ 	.word	0x00017780


	//   ....[101]....
        /*085c*/ 	.word	0x000177e0


	//   ....[102]....
        /*0860*/ 	.word	0x000178b0


	//   ....[103]....
        /*0864*/ 	.word	0x00017be0


	//   ....[104]....
        /*0868*/ 	.word	0x00017c80


	//   ....[105]....
        /*086c*/ 	.word	0x00017e20


	//   ....[106]....
        /*0870*/ 	.word	0x00017e90


	//   ....[107]....
        /*0874*/ 	.word	0x00017f00


	//   ....[108]....
        /*0878*/ 	.word	0x00017f70


	//   ....[109]....
        /*087c*/ 	.word	0x00017fe0


	//   ....[110]....
        /*0880*/ 	.word	0x00018060


	//   ....[111]....
        /*0884*/ 	.word	0x000180f0


	//   ....[112]....
        /*0888*/ 	.word	0x00018190


	//   ....[113]....
        /*088c*/ 	.word	0x00018200


	//   ....[114]....
        /*0890*/ 	.word	0x00018270


	//   ....[115]....
        /*0894*/ 	.word	0x000182e0


	//   ....[116]....
        /*0898*/ 	.word	0x00018360


	//   ....[117]....
        /*089c*/ 	.word	0x000183d0


	//   ....[118]....
        /*08a0*/ 	.word	0x00018480


	//   ....[119]....
        /*08a4*/ 	.word	0x000184d0


	//   ....[120]....
        /*08a8*/ 	.word	0x00018580


	//   ....[121]....
        /*08ac*/ 	.word	0x000186b0


	//----- nvinfo : EIATTR_REG_RECONFIG
	.align		4
.L_556:
        /*08b0*/ 	.byte	0x01, 0x54
	.zero		2


	//----- nvinfo : EIATTR_SYSCALL_OFFSETS
	.align		4
        /*08b4*/ 	.byte	0x04, 0x46
        /*08b6*/ 	.short	(.L_558 - .L_557)


	//   ....[0]....
.L_557:
        /*08b8*/ 	.word	0x000043f0


	//   ....[1]....
        /*08bc*/ 	.word	0x00011090


	//   ....[2]....
        /*08c0*/ 	.word	0x000111e0


	//   ....[3]....
        /*08c4*/ 	.word	0x000112e0


	//   ....[4]....
        /*08c8*/ 	.word	0x00011b80


	//----- nvinfo : EIATTR_MBARRIER_INSTR_OFFSETS
	.align		4
.L_558:
        /*08cc*/ 	.byte	0x04, 0x39
        /*08ce*/ 	.short	(.L_560 - .L_559)


	//   ....[0]....
.L_559:
        /*08d0*/ 	.word	0x00000270
        /*08d4*/ 	.word	0x000000ff
        /*08d8*/ 	.word	0x00028c00
        /*08dc*/ 	.short	0x0100
        /*08de*/ 	.byte	0x08
	.zero		1


	//   ....[1]....
        /*08e0*/ 	.word	0x00000280
        /*08e4*/ 	.word	0x000000ff
        /*08e8*/ 	.word	0x00028c20
        /*08ec*/ 	.short	0x0100
        /*08ee*/ 	.byte	0x08
	.zero		1


	//   ....[2]....
        /*08f0*/ 	.word	0x00000330
        /*08f4*/ 	.word	0x000000ff
        /*08f8*/ 	.word	0x00028c30
        /*08fc*/ 	.short	0x0100
        /*08fe*/ 	.byte	0x06
	.zero		1


	//   ....[3]....
        /*0900*/ 	.word	0x00000340
        /*0904*/ 	.word	0x000000ff
        /*0908*/ 	.word	0x00028c40
        /*090c*/ 	.short	0x0100
        /*090e*/ 	.byte	0x06
	.zero		1


	//   ....[4]....
        /*0910*/ 	.word	0x00000350
        /*0914*/ 	.word	0x000000ff
        /*0918*/ 	.word	0x00028c38
        /*091c*/ 	.short	0x0100
        /*091e*/ 	.byte	0x06
	.zero		1


	//   ....[5]....
        /*0920*/ 	.word	0x00000360
        /*0924*/ 	.word	0x000000ff
        /*0928*/ 	.word	0x00028c48
        /*092c*/ 	.short	0x0100
        /*092e*/ 	.byte	0x06
	.zero		1


	//   ....[6]....
        /*0930*/ 	.word	0x00000490
        /*0934*/ 	.word	0x000000ff
        /*0938*/ 	.word	0x00028c50
        /*093c*/ 	.short	0x0100
        /*093e*/ 	.byte	0x08
	.zero		1


	//   ....[7]....
        /*0940*/ 	.word	0x000004a0
        /*0944*/ 	.word	0x000000ff
        /*0948*/ 	.word	0x00028c60
        /*094c*/ 	.short	0x0100
        /*094e*/ 	.byte	0x08
	.zero		1


	//   ....[8]....
        /*0950*/ 	.word	0x000004b0
        /*0954*/ 	.word	0x000000ff
        /*0958*/ 	.word	0x00028c58
        /*095c*/ 	.short	0x0100
        /*095e*/ 	.byte	0x08
	.zero		1


	//   ....[9]....
        /*0960*/ 	.word	0x000004c0
        /*0964*/ 	.word	0x000000ff
        /*0968*/ 	.word	0x00028c68
        /*096c*/ 	.short	0x0100
        /*096e*/ 	.byte	0x08
	.zero		1


	//   ....[10]....
        /*0970*/ 	.word	0x000005b0
        /*0974*/ 	.word	0x000000ff
        /*0978*/ 	.word	0x00028c70
        /*097c*/ 	.short	0x0100
        /*097e*/ 	.byte	0x06
	.zero		1


	//   ....[11]....
        /*0980*/ 	.word	0x000005c0
        /*0984*/ 	.word	0x000000ff
        /*0988*/ 	.word	0x00028c80
        /*098c*/ 	.short	0x0100
        /*098e*/ 	.byte	0x06
	.zero		1


	//   ....[12]....
        /*0990*/ 	.word	0x000005d0
        /*0994*/ 	.word	0x000000ff
        /*0998*/ 	.word	0x00028c78
        /*099c*/ 	.short	0x0100
        /*099e*/ 	.byte	0x06
	.zero		1


	//   ....[13]....
        /*09a0*/ 	.word	0x000005e0
        /*09a4*/ 	.word	0x000000ff
        /*09a8*/ 	.word	0x00028c88
        /*09ac*/ 	.short	0x0100
        /*09ae*/ 	.byte	0x06
	.zero		1


	//   ....[14]....
        /*09b0*/ 	.word	0x00000710
        /*09b4*/ 	.word	0x000000ff
        /*09b8*/ 	.word	0x00028c90
        /*09bc*/ 	.short	0x0100
        /*09be*/ 	.byte	0x08
	.zero		1


	//   ....[15]....
        /*09c0*/ 	.word	0x00000720
        /*09c4*/ 	.word	0x000000ff
        /*09c8*/ 	.word	0x00028ca0
        /*09cc*/ 	.short	0x0100
        /*09ce*/ 	.byte	0x08
	.zero		1


	//   ....[16]....
        /*09d0*/ 	.word	0x00000730
        /*09d4*/ 	.word	0x000000ff
        /*09d8*/ 	.word	0x00028c98
        /*09dc*/ 	.short	0x0100
        /*09de*/ 	.byte	0x08
	.zero		1


	//   ....[17]....
        /*09e0*/ 	.word	0x00000740
        /*09e4*/ 	.word	0x000000ff
        /*09e8*/ 	.word	0x00028ca8
        /*09ec*/ 	.short	0x0100
        /*09ee*/ 	.byte	0x08
	.zero		1


	//   ....[18]....
        /*09f0*/ 	.word	0x00000870
        /*09f4*/ 	.word	0x000000ff
        /*09f8*/ 	.word	0x00028cb0
        /*09fc*/ 	.short	0x0100
        /*09fe*/ 	.byte	0x08
	.zero		1


	//   ....[19]....
        /*0a00*/ 	.word	0x00000880
        /*0a04*/ 	.word	0x000000ff
        /*0a08*/ 	.word	0x00028cc0
        /*0a0c*/ 	.short	0x0100
        /*0a0e*/ 	.byte	0x08
	.zero		1


	//   ....[20]....
        /*0a10*/ 	.word	0x00000890
        /*0a14*/ 	.word	0x000000ff
        /*0a18*/ 	.word	0x00028cb8
        /*0a1c*/ 	.short	0x0100
        /*0a1e*/ 	.byte	0x08
	.zero		1


	//   ....[21]....
        /*0a20*/ 	.word	0x000008a0
        /*0a24*/ 	.word	0x000000ff
        /*0a28*/ 	.word	0x00028cc8
        /*0a2c*/ 	.short	0x0100
        /*0a2e*/ 	.byte	0x08
	.zero		1


	//   ....[22]....
        /*0a30*/ 	.word	0x000022b0
        /*0a34*/ 	.word	0x000000ff
        /*0a38*/ 	.word	0x00028c50
        /*0a3c*/ 	.short	0x010a
        /*0a3e*/ 	.byte	0x17
	.zero		1


	//   ....[23]....
        /*0a40*/ 	.word	0x00002580
        /*0a44*/ 	.word	0x00000000
        /*0a48*/ 	.word	0x00000000
        /*0a4c*/ 	.short	0x0101
        /*0a4e*/ 	.byte	0x3f
	.zero		1


	//   ....[24]....
        /*0a50*/ 	.word	0x00002ee0
        /*0a54*/ 	.word	0x000000ff
        /*0a58*/ 	.word	0x00028c50
        /*0a5c*/ 	.short	0x010a
        /*0a5e*/ 	.byte	0x17
	.zero		1


	//   ....[25]....
        /*0a60*/ 	.word	0x00002f20
        /*0a64*/ 	.word	0x000000ff
        /*0a68*/ 	.word	0x00028c50
        /*0a6c*/ 	.short	0x010a
        /*0a6e*/ 	.byte	0x17
	.zero		1


	//   ....[26]....
        /*0a70*/ 	.word	0x00003100
        /*0a74*/ 	.word	0x00000000
        /*0a78*/ 	.word	0x00000000
        /*0a7c*/ 	.short	0x0101
        /*0a7e*/ 	.byte	0x3f
	.zero		1


	//   ....[27]....
        /*0a80*/ 	.word	0x000044a0
        /*0a84*/ 	.word	0x000000ff
        /*0a88*/ 	.word	0x00028c00
        /*0a8c*/ 	.short	0x010a
        /*0a8e*/ 	.byte	0x2e
	.zero		1


	//   ....[28]....
        /*0a90*/ 	.word	0x00004520
        /*0a94*/ 	.word	0x00000007
        /*0a98*/ 	.word	0x00028c30
        /*0a9c*/ 	.short	0x010a
        /*0a9e*/ 	.byte	0x3f
	.zero		1


	//   ....[29]....
        /*0aa0*/ 	.word	0x00004560
        /*0aa4*/ 	.word	0x00000007
        /*0aa8*/ 	.word	0x00028c30
        /*0aac*/ 	.short	0x010a
        /*0aae*/ 	.byte	0x3f
	.zero		1


	//   ....[30]....
        /*0ab0*/ 	.word	0x00005840
        /*0ab4*/ 	.word	0x00000004
        /*0ab8*/ 	.word	0x00000000
        /*0abc*/ 	.short	0x0101
        /*0abe*/ 	.byte	0x3f
	.zero		1


	//   ....[31]....
        /*0ac0*/ 	.word	0x00005bc0
        /*0ac4*/ 	.word	0x00000007
        /*0ac8*/ 	.word	0x00028c50
        /*0acc*/ 	.short	0x010a
        /*0ace*/ 	.byte	0x3f
	.zero		1


	//   ....[32]....
        /*0ad0*/ 	.word	0x00005c00
        /*0ad4*/ 	.word	0x00000007
        /*0ad8*/ 	.word	0x00028c50
        /*0adc*/ 	.short	0x010a
        /*0ade*/ 	.byte	0x3f
	.zero		1


	//   ....[33]....
        /*0ae0*/ 	.word	0x00005f20
        /*0ae4*/ 	.word	0x00000007
        /*0ae8*/ 	.word	0x00000000
        /*0aec*/ 	.short	0x0101
        /*0aee*/ 	.byte	0x3f
	.zero		1


	//   ....[34]....
        /*0af0*/ 	.word	0x00006030
        /*0af4*/ 	.word	0x000000ff
        /*0af8*/ 	.word	0x00028c30
        /*0afc*/ 	.short	0x010a
        /*0afe*/ 	.byte	0x19
	.zero		1


	//   ....[35]....
        /*0b00*/ 	.word	0x00006080
        /*0b04*/ 	.word	0x000000ff
        /*0b08*/ 	.word	0x00028c30
        /*0b0c*/ 	.short	0x010a
        /*0b0e*/ 	.byte	0x19
	.zero		1


	//   ....[36]....
        /*0b10*/ 	.word	0x00006f20
        /*0b14*/ 	.word	0x00000000
        /*0b18*/ 	.word	0x00000000
        /*0b1c*/ 	.short	0x0101
        /*0b1e*/ 	.byte	0x3f
	.zero		1


	//   ....[37]....
        /*0b20*/ 	.word	0x00007f10
        /*0b24*/ 	.word	0x000000ff
        /*0b28*/ 	.word	0x00028c50
        /*0b2c*/ 	.short	0x010a
        /*0b2e*/ 	.byte	0x19
	.zero		1


	//   ....[38]....
        /*0b30*/ 	.word	0x00007f50
        /*0b34*/ 	.word	0x000000ff
        /*0b38*/ 	.word	0x00028c50
        /*0b3c*/ 	.short	0x010a
        /*0b3e*/ 	.byte	0x19
	.zero		1


	//   ....[39]....
        /*0b40*/ 	.word	0x000081f0
        /*0b44*/ 	.word	0x0000000b
        /*0b48*/ 	.word	0x00000000
        /*0b4c*/ 	.short	0x0101
        /*0b4e*/ 	.byte	0x3f
	.zero		1


	//   ....[40]....
        /*0b50*/ 	.word	0x00008330
        /*0b54*/ 	.word	0x000000ff
        /*0b58*/ 	.word	0x00028c30
        /*0b5c*/ 	.short	0x010a
        /*0b5e*/ 	.byte	0x18
	.zero		1


	//   ....[41]....
        /*0b60*/ 	.word	0x00008370
        /*0b64*/ 	.word	0x000000ff
        /*0b68*/ 	.word	0x00028c30
        /*0b6c*/ 	.short	0x010a
        /*0b6e*/ 	.byte	0x18
	.zero		1


	//   ....[42]....
        /*0b70*/ 	.word	0x000095e0
        /*0b74*/ 	.word	0x000000a0
        /*0b78*/ 	.word	0x00000000
        /*0b7c*/ 	.short	0x0101
        /*0b7e*/ 	.byte	0x3f
	.zero		1


	//   ....[43]....
        /*0b80*/ 	.word	0x00009c00
        /*0b84*/ 	.word	0x000000ff
        /*0b88*/ 	.word	0x00028c50
        /*0b8c*/ 	.short	0x010a
        /*0b8e*/ 	.byte	0x18
	.zero		1


	//   ....[44]....
        /*0b90*/ 	.word	0x00009c40
        /*0b94*/ 	.word	0x000000ff
        /*0b98*/ 	.word	0x00028c50
        /*0b9c*/ 	.short	0x010a
        /*0b9e*/ 	.byte	0x18
	.zero		1


	//   ....[45]....
        /*0ba0*/ 	.word	0x00009ed0
        /*0ba4*/ 	.word	0x00000009
        /*0ba8*/ 	.word	0x00000000
        /*0bac*/ 	.short	0x0101
        /*0bae*/ 	.byte	0x3f
	.zero		1


	//   ....[46]....
        /*0bb0*/ 	.word	0x0000c850
        /*0bb4*/ 	.word	0x000000ff
        /*0bb8*/ 	.word	0x00000000
        /*0bbc*/ 	.short	0x0101
        /*0bbe*/ 	.byte	0x04
	.zero		1


	//   ....[47]....
        /*0bc0*/ 	.word	0x0000d170
        /*0bc4*/ 	.word	0x000000ff
        /*0bc8*/ 	.word	0x00000000
        /*0bcc*/ 	.short	0x0101
        /*0bce*/ 	.byte	0x04
	.zero		1


	//   ....[48]....
        /*0bd0*/ 	.word	0x000116d0
        /*0bd4*/ 	.word	0x00000000
        /*0bd8*/ 	.word	0x00028c40
        /*0bdc*/ 	.short	0x010a
        /*0bde*/ 	.byte	0x3f
	.zero		1


	//   ....[49]....
        /*0be0*/ 	.word	0x000121c0
        /*0be4*/ 	.word	0x00000013
        /*0be8*/ 	.word	0x00028c00
        /*0bec*/ 	.short	0x0107
        /*0bee*/ 	.byte	0x3f
	.zero		1


	//   ....[50]....
        /*0bf0*/ 	.word	0x000122b0
        /*0bf4*/ 	.word	0x00000013
        /*0bf8*/ 	.word	0x00028c00
        /*0bfc*/ 	.short	0x0101
        /*0bfe*/ 	.byte	0x3f
	.zero		1


	//   ....[51]....
        /*0c00*/ 	.word	0x000122d0
        /*0c04*/ 	.word	0x00000013
        /*0c08*/ 	.word	0x00028c20
        /*0c0c*/ 	.short	0x010a
        /*0c0e*/ 	.byte	0x3f
	.zero		1


	//   ....[52]....
        /*0c10*/ 	.word	0x000123b0
        /*0c14*/ 	.word	0x00000000
        /*0c18*/ 	.word	0x00028c60
        /*0c1c*/ 	.short	0x010a
        /*0c1e*/ 	.byte	0x3f
	.zero		1


	//   ....[53]....
        /*0c20*/ 	.word	0x00013040
        /*0c24*/ 	.word	0x00000003
        /*0c28*/ 	.word	0x00028c40
        /*0c2c*/ 	.short	0x010a
        /*0c2e*/ 	.byte	0x3f
	.zero		1


	//   ....[54]....
        /*0c30*/ 	.word	0x000132a0
        /*0c34*/ 	.word	0x00000003
        /*0c38*/ 	.word	0x00028c60
        /*0c3c*/ 	.short	0x010a
        /*0c3e*/ 	.byte	0x3f
	.zero		1


	//   ....[55]....
        /*0c40*/ 	.word	0x00013e60
        /*0c44*/ 	.word	0x00000004
        /*0c48*/ 	.word	0x00028c40
        /*0c4c*/ 	.short	0x010a
        /*0c4e*/ 	.byte	0x3f
	.zero		1


	//   ....[56]....
        /*0c50*/ 	.word	0x000140b0
        /*0c54*/ 	.word	0x00000004
        /*0c58*/ 	.word	0x00028c60
        /*0c5c*/ 	.short	0x010a
        /*0c5e*/ 	.byte	0x3f
	.zero		1


	//   ....[57]....
        /*0c60*/ 	.word	0x00014bf0
        /*0c64*/ 	.word	0x00000004
        /*0c68*/ 	.word	0x00028c40
        /*0c6c*/ 	.short	0x010a
        /*0c6e*/ 	.byte	0x3f
	.zero		1


	//   ....[58]....
        /*0c70*/ 	.word	0x00014e50
        /*0c74*/ 	.word	0x00000004
        /*0c78*/ 	.word	0x00028c60
        /*0c7c*/ 	.short	0x010a
        /*0c7e*/ 	.byte	0x3f
	.zero		1


	//   ....[59]....
        /*0c80*/ 	.word	0x00016bd0
        /*0c84*/ 	.word	0x00000000
        /*0c88*/ 	.word	0x00028c20
        /*0c8c*/ 	.short	0x010a
        /*0c8e*/ 	.byte	0x3f
	.zero		1


	//   ....[60]....
        /*0c90*/ 	.word	0x00016d90
        /*0c94*/ 	.word	0x00000006
        /*0c98*/ 	.word	0x00000000
        /*0c9c*/ 	.short	0x010a
        /*0c9e*/ 	.byte	0x3f
	.zero		1


	//   ....[61]....
        /*0ca0*/ 	.word	0x00016e00
        /*0ca4*/ 	.word	0x00000007
        /*0ca8*/ 	.word	0x00000000
        /*0cac*/ 	.short	0x010a
        /*0cae*/ 	.byte	0x3f
	.zero		1


	//   ....[62]....
        /*0cb0*/ 	.word	0x00016e70
        /*0cb4*/ 	.word	0x00000004
        /*0cb8*/ 	.word	0x00000000
        /*0cbc*/ 	.short	0x010a
        /*0cbe*/ 	.byte	0x3f
	.zero		1


	//   ....[63]....
        /*0cc0*/ 	.word	0x00016ea0
        /*0cc4*/ 	.word	0x00000003
        /*0cc8*/ 	.word	0x00000000
        /*0ccc*/ 	.short	0x010a
        /*0cce*/ 	.byte	0x3f
	.zero		1


	//   ....[64]....
        /*0cd0*/ 	.word	0x00016f10
        /*0cd4*/ 	.word	0x00000003
        /*0cd8*/ 	.word	0x00028c50
        /*0cdc*/ 	.short	0x010a
        /*0cde*/ 	.byte	0x3f
	.zero		1


	//   ....[65]....
        /*0ce0*/ 	.word	0x00016f70
        /*0ce4*/ 	.word	0x00000003
        /*0ce8*/ 	.word	0x00028c50
        /*0cec*/ 	.short	0x010a
        /*0cee*/ 	.byte	0x3f
	.zero		1


	//   ....[66]....
        /*0cf0*/ 	.word	0x00016fd0
        /*0cf4*/ 	.word	0x00000003
        /*0cf8*/ 	.word	0x00028c00
        /*0cfc*/ 	.short	0x010a
        /*0cfe*/ 	.byte	0x3f
	.zero		1


	//   ....[67]....
        /*0d00*/ 	.word	0x00017020
        /*0d04*/ 	.word	0x00000007
        /*0d08*/ 	.word	0x00028c30
        /*0d0c*/ 	.short	0x010a
        /*0d0e*/ 	.byte	0x3f
	.zero		1


	//   ....[68]....
        /*0d10*/ 	.word	0x00017070
        /*0d14*/ 	.word	0x00000007
        /*0d18*/ 	.word	0x00028c50
        /*0d1c*/ 	.short	0x010a
        /*0d1e*/ 	.byte	0x3f
	.zero		1


	//   ....[69]....
        /*0d20*/ 	.word	0x000170d0
        /*0d24*/ 	.word	0x00000000
        /*0d28*/ 	.word	0x00028c30
        /*0d2c*/ 	.short	0x010a
        /*0d2e*/ 	.byte	0x3f
	.zero		1


	//   ....[70]....
        /*0d30*/ 	.word	0x00017120
        /*0d34*/ 	.word	0x0000000b
        /*0d38*/ 	.word	0x00028c50
        /*0d3c*/ 	.short	0x010a
        /*0d3e*/ 	.byte	0x3f
	.zero		1


	//   ....[71]....
        /*0d40*/ 	.word	0x00017180
        /*0d44*/ 	.word	0x00000000
        /*0d48*/ 	.word	0x00028c30
        /*0d4c*/ 	.short	0x010a
        /*0d4e*/ 	.byte	0x3f
	.zero		1


	//   ....[72]....
        /*0d50*/ 	.word	0x000171d0
        /*0d54*/ 	.word	0x00000009
        /*0d58*/ 	.word	0x00028c50
        /*0d5c*/ 	.short	0x010a
        /*0d5e*/ 	.byte	0x3f
	.zero		1


	//   ....[73]....
        /*0d60*/ 	.word	0x00017370
        /*0d64*/ 	.word	0x00000000
        /*0d68*/ 	.word	0x00028c40
        /*0d6c*/ 	.short	0x010a
        /*0d6e*/ 	.byte	0x3f
	.zero		1


	//   ....[74]....
        /*0d70*/ 	.word	0x000178f0
        /*0d74*/ 	.word	0x00000013
        /*0d78*/ 	.word	0x00028c20
        /*0d7c*/ 	.short	0x010a
        /*0d7e*/ 	.byte	0x3f
	.zero		1


	//   ....[75]....
        /*0d80*/ 	.word	0x00017940
        /*0d84*/ 	.word	0x00000000
        /*0d88*/ 	.word	0x00028c60
        /*0d8c*/ 	.short	0x010a
        /*0d8e*/ 	.byte	0x3f
	.zero		1


	//   ....[76]....
        /*0d90*/ 	.word	0x00017990
        /*0d94*/ 	.word	0x00000003
        /*0d98*/ 	.word	0x00028c40
        /*0d9c*/ 	.short	0x010a
        /*0d9e*/ 	.byte	0x3f
	.zero		1


	//   ....[77]....
        /*0da0*/ 	.word	0x000179e0
        /*0da4*/ 	.word	0x00000003
        /*0da8*/ 	.word	0x00028c60
        /*0dac*/ 	.short	0x010a
        /*0dae*/ 	.byte	0x3f
	.zero		1


	//   ....[78]....
        /*0db0*/ 	.word	0x00017a30
        /*0db4*/ 	.word	0x00000004
        /*0db8*/ 	.word	0x00028c40
        /*0dbc*/ 	.short	0x010a
        /*0dbe*/ 	.byte	0x3f
	.zero		1


	//   ....[79]....
        /*0dc0*/ 	.word	0x00017a80
        /*0dc4*/ 	.word	0x00000004
        /*0dc8*/ 	.word	0x00028c60
        /*0dcc*/ 	.short	0x010a
        /*0dce*/ 	.byte	0x3f
	.zero		1


	//   ....[80]....
        /*0dd0*/ 	.word	0x00017ad0
        /*0dd4*/ 	.word	0x00000004
        /*0dd8*/ 	.word	0x00028c40
        /*0ddc*/ 	.short	0x010a
        /*0dde*/ 	.byte	0x3f
	.zero		1


	//   ....[81]....
        /*0de0*/ 	.word	0x00017b20
        /*0de4*/ 	.word	0x00000004
        /*0de8*/ 	.word	0x00028c60
        /*0dec*/ 	.short	0x010a
        /*0dee*/ 	.byte	0x3f
	.zero		1


	//   ....[82]....
        /*0df0*/ 	.word	0x000185d0
        /*0df4*/ 	.word	0x00000000
        /*0df8*/ 	.word	0x00028c20
        /*0dfc*/ 	.short	0x010a
        /*0dfe*/ 	.byte	0x3f
	.zero		1


	//   ....[83]....
        /*0e00*/ 	.word	0x00018770
        /*0e04*/ 	.word	0x00000006
        /*0e08*/ 	.word	0x00000000
        /*0e0c*/ 	.short	0x010a
        /*0e0e*/ 	.byte	0x3f
	.zero		1


	//   ....[84]....
        /*0e10*/ 	.word	0x000187c0
        /*0e14*/ 	.word	0x00000007
        /*0e18*/ 	.word	0x00000000
        /*0e1c*/ 	.short	0x010a
        /*0e1e*/ 	.byte	0x3f
	.zero		1


	//   ....[85]....
        /*0e20*/ 	.word	0x00018810
        /*0e24*/ 	.word	0x00000004
        /*0e28*/ 	.word	0x00000000
        /*0e2c*/ 	.short	0x010a
        /*0e2e*/ 	.byte	0x3f
	.zero		1


	//----- nvinfo : EIATTR_NUM_MBARRIERS
	.align		4
.L_560:
        /*0e30*/ 	.byte	0x03, 0x38
        /*0e32*/ 	.short	0x0016


	//----- nvinfo : EIATTR_EXIT_INSTR_OFFSETS
	.align		4
        /*0e34*/ 	.byte	0x04, 0x1c
        /*0e36*/ 	.short	(.L_562 - .L_561)


	//   ....[0]....
.L_561:
        /*0e38*/ 	.word	0x00000a40


	//   ....[1]....
        /*0e3c*/ 	.word	0x0000f340


	//   ....[2]....
        /*0e40*/ 	.word	0x00016ef0


	//----- nvinfo : EIATTR_MAX_THREADS
	.align		4
.L_562:
        /*0e44*/ 	.byte	0x04, 0x05
        /*0e46*/ 	.short	(.L_564 - .L_563)
.L_563:
        /*0e48*/ 	.word	0x00000180
        /*0e4c*/ 	.word	0x00000001
        /*0e50*/ 	.word	0x00000001


	//----- nvinfo : EIATTR_CRS_STACK_SIZE
	.align		4
.L_564:
        /*0e54*/ 	.byte	0x04, 0x1e
        /*0e56*/ 	.short	(.L_566 - .L_565)
.L_565:
        /*0e58*/ 	.word	0x00000000


	//----- nvinfo : EIATTR_CBANK_PARAM_SIZE
	.align		4
.L_566:
        /*0e5c*/ 	.byte	0x03, 0x19
        /*0e5e*/ 	.short	0x0af0


	//----- nvinfo : EIATTR_PARAM_CBANK
	.align		4
        /*0e60*/ 	.byte	0x04, 0x0a
        /*0e62*/ 	.short	(.L_568 - .L_567)
	.align		4
.L_567:
        /*0e64*/ 	.word	index@(.nv.constant0._ZN7cutlass13device_kernelIN5flash11enable_sm90INS1_16FlashAttnFwdSm90INS1_25CollectiveMainloopFwdSm90ILi2EN4cute5tupleIJNS5_1CILi1EEES8_S8_EEENS6_IJNS7_ILi64EEESA_SA_EEELi512ENS_6half_tEfNS_4arch4Sm90ELb1ELb0ELb1ELb1ELb0ELb0ELb0ELb0ELb0ELb1ELb1ELb0EEENS1_21CollectiveEpilogueFwdINS6_IJSA_NS7_ILi512EEESA_EEES9_SC_SE_Li256ELb1ELb1ELb1ELb0EEENS1_36VarlenDynamicPersistentTileSchedulerILi64ELi64ELi256ELi128ELb1ELb1ELb1ELb1ELb1ELb1EEEEEEEEEvNT_6ParamsE)
        /*0e68*/ 	.short	0x0210
        /*0e6a*/ 	.short	0x0af0


	//----- nvinfo : EIATTR_SW_WAR
	.align		4
.L_568:
        /*0e6c*/ 	.byte	0x04, 0x36
        /*0e6e*/ 	.short	(.L_570 - .L_569)
.L_569:
        /*0e70*/ 	.word	0x00000008
.L_570:


//--------------------- .nv.info._ZN7cutlass13device_kernelIN5flash11enable_sm90INS1_16FlashAttnFwdSm90INS1_25CollectiveMainloopFwdSm90ILi2EN4cute5tupleIJNS5_1CILi1EEES8_S8_EEENS6_IJNS7_ILi64EEESA_SA_EEELi512ENS_6half_tEfNS_4arch4Sm90ELb1ELb0ELb1ELb1ELb0ELb1ELb0ELb0ELb0ELb1ELb1ELb0EEENS1_21CollectiveEpilogueFwdINS6_IJSA_NS7_ILi512EEESA_EEES9_SC_SE_Li256ELb1ELb1ELb1ELb0EEENS1_36VarlenDynamicPersistentTileSchedulerILi64ELi64ELi256ELi128ELb1ELb1ELb1ELb1ELb1ELb1EEEEEEEEEvNT_6ParamsE --------------------------
	.section	.nv.info._ZN7cutlass13device_kernelIN5flash11enable_sm90INS1_16FlashAttnFwdSm90INS1_25CollectiveMainloopFwdSm90ILi2EN4cute5tupleIJNS5_1CILi1EEES8_S8_EEENS6_IJNS7_ILi64EEESA_SA_EEELi512ENS_6half_tEfNS_4arch4Sm90ELb1ELb0ELb1ELb1ELb0ELb1ELb0ELb0ELb0ELb1ELb1ELb0EEENS1_21CollectiveEpilogueFwdINS6_IJSA_NS7_ILi512EEESA_EEES9_SC_SE_Li256ELb1ELb1ELb1ELb0EEENS1_36VarlenDynamicPersistentTileSchedulerILi64ELi64ELi256ELi128ELb1ELb1ELb1ELb1ELb1ELb1EEEEEEEEEvNT_6ParamsE,"",@"SHT_CUDA_INFO"
	.sectionflags	@""
	.align	4


	//----- nvinfo : EIATTR_CUDA_API_VERSION
	.align		4
        /*0000*/ 	.byte	0x04, 0x37
        /*0002*/ 	.short	(.L_572 - .L_571)
.L_571:
        /*0004*/ 	.word	0x00000082


	//----- nvinfo : EIATTR_KPARAM_INFO
	.align		4
.L_572:
        /*0008*/ 	.byte	0x04, 0x17
        /*000a*/ 	.short	(.L_574 - .L_573)
.L_573:
        /*000c*/ 	.word	0x00000000
        /*0010*/ 	.short	0x0000
        /*0012*/ 	.short	0x0070
        /*0014*/ 	.byte	0x00, 0xf0, 0x01, 0x2a


	//----- nvinfo : EIATTR_SPARSE_MMA_MASK
	.align		4
.L_574:
        /*0018*/ 	.byte	0x03, 0x50
        /*001a*/ 	.short	0x0000


	//----- nvinfo : EIATTR_MAXREG_COUNT
	.align		4
        /*001c*/ 	.byte	0x03, 0x1b
        /*001e*/ 	.short	0x00a8


	//----- nvinfo : EIATTR_NUM_BARRIERS
	.align		4
        /*0020*/ 	.byte	0x02, 0x4c
        /*0022*/ 	.byte	0x10
	.zero		1


	//----- nvinfo : EIATTR_EXTERNS
	.align		4
        /*0024*/ 	.byte	0x04, 0x0f
        /*0026*/ 	.short	(.L_576 - .L_575)


	//   ....[0]....
	.align		4
.L_575:
        /*0028*/ 	.word	index@(__assertfail)


	//----- nvinfo : EIATTR_ANNOTATIONS
	.align		4
.L_576:
        /*002c*/ 	.byte	0x04, 0x55
        /*002e*/ 	.short	(.L_578 - .L_577)


	//   ....[0]....
.L_577:
        /* <DEDUP_REMOVED lines=88> */


	//----- nvinfo : EIATTR_MERCURY_ISA_VERSION
	.align		4
.L_578:
        /*05a0*/ 	.byte	0x03, 0x5f
        /*05a2*/ 	.short	0x0101


	//----- nvinfo : EIATTR_UNUSED_LOAD_BYTE_OFFSET
	.align		4
        /*05a4*/ 	.byte	0x04, 0x44
        /*05a6*/ 	.short	(.L_580 - .L_579)


	//   ....[0]....
.L_579:
        /*05a8*/ 	.word	0x00000a80
        /*05ac*/ 	.word	0x0000fff0


	//   ....[1]....
        /*05b0*/ 	.word	0x00010aa0
        /*05b4*/ 	.word	0x0000fff0


	//----- nvinfo : EIATTR_INT_WARP_WIDE_INSTR_OFFSETS
	.align		4
.L_580:
        /*05b8*/ 	.byte	0x04, 0x31
        /*05ba*/ 	.short	(.L_582 - .L_581)


	//   ....[0]....
.L_581:
        /*05bc*/ 	.word	0x00000190


	//   ....[1]....
        /*05c0*/ 	.word	0x000001d0


	//   ....[2]....
        /*05c4*/ 	.word	0x00000240


	//   ....[3]....
        /*05c8*/ 	.word	0x00018f00


	//   ....[4]....
        /*05cc*/ 	.word	0x00018f90


	//   ....[5]....
        /*05d0*/ 	.word	0x0001d8c0


	//   ....[6]....
        /*05d4*/ 	.word	0x0001d950


	//----- nvinfo : EIATTR_COOP_GROUP_MASK_REGIDS
	.align		4
.L_582:
        /*05d8*/ 	.byte	0x04, 0x29
        /*05da*/ 	.short	(.L_584 - .L_583)


	//   ....[0]....
.L_583:
        /*05dc*/ 	.word	0xffffffff


	//   ....[1]....
        /*05e0*/ 	.word	0xffffffff


	//   ....[2]....
        /*05e4*/ 	.word	0xffffffff


	//   ....[3]....
        /*05e8*/ 	.word	0xffffffff


	//   ....[4]....
        /*05ec*/ 	.word	0xffffffff


	//   ....[5]....
        /*05f0*/ 	.word	0xffffffff


	//   ....[6]....
        /*05f4*/ 	.word	0xffffffff


	//   ....[7]....
        /*05f8*/ 	.word	0xffffffff


	//   ....[8]....
        /*05fc*/ 	.word	0xffffffff


	//   ....[9]....
        /*0600*/ 	.word	0xffffffff


	//   ....[10]....
        /*0604*/ 	.word	0xffffffff


	//   ....[11]....
        /*0608*/ 	.word	0xffffffff


	//   ....[12]....
        /*060c*/ 	.word	0xffffffff


	//   ....[13]....
        /*0610*/ 	.word	0xffffffff


	//   ....[14]....
        /*0614*/ 	.word	0xffffffff


	//   ....[15]....
        /*0618*/ 	.word	0xffffffff


	//   ....[16]....
        /*061c*/ 	.word	0xffffffff


	//   ....[17]....
        /*0620*/ 	.word	0xffffffff


	//   ....[18]....
        /*0624*/ 	.word	0xffffffff


	//   ....[19]....
        /*0628*/ 	.word	0xffffffff


	//   ....[20]....
        /*062c*/ 	.word	0xffffffff


	//   ....[21]....
        /*0630*/ 	.word	0xffffffff


	//   ....[22]....
        /*0634*/ 	.word	0xffffffff


	//   ....[23]....
        /*0638*/ 	.word	0xffffffff


	//   ....[24]....
        /*063c*/ 	.word	0xffffffff


	//   ....[25]....
        /*0640*/ 	.word	0xffffffff


	//   ....[26]....
        /*0644*/ 	.word	0xffffffff


	//   ....[27]....
        /*0648*/ 	.word	0xffffffff


	//   ....[28]....
        /*064c*/ 	.word	0xffffffff


	//   ....[29]....
        /*0650*/ 	.word	0xffffffff


	//   ....[30]....
        /*0654*/ 	.word	0xffffffff


	//   ....[31]....
        /*0658*/ 	.word	0xffffffff


	//   ....[32]....
        /*065c*/ 	.word	0xffffffff


	//   ....[33]....
        /*0660*/ 	.word	0xffffffff


	//   ....[34]....
        /*0664*/ 	.word	0xffffffff


	//   ....[35]....
        /*0668*/ 	.word	0xffffffff


	//   ....[36]....
        /*066c*/ 	.word	0xffffffff


	//   ....[37]....
        /*0670*/ 	.word	0xffffffff


	//   ....[38]....
        /*0674*/ 	.word	0xffffffff


	//   ....[39]....
        /*0678*/ 	.word	0xffffffff


	//   ....[40]....
        /*067c*/ 	.word	0xffffffff


	//   ....[41]....
        /*0680*/ 	.word	0xffffffff


	//   ....[42]....
        /*0684*/ 	.word	0xffffffff


	//   ....[43]....
        /*0688*/ 	.word	0xffffffff


	//   ....[44]....
        /*068c*/ 	.word	0xffffffff


	//   ....[45]....
        /*0690*/ 	.word	0xffffffff


	//   ....[46]....
        /*0694*/ 	.word	0xffffffff


	//   ....[47]....
        /*0698*/ 	.word	0xffffffff


	//   ....[48]....
        /*069c*/ 	.word	0xffffffff


	//   ....[49]....
        /*06a0*/ 	.word	0xffffffff


	//   ....[50]....
        /*06a4*/ 	.word	0xffffffff


	//   ....[51]....
        /*06a8*/ 	.word	0xffffffff


	//   ....[52]....
        /*06ac*/ 	.word	0xffffffff


	//   ....[53]....
        /*06b0*/ 	.word	0xffffffff


	//   ....[54]....
        /*06b4*/ 	.word	0xffffffff


	//   ....[55]....
        /*06b8*/ 	.word	0xffffffff


	//   ....[56]....
        /*06bc*/ 	.word	0xffffffff


	//   ....[57]....
        /*06c0*/ 	.word	0xffffffff


	//   ....[58]....
        /*06c4*/ 	.word	0xffffffff


	//   ....[59]....
        /*06c8*/ 	.word	0xffffffff


	//   ....[60]....
        /*06cc*/ 	.word	0xffffffff


	//   ....[61]....
        /*06d0*/ 	.word	0xffffffff


	//   ....[62]....
        /*06d4*/ 	.word	0xffffffff


	//   ....[63]....
        /*06d8*/ 	.word	0xffffffff


	//   ....[64]....
        /*06dc*/ 	.word	0xffffffff


	//   ....[65]....
        /*06e0*/ 	.word	0xffffffff


	//   ....[66]....
        /*06e4*/ 	.word	0xffffffff


	//   ....[67]....
        /*06e8*/ 	.word	0xffffffff


	//   ....[68]....
        /*06ec*/ 	.word	0xffffffff


	//   ....[69]....
        /*06f0*/ 	.word	0xffffffff


	//   ....[70]....
        /*06f4*/ 	.word	0xffffffff


	//   ....[71]....
        /*06f8*/ 	.word	0xffffffff


	//   ....[72]....
        /*06fc*/ 	.word	0xffffffff


	//   ....[73]....
        /*0700*/ 	.word	0xffffffff


	//   ....[74]....
        /*0704*/ 	.word	0xffffffff


	//   ....[75]....
        /*0708*/ 	.word	0xffffffff


	//   ....[76]....
        /*070c*/ 	.word	0xffffffff


	//   ....[77]....
        /*0710*/ 	.word	0xffffffff


	//   ....[78]....
        /*0714*/ 	.word	0xffffffff


	//   ....[79]....
        /*0718*/ 	.word	0xffffffff


	//   ....[80]....
        /*071c*/ 	.word	0xffffffff


	//   ....[81]....
        /*0720*/ 	.word	0xffffffff


	//   ....[82]....
        /*0724*/ 	.word	0xffffffff


	//   ....[83]....
        /*0728*/ 	.word	0xffffffff


	//   ....[84]....
        /*072c*/ 	.word	0xffffffff


	//   ....[85]....
        /*0730*/ 	.word	0xffffffff


	//   ....[86]....
        /*0734*/ 	.word	0xffffffff


	//   ....[87]....
        /*0738*/ 	.word	0xffffffff


	//   ....[88]....
        /*073c*/ 	.word	0xffffffff


	//   ....[89]....
        /*0740*/ 	.word	0xffffffff


	//   ....[90]....
        /*0744*/ 	.word	0xffffffff


	//   ....[91]....
        /*0748*/ 	.word	0xffffffff


	//   ....[92]....
        /*074c*/ 	.word	0xffffffff


	//   ....[93]....
        /*0750*/ 	.word	0xffffffff


	//   ....[94]....
        /*0754*/ 	.word	0xffffffff


	//   ....[95]....
        /*0758*/ 	.word	0xffffffff


	//   ....[96]....
        /*075c*/ 	.word	0xffffffff


	//   ....[97]....
        /*0760*/ 	.word	0xffffffff


	//   ....[98]....
        /*0764*/ 	.word	0xffffffff


	//   ....[99]....
        /*0768*/ 	.word	0xffffffff


	//   ....[100]....
        /*076c*/ 	.word	0xffffffff


	//   ....[101]....
        /*0770*/ 	.word	0xffffffff


	//   ....[102]....
        /*0774*/ 	.word	0xffffffff


	//   ....[103]....
        /*0778*/ 	.word	0xffffffff


	//   ....[104]....
        /*077c*/ 	.word	0xffffffff


	//   ....[105]....
        /*0780*/ 	.word	0xffffffff


	//   ....[106]....
        /*0784*/ 	.word	0xffffffff


	//   ....[107]....
        /*0788*/ 	.word	0xffffffff


	//   ....[108]....
        /*078c*/ 	.word	0xffffffff


	//   ....[109]....
        /*0790*/ 	.word	0xffffffff


	//   ....[110]....
        /*0794*/ 	.word	0xffffffff


	//   ....[111]....
        /*0798*/ 	.word	0x0500000f


	//   ....[112]....
        /*079c*/ 	.word	0x0500000f


	//   ....[113]....
        /*07a0*/ 	.word	0x0500000f


	//   ....[114]....
        /*07a4*/ 	.word	0x0500000f


	//   ....[115]....
        /*07a8*/ 	.word	0x0500000f


	//   ....[116]....
        /*07ac*/ 	.word	0x0500000f


	//   ....[117]....
        /*07b0*/ 	.word	0x0500000f


	//   ....[118]....
        /*07b4*/ 	.word	0x0500000f


	//   ....[119]....
        /*07b8*/ 	.word	0x0500000f


	//   ....[120]....
        /*07bc*/ 	.word	0x0500000f


	//   ....[121]....
        /*07c0*/ 	.word	0x0500000f


	//   ....[122]....
        /*07c4*/ 	.word	0x0500000f


	//   ....[123]....
        /*07c8*/ 	.word	0x0500000f


	//   ....[124]....
        /*07cc*/ 	.word	0x0500000f


	//   ....[125]....
        /*07d0*/ 	.word	0x0500000f


	//   ....[126]....
        /*07d4*/ 	.word	0x0500000f


	//   ....[127]....
        /*07d8*/ 	.word	0x0500000f


	//   ....[128]....
        /*07dc*/ 	.word	0x0500000f


	//   ....[129]....
        /*07e0*/ 	.word	0x0500000f


	//   ....[130]....
        /*07e4*/ 	.word	0x0500000f


	//   ....[131]....
        /*07e8*/ 	.word	0x0500000f


	//   ....[132]....
        /*07ec*/ 	.word	0x0500000f


	//   ....[133]....
        /*07f0*/ 	.word	0x0500000f


	//   ....[134]....
        /*07f4*/ 	.word	0x0500000f


	//   ....[135]....
        /*07f8*/ 	.word	0x0500000f


	//   ....[136]....
        /*07fc*/ 	.word	0x0500000f


	//   ....[137]....
        /*0800*/ 	.word	0x0500000f


	//   ....[138]....
        /*0804*/ 	.word	0x0500000f


	//   ....[139]....
        /*0808*/ 	.word	0x0500000f


	//   ....[140]....
        /*080c*/ 	.word	0x0500000f


	//   ....[141]....
        /*0810*/ 	.word	0x0500000f


	//   ....[142]....
        /*0814*/ 	.word	0x0500000f


	//   ....[143]....
        /*0818*/ 	.word	0x0500000f


	//   ....[144]....
        /*081c*/ 	.word	0x0500000f


	//   ....[145]....
        /*0820*/ 	.word	0x0500000f


	//   ....[146]....
        /*0824*/ 	.word	0x0500000f


	//   ....[147]....
        /*0828*/ 	.word	0x0500000f


	//   ....[148]....
        /*082c*/ 	.word	0x0500000f


	//   ....[149]....
        /*0830*/ 	.word	0x0500000f


	//   ....[150]....
        /*0834*/ 	.word	0x0500000f


	//   ....[151]....
        /*0838*/ 	.word	0x0500000f


	//   ....[152]....
        /*083c*/ 	.word	0x0500000f


	//   ....[153]....
        /*0840*/ 	.word	0x0500000f


	//   ....[154]....
        /*0844*/ 	.word	0x0500000f


	//   ....[155]....
        /*0848*/ 	.word	0x0500000f


	//----- nvinfo : EIATTR_COOP_GROUP_INSTR_OFFSETS
	.align		4
.L_584:
        /*084c*/ 	.byte	0x04, 0x28
        /*084e*/ 	.short	(.L_586 - .L_585)


	//   ....[0]....
.L_585:
        /*0850*/ 	.word	0x00000060


	//   ....[1]....
        /*0854*/ 	.word	0x000001a0


	//   ....[2]....
        /*0858*/ 	.word	0x000001f0


	//   ....[3]....
        /*085c*/ 	.word	0x000003e0


	//   ....[4]....
        /*0860*/ 	.word	0x00000540


	//   ....[5]....
        /*0864*/ 	.word	0x00000660


	//   ....[6]....
        /*0868*/ 	.word	0x000007c0


	//   ....[7]....
        /*086c*/ 	.word	0x00005050


	//   ....[8]....
        /*0870*/ 	.word	0x00007220


	//   ....[9]....
        /*0874*/ 	.word	0x00007990


	//   ....[10]....
        /*0878*/ 	.word	0x000079a0


	//   ....[11]....
        /*087c*/ 	.word	0x000079b0


	//   ....[12]....
        /*0880*/ 	.word	0x000079c0


	//   ....[13]....
        /*0884*/ 	.word	0x00007cc0


	//   ....[14]....
        /*0888*/ 	.word	0x00007cd0


	//   ....[15]....
        /*088c*/ 	.word	0x00007ce0


	//   ....[16]....
        /*0890*/ 	.word	0x00007cf0


	//   ....[17]....
        /*0894*/ 	.word	0x00008ed0


	//   ....[18]....
        /*0898*/ 	.word	0x00008ee0


	//   ....[19]....
        /*089c*/ 	.word	0x00008ef0


	//   ....[20]....
        /*08a0*/ 	.word	0x00008f00


	//   ....[21]....
        /*08a4*/ 	.word	0x00009120


	//   ....[22]....
        /*08a8*/ 	.word	0x00009130


	//   ....[23]....
        /*08ac*/ 	.word	0x00009140


	//   ....[24]....
        /*08b0*/ 	.word	0x00009150


	//   ....[25]....
        /*08b4*/ 	.word	0x0000a5d0


	//   ....[26]....
        /*08b8*/ 	.word	0x0000a5f0


	//   ....[27]....
        /*08bc*/ 	.word	0x0000acd0


	//   ....[28]....
        /*08c0*/ 	.word	0x0000ada0


	//   ....[29]....
        /*08c4*/ 	.word	0x0000b130


	//   ....[30]....
        /*08c8*/ 	.word	0x0000b250


	//   ....[31]....
        /*08cc*/ 	.word	0x0000bd00


	//   ....[32]....
        /*08d0*/ 	.word	0x0000bff0


	//   ....[33]....
        /*08d4*/ 	.word	0x0000c070


	//   ....[34]....
        /*08d8*/ 	.word	0x0000cb00


	//   ....[35]....
        /*08dc*/ 	.word	0x0000cb70


	//   ....[36]....
        /*08e0*/ 	.word	0x0000d330


	//   ....[37]....
        /*08e4*/ 	.word	0x0000d460


	//   ....[38]....
        /*08e8*/ 	.word	0x0000e130


	//   ....[39]....
        /*08ec*/ 	.word	0x0000e980


	//   ....[40]....
        /*08f0*/ 	.word	0x0000e9e0


	//   ....[41]....
        /*08f4*/ 	.word	0x0000f230


	//   ....[42]....
        /*08f8*/ 	.word	0x0000f2e0


	//   ....[43]....
        /*08fc*/ 	.word	0x0000ff70


	//   ....[44]....
        /*0900*/ 	.word	0x0000ffc0


	//   ....[45]....
        /*0904*/ 	.word	0x00010020


	//   ....[46]....
        /*0908*/ 	.word	0x00010170


	//   ....[47]....
        /*090c*/ 	.word	0x00010340


	//   ....[48]....
        /*0910*/ 	.word	0x000117b0


	//   ....[49]....
        /*0914*/ 	.word	0x00011b30


	//   ....[50]....
        /*0918*/ 	.word	0x00011b40


	//   ....[51]....
        /*091c*/ 	.word	0x00011b50


	//   ....[52]....
        /*0920*/ 	.word	0x00011b60


	//   ....[53]....
        /*0924*/ 	.word	0x000127c0


	//   ....[54]....
        /*0928*/ 	.word	0x00012800


	//   ....[55]....
        /*092c*/ 	.word	0x00012a90


	//   ....[56]....
        /*0930*/ 	.word	0x00012ab0


	//   ....[57]....
        /*0934*/ 	.word	0x000132f0


	//   ....[58]....
        /*0938*/ 	.word	0x00013340


	//   ....[59]....
        /*093c*/ 	.word	0x00013c90


	//   ....[60]....
        /*0940*/ 	.word	0x00013cb0


	//   ....[61]....
        /*0944*/ 	.word	0x00014f80


	//   ....[62]....
        /*0948*/ 	.word	0x00014fa0


	//   ....[63]....
        /*094c*/ 	.word	0x000151d0


	//   ....[64]....
        /*0950*/ 	.word	0x000151f0


	//   ....[65]....
        /*0954*/ 	.word	0x000154a0


	//   ....[66]....
        /*0958*/ 	.word	0x000156b0


	//   ....[67]....
        /*095c*/ 	.word	0x000156e0


	//   ....[68]....
        /*0960*/ 	.word	0x00015710


	//   ....[69]....
        /*0964*/ 	.word	0x00015740


	//   ....[70]....
        /*0968*/ 	.word	0x00015770


	//   ....[71]....
        /*096c*/ 	.word	0x000157a0


	//   ....[72]....
        /*0970*/ 	.word	0x00015940


	//   ....[73]....
        /*0974*/ 	.word	0x00015970


	//   ....[74]....
        /*0978*/ 	.word	0x000159a0


	//   ....[75]....
        /*097c*/ 	.word	0x000159d0


	//   ....[76]....
        /*0980*/ 	.word	0x00015a00


	//   ....[77]....
        /*0984*/ 	.word	0x00015a30


	//   ....[78]....
        /*0988*/ 	.word	0x00015ad0


	//   ....[79]....
        /*098c*/ 	.word	0x00015b00


	//   ....[80]....
        /*0990*/ 	.word	0x00015b10


	//   ....[81]....
        /*0994*/ 	.word	0x00015b40


	//   ....[82]....
        /*0998*/ 	.word	0x000170d0


	//   ....[83]....
        /*099c*/ 	.word	0x000194e0


	//   ....[84]....
        /*09a0*/ 	.word	0x00019fd0


	//   ....[85]....
        /*09a4*/ 	.word	0x00019fe0


	//   ....[86]....
        /*09a8*/ 	.word	0x0001a080


	//   ....[87]....
        /*09ac*/ 	.word	0x0001a090


	//   ....[88]....
        /*09b0*/ 	.word	0x0001a110


	//   ....[89]....
        /*09b4*/ 	.word	0x0001a120


	//   ....[90]....
        /*09b8*/ 	.word	0x0001a170


	//   ....[91]....
        /*09bc*/ 	.word	0x0001a190


	//   ....[92]....
        /*09c0*/ 	.word	0x0001dbe0


	//   ....[93]....
        /*09c4*/ 	.word	0x0001dc60


	//   ....[94]....
        /*09c8*/ 	.word	0x0001dc90


	//   ....[95]....
        /*09cc*/ 	.word	0x0001dca0


	//   ....[96]....
        /*09d0*/ 	.word	0x0001dcd0


	//   ....[97]....
        /*09d4*/ 	.word	0x0001dd00


	//   ....[98]....
        /*09d8*/ 	.word	0x0001dd30


	//   ....[99]....
        /*09dc*/ 	.word	0x0001dd60


	//   ....[100]....
        /*09e0*/ 	.word	0x0001df20


	//   ....[101]....
        /*09e4*/ 	.word	0x0001df50


	//   ....[102]....
        /*09e8*/ 	.word	0x0001df80


	//   ....[103]....
        /*09ec*/ 	.word	0x0001dfb0


	//   ....[104]....
        /*09f0*/ 	.word	0x0001dfe0


	//   ....[105]....
        /*09f4*/ 	.word	0x0001e010


	//   ....[106]....
        /*09f8*/ 	.word	0x0001e0e0


	//   ....[107]....
        /*09fc*/ 	.word	0x0001e100


	//   ....[108]....
        /*0a00*/ 	.word	0x0001e110


	//   ....[109]....
        /*0a04*/ 	.word	0x0001e190


	//   ....[110]....
        /*0a08*/ 	.word	0x0001ecc0


	//   ....[111]....
        /*0a0c*/ 	.word	0x0001f1a0


	//   ....[112]....
        /*0a10*/ 	.word	0x0001f230


	//   ....[113]....
        /*0a14*/ 	.word	0x0001f280


	//   ....[114]....
        /*0a18*/ 	.word	0x0001f2d0


	//   ....[115]....
        /*0a1c*/ 	.word	0x0001f370


	//   ....[116]....
        /*0a20*/ 	.word	0x0001f400


	//   ....[117]....
        /*0a24*/ 	.word	0x0001f450


	//   ....[118]....
        /*0a28*/ 	.word	0x0001f4a0


	//   ....[119]....
        /*0a2c*/ 	.word	0x0001f590


	//   ....[120]....
        /*0a30*/ 	.word	0x0001f620


	//   ....[121]....
        /*0a34*/ 	.word	0x0001f670


	//   ....[122]....
        /*0a38*/ 	.word	0x0001f6c0


	//   ....[123]....
        /*0a3c*/ 	.word	0x0001f760


	//   ....[124]....
        /*0a40*/ 	.word	0x0001f7f0


	//   ....[125]....
        /*0a44*/ 	.word	0x0001f840


	//   ....[126]....
        /*0a48*/ 	.word	0x0001f890


	//   ....[127]....
        /*0a4c*/ 	.word	0x0001fba0


	//   ....[128]....
        /*0a50*/ 	.word	0x0001fe80


	//   ....[129]....
        /*0a54*/ 	.word	0x00020060


	//   ....[130]....
        /*0a58*/ 	.word	0x000200b0


	//   ....[131]....
        /*0a5c*/ 	.word	0x00020110


	//   ....[132]....
        /*0a60*/ 	.word	0x00020200


	//   ....[133]....
        /*0a64*/ 	.word	0x00020260


	//   ....[134]....
        /*0a68*/ 	.word	0x00020350


	//   ....[135]....
        /*0a6c*/ 	.word	0x000203b0


	//   ....[136]....
        /*0a70*/ 	.word	0x00020480


	//   ....[137]....
        /*0a74*/ 	.word	0x000207b0


	//   ....[138]....
        /*0a78*/ 	.word	0x00020850


	//   ....[139]....
        /*0a7c*/ 	.word	0x000209f0


	//   ....[140]....
        /*0a80*/ 	.word	0x00020a70


	//   ....[141]....
        /*0a84*/ 	.word	0x00020af0


	//   ....[142]....
        /*0a88*/ 	.word	0x00020b70


	//   ....[143]....
        /*0a8c*/ 	.word	0x00020bf0


	//   ....[144]....
        /*0a90*/ 	.word	0x00020c80


	//   ....[145]....
        /*0a94*/ 	.word	0x00020d20


	//   ....[146]....
        /*0a98*/ 	.word	0x00020dd0


	//   ....[147]....
        /*0a9c*/ 	.word	0x00020e50


	//   ....[148]....
        /*0aa0*/ 	.word	0x00020ed0


	//   ....[149]....
        /*0aa4*/ 	.word	0x00020f50


	//   ....[150]....
        /*0aa8*/ 	.word	0x00020fe0


	//   ....[151]....
        /*0aac*/ 	.word	0x00021060


	//   ....[152]....
        /*0ab0*/ 	.word	0x00021110


	//   ....[153]....
        /*0ab4*/ 	.word	0x00021160


	//   ....[154]....
        /*0ab8*/ 	.word	0x00021220


	//   ....[155]....
        /*0abc*/ 	.word	0x00021350


	//----- nvinfo : EIATTR_REG_RECONFIG
	.align		4
.L_586:
        /*0ac0*/ 	.byte	0x01, 0x54
	.zero		2


	//----- nvinfo : EIATTR_SYSCALL_OFFSETS
	.align		4
        /*0ac4*/ 	.byte	0x04, 0x46
        /*0ac6*/ 	.short	(.L_588 - .L_587)


	//   ....[0]....
.L_587:
        /*0ac8*/ 	.word	0x000020a0


	//   ....[1]....
        /*0acc*/ 	.word	0x000021f0


	//   ....[2]....
        /*0ad0*/ 	.word	0x000073c0


	//   ....[3]....
        /*0ad4*/ 	.word	0x000076e0


	//   ....[4]....
        /*0ad8*/ 	.word	0x00019100


	//   ....[5]....
        /*0adc*/ 	.word	0x00019250


	//   ....[6]....
        /*0ae0*/ 	.word	0x00019350


	//   ....[7]....
        /*0ae4*/ 	.word	0x00019bf0


	//----- nvinfo : EIATTR_MBARRIER_INSTR_OFFSETS
	.align		4
.L_588:
        /*0ae8*/ 	.byte	0x04, 0x39
        /*0aea*/ 	.short	(.L_590 - .L_589)


	//   ....[0]....
.L_589:
        /*0aec*/ 	.word	0x000002d0
        /*0af0*/ 	.word	0x000000ff
        /*0af4*/ 	.word	0x00028c00
        /*0af8*/ 	.short	0x0100
        /*0afa*/ 	.byte	0x08
	.zero		1


	//   ....[1]....
        /*0afc*/ 	.word	0x000002e0
        /*0b00*/ 	.word	0x000000ff
        /*0b04*/ 	.word	0x00028c20
        /*0b08*/ 	.short	0x0100
        /*0b0a*/ 	.byte	0x08
	.zero		1


	//   ....[2]....
        /*0b0c*/ 	.word	0x00000390
        /*0b10*/ 	.word	0x000000ff
        /*0b14*/ 	.word	0x00028c30
        /*0b18*/ 	.short	0x0100
        /*0b1a*/ 	.byte	0x06
	.zero		1


	//   ....[3]....
        /*0b1c*/ 	.word	0x000003a0
        /*0b20*/ 	.word	0x000000ff
        /*0b24*/ 	.word	0x00028c40
        /*0b28*/ 	.short	0x0100
        /*0b2a*/ 	.byte	0x06
	.zero		1


	//   ....[4]....
        /*0b2c*/ 	.word	0x000003b0
        /*0b30*/ 	.word	0x000000ff
        /*0b34*/ 	.word	0x00028c38
        /*0b38*/ 	.short	0x0100
        /*0b3a*/ 	.byte	0x06
	.zero		1


	//   ....[5]....
        /*0b3c*/ 	.word	0x000003c0
        /*0b40*/ 	.word	0x000000ff
        /*0b44*/ 	.word	0x00028c48
        /*0b48*/ 	.short	0x0100
        /*0b4a*/ 	.byte	0x06
	.zero		1


	//   ....[6]....
        /*0b4c*/ 	.word	0x000004f0
        /*0b50*/ 	.word	0x000000ff
        /*0b54*/ 	.word	0x00028c50
        /*0b58*/ 	.short	0x0100
        /*0b5a*/ 	.byte	0x08
	.zero		1


	//   ....[7]....
        /*0b5c*/ 	.word	0x00000500
        /*0b60*/ 	.word	0x000000ff
        /*0b64*/ 	.word	0x00028c60
        /*0b68*/ 	.short	0x0100
        /*0b6a*/ 	.byte	0x08
	.zero		1


	//   ....[8]....
        /*0b6c*/ 	.word	0x00000510
        /*0b70*/ 	.word	0x000000ff
        /*0b74*/ 	.word	0x00028c58
        /*0b78*/ 	.short	0x0100
        /*0b7a*/ 	.byte	0x08
	.zero		1


	//   ....[9]....
        /*0b7c*/ 	.word	0x00000520
        /*0b80*/ 	.word	0x000000ff
        /*0b84*/ 	.word	0x00028c68
        /*0b88*/ 	.short	0x0100
        /*0b8a*/ 	.byte	0x08
	.zero		1


	//   ....[10]....
        /*0b8c*/ 	.word	0x00000610
        /*0b90*/ 	.word	0x000000ff
        /*0b94*/ 	.word	0x00028c70
        /*0b98*/ 	.short	0x0100
        /*0b9a*/ 	.byte	0x06
	.zero		1


	//   ....[11]....
        /*0b9c*/ 	.word	0x00000620
        /*0ba0*/ 	.word	0x000000ff
        /*0ba4*/ 	.word	0x00028c80
        /*0ba8*/ 	.short	0x0100
        /*0baa*/ 	.byte	0x06
	.zero		1


	//   ....[12]....
        /*0bac*/ 	.word	0x00000630
        /*0bb0*/ 	.word	0x000000ff
        /*0bb4*/ 	.word	0x00028c78
        /*0bb8*/ 	.short	0x0100
        /*0bba*/ 	.byte	0x06
	.zero		1


	//   ....[13]....
        /*0bbc*/ 	.word	0x00000640
        /*0bc0*/ 	.word	0x000000ff
        /*0bc4*/ 	.word	0x00028c88
        /*0bc8*/ 	.short	0x0100
        /*0bca*/ 	.byte	0x06
	.zero		1


	//   ....[14]....
        /*0bcc*/ 	.word	0x00000770
        /*0bd0*/ 	.word	0x000000ff
        /*0bd4*/ 	.word	0x00028c90
        /*0bd8*/ 	.short	0x0100
        /*0bda*/ 	.byte	0x08
	.zero		1


	//   ....[15]....
        /*0bdc*/ 	.word	0x00000780
        /*0be0*/ 	.word	0x000000ff
        /*0be4*/ 	.word	0x00028ca0
        /*0be8*/ 	.short	0x0100
        /*0bea*/ 	.byte	0x08
	.zero		1


	//   ....[16]....
        /*0bec*/ 	.word	0x00000790
        /*0bf0*/ 	.word	0x000000ff
        /*0bf4*/ 	.word	0x00028c98
        /*0bf8*/ 	.short	0x0100
        /*0bfa*/ 	.byte	0x08
	.zero		1


	//   ....[17]....
        /*0bfc*/ 	.word	0x000007a0
        /*0c00*/ 	.word	0x000000ff
        /*0c04*/ 	.word	0x00028ca8
        /*0c08*/ 	.short	0x0100
        /*0c0a*/ 	.byte	0x08
	.zero		1


	//   ....[18]....
        /*0c0c*/ 	.word	0x000008d0
        /*0c10*/ 	.word	0x000000ff
        /*0c14*/ 	.word	0x00028cb0
        /*0c18*/ 	.short	0x0100
        /*0c1a*/ 	.byte	0x08
	.zero		1


	//   ....[19]....
        /*0c1c*/ 	.word	0x000008e0
        /*0c20*/ 	.word	0x000000ff
        /*0c24*/ 	.word	0x00028cc0
        /*0c28*/ 	.short	0x0100
        /*0c2a*/ 	.byte	0x08
	.zero		1


	//   ....[20]....
        /*0c2c*/ 	.word	0x000008f0
        /*0c30*/ 	.word	0x000000ff
        /*0c34*/ 	.word	0x00028cb8
        /*0c38*/ 	.short	0x0100
        /*0c3a*/ 	.byte	0x08
	.zero		1


	//   ....[21]....
        /*0c3c*/ 	.word	0x00000900
        /*0c40*/ 	.word	0x000000ff
        /*0c44*/ 	.word	0x00028cc8
        /*0c48*/ 	.short	0x0100
        /*0c4a*/ 	.byte	0x08
	.zero		1


	//   ....[22]....
        /*0c4c*/ 	.word	0x00002d70
        /*0c50*/ 	.word	0x0000004b
        /*0c54*/ 	.word	0x00028c90
        /*0c58*/ 	.short	0x010a
        /*0c5a*/ 	.byte	0x3f
	.zero		1


	//   ....[23]....
        /*0c5c*/ 	.word	0x00003700
        /*0c60*/ 	.word	0x0000004b
        /*0c64*/ 	.word	0x00028c90
        /*0c68*/ 	.short	0x010a
        /*0c6a*/ 	.byte	0x3f
	.zero		1


	//   ....[24]....
        /*0c6c*/ 	.word	0x00003f90
        /*0c70*/ 	.word	0x0000004b
        /*0c74*/ 	.word	0x00028c90
        /*0c78*/ 	.short	0x010a
        /*0c7a*/ 	.byte	0x3f
	.zero		1


	//   ....[25]....
        /*0c7c*/ 	.word	0x00004190
        /*0c80*/ 	.word	0x00000004
        /*0c84*/ 	.word	0x00000000
        /*0c88*/ 	.short	0x0101
        /*0c8a*/ 	.byte	0x3f
	.zero		1


	//   ....[26]....
        /*0c8c*/ 	.word	0x000041d0
        /*0c90*/ 	.word	0x0000004b
        /*0c94*/ 	.word	0x00028cb0
        /*0c98*/ 	.short	0x010a
        /*0c9a*/ 	.byte	0x3f
	.zero		1


	//   ....[27]....
        /*0c9c*/ 	.word	0x00004800
        /*0ca0*/ 	.word	0x0000004b
        /*0ca4*/ 	.word	0x00000000
        /*0ca8*/ 	.short	0x0101
        /*0caa*/ 	.byte	0x3f
	.zero		1


	//   ....[28]....
        /*0cac*/ 	.word	0x00005170
        /*0cb0*/ 	.word	0x00000005
        /*0cb4*/ 	.word	0x00028c50
        /*0cb8*/ 	.short	0x010a
        /*0cba*/ 	.byte	0x3f
	.zero		1


	//   ....[29]....
        /*0cbc*/ 	.word	0x00005530
        /*0cc0*/ 	.word	0x00000005
        /*0cc4*/ 	.word	0x00000000
        /*0cc8*/ 	.short	0x0101
        /*0cca*/ 	.byte	0x3f
	.zero		1


	//   ....[30]....
        /*0ccc*/ 	.word	0x00005e70
        /*0cd0*/ 	.word	0x00000015
        /*0cd4*/ 	.word	0x00028c50
        /*0cd8*/ 	.short	0x010a
        /*0cda*/ 	.byte	0x3f
	.zero		1


	//   ....[31]....
        /*0cdc*/ 	.word	0x00005ec0
        /*0ce0*/ 	.word	0x00000015
        /*0ce4*/ 	.word	0x00028c50
        /*0ce8*/ 	.short	0x010a
        /*0cea*/ 	.byte	0x3f
	.zero		1


	//   ....[32]....
        /*0cec*/ 	.word	0x00006190
        /*0cf0*/ 	.word	0x00000015
        /*0cf4*/ 	.word	0x00000000
        /*0cf8*/ 	.short	0x0101
        /*0cfa*/ 	.byte	0x3f
	.zero		1


	//   ....[33]....
        /*0cfc*/ 	.word	0x00007450
        /*0d00*/ 	.word	0x00000002
        /*0d04*/ 	.word	0x00028c00
        /*0d08*/ 	.short	0x010a
        /*0d0a*/ 	.byte	0x3f
	.zero		1


	//   ....[34]....
        /*0d0c*/ 	.word	0x000074a0
        /*0d10*/ 	.word	0x00000002
        /*0d14*/ 	.word	0x00028c00
        /*0d18*/ 	.short	0x010a
        /*0d1a*/ 	.byte	0x3f
	.zero		1


	//   ....[35]....
        /*0d1c*/ 	.word	0x00007f40
        /*0d20*/ 	.word	0x00000002
        /*0d24*/ 	.word	0x00028c00
        /*0d28*/ 	.short	0x010a
        /*0d2a*/ 	.byte	0x3f
	.zero		1


	//   ....[36]....
        /*0d2c*/ 	.word	0x00009300
        /*0d30*/ 	.word	0x00000002
        /*0d34*/ 	.word	0x00028c00
        /*0d38*/ 	.short	0x010a
        /*0d3a*/ 	.byte	0x3f
	.zero		1


	//   ....[37]....
        /*0d3c*/ 	.word	0x0000a190
        /*0d40*/ 	.word	0x00000015
        /*0d44*/ 	.word	0x00028c30
        /*0d48*/ 	.short	0x010a
        /*0d4a*/ 	.byte	0x3f
	.zero		1


	//   ....[38]....
        /*0d4c*/ 	.word	0x0000a230
        /*0d50*/ 	.word	0x00000015
        /*0d54*/ 	.word	0x00028c30
        /*0d58*/ 	.short	0x010a
        /*0d5a*/ 	.byte	0x3f
	.zero		1


	//   ....[39]....
        /*0d5c*/ 	.word	0x0000b4a0
        /*0d60*/ 	.word	0x0000001e
        /*0d64*/ 	.word	0x00000000
        /*0d68*/ 	.short	0x0101
        /*0d6a*/ 	.byte	0x3f
	.zero		1


	//   ....[40]....
        /*0d6c*/ 	.word	0x0000b900
        /*0d70*/ 	.word	0x00000015
        /*0d74*/ 	.word	0x00028c50
        /*0d78*/ 	.short	0x010a
        /*0d7a*/ 	.byte	0x3f
	.zero		1


	//   ....[41]....
        /*0d7c*/ 	.word	0x0000b9d0
        /*0d80*/ 	.word	0x00000015
        /*0d84*/ 	.word	0x00028c50
        /*0d88*/ 	.short	0x010a
        /*0d8a*/ 	.byte	0x3f
	.zero		1


	//   ....[42]....
        /*0d8c*/ 	.word	0x0000bd20
        /*0d90*/ 	.word	0x00000015
        /*0d94*/ 	.word	0x00000000
        /*0d98*/ 	.short	0x0101
        /*0d9a*/ 	.byte	0x3f
	.zero		1


	//   ....[43]....
        /*0d9c*/ 	.word	0x0000be40
        /*0da0*/ 	.word	0x000000d7
        /*0da4*/ 	.word	0x00028c30
        /*0da8*/ 	.short	0x010a
        /*0daa*/ 	.byte	0x3f
	.zero		1


	//   ....[44]....
        /*0dac*/ 	.word	0x0000bf00
        /*0db0*/ 	.word	0x000000d7
        /*0db4*/ 	.word	0x00028c30
        /*0db8*/ 	.short	0x010a
        /*0dba*/ 	.byte	0x3f
	.zero		1


	//   ....[45]....
        /*0dbc*/ 	.word	0x0000cea0
        /*0dc0*/ 	.word	0x0000000f
        /*0dc4*/ 	.word	0x00000000
        /*0dc8*/ 	.short	0x0101
        /*0dca*/ 	.byte	0x3f
	.zero		1


	//   ....[46]....
        /*0dcc*/ 	.word	0x0000de00
        /*0dd0*/ 	.word	0x000000d7
        /*0dd4*/ 	.word	0x00028c50
        /*0dd8*/ 	.short	0x010a
        /*0dda*/ 	.byte	0x3f
	.zero		1


	//   ....[47]....
        /*0ddc*/ 	.word	0x0000de50
        /*0de0*/ 	.word	0x000000d7
        /*0de4*/ 	.word	0x00028c50
        /*0de8*/ 	.short	0x010a
        /*0dea*/ 	.byte	0x3f
	.zero		1


	//   ....[48]....
        /*0dec*/ 	.word	0x0000e150
        /*0df0*/ 	.word	0x000000d7
        /*0df4*/ 	.word	0x00000000
        /*0df8*/ 	.short	0x0101
        /*0dfa*/ 	.byte	0x3f
	.zero		1


	//   ....[49]....
        /*0dfc*/ 	.word	0x0000e280
        /*0e00*/ 	.word	0x00000015
        /*0e04*/ 	.word	0x00028c30
        /*0e08*/ 	.short	0x010a
        /*0e0a*/ 	.byte	0x3f
	.zero		1


	//   ....[50]....
        /*0e0c*/ 	.word	0x0000e2f0
        /*0e10*/ 	.word	0x00000015
        /*0e14*/ 	.word	0x00028c30
        /*0e18*/ 	.short	0x010a
        /*0e1a*/ 	.byte	0x3f
	.zero		1


	//   ....[51]....
        /*0e1c*/ 	.word	0x0000ede0
        /*0e20*/ 	.word	0x00000014
        /*0e24*/ 	.word	0x00000000
        /*0e28*/ 	.short	0x0101
        /*0e2a*/ 	.byte	0x3f
	.zero		1


	//   ....[52]....
        /*0e2c*/ 	.word	0x0000fc40
        /*0e30*/ 	.word	0x00000015
        /*0e34*/ 	.word	0x00028c50
        /*0e38*/ 	.short	0x010a
        /*0e3a*/ 	.byte	0x3f
	.zero		1


	//   ....[53]....
        /*0e3c*/ 	.word	0x0000fc90
        /*0e40*/ 	.word	0x00000015
        /*0e44*/ 	.word	0x00028c50
        /*0e48*/ 	.short	0x010a
        /*0e4a*/ 	.byte	0x3f
	.zero		1


	//   ....[54]....
        /*0e4c*/ 	.word	0x0000ff90
        /*0e50*/ 	.word	0x00000015
        /*0e54*/ 	.word	0x00000000
        /*0e58*/ 	.short	0x0101
        /*0e5a*/ 	.byte	0x3f
	.zero		1


	//   ....[55]....
        /*0e5c*/ 	.word	0x000127b0
        /*0e60*/ 	.word	0x00000004
        /*0e64*/ 	.word	0x00000000
        /*0e68*/ 	.short	0x0101
        /*0e6a*/ 	.byte	0x3f
	.zero		1


	//   ....[56]....
        /*0e6c*/ 	.word	0x00013380
        /*0e70*/ 	.word	0x00000008
        /*0e74*/ 	.word	0x00000000
        /*0e78*/ 	.short	0x0101
        /*0e7a*/ 	.byte	0x3f
	.zero		1


	//   ....[57]....
        /*0e7c*/ 	.word	0x000171b0
        /*0e80*/ 	.word	0x00000012
        /*0e84*/ 	.word	0x00028c20
        /*0e88*/ 	.short	0x010a
        /*0e8a*/ 	.byte	0x3f
	.zero		1


	//   ....[58]....
        /*0e8c*/ 	.word	0x00017280
        /*0e90*/ 	.word	0x00000005
        /*0e94*/ 	.word	0x00028ca0
        /*0e98*/ 	.short	0x010a
        /*0e9a*/ 	.byte	0x3f
	.zero		1


	//   ....[59]....
        /*0e9c*/ 	.word	0x000174c0
        /*0ea0*/ 	.word	0x00000005
        /*0ea4*/ 	.word	0x00028cc0
        /*0ea8*/ 	.short	0x010a
        /*0eaa*/ 	.byte	0x3f
	.zero		1


	//   ....[60]....
        /*0eac*/ 	.word	0x00017f20
        /*0eb0*/ 	.word	0x00000005
        /*0eb4*/ 	.word	0x00028ca0
        /*0eb8*/ 	.short	0x010a
        /*0eba*/ 	.byte	0x3f
	.zero		1


	//   ....[61]....
        /*0ebc*/ 	.word	0x00018150
        /*0ec0*/ 	.word	0x00000005
        /*0ec4*/ 	.word	0x00028cc0
        /*0ec8*/ 	.short	0x010a
        /*0eca*/ 	.byte	0x3f
	.zero		1


	//   ....[62]....
        /*0ecc*/ 	.word	0x00019740
        /*0ed0*/ 	.word	0x00000000
        /*0ed4*/ 	.word	0x00028c40
        /*0ed8*/ 	.short	0x010a
        /*0eda*/ 	.byte	0x3f
	.zero		1


	//   ....[63]....
        /*0edc*/ 	.word	0x0001a230
        /*0ee0*/ 	.word	0x00000012
        /*0ee4*/ 	.word	0x00028c00
        /*0ee8*/ 	.short	0x0107
        /*0eea*/ 	.byte	0x3f
	.zero		1


	//   ....[64]....
        /*0eec*/ 	.word	0x0001a320
        /*0ef0*/ 	.word	0x00000012
        /*0ef4*/ 	.word	0x00028c00
        /*0ef8*/ 	.short	0x0101
        /*0efa*/ 	.byte	0x3f
	.zero		1


	//   ....[65]....
        /*0efc*/ 	.word	0x0001a340
        /*0f00*/ 	.word	0x00000012
        /*0f04*/ 	.word	0x00028c20
        /*0f08*/ 	.short	0x010a
        /*0f0a*/ 	.byte	0x3f
	.zero		1


	//   ....[66]....
        /*0f0c*/ 	.word	0x0001a420
        /*0f10*/ 	.word	0x00000000
        /*0f14*/ 	.word	0x00028c60
        /*0f18*/ 	.short	0x010a
        /*0f1a*/ 	.byte	0x3f
	.zero		1


	//   ....[67]....
        /*0f1c*/ 	.word	0x0001b0b0
        /*0f20*/ 	.word	0x00000002
        /*0f24*/ 	.word	0x00028c40
        /*0f28*/ 	.short	0x010a
        /*0f2a*/ 	.byte	0x3f
	.zero		1


	//   ....[68]....
        /*0f2c*/ 	.word	0x0001b310
        /*0f30*/ 	.word	0x00000002
        /*0f34*/ 	.word	0x00028c60
        /*0f38*/ 	.short	0x010a
        /*0f3a*/ 	.byte	0x3f
	.zero		1


	//   ....[69]....
        /*0f3c*/ 	.word	0x0001bed0
        /*0f40*/ 	.word	0x00000002
        /*0f44*/ 	.word	0x00028c40
        /*0f48*/ 	.short	0x010a
        /*0f4a*/ 	.byte	0x3f
	.zero		1


	//   ....[70]....
        /*0f4c*/ 	.word	0x0001c120
        /*0f50*/ 	.word	0x00000002
        /*0f54*/ 	.word	0x00028c60
        /*0f58*/ 	.short	0x010a
        /*0f5a*/ 	.byte	0x3f
	.zero		1


	//   ....[71]....
        /*0f5c*/ 	.word	0x0001cc60
        /*0f60*/ 	.word	0x00000003
        /*0f64*/ 	.word	0x00028c40
        /*0f68*/ 	.short	0x010a
        /*0f6a*/ 	.byte	0x3f
	.zero		1


	//   ....[72]....
        /*0f6c*/ 	.word	0x0001cec0
        /*0f70*/ 	.word	0x00000003
        /*0f74*/ 	.word	0x00028c60
        /*0f78*/ 	.short	0x010a
        /*0f7a*/ 	.byte	0x3f
	.zero		1


	//   ....[73]....
        /*0f7c*/ 	.word	0x0001ec40
        /*0f80*/ 	.word	0x00000000
        /*0f84*/ 	.word	0x00028c20
        /*0f88*/ 	.short	0x010a
        /*0f8a*/ 	.byte	0x3f
	.zero		1


	//   ....[74]....
        /*0f8c*/ 	.word	0x0001edf0
        /*0f90*/ 	.word	0x00000006
        /*0f94*/ 	.word	0x00000000
        /*0f98*/ 	.short	0x010a
        /*0f9a*/ 	.byte	0x3f
	.zero		1


	//   ....[75]....
        /*0f9c*/ 	.word	0x0001ee60
        /*0fa0*/ 	.word	0x00000007
        /*0fa4*/ 	.word	0x00000000
        /*0fa8*/ 	.short	0x010a
        /*0faa*/ 	.byte	0x3f
	.zero		1


	//   ....[76]....
        /*0fac*/ 	.word	0x0001eed0
        /*0fb0*/ 	.word	0x00000004
        /*0fb4*/ 	.word	0x00000000
        /*0fb8*/ 	.short	0x010a
        /*0fba*/ 	.byte	0x3f
	.zero		1


	//   ....[77]....
        /*0fbc*/ 	.word	0x0001ef00
        /*0fc0*/ 	.word	0x00000003
        /*0fc4*/ 	.word	0x00000000
        /*0fc8*/ 	.short	0x010a
        /*0fca*/ 	.byte	0x3f
	.zero		1


	//   ....[78]....
        /*0fcc*/ 	.word	0x0001ef60
        /*0fd0*/ 	.word	0x0000004b
        /*0fd4*/ 	.word	0x00028c90
        /*0fd8*/ 	.short	0x010a
        /*0fda*/ 	.byte	0x3f
	.zero		1


	//   ....[79]....
        /*0fdc*/ 	.word	0x0001efb0
        /*0fe0*/ 	.word	0x0000004b
        /*0fe4*/ 	.word	0x00028c90
        /*0fe8*/ 	.short	0x010a
        /*0fea*/ 	.byte	0x3f
	.zero		1


	//   ....[80]....
        /*0fec*/ 	.word	0x0001f000
        /*0ff0*/ 	.word	0x0000004b
        /*0ff4*/ 	.word	0x00028c90
        /*0ff8*/ 	.short	0x010a
        /*0ffa*/ 	.byte	0x3f
	.zero		1


	//   ....[81]....
        /*0ffc*/ 	.word	0x0001f050
        /*1000*/ 	.word	0x0000004b
        /*1004*/ 	.word	0x00028cb0
        /*1008*/ 	.short	0x010a
        /*100a*/ 	.byte	0x3f
	.zero		1


	//   ....[82]....
        /*100c*/ 	.word	0x0001f0a0
        /*1010*/ 	.word	0x00000005
        /*1014*/ 	.word	0x00028c50
        /*1018*/ 	.short	0x010a
        /*101a*/ 	.byte	0x3f
	.zero		1


	//   ....[83]....
        /*101c*/ 	.word	0x0001f0f0
        /*1020*/ 	.word	0x00000015
        /*1024*/ 	.word	0x00028c50
        /*1028*/ 	.short	0x010a
        /*102a*/ 	.byte	0x3f
	.zero		1


	//   ....[84]....
        /*102c*/ 	.word	0x0001f4e0
        /*1030*/ 	.word	0x00000002
        /*1034*/ 	.word	0x00028c00
        /*1038*/ 	.short	0x010a
        /*103a*/ 	.byte	0x3f
	.zero		1


	//   ....[85]....
        /*103c*/ 	.word	0x0001f8e0
        /*1040*/ 	.word	0x00000002
        /*1044*/ 	.word	0x00028c00
        /*1048*/ 	.short	0x010a
        /*104a*/ 	.byte	0x3f
	.zero		1


	//   ....[86]....
        /*104c*/ 	.word	0x0001f930
        /*1050*/ 	.word	0x00000015
        /*1054*/ 	.word	0x00028c30
        /*1058*/ 	.short	0x010a
        /*105a*/ 	.byte	0x3f
	.zero		1


	//   ....[87]....
        /*105c*/ 	.word	0x0001f980
        /*1060*/ 	.word	0x00000015
        /*1064*/ 	.word	0x00028c50
        /*1068*/ 	.short	0x010a
        /*106a*/ 	.byte	0x3f
	.zero		1


	//   ....[88]....
        /*106c*/ 	.word	0x0001f9d0
        /*1070*/ 	.word	0x000000d7
        /*1074*/ 	.word	0x00028c30
        /*1078*/ 	.short	0x010a
        /*107a*/ 	.byte	0x3f
	.zero		1


	//   ....[89]....
        /*107c*/ 	.word	0x0001fa20
        /*1080*/ 	.word	0x000000d7
        /*1084*/ 	.word	0x00028c50
        /*1088*/ 	.short	0x010a
        /*108a*/ 	.byte	0x3f
	.zero		1


	//   ....[90]....
        /*108c*/ 	.word	0x0001fa70
        /*1090*/ 	.word	0x00000015
        /*1094*/ 	.word	0x00028c30
        /*1098*/ 	.short	0x010a
        /*109a*/ 	.byte	0x3f
	.zero		1


	//   ....[91]....
        /*109c*/ 	.word	0x0001fac0
        /*10a0*/ 	.word	0x00000015
        /*10a4*/ 	.word	0x00028c50
        /*10a8*/ 	.short	0x010a
        /*10aa*/ 	.byte	0x3f
	.zero		1


	//   ....[92]....
        /*10ac*/ 	.word	0x0001fc60
        /*10b0*/ 	.word	0x00000012
        /*10b4*/ 	.word	0x00028c20
        /*10b8*/ 	.short	0x010a
        /*10ba*/ 	.byte	0x3f
	.zero		1


	//   ....[93]....
        /*10bc*/ 	.word	0x0001fcb0
        /*10c0*/ 	.word	0x00000005
        /*10c4*/ 	.word	0x00028ca0
        /*10c8*/ 	.short	0x010a
        /*10ca*/ 	.byte	0x3f
	.zero		1


	//   ....[94]....
        /*10cc*/ 	.word	0x0001fd00
        /*10d0*/ 	.word	0x00000005
        /*10d4*/ 	.word	0x00028cc0
        /*10d8*/ 	.short	0x010a
        /*10da*/ 	.byte	0x3f
	.zero		1


	//   ....[95]....
        /*10dc*/ 	.word	0x0001fd50
        /*10e0*/ 	.word	0x00000005
        /*10e4*/ 	.word	0x00028ca0
        /*10e8*/ 	.short	0x010a
        /*10ea*/ 	.byte	0x3f
	.zero		1


	//   ....[96]....
        /*10ec*/ 	.word	0x0001fda0
        /*10f0*/ 	.word	0x00000005
        /*10f4*/ 	.word	0x00028cc0
        /*10f8*/ 	.short	0x010a
        /*10fa*/ 	.byte	0x3f
	.zero		1


	//   ....[97]....
        /*10fc*/ 	.word	0x0001ff40
        /*1100*/ 	.word	0x00000000
        /*1104*/ 	.word	0x00028c40
        /*1108*/ 	.short	0x010a
        /*110a*/ 	.byte	0x3f
	.zero		1


	//   ....[98]....
        /*110c*/ 	.word	0x000204c0
        /*1110*/ 	.word	0x00000012
        /*1114*/ 	.word	0x00028c20
        /*1118*/ 	.short	0x010a
        /*111a*/ 	.byte	0x3f
	.zero		1


	//   ....[99]....
        /*111c*/ 	.word	0x00020510
        /*1120*/ 	.word	0x00000000
        /*1124*/ 	.word	0x00028c60
        /*1128*/ 	.short	0x010a
        /*112a*/ 	.byte	0x3f
	.zero		1


	//   ....[100]....
        /*112c*/ 	.word	0x00020560
        /*1130*/ 	.word	0x00000002
        /*1134*/ 	.word	0x00028c40
        /*1138*/ 	.short	0x010a
        /*113a*/ 	.byte	0x3f
	.zero		1


	//   ....[101]....
        /*113c*/ 	.word	0x000205b0
        /*1140*/ 	.word	0x00000002
        /*1144*/ 	.word	0x00028c60
        /*1148*/ 	.short	0x010a
        /*114a*/ 	.byte	0x3f
	.zero		1


	//   ....[102]....
        /*114c*/ 	.word	0x00020600
        /*1150*/ 	.word	0x00000002
        /*1154*/ 	.word	0x00028c40
        /*1158*/ 	.short	0x010a
        /*115a*/ 	.byte	0x3f
	.zero		1


	//   ....[103]....
        /*115c*/ 	.word	0x00020650
        /*1160*/ 	.word	0x00000002
        /*1164*/ 	.word	0x00028c60
        /*1168*/ 	.short	0x010a
        /*116a*/ 	.byte	0x3f
	.zero		1


	//   ....[104]....
        /*116c*/ 	.word	0x000206a0
        /*1170*/ 	.word	0x00000003
        /*1174*/ 	.word	0x00028c40
        /*1178*/ 	.short	0x010a
        /*117a*/ 	.byte	0x3f
	.zero		1


	//   ....[105]....
        /*117c*/ 	.word	0x000206f0
        /*1180*/ 	.word	0x00000003
        /*1184*/ 	.word	0x00028c60
        /*1188*/ 	.short	0x010a
        /*118a*/ 	.byte	0x3f
	.zero		1


	//   ....[106]....
        /*118c*/ 	.word	0x00021270
        /*1190*/ 	.word	0x00000000
        /*1194*/ 	.word	0x00028c20
        /*1198*/ 	.short	0x010a
        /*119a*/ 	.byte	0x3f
	.zero		1


	//   ....[107]....
        /*119c*/ 	.word	0x00021410
        /*11a0*/ 	.word	0x00000006
        /*11a4*/ 	.word	0x00000000
        /*11a8*/ 	.short	0x010a
        /*11aa*/ 	.byte	0x3f
	.zero		1


	//   ....[108]....
        /*11ac*/ 	.word	0x00021460
        /*11b0*/ 	.word	0x00000007
        /*11b4*/ 	.word	0x00000000
        /*11b8*/ 	.short	0x010a
        /*11ba*/ 	.byte	0x3f
	.zero		1


	//   ....[109]....
        /*11bc*/ 	.word	0x000214b0
        /*11c0*/ 	.word	0x00000004
        /*11c4*/ 	.word	0x00000000
        /*11c8*/ 	.short	0x010a
        /*11ca*/ 	.byte	0x3f
	.zero		1


	//----- nvinfo : EIATTR_NUM_MBARRIERS
	.align		4
.L_590:
        /*11cc*/ 	.byte	0x03, 0x38
        /*11ce*/ 	.short	0x0016


	//----- nvinfo : EIATTR_EXIT_INSTR_OFFSETS
	.align		4
        /*11d0*/ 	.byte	0x04, 0x1c
        /*11d2*/ 	.short	(.L_592 - .L_591)


	//   ....[0]....
.L_591:
        /*11d4*/ 	.word	0x0001ef50


	//----- nvinfo : EIATTR_MAX_THREADS
	.align		4
.L_592:
        /*11d8*/ 	.byte	0x04, 0x05
        /*11da*/ 	.short	(.L_594 - .L_593)
.L_593:
        /*11dc*/ 	.word	0x00000180
        /*11e0*/ 	.word	0x00000001
        /*11e4*/ 	.word	0x00000001


	//----- nvinfo : EIATTR_CRS_STACK_SIZE
	.align		4
.L_594:
        /*11e8*/ 	.byte	0x04, 0x1e
        /*11ea*/ 	.short	(.L_596 - .L_595)
.L_595:
        /*11ec*/ 	.word	0x00000000


	//----- nvinfo : EIATTR_CBANK_PARAM_SIZE
	.align		4
.L_596:
        /*11f0*/ 	.byte	0x03, 0x19
        /*11f2*/ 	.short	0x0af0


	//----- nvinfo : EIATTR_PARAM_CBANK
	.align		4
        /*11f4*/ 	.byte	0x04, 0x0a
        /*11f6*/ 	.short	(.L_598 - .L_597)
	.align		4
.L_597:
        /*11f8*/ 	.word	index@(.nv.constant0._ZN7cutlass13device_kernelIN5flash11enable_sm90INS1_16FlashAttnFwdSm90INS1_25CollectiveMainloopFwdSm90ILi2EN4cute5tupleIJNS5_1CILi1EEES8_S8_EEENS6_IJNS7_ILi64EEESA_SA_EEELi512ENS_6half_tEfNS_4arch4Sm90ELb1ELb0ELb1ELb1ELb0ELb1ELb0ELb0ELb0ELb1ELb1ELb0EEENS1_21CollectiveEpilogueFwdINS6_IJSA_NS7_ILi512EEESA_EEES9_SC_SE_Li256ELb1ELb1ELb1ELb0EEENS1_36VarlenDynamicPersistentTileSchedulerILi64ELi64ELi256ELi128ELb1ELb1ELb1ELb1ELb1ELb1EEEEEEEEEvNT_6ParamsE)
        /*11fc*/ 	.short	0x0210
        /*11fe*/ 	.short	0x0af0


	//----- nvinfo : EIATTR_SW_WAR
	.align		4
.L_598:
        /*1200*/ 	.byte	0x04, 0x36
        /*1202*/ 	.short	(.L_600 - .L_599)
.L_599:
        /*1204*/ 	.word	0x00000008
.L_600:


//--------------------- .nv.info._ZN7cutlass13device_kernelIN5flash11enable_sm90INS1_16FlashAttnFwdSm90INS1_25CollectiveMainloopFwdSm90ILi2EN4cute5tupleIJNS5_1CILi1EEES8_S8_EEENS6_IJNS7_ILi64EEESA_SA_EEELi512ENS_6half_tEfNS_4arch4Sm90ELb1ELb0ELb1ELb1ELb0ELb0ELb1ELb0ELb0ELb1ELb1ELb0EEENS1_21CollectiveEpilogueFwdINS6_IJSA_NS7_ILi512EEESA_EEES9_SC_SE_Li256ELb1ELb1ELb1ELb0EEENS1_36VarlenDynamicPersistentTileSchedulerILi64ELi64ELi256ELi128ELb1ELb1ELb1ELb1ELb1ELb1EEEEEEEEEvNT_6ParamsE --------------------------
	.section	.nv.info._ZN7cutlass13device_kernelIN5flash11enable_sm90INS1_16FlashAttnFwdSm90INS1_25CollectiveMainloopFwdSm90ILi2EN4cute5tupleIJNS5_1CILi1EEES8_S8_EEENS6_IJNS7_ILi64EEESA_SA_EEELi512ENS_6half_tEfNS_4arch4Sm90ELb1ELb0ELb1ELb1ELb0ELb0ELb1ELb0ELb0ELb1ELb1ELb0EEENS1_21CollectiveEpilogueFwdINS6_IJSA_NS7_ILi512EEESA_EEES9_SC_SE_Li256ELb1ELb1ELb1ELb0EEENS1_36VarlenDynamicPersistentTileSchedulerILi64ELi64ELi256ELi128ELb1ELb1ELb1ELb1ELb1ELb1EEEEEEEEEvNT_6ParamsE,"",@"SHT_CUDA_INFO"
	.sectionflags	@""
	.align	4


	//----- nvinfo : EIATTR_CUDA_API_VERSION
	.align		4
        /*0000*/ 	.byte	0x04, 0x37
        /*0002*/ 	.short	(.L_602 - .L_601)
.L_601:
        /*0004*/ 	.word	0x00000082


	//----- nvinfo : EIATTR_KPARAM_INFO
	.align		4
.L_602:
        /*0008*/ 	.byte	0x04, 0x17
        /*000a*/ 	.short	(.L_604 - .L_603)
.L_603:
        /*000c*/ 	.word	0x00000000
        /*0010*/ 	.short	0x0000
        /*0012*/ 	.short	0x0070
        /*0014*/ 	.byte	0x00, 0xf0, 0x01, 0x2e


	//----- nvinfo : EIATTR_SPARSE_MMA_MASK
	.align		4
.L_604:
        /*0018*/ 	.byte	0x03, 0x50
        /*001a*/ 	.short	0x0000


	//----- nvinfo : EIATTR_MAXREG_COUNT
	.align		4
        /*001c*/ 	.byte	0x03, 0x1b
        /*001e*/ 	.short	0x00a8


	//----- nvinfo : EIATTR_NUM_BARRIERS
	.align		4
        /*0020*/ 	.byte	0x02, 0x4c
        /*0022*/ 	.byte	0x10
	.zero		1


	//----- nvinfo : EIATTR_EXTERNS
	.align		4
        /*0024*/ 	.byte	0x04, 0x0f
        /*0026*/ 	.short	(.L_606 - .L_605)


	//   ....[0]....
	.align		4
.L_605:
        /*0028*/ 	.word	index@(__assertfail)


	//----- nvinfo : EIATTR_ANNOTATIONS
	.align		4
.L_606:
        /*002c*/ 	.byte	0x04, 0x55
        /*002e*/ 	.short	(.L_608 - .L_607)


	//   ....[0]....
.L_607:
        /* <DEDUP_REMOVED lines=88> */


	//----- nvinfo : EIATTR_MERCURY_ISA_VERSION
	.align		4
.L_608:
        /*0598*/ 	.byte	0x03, 0x5f
        /*059a*/ 	.short	0x0101


	//----- nvinfo : EIATTR_UNUSED_LOAD_BYTE_OFFSET
	.align		4
        /*059c*/ 	.byte	0x04, 0x44
        /*059e*/ 	.short	(.L_610 - .L_609)


	//   ....[0]....
.L_609:
        /*05a0*/ 	.word	0x00000a40
        /*05a4*/ 	.word	0x0000fff0


	//   ....[1]....
        /*05a8*/ 	.word	0x0000e460
        /*05ac*/ 	.word	0x0000fff0


	//----- nvinfo : EIATTR_INT_WARP_WIDE_INSTR_OFFSETS
	.align		4
.L_610:
        /*05b0*/ 	.byte	0x04, 0x31
        /*05b2*/ 	.short	(.L_612 - .L_611)


	//   ....[0]....
.L_611:
        /*05b4*/ 	.word	0x00000130


	//   ....[1]....
        /*05b8*/ 	.word	0x00000170


	//   ....[2]....
        /*05bc*/ 	.word	0x000001e0


	//   ....[3]....
        /*05c0*/ 	.word	0x000001f0


	//   ....[4]....
        /*05c4*/ 	.word	0x00014880


	//   ....[5]....
        /*05c8*/ 	.word	0x000148e0


	//   ....[6]....
        /*05cc*/ 	.word	0x0001a270


	//   ....[7]....
        /*05d0*/ 	.word	0x0001a300


	//----- nvinfo : EIATTR_COOP_GROUP_MASK_REGIDS
	.align		4
.L_612:
        /*05d4*/ 	.byte	0x04, 0x29
        /*05d6*/ 	.short	(.L_614 - .L_613)


	//   ....[0]....
.L_613:
        /*05d8*/ 	.word	0xffffffff


	//   ....[1]....
        /*05dc*/ 	.word	0xffffffff


	//   ....[2]....
        /*05e0*/ 	.word	0xffffffff


	//   ....[3]....
        /*05e4*/ 	.word	0xffffffff


	//   ....[4]....
        /*05e8*/ 	.word	0xffffffff


	//   ....[5]....
        /*05ec*/ 	.word	0xffffffff


	//   ....[6]....
        /*05f0*/ 	.word	0xffffffff


	//   ....[7]....
        /*05f4*/ 	.word	0xffffffff


	//   ....[8]....
        /*05f8*/ 	.word	0xffffffff


	//   ....[9]....
        /*05fc*/ 	.word	0xffffffff


	//   ....[10]....
        /*0600*/ 	.word	0xffffffff


	//   ....[11]....
        /*0604*/ 	.word	0xffffffff


	//   ....[12]....
        /*0608*/ 	.word	0xffffffff


	//   ....[13]....
        /*060c*/ 	.word	0xffffffff


	//   ....[14]....
        /*0610*/ 	.word	0xffffffff


	//   ....[15]....
        /*0614*/ 	.word	0xffffffff


	//   ....[16]....
        /*0618*/ 	.word	0xffffffff


	//   ....[17]....
        /*061c*/ 	.word	0xffffffff


	//   ....[18]....
        /*0620*/ 	.word	0xffffffff


	//   ....[19]....
        /*0624*/ 	.word	0xffffffff


	//   ....[20]....
        /*0628*/ 	.word	0xffffffff


	//   ....[21]....
        /*062c*/ 	.word	0xffffffff


	//   ....[22]....
        /*0630*/ 	.word	0xffffffff


	//   ....[23]....
        /*0634*/ 	.word	0xffffffff


	//   ....[24]....
        /*0638*/ 	.word	0xffffffff


	//   ....[25]....
        /*063c*/ 	.word	0xffffffff


	//   ....[26]....
        /*0640*/ 	.word	0xffffffff


	//   ....[27]....
        /*0644*/ 	.word	0xffffffff


	//   ....[28]....
        /*0648*/ 	.word	0xffffffff


	//   ....[29]....
        /*064c*/ 	.word	0xffffffff


	//   ....[30]....
        /*0650*/ 	.word	0xffffffff


	//   ....[31]....
        /*0654*/ 	.word	0xffffffff


	//   ....[32]....
        /*0658*/ 	.word	0xffffffff


	//   ....[33]....
        /*065c*/ 	.word	0xffffffff


	//   ....[34]....
        /*0660*/ 	.word	0xffffffff


	//   ....[35]....
        /*0664*/ 	.word	0xffffffff


	//   ....[36]....
        /*0668*/ 	.word	0xffffffff


	//   ....[37]....
        /*066c*/ 	.word	0xffffffff


	//   ....[38]....
        /*0670*/ 	.word	0xffffffff


	//   ....[39]....
        /*0674*/ 	.word	0xffffffff


	//   ....[40]....
        /*0678*/ 	.word	0xffffffff


	//   ....[41]....
        /*067c*/ 	.word	0xffffffff


	//   ....[42]....
        /*0680*/ 	.word	0xffffffff


	//   ....[43]....
        /*0684*/ 	.word	0xffffffff


	//   ....[44]....
        /*0688*/ 	.word	0xffffffff


	//   ....[45]....
        /*068c*/ 	.word	0xffffffff


	//   ....[46]....
        /*0690*/ 	.word	0xffffffff


	//   ....[47]....
        /*0694*/ 	.word	0xffffffff


	//   ....[48]....
        /*0698*/ 	.word	0xffffffff


	//   ....[49]....
        /*069c*/ 	.word	0xffffffff


	//   ....[50]....
        /*06a0*/ 	.word	0xffffffff


	//   ....[51]....
        /*06a4*/ 	.word	0xffffffff


	//   ....[52]....
        /*06a8*/ 	.word	0xffffffff


	//   ....[53]....
        /*06ac*/ 	.word	0xffffffff


	//   ....[54]....
        /*06b0*/ 	.word	0xffffffff


	//   ....[55]....
        /*06b4*/ 	.word	0xffffffff


	//   ....[56]....
        /*06b8*/ 	.word	0xffffffff


	//   ....[57]....
        /*06bc*/ 	.word	0xffffffff


	//   ....[58]....
        /*06c0*/ 	.word	0xffffffff


	//   ....[59]....
        /*06c4*/ 	.word	0xffffffff


	//   ....[60]....
        /*06c8*/ 	.word	0xffffffff


	//   ....[61]....
        /*06cc*/ 	.word	0xffffffff


	//   ....[62]....
        /*06d0*/ 	.word	0xffffffff


	//   ....[63]....
        /*06d4*/ 	.word	0xffffffff


	//   ....[64]....
        /*06d8*/ 	.word	0xffffffff


	//   ....[65]....
        /*06dc*/ 	.word	0xffffffff


	//   ....[66]....
        /*06e0*/ 	.word	0xffffffff


	//   ....[67]....
        /*06e4*/ 	.word	0xffffffff


	//   ....[68]....
        /*06e8*/ 	.word	0xffffffff


	//   ....[69]....
        /*06ec*/ 	.word	0xffffffff


	//   ....[70]....
        /*06f0*/ 	.word	0xffffffff


	//   ....[71]....
        /*06f4*/ 	.word	0xffffffff


	//   ....[72]....
        /*06f8*/ 	.word	0xffffffff


	//   ....[73]....
        /*06fc*/ 	.word	0xffffffff


	//   ....[74]....
        /*0700*/ 	.word	0xffffffff


	//   ....[75]....
        /*0704*/ 	.word	0xffffffff


	//   ....[76]....
        /*0708*/ 	.word	0xffffffff


	//   ....[77]....
        /*070c*/ 	.word	0xffffffff


	//   ....[78]....
        /*0710*/ 	.word	0xffffffff


	//   ....[79]....
        /*0714*/ 	.word	0xffffffff


	//   ....[80]....
        /*0718*/ 	.word	0xffffffff


	//   ....[81]....
        /*071c*/ 	.word	0xffffffff


	//   ....[82]....
        /*0720*/ 	.word	0xffffffff


	//   ....[83]....
        /*0724*/ 	.word	0xffffffff


	//   ....[84]....
        /*0728*/ 	.word	0xffffffff


	//   ....[85]....
        /*072c*/ 	.word	0xffffffff


	//   ....[86]....
        /*0730*/ 	.word	0xffffffff


	//   ....[87]....
        /*0734*/ 	.word	0xffffffff


	//   ....[88]....
        /*0738*/ 	.word	0xffffffff


	//   ....[89]....
        /*073c*/ 	.word	0xffffffff


	//   ....[90]....
        /*0740*/ 	.word	0xffffffff


	//   ....[91]....
        /*0744*/ 	.word	0xffffffff


	//   ....[92]....
        /*0748*/ 	.word	0xffffffff


	//   ....[93]....
        /*074c*/ 	.word	0xffffffff


	//   ....[94]....
        /*0750*/ 	.word	0xffffffff


	//   ....[95]....
        /*0754*/ 	.word	0xffffffff


	//   ....[96]....
        /*0758*/ 	.word	0xffffffff


	//   ....[97]....
        /*075c*/ 	.word	0xffffffff


	//   ....[98]....
        /*0760*/ 	.word	0xffffffff


	//   ....[99]....
        /*0764*/ 	.word	0xffffffff


	//   ....[100]....
        /*0768*/ 	.word	0xffffffff


	//   ....[101]....
        /*076c*/ 	.word	0xffffffff


	//   ....[102]....
        /*0770*/ 	.word	0xffffffff


	//   ....[103]....
        /*0774*/ 	.word	0xffffffff


	//   ....[104]....
        /*0778*/ 	.word	0xffffffff


	//   ....[105]....
        /*077c*/ 	.word	0x0500000f


	//   ....[106]....
        /*0780*/ 	.word	0x0500000f


	//   ....[107]....
        /*0784*/ 	.word	0x0500000f


	//   ....[108]....
        /*0788*/ 	.word	0x0500000f


	//   ....[109]....
        /*078c*/ 	.word	0x0500000f


	//   ....[110]....
        /*0790*/ 	.word	0x0500000f


	//   ....[111]....
        /*0794*/ 	.word	0x0500000f


	//   ....[112]....
        /*0798*/ 	.word	0x0500000f


	//   ....[113]....
        /*079c*/ 	.word	0x0500000f


	//   ....[114]....
        /*07a0*/ 	.word	0x0500000f


	//   ....[115]....
        /*07a4*/ 	.word	0x0500000f


	//   ....[116]....
        /*07a8*/ 	.word	0x0500000f


	//   ....[117]....
        /*07ac*/ 	.word	0x0500000f


	//   ....[118]....
        /*07b0*/ 	.word	0x0500000f


	//   ....[119]....
        /*07b4*/ 	.word	0x0500000f


	//   ....[120]....
        /*07b8*/ 	.word	0x0500000f


	//   ....[121]....
        /*07bc*/ 	.word	0x0500000f


	//   ....[122]....
        /*07c0*/ 	.word	0x0500000f


	//   ....[123]....
        /*07c4*/ 	.word	0x0500000f


	//   ....[124]....
        /*07c8*/ 	.word	0x0500000f


	//   ....[125]....
        /*07cc*/ 	.word	0x0500000f


	//   ....[126]....
        /*07d0*/ 	.word	0x0500000f


	//   ....[127]....
        /*07d4*/ 	.word	0x0500000f


	//   ....[128]....
        /*07d8*/ 	.word	0x0500000f


	//   ....[129]....
        /*07dc*/ 	.word	0x0500000f


	//   ....[130]....
        /*07e0*/ 	.word	0x0500000f


	//   ....[131]....
        /*07e4*/ 	.word	0x0500000f


	//   ....[132]....
        /*07e8*/ 	.word	0x0500000f


	//   ....[133]....
        /*07ec*/ 	.word	0x0500000f


	//   ....[134]....
        /*07f0*/ 	.word	0x0500000f


	//   ....[135]....
        /*07f4*/ 	.word	0x0500000f


	//   ....[136]....
        /*07f8*/ 	.word	0x0500000f


	//   ....[137]....
        /*07fc*/ 	.word	0x0500000f


	//   ....[138]....
        /*0800*/ 	.word	0x0500000f


	//   ....[139]....
        /*0804*/ 	.word	0x0500000f


	//   ....[140]....
        /*0808*/ 	.word	0x0500000f


	//----- nvinfo : EIATTR_COOP_GROUP_INSTR_OFFSETS
	.align		4
.L_614:
        /*080c*/ 	.byte	0x04, 0x28
        /*080e*/ 	.short	(.L_616 - .L_615)


	//   ....[0]....
.L_615:
        /*0810*/ 	.word	0x00000070


	//   ....[1]....
        /*0814*/ 	.word	0x00000140


	//   ....[2]....
        /*0818*/ 	.word	0x00000190


	//   ....[3]....
        /*081c*/ 	.word	0x000003a0


	//   ....[4]....
        /*0820*/ 	.word	0x00000500


	//   ....[5]....
        /*0824*/ 	.word	0x00000620


	//   ....[6]....
        /*0828*/ 	.word	0x00000780


	//   ....[7]....
        /*082c*/ 	.word	0x00001f80


	//   ....[8]....
        /*0830*/ 	.word	0x00003f60


	//   ....[9]....
        /*0834*/ 	.word	0x00004f60


	//   ....[10]....
        /*0838*/ 	.word	0x00005b60


	//   ....[11]....
        /*083c*/ 	.word	0x00005ba0


	//   ....[12]....
        /*0840*/ 	.word	0x000062b0


	//   ....[13]....
        /*0844*/ 	.word	0x00006330


	//   ....[14]....
        /*0848*/ 	.word	0x000067c0


	//   ....[15]....
        /*084c*/ 	.word	0x00006840


	//   ....[16]....
        /*0850*/ 	.word	0x00007170


	//   ....[17]....
        /*0854*/ 	.word	0x00007e00


	//   ....[18]....
        /*0858*/ 	.word	0x00008a10


	//   ....[19]....
        /*085c*/ 	.word	0x00009010


	//   ....[20]....
        /*0860*/ 	.word	0x00009080


	//   ....[21]....
        /*0864*/ 	.word	0x00009230


	//   ....[22]....
        /*0868*/ 	.word	0x000095a0


	//   ....[23]....
        /*086c*/ 	.word	0x00009620


	//   ....[24]....
        /*0870*/ 	.word	0x0000a7b0


	//   ....[25]....
        /*0874*/ 	.word	0x0000b450


	//   ....[26]....
        /*0878*/ 	.word	0x0000c400


	//   ....[27]....
        /*087c*/ 	.word	0x0000c4a0


	//   ....[28]....
        /*0880*/ 	.word	0x0000c760


	//   ....[29]....
        /*0884*/ 	.word	0x0000c920


	//   ....[30]....
        /*0888*/ 	.word	0x0000d920


	//   ....[31]....
        /*088c*/ 	.word	0x0000d960


	//   ....[32]....
        /*0890*/ 	.word	0x0000d9d0


	//   ....[33]....
        /*0894*/ 	.word	0x0000d9f0


	//   ....[34]....
        /*0898*/ 	.word	0x0000da20


	//   ....[35]....
        /*089c*/ 	.word	0x0000f1c0


	//   ....[36]....
        /*08a0*/ 	.word	0x0000f530


	//   ....[37]....
        /*08a4*/ 	.word	0x0000f540


	//   ....[38]....
        /*08a8*/ 	.word	0x0000f550


	//   ....[39]....
        /*08ac*/ 	.word	0x0000f580


	//   ....[40]....
        /*08b0*/ 	.word	0x000101d0


	//   ....[41]....
        /*08b4*/ 	.word	0x00010210


	//   ....[42]....
        /*08b8*/ 	.word	0x000104c0


	//   ....[43]....
        /*08bc*/ 	.word	0x000104e0


	//   ....[44]....
        /*08c0*/ 	.word	0x00010bc0


	//   ....[45]....
        /*08c4*/ 	.word	0x00010bf0


	//   ....[46]....
        /*08c8*/ 	.word	0x000114b0


	//   ....[47]....
        /*08cc*/ 	.word	0x000114d0


	//   ....[48]....
        /*08d0*/ 	.word	0x000127b0


	//   ....[49]....
        /*08d4*/ 	.word	0x000127f0


	//   ....[50]....
        /*08d8*/ 	.word	0x00012a30


	//   ....[51]....
        /*08dc*/ 	.word	0x00012a50


	//   ....[52]....
        /*08e0*/ 	.word	0x00012d10


	//   ....[53]....
        /*08e4*/ 	.word	0x00012f20


	//   ....[54]....
        /*08e8*/ 	.word	0x00012f50


	//   ....[55]....
        /*08ec*/ 	.word	0x00012f80


	//   ....[56]....
        /*08f0*/ 	.word	0x00012fb0


	//   ....[57]....
        /*08f4*/ 	.word	0x00012fe0


	//   ....[58]....
        /*08f8*/ 	.word	0x00013010


	//   ....[59]....
        /*08fc*/ 	.word	0x000131b0


	//   ....[60]....
        /*0900*/ 	.word	0x000131e0


	//   ....[61]....
        /*0904*/ 	.word	0x00013210


	//   ....[62]....
        /*0908*/ 	.word	0x00013240


	//   ....[63]....
        /*090c*/ 	.word	0x00013270


	//   ....[64]....
        /*0910*/ 	.word	0x000132a0


	//   ....[65]....
        /*0914*/ 	.word	0x00013340


	//   ....[66]....
        /*0918*/ 	.word	0x00013370


	//   ....[67]....
        /*091c*/ 	.word	0x00013380


	//   ....[68]....
        /*0920*/ 	.word	0x000133b0


	//   ....[69]....
        /*0924*/ 	.word	0x00014e60


	//   ....[70]....
        /*0928*/ 	.word	0x000158f0


	//   ....[71]....
        /*092c*/ 	.word	0x00015920


	//   ....[72]....
        /*0930*/ 	.word	0x00015940


	//   ....[73]....
        /*0934*/ 	.word	0x000159f0


	//   ....[74]....
        /*0938*/ 	.word	0x00015a80


	//   ....[75]....
        /*093c*/ 	.word	0x00015aa0


	//   ....[76]....
        /*0940*/ 	.word	0x00015b30


	//   ....[77]....
        /*0944*/ 	.word	0x00015b40


	//   ....[78]....
        /*0948*/ 	.word	0x000164d0


	//   ....[79]....
        /*094c*/ 	.word	0x00016560


	//   ....[80]....
        /*0950*/ 	.word	0x000165b0


	//   ....[81]....
        /*0954*/ 	.word	0x000166e0


	//   ....[82]....
        /*0958*/ 	.word	0x00016850


	//   ....[83]....
        /*095c*/ 	.word	0x00016860


	//   ....[84]....
        /*0960*/ 	.word	0x000169c0


	//   ....[85]....
        /*0964*/ 	.word	0x000169d0


	//   ....[86]....
        /*0968*/ 	.word	0x0001a580


	//   ....[87]....
        /*096c*/ 	.word	0x0001a5b0


	//   ....[88]....
        /*0970*/ 	.word	0x0001a610


	//   ....[89]....
        /*0974*/ 	.word	0x0001a640


	//   ....[90]....
        /*0978*/ 	.word	0x0001a670


	//   ....[91]....
        /*097c*/ 	.word	0x0001a6a0


	//   ....[92]....
        /*0980*/ 	.word	0x0001a6d0


	//   ....[93]....
        /*0984*/ 	.word	0x0001a700


	//   ....[94]....
        /*0988*/ 	.word	0x0001a8c0


	//   ....[95]....
        /*098c*/ 	.word	0x0001a8f0


	//   ....[96]....
        /*0990*/ 	.word	0x0001a920


	//   ....[97]....
        /*0994*/ 	.word	0x0001a950


	//   ....[98]....
        /*0998*/ 	.word	0x0001a980


	//   ....[99]....
        /*099c*/ 	.word	0x0001a9b0


	//   ....[100]....
        /*09a0*/ 	.word	0x0001aa80


	//   ....[101]....
        /*09a4*/ 	.word	0x0001aaa0


	//   ....[102]....
        /*09a8*/ 	.word	0x0001aab0


	//   ....[103]....
        /*09ac*/ 	.word	0x0001ab30


	//   ....[104]....
        /*09b0*/ 	.word	0x0001b670


	//   ....[105]....
        /*09b4*/ 	.word	0x0001bc30


	//   ....[106]....
        /*09b8*/ 	.word	0x0001bdb0


	//   ....[107]....
        /*09bc*/ 	.word	0x0001be10


	//   ....[108]....
        /*09c0*/ 	.word	0x0001bea0


	//   ....[109]....
        /*09c4*/ 	.word	0x0001bef0


	//   ....[110]....
        /*09c8*/ 	.word	0x0001c050


	//   ....[111]....
        /*09cc*/ 	.word	0x0001c0f0


	//   ....[112]....
        /*09d0*/ 	.word	0x0001c1a0


	//   ....[113]....
        /*09d4*/ 	.word	0x0001c280


	//   ....[114]....
        /*09d8*/ 	.word	0x0001c440


	//   ....[115]....
        /*09dc*/ 	.word	0x0001c520


	//   ....[116]....
        /*09e0*/ 	.word	0x0001c7b0


	//   ....[117]....
        /*09e4*/ 	.word	0x0001c8b0


	//   ....[118]....
        /*09e8*/ 	.word	0x0001ca80


	//   ....[119]....
        /*09ec*/ 	.word	0x0001cb40


	//   ....[120]....
        /*09f0*/ 	.word	0x0001cd60


	//   ....[121]....
        /*09f4*/ 	.word	0x0001cdb0


	//   ....[122]....
        /*09f8*/ 	.word	0x0001d0e0


	//   ....[123]....
        /*09fc*/ 	.word	0x0001d180


	//   ....[124]....
        /*0a00*/ 	.word	0x0001d310


	//   ....[125]....
        /*0a04*/ 	.word	0x0001d390


	//   ....[126]....
        /*0a08*/ 	.word	0x0001d410


	//   ....[127]....
        /*0a0c*/ 	.word	0x0001d490


	//   ....[128]....
        /*0a10*/ 	.word	0x0001d510


	//   ....[129]....
        /*0a14*/ 	.word	0x0001d5a0


	//   ....[130]....
        /*0a18*/ 	.word	0x0001d640


	//   ....[131]....
        /*0a1c*/ 	.word	0x0001d6f0


	//   ....[132]....
        /*0a20*/ 	.word	0x0001d770


	//   ....[133]....
        /*0a24*/ 	.word	0x0001d7f0


	//   ....[134]....
        /*0a28*/ 	.word	0x0001d870


	//   ....[135]....
        /*0a2c*/ 	.word	0x0001d900


	//   ....[136]....
        /*0a30*/ 	.word	0x0001d980


	//   ....[137]....
        /*0a34*/ 	.word	0x0001da30


	//   ....[138]....
        /*0a38*/ 	.word	0x0001da80


	//   ....[139]....
        /*0a3c*/ 	.word	0x0001db40


	//   ....[140]....
        /*0a40*/ 	.word	0x0001dc70


	//----- nvinfo : EIATTR_REG_RECONFIG
	.align		4
.L_616:
        /*0a44*/ 	.byte	0x01, 0x54
	.zero		2


	//----- nvinfo : EIATTR_SYSCALL_OFFSETS
	.align		4
        /*0a48*/ 	.byte	0x04, 0x46
        /*0a4a*/ 	.short	(.L_618 - .L_617)


	//   ....[0]....
.L_617:
        /*0a4c*/ 	.word	0x00004110


	//   ....[1]....
        /*0a50*/ 	.word	0x00014a80


	//   ....[2]....
        /*0a54*/ 	.word	0x00014bd0


	//   ....[3]....
        /*0a58*/ 	.word	0x00014cd0


	//   ....[4]....
        /*0a5c*/ 	.word	0x00015510


	//   ....[5]....
        /*0a60*/ 	.word	0x00015e50


	//----- nvinfo : EIATTR_MBARRIER_INSTR_OFFSETS
	.align		4
.L_618:
        /*0a64*/ 	.byte	0x04, 0x39
        /*0a66*/ 	.short	(.L_620 - .L_619)


	//   ....[0]....
.L_619:
        /*0a68*/ 	.word	0x00000280
        /*0a6c*/ 	.word	0x000000ff
        /*0a70*/ 	.word	0x00038800
        /*0a74*/ 	.short	0x0100
        /*0a76*/ 	.byte	0x08
	.zero		1


	//   ....[1]....
        /*0a78*/ 	.word	0x00000290
        /*0a7c*/ 	.word	0x000000ff
        /*0a80*/ 	.word	0x00038810
        /*0a84*/ 	.short	0x0100
        /*0a86*/ 	.byte	0x08
	.zero		1


	//   ....[2]....
        /*0a88*/ 	.word	0x000002a0
        /*0a8c*/ 	.word	0x000000ff
        /*0a90*/ 	.word	0x00038820
        /*0a94*/ 	.short	0x0100
        /*0a96*/ 	.byte	0x08
	.zero		1


	//   ....[3]....
        /*0a98*/ 	.word	0x00000350
        /*0a9c*/ 	.word	0x000000ff
        /*0aa0*/ 	.word	0x00038830
        /*0aa4*/ 	.short	0x0100
        /*0aa6*/ 	.byte	0x06
	.zero		1


	//   ....[4]....
        /*0aa8*/ 	.word	0x00000360
        /*0aac*/ 	.word	0x000000ff
        /*0ab0*/ 	.word	0x00038840
        /*0ab4*/ 	.short	0x0100
        /*0ab6*/ 	.byte	0x06
	.zero		1


	//   ....[5]....
        /*0ab8*/ 	.word	0x00000370
        /*0abc*/ 	.word	0x000000ff
        /*0ac0*/ 	.word	0x00038838
        /*0ac4*/ 	.short	0x0100
        /*0ac6*/ 	.byte	0x06
	.zero		1


	//   ....[6]....
        /*0ac8*/ 	.word	0x00000380
        /*0acc*/ 	.word	0x000000ff
        /*0ad0*/ 	.word	0x00038848
        /*0ad4*/ 	.short	0x0100
        /*0ad6*/ 	.byte	0x06
	.zero		1


	//   ....[7]....
        /*0ad8*/ 	.word	0x000004b0
        /*0adc*/ 	.word	0x000000ff
        /*0ae0*/ 	.word	0x00038850
        /*0ae4*/ 	.short	0x0100
        /*0ae6*/ 	.byte	0x08
	.zero		1


	//   ....[8]....
        /*0ae8*/ 	.word	0x000004c0
        /*0aec*/ 	.word	0x000000ff
        /*0af0*/ 	.word	0x00038860
        /*0af4*/ 	.short	0x0100
        /*0af6*/ 	.byte	0x08
	.zero		1


	//   ....[9]....
        /*0af8*/ 	.word	0x000004d0
        /*0afc*/ 	.word	0x000000ff
        /*0b00*/ 	.word	0x00038858
        /*0b04*/ 	.short	0x0100
        /*0b06*/ 	.byte	0x08
	.zero		1


	//   ....[10]....
        /*0b08*/ 	.word	0x000004e0
        /*0b0c*/ 	.word	0x000000ff
        /*0b10*/ 	.word	0x00038868
        /*0b14*/ 	.short	0x0100
        /*0b16*/ 	.byte	0x08
	.zero		1


	//   ....[11]....
        /*0b18*/ 	.word	0x000005d0
        /*0b1c*/ 	.word	0x000000ff
        /*0b20*/ 	.word	0x00038870
        /*0b24*/ 	.short	0x0100
        /*0b26*/ 	.byte	0x06
	.zero		1


	//   ....[12]....
        /*0b28*/ 	.word	0x000005e0
        /*0b2c*/ 	.word	0x000000ff
        /*0b30*/ 	.word	0x00038880
        /*0b34*/ 	.short	0x0100
        /*0b36*/ 	.byte	0x06
	.zero		1


	//   ....[13]....
        /*0b38*/ 	.word	0x000005f0
        /*0b3c*/ 	.word	0x000000ff
        /*0b40*/ 	.word	0x00038878
        /*0b44*/ 	.short	0x0100
        /*0b46*/ 	.byte	0x06
	.zero		1


	//   ....[14]....
        /*0b48*/ 	.word	0x00000600
        /*0b4c*/ 	.word	0x000000ff
        /*0b50*/ 	.word	0x00038888
        /*0b54*/ 	.short	0x0100
        /*0b56*/ 	.byte	0x06
	.zero		1


	//   ....[15]....
        /*0b58*/ 	.word	0x00000730
        /*0b5c*/ 	.word	0x000000ff
        /*0b60*/ 	.word	0x00038890
        /*0b64*/ 	.short	0x0100
        /*0b66*/ 	.byte	0x08
	.zero		1


	//   ....[16]....
        /*0b68*/ 	.word	0x00000740
        /*0b6c*/ 	.word	0x000000ff
        /*0b70*/ 	.word	0x000388a0
        /*0b74*/ 	.short	0x0100
        /*0b76*/ 	.byte	0x08
	.zero		1


	//   ....[17]....
        /*0b78*/ 	.word	0x00000750
        /*0b7c*/ 	.word	0x000000ff
        /*0b80*/ 	.word	0x00038898
        /*0b84*/ 	.short	0x0100
        /*0b86*/ 	.byte	0x08
	.zero		1


	//   ....[18]....
        /*0b88*/ 	.word	0x00000760
        /*0b8c*/ 	.word	0x000000ff
        /*0b90*/ 	.word	0x000388a8
        /*0b94*/ 	.short	0x0100
        /*0b96*/ 	.byte	0x08
	.zero		1


	//   ....[19]....
        /*0b98*/ 	.word	0x00000890
        /*0b9c*/ 	.word	0x000000ff
        /*0ba0*/ 	.word	0x000388b0
        /*0ba4*/ 	.short	0x0100
        /*0ba6*/ 	.byte	0x08
	.zero		1


	//   ....[20]....
        /*0ba8*/ 	.word	0x000008a0
        /*0bac*/ 	.word	0x000000ff
        /*0bb0*/ 	.word	0x000388c0
        /*0bb4*/ 	.short	0x0100
        /*0bb6*/ 	.byte	0x08
	.zero		1


	//   ....[21]....
        /*0bb8*/ 	.word	0x000008b0
        /*0bbc*/ 	.word	0x000000ff
        /*0bc0*/ 	.word	0x000388b8
        /*0bc4*/ 	.short	0x0100
        /*0bc6*/ 	.byte	0x08
	.zero		1


	//   ....[22]....
        /*0bc8*/ 	.word	0x000008c0
        /*0bcc*/ 	.word	0x000000ff
        /*0bd0*/ 	.word	0x000388c8
        /*0bd4*/ 	.short	0x0100
        /*0bd6*/ 	.byte	0x08
	.zero		1


	//   ....[23]....
        /*0bd8*/ 	.word	0x00002350
        /*0bdc*/ 	.word	0x00000004
        /*0be0*/ 	.word	0x00000000
        /*0be4*/ 	.short	0x0101
        /*0be6*/ 	.byte	0x3f
	.zero		1


	//   ....[24]....
        /*0be8*/ 	.word	0x00002e40
        /*0bec*/ 	.word	0x00000004
        /*0bf0*/ 	.word	0x00000000
        /*0bf4*/ 	.short	0x0101
        /*0bf6*/ 	.byte	0x3f
	.zero		1


	//   ....[25]....
        /*0bf8*/ 	.word	0x000041c0
        /*0bfc*/ 	.word	0x00000010
        /*0c00*/ 	.word	0x00038800
        /*0c04*/ 	.short	0x010a
        /*0c06*/ 	.byte	0x3f
	.zero		1


	//   ....[26]....
        /*0c08*/ 	.word	0x00004230
        /*0c0c*/ 	.word	0x00000009
        /*0c10*/ 	.word	0x00038830
        /*0c14*/ 	.short	0x010a
        /*0c16*/ 	.byte	0x3f
	.zero		1


	//   ....[27]....
        /*0c18*/ 	.word	0x000042a0
        /*0c1c*/ 	.word	0x00000009
        /*0c20*/ 	.word	0x00038830
        /*0c24*/ 	.short	0x010a
        /*0c26*/ 	.byte	0x3f
	.zero		1


	//   ....[28]....
        /*0c28*/ 	.word	0x00004520
        /*0c2c*/ 	.word	0x00000010
        /*0c30*/ 	.word	0x00038810
        /*0c34*/ 	.short	0x010a
        /*0c36*/ 	.byte	0x3f
	.zero		1


	//   ....[29]....
        /*0c38*/ 	.word	0x00004560
        /*0c3c*/ 	.word	0x00000009
        /*0c40*/ 	.word	0x00038850
        /*0c44*/ 	.short	0x010a
        /*0c46*/ 	.byte	0x3f
	.zero		1


	//   ....[30]....
        /*0c48*/ 	.word	0x00004630
        /*0c4c*/ 	.word	0x00000009
        /*0c50*/ 	.word	0x00038850
        /*0c54*/ 	.short	0x010a
        /*0c56*/ 	.byte	0x3f
	.zero		1


	//   ....[31]....
        /*0c58*/ 	.word	0x00006a90
        /*0c5c*/ 	.word	0x00000006
        /*0c60*/ 	.word	0x00000000
        /*0c64*/ 	.short	0x0101
        /*0c66*/ 	.byte	0x3f
	.zero		1


	//   ....[32]....
        /*0c68*/ 	.word	0x00007190
        /*0c6c*/ 	.word	0x00000009
        /*0c70*/ 	.word	0x00000000
        /*0c74*/ 	.short	0x0101
        /*0c76*/ 	.byte	0x3f
	.zero		1


	//   ....[33]....
        /*0c78*/ 	.word	0x000072b0
        /*0c7c*/ 	.word	0x00000009
        /*0c80*/ 	.word	0x00038830
        /*0c84*/ 	.short	0x010a
        /*0c86*/ 	.byte	0x3f
	.zero		1


	//   ....[34]....
        /*0c88*/ 	.word	0x00007300
        /*0c8c*/ 	.word	0x00000009
        /*0c90*/ 	.word	0x00038830
        /*0c94*/ 	.short	0x010a
        /*0c96*/ 	.byte	0x3f
	.zero		1


	//   ....[35]....
        /*0c98*/ 	.word	0x00007480
        /*0c9c*/ 	.word	0x00000009
        /*0ca0*/ 	.word	0x00038850
        /*0ca4*/ 	.short	0x010a
        /*0ca6*/ 	.byte	0x3f
	.zero		1


	//   ....[36]....
        /*0ca8*/ 	.word	0x000074c0
        /*0cac*/ 	.word	0x00000009
        /*0cb0*/ 	.word	0x00038850
        /*0cb4*/ 	.short	0x010a
        /*0cb6*/ 	.byte	0x3f
	.zero		1


	//   ....[37]....
        /*0cb8*/ 	.word	0x00009800
        /*0cbc*/ 	.word	0x0000000b
        /*0cc0*/ 	.word	0x00000000
        /*0cc4*/ 	.short	0x0101
        /*0cc6*/ 	.byte	0x3f
	.zero		1


	//   ....[38]....
        /*0cc8*/ 	.word	0x0000a7d0
        /*0ccc*/ 	.word	0x00000009
        /*0cd0*/ 	.word	0x00000000
        /*0cd4*/ 	.short	0x0101
        /*0cd6*/ 	.byte	0x3f
	.zero		1


	//   ....[39]....
        /*0cd8*/ 	.word	0x0000a920
        /*0cdc*/ 	.word	0x00000009
        /*0ce0*/ 	.word	0x00038830
        /*0ce4*/ 	.short	0x010a
        /*0ce6*/ 	.byte	0x3f
	.zero		1


	//   ....[40]....
        /*0ce8*/ 	.word	0x0000a970
        /*0cec*/ 	.word	0x00000009
        /*0cf0*/ 	.word	0x00038830
        /*0cf4*/ 	.short	0x010a
        /*0cf6*/ 	.byte	0x3f
	.zero		1


	//   ....[41]....
        /*0cf8*/ 	.word	0x0000aaf0
        /*0cfc*/ 	.word	0x00000009
        /*0d00*/ 	.word	0x00038850
        /*0d04*/ 	.short	0x010a
        /*0d06*/ 	.byte	0x3f
	.zero		1


	//   ....[42]....
        /*0d08*/ 	.word	0x0000ab30
        /*0d0c*/ 	.word	0x00000009
        /*0d10*/ 	.word	0x00038850
        /*0d14*/ 	.short	0x010a
        /*0d16*/ 	.byte	0x3f
	.zero		1


	//   ....[43]....
        /*0d18*/ 	.word	0x0000cd10
        /*0d1c*/ 	.word	0x00000099
        /*0d20*/ 	.word	0x00000000
        /*0d24*/ 	.short	0x0101
        /*0d26*/ 	.byte	0x3f
	.zero		1


	//   ....[44]....
        /*0d28*/ 	.word	0x0000d940
        /*0d2c*/ 	.word	0x00000009
        /*0d30*/ 	.word	0x00000000
        /*0d34*/ 	.short	0x0101
        /*0d36*/ 	.byte	0x3f
	.zero		1


	//   ....[45]....
        /*0d38*/ 	.word	0x00010200
        /*0d3c*/ 	.word	0x00000008
        /*0d40*/ 	.word	0x00000000
        /*0d44*/ 	.short	0x0101
        /*0d46*/ 	.byte	0x3f
	.zero		1


	//   ....[46]....
        /*0d48*/ 	.word	0x00010af0
        /*0d4c*/ 	.word	0x00000008
        /*0d50*/ 	.word	0x00000000
        /*0d54*/ 	.short	0x0101
        /*0d56*/ 	.byte	0x3f
	.zero		1


	//   ....[47]....
        /*0d58*/ 	.word	0x000150c0
        /*0d5c*/ 	.word	0x00000000
        /*0d60*/ 	.word	0x00038840
        /*0d64*/ 	.short	0x010a
        /*0d66*/ 	.byte	0x3f
	.zero		1


	//   ....[48]....
        /*0d68*/ 	.word	0x00015c00
        /*0d6c*/ 	.word	0x00000012
        /*0d70*/ 	.word	0x00038800
        /*0d74*/ 	.short	0x0107
        /*0d76*/ 	.byte	0x3f
	.zero		1


	//   ....[49]....
        /*0d78*/ 	.word	0x00015ca0
        /*0d7c*/ 	.word	0x00000012
        /*0d80*/ 	.word	0x00038800
        /*0d84*/ 	.short	0x0101
        /*0d86*/ 	.byte	0x3f
	.zero		1


	//   ....[50]....
        /*0d88*/ 	.word	0x00016bd0
        /*0d8c*/ 	.word	0x00000012
        /*0d90*/ 	.word	0x00038810
        /*0d94*/ 	.short	0x0107
        /*0d96*/ 	.byte	0x3f
	.zero		1


	//   ....[51]....
        /*0d98*/ 	.word	0x00016cd0
        /*0d9c*/ 	.word	0x00000012
        /*0da0*/ 	.word	0x00038810
        /*0da4*/ 	.short	0x0101
        /*0da6*/ 	.byte	0x3f
	.zero		1


	//   ....[52]....
        /*0da8*/ 	.word	0x00016cf0
        /*0dac*/ 	.word	0x00000012
        /*0db0*/ 	.word	0x00038820
        /*0db4*/ 	.short	0x010a
        /*0db6*/ 	.byte	0x3f
	.zero		1


	//   ....[53]....
        /*0db8*/ 	.word	0x00016dd0
        /*0dbc*/ 	.word	0x00000000
        /*0dc0*/ 	.word	0x00038860
        /*0dc4*/ 	.short	0x010a
        /*0dc6*/ 	.byte	0x3f
	.zero		1


	//   ....[54]....
        /*0dc8*/ 	.word	0x00017a60
        /*0dcc*/ 	.word	0x00000003
        /*0dd0*/ 	.word	0x00038840
        /*0dd4*/ 	.short	0x010a
        /*0dd6*/ 	.byte	0x3f
	.zero		1


	//   ....[55]....
        /*0dd8*/ 	.word	0x00017cc0
        /*0ddc*/ 	.word	0x00000003
        /*0de0*/ 	.word	0x00038860
        /*0de4*/ 	.short	0x010a
        /*0de6*/ 	.byte	0x3f
	.zero		1


	//   ....[56]....
        /*0de8*/ 	.word	0x00018880
        /*0dec*/ 	.word	0x00000004
        /*0df0*/ 	.word	0x00038840
        /*0df4*/ 	.short	0x010a
        /*0df6*/ 	.byte	0x3f
	.zero		1


	//   ....[57]....
        /*0df8*/ 	.word	0x00018ad0
        /*0dfc*/ 	.word	0x00000004
        /*0e00*/ 	.word	0x00038860
        /*0e04*/ 	.short	0x010a
        /*0e06*/ 	.byte	0x3f
	.zero		1


	//   ....[58]....
        /*0e08*/ 	.word	0x00019610
        /*0e0c*/ 	.word	0x00000004
        /*0e10*/ 	.word	0x00038840
        /*0e14*/ 	.short	0x010a
        /*0e16*/ 	.byte	0x3f
	.zero		1


	//   ....[59]....
        /*0e18*/ 	.word	0x00019870
        /*0e1c*/ 	.word	0x00000004
        /*0e20*/ 	.word	0x00038860
        /*0e24*/ 	.short	0x010a
        /*0e26*/ 	.byte	0x3f
	.zero		1


	//   ....[60]....
        /*0e28*/ 	.word	0x0001b5f0
        /*0e2c*/ 	.word	0x00000000
        /*0e30*/ 	.word	0x00038820
        /*0e34*/ 	.short	0x010a
        /*0e36*/ 	.byte	0x3f
	.zero		1


	//   ....[61]....
        /*0e38*/ 	.word	0x0001b7b0
        /*0e3c*/ 	.word	0x00000006
        /*0e40*/ 	.word	0x00000000
        /*0e44*/ 	.short	0x010a
        /*0e46*/ 	.byte	0x3f
	.zero		1


	//   ....[62]....
        /*0e48*/ 	.word	0x0001b820
        /*0e4c*/ 	.word	0x00000007
        /*0e50*/ 	.word	0x00000000
        /*0e54*/ 	.short	0x010a
        /*0e56*/ 	.byte	0x3f
	.zero		1


	//   ....[63]....
        /*0e58*/ 	.word	0x0001b890
        /*0e5c*/ 	.word	0x00000004
        /*0e60*/ 	.word	0x00000000
        /*0e64*/ 	.short	0x010a
        /*0e66*/ 	.byte	0x3f
	.zero		1


	//   ....[64]....
        /*0e68*/ 	.word	0x0001b8c0
        /*0e6c*/ 	.word	0x00000003
        /*0e70*/ 	.word	0x00000000
        /*0e74*/ 	.short	0x010a
        /*0e76*/ 	.byte	0x3f
	.zero		1


	//   ....[65]....
        /*0e78*/ 	.word	0x0001b920
        /*0e7c*/ 	.word	0x00000010
        /*0e80*/ 	.word	0x00038800
        /*0e84*/ 	.short	0x010a
        /*0e86*/ 	.byte	0x3f
	.zero		1


	//   ....[66]....
        /*0e88*/ 	.word	0x0001b970
        /*0e8c*/ 	.word	0x00000009
        /*0e90*/ 	.word	0x00038830
        /*0e94*/ 	.short	0x010a
        /*0e96*/ 	.byte	0x3f
	.zero		1


	//   ....[67]....
        /*0e98*/ 	.word	0x0001b9c0
        /*0e9c*/ 	.word	0x00000010
        /*0ea0*/ 	.word	0x00038810
        /*0ea4*/ 	.short	0x010a
        /*0ea6*/ 	.byte	0x3f
	.zero		1


	//   ....[68]....
        /*0ea8*/ 	.word	0x0001ba10
        /*0eac*/ 	.word	0x00000009
        /*0eb0*/ 	.word	0x00038850
        /*0eb4*/ 	.short	0x010a
        /*0eb6*/ 	.byte	0x3f
	.zero		1


	//   ....[69]....
        /*0eb8*/ 	.word	0x0001ba60
        /*0ebc*/ 	.word	0x00000009
        /*0ec0*/ 	.word	0x00038830
        /*0ec4*/ 	.short	0x010a
        /*0ec6*/ 	.byte	0x3f
	.zero		1


	//   ....[70]....
        /*0ec8*/ 	.word	0x0001bab0
        /*0ecc*/ 	.word	0x00000009
        /*0ed0*/ 	.word	0x00038850
        /*0ed4*/ 	.short	0x010a
        /*0ed6*/ 	.byte	0x3f
	.zero		1


	//   ....[71]....
        /*0ed8*/ 	.word	0x0001bb00
        /*0edc*/ 	.word	0x00000009
        /*0ee0*/ 	.word	0x00038830
        /*0ee4*/ 	.short	0x010a
        /*0ee6*/ 	.byte	0x3f
	.zero		1


	//   ....[72]....
        /*0ee8*/ 	.word	0x0001bb50
        /*0eec*/ 	.word	0x00000009
        /*0ef0*/ 	.word	0x00038850
        /*0ef4*/ 	.short	0x010a
        /*0ef6*/ 	.byte	0x3f
	.zero		1


	//   ....[73]....
        /*0ef8*/ 	.word	0x0001bcf0
        /*0efc*/ 	.word	0x00000000
        /*0f00*/ 	.word	0x00038840
        /*0f04*/ 	.short	0x010a
        /*0f06*/ 	.byte	0x3f
	.zero		1


	//   ....[74]....
        /*0f08*/ 	.word	0x0001cdf0
        /*0f0c*/ 	.word	0x00000012
        /*0f10*/ 	.word	0x00038820
        /*0f14*/ 	.short	0x010a
        /*0f16*/ 	.byte	0x3f
	.zero		1


	//   ....[75]....
        /*0f18*/ 	.word	0x0001ce40
        /*0f1c*/ 	.word	0x00000000
        /*0f20*/ 	.word	0x00038860
        /*0f24*/ 	.short	0x010a
        /*0f26*/ 	.byte	0x3f
	.zero		1


	//   ....[76]....
        /*0f28*/ 	.word	0x0001ce90
        /*0f2c*/ 	.word	0x00000003
        /*0f30*/ 	.word	0x00038840
        /*0f34*/ 	.short	0x010a
        /*0f36*/ 	.byte	0x3f
	.zero		1


	//   ....[77]....
        /*0f38*/ 	.word	0x0001cee0
        /*0f3c*/ 	.word	0x00000003
        /*0f40*/ 	.word	0x00038860
        /*0f44*/ 	.short	0x010a
        /*0f46*/ 	.byte	0x3f
	.zero		1


	//   ....[78]....
        /*0f48*/ 	.word	0x0001cf30
        /*0f4c*/ 	.word	0x00000004
        /*0f50*/ 	.word	0x00038840
        /*0f54*/ 	.short	0x010a
        /*0f56*/ 	.byte	0x3f
	.zero		1


	//   ....[79]....
        /*0f58*/ 	.word	0x0001cf80
        /*0f5c*/ 	.word	0x00000004
        /*0f60*/ 	.word	0x00038860
        /*0f64*/ 	.short	0x010a
        /*0f66*/ 	.byte	0x3f
	.zero		1


	//   ....[80]....
        /*0f68*/ 	.word	0x0001cfd0
        /*0f6c*/ 	.word	0x00000004
        /*0f70*/ 	.word	0x00038840
        /*0f74*/ 	.short	0x010a
        /*0f76*/ 	.byte	0x3f
	.zero		1


	//   ....[81]....
        /*0f78*/ 	.word	0x0001d020
        /*0f7c*/ 	.word	0x00000004
        /*0f80*/ 	.word	0x00038860
        /*0f84*/ 	.short	0x010a
        /*0f86*/ 	.byte	0x3f
	.zero		1


	//   ....[82]....
        /*0f88*/ 	.word	0x0001db90
        /*0f8c*/ 	.word	0x00000000
        /*0f90*/ 	.word	0x00038820
        /*0f94*/ 	.short	0x010a
        /*0f96*/ 	.byte	0x3f
	.zero		1


	//   ....[83]....
        /*0f98*/ 	.word	0x0001dd30
        /*0f9c*/ 	.word	0x00000006
        /*0fa0*/ 	.word	0x00000000
        /*0fa4*/ 	.short	0x010a
        /*0fa6*/ 	.byte	0x3f
	.zero		1


	//   ....[84]....
        /*0fa8*/ 	.word	0x0001dd80
        /*0fac*/ 	.word	0x00000007
        /*0fb0*/ 	.word	0x00000000
        /*0fb4*/ 	.short	0x010a
        /*0fb6*/ 	.byte	0x3f
	.zero		1


	//   ....[85]....
        /*0fb8*/ 	.word	0x0001ddd0
        /*0fbc*/ 	.word	0x00000004
        /*0fc0*/ 	.word	0x00000000
        /*0fc4*/ 	.short	0x010a
        /*0fc6*/ 	.byte	0x3f
	.zero		1


	//----- nvinfo : EIATTR_NUM_MBARRIERS
	.align		4
.L_620:
        /*0fc8*/ 	.byte	0x03, 0x38
        /*0fca*/ 	.short	0x0017


	//----- nvinfo : EIATTR_EXIT_INSTR_OFFSETS
	.align		4
        /*0fcc*/ 	.byte	0x04, 0x1c
        /*0fce*/ 	.short	(.L_622 - .L_621)


	//   ....[0]....
.L_621:
        /*0fd0*/ 	.word	0x00000a70


	//   ....[1]....
        /*0fd4*/ 	.word	0x00012cb0


	//   ....[2]....
        /*0fd8*/ 	.word	0x0001b910


	//----- nvinfo : EIATTR_MAX_THREADS
	.align		4
.L_622:
        /*0fdc*/ 	.byte	0x04, 0x05
        /*0fde*/ 	.short	(.L_624 - .L_623)
.L_623:
        /*0fe0*/ 	.word	0x00000180
        /*0fe4*/ 	.word	0x00000001
        /*0fe8*/ 	.word	0x00000001


	//----- nvinfo : EIATTR_CRS_STACK_SIZE
	.align		4
.L_624:
        /*0fec*/ 	.byte	0x04, 0x1e
        /*0fee*/ 	.short	(.L_626 - .L_625)
.L_625:
        /*0ff0*/ 	.word	0x00000000


	//----- nvinfo : EIATTR_CBANK_PARAM_SIZE
	.align		4
.L_626:
        /*0ff4*/ 	.byte	0x03, 0x19
        /*0ff6*/ 	.short	0x0bf0


	//----- nvinfo : EIATTR_PARAM_CBANK
	.align		4
        /*0ff8*/ 	.byte	0x04, 0x0a
        /*0ffa*/ 	.short	(.L_628 - .L_627)
	.align		4
.L_627:
        /*0ffc*/ 	.word	index@(.nv.constant0._ZN7cutlass13device_kernelIN5flash11enable_sm90INS1_16FlashAttnFwdSm90INS1_25CollectiveMainloopFwdSm90ILi2EN4cute5tupleIJNS5_1CILi1EEES8_S8_EEENS6_IJNS7_ILi64EEESA_SA_EEELi512ENS_6half_tEfNS_4arch4Sm90ELb1ELb0ELb1ELb1ELb0ELb0ELb1ELb0ELb0ELb1ELb1ELb0EEENS1_21CollectiveEpilogueFwdINS6_IJSA_NS7_ILi512EEESA_EEES9_SC_SE_Li256ELb1ELb1ELb1ELb0EEENS1_36VarlenDynamicPersistentTileSchedulerILi64ELi64ELi256ELi128ELb1ELb1ELb1ELb1ELb1ELb1EEEEEEEEEvNT_6ParamsE)
        /*1000*/ 	.short	0x0210
        /*1002*/ 	.short	0x0bf0


	//----- nvinfo : EIATTR_SW_WAR
	.align		4
.L_628:
        /*1004*/ 	.byte	0x04, 0x36
        /*1006*/ 	.short	(.L_630 - .L_629)
.L_629:
        /*1008*/ 	.word	0x00000008
.L_630:


//--------------------- .nv.info._ZN7cutlass13device_kernelIN5flash11enable_sm90INS1_16FlashAttnFwdSm90INS1_25CollectiveMainloopFwdSm90ILi2EN4cute5tupleIJNS5_1CILi1EEES8_S8_EEENS6_IJNS7_ILi64EEESA_SA_EEELi512ENS_6half_tEfNS_4arch4Sm90ELb1ELb0ELb1ELb1ELb0ELb1ELb1ELb0ELb0ELb1ELb1ELb0EEENS1_21CollectiveEpilogueFwdINS6_IJSA_NS7_ILi512EEESA_EEES9_SC_SE_Li256ELb1ELb1ELb1ELb0EEENS1_36VarlenDynamicPersistentTileSchedulerILi64ELi64ELi256ELi128ELb1ELb1ELb1ELb1ELb1ELb1EEEEEEEEEvNT_6ParamsE --------------------------
	.section	.nv.info._ZN7cutlass13device_kernelIN5flash11enable_sm90INS1_16FlashAttnFwdSm90INS1_25CollectiveMainloopFwdSm90ILi2EN4cute5tupleIJNS5_1CILi1EEES8_S8_EEENS6_IJNS7_ILi64EEESA_SA_EEELi512ENS_6half_tEfNS_4arch4Sm90ELb1ELb0ELb1ELb1ELb0ELb1ELb1ELb0ELb0ELb1ELb1ELb0EEENS1_21CollectiveEpilogueFwdINS6_IJSA_NS7_ILi512EEESA_EEES9_SC_SE_Li256ELb1ELb1ELb1ELb0EEENS1_36VarlenDynamicPersistentTileSchedulerILi64ELi64ELi256ELi128ELb1ELb1ELb1ELb1ELb1ELb1EEEEEEEEEvNT_6ParamsE,"",@"SHT_CUDA_INFO"
	.sectionflags	@""
	.align	4


	//----- nvinfo : EIATTR_CUDA_API_VERSION
	.align		4
        /*0000*/ 	.byte	0x04, 0x37
        /*0002*/ 	.short	(.L_632 - .L_631)
.L_631:
        /*0004*/ 	.word	0x00000082


	//----- nvinfo : EIATTR_KPARAM_INFO
	.align		4
.L_632:
        /*0008*/ 	.byte	0x04, 0x17
        /*000a*/ 	.short	(.L_634 - .L_633)
.L_633:
        /*000c*/ 	.word	0x00000000
        /*0010*/ 	.short	0x0000
        /*0012*/ 	.short	0x0070
        /*0014*/ 	.byte	0x00, 0xf0, 0x01, 0x2e


	//----- nvinfo : EIATTR_SPARSE_MMA_MASK
	.align		4
.L_634:
        /*0018*/ 	.byte	0x03, 0x50
        /*001a*/ 	.short	0x0000


	//----- nvinfo : EIATTR_MAXREG_COUNT
	.align		4
        /*001c*/ 	.byte	0x03, 0x1b
        /*001e*/ 	.short	0x00a8


	//----- nvinfo : EIATTR_NUM_BARRIERS
	.align		4
        /*0020*/ 	.byte	0x02, 0x4c
        /*0022*/ 	.byte	0x10
	.zero		1


	//----- nvinfo : EIATTR_EXTERNS
	.align		4
        /*0024*/ 	.byte	0x04, 0x0f
        /*0026*/ 	.short	(.L_636 - .L_635)


	//   ....[0]....
	.align		4
.L_635:
        /*0028*/ 	.word	index@(__assertfail)


	//----- nvinfo : EIATTR_ANNOTATIONS
	.align		4
.L_636:
        /*002c*/ 	.byte	0x04, 0x55
        /*002e*/ 	.short	(.L_638 - .L_637)


	//   ....[0]....
.L_637:
        /* <DEDUP_REMOVED lines=104> */


	//----- nvinfo : EIATTR_MERCURY_ISA_VERSION
	.align		4
.L_638:
        /*0698*/ 	.byte	0x03, 0x5f
        /*069a*/ 	.short	0x0101


	//----- nvinfo : EIATTR_UNUSED_LOAD_BYTE_OFFSET
	.align		4
        /*069c*/ 	.byte	0x04, 0x44
        /*069e*/ 	.short	(.L_640 - .L_639)


	//   ....[0]....
.L_639:
        /*06a0*/ 	.word	0x00000ab0
        /*06a4*/ 	.word	0x0000fff0


	//   ....[1]....
        /*06a8*/ 	.word	0x000152a0
        /*06ac*/ 	.word	0x0000fff0


	//----- nvinfo : EIATTR_INT_WARP_WIDE_INSTR_OFFSETS
	.align		4
.L_640:
        /*06b0*/ 	.byte	0x04, 0x31
        /*06b2*/ 	.short	(.L_642 - .L_641)


	//   ....[0]....
.L_641:
        /*06b4*/ 	.word	0x00000190


	//   ....[1]....
        /*06b8*/ 	.word	0x000001d0


	//   ....[2]....
        /*06bc*/ 	.word	0x00000240


	//   ....[3]....
        /*06c0*/ 	.word	0x00000250


	//   ....[4]....
        /*06c4*/ 	.word	0x0001d880


	//   ....[5]....
        /*06c8*/ 	.word	0x0001d8e0


	//   ....[6]....
        /*06cc*/ 	.word	0x00023270


	//   ....[7]....
        /*06d0*/ 	.word	0x000232d0


	//----- nvinfo : EIATTR_COOP_GROUP_MASK_REGIDS
	.align		4
.L_642:
        /*06d4*/ 	.byte	0x04, 0x29
        /*06d6*/ 	.short	(.L_644 - .L_643)


	//   ....[0]....
.L_643:
        /*06d8*/ 	.word	0xffffffff


	//   ....[1]....
        /*06dc*/ 	.word	0xffffffff


	//   ....[2]....
        /*06e0*/ 	.word	0xffffffff


	//   ....[3]....
        /*06e4*/ 	.word	0xffffffff


	//   ....[4]....
        /*06e8*/ 	.word	0xffffffff


	//   ....[5]....
        /*06ec*/ 	.word	0xffffffff


	//   ....[6]....
        /*06f0*/ 	.word	0xffffffff


	//   ....[7]....
        /*06f4*/ 	.word	0xffffffff


	//   ....[8]....
        /*06f8*/ 	.word	0xffffffff


	//   ....[9]....
        /*06fc*/ 	.word	0xffffffff


	//   ....[10]....
        /*0700*/ 	.word	0xffffffff


	//   ....[11]....
        /*0704*/ 	.word	0xffffffff


	//   ....[12]....
        /*0708*/ 	.word	0xffffffff


	//   ....[13]....
        /*070c*/ 	.word	0xffffffff


	//   ....[14]....
        /*0710*/ 	.word	0xffffffff


	//   ....[15]....
        /*0714*/ 	.word	0xffffffff


	//   ....[16]....
        /*0718*/ 	.word	0xffffffff


	//   ....[17]....
        /*071c*/ 	.word	0xffffffff


	//   ....[18]....
        /*0720*/ 	.word	0xffffffff


	//   ....[19]....
        /*0724*/ 	.word	0xffffffff


	//   ....[20]....
        /*0728*/ 	.word	0xffffffff


	//   ....[21]....
        /*072c*/ 	.word	0xffffffff


	//   ....[22]....
        /*0730*/ 	.word	0xffffffff


	//   ....[23]....
        /*0734*/ 	.word	0xffffffff


	//   ....[24]....
        /*0738*/ 	.word	0xffffffff


	//   ....[25]....
        /*073c*/ 	.word	0xffffffff


	//   ....[26]....
        /*0740*/ 	.word	0xffffffff


	//   ....[27]....
        /*0744*/ 	.word	0xffffffff


	//   ....[28]....
        /*0748*/ 	.word	0xffffffff


	//   ....[29]....
        /*074c*/ 	.word	0xffffffff


	//   ....[30]....
        /*0750*/ 	.word	0xffffffff


	//   ....[31]....
        /*0754*/ 	.word	0xffffffff


	//   ....[32]....
        /*0758*/ 	.word	0xffffffff


	//   ....[33]....
        /*075c*/ 	.word	0xffffffff


	//   ....[34]....
        /*0760*/ 	.word	0xffffffff


	//   ....[35]....
        /*0764*/ 	.word	0xffffffff


	//   ....[36]....
        /*0768*/ 	.word	0xffffffff


	//   ....[37]....
        /*076c*/ 	.word	0xffffffff


	//   ....[38]....
        /*0770*/ 	.word	0xffffffff


	//   ....[39]....
        /*0774*/ 	.word	0xffffffff


	//   ....[40]....
        /*0778*/ 	.word	0xffffffff


	//   ....[41]....
        /*077c*/ 	.word	0xffffffff


	//   ....[42]....
        /*0780*/ 	.word	0xffffffff


	//   ....[43]....
        /*0784*/ 	.word	0xffffffff


	//   ....[44]....
        /*0788*/ 	.word	0xffffffff


	//   ....[45]....
        /*078c*/ 	.word	0xffffffff


	//   ....[46]....
        /*0790*/ 	.word	0xffffffff


	//   ....[47]....
        /*0794*/ 	.word	0xffffffff


	//   ....[48]....
        /*0798*/ 	.word	0xffffffff


	//   ....[49]....
        /*079c*/ 	.word	0xffffffff


	//   ....[50]....
        /*07a0*/ 	.word	0xffffffff


	//   ....[51]....
        /*07a4*/ 	.word	0xffffffff


	//   ....[52]....
        /*07a8*/ 	.word	0xffffffff


	//   ....[53]....
        /*07ac*/ 	.word	0xffffffff


	//   ....[54]....
        /*07b0*/ 	.word	0xffffffff


	//   ....[55]....
        /*07b4*/ 	.word	0xffffffff


	//   ....[56]....
        /*07b8*/ 	.word	0xffffffff


	//   ....[57]....
        /*07bc*/ 	.word	0xffffffff


	//   ....[58]....
        /*07c0*/ 	.word	0xffffffff


	//   ....[59]....
        /*07c4*/ 	.word	0xffffffff


	//   ....[60]....
        /*07c8*/ 	.word	0xffffffff


	//   ....[61]....
        /*07cc*/ 	.word	0xffffffff


	//   ....[62]....
        /*07d0*/ 	.word	0xffffffff


	//   ....[63]....
        /*07d4*/ 	.word	0xffffffff


	//   ....[64]....
        /*07d8*/ 	.word	0xffffffff


	//   ....[65]....
        /*07dc*/ 	.word	0xffffffff


	//   ....[66]....
        /*07e0*/ 	.word	0xffffffff


	//   ....[67]....
        /*07e4*/ 	.word	0xffffffff


	//   ....[68]....
        /*07e8*/ 	.word	0xffffffff


	//   ....[69]....
        /*07ec*/ 	.word	0xffffffff


	//   ....[70]....
        /*07f0*/ 	.word	0xffffffff


	//   ....[71]....
        /*07f4*/ 	.word	0xffffffff


	//   ....[72]....
        /*07f8*/ 	.word	0xffffffff


	//   ....[73]....
        /*07fc*/ 	.word	0xffffffff


	//   ....[74]....
        /*0800*/ 	.word	0xffffffff


	//   ....[75]....
        /*0804*/ 	.word	0xffffffff


	//   ....[76]....
        /*0808*/ 	.word	0xffffffff


	//   ....[77]....
        /*080c*/ 	.word	0xffffffff


	//   ....[78]....
        /*0810*/ 	.word	0xffffffff


	//   ....[79]....
        /*0814*/ 	.word	0xffffffff


	//   ....[80]....
        /*0818*/ 	.word	0xffffffff


	//   ....[81]....
        /*081c*/ 	.word	0xffffffff


	//   ....[82]....
        /*0820*/ 	.word	0xffffffff


	//   ....[83]....
        /*0824*/ 	.word	0xffffffff


	//   ....[84]....
        /*0828*/ 	.word	0xffffffff


	//   ....[85]....
        /*082c*/ 	.word	0xffffffff


	//   ....[86]....
        /*0830*/ 	.word	0xffffffff


	//   ....[87]....
        /*0834*/ 	.word	0xffffffff


	//   ....[88]....
        /*0838*/ 	.word	0xffffffff


	//   ....[89]....
        /*083c*/ 	.word	0xffffffff


	//   ....[90]....
        /*0840*/ 	.word	0xffffffff


	//   ....[91]....
        /*0844*/ 	.word	0xffffffff


	//   ....[92]....
        /*0848*/ 	.word	0xffffffff


	//   ....[93]....
        /*084c*/ 	.word	0xffffffff


	//   ....[94]....
        /*0850*/ 	.word	0xffffffff


	//   ....[95]....
        /*0854*/ 	.word	0xffffffff


	//   ....[96]....
        /*0858*/ 	.word	0xffffffff


	//   ....[97]....
        /*085c*/ 	.word	0xffffffff


	//   ....[98]....
        /*0860*/ 	.word	0xffffffff


	//   ....[99]....
        /*0864*/ 	.word	0xffffffff


	//   ....[100]....
        /*0868*/ 	.word	0xffffffff


	//   ....[101]....
        /*086c*/ 	.word	0xffffffff


	//   ....[102]....
        /*0870*/ 	.word	0xffffffff


	//   ....[103]....
        /*0874*/ 	.word	0xffffffff


	//   ....[104]....
        /*0878*/ 	.word	0xffffffff


	//   ....[105]....
        /*087c*/ 	.word	0xffffffff


	//   ....[106]....
        /*0880*/ 	.word	0xffffffff


	//   ....[107]....
        /*0884*/ 	.word	0xffffffff


	//   ....[108]....
        /*0888*/ 	.word	0xffffffff


	//   ....[109]....
        /*088c*/ 	.word	0xffffffff


	//   ....[110]....
        /*0890*/ 	.word	0xffffffff


	//   ....[111]....
        /*0894*/ 	.word	0xffffffff


	//   ....[112]....
        /*0898*/ 	.word	0xffffffff


	//   ....[113]....
        /*089c*/ 	.word	0xffffffff


	//   ....[114]....
        /*08a0*/ 	.word	0xffffffff


	//   ....[115]....
        /*08a4*/ 	.word	0xffffffff


	//   ....[116]....
        /*08a8*/ 	.word	0xffffffff


	//   ....[117]....
        /*08ac*/ 	.word	0xffffffff


	//   ....[118]....
        /*08b0*/ 	.word	0xffffffff


	//   ....[119]....
        /*08b4*/ 	.word	0xffffffff


	//   ....[120]....
        /*08b8*/ 	.word	0xffffffff


	//   ....[121]....
        /*08bc*/ 	.word	0xffffffff


	//   ....[122]....
        /*08c0*/ 	.word	0x0500000f


	//   ....[123]....
        /*08c4*/ 	.word	0x0500000f


	//   ....[124]....
        /*08c8*/ 	.word	0x0500000f


	//   ....[125]....
        /*08cc*/ 	.word	0x0500000f


	//   ....[126]....
        /*08d0*/ 	.word	0x0500000f


	//   ....[127]....
        /*08d4*/ 	.word	0x0500000f


	//   ....[128]....
        /*08d8*/ 	.word	0x0500000f


	//   ....[129]....
        /*08dc*/ 	.word	0x0500000f


	//   ....[130]....
        /*08e0*/ 	.word	0x0500000f


	//   ....[131]....
        /*08e4*/ 	.word	0x0500000f


	//   ....[132]....
        /*08e8*/ 	.word	0x0500000f


	//   ....[133]....
        /*08ec*/ 	.word	0x0500000f


	//   ....[134]....
        /*08f0*/ 	.word	0x0500000f


	//   ....[135]....
        /*08f4*/ 	.word	0x0500000f


	//   ....[136]....
        /*08f8*/ 	.word	0x0500000f


	//   ....[137]....
        /*08fc*/ 	.word	0x0500000f


	//   ....[138]....
        /*0900*/ 	.word	0x0500000f


	//   ....[139]....
        /*0904*/ 	.word	0x0500000f


	//   ....[140]....
        /*0908*/ 	.word	0x0500000f


	//   ....[141]....
        /*090c*/ 	.word	0x0500000f


	//   ....[142]....
        /*0910*/ 	.word	0x0500000f


	//   ....[143]....
        /*0914*/ 	.word	0x0500000f


	//   ....[144]....
        /*0918*/ 	.word	0x0500000f


	//   ....[145]....
        /*091c*/ 	.word	0x0500000f


	//   ....[146]....
        /*0920*/ 	.word	0x0500000f


	//   ....[147]....
        /*0924*/ 	.word	0x0500000f


	//   ....[148]....
        /*0928*/ 	.word	0x0500000f


	//   ....[149]....
        /*092c*/ 	.word	0x0500000f


	//   ....[150]....
        /*0930*/ 	.word	0x0500000f


	//   ....[151]....
        /*0934*/ 	.word	0x0500000f


	//   ....[152]....
        /*0938*/ 	.word	0x0500000f


	//   ....[153]....
        /*093c*/ 	.word	0x0500000f


	//   ....[154]....
        /*0940*/ 	.word	0x0500000f


	//   ....[155]....
        /*0944*/ 	.word	0x0500000f


	//   ....[156]....
        /*0948*/ 	.word	0x0500000f


	//   ....[157]....
        /*094c*/ 	.word	0x0500000f


	//   ....[158]....
        /*0950*/ 	.word	0x0500000f


	//   ....[159]....
        /*0954*/ 	.word	0x0500000f


	//   ....[160]....
        /*0958*/ 	.word	0x0500000f


	//   ....[161]....
        /*095c*/ 	.word	0x0500000f


	//   ....[162]....
        /*0960*/ 	.word	0x0500000f


	//   ....[163]....
        /*0964*/ 	.word	0x0500000f


	//   ....[164]....
        /*0968*/ 	.word	0x0500000f


	//   ....[165]....
        /*096c*/ 	.word	0x0500000f


	//   ....[166]....
        /*0970*/ 	.word	0x0500000f


	//   ....[167]....
        /*0974*/ 	.word	0x0500000f


	//   ....[168]....
        /*0978*/ 	.word	0x0500000f


	//   ....[169]....
        /*097c*/ 	.word	0x0500000f


	//   ....[170]....
        /*0980*/ 	.word	0x0500000f


	//   ....[171]....
        /*0984*/ 	.word	0x0500000f


	//   ....[172]....
        /*0988*/ 	.word	0x0500000f


	//   ....[173]....
        /*098c*/ 	.word	0x0500000f


	//   ....[174]....
        /*0990*/ 	.word	0x0500000f


	//----- nvinfo : EIATTR_COOP_GROUP_INSTR_OFFSETS
	.align		4
.L_644:
        /*0994*/ 	.byte	0x04, 0x28
        /*0996*/ 	.short	(.L_646 - .L_645)


	//   ....[0]....
.L_645:
        /*0998*/ 	.word	0x00000070


	//   ....[1]....
        /*099c*/ 	.word	0x000001a0


	//   ....[2]....
        /*09a0*/ 	.word	0x000001f0


	//   ....[3]....
        /*09a4*/ 	.word	0x00000400


	//   ....[4]....
        /*09a8*/ 	.word	0x00000560


	//   ....[5]....
        /*09ac*/ 	.word	0x00000680


	//   ....[6]....
        /*09b0*/ 	.word	0x000007e0


	//   ....[7]....
        /*09b4*/ 	.word	0x000051b0


	//   ....[8]....
        /*09b8*/ 	.word	0x00007110


	//   ....[9]....
        /*09bc*/ 	.word	0x00007880


	//   ....[10]....
        /*09c0*/ 	.word	0x00007890


	//   ....[11]....
        /*09c4*/ 	.word	0x000078a0


	//   ....[12]....
        /*09c8*/ 	.word	0x000078b0


	//   ....[13]....
        /*09cc*/ 	.word	0x00007bb0


	//   ....[14]....
        /*09d0*/ 	.word	0x00007bc0


	//   ....[15]....
        /*09d4*/ 	.word	0x00007bd0


	//   ....[16]....
        /*09d8*/ 	.word	0x00007be0


	//   ....[17]....
        /*09dc*/ 	.word	0x00008dc0


	//   ....[18]....
        /*09e0*/ 	.word	0x00008dd0


	//   ....[19]....
        /*09e4*/ 	.word	0x00008de0


	//   ....[20]....
        /*09e8*/ 	.word	0x00008df0


	//   ....[21]....
        /*09ec*/ 	.word	0x00009010


	//   ....[22]....
        /*09f0*/ 	.word	0x00009020


	//   ....[23]....
        /*09f4*/ 	.word	0x00009030


	//   ....[24]....
        /*09f8*/ 	.word	0x00009040


	//   ....[25]....
        /*09fc*/ 	.word	0x0000a7e0


	//   ....[26]....
        /*0a00*/ 	.word	0x0000bf10


	//   ....[27]....
        /*0a04*/ 	.word	0x0000bf30


	//   ....[28]....
        /*0a08*/ 	.word	0x0000c640


	//   ....[29]....
        /*0a0c*/ 	.word	0x0000c6f0


	//   ....[30]....
        /*0a10*/ 	.word	0x0000cb00


	//   ....[31]....
        /*0a14*/ 	.word	0x0000cc00


	//   ....[32]....
        /*0a18*/ 	.word	0x0000d4f0


	//   ....[33]....
        /*0a1c*/ 	.word	0x0000e480


	//   ....[34]....
        /*0a20*/ 	.word	0x0000f2a0


	//   ....[35]....
        /*0a24*/ 	.word	0x0000f410


	//   ....[36]....
        /*0a28*/ 	.word	0x0000fa30


	//   ....[37]....
        /*0a2c*/ 	.word	0x0000fae0


	//   ....[38]....
        /*0a30*/ 	.word	0x0000fea0


	//   ....[39]....
        /*0a34*/ 	.word	0x0000ff00


	//   ....[40]....
        /*0a38*/ 	.word	0x000110b0


	//   ....[41]....
        /*0a3c*/ 	.word	0x00012090


	//   ....[42]....
        /*0a40*/ 	.word	0x00013300


	//   ....[43]....
        /*0a44*/ 	.word	0x000133a0


	//   ....[44]....
        /*0a48*/ 	.word	0x00013570


	//   ....[45]....
        /*0a4c*/ 	.word	0x00013700


	//   ....[46]....
        /*0a50*/ 	.word	0x00014770


	//   ....[47]....
        /*0a54*/ 	.word	0x000147c0


	//   ....[48]....
        /*0a58*/ 	.word	0x00014830


	//   ....[49]....
        /*0a5c*/ 	.word	0x000148b0


	//   ....[50]....
        /*0a60*/ 	.word	0x00014a80


	//   ....[51]....
        /*0a64*/ 	.word	0x00015fb0


	//   ....[52]....
        /*0a68*/ 	.word	0x00016330


	//   ....[53]....
        /*0a6c*/ 	.word	0x00016340


	//   ....[54]....
        /*0a70*/ 	.word	0x00016350


	//   ....[55]....
        /*0a74*/ 	.word	0x00016360


	//   ....[56]....
        /*0a78*/ 	.word	0x00016fc0


	//   ....[57]....
        /*0a7c*/ 	.word	0x00017000


	//   ....[58]....
        /*0a80*/ 	.word	0x00017290


	//   ....[59]....
        /*0a84*/ 	.word	0x000172b0


	//   ....[60]....
        /*0a88*/ 	.word	0x00017b90


	//   ....[61]....
        /*0a8c*/ 	.word	0x00017be0


	//   ....[62]....
        /*0a90*/ 	.word	0x00018590


	//   ....[63]....
        /*0a94*/ 	.word	0x000185b0


	//   ....[64]....
        /*0a98*/ 	.word	0x00019880


	//   ....[65]....
        /*0a9c*/ 	.word	0x000198a0


	//   ....[66]....
        /*0aa0*/ 	.word	0x00019ad0


	//   ....[67]....
        /*0aa4*/ 	.word	0x00019af0


	//   ....[68]....
        /*0aa8*/ 	.word	0x00019da0


	//   ....[69]....
        /*0aac*/ 	.word	0x00019fb0


	//   ....[70]....
        /*0ab0*/ 	.word	0x00019fe0


	//   ....[71]....
        /*0ab4*/ 	.word	0x0001a010


	//   ....[72]....
        /*0ab8*/ 	.word	0x0001a040


	//   ....[73]....
        /*0abc*/ 	.word	0x0001a070


	//   ....[74]....
        /*0ac0*/ 	.word	0x0001a0a0


	//   ....[75]....
        /*0ac4*/ 	.word	0x0001a240


	//   ....[76]....
        /*0ac8*/ 	.word	0x0001a270


	//   ....[77]....
        /*0acc*/ 	.word	0x0001a2a0


	//   ....[78]....
        /*0ad0*/ 	.word	0x0001a2d0


	//   ....[79]....
        /*0ad4*/ 	.word	0x0001a300


	//   ....[80]....
        /*0ad8*/ 	.word	0x0001a330


	//   ....[81]....
        /*0adc*/ 	.word	0x0001a3d0


	//   ....[82]....
        /*0ae0*/ 	.word	0x0001a400


	//   ....[83]....
        /*0ae4*/ 	.word	0x0001a410


	//   ....[84]....
        /*0ae8*/ 	.word	0x0001a440


	//   ....[85]....
        /*0aec*/ 	.word	0x0001ba50


	//   ....[86]....
        /*0af0*/ 	.word	0x0001de60


	//   ....[87]....
        /*0af4*/ 	.word	0x0001e8f0


	//   ....[88]....
        /*0af8*/ 	.word	0x0001e920


	//   ....[89]....
        /*0afc*/ 	.word	0x0001e940


	//   ....[90]....
        /*0b00*/ 	.word	0x0001e9f0


	//   ....[91]....
        /*0b04*/ 	.word	0x0001ea80


	//   ....[92]....
        /*0b08*/ 	.word	0x0001eaa0


	//   ....[93]....
        /*0b0c*/ 	.word	0x0001eb30


	//   ....[94]....
        /*0b10*/ 	.word	0x0001eb40


	//   ....[95]....
        /*0b14*/ 	.word	0x0001f4d0


	//   ....[96]....
        /*0b18*/ 	.word	0x0001f4e0


	//   ....[97]....
        /*0b1c*/ 	.word	0x0001f5b0


	//   ....[98]....
        /*0b20*/ 	.word	0x0001f5c0


	//   ....[99]....
        /*0b24*/ 	.word	0x0001f850


	//   ....[100]....
        /*0b28*/ 	.word	0x0001f860


	//   ....[101]....
        /*0b2c*/ 	.word	0x0001f9c0


	//   ....[102]....
        /*0b30*/ 	.word	0x0001f9d0


	//   ....[103]....
        /*0b34*/ 	.word	0x00023590


	//   ....[104]....
        /*0b38*/ 	.word	0x000235c0


	//   ....[105]....
        /*0b3c*/ 	.word	0x00023620


	//   ....[106]....
        /*0b40*/ 	.word	0x00023650


	//   ....[107]....
        /*0b44*/ 	.word	0x00023680


	//   ....[108]....
        /*0b48*/ 	.word	0x000236b0


	//   ....[109]....
        /*0b4c*/ 	.word	0x000236e0


	//   ....[110]....
        /*0b50*/ 	.word	0x00023710


	//   ....[111]....
        /*0b54*/ 	.word	0x000238d0


	//   ....[112]....
        /*0b58*/ 	.word	0x00023900


	//   ....[113]....
        /*0b5c*/ 	.word	0x00023930


	//   ....[114]....
        /*0b60*/ 	.word	0x00023960


	//   ....[115]....
        /*0b64*/ 	.word	0x00023990


	//   ....[116]....
        /*0b68*/ 	.word	0x000239c0


	//   ....[117]....
        /*0b6c*/ 	.word	0x00023a90


	//   ....[118]....
        /*0b70*/ 	.word	0x00023ab0


	//   ....[119]....
        /*0b74*/ 	.word	0x00023ac0


	//   ....[120]....
        /*0b78*/ 	.word	0x00023b40


	//   ....[121]....
        /*0b7c*/ 	.word	0x00024680


	//   ....[122]....
        /*0b80*/ 	.word	0x00024ac0


	//   ....[123]....
        /*0b84*/ 	.word	0x00024b50


	//   ....[124]....
        /*0b88*/ 	.word	0x00024ba0


	//   ....[125]....
        /*0b8c*/ 	.word	0x00024bf0


	//   ....[126]....
        /*0b90*/ 	.word	0x00024c90


	//   ....[127]....
        /*0b94*/ 	.word	0x00024d20


	//   ....[128]....
        /*0b98*/ 	.word	0x00024d70


	//   ....[129]....
        /*0b9c*/ 	.word	0x00024dc0


	//   ....[130]....
        /*0ba0*/ 	.word	0x00024eb0


	//   ....[131]....
        /*0ba4*/ 	.word	0x00024f40


	//   ....[132]....
        /*0ba8*/ 	.word	0x00024f90


	//   ....[133]....
        /*0bac*/ 	.word	0x00024fe0


	//   ....[134]....
        /*0bb0*/ 	.word	0x00025080


	//   ....[135]....
        /*0bb4*/ 	.word	0x00025110


	//   ....[136]....
        /*0bb8*/ 	.word	0x00025160


	//   ....[137]....
        /*0bbc*/ 	.word	0x000251b0


	//   ....[138]....
        /*0bc0*/ 	.word	0x00025510


	//   ....[139]....
        /*0bc4*/ 	.word	0x000257f0


	//   ....[140]....
        /*0bc8*/ 	.word	0x00025970


	//   ....[141]....
        /*0bcc*/ 	.word	0x000259d0


	//   ....[142]....
        /*0bd0*/ 	.word	0x00025a60


	//   ....[143]....
        /*0bd4*/ 	.word	0x00025ab0


	//   ....[144]....
        /*0bd8*/ 	.word	0x00025c10


	//   ....[145]....
        /*0bdc*/ 	.word	0x00025cb0


	//   ....[146]....
        /*0be0*/ 	.word	0x00025d60


	//   ....[147]....
        /*0be4*/ 	.word	0x00025e40


	//   ....[148]....
        /*0be8*/ 	.word	0x00026000


	//   ....[149]....
        /*0bec*/ 	.word	0x000260e0


	//   ....[150]....
        /*0bf0*/ 	.word	0x00026360


	//   ....[151]....
        /*0bf4*/ 	.word	0x00026470


	//   ....[152]....
        /*0bf8*/ 	.word	0x00026640


	//   ....[153]....
        /*0bfc*/ 	.word	0x00026700


	//   ....[154]....
        /*0c00*/ 	.word	0x00026920


	//   ....[155]....
        /*0c04*/ 	.word	0x00026970


	//   ....[156]....
        /*0c08*/ 	.word	0x00026ca0


	//   ....[157]....
        /*0c0c*/ 	.word	0x00026d40


	//   ....[158]....
        /*0c10*/ 	.word	0x00026ee0


	//   ....[159]....
        /*0c14*/ 	.word	0x00026f60


	//   ....[160]....
        /*0c18*/ 	.word	0x00026fe0


	//   ....[161]....
        /*0c1c*/ 	.word	0x00027060


	//   ....[162]....
        /*0c20*/ 	.word	0x000270e0


	//   ....[163]....
        /*0c24*/ 	.word	0x00027170


	//   ....[164]....
        /*0c28*/ 	.word	0x00027210


	//   ....[165]....
        /*0c2c*/ 	.word	0x000272c0


	//   ....[166]....
        /*0c30*/ 	.word	0x00027340


	//   ....[167]....
        /*0c34*/ 	.word	0x000273c0


	//   ....[168]....
        /*0c38*/ 	.word	0x00027440


	//   ....[169]....
        /*0c3c*/ 	.word	0x000274d0


	//   ....[170]....
        /*0c40*/ 	.word	0x00027550


	//   ....[171]....
        /*0c44*/ 	.word	0x00027600


	//   ....[172]....
        /*0c48*/ 	.word	0x00027650


	//   ....[173]....
        /*0c4c*/ 	.word	0x00027710


	//   ....[174]....
        /*0c50*/ 	.word	0x00027840


	//----- nvinfo : EIATTR_REG_RECONFIG
	.align		4
.L_646:
        /*0c54*/ 	.byte	0x01, 0x54
	.zero		2


	//----- nvinfo : EIATTR_SYSCALL_OFFSETS
	.align		4
        /*0c58*/ 	.byte	0x04, 0x46
        /*0c5a*/ 	.short	(.L_648 - .L_647)


	//   ....[0]....
.L_647:
        /*0c5c*/ 	.word	0x000020d0


	//   ....[1]....
        /*0c60*/ 	.word	0x00002220


	//   ....[2]....
        /*0c64*/ 	.word	0x000072b0


	//   ....[3]....
        /*0c68*/ 	.word	0x000075d0


	//   ....[4]....
        /*0c6c*/ 	.word	0x0001da80


	//   ....[5]....
        /*0c70*/ 	.word	0x0001dbd0


	//   ....[6]....
        /*0c74*/ 	.word	0x0001dcd0


	//   ....[7]....
        /*0c78*/ 	.word	0x0001e510


	//   ....[8]....
        /*0c7c*/ 	.word	0x0001ee50


	//----- nvinfo : EIATTR_MBARRIER_INSTR_OFFSETS
	.align		4
.L_648:
        /*0c80*/ 	.byte	0x04, 0x39
        /*0c82*/ 	.short	(.L_650 - .L_649)


	//   ....[0]....
.L_649:
        /*0c84*/ 	.word	0x000002e0
        /*0c88*/ 	.word	0x000000ff
        /*0c8c*/ 	.word	0x00038800
        /*0c90*/ 	.short	0x0100
        /*0c92*/ 	.byte	0x08
	.zero		1


	//   ....[1]....
        /*0c94*/ 	.word	0x000002f0
        /*0c98*/ 	.word	0x000000ff
        /*0c9c*/ 	.word	0x00038810
        /*0ca0*/ 	.short	0x0100
        /*0ca2*/ 	.byte	0x08
	.zero		1


	//   ....[2]....
        /*0ca4*/ 	.word	0x00000300
        /*0ca8*/ 	.word	0x000000ff
        /*0cac*/ 	.word	0x00038820
        /*0cb0*/ 	.short	0x0100
        /*0cb2*/ 	.byte	0x08
	.zero		1


	//   ....[3]....
        /*0cb4*/ 	.word	0x000003b0
        /*0cb8*/ 	.word	0x000000ff
        /*0cbc*/ 	.word	0x00038830
        /*0cc0*/ 	.short	0x0100
        /*0cc2*/ 	.byte	0x06
	.zero		1


	//   ....[4]....
        /*0cc4*/ 	.word	0x000003c0
        /*0cc8*/ 	.word	0x000000ff
        /*0ccc*/ 	.word	0x00038840
        /*0cd0*/ 	.short	0x0100
        /*0cd2*/ 	.byte	0x06
	.zero		1


	//   ....[5]....
        /*0cd4*/ 	.word	0x000003d0
        /*0cd8*/ 	.word	0x000000ff
        /*0cdc*/ 	.word	0x00038838
        /*0ce0*/ 	.short	0x0100
        /*0ce2*/ 	.byte	0x06
	.zero		1


	//   ....[6]....
        /*0ce4*/ 	.word	0x000003e0
        /*0ce8*/ 	.word	0x000000ff
        /*0cec*/ 	.word	0x00038848
        /*0cf0*/ 	.short	0x0100
        /*0cf2*/ 	.byte	0x06
	.zero		1


	//   ....[7]....
        /*0cf4*/ 	.word	0x00000510
        /*0cf8*/ 	.word	0x000000ff
        /*0cfc*/ 	.word	0x00038850
        /*0d00*/ 	.short	0x0100
        /*0d02*/ 	.byte	0x08
	.zero		1


	//   ....[8]....
        /*0d04*/ 	.word	0x00000520
        /*0d08*/ 	.word	0x000000ff
        /*0d0c*/ 	.word	0x00038860
        /*0d10*/ 	.short	0x0100
        /*0d12*/ 	.byte	0x08
	.zero		1


	//   ....[9]....
        /*0d14*/ 	.word	0x00000530
        /*0d18*/ 	.word	0x000000ff
        /*0d1c*/ 	.word	0x00038858
        /*0d20*/ 	.short	0x0100
        /*0d22*/ 	.byte	0x08
	.zero		1


	//   ....[10]....
        /*0d24*/ 	.word	0x00000540
        /*0d28*/ 	.word	0x000000ff
        /*0d2c*/ 	.word	0x00038868
        /*0d30*/ 	.short	0x0100
        /*0d32*/ 	.byte	0x08
	.zero		1


	//   ....[11]....
        /*0d34*/ 	.word	0x00000630
        /*0d38*/ 	.word	0x000000ff
        /*0d3c*/ 	.word	0x00038870
        /*0d40*/ 	.short	0x0100
        /*0d42*/ 	.byte	0x06
	.zero		1


	//   ....[12]....
        /*0d44*/ 	.word	0x00000640
        /*0d48*/ 	.word	0x000000ff
        /*0d4c*/ 	.word	0x00038880
        /*0d50*/ 	.short	0x0100
        /*0d52*/ 	.byte	0x06
	.zero		1


	//   ....[13]....
        /*0d54*/ 	.word	0x00000650
        /*0d58*/ 	.word	0x000000ff
        /*0d5c*/ 	.word	0x00038878
        /*0d60*/ 	.short	0x0100
        /*0d62*/ 	.byte	0x06
	.zero		1


	//   ....[14]....
        /*0d64*/ 	.word	0x00000660
        /*0d68*/ 	.word	0x000000ff
        /*0d6c*/ 	.word	0x00038888
        /*0d70*/ 	.short	0x0100
        /*0d72*/ 	.byte	0x06
	.zero		1


	//   ....[15]....
        /*0d74*/ 	.word	0x00000790
        /*0d78*/ 	.word	0x000000ff
        /*0d7c*/ 	.word	0x00038890
        /*0d80*/ 	.short	0x0100
        /*0d82*/ 	.byte	0x08
	.zero		1


	//   ....[16]....
        /*0d84*/ 	.word	0x000007a0
        /*0d88*/ 	.word	0x000000ff
        /*0d8c*/ 	.word	0x000388a0
        /*0d90*/ 	.short	0x0100
        /*0d92*/ 	.byte	0x08
	.zero		1


	//   ....[17]....
        /*0d94*/ 	.word	0x000007b0
        /*0d98*/ 	.word	0x000000ff
        /*0d9c*/ 	.word	0x00038898
        /*0da0*/ 	.short	0x0100
        /*0da2*/ 	.byte	0x08
	.zero		1


	//   ....[18]....
        /*0da4*/ 	.word	0x000007c0
        /*0da8*/ 	.word	0x000000ff
        /*0dac*/ 	.word	0x000388a8
        /*0db0*/ 	.short	0x0100
        /*0db2*/ 	.byte	0x08
	.zero		1


	//   ....[19]....
        /*0db4*/ 	.word	0x000008f0
        /*0db8*/ 	.word	0x000000ff
        /*0dbc*/ 	.word	0x000388b0
        /*0dc0*/ 	.short	0x0100
        /*0dc2*/ 	.byte	0x08
	.zero		1


	//   ....[20]....
        /*0dc4*/ 	.word	0x00000900
        /*0dc8*/ 	.word	0x000000ff
        /*0dcc*/ 	.word	0x000388c0
        /*0dd0*/ 	.short	0x0100
        /*0dd2*/ 	.byte	0x08
	.zero		1


	//   ....[21]....
        /*0dd4*/ 	.word	0x00000910
        /*0dd8*/ 	.word	0x000000ff
        /*0ddc*/ 	.word	0x000388b8
        /*0de0*/ 	.short	0x0100
        /*0de2*/ 	.byte	0x08
	.zero		1


	//   ....[22]....
        /*0de4*/ 	.word	0x00000920
        /*0de8*/ 	.word	0x000000ff
        /*0dec*/ 	.word	0x000388c8
        /*0df0*/ 	.short	0x0100
        /*0df2*/ 	.byte	0x08
	.zero		1


	//   ....[23]....
        /*0df4*/ 	.word	0x00002db0
        /*0df8*/ 	.word	0x0000004b
        /*0dfc*/ 	.word	0x00038890
        /*0e00*/ 	.short	0x010a
        /*0e02*/ 	.byte	0x3f
	.zero		1


	//   ....[24]....
        /*0e04*/ 	.word	0x00003740
        /*0e08*/ 	.word	0x0000004b
        /*0e0c*/ 	.word	0x00038890
        /*0e10*/ 	.short	0x010a
        /*0e12*/ 	.byte	0x3f
	.zero		1


	//   ....[25]....
        /*0e14*/ 	.word	0x00003fd0
        /*0e18*/ 	.word	0x0000004b
        /*0e1c*/ 	.word	0x00038890
        /*0e20*/ 	.short	0x010a
        /*0e22*/ 	.byte	0x3f
	.zero		1


	//   ....[26]....
        /*0e24*/ 	.word	0x000041d0
        /*0e28*/ 	.word	0x00000004
        /*0e2c*/ 	.word	0x00000000
        /*0e30*/ 	.short	0x0101
        /*0e32*/ 	.byte	0x3f
	.zero		1


	//   ....[27]....
        /*0e34*/ 	.word	0x00004210
        /*0e38*/ 	.word	0x0000004b
        /*0e3c*/ 	.word	0x000388b0
        /*0e40*/ 	.short	0x010a
        /*0e42*/ 	.byte	0x3f
	.zero		1


	//   ....[28]....
        /*0e44*/ 	.word	0x00004840
        /*0e48*/ 	.word	0x0000004b
        /*0e4c*/ 	.word	0x00000000
        /*0e50*/ 	.short	0x0101
        /*0e52*/ 	.byte	0x3f
	.zero		1


	//   ....[29]....
        /*0e54*/ 	.word	0x000054e0
        /*0e58*/ 	.word	0x00000005
        /*0e5c*/ 	.word	0x00000000
        /*0e60*/ 	.short	0x0101
        /*0e62*/ 	.byte	0x3f
	.zero		1


	//   ....[30]....
        /*0e64*/ 	.word	0x00006080
        /*0e68*/ 	.word	0x00000004
        /*0e6c*/ 	.word	0x00000000
        /*0e70*/ 	.short	0x0101
        /*0e72*/ 	.byte	0x3f
	.zero		1


	//   ....[31]....
        /*0e74*/ 	.word	0x00007340
        /*0e78*/ 	.word	0x00000002
        /*0e7c*/ 	.word	0x00038800
        /*0e80*/ 	.short	0x010a
        /*0e82*/ 	.byte	0x3f
	.zero		1


	//   ....[32]....
        /*0e84*/ 	.word	0x00007390
        /*0e88*/ 	.word	0x00000002
        /*0e8c*/ 	.word	0x00038800
        /*0e90*/ 	.short	0x010a
        /*0e92*/ 	.byte	0x3f
	.zero		1


	//   ....[33]....
        /*0e94*/ 	.word	0x00007e30
        /*0e98*/ 	.word	0x00000002
        /*0e9c*/ 	.word	0x00038800
        /*0ea0*/ 	.short	0x010a
        /*0ea2*/ 	.byte	0x3f
	.zero		1


	//   ....[34]....
        /*0ea4*/ 	.word	0x000091f0
        /*0ea8*/ 	.word	0x00000002
        /*0eac*/ 	.word	0x00038800
        /*0eb0*/ 	.short	0x010a
        /*0eb2*/ 	.byte	0x3f
	.zero		1


	//   ....[35]....
        /*0eb4*/ 	.word	0x0000a080
        /*0eb8*/ 	.word	0x00000015
        /*0ebc*/ 	.word	0x00038830
        /*0ec0*/ 	.short	0x010a
        /*0ec2*/ 	.byte	0x3f
	.zero		1


	//   ....[36]....
        /*0ec4*/ 	.word	0x0000a130
        /*0ec8*/ 	.word	0x00000015
        /*0ecc*/ 	.word	0x00038830
        /*0ed0*/ 	.short	0x010a
        /*0ed2*/ 	.byte	0x3f
	.zero		1


	//   ....[37]....
        /*0ed4*/ 	.word	0x0000a440
        /*0ed8*/ 	.word	0x00000002
        /*0edc*/ 	.word	0x00038810
        /*0ee0*/ 	.short	0x010a
        /*0ee2*/ 	.byte	0x3f
	.zero		1


	//   ....[38]....
        /*0ee4*/ 	.word	0x0000a490
        /*0ee8*/ 	.word	0x00000015
        /*0eec*/ 	.word	0x00038850
        /*0ef0*/ 	.short	0x010a
        /*0ef2*/ 	.byte	0x3f
	.zero		1


	//   ....[39]....
        /*0ef4*/ 	.word	0x0000a540
        /*0ef8*/ 	.word	0x00000015
        /*0efc*/ 	.word	0x00038850
        /*0f00*/ 	.short	0x010a
        /*0f02*/ 	.byte	0x3f
	.zero		1


	//   ....[40]....
        /*0f04*/ 	.word	0x0000ce30
        /*0f08*/ 	.word	0x00000000
        /*0f0c*/ 	.word	0x00000000
        /*0f10*/ 	.short	0x0101
        /*0f12*/ 	.byte	0x3f
	.zero		1


	//   ....[41]....
        /*0f14*/ 	.word	0x0000d510
        /*0f18*/ 	.word	0x00000015
        /*0f1c*/ 	.word	0x00000000
        /*0f20*/ 	.short	0x0101
        /*0f22*/ 	.byte	0x3f
	.zero		1


	//   ....[42]....
        /*0f24*/ 	.word	0x0000d620
        /*0f28*/ 	.word	0x000000c3
        /*0f2c*/ 	.word	0x00038830
        /*0f30*/ 	.short	0x010a
        /*0f32*/ 	.byte	0x3f
	.zero		1


	//   ....[43]....
        /*0f34*/ 	.word	0x0000d690
        /*0f38*/ 	.word	0x000000c3
        /*0f3c*/ 	.word	0x00038830
        /*0f40*/ 	.short	0x010a
        /*0f42*/ 	.byte	0x3f
	.zero		1


	//   ....[44]....
        /*0f44*/ 	.word	0x0000d900
        /*0f48*/ 	.word	0x000000c3
        /*0f4c*/ 	.word	0x00038850
        /*0f50*/ 	.short	0x010a
        /*0f52*/ 	.byte	0x3f
	.zero		1


	//   ....[45]....
        /*0f54*/ 	.word	0x0000d950
        /*0f58*/ 	.word	0x000000c3
        /*0f5c*/ 	.word	0x00038850
        /*0f60*/ 	.short	0x010a
        /*0f62*/ 	.byte	0x3f
	.zero		1


	//   ....[46]....
        /*0f64*/ 	.word	0x00010110
        /*0f68*/ 	.word	0x000000a6
        /*0f6c*/ 	.word	0x00000000
        /*0f70*/ 	.short	0x0101
        /*0f72*/ 	.byte	0x3f
	.zero		1


	//   ....[47]....
        /*0f74*/ 	.word	0x000110d0
        /*0f78*/ 	.word	0x000000c3
        /*0f7c*/ 	.word	0x00000000
        /*0f80*/ 	.short	0x0101
        /*0f82*/ 	.byte	0x3f
	.zero		1


	//   ....[48]....
        /*0f84*/ 	.word	0x00011210
        /*0f88*/ 	.word	0x000000c0
        /*0f8c*/ 	.word	0x00038830
        /*0f90*/ 	.short	0x010a
        /*0f92*/ 	.byte	0x3f
	.zero		1


	//   ....[49]....
        /*0f94*/ 	.word	0x00011280
        /*0f98*/ 	.word	0x000000c0
        /*0f9c*/ 	.word	0x00038830
        /*0fa0*/ 	.short	0x010a
        /*0fa2*/ 	.byte	0x3f
	.zero		1


	//   ....[50]....
        /*0fa4*/ 	.word	0x000114f0
        /*0fa8*/ 	.word	0x000000c0
        /*0fac*/ 	.word	0x00038850
        /*0fb0*/ 	.short	0x010a
        /*0fb2*/ 	.byte	0x3f
	.zero		1


	//   ....[51]....
        /*0fb4*/ 	.word	0x00011540
        /*0fb8*/ 	.word	0x000000c0
        /*0fbc*/ 	.word	0x00038850
        /*0fc0*/ 	.short	0x010a
        /*0fc2*/ 	.byte	0x3f
	.zero		1


	//   ....[52]....
        /*0fc4*/ 	.word	0x00013a20
        /*0fc8*/ 	.word	0x000000a2
        /*0fcc*/ 	.word	0x00000000
        /*0fd0*/ 	.short	0x0101
        /*0fd2*/ 	.byte	0x3f
	.zero		1


	//   ....[53]....
        /*0fd4*/ 	.word	0x00014790
        /*0fd8*/ 	.word	0x000000c0
        /*0fdc*/ 	.word	0x00000000
        /*0fe0*/ 	.short	0x0101
        /*0fe2*/ 	.byte	0x3f
	.zero		1


	//   ....[54]....
        /*0fe4*/ 	.word	0x00016fb0
        /*0fe8*/ 	.word	0x00000004
        /*0fec*/ 	.word	0x00000000
        /*0ff0*/ 	.short	0x0101
        /*0ff2*/ 	.byte	0x3f
	.zero		1


	//   ....[55]....
        /*0ff4*/ 	.word	0x00017c20
        /*0ff8*/ 	.word	0x00000008
        /*0ffc*/ 	.word	0x00000000
        /*1000*/ 	.short	0x0101
        /*1002*/ 	.byte	0x3f
	.zero		1


	//   ....[56]....
        /*1004*/ 	.word	0x0001bb30
        /*1008*/ 	.word	0x00000012
        /*100c*/ 	.word	0x00038820
        /*1010*/ 	.short	0x010a
        /*1012*/ 	.byte	0x3f
	.zero		1


	//   ....[57]....
        /*1014*/ 	.word	0x0001bc00
        /*1018*/ 	.word	0x00000004
        /*101c*/ 	.word	0x000388a0
        /*1020*/ 	.short	0x010a
        /*1022*/ 	.byte	0x3f
	.zero		1


	//   ....[58]....
        /*1024*/ 	.word	0x0001be40
        /*1028*/ 	.word	0x00000004
        /*102c*/ 	.word	0x000388c0
        /*1030*/ 	.short	0x010a
        /*1032*/ 	.byte	0x3f
	.zero		1


	//   ....[59]....
        /*1034*/ 	.word	0x0001c8a0
        /*1038*/ 	.word	0x00000004
        /*103c*/ 	.word	0x000388a0
        /*1040*/ 	.short	0x010a
        /*1042*/ 	.byte	0x3f
	.zero		1


	//   ....[60]....
        /*1044*/ 	.word	0x0001cad0
        /*1048*/ 	.word	0x00000004
        /*104c*/ 	.word	0x000388c0
        /*1050*/ 	.short	0x010a
        /*1052*/ 	.byte	0x3f
	.zero		1


	//   ....[61]....
        /*1054*/ 	.word	0x0001e0c0
        /*1058*/ 	.word	0x00000000
        /*105c*/ 	.word	0x00038840
        /*1060*/ 	.short	0x010a
        /*1062*/ 	.byte	0x3f
	.zero		1


	//   ....[62]....
        /*1064*/ 	.word	0x0001ec00
        /*1068*/ 	.word	0x00000012
        /*106c*/ 	.word	0x00038800
        /*1070*/ 	.short	0x0107
        /*1072*/ 	.byte	0x3f
	.zero		1


	//   ....[63]....
        /*1074*/ 	.word	0x0001eca0
        /*1078*/ 	.word	0x00000012
        /*107c*/ 	.word	0x00038800
        /*1080*/ 	.short	0x0101
        /*1082*/ 	.byte	0x3f
	.zero		1


	//   ....[64]....
        /*1084*/ 	.word	0x0001fbd0
        /*1088*/ 	.word	0x00000012
        /*108c*/ 	.word	0x00038810
        /*1090*/ 	.short	0x0107
        /*1092*/ 	.byte	0x3f
	.zero		1


	//   ....[65]....
        /*1094*/ 	.word	0x0001fcd0
        /*1098*/ 	.word	0x00000012
        /*109c*/ 	.word	0x00038810
        /*10a0*/ 	.short	0x0101
        /*10a2*/ 	.byte	0x3f
	.zero		1


	//   ....[66]....
        /*10a4*/ 	.word	0x0001fcf0
        /*10a8*/ 	.word	0x00000012
        /*10ac*/ 	.word	0x00038820
        /*10b0*/ 	.short	0x010a
        /*10b2*/ 	.byte	0x3f
	.zero		1


	//   ....[67]....
        /*10b4*/ 	.word	0x0001fdd0
        /*10b8*/ 	.word	0x00000000
        /*10bc*/ 	.word	0x00038860
        /*10c0*/ 	.short	0x010a
        /*10c2*/ 	.byte	0x3f
	.zero		1


	//   ....[68]....
        /*10c4*/ 	.word	0x00020a60
        /*10c8*/ 	.word	0x00000002
        /*10cc*/ 	.word	0x00038840
        /*10d0*/ 	.short	0x010a
        /*10d2*/ 	.byte	0x3f
	.zero		1


	//   ....[69]....
        /*10d4*/ 	.word	0x00020cc0
        /*10d8*/ 	.word	0x00000002
        /*10dc*/ 	.word	0x00038860
        /*10e0*/ 	.short	0x010a
        /*10e2*/ 	.byte	0x3f
	.zero		1


	//   ....[70]....
        /*10e4*/ 	.word	0x00021880
        /*10e8*/ 	.word	0x00000003
        /*10ec*/ 	.word	0x00038840
        /*10f0*/ 	.short	0x010a
        /*10f2*/ 	.byte	0x3f
	.zero		1


	//   ....[71]....
        /*10f4*/ 	.word	0x00021ad0
        /*10f8*/ 	.word	0x00000003
        /*10fc*/ 	.word	0x00038860
        /*1100*/ 	.short	0x010a
        /*1102*/ 	.byte	0x3f
	.zero		1


	//   ....[72]....
        /*1104*/ 	.word	0x00022610
        /*1108*/ 	.word	0x00000003
        /*110c*/ 	.word	0x00038840
        /*1110*/ 	.short	0x010a
        /*1112*/ 	.byte	0x3f
	.zero		1


	//   ....[73]....
        /*1114*/ 	.word	0x00022870
        /*1118*/ 	.word	0x00000003
        /*111c*/ 	.word	0x00038860
        /*1120*/ 	.short	0x010a
        /*1122*/ 	.byte	0x3f
	.zero		1


	//   ....[74]....
        /*1124*/ 	.word	0x00024600
        /*1128*/ 	.word	0x00000000
        /*112c*/ 	.word	0x00038820
        /*1130*/ 	.short	0x010a
        /*1132*/ 	.byte	0x3f
	.zero		1


	//   ....[75]....
        /*1134*/ 	.word	0x000247b0
        /*1138*/ 	.word	0x00000006
        /*113c*/ 	.word	0x00000000
        /*1140*/ 	.short	0x010a
        /*1142*/ 	.byte	0x3f
	.zero		1


	//   ....[76]....
        /*1144*/ 	.word	0x00024820
        /*1148*/ 	.word	0x00000007
        /*114c*/ 	.word	0x00000000
        /*1150*/ 	.short	0x010a
        /*1152*/ 	.byte	0x3f
	.zero		1


	//   ....[77]....
        /*1154*/ 	.word	0x00024890
        /*1158*/ 	.word	0x00000004
        /*115c*/ 	.word	0x00000000
        /*1160*/ 	.short	0x010a
        /*1162*/ 	.byte	0x3f
	.zero		1


	//   ....[78]....
        /*1164*/ 	.word	0x000248c0
        /*1168*/ 	.word	0x00000003
        /*116c*/ 	.word	0x00000000
        /*1170*/ 	.short	0x010a
        /*1172*/ 	.byte	0x3f
	.zero		1


	//   ....[79]....
        /*1174*/ 	.word	0x00024920
        /*1178*/ 	.word	0x0000004b
        /*117c*/ 	.word	0x00038890
        /*1180*/ 	.short	0x010a
        /*1182*/ 	.byte	0x3f
	.zero		1


	//   ....[80]....
        /*1184*/ 	.word	0x00024970
        /*1188*/ 	.word	0x0000004b
        /*118c*/ 	.word	0x00038890
        /*1190*/ 	.short	0x010a
        /*1192*/ 	.byte	0x3f
	.zero		1


	//   ....[81]....
        /*1194*/ 	.word	0x000249c0
        /*1198*/ 	.word	0x0000004b
        /*119c*/ 	.word	0x00038890
        /*11a0*/ 	.short	0x010a
        /*11a2*/ 	.byte	0x3f
	.zero		1


	//   ....[82]....
        /*11a4*/ 	.word	0x00024a10
        /*11a8*/ 	.word	0x0000004b
        /*11ac*/ 	.word	0x000388b0
        /*11b0*/ 	.short	0x010a
        /*11b2*/ 	.byte	0x3f
	.zero		1


	//   ....[83]....
        /*11b4*/ 	.word	0x00024e00
        /*11b8*/ 	.word	0x00000002
        /*11bc*/ 	.word	0x00038800
        /*11c0*/ 	.short	0x010a
        /*11c2*/ 	.byte	0x3f
	.zero		1


	//   ....[84]....
        /*11c4*/ 	.word	0x00025200
        /*11c8*/ 	.word	0x00000002
        /*11cc*/ 	.word	0x00038800
        /*11d0*/ 	.short	0x010a
        /*11d2*/ 	.byte	0x3f
	.zero		1


	//   ....[85]....
        /*11d4*/ 	.word	0x00025250
        /*11d8*/ 	.word	0x00000015
        /*11dc*/ 	.word	0x00038830
        /*11e0*/ 	.short	0x010a
        /*11e2*/ 	.byte	0x3f
	.zero		1


	//   ....[86]....
        /*11e4*/ 	.word	0x000252a0
        /*11e8*/ 	.word	0x00000002
        /*11ec*/ 	.word	0x00038810
        /*11f0*/ 	.short	0x010a
        /*11f2*/ 	.byte	0x3f
	.zero		1


	//   ....[87]....
        /*11f4*/ 	.word	0x000252f0
        /*11f8*/ 	.word	0x00000015
        /*11fc*/ 	.word	0x00038850
        /*1200*/ 	.short	0x010a
        /*1202*/ 	.byte	0x3f
	.zero		1


	//   ....[88]....
        /*1204*/ 	.word	0x00025340
        /*1208*/ 	.word	0x000000c3
        /*120c*/ 	.word	0x00038830
        /*1210*/ 	.short	0x010a
        /*1212*/ 	.byte	0x3f
	.zero		1


	//   ....[89]....
        /*1214*/ 	.word	0x00025390
        /*1218*/ 	.word	0x000000c3
        /*121c*/ 	.word	0x00038850
        /*1220*/ 	.short	0x010a
        /*1222*/ 	.byte	0x3f
	.zero		1


	//   ....[90]....
        /*1224*/ 	.word	0x000253e0
        /*1228*/ 	.word	0x000000c0
        /*122c*/ 	.word	0x00038830
        /*1230*/ 	.short	0x010a
        /*1232*/ 	.byte	0x3f
	.zero		1


	//   ....[91]....
        /*1234*/ 	.word	0x00025430
        /*1238*/ 	.word	0x000000c0
        /*123c*/ 	.word	0x00038850
        /*1240*/ 	.short	0x010a
        /*1242*/ 	.byte	0x3f
	.zero		1


	//   ....[92]....
        /*1244*/ 	.word	0x000255d0
        /*1248*/ 	.word	0x00000012
        /*124c*/ 	.word	0x00038820
        /*1250*/ 	.short	0x010a
        /*1252*/ 	.byte	0x3f
	.zero		1


	//   ....[93]....
        /*1254*/ 	.word	0x00025620
        /*1258*/ 	.word	0x00000004
        /*125c*/ 	.word	0x000388a0
        /*1260*/ 	.short	0x010a
        /*1262*/ 	.byte	0x3f
	.zero		1


	//   ....[94]....
        /*1264*/ 	.word	0x00025670
        /*1268*/ 	.word	0x00000004
        /*126c*/ 	.word	0x000388c0
        /*1270*/ 	.short	0x010a
        /*1272*/ 	.byte	0x3f
	.zero		1


	//   ....[95]....
        /*1274*/ 	.word	0x000256c0
        /*1278*/ 	.word	0x00000004
        /*127c*/ 	.word	0x000388a0
        /*1280*/ 	.short	0x010a
        /*1282*/ 	.byte	0x3f
	.zero		1


	//   ....[96]....
        /*1284*/ 	.word	0x00025710
        /*1288*/ 	.word	0x00000004
        /*128c*/ 	.word	0x000388c0
        /*1290*/ 	.short	0x010a
        /*1292*/ 	.byte	0x3f
	.zero		1


	//   ....[97]....
        /*1294*/ 	.word	0x000258b0
        /*1298*/ 	.word	0x00000000
        /*129c*/ 	.word	0x00038840
        /*12a0*/ 	.short	0x010a
        /*12a2*/ 	.byte	0x3f
	.zero		1


	//   ....[98]....
        /*12a4*/ 	.word	0x000269b0
        /*12a8*/ 	.word	0x00000012
        /*12ac*/ 	.word	0x00038820
        /*12b0*/ 	.short	0x010a
        /*12b2*/ 	.byte	0x3f
	.zero		1


	//   ....[99]....
        /*12b4*/ 	.word	0x00026a00
        /*12b8*/ 	.word	0x00000000
        /*12bc*/ 	.word	0x00038860
        /*12c0*/ 	.short	0x010a
        /*12c2*/ 	.byte	0x3f
	.zero		1


	//   ....[100]....
        /*12c4*/ 	.word	0x00026a50
        /*12c8*/ 	.word	0x00000002
        /*12cc*/ 	.word	0x00038840
        /*12d0*/ 	.short	0x010a
        /*12d2*/ 	.byte	0x3f
	.zero		1


	//   ....[101]....
        /*12d4*/ 	.word	0x00026aa0
        /*12d8*/ 	.word	0x00000002
        /*12dc*/ 	.word	0x00038860
        /*12e0*/ 	.short	0x010a
        /*12e2*/ 	.byte	0x3f
	.zero		1


	//   ....[102]....
        /*12e4*/ 	.word	0x00026af0
        /*12e8*/ 	.word	0x00000003
        /*12ec*/ 	.word	0x00038840
        /*12f0*/ 	.short	0x010a
        /*12f2*/ 	.byte	0x3f
	.zero		1


	//   ....[103]....
        /*12f4*/ 	.word	0x00026b40
        /*12f8*/ 	.word	0x00000003
        /*12fc*/ 	.word	0x00038860
        /*1300*/ 	.short	0x010a
        /*1302*/ 	.byte	0x3f
	.zero		1


	//   ....[104]....
        /*1304*/ 	.word	0x00026b90
        /*1308*/ 	.word	0x00000003
        /*130c*/ 	.word	0x00038840
        /*1310*/ 	.short	0x010a
        /*1312*/ 	.byte	0x3f
	.zero		1


	//   ....[105]....
        /*1314*/ 	.word	0x00026be0
        /*1318*/ 	.word	0x00000003
        /*131c*/ 	.word	0x00038860
        /*1320*/ 	.short	0x010a
        /*1322*/ 	.byte	0x3f
	.zero		1


	//   ....[106]....
        /*1324*/ 	.word	0x00027760
        /*1328*/ 	.word	0x00000000
        /*132c*/ 	.word	0x00038820
        /*1330*/ 	.short	0x010a
        /*1332*/ 	.byte	0x3f
	.zero		1


	//   ....[107]....
        /*1334*/ 	.word	0x00027900
        /*1338*/ 	.word	0x00000006
        /*133c*/ 	.word	0x00000000
        /*1340*/ 	.short	0x010a
        /*1342*/ 	.byte	0x3f
	.zero		1


	//   ....[108]....
        /*1344*/ 	.word	0x00027950
        /*1348*/ 	.word	0x00000007
        /*134c*/ 	.word	0x00000000
        /*1350*/ 	.short	0x010a
        /*1352*/ 	.byte	0x3f
	.zero		1


	//   ....[109]....
        /*1354*/ 	.word	0x000279a0
        /*1358*/ 	.word	0x00000004
        /*135c*/ 	.word	0x00000000
        /*1360*/ 	.short	0x010a
        /*1362*/ 	.byte	0x3f
	.zero		1


	//----- nvinfo : EIATTR_NUM_MBARRIERS
	.align		4
.L_650:
        /*1364*/ 	.byte	0x03, 0x38
        /*1366*/ 	.short	0x0017


	//----- nvinfo : EIATTR_EXIT_INSTR_OFFSETS
	.align		4
        /*1368*/ 	.byte	0x04, 0x1c
        /*136a*/ 	.short	(.L_652 - .L_651)


	//   ....[0]....
.L_651:
        /*136c*/ 	.word	0x00024910


	//----- nvinfo : EIATTR_MAX_THREADS
	.align		4
.L_652:
        /*1370*/ 	.byte	0x04, 0x05
        /*1372*/ 	.short	(.L_654 - .L_653)
.L_653:
        /*1374*/ 	.word	0x00000180
        /*1378*/ 	.word	0x00000001
        /*137c*/ 	.word	0x00000001


	//----- nvinfo : EIATTR_CRS_STACK_SIZE
	.align		4
.L_654:
        /*1380*/ 	.byte	0x04, 0x1e
        /*1382*/ 	.short	(.L_656 - .L_655)
.L_655:
        /*1384*/ 	.word	0x00000000


	//----- nvinfo : EIATTR_CBANK_PARAM_SIZE
	.align		4
.L_656:
        /*1388*/ 	.byte	0x03, 0x19
        /*138a*/ 	.short	0x0bf0


	//----- nvinfo : EIATTR_PARAM_CBANK
	.align		4
        /*138c*/ 	.byte	0x04, 0x0a
        /*138e*/ 	.short	(.L_658 - .L_657)
	.align		4
.L_657:
        /*1390*/ 	.word	index@(.nv.constant0._ZN7cutlass13device_kernelIN5flash11enable_sm90INS1_16FlashAttnFwdSm90INS1_25CollectiveMainloopFwdSm90ILi2EN4cute5tupleIJNS5_1CILi1EEES8_S8_EEENS6_IJNS7_ILi64EEESA_SA_EEELi512ENS_6half_tEfNS_4arch4Sm90ELb1ELb0ELb1ELb1ELb0ELb1ELb1ELb0ELb0ELb1ELb1ELb0EEENS1_21CollectiveEpilogueFwdINS6_IJSA_NS7_ILi512EEESA_EEES9_SC_SE_Li256ELb1ELb1ELb1ELb0EEENS1_36VarlenDynamicPersistentTileSchedulerILi64ELi64ELi256ELi128ELb1ELb1ELb1ELb1ELb1ELb1EEEEEEEEEvNT_6ParamsE)
        /*1394*/ 	.short	0x0210
        /*1396*/ 	.short	0x0bf0


	//----- nvinfo : EIATTR_SW_WAR
	.align		4
.L_658:
        /*1398*/ 	.byte	0x04, 0x36
        /*139a*/ 	.short	(.L_660 - .L_659)
.L_659:
        /*139c*/ 	.word	0x00000008
.L_660:


//--------------------- .nv.callgraph             --------------------------
	.section	.nv.callgraph,"",@"SHT_CUDA_CALLGRAPH"
	.align	4
	.sectionentsize	8
	.align		4
        /*0000*/ 	.word	0x00000000
	.align		4
        /*0004*/ 	.word	0xffffffff
	.align		4
        /*0008*/ 	.word	index@(_ZN7cutlass13device_kernelIN5flash11enable_sm90INS1_16FlashAttnFwdSm90INS1_25CollectiveMainloopFwdSm90ILi2EN4cute5tupleIJNS5_1CILi1EEES8_S8_EEENS6_IJNS7_ILi64EEESA_SA_EEELi512ENS_6half_tEfNS_4arch4Sm90ELb0ELb0ELb1ELb0ELb0ELb0ELb0ELb0ELb0ELb1ELb1ELb0EEENS1_21CollectiveEpilogueFwdINS6_IJSA_NS7_ILi512EEESA_EEES9_SC_SE_Li256ELb0ELb1ELb1ELb0EEENS1_19SingleTileSchedulerILb0ELb1ELb1ELi64EEEEEEEEEvNT_6ParamsE)
	.align		4
        /*000c*/ 	.word	index@(__assertfail)
	.align		4
        /*0010*/ 	.word	index@(_ZN7cutlass13device_kernelIN5flash11enable_sm90INS1_16FlashAttnFwdSm90INS1_25CollectiveMainloopFwdSm90ILi2EN4cute5tupleIJNS5_1CILi1EEES8_S8_EEENS6_IJNS7_ILi64EEESA_SA_EEELi512ENS_6half_tEfNS_4arch4Sm90ELb0ELb0ELb1ELb0ELb0ELb0ELb1ELb0ELb0ELb1ELb1ELb0EEENS1_21CollectiveEpilogueFwdINS6_IJSA_NS7_ILi512EEESA_EEES9_SC_SE_Li256ELb0ELb1ELb1ELb0EEENS1_19SingleTileSchedulerILb0ELb1ELb1ELi64EEEEEEEEEvNT_6ParamsE)
	.align		4
        /*0014*/ 	.word	index@(__assertfail)
	.align		4
        /*0018*/ 	.word	index@(_ZN7cutlass13device_kernelIN5flash11enable_sm90INS1_16FlashAttnFwdSm90INS1_25CollectiveMainloopFwdSm90ILi2EN4cute5tupleIJNS5_1CILi1EEES8_S8_EEENS6_IJNS7_ILi64EEESA_SA_EEELi512ENS_6half_tEfNS_4arch4Sm90ELb0ELb0ELb1ELb1ELb0ELb0ELb0ELb0ELb0ELb1ELb1ELb0EEENS1_21CollectiveEpilogueFwdINS6_IJSA_NS7_ILi512EEESA_EEES9_SC_SE_Li256ELb1ELb1ELb1ELb0EEENS1_36VarlenDynamicPersistentTileSchedulerILi64ELi64ELi256ELi128ELb1ELb1ELb1ELb0ELb1ELb1EEEEEEEEEvNT_6ParamsE)
	.align		4
        /*001c*/ 	.word	index@(__assertfail)
	.align		4
        /*0020*/ 	.word	index@(_ZN7cutlass13device_kernelIN5flash11enable_sm90INS1_16FlashAttnFwdSm90INS1_25CollectiveMainloopFwdSm90ILi2EN4cute5tupleIJNS5_1CILi1EEES8_S8_EEENS6_IJNS7_ILi64EEESA_SA_EEELi512ENS_6half_tEfNS_4arch4Sm90ELb0ELb0ELb1ELb1ELb0ELb1ELb0ELb0ELb0ELb1ELb1ELb0EEENS1_21CollectiveEpilogueFwdINS6_IJSA_NS7_ILi512EEESA_EEES9_SC_SE_Li256ELb1ELb1ELb1ELb0EEENS1_36VarlenDynamicPersistentTileSchedulerILi64ELi64ELi256ELi128ELb1ELb1ELb1ELb0ELb1ELb1EEEEEEEEEvNT_6ParamsE)
	.align		4
        /*0024*/ 	.word	index@(__assertfail)
	.align		4
        /*0028*/ 	.word	index@(_ZN7cutlass13device_kernelIN5flash11enable_sm90INS1_16FlashAttnFwdSm90INS1_25CollectiveMainloopFwdSm90ILi2EN4cute5tupleIJNS5_1CILi1EEES8_S8_EEENS6_IJNS7_ILi64EEESA_SA_EEELi512ENS_6half_tEfNS_4arch4Sm90ELb0ELb0ELb1ELb1ELb0ELb0ELb1ELb0ELb0ELb1ELb1ELb0EEENS1_21CollectiveEpilogueFwdINS6_IJSA_NS7_ILi512EEESA_EEES9_SC_SE_Li256ELb1ELb1ELb1ELb0EEENS1_36VarlenDynamicPersistentTileSchedulerILi64ELi64ELi256ELi128ELb1ELb1ELb1ELb0ELb1ELb1EEEEEEEEEvNT_6ParamsE)
	.align		4
        /*002c*/ 	.word	index@(__assertfail)
	.align		4
        /*0030*/ 	.word	index@(_ZN7cutlass13device_kernelIN5flash11enable_sm90INS1_16FlashAttnFwdSm90INS1_25CollectiveMainloopFwdSm90ILi2EN4cute5tupleIJNS5_1CILi1EEES8_S8_EEENS6_IJNS7_ILi64EEESA_SA_EEELi512ENS_6half_tEfNS_4arch4Sm90ELb0ELb0ELb1ELb1ELb0ELb1ELb1ELb0ELb0ELb1ELb1ELb0EEENS1_21CollectiveEpilogueFwdINS6_IJSA_NS7_ILi512EEESA_EEES9_SC_SE_Li256ELb1ELb1ELb1ELb0EEENS1_36VarlenDynamicPersistentTileSchedulerILi64ELi64ELi256ELi128ELb1ELb1ELb1ELb0ELb1ELb1EEEEEEEEEvNT_6ParamsE)
	.align		4
        /*0034*/ 	.word	index@(__assertfail)
	.align		4
        /*0038*/ 	.word	index@(_ZN7cutlass13device_kernelIN5flash11enable_sm90INS1_16FlashAttnFwdSm90INS1_25CollectiveMainloopFwdSm90ILi2EN4cute5tupleIJNS5_1CILi1EEES8_S8_EEENS6_IJNS7_ILi64EEESA_SA_EEELi512ENS_6half_tEfNS_4arch4Sm90ELb0ELb1ELb1ELb0ELb0ELb0ELb0ELb0ELb0ELb1ELb1ELb0EEENS1_21CollectiveEpilogueFwdINS6_IJSA_NS7_ILi512EEESA_EEES9_SC_SE_Li256ELb0ELb1ELb1ELb0EEENS1_19SingleTileSchedulerILb0ELb1ELb1ELi64EEEEEEEEEvNT_6ParamsE)
	.align		4
        /*003c*/ 	.word	index@(__assertfail)
	.align		4
        /*0040*/ 	.word	index@(_ZN7cutlass13device_kernelIN5flash11enable_sm90INS1_16FlashAttnFwdSm90INS1_25CollectiveMainloopFwdSm90ILi2EN4cute5tupleIJNS5_1CILi1EEES8_S8_EEENS6_IJNS7_ILi64EEESA_SA_EEELi512ENS_6half_tEfNS_4arch4Sm90ELb0ELb1ELb1ELb0ELb0ELb0ELb1ELb0ELb0ELb1ELb1ELb0EEENS1_21CollectiveEpilogueFwdINS6_IJSA_NS7_ILi512EEESA_EEES9_SC_SE_Li256ELb0ELb1ELb1ELb0EEENS1_19SingleTileSchedulerILb0ELb1ELb1ELi64EEEEEEEEEvNT_6ParamsE)
	.align		4
        /*0044*/ 	.word	index@(__assertfail)
	.align		4
        /*0048*/ 	.word	index@(_ZN7cutlass13device_kernelIN5flash11enable_sm90INS1_16FlashAttnFwdSm90INS1_25CollectiveMainloopFwdSm90ILi2EN4cute5tupleIJNS5_1CILi1EEES8_S8_EEENS6_IJNS7_ILi64EEESA_SA_EEELi512ENS_6half_tEfNS_4arch4Sm90ELb0ELb1ELb1ELb1ELb0ELb0ELb0ELb0ELb0ELb1ELb1ELb0EEENS1_21CollectiveEpilogueFwdINS6_IJSA_NS7_ILi512EEESA_EEES9_SC_SE_Li256ELb1ELb1ELb1ELb0EEENS1_36VarlenDynamicPersistentTileSchedulerILi64ELi64ELi256ELi128ELb1ELb1ELb1ELb1ELb0ELb1EEEEEEEEEvNT_6ParamsE)
	.align		4
        /*004c*/ 	.word	index@(__assertfail)
	.align		4
        /*0050*/ 	.word	index@(_ZN7cutlass13device_kernelIN5flash11enable_sm90INS1_16FlashAttnFwdSm90INS1_25CollectiveMainloopFwdSm90ILi2EN4cute5tupleIJNS5_1CILi1EEES8_S8_EEENS6_IJNS7_ILi64EEESA_SA_EEELi512ENS_6half_tEfNS_4arch4Sm90ELb0ELb1ELb1ELb1ELb0ELb1ELb0ELb0ELb0ELb1ELb1ELb0EEENS1_21CollectiveEpilogueFwdINS6_IJSA_NS7_ILi512EEESA_EEES9_SC_SE_Li256ELb1ELb1ELb1ELb0EEENS1_36VarlenDynamicPersistentTileSchedulerILi64ELi64ELi256ELi128ELb1ELb1ELb1ELb1ELb0ELb1EEEEEEEEEvNT_6ParamsE)
	.align		4
        /*0054*/ 	.word	index@(__assertfail)
	.align		4
        /*0058*/ 	.word	index@(_ZN7cutlass13device_kernelIN5flash11enable_sm90INS1_16FlashAttnFwdSm90INS1_25CollectiveMainloopFwdSm90ILi2EN4cute5tupleIJNS5_1CILi1EEES8_S8_EEENS6_IJNS7_ILi64EEESA_SA_EEELi512ENS_6half_tEfNS_4arch4Sm90ELb0ELb1ELb1ELb1ELb0ELb0ELb1ELb0ELb0ELb1ELb1ELb0EEENS1_21CollectiveEpilogueFwdINS6_IJSA_NS7_ILi512EEESA_EEES9_SC_SE_Li256ELb1ELb1ELb1ELb0EEENS1_36VarlenDynamicPersistentTileSchedulerILi64ELi64ELi256ELi128ELb1ELb1ELb1ELb1ELb0ELb1EEEEEEEEEvNT_6ParamsE)
	.align		4
        /*005c*/ 	.word	index@(__assertfail)
	.align		4
        /*0060*/ 	.word	index@(_ZN7cutlass13device_kernelIN5flash11enable_sm90INS1_16FlashAttnFwdSm90INS1_25CollectiveMainloopFwdSm90ILi2EN4cute5tupleIJNS5_1CILi1EEES8_S8_EEENS6_IJNS7_ILi64EEESA_SA_EEELi512ENS_6half_tEfNS_4arch4Sm90ELb0ELb1ELb1ELb1ELb0ELb1ELb1ELb0ELb0ELb1ELb1ELb0EEENS1_21CollectiveEpilogueFwdINS6_IJSA_NS7_ILi512EEESA_EEES9_SC_SE_Li256ELb1ELb1ELb1ELb0EEENS1_36VarlenDynamicPersistentTileSchedulerILi64ELi64ELi256ELi128ELb1ELb1ELb1ELb1ELb0ELb1EEEEEEEEEvNT_6ParamsE)
	.align		4
        /*0064*/ 	.word	index@(__assertfail)
	.align		4
        /*0068*/ 	.word	index@(_ZN7cutlass13device_kernelIN5flash11enable_sm90INS1_16FlashAttnFwdSm90INS1_25CollectiveMainloopFwdSm90ILi2EN4cute5tupleIJNS5_1CILi1EEES8_S8_EEENS6_IJNS7_ILi64EEESA_SA_EEELi512ENS_6half_tEfNS_4arch4Sm90ELb1ELb0ELb1ELb0ELb0ELb0ELb0ELb0ELb0ELb1ELb1ELb0EEENS1_21CollectiveEpilogueFwdINS6_IJSA_NS7_ILi512EEESA_EEES9_SC_SE_Li256ELb0ELb1ELb1ELb0EEENS1_19SingleTileSchedulerILb0ELb1ELb1ELi64EEEEEEEEEvNT_6ParamsE)
	.align		4
        /*006c*/ 	.word	index@(__assertfail)
	.align		4
        /*0070*/ 	.word	index@(_ZN7cutlass13device_kernelIN5flash11enable_sm90INS1_16FlashAttnFwdSm90INS1_25CollectiveMainloopFwdSm90ILi2EN4cute5tupleIJNS5_1CILi1EEES8_S8_EEENS6_IJNS7_ILi64EEESA_SA_EEELi512ENS_6half_tEfNS_4arch4Sm90ELb1ELb0ELb1ELb0ELb0ELb0ELb1ELb0ELb0ELb1ELb1ELb0EEENS1_21CollectiveEpilogueFwdINS6_IJSA_NS7_ILi512EEESA_EEES9_SC_SE_Li256ELb0ELb1ELb1ELb0EEENS1_19SingleTileSchedulerILb0ELb1ELb1ELi64EEEEEEEEEvNT_6ParamsE)
	.align		4
        /*0074*/ 	.word	index@(__assertfail)
	.align		4
        /*0078*/ 	.word	index@(_ZN7cutlass13device_kernelIN5flash11enable_sm90INS1_16FlashAttnFwdSm90INS1_25CollectiveMainloopFwdSm90ILi2EN4cute5tupleIJNS5_1CILi1EEES8_S8_EEENS6_IJNS7_ILi64EEESA_SA_EEELi512ENS_6half_tEfNS_4arch4Sm90ELb1ELb0ELb1ELb1ELb0ELb0ELb0ELb0ELb0ELb1ELb1ELb0EEENS1_21CollectiveEpilogueFwdINS6_IJSA_NS7_ILi512EEESA_EEES9_SC_SE_Li256ELb1ELb1ELb1ELb0EEENS1_36VarlenDynamicPersistentTileSchedulerILi64ELi64ELi256ELi128ELb1ELb1ELb1ELb1ELb1ELb1EEEEEEEEEvNT_6ParamsE)
	.align		4
        /*007c*/ 	.word	index@(__assertfail)
	.align		4
        /*0080*/ 	.word	index@(_ZN7cutlass13device_kernelIN5flash11enable_sm90INS1_16FlashAttnFwdSm90INS1_25CollectiveMainloopFwdSm90ILi2EN4cute5tupleIJNS5_1CILi1EEES8_S8_EEENS6_IJNS7_ILi64EEESA_SA_EEELi512ENS_6half_tEfNS_4arch4Sm90ELb1ELb0ELb1ELb1ELb0ELb1ELb0ELb0ELb0ELb1ELb1ELb0EEENS1_21CollectiveEpilogueFwdINS6_IJSA_NS7_ILi512EEESA_EEES9_SC_SE_Li256ELb1ELb1ELb1ELb0EEENS1_36VarlenDynamicPersistentTileSchedulerILi64ELi64ELi256ELi128ELb1ELb1ELb1ELb1ELb1ELb1EEEEEEEEEvNT_6ParamsE)
	.align		4
        /*0084*/ 	.word	index@(__assertfail)
	.align		4
        /*0088*/ 	.word	index@(_ZN7cutlass13device_kernelIN5flash11enable_sm90INS1_16FlashAttnFwdSm90INS1_25CollectiveMainloopFwdSm90ILi2EN4cute5tupleIJNS5_1CILi1EEES8_S8_EEENS6_IJNS7_ILi64EEESA_SA_EEELi512ENS_6half_tEfNS_4arch4Sm90ELb1ELb0ELb1ELb1ELb0ELb0ELb1ELb0ELb0ELb1ELb1ELb0EEENS1_21CollectiveEpilogueFwdINS6_IJSA_NS7_ILi512EEESA_EEES9_SC_SE_Li256ELb1ELb1ELb1ELb0EEENS1_36VarlenDynamicPersistentTileSchedulerILi64ELi64ELi256ELi128ELb1ELb1ELb1ELb1ELb1ELb1EEEEEEEEEvNT_6ParamsE)
	.align		4
        /*008c*/ 	.word	index@(__assertfail)
	.align		4
        /*0090*/ 	.word	index@(_ZN7cutlass13device_kernelIN5flash11enable_sm90INS1_16FlashAttnFwdSm90INS1_25CollectiveMainloopFwdSm90ILi2EN4cute5tupleIJNS5_1CILi1EEES8_S8_EEENS6_IJNS7_ILi64EEESA_SA_EEELi512ENS_6half_tEfNS_4arch4Sm90ELb1ELb0ELb1ELb1ELb0ELb1ELb1ELb0ELb0ELb1ELb1ELb0EEENS1_21CollectiveEpilogueFwdINS6_IJSA_NS7_ILi512EEESA_EEES9_SC_SE_Li256ELb1ELb1ELb1ELb0EEENS1_36VarlenDynamicPersistentTileSchedulerILi64ELi64ELi256ELi128ELb1ELb1ELb1ELb1ELb1ELb1EEEEEEEEEvNT_6ParamsE)
	.align		4
        /*0094*/ 	.word	index@(__assertfail)
	.align		4
        /*0098*/ 	.word	0x00000000
	.align		4
        /*009c*/ 	.word	0xfffffffe
	.align		4
        /*00a0*/ 	.word	0x00000000
	.align		4
        /*00a4*/ 	.word	0xfffffffd
	.align		4
        /*00a8*/ 	.word	0x00000000
	.align		4
        /*00ac*/ 	.word	0xfffffffc


//--------------------- .nv.constant4             --------------------------
	.section	.nv.constant4,"a",@progbits
	.align	8
	.align		8
.nv.constant4:
        /*0000*/ 	.dword	__assertfail
	.align		8
        /*0008*/ 	.dword	__unnamed_1
	.align		8
        /*0010*/ 	.dword	__unnamed_2
	.align		8
        /*0018*/ 	.dword	__unnamed_3
	.align		8
        /*0020*/ 	.dword	__unnamed_4
	.align		8
        /*0028*/ 	.dword	__unnamed_5
	.align		8
        /*0030*/ 	.dword	__unnamed_6
	.align		8
        /*0038*/ 	.dword	_ZN83_INTERNAL_4b3e648f_47_flash_fwd_hdim64_512_fp16_split_softcap_sm90_cu_c04999b1_34374cuda3std3__45__cpo5beginE
	.align		8
        /*0040*/ 	.dword	_ZN83_INTERNAL_4b3e648f_47_flash_fwd_hdim64_512_fp16_split_softcap_sm90_cu_c04999b1_34374cuda3std3__45__cpo3endE
	.align		8
        /*0048*/ 	.dword	_ZN83_INTERNAL_4b3e648f_47_flash_fwd_hdim64_512_fp16_split_softcap_sm90_cu_c04999b1_34374cuda3std3__45__cpo6cbeginE
	.align		8
        /*0050*/ 	.dword	_ZN83_INTERNAL_4b3e648f_47_flash_fwd_hdim64_512_fp16_split_softcap_sm90_cu_c04999b1_34374cuda3std3__45__cpo4cendE
	.align		8
        /*0058*/ 	.dword	_ZN83_INTERNAL_4b3e648f_47_flash_fwd_hdim64_512_fp16_split_softcap_sm90_cu_c04999b1_34374cuda3std3__485_GLOBAL__N__4b3e648f_47_flash_fwd_hdim64_512_fp16_split_softcap_sm90_cu_c04999b1_34376ignoreE
	.align		8
        /*0060*/ 	.dword	_ZN83_INTERNAL_4b3e648f_47_flash_fwd_hdim64_512_fp16_split_softcap_sm90_cu_c04999b1_34374cuda3std3__419piecewise_constructE
	.align		8
        /*0068*/ 	.dword	_ZN83_INTERNAL_4b3e648f_47_flash_fwd_hdim64_512_fp16_split_softcap_sm90_cu_c04999b1_34374cuda3std3__48in_placeE
	.align		8
        /*0070*/ 	.dword	_ZN83_INTERNAL_4b3e648f_47_flash_fwd_hdim64_512_fp16_split_softcap_sm90_cu_c04999b1_34374cuda3std6ranges3__45__cpo4swapE
	.align		8
        /*0078*/ 	.dword	_ZN83_INTERNAL_4b3e648f_47_flash_fwd_hdim64_512_fp16_split_softcap_sm90_cu_c04999b1_34374cuda3std6ranges3__45__cpo9iter_moveE
	.align		8
        /*0080*/ 	.dword	_ZN83_INTERNAL_4b3e648f_47_flash_fwd_hdim64_512_fp16_split_softcap_sm90_cu_c04999b1_34374cute7productE
	.align		8
        /*0088*/ 	.dword	_ZN83_INTERNAL_4b3e648f_47_flash_fwd_hdim64_512_fp16_split_softcap_sm90_cu_c04999b1_34374cute1_E
	.align		8
        /*0090*/ 	.dword	$str$20
	.align		8
        /*0098*/ 	.dword	$str$21


//--------------------- .text._ZN7cutlass13device_kernelIN5flash11enable_sm90INS1_16FlashAttnFwdSm90INS1_25CollectiveMainloopFwdSm90ILi2EN4cute5tupleIJNS5_1CILi1EEES8_S8_EEENS6_IJNS7_ILi64EEESA_SA_EEELi512ENS_6half_tEfNS_4arch4Sm90ELb0ELb0ELb1ELb0ELb0ELb0ELb0ELb0ELb0ELb1ELb1ELb0EEENS1_21CollectiveEpilogueFwdINS6_IJSA_NS7_ILi512EEESA_EEES9_SC_SE_Li256ELb0ELb1ELb1ELb0EEENS1_19SingleTileSchedulerILb0ELb1ELb1ELi64EEEEEEEEEvNT_6ParamsE --------------------------
	.section	.text._ZN7cutlass13device_kernelIN5flash11enable_sm90INS1_16FlashAttnFwdSm90INS1_25CollectiveMainloopFwdSm90ILi2EN4cute5tupleIJNS5_1CILi1EEES8_S8_EEENS6_IJNS7_ILi64EEESA_SA_EEELi512ENS_6half_tEfNS_4arch4Sm90ELb0ELb0ELb1ELb0ELb0ELb0ELb0ELb0ELb0ELb1ELb1ELb0EEENS1_21CollectiveEpilogueFwdINS6_IJSA_NS7_ILi512EEESA_EEES9_SC_SE_Li256ELb0ELb1ELb1ELb0EEENS1_19SingleTileSchedulerILb0ELb1ELb1ELi64EEEEEEEEEvNT_6ParamsE,"ax",@progbits
	.align	128
.text._ZN7cutlass13device_kernelIN5flash11enable_sm90INS1_16FlashAttnFwdSm90INS1_25CollectiveMainloopFwdSm90ILi2EN4cute5tupleIJNS5_1CILi1EEES8_S8_EEENS6_IJNS7_ILi64EEESA_SA_EEELi512ENS_6half_tEfNS_4arch4Sm90ELb0ELb0ELb1ELb0ELb0ELb0ELb0ELb0ELb0ELb1ELb1ELb0EEENS1_21CollectiveEpilogueFwdINS6_IJSA_NS7_ILi512EEESA_EEES9_SC_SE_Li256ELb0ELb1ELb1ELb0EEENS1_19SingleTileSchedulerILb0ELb1ELb1ELi64EEEEEEEEEvNT_6ParamsE:
        .type           _ZN7cutlass13device_kernelIN5flash11enable_sm90INS1_16FlashAttnFwdSm90INS1_25CollectiveMainloopFwdSm90ILi2EN4cute5tupleIJNS5_1CILi1EEES8_S8_EEENS6_IJNS7_ILi64EEESA_SA_EEELi512ENS_6half_tEfNS_4arch4Sm90ELb0ELb0ELb1ELb0ELb0ELb0ELb0ELb0ELb0ELb1ELb1ELb0EEENS1_21CollectiveEpilogueFwdINS6_IJSA_NS7_ILi512EEESA_EEES9_SC_SE_Li256ELb0ELb1ELb1ELb0EEENS1_19SingleTileSchedulerILb0ELb1ELb1ELi64EEEEEEEEEvNT_6ParamsE,@function
        .size           _ZN7cutlass13device_kernelIN5flash11enable_sm90INS1_16FlashAttnFwdSm90INS1_25CollectiveMainloopFwdSm90ILi2EN4cute5tupleIJNS5_1CILi1EEES8_S8_EEENS6_IJNS7_ILi64EEESA_SA_EEELi512ENS_6half_tEfNS_4arch4Sm90ELb0ELb0ELb1ELb0ELb0ELb0ELb0ELb0ELb0ELb1ELb1ELb0EEENS1_21CollectiveEpilogueFwdINS6_IJSA_NS7_ILi512EEESA_EEES9_SC_SE_Li256ELb0ELb1ELb1ELb0EEENS1_19SingleTileSchedulerILb0ELb1ELb1ELi64EEEEEEEEEvNT_6ParamsE,(.L_x_6038 - _ZN7cutlass13device_kernelIN5flash11enable_sm90INS1_16FlashAttnFwdSm90INS1_25CollectiveMainloopFwdSm90ILi2EN4cute5tupleIJNS5_1CILi1EEES8_S8_EEENS6_IJNS7_ILi64EEESA_SA_EEELi512ENS_6half_tEfNS_4arch4Sm90ELb0ELb0ELb1ELb0ELb0ELb0ELb0ELb0ELb0ELb1ELb1ELb0EEENS1_21CollectiveEpilogueFwdINS6_IJSA_NS7_ILi512EEESA_EEES9_SC_SE_Li256ELb0ELb1ELb1ELb0EEENS1_19SingleTileSchedulerILb0ELb1ELb1ELi64EEEEEEEEEvNT_6ParamsE)
        .other          _ZN7cutlass13device_kernelIN5flash11enable_sm90INS1_16FlashAttnFwdSm90INS1_25CollectiveMainloopFwdSm90ILi2EN4cute5tupleIJNS5_1CILi1EEES8_S8_EEENS6_IJNS7_ILi64EEESA_SA_EEELi512ENS_6half_tEfNS_4arch4Sm90ELb0ELb0ELb1ELb0ELb0ELb0ELb0ELb0ELb0ELb1ELb1ELb0EEENS1_21CollectiveEpilogueFwdINS6_IJSA_NS7_ILi512EEESA_EEES9_SC_SE_Li256ELb0ELb1ELb1ELb0EEENS1_19SingleTileSchedulerILb0ELb1ELb1ELi64EEEEEEEEEvNT_6ParamsE,@"STO_CUDA_ENTRY STV_DEFAULT"
_ZN7cutlass13device_kernelIN5flash11enable_sm90INS1_16FlashAttnFwdSm90INS1_25CollectiveMainloopFwdSm90ILi2EN4cute5tupleIJNS5_1CILi1EEES8_S8_EEENS6_IJNS7_ILi64EEESA_SA_EEELi512ENS_6half_tEfNS_4arch4Sm90ELb0ELb0ELb1ELb0ELb0ELb0ELb0ELb0ELb0ELb1ELb1ELb0EEENS1_21CollectiveEpilogueFwdINS6_IJSA_NS7_ILi512EEESA_EEES9_SC_SE_Li256ELb0ELb1ELb1ELb0EEENS1_19SingleTileSchedulerILb0ELb1ELb1ELi64EEEEEEEEEvNT_6ParamsE:
[----:B------:R-:W0:Y:S02]  /*0000*/  LDC R1, c[0x0][0x28] ;  /* 0x00000a00ff017b82 */ /* 0x000e240000000800 */
[----:B0-----:R-:W-:Y:S01]  /*0010*/  VIADD R1, R1, 0xffffffe8 ;  /* 0xffffffe801017836 */ /* 0x001fe20000000000 */
[----:B------:R-:W0:Y:S01]  /*0020*/  S2R R3, SR_TID.X ;  /* 0x0000000000037919 */ /* 0x000e220000002100 */
[----:B------:R-:W-:Y:S01]  /*0030*/  ELECT P0, URZ, PT ;  /* 0x00000000003f782f */ /* 0x000fe20003800000 */
[----:B------:R-:W-:Y:S01]  /*0040*/  BSSY B0, `(.L_x_0) ;  /* 0x000000d000007945 */ /* 0x000fe20003800000 */
[----:B0-----:R-:W-:-:S05]  /*0050*/  SHF.R.U32.HI R0, RZ, 0x5, R3 ;  /* 0x00000005ff007819 */ /* 0x001fca0000011603 */
[----:B------:R-:W0:Y:S02]  /*0060*/  SHFL.IDX PT, R2, R0, RZ, 0x1f ;  /* 0x00001fff00027589 */ /* 0x000e2400000e0000 */
[----:B0-----:R-:W-:-:S13]  /*0070*/  ISETP.EQ.AND P0, PT, R2, RZ, P0 ;  /* 0x000000ff0200720c */ /* 0x001fda0000702270 */
[----:B------:R-:W-:Y:S05]  /*0080*/  @!P0 BRA `(.L_x_1) ;  /* 0x0000000000208947 */ /* 0x000fea0003800000 */
[----:B------:R-:W-:Y:S02]  /*0090*/  ULDC.64 UR4, c[0x0][0x198] ;  /* 0x0000660000047ab9 */ /* 0x000fe40000000a00 */
[----:B------:R-:W-:Y:S02]  /*00a0*/  UIADD3 UR6, UP0, UR4, 0x370, URZ ;  /* 0x0000037004067890 */ /* 0x000fe4000ff1e03f */
[----:B------:R-:W-:Y:S02]  /*00b0*/  UIADD3 UR4, UP1, UR4, 0x470, URZ ;  /* 0x0000047004047890 */ /* 0x000fe4000ff3e03f */
[----:B------:R-:W-:Y:S02]  /*00c0*/  UIADD3.X UR7, URZ, UR5, URZ, UP0, !UPT ;  /* 0x000000053f077290 */ /* 0x000fe400087fe43f */
[----:B------:R-:W-:-:S07]  /*00d0*/  UIADD3.X UR5, URZ, UR5, URZ, UP1, !UPT ;  /* 0x000000053f057290 */ /* 0x000fce0008ffe43f */
[----:B------:R0:W-:Y:S02]  /*00e0*/  UTMACCTL.PF [UR6] ;  /* 0x00000000060079b9 */ /* 0x0001e40008040000 */
[----:B------:R0:W-:Y:S02]  /*00f0*/  UTMACCTL.PF [UR4] ;  /* 0x00000000040079b9 */ /* 0x0001e40008040000 */
[----:B0-----:R-:W-:Y:S01]  /*0100*/  NOP ;  /* 0x0000000000007918 */ /* 0x001fe20000000000 */
.L_x_1:
[----:B------:R-:W-:Y:S05]  /*0110*/  BSYNC B0 ;  /* 0x0000000000007941 */ /* 0x000fea0003800000 */
.L_x_0:
[----:B------:R-:W-:Y:S01]  /*0120*/  VOTEU.ANY UP0, P0 ;  /* 0x00000000003f7886 */ /* 0x000fe20000000100 */
[----:B------:R-:W0:Y:S01]  /*0130*/  SHFL.IDX PT, R2, R0, RZ, 0x1f ;  /* 0x00001fff00027589 */ /* 0x000e2200000e0000 */
[----:B------:R-:W-:Y:S01]  /*0140*/  UMOV UR4, 0x80 ;  /* 0x0000008000047882 */ /* 0x000fe20000000000 */
[----:B------:R-:W-:Y:S01]  /*0150*/  UMOV UR7, 0x100 ;  /* 0x0000010000077882 */ /* 0x000fe20000000000 */
[----:B------:R-:W-:Y:S01]  /*0160*/  VOTEU.ANY UP1, P0 ;  /* 0x00000000003f7886 */ /* 0x000fe20000020100 */
[----:B------:R-:W1:Y:S01]  /*0170*/  @UP0 S2UR UR8, SR_CgaCtaId ;  /* 0x00000000000809c3 */ /* 0x000e620000008800 */
[----:B------:R-:W-:Y:S01]  /*0180*/  @UP0 UMOV UR6, 0x400 ;  /* 0x0000040000060882 */ /* 0x000fe20000000000 */
[----:B------:R-:W-:-:S04]  /*0190*/  @UP0 UIADD3 UR4, -UR4, 0x100000, URZ ;  /* 0x0010000004040890 */ /* 0x000fc8000fffe13f */
[----:B------:R-:W-:Y:S02]  /*01a0*/  @UP0 USHF.L.U32 UR5, UR4, 0xb, URZ ;  /* 0x0000000b04050899 */ /* 0x000fe4000800063f */
[----:B------:R-:W-:Y:S01]  /*01b0*/  @UP0 USHF.L.U32 UR4, UR4, 0x1, URZ ;  /* 0x0000000104040899 */ /* 0x000fe2000800063f */
[----:B0-----:R-:W-:Y:S02]  /*01c0*/  ISETP.NE.AND P1, PT, R2, RZ, PT ;  /* 0x000000ff0200720c */ /* 0x001fe40003f25270 */
[----:B------:R-:W-:Y:S01]  /*01d0*/  SHF.R.U32.HI R2, RZ, 0x7, R3 ;  /* 0x00000007ff027819 */ /* 0x000fe20000011603 */
[----:B-1----:R-:W-:Y:S02]  /*01e0*/  @UP0 ULEA UR8, UR8, UR6, 0x18 ;  /* 0x0000000608080291 */ /* 0x002fe4000f8ec03f */
[----:B------:R-:W-:-:S04]  /*01f0*/  @UP0 UIADD3 UR6, -UR7, 0x100000, URZ ;  /* 0x0010000007060890 */ /* 0x000fc8000fffe13f */
[----:B------:R-:W-:Y:S02]  /*0200*/  @UP0 USHF.L.U32 UR7, UR6, 0xb, URZ ;  /* 0x0000000b06070899 */ /* 0x000fe4000800063f */
[----:B------:R-:W-:Y:S01]  /*0210*/  @UP0 USHF.L.U32 UR6, UR6, 0x1, URZ ;  /* 0x0000000106060899 */ /* 0x000fe2000800063f */
[----:B------:R0:W1:Y:S01]  /*0220*/  SHFL.IDX PT, R3, R2, RZ, 0x1f ;  /* 0x00001fff02037589 */ /* 0x00006200000e0000 */
[----:B------:R-:W-:-:S03]  /*0230*/  VOTEU.ANY UP0, P0 ;  /* 0x00000000003f7886 */ /* 0x000fc60000000100 */
[----:B------:R-:W2:Y:S02]  /*0240*/  FENCE.VIEW.ASYNC.S ;  /* 0x00000000000073c6 */ /* 0x000ea40000000000 */
[----:B--2---:R0:W2:Y:S05]  /*0250*/  @UP0 SYNCS.EXCH.64 URZ, [UR8+0x28c00], UR4 ;  /* 0x028c0004083f05b2 */ /* 0x0040aa0008000100 */
[----:B------:R0:W3:Y:S02]  /*0260*/  @UP1 SYNCS.EXCH.64 URZ, [UR8+0x28c20], UR6 ;  /* 0x028c2006083f15b2 */ /* 0x0000e40008000100 */
[----:B0-----:R-:W-:Y:S05]  /*0270*/  @P1 BRA `(.L_x_2) ;  /* 0x0000000000381947 */ /* 0x001fea0003800000 */
[----:B------:R-:W0:Y:S01]  /*0280*/  S2UR UR5, SR_CgaCtaId ;  /* 0x00000000000579c3 */ /* 0x000e220000008800 */
[----:B------:R-:W-:Y:S01]  /*0290*/  UMOV UR4, 0x400 ;  /* 0x0000040000047882 */ /* 0x000fe20000000000 */
[----:B------:R-:W-:Y:S01]  /*02a0*/  UMOV UR7, 0x1 ;  /* 0x0000000100077882 */ /* 0x000fe20000000000 */
[----:B------:R-:W-:Y:S01]  /*02b0*/  ELECT P0, URZ, PT ;  /* 0x00000000003f782f */ /* 0x000fe20003800000 */
[----:B0-----:R-:W-:Y:S02]  /*02c0*/  ULEA UR6, UR5, UR4, 0x18 ;  /* 0x0000000405067291 */ /* 0x001fe4000f8ec03f */
[----:B------:R-:W-:-:S04]  /*02d0*/  UIADD3 UR4, -UR7, 0x100000, URZ ;  /* 0x0010000007047890 */ /* 0x000fc8000fffe13f */
[----:B------:R-:W-:Y:S02]  /*02e0*/  USHF.L.U32 UR5, UR4, 0xb, URZ ;  /* 0x0000000b04057899 */ /* 0x000fe4000800063f */
[----:B------:R-:W-:Y:S01]  /*02f0*/  USHF.L.U32 UR4, UR4, 0x1, URZ ;  /* 0x0000000104047899 */ /* 0x000fe2000800063f */
[----:B------:R-:W0:Y:S11]  /*0300*/  FENCE.VIEW.ASYNC.S ;  /* 0x00000000000073c6 */ /* 0x000e360000000000 */
[----:B0-----:R0:W4:Y:S01]  /*0310*/  SYNCS.EXCH.64 URZ, [UR6+0x28c30], UR4 ;  /* 0x028c3004063f75b2 */ /* 0x0011220008000100 */
[----:B------:R0:W0:Y:S01]  /*0320*/  SYNCS.EXCH.64 URZ, [UR6+0x28c40], UR4 ;  /* 0x028c4004063f75b2 */ /* 0x0000220008000100 */
[----:B------:R0:W0:Y:S01]  /*0330*/  SYNCS.EXCH.64 URZ, [UR6+0x28c38], UR4 ;  /* 0x028c3804063f75b2 */ /* 0x0000220008000100 */
[----:B------:R0:W0:Y:S01]  /*0340*/  SYNCS.EXCH.64 URZ, [UR6+0x28c48], UR4 ;  /* 0x028c4804063f75b2 */ /* 0x0000220008000100 */
[----:B------:R-:W-:Y:S01]  /*0350*/  NOP ;  /* 0x0000000000007918 */ /* 0x000fe20000000000 */
.L_x_2:
[----:B------:R-:W5:Y:S01]  /*0360*/  SHFL.IDX PT, R2, R0, RZ, 0x1f ;  /* 0x00001fff00027589 */ /* 0x000f6200000e0000 */
[----:B------:R-:W-:Y:S01]  /*0370*/  NOP ;  /* 0x0000000000007918 */ /* 0x000fe20000000000 */
[----:B-----5:R-:W-:-:S13]  /*0380*/  ISETP.NE.AND P0, PT, R2, RZ, PT ;  /* 0x000000ff0200720c */ /* 0x020fda0003f05270 */
[----:B------:R-:W-:Y:S05]  /*0390*/  @P0 BRA `(.L_x_3) ;  /* 0x0000000000480947 */ /* 0x000fea0003800000 */
[----:B0-----:R-:W0:Y:S01]  /*03a0*/  S2UR UR5, SR_CgaCtaId ;  /* 0x00000000000579c3 */ /* 0x001e220000008800 */
[----:B------:R-:W-:Y:S01]  /*03b0*/  UMOV UR4, 0x400 ;  /* 0x0000040000047882 */ /* 0x000fe20000000000 */
[----:B------:R-:W-:Y:S01]  /*03c0*/  UMOV UR6, 0x1 ;  /* 0x0000000100067882 */ /* 0x000fe20000000000 */
[----:B------:R-:W-:Y:S01]  /*03d0*/  UMOV UR9, 0x2 ;  /* 0x0000000200097882 */ /* 0x000fe20000000000 */
[----:B------:R-:W-:-:S04]  /*03e0*/  UIADD3 UR6, -UR6, 0x100000, URZ ;  /* 0x0010000006067890 */ /* 0x000fc8000fffe13f */
[----:B------:R-:W-:Y:S02]  /*03f0*/  USHF.L.U32 UR7, UR6, 0xb, URZ ;  /* 0x0000000b06077899 */ /* 0x000fe4000800063f */
[----:B------:R-:W-:Y:S01]  /*0400*/  USHF.L.U32 UR6, UR6, 0x1, URZ ;  /* 0x0000000106067899 */ /* 0x000fe2000800063f */
[----:B------:R-:W-:Y:S01]  /*0410*/  ELECT P0, URZ, PT ;  /* 0x00000000003f782f */ /* 0x000fe20003800000 */
[----:B0-----:R-:W-:Y:S02]  /*0420*/  ULEA UR8, UR5, UR4, 0x18 ;  /* 0x0000000405087291 */ /* 0x001fe4000f8ec03f */
[----:B------:R-:W-:-:S04]  /*0430*/  UIADD3 UR4, -UR9, 0x100000, URZ ;  /* 0x0010000009047890 */ /* 0x000fc8000fffe13f */
[----:B------:R-:W-:Y:S02]  /*0440*/  USHF.L.U32 UR5, UR4, 0xb, URZ ;  /* 0x0000000b04057899 */ /* 0x000fe4000800063f */
[----:B------:R-:W-:Y:S01]  /*0450*/  USHF.L.U32 UR4, UR4, 0x1, URZ ;  /* 0x0000000104047899 */ /* 0x000fe2000800063f */
[----:B------:R-:W0:Y:S03]  /*0460*/  FENCE.VIEW.ASYNC.S ;  /* 0x00000000000073c6 */ /* 0x000e260000000000 */
[----:B0-----:R0:W0:Y:S08]  /*0470*/  SYNCS.EXCH.64 URZ, [UR8+0x28c50], UR6 ;  /* 0x028c5006083f75b2 */ /* 0x0010300008000100 */
[----:B------:R0:W0:Y:S01]  /*0480*/  SYNCS.EXCH.64 URZ, [UR8+0x28c60], UR4 ;  /* 0x028c6004083f75b2 */ /* 0x0000220008000100 */
[----:B------:R0:W0:Y:S01]  /*0490*/  SYNCS.EXCH.64 URZ, [UR8+0x28c58], UR6 ;  /* 0x028c5806083f75b2 */ /* 0x0000220008000100 */
[----:B------:R0:W0:Y:S01]  /*04a0*/  SYNCS.EXCH.64 URZ, [UR8+0x28c68], UR4 ;  /* 0x028c6804083f75b2 */ /* 0x0000220008000100 */
[----:B------:R-:W-:Y:S01]  /*04b0*/  NOP ;  /* 0x0000000000007918 */ /* 0x000fe20000000000 */
.L_x_3:
[----:B------:R-:W5:Y:S01]  /*04c0*/  SHFL.IDX PT, R2, R0, RZ, 0x1f ;  /* 0x00001fff00027589 */ /* 0x000f6200000e0000 */
[----:B------:R-:W-:Y:S01]  /*04d0*/  NOP ;  /* 0x0000000000007918 */ /* 0x000fe20000000000 */
[----:B-----5:R-:W-:-:S13]  /*04e0*/  ISETP.NE.AND P0, PT, R2, RZ, PT ;  /* 0x000000ff0200720c */ /* 0x020fda0003f05270 */
[----:B------:R-:W-:Y:S05]  /*04f0*/  @P0 BRA `(.L_x_4) ;  /* 0x0000000000380947 */ /* 0x000fea0003800000 */
[----:B0-----:R-:W0:Y:S01]  /*0500*/  S2UR UR5, SR_CgaCtaId ;  /* 0x00000000000579c3 */ /* 0x001e220000008800 */
        /* <DEDUP_REMOVED lines=8> */
[----:B0-----:R0:W0:Y:S01]  /*0590*/  SYNCS.EXCH.64 URZ, [UR6+0x28c70], UR4 ;  /* 0x028c7004063f75b2 */ /* 0x0010220008000100 */
[----:B------:R0:W0:Y:S01]  /*05a0*/  SYNCS.EXCH.64 URZ, [UR6+0x28c80], UR4 ;  /* 0x028c8004063f75b2 */ /* 0x0000220008000100 */
[----:B------:R0:W0:Y:S01]  /*05b0*/  SYNCS.EXCH.64 URZ, [UR6+0x28c78], UR4 ;  /* 0x028c7804063f75b2 */ /* 0x0000220008000100 */
[----:B------:R0:W0:Y:S01]  /*05c0*/  SYNCS.EXCH.64 URZ, [UR6+0x28c88], UR4 ;  /* 0x028c8804063f75b2 */ /* 0x0000220008000100 */
[----:B------:R-:W-:Y:S01]  /*05d0*/  NOP ;  /* 0x0000000000007918 */ /* 0x000fe20000000000 */
.L_x_4:
        /* <DEDUP_REMOVED lines=8> */
[----:B------:R-:W-:Y:S01]  /*0660*/  ELECT P0, URZ, PT ;  /* 0x00000000003f782f */ /* 0x000fe20003800000 */
[----:B0-----:R-:W-:Y:S02]  /*0670*/  ULEA UR8, UR5, UR4, 0x18 ;  /* 0x0000000405087291 */ /* 0x001fe4000f8ec03f */
[----:B------:R-:W-:-:S04]  /*0680*/  UIADD3 UR4, -UR6, 0x100000, URZ ;  /* 0x0010000006047890 */ /* 0x000fc8000fffe13f */
[----:B------:R-:W-:Y:S02]  /*0690*/  USHF.L.U32 UR5, UR4, 0xb, URZ ;  /* 0x0000000b04057899 */ /* 0x000fe4000800063f */
[----:B------:R-:W-:Y:S02]  /*06a0*/  USHF.L.U32 UR4, UR4, 0x1, URZ ;  /* 0x0000000104047899 */ /* 0x000fe4000800063f */
        /* <DEDUP_REMOVED lines=9> */
.L_x_5:
        /* <DEDUP_REMOVED lines=22> */
.L_x_6:
[----:B------:R-:W-:Y:S01]  /*08a0*/  IMAD.MOV.U32 R2, RZ, RZ, 0x1 ;  /* 0x00000001ff027424 */ /* 0x000fe200078e00ff */
[----:B-1----:R-:W-:Y:S01]  /*08b0*/  ISETP.NE.AND P0, PT, R3, RZ, PT ;  /* 0x000000ff0300720c */ /* 0x002fe20003f05270 */
[----:B------:R-:W-:Y:S01]  /*08c0*/  NOP ;  /* 0x0000000000007918 */ /* 0x000fe20000000000 */
[----:B------:R-:W-:Y:S01]  /*08d0*/  ULDC.64 UR42, c[0x0][0x208] ;  /* 0x00008200002a7ab9 */ /* 0x000fe20000000a00 */
[----:B------:R-:W-:Y:S01]  /*08e0*/  BSSY B6, `(.L_x_7) ;  /* 0x0000d99000067945 */ /* 0x000fe20003800000 */
[----:B------:R-:W-:-:S05]  /*08f0*/  SEL R2, R2, 0x2, !P0 ;  /* 0x0000000202027807 */ /* 0x000fca0004000000 */
[----:B------:R1:W-:Y:S01]  /*0900*/  STL [R1+0x14], R2 ;  /* 0x0000140201007387 */ /* 0x0003e20000100800 */
[----:B0-234-:R-:W-:Y:S06]  /*0910*/  BAR.SYNC.DEFER_BLOCKING 0x0 ;  /* 0x0000000000007b1d */ /* 0x01dfec0000010000 */
[----:B------:R-:W-:Y:S05]  /*0920*/  @!P0 BRA `(.L_x_8) ;  /* 0x0000009000d48947 */ /* 0x000fea0003800000 */
.L_x_9:
[----:B------:R-:W-:-:S08]  /*0930*/  NOP ;  /* 0x0000000000007918 */ /* 0x000fd00000000000 */
[----:B------:R-:W0:Y:S02]  /*0940*/  USETMAXREG.TRY_ALLOC.CTAPOOL UP0, 0xf0 ;  /* 0x000000f0000079c8 */ /* 0x000e240008000600 */
[----:B0-----:R-:W-:-:S13]  /*0950*/  PLOP3.LUT P0, PT, PT, PT, UP0, 0x80, 0x0 ;  /* 0x000000000000781c */ /* 0x001fda0003f0f008 */
[----:B------:R-:W-:Y:S05]  /*0960*/  @!P0 BRA `(.L_x_9) ;  /* 0xfffffffc00f08947 */ /* 0x000fea000383ffff */
[----:B------:R-:W0:Y:S01]  /*0970*/  S2R R6, SR_TID.X ;  /* 0x0000000000067919 */ /* 0x000e220000002100 */
[----:B------:R-:W2:Y:S08]  /*0980*/  LDC R4, c[0x0][0xc50] ;  /* 0x00031400ff047b82 */ /* 0x000eb00000000800 */
[----:B------:R-:W1:Y:S08]  /*0990*/  S2UR UR4, SR_CTAID.Y ;  /* 0x00000000000479c3 */ /* 0x000e700000002600 */
[----:B------:R-:W3:Y:S01]  /*09a0*/  S2UR UR5, SR_CTAID.Z ;  /* 0x00000000000579c3 */ /* 0x000ee20000002700 */
[----:B--2---:R-:W-:-:S02]  /*09b0*/  ISETP.NE.AND P1, PT, R4, 0x1, PT ;  /* 0x000000010400780c */ /* 0x004fc40003f25270 */
[----:B0-----:R-:W-:Y:S01]  /*09c0*/  LOP3.LUT R0, R6, 0xffffff80, RZ, 0xc0, !PT ;  /* 0xffffff8006007812 */ /* 0x001fe200078ec0ff */
[----:B-1----:R-:W-:-:S03]  /*09d0*/  IMAD.U32 R2, RZ, RZ, UR4 ;  /* 0x00000004ff027e24 */ /* 0x002fc6000f8e00ff */
[----:B------:R-:W-:-:S07]  /*09e0*/  ISETP.NE.AND P0, PT, R0, 0x80, PT ;  /* 0x000000800000780c */ /* 0x000fce0003f05270 */
[----:B------:R-:W0:Y:S08]  /*09f0*/  @P1 LDC R0, c[0x0][0xc54] ;  /* 0x00031500ff001b82 */ /* 0x000e300000000800 */
[----:B------:R-:W1:Y:S08]  /*0a00*/  @P1 LDC R5, c[0x0][0xc58] ;  /* 0x00031600ff051b82 */ /* 0x000e700000000800 */
[----:B------:R-:W-:Y:S06]  /*0a10*/  @!P0 BAR.ARV 0x8, 0x100 ;  /* 0x0204000000008b1d */ /* 0x000fec0000002000 */
[----:B------:R-:W-:Y:S01]  /*0a20*/  ISETP.GE.U32.AND P0, PT, R6, 0x100, PT ;  /* 0x000001000600780c */ /* 0x000fe20003f06070 */
[----:B0-----:R-:W-:-:S12]  /*0a30*/  @P1 IMAD.HI.U32 R0, R0, UR4, RZ ;  /* 0x0000000400001c27 */ /* 0x001fd8000f8e00ff */
[----:B------:R-:W-:Y:S06]  /*0a40*/  @P0 BAR.ARV 0xf, 0x100 ;  /* 0x03c4000000000b1d */ /* 0x000fec0000002000 */
[----:B---3--:R-:W-:Y:S02]  /*0a50*/  ISETP.LE.AND P0, PT, RZ, UR5, PT ;  /* 0x00000005ff007c0c */ /* 0x008fe4000bf03270 */
[----:B-1----:R-:W-:-:S05]  /*0a60*/  @P1 SHF.R.U32.HI R2, RZ, R5, R0 ;  /* 0x00000005ff021219 */ /* 0x002fca0000011600 */
[----:B------:R-:W-:-:S04]  /*0a70*/  IMAD.MOV R5, RZ, RZ, -R2 ;  /* 0x000000ffff057224 */ /* 0x000fc800078e0a02 */
[----:B------:R-:W-:Y:S02]  /*0a80*/  IMAD R4, R4, R5, UR4 ;  /* 0x0000000404047e24 */ /* 0x000fe4000f8e0205 */
[----:B------:R-:W-:Y:S05]  /*0a90*/  @!P0 BRA `(.L_x_10) ;  /* 0x000000d400f48947 */ /* 0x000fea0003800000 */
[----:B------:R-:W0:Y:S01]  /*0aa0*/  LDC.64 R8, c[0x0][0x418] ;  /* 0x00010600ff087b82 */ /* 0x000e220000000a00 */
[----:B------:R-:W-:Y:S02]  /*0ab0*/  SHF.R.U32.HI R7, RZ, 0x10, R4 ;  /* 0x00000010ff077819 */ /* 0x000fe40000011604 */
[----:B------:R-:W-:Y:S02]  /*0ac0*/  IADD3 R18, R6, -0x80, RZ ;  /* 0xffffff8006127810 */ /* 0x000fe40007ffe0ff */
[----:B------:R-:W-:Y:S02]  /*0ad0*/  ISETP.NE.AND P1, PT, R7, RZ, PT ;  /* 0x000000ff0700720c */ /* 0x000fe40003f25270 */
[----:B------:R-:W-:Y:S01]  /*0ae0*/  LOP3.LUT R16, R4, 0xffff, RZ, 0xc0, !PT ;  /* 0x0000ffff04107812 */ /* 0x000fe200078ec0ff */
[----:B------:R-:W1:Y:S08]  /*0af0*/  LDC R22, c[0x0][0x424] ;  /* 0x00010900ff167b82 */ /* 0x000e700000000800 */
[----:B------:R-:W2:Y:S01]  /*0b00*/  LDC R5, c[0x0][0x2f0] ;  /* 0x0000bc00ff057b82 */ /* 0x000ea20000000800 */
[----:B0-----:R-:W-:-:S07]  /*0b10*/  ISETP.NE.U32.AND P0, PT, R8, RZ, PT ;  /* 0x000000ff0800720c */ /* 0x001fce0003f05070 */
[----:B------:R-:W0:Y:S01]  /*0b20*/  @!P1 LDC R7, c[0x0][0x9f0] ;  /* 0x00027c00ff079b82 */ /* 0x000e220000000800 */
[----:B------:R-:W-:-:S04]  /*0b30*/  ISETP.NE.AND.EX P0, PT, R9, RZ, PT, P0 ;  /* 0x000000ff0900720c */ /* 0x000fc80003f05300 */
[----:B-1----:R-:W-:Y:S02]  /*0b40*/  SEL R22, R22, 0x1, P0 ;  /* 0x0000000116167807 */ /* 0x002fe40000000000 */
[----:B------:R-:W-:-:S03]  /*0b50*/  ISETP.NE.AND P0, PT, R3, 0x1, PT ;  /* 0x000000010300780c */ /* 0x000fc60003f05270 */
[----:B--2---:R-:W-:-:S04]  /*0b60*/  IMAD R22, R22, R5, RZ ;  /* 0x0000000516167224 */ /* 0x004fc800078e02ff */
[----:B------:R-:W-:-:S05]  /*0b70*/  VIADD R0, R22, 0x3f ;  /* 0x0000003f16007836 */ /* 0x000fca0000000000 */
[----:B------:R-:W-:-:S04]  /*0b80*/  SHF.R.S32.HI R5, RZ, 0x1f, R0 ;  /* 0x0000001fff057819 */ /* 0x000fc80000011400 */
[----:B------:R-:W-:-:S04]  /*0b90*/  LEA.HI R5, R5, R0, RZ, 0x6 ;  /* 0x0000000005057211 */ /* 0x000fc800078f30ff */
[----:B------:R-:W-:Y:S01]  /*0ba0*/  SHF.R.S32.HI R0, RZ, 0x6, R5 ;  /* 0x00000006ff007819 */ /* 0x000fe20000011405 */
[----:B------:R-:W-:Y:S06]  /*0bb0*/  @!P0 BRA `(.L_x_11) ;  /* 0x0000001c00d88947 */ /* 0x000fec0003800000 */
[----:B------:R-:W-:Y:S01]  /*0bc0*/  ISETP.GE.AND P0, PT, R22, 0x1, PT ;  /* 0x000000011600780c */ /* 0x000fe20003f06270 */
[----:B------:R-:W-:-:S12]  /*0bd0*/  IMAD.MOV.U32 R4, RZ, RZ, RZ ;  /* 0x000000ffff047224 */ /* 0x000fd800078e00ff */
[----:B------:R-:W-:Y:S05]  /*0be0*/  @!P0 BRA `(.L_x_12) ;  /* 0x0000000000688947 */ /* 0x000fea0003800000 */
[-C--:B0-----:R-:W-:Y:S02]  /*0bf0*/  IABS R8, R7.reuse ;  /* 0x0000000700087213 */ /* 0x081fe40000000000 */
[----:B------:R-:W-:Y:S02]  /*0c00*/  IADD3 R6, R0, -0x1, R7 ;  /* 0xffffffff00067810 */ /* 0x000fe40007ffe007 */
[----:B------:R-:W0:Y:S01]  /*0c10*/  I2F.RP R3, R8 ;  /* 0x0000000800037306 */ /* 0x000e220000209400 */
[-C--:B------:R-:W-:Y:S02]  /*0c20*/  IABS R11, R7.reuse ;  /* 0x00000007000b7213 */ /* 0x080fe40000000000 */
[----:B------:R-:W-:Y:S02]  /*0c30*/  IABS R10, R6 ;  /* 0x00000006000a7213 */ /* 0x000fe40000000000 */
[----:B------:R-:W-:-:S04]  /*0c40*/  LOP3.LUT R6, R6, R7, RZ, 0x3c, !PT ;  /* 0x0000000706067212 */ /* 0x000fc800078e3cff */
[----:B------:R-:W-:Y:S01]  /*0c50*/  ISETP.GE.AND P2, PT, R6, RZ, PT ;  /* 0x000000ff0600720c */ /* 0x000fe20003f46270 */
[----:B0-----:R-:W0:Y:S02]  /*0c60*/  MUFU.RCP R3, R3 ;  /* 0x0000000300037308 */ /* 0x001e240000001000 */
[----:B0-----:R-:W-:Y:S02]  /*0c70*/  VIADD R4, R3, 0xffffffe ;  /* 0x0ffffffe03047836 */ /* 0x001fe40000000000 */
[----:B------:R-:W-:-:S04]  /*0c80*/  IMAD.MOV R3, RZ, RZ, -R11 ;  /* 0x000000ffff037224 */ /* 0x000fc800078e0a0b */
[----:B------:R0:W1:Y:S02]  /*0c90*/  F2I.FTZ.U32.TRUNC.NTZ R5, R4 ;  /* 0x0000000400057305 */ /* 0x000064000021f000 */
[----:B0-----:R-:W-:Y:S02]  /*0ca0*/  IMAD.MOV.U32 R4, RZ, RZ, RZ ;  /* 0x000000ffff047224 */ /* 0x001fe400078e00ff */
[----:B-1----:R-:W-:-:S04]  /*0cb0*/  IMAD.MOV R9, RZ, RZ, -R5 ;  /* 0x000000ffff097224 */ /* 0x002fc800078e0a05 */
[----:B------:R-:W-:-:S04]  /*0cc0*/  IMAD R9, R9, R8, RZ ;  /* 0x0000000809097224 */ /* 0x000fc800078e02ff */
[----:B------:R-:W-:-:S06]  /*0cd0*/  IMAD.HI.U32 R5, R5, R9, R4 ;  /* 0x0000000905057227 */ /* 0x000fcc00078e0004 */
[----:B------:R-:W-:-:S04]  /*0ce0*/  IMAD.HI.U32 R5, R5, R10, RZ ;  /* 0x0000000a05057227 */ /* 0x000fc800078e00ff */
[----:B------:R-:W-:-:S05]  /*0cf0*/  IMAD R3, R5, R3, R10 ;  /* 0x0000000305037224 */ /* 0x000fca00078e020a */
[----:B------:R-:W-:-:S13]  /*0d00*/  ISETP.GT.U32.AND P1, PT, R8, R3, PT ;  /* 0x000000030800720c */ /* 0x000fda0003f24070 */
[-C--:B------:R-:W-:Y:S01]  /*0d10*/  @!P1 IADD3 R3, R3, -R8.reuse, RZ ;  /* 0x8000000803039210 */ /* 0x080fe20007ffe0ff */
[----:B------:R-:W-:Y:S01]  /*0d20*/  @!P1 VIADD R5, R5, 0x1 ;  /* 0x0000000105059836 */ /* 0x000fe20000000000 */
[----:B------:R-:W-:Y:S02]  /*0d30*/  ISETP.NE.AND P1, PT, R7, RZ, PT ;  /* 0x000000ff0700720c */ /* 0x000fe40003f25270 */
[----:B------:R-:W-:-:S13]  /*0d40*/  ISETP.GE.U32.AND P0, PT, R3, R8, PT ;  /* 0x000000080300720c */ /* 0x000fda0003f06070 */
[----:B------:R-:W-:-:S04]  /*0d50*/  @P0 VIADD R5, R5, 0x1 ;  /* 0x0000000105050836 */ /* 0x000fc80000000000 */
[----:B------:R-:W-:-:S04]  /*0d60*/  IMAD.MOV.U32 R4, RZ, RZ, R5 ;  /* 0x000000ffff047224 */ /* 0x000fc800078e0005 */
[----:B------:R-:W-:Y:S01]  /*0d70*/  @!P2 IMAD.MOV R4, RZ, RZ, -R4 ;  /* 0x000000ffff04a224 */ /* 0x000fe200078e0a04 */
[----:B------:R-:W-:-:S07]  /*0d80*/  @!P1 LOP3.LUT R4, RZ, R7, RZ, 0x33, !PT ;  /* 0x00000007ff049212 */ /* 0x000fce00078e33ff */
.L_x_12:
[-C--:B------:R-:W-:Y:S01]  /*0d90*/  IMAD R3, R16, R4.reuse, RZ ;  /* 0x0000000410037224 */ /* 0x080fe200078e02ff */
[----:B------:R-:W-:Y:S02]  /*0da0*/  PLOP3.LUT P0, PT, PT, PT, PT, 0x80, 0x0 ;  /* 0x000000000000781c */ /* 0x000fe40003f0f070 */
[----:B0-----:R-:W-:Y:S02]  /*0db0*/  CS2R R6, SRZ ;  /* 0x0000000000067805 */ /* 0x001fe4000001ff00 */
[----:B------:R-:W-:Y:S02]  /*0dc0*/  CS2R R150, SRZ ;  /* 0x0000000000967805 */ /* 0x000fe4000001ff00 */
[----:B------:R-:W-:Y:S02]  /*0dd0*/  CS2R R148, SRZ ;  /* 0x0000000000947805 */ /* 0x000fe4000001ff00 */
[----:B------:R-:W-:Y:S02]  /*0de0*/  VIADDMNMX R0, R3, R4, R0, PT ;  /* 0x0000000403007246 */ /* 0x000fe40003800100 */
[----:B------:R-:W-:-:S02]  /*0df0*/  CS2R R146, SRZ ;  /* 0x0000000000927805 */ /* 0x000fc4000001ff00 */
[----:B------:R-:W-:Y:S02]  /*0e00*/  CS2R R144, SRZ ;  /* 0x0000000000907805 */ /* 0x000fe4000001ff00 */
[----:B------:R-:W-:Y:S02]  /*0e10*/  CS2R R142, SRZ ;  /* 0x00000000008e7805 */ /* 0x000fe4000001ff00 */
[----:B------:R-:W-:Y:S02]  /*0e20*/  ISETP.GT.AND P1, PT, R0, R3, PT ;  /* 0x000000030000720c */ /* 0x000fe40003f24270 */
[----:B------:R-:W-:Y:S02]  /*0e30*/  CS2R R140, SRZ ;  /* 0x00000000008c7805 */ /* 0x000fe4000001ff00 */
[----:B------:R-:W-:Y:S02]  /*0e40*/  CS2R R138, SRZ ;  /* 0x00000000008a7805 */ /* 0x000fe4000001ff00 */
[----:B------:R-:W-:-:S02]  /*0e50*/  CS2R R136, SRZ ;  /* 0x0000000000887805 */ /* 0x000fc4000001ff00 */
[----:B------:R-:W-:Y:S02]  /*0e60*/  CS2R R134, SRZ ;  /* 0x0000000000867805 */ /* 0x000fe4000001ff00 */
[----:B------:R-:W-:Y:S02]  /*0e70*/  CS2R R132, SRZ ;  /* 0x0000000000847805 */ /* 0x000fe4000001ff00 */
[----:B------:R-:W-:Y:S02]  /*0e80*/  CS2R R130, SRZ ;  /* 0x0000000000827805 */ /* 0x000fe4000001ff00 */
        /* <DEDUP_REMOVED lines=52> */
[----:B------:R-:W-:Y:S01]  /*11d0*/  CS2R R24, SRZ ;  /* 0x0000000000187805 */ /* 0x000fe2000001ff00 */
[----:B------:R-:W-:Y:S06]  /*11e0*/  @!P1 BRA `(.L_x_13) ;  /* 0x0000006000d89947 */ /* 0x000fec0003800000 */
[----:B------:R-:W2:Y:S01]  /*11f0*/  LDL.LU R8, [R1+0x14] ;  /* 0x0000140001087983 */ /* 0x000ea20000300800 */
[----:B------:R-:W-:Y:S01]  /*1200*/  SHF.R.S32.HI R5, RZ, 0x1f, R18 ;  /* 0x0000001fff057819 */ /* 0x000fe20000011412 */
[----:B------:R-:W0:Y:S01]  /*1210*/  S2UR UR8, SR_CgaCtaId ;  /* 0x00000000000879c3 */ /* 0x000e220000008800 */
[----:B------:R-:W-:Y:S02]  /*1220*/  UMOV UR7, 0x400 ;  /* 0x0000040000077882 */ /* 0x000fe40000000000 */
[----:B------:R-:W-:-:S04]  /*1230*/  LEA.HI R5, R5, R18, RZ, 0x7 ;  /* 0x0000001205057211 */ /* 0x000fc800078f38ff */
[----:B------:R-:W-:Y:S02]  /*1240*/  SHF.R.S32.HI R4, RZ, 0x7, R5 ;  /* 0x00000007ff047819 */ /* 0x000fe40000011405 */
[----:B------:R-:W-:-:S04]  /*1250*/  LOP3.LUT R5, R5, 0xffffff80, RZ, 0xc0, !PT ;  /* 0xffffff8005057812 */ /* 0x000fc800078ec0ff */
[----:B------:R-:W1:Y:S01]  /*1260*/  SHFL.IDX PT, R4, R4, RZ, 0x1f ;  /* 0x00001fff04047589 */ /* 0x000e6200000e0000 */
[----:B------:R-:W-:-:S05]  /*1270*/  IMAD.IADD R5, R18, 0x1, -R5 ;  /* 0x0000000112057824 */ /* 0x000fca00078e0a05 */
[----:B------:R-:W-:Y:S02]  /*1280*/  SHF.R.S32.HI R6, RZ, 0x1f, R5 ;  /* 0x0000001fff067819 */ /* 0x000fe40000011405 */
[----:B-1----:R-:W-:Y:S02]  /*1290*/  R2UR UR4, R4 ;  /* 0x00000000040472ca */ /* 0x002fe400000e0000 */
[CC--:B------:R-:W-:Y:S02]  /*12a0*/  LEA.HI R4, R6.reuse, R5.reuse, RZ, 0x2 ;  /* 0x0000000506047211 */ /* 0x0c0fe400078f10ff */
[----:B------:R-:W-:Y:S02]  /*12b0*/  LEA.HI R5, R6, R5, RZ, 0x5 ;  /* 0x0000000506057211 */ /* 0x000fe400078f28ff */
[--C-:B------:R-:W-:Y:S02]  /*12c0*/  SHF.R.S32.HI R7, RZ, 0x2, R4.reuse ;  /* 0x00000002ff077819 */ /* 0x100fe40000011404 */
[----:B------:R-:W-:-:S02]  /*12d0*/  SHF.R.S32.HI R4, RZ, 0x1f, R4 ;  /* 0x0000001fff047819 */ /* 0x000fc40000011404 */
[----:B------:R-:W-:Y:S02]  /*12e0*/  SHF.R.S32.HI R5, RZ, 0x5, R5 ;  /* 0x00000005ff057819 */ /* 0x000fe40000011405 */
[----:B------:R-:W-:Y:S01]  /*12f0*/  LEA.HI R4, R4, R7, RZ, 0x3 ;  /* 0x0000000704047211 */ /* 0x000fe200078f18ff */
[----:B------:R-:W-:-:S03]  /*1300*/  ULEA.HI UR5, UR4, UR4, URZ, 0x1 ;  /* 0x0000000404057291 */ /* 0x000fc6000f8f083f */
[----:B------:R-:W-:Y:S01]  /*1310*/  LOP3.LUT R4, R4, 0xfffffff8, RZ, 0xc0, !PT ;  /* 0xfffffff804047812 */ /* 0x000fe200078ec0ff */
[----:B------:R-:W-:Y:S02]  /*1320*/  ULOP3.LUT UR6, UR5, 0x1fffe, URZ, 0xc0, !UPT ;  /* 0x0001fffe05067892 */ /* 0x000fe4000f8ec03f */
[----:B0-----:R-:W-:Y:S01]  /*1330*/  ULEA UR5, UR8, UR7, 0x18 ;  /* 0x0000000708057291 */ /* 0x001fe2000f8ec03f */
[----:B------:R-:W-:Y:S01]  /*1340*/  IADD3 R4, R7, -R4, RZ ;  /* 0x8000000407047210 */ /* 0x000fe20007ffe0ff */
[----:B------:R-:W-:-:S04]  /*1350*/  UIADD3 UR6, UR4, -UR6, URZ ;  /* 0x8000000604067290 */ /* 0x000fc8000fffe03f */
[----:B------:R-:W-:Y:S01]  /*1360*/  ULEA UR6, UR6, UR5, 0xf ;  /* 0x0000000506067291 */ /* 0x000fe2000f8e783f */
[----:B------:R-:W-:-:S03]  /*1370*/  IMAD R4, R5, 0x10, R4 ;  /* 0x0000001005047824 */ /* 0x000fc600078e0204 */
[----:B------:R-:W-:-:S04]  /*1380*/  UIADD3 UR6, UR6, 0x400, URZ ;  /* 0x0000040006067890 */ /* 0x000fc8000fffe03f */
[----:B------:R-:W-:-:S04]  /*1390*/  USHF.R.U32.HI UR6, URZ, 0x4, UR6 ;  /* 0x000000043f067899 */ /* 0x000fc80008011606 */
[----:B------:R-:W-:-:S04]  /*13a0*/  ULOP3.LUT UR6, UR6, 0x3fff, URZ, 0xc0, !UPT ;  /* 0x00003fff06067892 */ /* 0x000fc8000f8ec03f */
[----:B------:R-:W-:Y:S01]  /*13b0*/  ULOP3.LUT UR6, UR6, 0x2000000, URZ, 0xfc, !UPT ;  /* 0x0200000006067892 */ /* 0x000fe2000f8efc3f */
[----:B--2---:R-:W-:-:S04]  /*13c0*/  LOP3.LUT R8, R8, 0x1, RZ, 0xfc, !PT ;  /* 0x0000000108087812 */ /* 0x004fc800078efcff */
[----:B------:R-:W-:-:S13]  /*13d0*/  ISETP.NE.AND P0, PT, R8, 0x3, PT ;  /* 0x000000030800780c */ /* 0x000fda0003f05270 */
[----:B------:R-:W-:Y:S05]  /*13e0*/  @!P0 BRA `(.L_x_14) ;  /* 0x0000000000048947 */ /* 0x000fea0003800000 */
[----:B------:R-:W-:Y:S01]  /*13f0*/  BPT.TRAP 0x1 ;  /* 0x000000040000795c */ /* 0x000fe20000300000 */
.L_x_14:
[----:B------:R-:W-:-:S04]  /*1400*/  SHF.L.U32 R5, RZ, 0x1f, RZ ;  /* 0x0000001fff057819 */ /* 0x000fc800000006ff */
[----:B------:R-:W0:Y:S02]  /*1410*/  SYNCS.PHASECHK.TRANS64.TRYWAIT P1, [UR5+0x28c50], R5 ;  /* 0x028c5005ff0075a7 */ /* 0x000e240008020145 */
[----:B0-----:R-:W-:Y:S05]  /*1420*/  @!P1 BRA `(.L_x_15) ;  /* 0x000000cc00989947 */ /* 0x001fea0003800000 */
.L_x_147:
[----:B------:R-:W-:Y:S01]  /*1430*/  BAR.SYNC.DEFER_BLOCKING 0xe, 0x100 ;  /* 0x0384000000007b1d */ /* 0x000fe20000010000 */
[----:B------:R-:W-:Y:S01]  /*1440*/  UIADD3 UR4, UR5, 0x26800, URZ ;  /* 0x0002680005047890 */ /* 0x000fe2000fffe03f */
[----:B------:R-:W-:Y:S01]  /*1450*/  VIADD R0, R0, 0xfffffffe ;  /* 0xfffffffe00007836 */ /* 0x000fe20000000000 */
[----:B------:R-:W-:Y:S01]  /*1460*/  UIADD3 UR14, UR6, 0x80, URZ ;  /* 0x00000080060e7890 */ /* 0x000fe2000fffe03f */
[----:B0-----:R-:W-:Y:S01]  /*1470*/  IMAD.U32 R5, RZ, RZ, UR5 ;  /* 0x00000005ff057e24 */ /* 0x001fe2000f8e00ff */
[----:B------:R-:W-:Y:S01]  /*1480*/  USHF.R.U32.HI UR4, URZ, 0x4, UR4 ;  /* 0x000000043f047899 */ /* 0x000fe20008011604 */
[----:B------:R-:W-:Y:S01]  /*1490*/  UMOV UR9, 0x40000040 ;  /* 0x4000004000097882 */ /* 0x000fe20000000000 */
[----:B------:R-:W-:Y:S02]  /*14a0*/  UMOV UR10, UR6 ;  /* 0x00000006000a7c82 */ /* 0x000fe40008000000 */
[----:B------:R-:W-:Y:S01]  /*14b0*/  ULOP3.LUT UR4, UR4, 0x3fff, URZ, 0xc0, !UPT ;  /* 0x00003fff04047892 */ /* 0x000fe2000f8ec03f */
[----:B------:R-:W0:Y:S01]  /*14c0*/  S2R R6, SR_TID.X ;  /* 0x0000000000067919 */ /* 0x000e220000002100 */
[----:B------:R-:W-:Y:S01]  /*14d0*/  UMOV UR11, 0x40000040 ;  /* 0x40000040000b7882 */ /* 0x000fe20000000000 */
[----:B------:R-:W-:Y:S01]  /*14e0*/  UMOV UR13, 0x40000040 ;  /* 0x40000040000d7882 */ /* 0x000fe20000000000 */
[----:B------:R-:W-:Y:S01]  /*14f0*/  ULOP3.LUT UR4, UR4, 0x10000, URZ, 0xfc, !UPT ;  /* 0x0001000004047892 */ /* 0x000fe2000f8efc3f */
[----:B------:R-:W-:Y:S01]  /*1500*/  ISETP.GE.AND P1, PT, R0, R3, PT ;  /* 0x000000030000720c */ /* 0x000fe20003f26270 */
[----:B------:R-:W-:Y:S01]  /*1510*/  UMOV UR15, 0x40000040 ;  /* 0x40000040000f7882 */ /* 0x000fe20000000000 */
[----:B------:R-:W-:-:S02]  /*1520*/  UIADD3 UR18, UR6, 0x100, URZ ;  /* 0x0000010006127890 */ /* 0x000fc4000fffe03f */
[----:B------:R-:W-:Y:S02]  /*1530*/  UIADD3 UR12, UR4, 0x2, URZ ;  /* 0x00000002040c7890 */ /* 0x000fe4000fffe03f */
[----:B------:R-:W-:Y:S01]  /*1540*/  UMOV UR8, UR4 ;  /* 0x0000000400087c82 */ /* 0x000fe20008000000 */
[----:B------:R-:W-:Y:S01]  /*1550*/  UIADD3 UR16, UR4, 0x4, URZ ;  /* 0x0000000404107890 */ /* 0x000fe2000fffe03f */
[----:B------:R-:W-:Y:S01]  /*1560*/  UMOV UR17, 0x40000040 ;  /* 0x4000004000117882 */ /* 0x000fe20000000000 */
[----:B------:R-:W-:Y:S01]  /*1570*/  WARPGROUP.ARRIVE ;  /* 0x00000000000079c5 */ /* 0x000fe20000000000 */
[----:B------:R-:W-:Y:S01]  /*1580*/  UMOV UR19, 0x40000040 ;  /* 0x4000004000137882 */ /* 0x000fe20000000000 */
[----:B------:R-:W-:Y:S02]  /*1590*/  UIADD3 UR20, UR4, 0x6, URZ ;  /* 0x0000000604147890 */ /* 0x000fe4000fffe03f */
[----:B------:R-:W-:Y:S02]  /*15a0*/  UIADD3 UR22, UR6, 0x180, URZ ;  /* 0x0000018006167890 */ /* 0x000fe4000fffe03f */
[----:B------:R-:W-:Y:S01]  /*15b0*/  HGMMA.64x256x16.F32 R24, gdesc[UR8].tnspB, RZ, !UPT, gsb0 ;  /* 0x43e00000081879f0 */ /* 0x000fe2000c0008ff */
[----:B------:R-:W-:Y:S01]  /*15c0*/  UMOV UR21, 0x40000040 ;  /* 0x4000004000157882 */ /* 0x000fe20000000000 */
[----:B------:R-:W-:Y:S01]  /*15d0*/  UMOV UR23, 0x40000040 ;  /* 0x4000004000177882 */ /* 0x000fe20000000000 */
[----:B------:R-:W-:Y:S01]  /*15e0*/  UMOV UR4, URZ ;  /* 0x0000003f00047c82 */ /* 0x000fe20008000000 */
[----:B0-----:R-:W-:-:S04]  /*15f0*/  LOP3.LUT R6, R6, 0x7f, RZ, 0xc0, !PT ;  /* 0x0000007f06067812 */ /* 0x001fc800078ec0ff */
[----:B------:R-:W-:-:S13]  /*1600*/  ISETP.NE.AND P2, PT, R6, RZ, PT ;  /* 0x000000ff0600720c */ /* 0x000fda0003f45270 */
[----:B------:R-:W-:-:S05]  /*1610*/  @!P2 VIADD R5, R5, 0x28c60 ;  /* 0x00028c600505a836 */ /* 0x000fca0000000000 */
[----:B------:R-:W-:Y:S01]  /*1620*/  @!P2 PRMT R5, RZ, 0x654, R5 ;  /* 0x00000654ff05a816 */ /* 0x000fe20000000005 */
[----:B------:R-:W-:Y:S02]  /*1630*/  WARPGROUP.DEPBAR.LE gsb0, 0x0 ;  /* 0x00008000000079c5 */ /* 0x000fe40000010000 */
[----:B------:R-:W-:-:S06]  /*1640*/  WARPGROUP.ARRIVE ;  /* 0x00000000000079c5 */ /* 0x000fcc0000000000 */
[----:B------:R-:W-:Y:S03]  /*1650*/  HGMMA.64x256x16.F32 R24, gdesc[UR12].tnspB, R24, gsb0 ;  /* 0x43e000000c1879f0 */ /* 0x000fe60008000818 */
[----:B------:R-:W-:Y:S02]  /*1660*/  WARPGROUP.DEPBAR.LE gsb0, 0x0 ;  /* 0x00008000000079c5 */ /* 0x000fe40000010000 */
[----:B------:R-:W-:-:S15]  /*1670*/  WARPGROUP.ARRIVE ;  /* 0x00000000000079c5 */ /* 0x000fde0000000000 */
[----:B------:R-:W-:-:S08]  /*1680*/  NOP ;  /* 0x0000000000007918 */ /* 0x000fd00000000000 */
[----:B------:R-:W-:Y:S03]  /*1690*/  HGMMA.64x256x16.F32 R24, gdesc[UR16].tnspB, R24, gsb0 ;  /* 0x43e00000101879f0 */ /* 0x000fe60008000818 */
[----:B------:R-:W-:Y:S02]  /*16a0*/  WARPGROUP.DEPBAR.LE gsb0, 0x0 ;  /* 0x00008000000079c5 */ /* 0x000fe40000010000 */
[----:B------:R-:W-:-:S15]  /*16b0*/  WARPGROUP.ARRIVE ;  /* 0x00000000000079c5 */ /* 0x000fde0000000000 */
[----:B------:R-:W-:-:S08]  /*16c0*/  NOP ;  /* 0x0000000000007918 */ /* 0x000fd00000000000 */
[----:B------:R-:W-:Y:S03]  /*16d0*/  HGMMA.64x256x16.F32 R24, gdesc[UR20].tnspB, R24, gsb0 ;  /* 0x43e00000141879f0 */ /* 0x000fe60008000818 */
[----:B------:R-:W-:Y:S02]  /*16e0*/  WARPGROUP.DEPBAR.LE gsb0, 0x0 ;  /* 0x00008000000079c5 */ /* 0x000fe40000010000 */
[----:B------:R-:W-:Y:S06]  /*16f0*/  BAR.ARV 0xf, 0x100 ;  /* 0x03c4000000007b1d */ /* 0x000fec0000002000 */
[----:B------:R0:W-:Y:S01]  /*1700*/  @!P2 SYNCS.ARRIVE.TRANS64.RED.A1T0 RZ, [R5+URZ], RZ ;  /* 0x000000ff05ffa9a7 */ /* 0x0001e2000810043f */
[----:B------:R-:W-:Y:S05]  /*1710*/  @!P1 BRA `(.L_x_16) ;  /* 0x0000000800dc9947 */ /* 0x000fea0003800000 */
[----:B------:R-:W-:Y:S01]  /*1720*/  IMAD.MOV.U32 R8, RZ, RZ, RZ ;  /* 0x000000ffff087224 */ /* 0x000fe200078e00ff */
[----:B------:R-:W-:-:S06]  /*1730*/  UMOV UR4, URZ ;  /* 0x0000003f00047c82 */ /* 0x000fcc0008000000 */
.L_x_21:
[----:B------:R-:W-:Y:S01]  /*1740*/  BAR.SYNC.DEFER_BLOCKING 0xe, 0x100 ;  /* 0x0384000000007b1d */ /* 0x000fe20000010000 */
[----:B01----:R-:W-:Y:S01]  /*1750*/  MOV R5, UR4 ;  /* 0x0000000400057c02 */ /* 0x003fe20008000f00 */
[----:B------:R-:W-:Y:S01]  /*1760*/  UIADD3 UR4, UR4, 0x1, URZ ;  /* 0x0000000104047890 */ /* 0x000fe2000fffe03f */
[C---:B------:R-:W-:Y:S01]  /*1770*/  ISETP.GT.AND P3, PT, R0.reuse, R3, PT ;  /* 0x000000030000720c */ /* 0x040fe20003f64270 */
[----:B------:R-:W-:Y:S02]  /*1780*/  VIADD R0, R0, 0xffffffff ;  /* 0xffffffff00007836 */ /* 0x000fe40000000000 */
[----:B------:R-:W-:Y:S01]  /*1790*/  IMAD R5, R5, 0x40, R4 ;  /* 0x0000004005057824 */ /* 0x000fe200078e0204 */
[----:B------:R-:W-:-:S04]  /*17a0*/  UISETP.NE.AND UP0, UPT, UR4, 0x2, UPT ;  /* 0x000000020400788c */ /* 0x000fc8000bf05270 */
[----:B------:R-:W-:Y:S01]  /*17b0*/  LEA R5, R5, UR5, 0x2 ;  /* 0x0000000505057c11 */ /* 0x000fe2000f8e10ff */
[----:B------:R-:W-:Y:S02]  /*17c0*/  USEL UR7, URZ, 0x1, UP0 ;  /* 0x000000013f077887 */ /* 0x000fe40008000000 */
[----:B------:R-:W-:-:S04]  /*17d0*/  USEL UR4, UR4, URZ, UP0 ;  /* 0x0000003f04047287 */ /* 0x000fc80008000000 */
[----:B------:R-:W-:Y:S01]  /*17e0*/  LOP3.LUT R8, R8, UR7, RZ, 0x3c, !PT ;  /* 0x0000000708087c12 */ /* 0x000fe2000f8e3cff */
[----:B------:R-:W0:Y:S04]  /*17f0*/  LDS R6, [R5+0x28800] ;  /* 0x0288000005067984 */ /* 0x000e280000000800 */
[----:B------:R-:W1:Y:S01]  /*1800*/  LDS R7, [R5+0x28820] ;  /* 0x0288200005077984 */ /* 0x000e620000000800 */
[-C--:B0-----:R-:W-:Y:S01]  /*1810*/  FMUL.FTZ R24, R24, R6.reuse ;  /* 0x0000000618187220 */ /* 0x081fe20000410000 */
[-C--:B------:R-:W-:Y:S01]  /*1820*/  FMUL.FTZ R25, R25, R6.reuse ;  /* 0x0000000619197220 */ /* 0x080fe20000410000 */
        /* <DEDUP_REMOVED lines=61> */
[----:B------:R-:W-:Y:S01]  /*1c00*/  FMUL.FTZ R149, R149, R6 ;  /* 0x0000000695957220 */ /* 0x000fe20000410000 */
[-C--:B-1----:R-:W-:Y:S01]  /*1c10*/  FMUL.FTZ R26, R26, R7.reuse ;  /* 0x000000071a1a7220 */ /* 0x082fe20000410000 */
        /* <DEDUP_REMOVED lines=63> */
[----:B------:R-:W-:Y:S06]  /*2010*/  @!P0 BRA `(.L_x_17) ;  /* 0x0000000000048947 */ /* 0x000fec0003800000 */
[----:B------:R-:W-:Y:S01]  /*2020*/  BPT.TRAP 0x1 ;  /* 0x000000040000795c */ /* 0x000fe20000300000 */
.L_x_17:
[----:B------:R-:W-:Y:S01]  /*2030*/  ULEA UR7, UR4, UR5, 0x3 ;  /* 0x0000000504077291 */ /* 0x000fe2000f8e183f */
[----:B------:R-:W-:-:S08]  /*2040*/  SHF.L.U32 R5, R8, 0x1f, RZ ;  /* 0x0000001f08057819 */ /* 0x000fd000000006ff */
[----:B------:R0:W1:Y:S01]  /*2050*/  SYNCS.PHASECHK.TRANS64.TRYWAIT P1, [UR7+0x28c50], R5 ;  /* 0x028c5005ff0075a7 */ /* 0x0000620008020147 */
[----:B------:R-:W-:Y:S05]  /*2060*/  @!P0 BRA `(.L_x_18) ;  /* 0x0000000000048947 */ /* 0x000fea0003800000 */
[----:B------:R-:W-:Y:S01]  /*2070*/  BPT.TRAP 0x1 ;  /* 0x000000040000795c */ /* 0x000fe20000300000 */
.L_x_18:
[----:B-1----:R-:W-:Y:S05]  /*2080*/  @P1 BRA `(.L_x_19) ;  /* 0x0000000000081947 */ /* 0x002fea0003800000 */
[----:B------:R-:W1:Y:S02]  /*2090*/  SYNCS.PHASECHK.TRANS64.TRYWAIT P1, [UR7+0x28c50], R5 ;  /* 0x028c5005ff0075a7 */ /* 0x000e640008020147 */
[----:B-1----:R-:W-:Y:S05]  /*20a0*/  @!P1 BRA `(.L_x_20) ;  /* 0x000000c000909947 */ /* 0x002fea0003800000 */
.L_x_19:
[----:B------:R-:W-:Y:S01]  /*20b0*/  ULEA UR10, UR4, UR6, 0xc ;  /* 0x00000006040a7291 */ /* 0x000fe2000f8e603f */
[----:B------:R-:W-:Y:S01]  /*20c0*/  WARPGROUP.ARRIVE ;  /* 0x00000000000079c5 */ /* 0x000fe20000000000 */
[----:B------:R-:W-:Y:S01]  /*20d0*/  UMOV UR11, 0x40000040 ;  /* 0x40000040000b7882 */ /* 0x000fe20000000000 */
[----:B------:R-:W-:Y:S01]  /*20e0*/  UMOV UR15, 0x40000040 ;  /* 0x40000040000f7882 */ /* 0x000fe20000000000 */
[----:B------:R-:W-:Y:S01]  /*20f0*/  UIADD3 UR14, UR10, 0x80, URZ ;  /* 0x000000800a0e7890 */ /* 0x000fe2000fffe03f */
[----:B01----:R-:W-:Y:S01]  /*2100*/  IMAD.U32 R5, RZ, RZ, UR7 ;  /* 0x00000007ff057e24 */ /* 0x003fe2000f8e00ff */
[----:B------:R-:W-:Y:S01]  /*2110*/  UIADD3 UR18, UR10, 0x100, URZ ;  /* 0x000001000a127890 */ /* 0x000fe2000fffe03f */
[----:B------:R-:W-:Y:S02]  /*2120*/  UMOV UR19, 0x40000040 ;  /* 0x4000004000137882 */ /* 0x000fe40000000000 */
[----:B------:R-:W-:Y:S01]  /*2130*/  HGMMA.64x256x16.F32 R24, gdesc[UR8].tnspB, R24, gsb0 ;  /* 0x43e00000081879f0 */ /* 0x000fe20008000818 */
[----:B------:R-:W-:Y:S01]  /*2140*/  UIADD3 UR22, UR10, 0x180, URZ ;  /* 0x000001800a167890 */ /* 0x000fe2000fffe03f */
[----:B------:R-:W-:Y:S01]  /*2150*/  @!P2 VIADD R5, R5, 0x28c60 ;  /* 0x00028c600505a836 */ /* 0x000fe20000000000 */
[----:B------:R-:W-:-:S04]  /*2160*/  UMOV UR23, 0x40000040 ;  /* 0x4000004000177882 */ /* 0x000fc80000000000 */
[----:B------:R-:W-:Y:S01]  /*2170*/  @!P2 PRMT R5, RZ, 0x654, R5 ;  /* 0x00000654ff05a816 */ /* 0x000fe20000000005 */
[----:B------:R-:W-:Y:S02]  /*2180*/  WARPGROUP.DEPBAR.LE gsb0, 0x0 ;  /* 0x00008000000079c5 */ /* 0x000fe40000010000 */
[----:B------:R-:W-:-:S15]  /*2190*/  WARPGROUP.ARRIVE ;  /* 0x00000000000079c5 */ /* 0x000fde0000000000 */
[----:B------:R-:W-:-:S03]  /*21a0*/  NOP ;  /* 0x0000000000007918 */ /* 0x000fc60000000000 */
        /* <DEDUP_REMOVED lines=12> */
[----:B------:R-:W-:Y:S05]  /*2270*/  @P3 BRA `(.L_x_21) ;  /* 0xfffffff400303947 */ /* 0x000fea000383ffff */
[----:B------:R-:W-:-:S12]  /*2280*/  USHF.L.U32 UR4, UR4, 0x6, URZ ;  /* 0x0000000604047899 */ /* 0x000fd8000800063f */
.L_x_16:
[----:B------:R-:W-:Y:S01]  /*2290*/  BAR.SYNC.DEFER_BLOCKING 0xe, 0x100 ;  /* 0x0384000000007b1d */ /* 0x000fe20000010000 */
[----:B------:R-:W-:Y:S01]  /*22a0*/  VIADD R4, R4, UR4 ;  /* 0x0000000404047c36 */ /* 0x000fe20008000000 */
[----:B------:R-:W-:Y:S02]  /*22b0*/  PLOP3.LUT P0, PT, PT, PT, PT, 0x8, 0x0 ;  /* 0x000000000000781c */ /* 0x000fe40003f0e170 */
[----:B------:R-:W-:Y:S02]  /*22c0*/  CS2R R6, SRZ ;  /* 0x0000000000067805 */ /* 0x000fe4000001ff00 */
[----:B------:R-:W-:-:S05]  /*22d0*/  LEA R4, R4, UR5, 0x2 ;  /* 0x0000000504047c11 */ /* 0x000fca000f8e10ff */
[----:B------:R-:W2:Y:S04]  /*22e0*/  LDS R3, [R4+0x28800] ;  /* 0x0288000004037984 */ /* 0x000ea80000000800 */
[----:B------:R-:W3:Y:S01]  /*22f0*/  LDS R0, [R4+0x28820] ;  /* 0x0288200004007984 */ /* 0x000ee20000000800 */
[-C--:B--2---:R-:W-:Y:S01]  /*2300*/  FMUL.FTZ R24, R24, R3.reuse ;  /* 0x0000000318187220 */ /* 0x084fe20000410000 */
        /* <DEDUP_REMOVED lines=63> */
[-C--:B---3--:R-:W-:Y:S01]  /*2700*/  FMUL.FTZ R26, R26, R0.reuse ;  /* 0x000000001a1a7220 */ /* 0x088fe20000410000 */
        /* <DEDUP_REMOVED lines=63> */
[----:B------:R-:W-:Y:S06]  /*2b00*/  BAR.ARV 0xf, 0x100 ;  /* 0x03c4000000007b1d */ /* 0x000fec0000002000 */
[----:B------:R-:W-:Y:S05]  /*2b10*/  BRA `(.L_x_13) ;  /* 0x00000048008c7947 */ /* 0x000fea0003800000 */
.L_x_11:
[----:B------:R-:W-:Y:S02]  /*2b20*/  ISETP.GE.AND P0, PT, R22, 0x1, PT ;  /* 0x000000011600780c */ /* 0x000fe40003f06270 */
[----:B------:R-:W-:-:S11]  /*2b30*/  MOV R17, RZ ;  /* 0x000000ff00117202 */ /* 0x000fd60000000f00 */
[----:B------:R-:W-:Y:S05]  /*2b40*/  @!P0 BRA `(.L_x_22) ;  /* 0x0000000000688947 */ /* 0x000fea0003800000 */
[-C--:B0-----:R-:W-:Y:S02]  /*2b50*/  IABS R3, R7.reuse ;  /* 0x0000000700037213 */ /* 0x081fe40000000000 */
[----:B------:R-:W-:Y:S02]  /*2b60*/  IADD3 R6, R0, -0x1, R7 ;  /* 0xffffffff00067810 */ /* 0x000fe40007ffe007 */
[----:B------:R-:W0:Y:S01]  /*2b70*/  I2F.RP R8, R3 ;  /* 0x0000000300087306 */ /* 0x000e220000209400 */
[----:B------:R-:W-:-:S05]  /*2b80*/  IABS R11, R7 ;  /* 0x00000007000b7213 */ /* 0x000fca0000000000 */
[----:B------:R-:W-:Y:S02]  /*2b90*/  IMAD.MOV R11, RZ, RZ, -R11 ;  /* 0x000000ffff0b7224 */ /* 0x000fe400078e0a0b */
[----:B0-----:R-:W0:Y:S02]  /*2ba0*/  MUFU.RCP R8, R8 ;  /* 0x0000000800087308 */ /* 0x001e240000001000 */
[----:B0-----:R-:W-:Y:S01]  /*2bb0*/  VIADD R4, R8, 0xffffffe ;  /* 0x0ffffffe08047836 */ /* 0x001fe20000000000 */
[----:B------:R-:W-:Y:S02]  /*2bc0*/  IABS R8, R6 ;  /* 0x0000000600087213 */ /* 0x000fe40000000000 */
[----:B------:R-:W-:-:S03]  /*2bd0*/  LOP3.LUT R6, R6, R7, RZ, 0x3c, !PT ;  /* 0x0000000706067212 */ /* 0x000fc600078e3cff */
[----:B------:R0:W1:Y:S01]  /*2be0*/  F2I.FTZ.U32.TRUNC.NTZ R5, R4 ;  /* 0x0000000400057305 */ /* 0x000062000021f000 */
[----:B------:R-:W-:Y:S01]  /*2bf0*/  ISETP.GE.AND P2, PT, R6, RZ, PT ;  /* 0x000000ff0600720c */ /* 0x000fe20003f46270 */
[----:B0-----:R-:W-:Y:S02]  /*2c00*/  IMAD.MOV.U32 R4, RZ, RZ, RZ ;  /* 0x000000ffff047224 */ /* 0x001fe400078e00ff */
[----:B-1----:R-:W-:-:S04]  /*2c10*/  IMAD.MOV R10, RZ, RZ, -R5 ;  /* 0x000000ffff0a7224 */ /* 0x002fc800078e0a05 */
[----:B------:R-:W-:-:S04]  /*2c20*/  IMAD R9, R10, R3, RZ ;  /* 0x000000030a097224 */ /* 0x000fc800078e02ff */
[----:B------:R-:W-:-:S04]  /*2c30*/  IMAD.HI.U32 R9, R5, R9, R4 ;  /* 0x0000000905097227 */ /* 0x000fc800078e0004 */
[----:B------:R-:W-:Y:S02]  /*2c40*/  IMAD.MOV.U32 R4, RZ, RZ, R11 ;  /* 0x000000ffff047224 */ /* 0x000fe400078e000b */
        /* <DEDUP_REMOVED lines=8> */
[----:B------:R-:W-:Y:S01]  /*2cd0*/  @!P2 IMAD.MOV R17, RZ, RZ, -R17 ;  /* 0x000000ffff11a224 */ /* 0x000fe200078e0a11 */
[----:B------:R-:W-:-:S07]  /*2ce0*/  @!P0 LOP3.LUT R17, RZ, R7, RZ, 0x33, !PT ;  /* 0x00000007ff118212 */ /* 0x000fce00078e33ff */
.L_x_22:
        /* <DEDUP_REMOVED lines=70> */
[----:B------:R-:W-:Y:S01]  /*3150*/  SHF.R.S32.HI R19, RZ, 0x1f, R18 ;  /* 0x0000001fff137819 */ /* 0x000fe20000011412 */
[----:B------:R-:W0:Y:S01]  /*3160*/  S2UR UR6, SR_CgaCtaId ;  /* 0x00000000000679c3 */ /* 0x000e220000008800 */
[----:B------:R-:W-:Y:S02]  /*3170*/  UMOV UR36, 0x400 ;  /* 0x0000040000247882 */ /* 0x000fe40000000000 */
[----:B------:R-:W-:-:S04]  /*3180*/  LEA.HI R23, R19, R18, RZ, 0x7 ;  /* 0x0000001213177211 */ /* 0x000fc800078f38ff */
[----:B------:R-:W-:-:S05]  /*3190*/  SHF.R.S32.HI R24, RZ, 0x7, R23 ;  /* 0x00000007ff187819 */ /* 0x000fca0000011417 */
[----:B------:R-:W1:Y:S01]  /*31a0*/  SHFL.IDX PT, R0, R24, RZ, 0x1f ;  /* 0x00001fff18007589 */ /* 0x000e6200000e0000 */
[----:B0-----:R-:W-:Y:S01]  /*31b0*/  ULEA UR36, UR6, UR36, 0x18 ;  /* 0x0000002406247291 */ /* 0x001fe2000f8ec03f */
[----:B-1----:R-:W-:-:S13]  /*31c0*/  R2UR UR4, R0 ;  /* 0x00000000000472ca */ /* 0x002fda00000e0000 */
[----:B------:R-:W-:-:S04]  /*31d0*/  ULEA.HI UR5, UR4, UR4, URZ, 0x1 ;  /* 0x0000000404057291 */ /* 0x000fc8000f8f083f */
[----:B------:R-:W-:-:S04]  /*31e0*/  ULOP3.LUT UR5, UR5, 0x1fffe, URZ, 0xc0, !UPT ;  /* 0x0001fffe05057892 */ /* 0x000fc8000f8ec03f */
[----:B------:R-:W-:Y:S02]  /*31f0*/  UIADD3 UR5, UR4, -UR5, URZ ;  /* 0x8000000504057290 */ /* 0x000fe4000fffe03f */
[----:B------:R-:W-:Y:S02]  /*3200*/  UIADD3 UR4, UR36, 0x26800, URZ ;  /* 0x0002680024047890 */ /* 0x000fe4000fffe03f */
[----:B------:R-:W-:Y:S02]  /*3210*/  ULEA UR5, UR5, UR36, 0xf ;  /* 0x0000002405057291 */ /* 0x000fe4000f8e783f */
[----:B------:R-:W-:Y:S02]  /*3220*/  ULOP3.LUT UP0, URZ, UR4, 0x3ff, URZ, 0xc0, !UPT ;  /* 0x000003ff043f7892 */ /* 0x000fe4000f80c03f */
[----:B------:R-:W-:-:S04]  /*3230*/  UIADD3 UR5, UR5, 0x400, URZ ;  /* 0x0000040005057890 */ /* 0x000fc8000fffe03f */
[----:B------:R-:W-:Y:S01]  /*3240*/  PLOP3.LUT P0, PT, PT, PT, UP0, 0x80, 0x0 ;  /* 0x000000000000781c */ /* 0x000fe20003f0f008 */
[----:B------:R-:W-:-:S04]  /*3250*/  USHF.R.U32.HI UR5, URZ, 0x4, UR5 ;  /* 0x000000043f057899 */ /* 0x000fc80008011605 */
[----:B------:R-:W-:-:S08]  /*3260*/  ULOP3.LUT UR37, UR5, 0x3fff, URZ, 0xc0, !UPT ;  /* 0x00003fff05257892 */ /* 0x000fd0000f8ec03f */
[----:B------:R-:W-:Y:S05]  /*3270*/  @!P0 BRA `(.L_x_23) ;  /* 0x0000000000408947 */ /* 0x000fea0003800000 */
[----:B------:R-:W-:Y:S01]  /*3280*/  MOV R0, 0x0 ;  /* 0x0000000000007802 */ /* 0x000fe20000000f00 */
[----:B------:R-:W-:Y:S01]  /*3290*/  ULDC.64 UR4, c[0x4][0x90] ;  /* 0x0100240000047ab9 */ /* 0x000fe20000000a00 */
[----:B------:R-:W-:Y:S01]  /*32a0*/  ULDC.64 UR6, c[0x4][0x20] ;  /* 0x0100080000067ab9 */ /* 0x000fe20000000a00 */
[----:B------:R-:W-:Y:S01]  /*32b0*/  IMAD.U32 R4, RZ, RZ, UR4 ;  /* 0x00000004ff047e24 */ /* 0x000fe2000f8e00ff */
[----:B------:R0:W1:Y:S01]  /*32c0*/  LDC.64 R14, c[0x4][R0] ;  /* 0x01000000000e7b82 */ /* 0x0000620000000a00 */
[----:B------:R-:W-:Y:S01]  /*32d0*/  IMAD.U32 R5, RZ, RZ, UR5 ;  /* 0x00000005ff057e24 */ /* 0x000fe2000f8e00ff */
[----:B------:R-:W-:Y:S01]  /*32e0*/  ULDC.64 UR4, c[0x4][0x98] ;  /* 0x0100260000047ab9 */ /* 0x000fe20000000a00 */
[----:B------:R-:W-:Y:S01]  /*32f0*/  IMAD.U32 R10, RZ, RZ, UR6 ;  /* 0x00000006ff0a7e24 */ /* 0x000fe2000f8e00ff */
[----:B------:R-:W-:Y:S01]  /*3300*/  MOV R6, UR4 ;  /* 0x0000000400067c02 */ /* 0x000fe20008000f00 */
[----:B------:R-:W-:Y:S01]  /*3310*/  IMAD.U32 R7, RZ, RZ, UR5 ;  /* 0x00000005ff077e24 */ /* 0x000fe2000f8e00ff */
[----:B------:R-:W-:Y:S01]  /*3320*/  MOV R13, RZ ;  /* 0x000000ff000d7202 */ /* 0x000fe20000000f00 */
[----:B------:R-:W-:-:S02]  /*3330*/  IMAD.U32 R11, RZ, RZ, UR7 ;  /* 0x00000007ff0b7e24 */ /* 0x000fc4000f8e00ff */
[----:B------:R-:W-:Y:S02]  /*3340*/  IMAD.MOV.U32 R8, RZ, RZ, 0x70 ;  /* 0x00000070ff087424 */ /* 0x000fe400078e00ff */
[----:B0-----:R-:W-:-:S07]  /*3350*/  IMAD.MOV.U32 R12, RZ, RZ, 0x1 ;  /* 0x00000001ff0c7424 */ /* 0x001fce00078e00ff */
[----:B------:R-:W-:-:S07]  /*3360*/  LEPC R20, `(.L_x_23) ;  /* 0x000000001014794e */ /* 0x000fce0000000000 */
[----:B-1----:R-:W-:Y:S05]  /*3370*/  CALL.ABS.NOINC R14 ;  /* 0x000000000e007343 */ /* 0x002fea0003c00000 */
.L_x_23:
[----:B------:R-:W2:Y:S01]  /*3380*/  LDL.LU R20, [R1+0x14] ;  /* 0x0000140001147983 */ /* 0x000ea20000300800 */
[----:B------:R-:W-:Y:S02]  /*3390*/  SHF.L.U32 R13, RZ, 0x1f, RZ ;  /* 0x0000001fff0d7819 */ /* 0x000fe400000006ff */
[----:B------:R-:W-:Y:S02]  /*33a0*/  LOP3.LUT R23, R23, 0xffffff80, RZ, 0xc0, !PT ;  /* 0xffffff8017177812 */ /* 0x000fe400078ec0ff */
[----:B------:R-:W0:Y:S01]  /*33b0*/  SYNCS.PHASECHK.TRANS64.TRYWAIT P1, [UR36+0x28c00], R13 ;  /* 0x028c000dff0075a7 */ /* 0x000e220008020164 */
[----:B------:R-:W-:Y:S02]  /*33c0*/  LEA.HI R3, R24, R24, RZ, 0x1 ;  /* 0x0000001818037211 */ /* 0x000fe400078f08ff */
[----:B------:R-:W-:Y:S02]  /*33d0*/  IMAD.IADD R23, R18, 0x1, -R23 ;  /* 0x0000000112177824 */ /* 0x000fe400078e0a17 */
[----:B------:R-:W-:-:S03]  /*33e0*/  LOP3.LUT R3, R3, 0xfffffe, RZ, 0xc0, !PT ;  /* 0x00fffffe03037812 */ /* 0x000fc600078ec0ff */
[----:B------:R-:W-:Y:S02]  /*33f0*/  SHF.R.S32.HI R4, RZ, 0x1f, R23 ;  /* 0x0000001fff047819 */ /* 0x000fe40000011417 */
[----:B------:R-:W-:Y:S02]  /*3400*/  IMAD.IADD R3, R24, 0x1, -R3 ;  /* 0x0000000118037824 */ /* 0x000fe400078e0a03 */
[CC--:B------:R-:W-:Y:S02]  /*3410*/  LEA.HI R0, R4.reuse, R23.reuse, RZ, 0x2 ;  /* 0x0000001704007211 */ /* 0x0c0fe400078f10ff */
[----:B------:R-:W-:Y:S02]  /*3420*/  LEA.HI R4, R4, R23, RZ, 0x5 ;  /* 0x0000001704047211 */ /* 0x000fe400078f28ff */
[--C-:B------:R-:W-:Y:S02]  /*3430*/  SHF.R.S32.HI R5, RZ, 0x2, R0.reuse ;  /* 0x00000002ff057819 */ /* 0x100fe40000011400 */
[----:B------:R-:W-:-:S02]  /*3440*/  SHF.R.S32.HI R6, RZ, 0x1f, R0 ;  /* 0x0000001fff067819 */ /* 0x000fc40000011400 */
[----:B------:R-:W-:Y:S02]  /*3450*/  LOP3.LUT R0, R0, 0x7ffffffc, RZ, 0xc0, !PT ;  /* 0x7ffffffc00007812 */ /* 0x000fe400078ec0ff */
[----:B------:R-:W-:Y:S02]  /*3460*/  LEA.HI R6, R6, R5, RZ, 0x3 ;  /* 0x0000000506067211 */ /* 0x000fe400078f18ff */
[----:B------:R-:W-:Y:S01]  /*3470*/  SHF.R.S32.HI R4, RZ, 0x5, R4 ;  /* 0x00000005ff047819 */ /* 0x000fe20000011404 */
[----:B------:R-:W-:Y:S01]  /*3480*/  IMAD.IADD R0, R23, 0x1, -R0 ;  /* 0x0000000117007824 */ /* 0x000fe200078e0a00 */
[----:B------:R-:W-:-:S03]  /*3490*/  LOP3.LUT R6, R6, 0xfffffff8, RZ, 0xc0, !PT ;  /* 0xfffffff806067812 */ /* 0x000fc600078ec0ff */
[----:B------:R-:W-:Y:S02]  /*34a0*/  IMAD.SHL.U32 R0, R0, 0x2, RZ ;  /* 0x0000000200007824 */ /* 0x000fe400078e00ff */
[----:B------:R-:W-:Y:S01]  /*34b0*/  IMAD.IADD R5, R5, 0x1, -R6 ;  /* 0x0000000105057824 */ /* 0x000fe200078e0a06 */
[----:B--2---:R-:W-:-:S04]  /*34c0*/  LOP3.LUT R7, R20, 0x1, RZ, 0xfc, !PT ;  /* 0x0000000114077812 */ /* 0x004fc800078efcff */
[----:B------:R-:W-:Y:S01]  /*34d0*/  ISETP.NE.AND P0, PT, R7, 0x3, PT ;  /* 0x000000030700780c */ /* 0x000fe20003f05270 */
[----:B0-----:R-:W-:-:S12]  /*34e0*/  @!P1 BRA `(.L_x_24) ;  /* 0x000000ac00989947 */ /* 0x001fd80003800000 */
.L_x_148:
[----:B0-----:R-:W-:Y:S01]  /*34f0*/  LEA R6, R4, R5, 0x4 ;  /* 0x0000000504067211 */ /* 0x001fe200078e20ff */
[----:B------:R-:W-:Y:S01]  /*3500*/  IMAD R4, R3, 0x100, R0 ;  /* 0x0000010003047824 */ /* 0x000fe200078e0200 */
[----:B------:R-:W-:Y:S06]  /*3510*/  @!P0 BRA `(.L_x_25) ;  /* 0x0000000000048947 */ /* 0x000fec0003800000 */
[----:B------:R-:W-:Y:S01]  /*3520*/  BPT.TRAP 0x1 ;  /* 0x000000040000795c */ /* 0x000fe20000300000 */
.L_x_25:
[----:B------:R0:W1:Y:S01]  /*3530*/  SYNCS.PHASECHK.TRANS64.TRYWAIT P2, [UR36+0x28c30], R13 ;  /* 0x028c300dff0075a7 */ /* 0x0000620008040164 */
[----:B------:R-:W-:Y:S05]  /*3540*/  @!P0 BRA `(.L_x_26) ;  /* 0x0000000000048947 */ /* 0x000fea0003800000 */
[----:B------:R-:W-:Y:S01]  /*3550*/  BPT.TRAP 0x1 ;  /* 0x000000040000795c */ /* 0x000fe20000300000 */
.L_x_26:
[----:B------:R-:W2:Y:S02]  /*3560*/  S2R R3, SR_TID.X ;  /* 0x0000000000037919 */ /* 0x000ea40000002100 */
[----:B--2---:R-:W-:-:S04]  /*3570*/  LOP3.LUT R3, R3, 0x7f, RZ, 0xc0, !PT ;  /* 0x0000007f03037812 */ /* 0x004fc800078ec0ff */
[----:B------:R-:W-:Y:S01]  /*3580*/  ISETP.NE.AND P1, PT, R3, RZ, PT ;  /* 0x000000ff0300720c */ /* 0x000fe20003f25270 */
[----:B-1----:R-:W-:-:S12]  /*3590*/  @P2 BRA `(.L_x_27) ;  /* 0x0000000000082947 */ /* 0x002fd80003800000 */
[----:B------:R-:W1:Y:S02]  /*35a0*/  SYNCS.PHASECHK.TRANS64.TRYWAIT P2, [UR36+0x28c30], R13 ;  /* 0x028c300dff0075a7 */ /* 0x000e640008040164 */
[----:B-1----:R-:W-:Y:S05]  /*35b0*/  @!P2 BRA `(.L_x_28) ;  /* 0x000000ac007ca947 */ /* 0x002fea0003800000 */
.L_x_27:
[----:B------:R-:W-:Y:S05]  /*35c0*/  WARPSYNC.ALL ;  /* 0x0000000000007948 */ /* 0x000fea0003800000 */
[----:B------:R-:W-:Y:S01]  /*35d0*/  UIADD3 UR4, UR36, 0x20400, URZ ;  /* 0x0002040024047890 */ /* 0x000fe2000fffe03f */
[----:B------:R-:W-:Y:S01]  /*35e0*/  WARPGROUP.ARRIVE ;  /* 0x00000000000079c5 */ /* 0x000fe20000000000 */
[----:B------:R-:W-:Y:S01]  /*35f0*/  UIADD3 UR5, UR36, 0x22400, URZ ;  /* 0x0002240024057890 */ /* 0x000fe2000fffe03f */
[----:B------:R-:W-:Y:S01]  /*3600*/  IMAD R3, R17, -0x40, R22 ;  /* 0xffffffc011037824 */ /* 0x000fe200078e0216 */
[----:B------:R-:W-:Y:S02]  /*3610*/  USHF.R.U32.HI UR4, URZ, 0x4, UR4 ;  /* 0x000000043f047899 */ /* 0x000fe40008011604 */
[----:B------:R-:W-:-:S02]  /*3620*/  USHF.R.U32.HI UR5, URZ, 0x4, UR5 ;  /* 0x000000043f057899 */ /* 0x000fc40008011605 */
[----:B------:R-:W-:Y:S01]  /*3630*/  ULOP3.LUT UR4, UR4, 0x3fff, URZ, 0xc0, !UPT ;  /* 0x00003fff04047892 */ /* 0x000fe2000f8ec03f */
[----:B------:R-:W-:Y:S01]  /*3640*/  IADD3 R3, -R0, 0x40, R3 ;  /* 0x0000004000037810 */ /* 0x000fe20007ffe103 */
[----:B------:R-:W-:Y:S02]  /*3650*/  ULOP3.LUT UR5, UR5, 0x3fff, URZ, 0xc0, !UPT ;  /* 0x00003fff05057892 */ /* 0x000fe4000f8ec03f */
[----:B------:R-:W-:Y:S01]  /*3660*/  ULOP3.LUT UR8, UR4, 0x10000, URZ, 0xfc, !UPT ;  /* 0x0001000004087892 */ /* 0x000fe2000f8efc3f */
[C---:B------:R-:W-:Y:S01]  /*3670*/  ISETP.GT.AND P3, PT, R3.reuse, RZ, PT ;  /* 0x000000ff0300720c */ /* 0x040fe20003f64270 */
[----:B------:R-:W-:Y:S01]  /*3680*/  ULOP3.LUT UR6, UR5, 0x10000, URZ, 0xfc, !UPT ;  /* 0x0001000005067892 */ /* 0x000fe2000f8efc3f */
[C---:B------:R-:W-:Y:S01]  /*3690*/  ISETP.GT.AND P6, PT, R3.reuse, 0x1, PT ;  /* 0x000000010300780c */ /* 0x040fe20003fc4270 */
[----:B------:R-:W-:Y:S01]  /*36a0*/  UMOV UR9, 0x40000040 ;  /* 0x4000004000097882 */ /* 0x000fe20000000000 */
[----:B------:R-:W-:Y:S01]  /*36b0*/  UMOV UR7, 0x40000040 ;  /* 0x4000004000077882 */ /* 0x000fe20000000000 */
[----:B------:R-:W-:Y:S01]  /*36c0*/  UMOV UR5, UR9 ;  /* 0x0000000900057c82 */ /* 0x000fe20008000000 */
[----:B------:R-:W-:Y:S01]  /*36d0*/  UMOV UR4, UR8 ;  /* 0x0000000800047c82 */ /* 0x000fe20008000000 */
[----:B------:R-:W-:Y:S01]  /*36e0*/  UIADD3 UR12, UR8, 0x2, URZ ;  /* 0x00000002080c7890 */ /* 0x000fe2000fffe03f */
[----:B------:R-:W-:Y:S01]  /*36f0*/  ISETP.GT.AND P5, PT, R3, 0x8, PT ;  /* 0x000000080300780c */ /* 0x000fe20003fa4270 */
[----:B------:R-:W-:-:S02]  /*3700*/  UIADD3 UR14, UR6, 0x2, URZ ;  /* 0x00000002060e7890 */ /* 0x000fc4000fffe03f */
[----:B------:R-:W-:Y:S01]  /*3710*/  HGMMA.64x64x16.F32 R24, gdesc[UR4], RZ, !UPT, gsb0 ;  /* 0x00e00000041879f0 */ /* 0x000fe2000c0008ff */
[----:B------:R-:W-:Y:S01]  /*3720*/  UMOV UR13, 0x40000040 ;  /* 0x40000040000d7882 */ /* 0x000fe20000000000 */
[----:B------:R-:W-:Y:S01]  /*3730*/  UMOV UR15, 0x40000040 ;  /* 0x40000040000f7882 */ /* 0x000fe20000000000 */
[----:B------:R-:W-:Y:S01]  /*3740*/  UIADD3 UR16, UR8, 0x4, URZ ;  /* 0x0000000408107890 */ /* 0x000fe2000fffe03f */
[C---:B------:R-:W-:Y:S01]  /*3750*/  ISETP.GT.AND P4, PT, R3.reuse, 0x9, PT ;  /* 0x000000090300780c */ /* 0x040fe20003f84270 */
[----:B------:R-:W-:Y:S01]  /*3760*/  UIADD3 UR18, UR6, 0x4, URZ ;  /* 0x0000000406127890 */ /* 0x000fe2000fffe03f */
[----:B------:R-:W-:Y:S01]  /*3770*/  ISETP.GT.AND P2, PT, R3, 0x10, PT ;  /* 0x000000100300780c */ /* 0x000fe20003f44270 */
[----:B------:R-:W-:Y:S01]  /*3780*/  UMOV UR17, 0x40000040 ;  /* 0x4000004000117882 */ /* 0x000fe20000000000 */
[----:B------:R-:W-:Y:S01]  /*3790*/  UMOV UR19, 0x40000040 ;  /* 0x4000004000137882 */ /* 0x000fe20000000000 */
[----:B------:R-:W-:Y:S02]  /*37a0*/  UIADD3 UR20, UR8, 0x6, URZ ;  /* 0x0000000608147890 */ /* 0x000fe4000fffe03f */
[----:B------:R-:W-:Y:S01]  /*37b0*/  UIADD3 UR22, UR6, 0x6, URZ ;  /* 0x0000000606167890 */ /* 0x000fe2000fffe03f */
[----:B------:R-:W-:Y:S01]  /*37c0*/  UMOV UR21, 0x40000040 ;  /* 0x4000004000157882 */ /* 0x000fe20000000000 */
[----:B------:R-:W-:Y:S01]  /*37d0*/  UMOV UR23, 0x40000040 ;  /* 0x4000004000177882 */ /* 0x000fe20000000000 */
[----:B------:R-:W-:Y:S01]  /*37e0*/  ULDC UR4, c[0x0][0x9d8] ;  /* 0x0002760000047ab9 */ /* 0x000fe20000000800 */
[----:B------:R-:W-:Y:S01]  /*37f0*/  ULDC UR5, c[0x0][0x988] ;  /* 0x0002620000057ab9 */ /* 0x000fe20000000800 */
[----:B------:R-:W-:-:S02]  /*3800*/  WARPGROUP.DEPBAR.LE gsb0, 0x0 ;  /* 0x00008000000079c5 */ /* 0x000fc40000010000 */
[----:B------:R-:W-:-:S06]  /*3810*/  WARPGROUP.ARRIVE ;  /* 0x00000000000079c5 */ /* 0x000fcc0000000000 */
[----:B------:R-:W-:Y:S03]  /*3820*/  HGMMA.64x64x16.F32 R24, gdesc[UR12], R24, gsb0 ;  /* 0x00e000000c1879f0 */ /* 0x000fe60008000818 */
[----:B------:R-:W-:Y:S02]  /*3830*/  WARPGROUP.DEPBAR.LE gsb0, 0x0 ;  /* 0x00008000000079c5 */ /* 0x000fe40000010000 */
[----:B------:R-:W-:-:S06]  /*3840*/  WARPGROUP.ARRIVE ;  /* 0x00000000000079c5 */ /* 0x000fcc0000000000 */
[----:B------:R-:W-:Y:S03]  /*3850*/  HGMMA.64x64x16.F32 R24, gdesc[UR16], R24, gsb0 ;  /* 0x00e00000101879f0 */ /* 0x000fe60008000818 */
[----:B------:R-:W-:Y:S02]  /*3860*/  WARPGROUP.DEPBAR.LE gsb0, 0x0 ;  /* 0x00008000000079c5 */ /* 0x000fe40000010000 */
[----:B------:R-:W-:-:S06]  /*3870*/  WARPGROUP.ARRIVE ;  /* 0x00000000000079c5 */ /* 0x000fcc0000000000 */
[----:B------:R-:W-:Y:S03]  /*3880*/  HGMMA.64x64x16.F32 R24, gdesc[UR20], R24, gsb0 ;  /* 0x00e00000141879f0 */ /* 0x000fe60008000818 */
[----:B------:R-:W-:Y:S02]  /*3890*/  WARPGROUP.DEPBAR.LE gsb0, 0x0 ;  /* 0x00008000000079c5 */ /* 0x000fe40000010000 */
[----:B------:R-:W-:Y:S01]  /*38a0*/  FMUL.FTZ R24, R24, UR4 ;  /* 0x0000000418187c20 */ /* 0x000fe20008410000 */
[----:B------:R-:W-:Y:S01]  /*38b0*/  FMUL.FTZ R25, R25, UR4 ;  /* 0x0000000419197c20 */ /* 0x000fe20008410000 */
[----:B------:R-:W-:Y:S01]  /*38c0*/  FMUL.FTZ R28, R28, UR4 ;  /* 0x000000041c1c7c20 */ /* 0x000fe20008410000 */
[----:B------:R-:W-:Y:S01]  /*38d0*/  FMUL.FTZ R29, R29, UR4 ;  /* 0x000000041d1d7c20 */ /* 0x000fe20008410000 */
[----:B------:R-:W-:Y:S01]  /*38e0*/  FMUL.FTZ R26, R26, UR4 ;  /* 0x000000041a1a7c20 */ /* 0x000fe20008410000 */
[----:B------:R-:W-:Y:S01]  /*38f0*/  FMUL.FTZ R32, R32, UR4 ;  /* 0x0000000420207c20 */ /* 0x000fe20008410000 */
[----:B------:R-:W2:Y:S01]  /*3900*/  MUFU.TANH R24, R24 ;  /* 0x0000001800187308 */ /* 0x000ea20000002400 */
[----:B------:R-:W-:Y:S01]  /*3910*/  FMUL.FTZ R27, R27, UR4 ;  /* 0x000000041b1b7c20 */ /* 0x000fe20008410000 */
[----:B------:R-:W-:Y:S01]  /*3920*/  FMUL.FTZ R33, R33, UR4 ;  /* 0x0000000421217c20 */ /* 0x000fe20008410000 */
[----:B------:R-:W-:Y:S01]  /*3930*/  FMUL.FTZ R30, R30, UR4 ;  /* 0x000000041e1e7c20 */ /* 0x000fe20008410000 */
[----:B------:R-:W-:Y:S01]  /*3940*/  FMUL.FTZ R36, R36, UR4 ;  /* 0x0000000424247c20 */ /* 0x000fe20008410000 */
[----:B------:R-:W-:Y:S01]  /*3950*/  FMUL.FTZ R31, R31, UR4 ;  /* 0x000000041f1f7c20 */ /* 0x000fe20008410000 */
[----:B------:R-:W-:Y:S01]  /*3960*/  FMUL.FTZ R37, R37, UR4 ;  /* 0x0000000425257c20 */ /* 0x000fe20008410000 */
[----:B------:R-:W-:Y:S01]  /*3970*/  FMUL.FTZ R35, R35, UR4 ;  /* 0x0000000423237c20 */ /* 0x000fe20008410000 */
[----:B------:R-:W3:Y:S01]  /*3980*/  MUFU.TANH R25, R25 ;  /* 0x0000001900197308 */ /* 0x000ee20000002400 */
[----:B------:R-:W-:Y:S01]  /*3990*/  FMUL.FTZ R40, R40, UR4 ;  /* 0x0000000428287c20 */ /* 0x000fe20008410000 */
[----:B------:R-:W-:Y:S01]  /*39a0*/  FMUL.FTZ R34, R34, UR4 ;  /* 0x0000000422227c20 */ /* 0x000fe20008410000 */
[----:B------:R-:W-:Y:S01]  /*39b0*/  FMUL.FTZ R41, R41, UR4 ;  /* 0x0000000429297c20 */ /* 0x000fe20008410000 */
[----:B------:R-:W-:Y:S01]  /*39c0*/  FMUL.FTZ R38, R38, UR4 ;  /* 0x0000000426267c20 */ /* 0x000fe20008410000 */
[----:B------:R-:W-:Y:S01]  /*39d0*/  FMUL.FTZ R44, R44, UR4 ;  /* 0x000000042c2c7c20 */ /* 0x000fe20008410000 */
[----:B------:R-:W-:Y:S01]  /*39e0*/  FMUL.FTZ R39, R39, UR4 ;  /* 0x0000000427277c20 */ /* 0x000fe20008410000 */
[----:B------:R-:W-:Y:S01]  /*39f0*/  FMUL.FTZ R45, R45, UR4 ;  /* 0x000000042d2d7c20 */ /* 0x000fe20008410000 */
[----:B------:R-:W4:Y:S01]  /*3a00*/  MUFU.TANH R28, R28 ;  /* 0x0000001c001c7308 */ /* 0x000f220000002400 */
[----:B--2---:R-:W-:Y:S01]  /*3a10*/  FSEL R24, R24, -INF , P3 ;  /* 0xff80000018187808 */ /* 0x004fe20001800000 */
[----:B------:R-:W-:Y:S01]  /*3a20*/  FMUL.FTZ R42, R42, UR4 ;  /* 0x000000042a2a7c20 */ /* 0x000fe20008410000 */
[----:B------:R-:W-:Y:S01]  /*3a30*/  FMUL.FTZ R48, R48, UR4 ;  /* 0x0000000430307c20 */ /* 0x000fe20008410000 */
[----:B------:R-:W-:Y:S01]  /*3a40*/  FMUL.FTZ R43, R43, UR4 ;  /* 0x000000042b2b7c20 */ /* 0x000fe20008410000 */
[----:B------:R-:W-:Y:S01]  /*3a50*/  FMUL.FTZ R49, R49, UR4 ;  /* 0x0000000431317c20 */ /* 0x000fe20008410000 */
[----:B------:R-:W-:Y:S01]  /*3a60*/  FMUL.FTZ R46, R46, UR4 ;  /* 0x000000042e2e7c20 */ /* 0x000fe20008410000 */
[----:B------:R-:W-:Y:S01]  /*3a70*/  FMUL.FTZ R52, R52, UR4 ;  /* 0x0000000434347c20 */ /* 0x000fe20008410000 */
[----:B------:R-:W2:Y:S01]  /*3a80*/  MUFU.TANH R29, R29 ;  /* 0x0000001d001d7308 */ /* 0x000ea20000002400 */
[----:B---3--:R-:W-:Y:S01]  /*3a90*/  FSEL R25, R25, -INF , P6 ;  /* 0xff80000019197808 */ /* 0x008fe20003000000 */
[----:B------:R-:W-:Y:S01]  /*3aa0*/  FMUL.FTZ R53, R53, UR4 ;  /* 0x0000000435357c20 */ /* 0x000fe20008410000 */
[----:B------:R-:W-:Y:S01]  /*3ab0*/  FMUL.FTZ R47, R47, UR4 ;  /* 0x000000042f2f7c20 */ /* 0x000fe20008410000 */
[----:B------:R-:W-:Y:S01]  /*3ac0*/  FMUL.FTZ R50, R50, UR4 ;  /* 0x0000000432327c20 */ /* 0x000fe20008410000 */
[----:B------:R-:W-:Y:S01]  /*3ad0*/  FMNMX.FTZ R5, R24, R25, !PT ;  /* 0x0000001918057209 */ /* 0x000fe20007810000 */
[----:B------:R-:W-:Y:S01]  /*3ae0*/  FMUL.FTZ R51, R51, UR4 ;  /* 0x0000000433337c20 */ /* 0x000fe20008410000 */
[----:B------:R-:W-:Y:S01]  /*3af0*/  FMUL.FTZ R54, R54, UR4 ;  /* 0x0000000436367c20 */ /* 0x000fe20008410000 */
[----:B------:R-:W3:Y:S01]  /*3b00*/  MUFU.TANH R26, R26 ;  /* 0x0000001a001a7308 */ /* 0x000ee20000002400 */
[----:B----4-:R-:W-:Y:S01]  /*3b10*/  FSEL R28, R28, -INF , P5 ;  /* 0xff8000001c1c7808 */ /* 0x010fe20002800000 */
[----:B------:R-:W-:-:S03]  /*3b20*/  FMUL.FTZ R55, R55, UR4 ;  /* 0x0000000437377c20 */ /* 0x000fc60008410000 */
[----:B------:R-:W-:-:S03]  /*3b30*/  FMNMX.FTZ R5, R28, R5, !PT ;  /* 0x000000051c057209 */ /* 0x000fc60007810000 */
[----:B------:R-:W4:Y:S01]  /*3b40*/  MUFU.TANH R32, R32 ;  /* 0x0000002000207308 */ /* 0x000f220000002400 */
[----:B--2---:R-:W-:-:S04]  /*3b50*/  FSEL R10, R29, -INF , P4 ;  /* 0xff8000001d0a7808 */ /* 0x004fc80002000000 */
[----:B------:R-:W-:-:S03]  /*3b60*/  FMNMX.FTZ R5, R10, R5, !PT ;  /* 0x000000050a057209 */ /* 0x000fc60007810000 */
[----:B------:R-:W2:Y:S01]  /*3b70*/  MUFU.TANH R27, R27 ;  /* 0x0000001b001b7308 */ /* 0x000ea20000002400 */
[----:B---3--:R-:W-:Y:S02]  /*3b80*/  FSEL R26, R26, -INF , P3 ;  /* 0xff8000001a1a7808 */ /* 0x008fe40001800000 */
[----:B------:R-:W-:-:S05]  /*3b90*/  ISETP.GT.AND P3, PT, R3, 0x11, PT ;  /* 0x000000110300780c */ /* 0x000fca0003f64270 */
[----:B------:R-:W3:Y:S01]  /*3ba0*/  MUFU.TANH R33, R33 ;  /* 0x0000002100217308 */ /* 0x000ee20000002400 */
[----:B----4-:R-:W-:-:S04]  /*3bb0*/  FSEL R32, R32, -INF , P2 ;  /* 0xff80000020207808 */ /* 0x010fc80001000000 */
[----:B------:R-:W-:-:S03]  /*3bc0*/  FMNMX.FTZ R5, R32, R5, !PT ;  /* 0x0000000520057209 */ /* 0x000fc60007810000 */
[----:B------:R-:W4:Y:S01]  /*3bd0*/  MUFU.TANH R30, R30 ;  /* 0x0000001e001e7308 */ /* 0x000f220000002400 */
[----:B--2---:R-:W-:Y:S02]  /*3be0*/  FSEL R27, R27, -INF , P6 ;  /* 0xff8000001b1b7808 */ /* 0x004fe40003000000 */
[----:B------:R-:W-:-:S05]  /*3bf0*/  ISETP.GT.AND P6, PT, R3, 0x18, PT ;  /* 0x000000180300780c */ /* 0x000fca0003fc4270 */
[----:B------:R-:W2:Y:S01]  /*3c00*/  MUFU.TANH R36, R36 ;  /* 0x0000002400247308 */ /* 0x000ea20000002400 */
[----:B---3--:R-:W-:-:S04]  /*3c10*/  FSEL R14, R33, -INF , P3 ;  /* 0xff800000210e7808 */ /* 0x008fc80001800000 */
[----:B------:R-:W-:-:S03]  /*3c20*/  FMNMX.FTZ R5, R14, R5, !PT ;  /* 0x000000050e057209 */ /* 0x000fc60007810000 */
[----:B------:R-:W1:Y:S01]  /*3c30*/  MUFU.TANH R31, R31 ;  /* 0x0000001f001f7308 */ /* 0x000e620000002400 */
[----:B----4-:R-:W-:Y:S02]  /*3c40*/  FSEL R30, R30, -INF , P5 ;  /* 0xff8000001e1e7808 */ /* 0x010fe40002800000 */
[----:B------:R-:W-:-:S05]  /*3c50*/  ISETP.GT.AND P5, PT, R3, 0x19, PT ;  /* 0x000000190300780c */ /* 0x000fca0003fa4270 */
[----:B------:R-:W3:Y:S01]  /*3c60*/  MUFU.TANH R37, R37 ;  /* 0x0000002500257308 */ /* 0x000ee20000002400 */
[----:B--2---:R-:W-:-:S04]  /*3c70*/  FSEL R36, R36, -INF , P6 ;  /* 0xff80000024247808 */ /* 0x004fc80003000000 */
[----:B------:R-:W-:-:S03]  /*3c80*/  FMNMX.FTZ R5, R36, R5, !PT ;  /* 0x0000000524057209 */ /* 0x000fc60007810000 */
[----:B------:R-:W2:Y:S01]  /*3c90*/  MUFU.TANH R35, R35 ;  /* 0x0000002300237308 */ /* 0x000ea20000002400 */
[----:B-1----:R-:W-:Y:S02]  /*3ca0*/  FSEL R8, R31, -INF , P4 ;  /* 0xff8000001f087808 */ /* 0x002fe40002000000 */
[----:B------:R-:W-:-:S05]  /*3cb0*/  ISETP.GT.AND P4, PT, R3, 0x20, PT ;  /* 0x000000200300780c */ /* 0x000fca0003f84270 */
[----:B------:R-:W1:Y:S01]  /*3cc0*/  MUFU.TANH R40, R40 ;  /* 0x0000002800287308 */ /* 0x000e620000002400 */
[----:B---3--:R-:W-:-:S04]  /*3cd0*/  FSEL R22, R37, -INF , P5 ;  /* 0xff80000025167808 */ /* 0x008fc80002800000 */
[----:B------:R-:W-:-:S03]  /*3ce0*/  FMNMX.FTZ R5, R22, R5, !PT ;  /* 0x0000000516057209 */ /* 0x000fc60007810000 */
[----:B------:R-:W3:Y:S01]  /*3cf0*/  MUFU.TANH R34, R34 ;  /* 0x0000002200227308 */ /* 0x000ee20000002400 */
[----:B--2---:R-:W-:Y:S02]  /*3d00*/  FSEL R12, R35, -INF , P3 ;  /* 0xff800000230c7808 */ /* 0x004fe40001800000 */
[----:B------:R-:W-:-:S05]  /*3d10*/  ISETP.GT.AND P3, PT, R3, 0x21, PT ;  /* 0x000000210300780c */ /* 0x000fca0003f64270 */
[----:B------:R-:W2:Y:S01]  /*3d20*/  MUFU.TANH R41, R41 ;  /* 0x0000002900297308 */ /* 0x000ea20000002400 */
[----:B-1----:R-:W-:-:S04]  /*3d30*/  FSEL R40, R40, -INF , P4 ;  /* 0xff80000028287808 */ /* 0x002fc80002000000 */
[----:B------:R-:W-:-:S03]  /*3d40*/  FMNMX.FTZ R5, R40, R5, !PT ;  /* 0x0000000528057209 */ /* 0x000fc60007810000 */
[----:B------:R-:W1:Y:S01]  /*3d50*/  MUFU.TANH R38, R38 ;  /* 0x0000002600267308 */ /* 0x000e620000002400 */
[----:B---3--:R-:W-:Y:S02]  /*3d60*/  FSEL R34, R34, -INF , P2 ;  /* 0xff80000022227808 */ /* 0x008fe40001000000 */
        /* <DEDUP_REMOVED lines=30> */
[----:B------:R-:W-:Y:S02]  /*3f50*/  ISETP.GT.AND P2, PT, R3, 0x39, PT ;  /* 0x000000390300780c */ /* 0x000fe40003f44270 */
[----:B------:R-:W-:-:S03]  /*3f60*/  FMNMX.FTZ R3, R26, R27, !PT ;  /* 0x0000001b1a037209 */ /* 0x000fc60007810000 */
[----:B------:R-:W2:Y:S01]  /*3f70*/  MUFU.TANH R47, R47 ;  /* 0x0000002f002f7308 */ /* 0x000ea20000002400 */
[----:B-1----:R-:W-:Y:S02]  /*3f80*/  FSEL R52, R52, -INF , P3 ;  /* 0xff80000034347808 */ /* 0x002fe40001800000 */
[----:B------:R-:W-:Y:S02]  /*3f90*/  FMNMX.FTZ R3, R30, R3, !PT ;  /* 0x000000031e037209 */ /* 0x000fe40007810000 */
[----:B------:R-:W-:Y:S02]  /*3fa0*/  FMNMX.FTZ R5, R52, R5, !PT ;  /* 0x0000000534057209 */ /* 0x000fe40007810000 */
[----:B------:R-:W-:Y:S01]  /*3fb0*/  FMNMX.FTZ R3, R8, R3, !PT ;  /* 0x0000000308037209 */ /* 0x000fe20007810000 */
[----:B------:R-:W1:Y:S01]  /*3fc0*/  MUFU.TANH R50, R50 ;  /* 0x0000003200327308 */ /* 0x000e620000002400 */
[----:B---3--:R-:W-:Y:S02]  /*3fd0*/  FSEL R68, R53, -INF , P2 ;  /* 0xff80000035447808 */ /* 0x008fe40001000000 */
[----:B------:R-:W-:-:S02]  /*3fe0*/  FMNMX.FTZ R3, R34, R3, !PT ;  /* 0x0000000322037209 */ /* 0x000fc40007810000 */
[----:B------:R-:W-:Y:S02]  /*3ff0*/  FMNMX.FTZ R5, R68, R5, !PT ;  /* 0x0000000544057209 */ /* 0x000fe40007810000 */
[----:B------:R-:W-:Y:S01]  /*4000*/  FMNMX.FTZ R3, R12, R3, !PT ;  /* 0x000000030c037209 */ /* 0x000fe20007810000 */
[----:B------:R-:W-:Y:S01]  /*4010*/  MUFU.TANH R51, R51 ;  /* 0x0000003300337308 */ /* 0x000fe20000002400 */
[----:B--2---:R-:W-:Y:S01]  /*4020*/  FSEL R48, R47, -INF , P6 ;  /* 0xff8000002f307808 */ /* 0x004fe20003000000 */
[----:B------:R-:W2:Y:S01]  /*4030*/  SHFL.BFLY PT, R0, R5, 0x2, 0x1f ;  /* 0x0c401f0005007f89 */ /* 0x000ea200000e0000 */
[----:B------:R-:W-:-:S04]  /*4040*/  FMNMX.FTZ R3, R38, R3, !PT ;  /* 0x0000000326037209 */ /* 0x000fc80007810000 */
[----:B------:R-:W-:Y:S01]  /*4050*/  FMNMX.FTZ R3, R20, R3, !PT ;  /* 0x0000000314037209 */ /* 0x000fe20007810000 */
[----:B------:R-:W3:Y:S01]  /*4060*/  MUFU.TANH R54, R54 ;  /* 0x0000003600367308 */ /* 0x000ee20000002400 */
[----:B-1----:R-:W-:Y:S02]  /*4070*/  FSEL R50, R50, -INF , P5 ;  /* 0xff80000032327808 */ /* 0x002fe40002800000 */
[----:B------:R-:W-:-:S04]  /*4080*/  FMNMX.FTZ R3, R42, R3, !PT ;  /* 0x000000032a037209 */ /* 0x000fc80007810000 */
[----:B------:R-:W-:Y:S01]  /*4090*/  FMNMX.FTZ R3, R44, R3, !PT ;  /* 0x000000032c037209 */ /* 0x000fe20007810000 */
[----:B------:R-:W1:Y:S03]  /*40a0*/  MUFU.TANH R55, R55 ;  /* 0x0000003700377308 */ /* 0x000e660000002400 */
[----:B------:R-:W-:-:S04]  /*40b0*/  FMNMX.FTZ R3, R46, R3, !PT ;  /* 0x000000032e037209 */ /* 0x000fc80007810000 */
[----:B------:R-:W-:Y:S02]  /*40c0*/  FMNMX.FTZ R3, R48, R3, !PT ;  /* 0x0000000330037209 */ /* 0x000fe40007810000 */
[----:B---3--:R-:W-:Y:S02]  /*40d0*/  FSEL R54, R54, -INF , P3 ;  /* 0xff80000036367808 */ /* 0x008fe40001800000 */
[----:B--2---:R-:W-:Y:S01]  /*40e0*/  FMNMX.FTZ R0, R5, R0, !PT ;  /* 0x0000000005007209 */ /* 0x004fe20007810000 */
[----:B------:R-:W-:Y:S01]  /*40f0*/  IMAD.U32 R5, RZ, RZ, UR5 ;  /* 0x00000005ff057e24 */ /* 0x000fe2000f8e00ff */
[----:B------:R-:W-:-:S03]  /*4100*/  FMNMX.FTZ R3, R50, R3, !PT ;  /* 0x0000000332037209 */ /* 0x000fc60007810000 */
[----:B------:R-:W2:Y:S01]  /*4110*/  SHFL.BFLY PT, R7, R0, 0x1, 0x1f ;  /* 0x0c201f0000077f89 */ /* 0x000ea200000e0000 */
[----:B-1----:R-:W-:Y:S02]  /*4120*/  FSEL R66, R55, -INF , P2 ;  /* 0xff80000037427808 */ /* 0x002fe40001000000 */
[----:B--2---:R-:W-:-:S04]  /*4130*/  FMNMX.FTZ R0, R0, R7, !PT ;  /* 0x0000000700007209 */ /* 0x004fc80007810000 */
[C---:B------:R-:W-:Y:S01]  /*4140*/  FSETP.NEU.FTZ.AND P6, PT, R0.reuse, -INF , PT ;  /* 0xff8000000000780b */ /* 0x040fe20003fdd000 */
[----:B------:R-:W-:-:S05]  /*4150*/  FMUL.FTZ R7, R0, R5 ;  /* 0x0000000500077220 */ /* 0x000fca0000410000 */
[----:B------:R-:W-:-:S05]  /*4160*/  FSEL R7, R7, RZ, P6 ;  /* 0x000000ff07077208 */ /* 0x000fca0003000000 */
[-CC-:B------:R-:W-:Y:S01]  /*4170*/  FFMA.FTZ R9, R24, R5.reuse, -R7.reuse ;  /* 0x0000000518097223 */ /* 0x180fe20000010807 */
[----:B------:R-:W-:Y:S01]  /*4180*/  FSEL R24, R51, -INF , P4 ;  /* 0xff80000033187808 */ /* 0x000fe20002000000 */
[-CC-:B------:R-:W-:Y:S01]  /*4190*/  FFMA.FTZ R25, R25, R5.reuse, -R7.reuse ;  /* 0x0000000519197223 */ /* 0x180fe20000010807 */
[--C-:B------:R-:W-:Y:S01]  /*41a0*/  FFMA.FTZ R28, R28, R5, -R7.reuse ;  /* 0x000000051c1c7223 */ /* 0x100fe20000010807 */
[----:B------:R1:W-:Y:S01]  /*41b0*/  MUFU.EX2 R152, R9 ;  /* 0x0000000900987308 */ /* 0x0003e20000000800 */
[----:B------:R-:W-:Y:S01]  /*41c0*/  FMNMX.FTZ R3, R24, R3, !PT ;  /* 0x0000000318037209 */ /* 0x000fe20007810000 */
[-CC-:B------:R-:W-:Y:S01]  /*41d0*/  FFMA.FTZ R32, R32, R5.reuse, -R7.reuse ;  /* 0x0000000520207223 */ /* 0x180fe20000010807 */
[-CC-:B------:R-:W-:Y:S01]  /*41e0*/  FFMA.FTZ R14, R14, R5.reuse, -R7.reuse ;  /* 0x000000050e0e7223 */ /* 0x180fe20000010807 */
[--C-:B------:R-:W-:Y:S01]  /*41f0*/  FFMA.FTZ R36, R36, R5, -R7.reuse ;  /* 0x0000000524247223 */ /* 0x100fe20000010807 */
[----:B------:R-:W-:Y:S01]  /*4200*/  FMNMX.FTZ R3, R54, R3, !PT ;  /* 0x0000000336037209 */ /* 0x000fe20007810000 */
[-CC-:B------:R-:W-:Y:S01]  /*4210*/  FFMA.FTZ R22, R22, R5.reuse, -R7.reuse ;  /* 0x0000000516167223 */ /* 0x180fe20000010807 */
[-CC-:B------:R-:W-:Y:S01]  /*4220*/  FFMA.FTZ R40, R40, R5.reuse, -R7.reuse ;  /* 0x0000000528287223 */ /* 0x180fe20000010807 */
[--C-:B------:R-:W-:Y:S01]  /*4230*/  FFMA.FTZ R56, R56, R5, -R7.reuse ;  /* 0x0000000538387223 */ /* 0x100fe20000010807 */
[----:B------:R-:W-:Y:S01]  /*4240*/  FMNMX.FTZ R3, R66, R3, !PT ;  /* 0x0000000342037209 */ /* 0x000fe20007810000 */
[-CC-:B-1----:R-:W-:Y:S01]  /*4250*/  FFMA.FTZ R9, R10, R5.reuse, -R7.reuse ;  /* 0x000000050a097223 */ /* 0x182fe20000010807 */
[-CC-:B------:R-:W-:Y:S01]  /*4260*/  FFMA.FTZ R58, R58, R5.reuse, -R7.reuse ;  /* 0x000000053a3a7223 */ /* 0x180fe20000010807 */
[-CC-:B------:R-:W-:Y:S01]  /*4270*/  FFMA.FTZ R60, R60, R5.reuse, -R7.reuse ;  /* 0x000000053c3c7223 */ /* 0x180fe20000010807 */
[-CC-:B------:R-:W-:Y:S01]  /*4280*/  FFMA.FTZ R62, R62, R5.reuse, -R7.reuse ;  /* 0x000000053e3e7223 */ /* 0x180fe20000010807 */
[----:B------:R-:W1:Y:S01]  /*4290*/  SHFL.BFLY PT, R10, R3, 0x2, 0x1f ;  /* 0x0c401f00030a7f89 */ /* 0x000e6200000e0000 */
[----:B------:R-:W-:Y:S01]  /*42a0*/  MUFU.EX2 R11, R9 ;  /* 0x00000009000b7308 */ /* 0x000fe20000000800 */
[-CC-:B------:R-:W-:Y:S01]  /*42b0*/  FFMA.FTZ R64, R64, R5.reuse, -R7.reuse ;  /* 0x0000000540407223 */ /* 0x180fe20000010807 */
[-CC-:B------:R-:W-:Y:S01]  /*42c0*/  FFMA.FTZ R52, R52, R5.reuse, -R7.reuse ;  /* 0x0000000534347223 */ /* 0x180fe20000010807 */
[----:B------:R-:W-:Y:S01]  /*42d0*/  FFMA.FTZ R68, R68, R5, -R7 ;  /* 0x0000000544447223 */ /* 0x000fe20000010807 */
[----:B------:R-:W-:-:S04]  /*42e0*/  LEA.HI R7, R19, R18, RZ, 0x4 ;  /* 0x0000001213077211 */ /* 0x000fc800078f20ff */
[----:B------:R-:W-:Y:S08]  /*42f0*/  MUFU.EX2 R25, R25 ;  /* 0x0000001900197308 */ /* 0x000ff00000000800 */
[----:B------:R-:W2:Y:S01]  /*4300*/  MUFU.EX2 R28, R28 ;  /* 0x0000001c001c7308 */ /* 0x000ea20000000800 */
[----:B-1----:R-:W-:-:S07]  /*4310*/  FMNMX.FTZ R10, R3, R10, !PT ;  /* 0x0000000a030a7209 */ /* 0x002fce0007810000 */
[----:B------:R-:W-:Y:S01]  /*4320*/  MUFU.EX2 R32, R32 ;  /* 0x0000002000207308 */ /* 0x000fe20000000800 */
[----:B------:R-:W1:Y:S07]  /*4330*/  SHFL.BFLY PT, R3, R10, 0x1, 0x1f ;  /* 0x0c201f000a037f89 */ /* 0x000e6e00000e0000 */
[----:B------:R3:W4:Y:S01]  /*4340*/  MUFU.EX2 R15, R14 ;  /* 0x0000000e000f7308 */ /* 0x0007220000000800 */
[----:B--2---:R-:W-:-:S07]  /*4350*/  F2FP.F16.F32.PACK_AB R154, R11, R28 ;  /* 0x0000001c0b9a723e */ /* 0x004fce00000000ff */
[----:B------:R-:W-:Y:S01]  /*4360*/  MUFU.EX2 R36, R36 ;  /* 0x0000002400247308 */ /* 0x000fe20000000800 */
[----:B---3--:R-:W-:-:S07]  /*4370*/  IMAD.U32 R14, RZ, RZ, UR36 ;  /* 0x00000024ff0e7e24 */ /* 0x008fce000f8e00ff */
[----:B------:R-:W-:Y:S01]  /*4380*/  MUFU.EX2 R21, R22 ;  /* 0x0000001600157308 */ /* 0x000fe20000000800 */
[----:B----4-:R-:W-:Y:S02]  /*4390*/  F2FP.F16.F32.PACK_AB R156, R15, R32 ;  /* 0x000000200f9c723e */ /* 0x010fe400000000ff */
[----:B-1----:R-:W-:-:S04]  /*43a0*/  FMNMX.FTZ R3, R10, R3, !PT ;  /* 0x000000030a037209 */ /* 0x002fc80007810000 */
[C---:B------:R-:W-:Y:S01]  /*43b0*/  FSETP.NEU.FTZ.AND P2, PT, R3.reuse, -INF , PT ;  /* 0xff8000000300780b */ /* 0x040fe20003f5d000 */
[-C--:B------:R-:W-:Y:S01]  /*43c0*/  FMUL.FTZ R9, R3, R5.reuse ;  /* 0x0000000503097220 */ /* 0x080fe20000410000 */
[----:B------:R-:W-:Y:S04]  /*43d0*/  MUFU.EX2 R40, R40 ;  /* 0x0000002800287308 */ /* 0x000fe80000000800 */
[----:B------:R-:W-:Y:S02]  /*43e0*/  FSEL R35, R9, RZ, P2 ;  /* 0x000000ff09237208 */ /* 0x000fe40001000000 */
[----:B------:R-:W-:Y:S02]  /*43f0*/  LOP3.LUT R9, R7, 0xfffffff0, RZ, 0xc0, !PT ;  /* 0xfffffff007097812 */ /* 0x000fe400078ec0ff */
[----:B------:R-:W1:Y:S01]  /*4400*/  MUFU.EX2 R23, R56 ;  /* 0x0000003800177308 */ /* 0x000e620000000800 */
[-CC-:B------:R-:W-:Y:S01]  /*4410*/  FFMA.FTZ R10, R8, R5.reuse, -R35.reuse ;  /* 0x00000005080a7223 */ /* 0x180fe20000010823 */
[----:B------:R-:W-:Y:S01]  /*4420*/  FFMA.FTZ R12, R12, R5, -R35 ;  /* 0x000000050c0c7223 */ /* 0x000fe20000010823 */
[----:B------:R-:W-:-:S02]  /*4430*/  IMAD.IADD R9, R18, 0x1, -R9 ;  /* 0x0000000112097824 */ /* 0x000fc400078e0a09 */
[-CC-:B------:R-:W-:Y:S01]  /*4440*/  FFMA.FTZ R26, R26, R5.reuse, -R35.reuse ;  /* 0x000000051a1a7223 */ /* 0x180fe20000010823 */
[-CC-:B------:R-:W-:Y:S01]  /*4450*/  FFMA.FTZ R27, R27, R5.reuse, -R35.reuse ;  /* 0x000000051b1b7223 */ /* 0x180fe20000010823 */
[-CC-:B------:R-:W-:Y:S01]  /*4460*/  FFMA.FTZ R30, R30, R5.reuse, -R35.reuse ;  /* 0x000000051e1e7223 */ /* 0x180fe20000010823 */
[-C--:B------:R-:W-:Y:S01]  /*4470*/  FFMA.FTZ R34, R34, R5.reuse, -R35 ;  /* 0x0000000522227223 */ /* 0x080fe20000010823 */
[----:B------:R-:W-:Y:S01]  /*4480*/  SHF.R.S32.HI R8, RZ, 0x1f, R9 ;  /* 0x0000001fff087819 */ /* 0x000fe20000011409 */
[----:B------:R2:W-:Y:S01]  /*4490*/  MUFU.EX2 R155, R10 ;  /* 0x0000000a009b7308 */ /* 0x0005e20000000800 */
[-CC-:B------:R-:W-:Y:S01]  /*44a0*/  FFMA.FTZ R38, R38, R5.reuse, -R35.reuse ;  /* 0x0000000526267223 */ /* 0x180fe20000010823 */
[----:B------:R-:W-:Y:S01]  /*44b0*/  LEA.HI R18, R19, R18, RZ, 0x5 ;  /* 0x0000001213127211 */ /* 0x000fe200078f28ff */
[--C-:B------:R-:W-:Y:S01]  /*44c0*/  FFMA.FTZ R20, R20, R5, -R35.reuse ;  /* 0x0000000514147223 */ /* 0x100fe20000010823 */
[----:B------:R-:W-:Y:S01]  /*44d0*/  LEA.HI R8, R8, R9, RZ, 0x3 ;  /* 0x0000000908087211 */ /* 0x000fe200078f18ff */
[-CC-:B------:R-:W-:Y:S01]  /*44e0*/  FFMA.FTZ R42, R42, R5.reuse, -R35.reuse ;  /* 0x000000052a2a7223 */ /* 0x180fe20000010823 */
[----:B------:R-:W-:Y:S01]  /*44f0*/  FFMA.FTZ R44, R44, R5, -R35 ;  /* 0x000000052c2c7223 */ /* 0x000fe20000010823 */
[----:B------:R-:W-:Y:S01]  /*4500*/  IMAD.SHL.U32 R18, R18, 0x20, RZ ;  /* 0x0000002012127824 */ /* 0x000fe200078e00ff */
[----:B------:R3:W-:Y:S01]  /*4510*/  MUFU.EX2 R157, R12 ;  /* 0x0000000c009d7308 */ /* 0x0007e20000000800 */
[C---:B--2---:R-:W-:Y:S01]  /*4520*/  LOP3.LUT R10, R8.reuse, 0xfffffff8, RZ, 0xc0, !PT ;  /* 0xfffffff8080a7812 */ /* 0x044fe200078ec0ff */
[----:B------:R-:W-:-:S02]  /*4530*/  IMAD.SHL.U32 R8, R8, 0x40, RZ ;  /* 0x0000004008087824 */ /* 0x000fc400078e00ff */
[-CC-:B------:R-:W-:Y:S01]  /*4540*/  FFMA.FTZ R46, R46, R5.reuse, -R35.reuse ;  /* 0x000000052e2e7223 */ /* 0x180fe20000010823 */
[----:B------:R-:W-:Y:S01]  /*4550*/  LOP3.LUT R37, R18, 0x7ffffc00, RZ, 0xc0, !PT ;  /* 0x7ffffc0012257812 */ /* 0x000fe200078ec0ff */
[-C--:B------:R-:W-:Y:S01]  /*4560*/  FFMA.FTZ R48, R48, R5.reuse, -R35 ;  /* 0x0000000530307223 */ /* 0x080fe20000010823 */
[----:B------:R-:W-:Y:S01]  /*4570*/  IMAD.IADD R10, R9, 0x1, -R10 ;  /* 0x00000001090a7824 */ /* 0x000fe200078e0a0a */
[----:B------:R-:W-:Y:S01]  /*4580*/  SHF.R.S32.HI R9, RZ, 0x4, R7 ;  /* 0x00000004ff097819 */ /* 0x000fe20000011407 */
[----:B------:R-:W-:Y:S01]  /*4590*/  MUFU.EX2 R26, R26 ;  /* 0x0000001a001a7308 */ /* 0x000fe20000000800 */
[-C--:B------:R-:W-:Y:S01]  /*45a0*/  FFMA.FTZ R50, R50, R5.reuse, -R35 ;  /* 0x0000000532327223 */ /* 0x080fe20000010823 */
[----:B------:R-:W-:Y:S01]  /*45b0*/  IMAD.SHL.U32 R7, R10, 0x40, RZ ;  /* 0x000000400a077824 */ /* 0x000fe200078e00ff */
[----:B---3--:R-:W-:Y:S01]  /*45c0*/  SHF.L.U32 R12, R9, 0x3, RZ ;  /* 0x00000003090c7819 */ /* 0x008fe200000006ff */
[----:B------:R-:W-:Y:S01]  /*45d0*/  FADD.FTZ R9, R152, R25 ;  /* 0x0000001998097221 */ /* 0x000fe20000010000 */
[----:B------:R-:W-:Y:S01]  /*45e0*/  LOP3.LUT P2, RZ, R10, 0x4, RZ, 0xc0, !PT ;  /* 0x000000040aff7812 */ /* 0x000fe2000784c0ff */
[-C--:B------:R-:W-:Y:S01]  /*45f0*/  FFMA.FTZ R24, R24, R5.reuse, -R35 ;  /* 0x0000000518187223 */ /* 0x080fe20000010823 */
[----:B------:R-:W-:Y:S01]  /*4600*/  LOP3.LUT R7, R7, 0x1c0, RZ, 0xc0, !PT ;  /* 0x000001c007077812 */ /* 0x000fe200078ec0ff */
[----:B------:R-:W2:Y:S01]  /*4610*/  MUFU.EX2 R27, R27 ;  /* 0x0000001b001b7308 */ /* 0x000ea20000000800 */
[----:B------:R-:W-:Y:S01]  /*4620*/  LOP3.LUT P3, RZ, R10, 0x2, RZ, 0xc0, !PT ;  /* 0x000000020aff7812 */ /* 0x000fe2000786c0ff */
[----:B------:R-:W-:Y:S01]  /*4630*/  FADD.FTZ R10, R28, R9 ;  /* 0x000000091c0a7221 */ /* 0x000fe20000010000 */
[----:B------:R-:W-:Y:S01]  /*4640*/  LOP3.LUT R12, R7, 0x8, R12, 0xf8, !PT ;  /* 0x00000008070c7812 */ /* 0x000fe200078ef80c */
[----:B------:R-:W-:Y:S01]  /*4650*/  FFMA.FTZ R54, R54, R5, -R35 ;  /* 0x0000000536367223 */ /* 0x000fe20000010823 */
[----:B------:R-:W-:Y:S01]  /*4660*/  SHF.R.U32.HI R7, RZ, 0x3, R7 ;  /* 0x00000003ff077819 */ /* 0x000fe20000011607 */
[----:B------:R-:W-:Y:S01]  /*4670*/  FADD.FTZ R9, R11, R10 ;  /* 0x0000000a0b097221 */ /* 0x000fe20000010000 */
[----:B------:R-:W-:Y:S01]  /*4680*/  LOP3.LUT R10, R8, 0x7ffffe00, RZ, 0xc0, !PT ;  /* 0x7ffffe00080a7812 */ /* 0x000fe200078ec0ff */
[----:B------:R-:W3:Y:S01]  /*4690*/  MUFU.EX2 R30, R30 ;  /* 0x0000001e001e7308 */ /* 0x000ee20000000800 */
[----:B------:R-:W-:Y:S01]  /*46a0*/  LOP3.LUT R12, R12, R7, RZ, 0x3c, !PT ;  /* 0x000000070c0c7212 */ /* 0x000fe200078e3cff */
[----:B------:R-:W-:-:S02]  /*46b0*/  @!P1 VIADD R7, R14, 0x28c40 ;  /* 0x00028c400e079836 */ /* 0x000fc40000000000 */
[----:B------:R-:W-:Y:S01]  /*46c0*/  FADD.FTZ R8, R32, R9 ;  /* 0x0000000920087221 */ /* 0x000fe20000010000 */
[----:B-1----:R-:W-:Y:S01]  /*46d0*/  F2FP.F16.F32.PACK_AB R160, R23, R40 ;  /* 0x0000002817a0723e */ /* 0x002fe200000000ff */
[----:B------:R-:W-:Y:S01]  /*46e0*/  FFMA.FTZ R35, R66, R5, -R35 ;  /* 0x0000000542237223 */ /* 0x000fe20000010823 */
[----:B------:R-:W-:Y:S01]  /*46f0*/  IADD3 R12, R12, R10, R37 ;  /* 0x0000000a0c0c7210 */ /* 0x000fe20007ffe025 */
[----:B------:R-:W-:Y:S01]  /*4700*/  FADD.FTZ R9, R15, R8 ;  /* 0x000000080f097221 */ /* 0x000fe20000010000 */
[----:B------:R-:W1:Y:S01]  /*4710*/  MUFU.EX2 R34, R34 ;  /* 0x0000002200227308 */ /* 0x000e620000000800 */
[----:B------:R-:W-:Y:S02]  /*4720*/  @!P1 PRMT R7, RZ, 0x654, R7 ;  /* 0x00000654ff079816 */ /* 0x000fe40000000007 */
[----:B------:R-:W-:Y:S01]  /*4730*/  FADD.FTZ R10, R36, R9 ;  /* 0x00000009240a7221 */ /* 0x000fe20000010000 */
[----:B------:R-:W-:Y:S01]  /*4740*/  F2FP.F16.F32.PACK_AB R158, R21, R36 ;  /* 0x00000024159e723e */ /* 0x000fe200000000ff */
[----:B------:R4:W-:Y:S01]  /*4750*/  @!P1 SYNCS.ARRIVE.TRANS64.RED.A1T0 RZ, [R7+URZ], RZ ;  /* 0x000000ff07ff99a7 */ /* 0x0009e2000810043f */
[----:B------:R-:W-:Y:S01]  /*4760*/  F2FP.F16.F32.PACK_AB R152, R25, R152 ;  /* 0x000000981998723e */ /* 0x000fe200000000ff */
[----:B------:R-:W-:Y:S01]  /*4770*/  FADD.FTZ R9, R21, R10 ;  /* 0x0000000a15097221 */ /* 0x000fe20000010000 */
[----:B------:R-:W5:Y:S01]  /*4780*/  MUFU.EX2 R38, R38 ;  /* 0x0000002600267308 */ /* 0x000f620000000800 */
[----:B--2---:R-:W-:-:S02]  /*4790*/  F2FP.F16.F32.PACK_AB R153, R27, R26 ;  /* 0x0000001a1b99723e */ /* 0x004fc400000000ff */
[----:B------:R-:W-:Y:S01]  /*47a0*/  FADD.FTZ R10, R40, R9 ;  /* 0x00000009280a7221 */ /* 0x000fe20000010000 */
[----:B----4-:R-:W-:-:S03]  /*47b0*/  FADD.FTZ R7, R26, R27 ;  /* 0x0000001b1a077221 */ /* 0x010fc60000010000 */
[----:B------:R-:W-:Y:S01]  /*47c0*/  FADD.FTZ R15, R23, R10 ;  /* 0x0000000a170f7221 */ /* 0x000fe20000010000 */
[----:B------:R-:W2:Y:S01]  /*47d0*/  MUFU.EX2 R159, R20 ;  /* 0x00000014009f7308 */ /* 0x000ea20000000800 */
[----:B---3--:R-:W-:Y:S01]  /*47e0*/  FADD.FTZ R8, R30, R7 ;  /* 0x000000071e087221 */ /* 0x008fe20000010000 */
[----:B------:R-:W-:-:S03]  /*47f0*/  IMAD.MOV.U32 R23, RZ, RZ, 0x40 ;  /* 0x00000040ff177424 */ /* 0x000fc600078e00ff */
[C---:B------:R-:W-:Y:S01]  /*4800*/  FADD.FTZ R7, R155.reuse, R8 ;  /* 0x000000089b077221 */ /* 0x040fe20000010000 */
[----:B------:R-:W-:Y:S02]  /*4810*/  F2FP.F16.F32.PACK_AB R155, R155, R30 ;  /* 0x0000001e9b9b723e */ /* 0x000fe400000000ff */
[----:B------:R-:W3:Y:S01]  /*4820*/  MUFU.EX2 R42, R42 ;  /* 0x0000002a002a7308 */ /* 0x000ee20000000800 */
[----:B-1----:R-:W-:Y:S01]  /*4830*/  FADD.FTZ R8, R34, R7 ;  /* 0x0000000722087221 */ /* 0x002fe20000010000 */
[----:B------:R-:W-:-:S03]  /*4840*/  SEL R23, R23, 0xffffffc0, !P2 ;  /* 0xffffffc017177807 */ /* 0x000fc60005000000 */
[C---:B------:R-:W-:Y:S01]  /*4850*/  FADD.FTZ R7, R157.reuse, R8 ;  /* 0x000000089d077221 */ /* 0x040fe20000010000 */
[----:B------:R-:W-:Y:S02]  /*4860*/  F2FP.F16.F32.PACK_AB R157, R157, R34 ;  /* 0x000000229d9d723e */ /* 0x000fe400000000ff */
[----:B------:R-:W1:Y:S01]  /*4870*/  MUFU.EX2 R161, R44 ;  /* 0x0000002c00a17308 */ /* 0x000e620000000800 */
[----:B-----5:R-:W-:Y:S01]  /*4880*/  FADD.FTZ R8, R38, R7 ;  /* 0x0000000726087221 */ /* 0x020fe20000010000 */
[----:B------:R-:W-:Y:S01]  /*4890*/  LEA R7, R12, UR36, 0x1 ;  /* 0x000000240c077c11 */ /* 0x000fe2000f8e08ff */
[----:B------:R-:W-:Y:S02]  /*48a0*/  BAR.SYNC.DEFER_BLOCKING 0xf, 0x100 ;  /* 0x03c4000000007b1d */ /* 0x000fe40000010000 */
[----:B--2---:R-:W-:Y:S01]  /*48b0*/  FADD.FTZ R9, R159, R8 ;  /* 0x000000089f097221 */ /* 0x004fe20000010000 */
[C---:B------:R-:W-:Y:S01]  /*48c0*/  IADD3 R12, R7.reuse, 0x26800, RZ ;  /* 0x00026800070c7810 */ /* 0x040fe20007ffe0ff */
[----:B------:R-:W-:Y:S01]  /*48d0*/  VIADD R8, R7, 0x26820 ;  /* 0x0002682007087836 */ /* 0x000fe20000000000 */
[----:B------:R-:W-:Y:S01]  /*48e0*/  F2FP.F16.F32.PACK_AB R159, R159, R38 ;  /* 0x000000269f9f723e */ /* 0x000fe200000000ff */
[----:B------:R-:W2:Y:S01]  /*48f0*/  MUFU.EX2 R58, R58 ;  /* 0x0000003a003a7308 */ /* 0x000ea20000000800 */
[----:B---3--:R-:W-:Y:S01]  /*4900*/  FADD.FTZ R10, R42, R9 ;  /* 0x000000092a0a7221 */ /* 0x008fe20000010000 */
[----:B------:R-:W-:-:S02]  /*4910*/  @P3 VIADD R8, R12, 0xffffffe0 ;  /* 0xffffffe00c083836 */ /* 0x000fc40000000000 */
[----:B------:R-:W-:-:S04]  /*4920*/  IMAD.IADD R9, R12, 0x1, R23 ;  /* 0x000000010c097824 */ /* 0x000fc800078e0217 */
[----:B------:R-:W3:Y:S01]  /*4930*/  MUFU.EX2 R46, R46 ;  /* 0x0000002e002e7308 */ /* 0x000ee20000000800 */
[C---:B-1----:R-:W-:Y:S01]  /*4940*/  FADD.FTZ R21, R161.reuse, R10 ;  /* 0x0000000aa1157221 */ /* 0x042fe20000010000 */
[----:B------:R-:W-:Y:S01]  /*4950*/  F2FP.F16.F32.PACK_AB R161, R161, R42 ;  /* 0x0000002aa1a1723e */ /* 0x000fe200000000ff */
[----:B------:R-:W-:-:S05]  /*4960*/  IMAD.IADD R10, R23, 0x1, R8 ;  /* 0x00000001170a7824 */ /* 0x000fca00078e0208 */
[----:B------:R-:W1:Y:S01]  /*4970*/  MUFU.EX2 R29, R60 ;  /* 0x0000003c001d7308 */ /* 0x000e620000000800 */
[----:B--2---:R-:W-:Y:S01]  /*4980*/  FADD.FTZ R12, R58, R15 ;  /* 0x0000000f3a0c7221 */ /* 0x004fe20000010000 */
[----:B------:R2:W-:Y:S04]  /*4990*/  STSM.16.M88.4 [R7+0x26800], R152 ;  /* 0x0268009807007844 */ /* 0x0005e80000000200 */
[----:B------:R2:W-:Y:S02]  /*49a0*/  STSM.16.M88.4 [R8], R156 ;  /* 0x0000009c08007844 */ /* 0x0005e40000000200 */
[----:B------:R-:W4:Y:S01]  /*49b0*/  MUFU.EX2 R19, R48 ;  /* 0x0000003000137308 */ /* 0x000f220000000800 */
[----:B---3--:R-:W-:-:S07]  /*49c0*/  FADD.FTZ R18, R46, R21 ;  /* 0x000000152e127221 */ /* 0x008fce0000010000 */
[----:B------:R-:W-:Y:S01]  /*49d0*/  MUFU.EX2 R62, R62 ;  /* 0x0000003e003e7308 */ /* 0x000fe20000000800 */
[C---:B-1----:R-:W-:Y:S01]  /*49e0*/  F2FP.F16.F32.PACK_AB R162, R29.reuse, R58 ;  /* 0x0000003a1da2723e */ /* 0x042fe200000000ff */
[----:B------:R-:W-:-:S06]  /*49f0*/  FADD.FTZ R29, R29, R12 ;  /* 0x0000000c1d1d7221 */ /* 0x000fcc0000010000 */
[----:B------:R-:W1:Y:S01]  /*4a00*/  MUFU.EX2 R31, R64 ;  /* 0x00000040001f7308 */ /* 0x000e620000000800 */
[C---:B----4-:R-:W-:Y:S01]  /*4a10*/  F2FP.F16.F32.PACK_AB R163, R19.reuse, R46 ;  /* 0x0000002e13a3723e */ /* 0x050fe200000000ff */
[----:B------:R-:W-:-:S04]  /*4a20*/  FADD.FTZ R19, R19, R18 ;  /* 0x0000001213137221 */ /* 0x000fc80000010000 */
[----:B------:R2:W-:Y:S02]  /*4a30*/  STSM.16.M88.4 [R9], R160 ;  /* 0x000000a009007844 */ /* 0x0005e40000000200 */
[----:B------:R-:W-:Y:S08]  /*4a40*/  MUFU.EX2 R50, R50 ;  /* 0x0000003200327308 */ /* 0x000ff00000000800 */
[----:B------:R-:W3:Y:S01]  /*4a50*/  MUFU.EX2 R11, R24 ;  /* 0x00000018000b7308 */ /* 0x000ee20000000800 */
[----:B-1----:R-:W-:Y:S01]  /*4a60*/  F2FP.F16.F32.PACK_AB R164, R31, R62 ;  /* 0x0000003e1fa4723e */ /* 0x002fe200000000ff */
[----:B------:R-:W-:-:S04]  /*4a70*/  FADD.FTZ R62, R62, R29 ;  /* 0x0000001d3e3e7221 */ /* 0x000fc80000010000 */
[----:B------:R-:W-:Y:S02]  /*4a80*/  FADD.FTZ R31, R31, R62 ;  /* 0x0000003e1f1f7221 */ /* 0x000fe40000010000 */
[----:B------:R-:W1:Y:S08]  /*4a90*/  MUFU.EX2 R52, R52 ;  /* 0x0000003400347308 */ /* 0x000e700000000800 */
[----:B------:R-:W4:Y:S01]  /*4aa0*/  MUFU.EX2 R33, R68 ;  /* 0x0000004400217308 */ /* 0x000f220000000800 */
[----:B---3--:R-:W-:Y:S01]  /*4ab0*/  F2FP.F16.F32.PACK_AB R165, R11, R50 ;  /* 0x000000320ba5723e */ /* 0x008fe200000000ff */
[----:B------:R-:W-:-:S04]  /*4ac0*/  FADD.FTZ R50, R50, R19 ;  /* 0x0000001332327221 */ /* 0x000fc80000010000 */
[----:B------:R-:W-:Y:S02]  /*4ad0*/  FADD.FTZ R11, R11, R50 ;  /* 0x000000320b0b7221 */ /* 0x000fe40000010000 */
[----:B------:R-:W-:Y:S01]  /*4ae0*/  MUFU.EX2 R54, R54 ;  /* 0x0000003600367308 */ /* 0x000fe20000000800 */
[----:B-1----:R-:W-:-:S07]  /*4af0*/  FADD.FTZ R12, R52, R31 ;  /* 0x0000001f340c7221 */ /* 0x002fce0000010000 */
[----:B------:R-:W1:Y:S01]  /*4b00*/  MUFU.EX2 R35, R35 ;  /* 0x0000002300237308 */ /* 0x000e620000000800 */
[C---:B----4-:R-:W-:Y:S01]  /*4b10*/  F2FP.F16.F32.PACK_AB R166, R33.reuse, R52 ;  /* 0x0000003421a6723e */ /* 0x050fe200000000ff */
[----:B------:R-:W-:Y:S01]  /*4b20*/  FADD.FTZ R12, R33, R12 ;  /* 0x0000000c210c7221 */ /* 0x000fe20000010000 */
[----:B-1----:R-:W-:Y:S01]  /*4b30*/  F2FP.F16.F32.PACK_AB R167, R35, R54 ;  /* 0x0000003623a7723e */ /* 0x002fe200000000ff */
[----:B------:R-:W-:-:S04]  /*4b40*/  FADD.FTZ R54, R54, R11 ;  /* 0x0000000b36367221 */ /* 0x000fc80000010000 */
[----:B------:R2:W-:Y:S01]  /*4b50*/  STSM.16.M88.4 [R10], R164 ;  /* 0x000000a40a007844 */ /* 0x0005e20000000200 */
[----:B------:R-:W-:Y:S01]  /*4b60*/  FADD.FTZ R11, R35, R54 ;  /* 0x00000036230b7221 */ /* 0x000fe20000010000 */
[----:B------:R-:W-:Y:S06]  /*4b70*/  @!P0 BRA `(.L_x_29) ;  /* 0x0000000000048947 */ /* 0x000fec0003800000 */
[----:B------:R-:W-:Y:S01]  /*4b80*/  BPT.TRAP 0x1 ;  /* 0x000000040000795c */ /* 0x000fe20000300000 */
.L_x_29:
[----:B------:R1:W3:Y:S01]  /*4b90*/  SYNCS.PHASECHK.TRANS64.TRYWAIT P2, [UR36+0x28c50], R13 ;  /* 0x028c500dff0075a7 */ /* 0x0002e20008040164 */
[----:B------:R-:W-:Y:S05]  /*4ba0*/  @!P0 BRA `(.L_x_30) ;  /* 0x0000000000048947 */ /* 0x000fea0003800000 */
[----:B------:R-:W-:Y:S01]  /*4bb0*/  BPT.TRAP 0x1 ;  /* 0x000000040000795c */ /* 0x000fe20000300000 */
.L_x_30:
[----:B------:R-:W-:Y:S01]  /*4bc0*/  ULOP3.LUT UR24, UR37, 0x2000000, URZ, 0xfc, !UPT ;  /* 0x0200000025187892 */ /* 0x000fe2000f8efc3f */
[----:B---3--:R-:W-:Y:S11]  /*4bd0*/  @P2 BRA `(.L_x_31) ;  /* 0x0000000000082947 */ /* 0x008ff60003800000 */
[----:B------:R-:W3:Y:S02]  /*4be0*/  SYNCS.PHASECHK.TRANS64.TRYWAIT P2, [UR36+0x28c50], R13 ;  /* 0x028c500dff0075a7 */ /* 0x000ee40008040164 */
[----:B---3--:R-:W-:Y:S05]  /*4bf0*/  @!P2 BRA `(.L_x_32) ;  /* 0x000000980004a947 */ /* 0x008fea0003800000 */
.L_x_31:
[----:B------:R-:W-:Y:S01]  /*4c00*/  WARPGROUP.ARRIVE ;  /* 0x00000000000079c5 */ /* 0x000fe20000000000 */
[----:B------:R-:W-:Y:S01]  /*4c10*/  UMOV UR10, UR24 ;  /* 0x00000018000a7c82 */ /* 0x000fe20008000000 */
[----:B------:R-:W-:Y:S01]  /*4c20*/  UMOV UR11, 0x40000040 ;  /* 0x40000040000b7882 */ /* 0x000fe20000000000 */
[----:B------:R-:W-:Y:S01]  /*4c30*/  UIADD3 UR4, UR24, 0x80, URZ ;  /* 0x0000008018047890 */ /* 0x000fe2000fffe03f */
[----:B01-3--:R-:W-:Y:S01]  /*4c40*/  IADD3 R13, R17, -0x2, RZ ;  /* 0xfffffffe110d7810 */ /* 0x00bfe20007ffe0ff */
[----:B------:R-:W-:Y:S01]  /*4c50*/  @!P1 VIADD R14, R14, 0x28c60 ;  /* 0x00028c600e0e9836 */ /* 0x000fe20000000000 */
[----:B------:R-:W-:Y:S01]  /*4c60*/  HGMMA.64x256x16.F32 R24, R152, gdesc[UR8].tnspB, RZ, !UPT, gsb0 ;  /* 0x43e0000898187df0 */ /* 0x000fe2000c0008ff */
[----:B------:R-:W-:Y:S01]  /*4c70*/  UMOV UR11, 0x40000040 ;  /* 0x40000040000b7882 */ /* 0x000fe20000000000 */
[----:B------:R-:W-:Y:S02]  /*4c80*/  ISETP.GE.AND P2, PT, R13, R16, PT ;  /* 0x000000100d00720c */ /* 0x000fe40003f46270 */
[----:B------:R-:W-:Y:S01]  /*4c90*/  UMOV UR10, UR4 ;  /* 0x00000004000a7c82 */ /* 0x000fe20008000000 */
[----:B------:R-:W-:Y:S01]  /*4ca0*/  UIADD3 UR4, UR24, 0x100, URZ ;  /* 0x0000010018047890 */ /* 0x000fe2000fffe03f */
[----:B------:R-:W-:Y:S01]  /*4cb0*/  @!P1 PRMT R14, RZ, 0x654, R14 ;  /* 0x00000654ff0e9816 */ /* 0x000fe2000000000e */
[----:B------:R-:W-:-:S02]  /*4cc0*/  WARPGROUP.DEPBAR.LE gsb0, 0x0 ;  /* 0x00008000000079c5 */ /* 0x000fc40000010000 */
[----:B------:R-:W-:-:S15]  /*4cd0*/  WARPGROUP.ARRIVE ;  /* 0x00000000000079c5 */ /* 0x000fde0000000000 */
[----:B------:R-:W-:-:S04]  /*4ce0*/  NOP ;  /* 0x0000000000007918 */ /* 0x000fc80000000000 */
[----:B------:R-:W-:Y:S01]  /*4cf0*/  HGMMA.64x256x16.F32 R24, R156, gdesc[UR8].tnspB, R24, gsb0 ;  /* 0x43e000089c187df0 */ /* 0x000fe20008000818 */
[----:B------:R-:W-:Y:S01]  /*4d00*/  UMOV UR10, UR4 ;  /* 0x00000004000a7c82 */ /* 0x000fe20008000000 */
[----:B------:R-:W-:Y:S01]  /*4d10*/  UMOV UR11, 0x40000040 ;  /* 0x40000040000b7882 */ /* 0x000fe20000000000 */
[----:B------:R-:W-:Y:S01]  /*4d20*/  UIADD3 UR4, UR24, 0x180, URZ ;  /* 0x0000018018047890 */ /* 0x000fe2000fffe03f */
[----:B------:R-:W-:Y:S02]  /*4d30*/  WARPGROUP.DEPBAR.LE gsb0, 0x0 ;  /* 0x00008000000079c5 */ /* 0x000fe40000010000 */
[----:B------:R-:W-:-:S15]  /*4d40*/  WARPGROUP.ARRIVE ;  /* 0x00000000000079c5 */ /* 0x000fde0000000000 */
[----:B------:R-:W-:-:S07]  /*4d50*/  NOP ;  /* 0x0000000000007918 */ /* 0x000fce0000000000 */
[----:B------:R-:W-:Y:S01]  /*4d60*/  HGMMA.64x256x16.F32 R24, R160, gdesc[UR8].tnspB, R24, gsb0 ;  /* 0x43e00008a0187df0 */ /* 0x000fe20008000818 */
[----:B------:R-:W-:Y:S01]  /*4d70*/  UMOV UR10, UR4 ;  /* 0x00000004000a7c82 */ /* 0x000fe20008000000 */
[----:B------:R-:W-:Y:S01]  /*4d80*/  UMOV UR11, 0x40000040 ;  /* 0x40000040000b7882 */ /* 0x000fe20000000000 */
[----:B------:R-:W-:Y:S01]  /*4d90*/  UMOV UR4, URZ ;  /* 0x0000003f00047c82 */ /* 0x000fe20008000000 */
[----:B------:R-:W-:Y:S02]  /*4da0*/  WARPGROUP.DEPBAR.LE gsb0, 0x0 ;  /* 0x00008000000079c5 */ /* 0x000fe40000010000 */
[----:B------:R-:W-:-:S15]  /*4db0*/  WARPGROUP.ARRIVE ;  /* 0x00000000000079c5 */ /* 0x000fde0000000000 */
[----:B------:R-:W-:-:S07]  /*4dc0*/  NOP ;  /* 0x0000000000007918 */ /* 0x000fce0000000000 */
[----:B------:R-:W-:Y:S03]  /*4dd0*/  HGMMA.64x256x16.F32 R24, R164, gdesc[UR8].tnspB, R24, gsb0 ;  /* 0x43e00008a4187df0 */ /* 0x000fe60008000818 */
[----:B------:R-:W-:Y:S02]  /*4de0*/  WARPGROUP.DEPBAR.LE gsb0, 0x0 ;  /* 0x00008000000079c5 */ /* 0x000fe40000010000 */
[----:B------:R-:W-:Y:S01]  /*4df0*/  @!PT LDS RZ, [RZ] ;  /* 0x00000000fffff984 */ /* 0x000fe20000000800 */
[----:B------:R-:W-:Y:S01]  /*4e00*/  @!PT LDS RZ, [RZ] ;  /* 0x00000000fffff984 */ /* 0x000fe20000000800 */
[----:B------:R-:W-:Y:S01]  /*4e10*/  @!PT LDS RZ, [RZ] ;  /* 0x00000000fffff984 */ /* 0x000fe20000000800 */
[----:B------:R-:W-:Y:S01]  /*4e20*/  @!PT LDS RZ, [RZ] ;  /* 0x00000000fffff984 */ /* 0x000fe20000000800 */
[----:B------:R0:W-:Y:S06]  /*4e30*/  MEMBAR.ALL.CTA ;  /* 0x0000000000007992 */ /* 0x0001ec0000008000 */
[----:B0-----:R-:W0:Y:S02]  /*4e40*/  FENCE.VIEW.ASYNC.S ;  /* 0x00000000000073c6 */ /* 0x001e240000000000 */
[----:B0-----:R-:W-:Y:S01]  /*4e50*/  NOP ;  /* 0x0000000000007918 */ /* 0x001fe20000000000 */
[----:B------:R-:W-:Y:S06]  /*4e60*/  BAR.ARV 0xe, 0x100 ;  /* 0x0384000000007b1d */ /* 0x000fec0000002000 */
[----:B------:R0:W-:Y:S01]  /*4e70*/  @!P1 SYNCS.ARRIVE.TRANS64.RED.A1T0 RZ, [R14+URZ], RZ ;  /* 0x000000ff0eff99a7 */ /* 0x0001e2000810043f */
[----:B------:R-:W-:Y:S05]  /*4e80*/  @!P2 BRA `(.L_x_33) ;  /* 0x0000001c002ca947 */ /* 0x000fea0003800000 */
[----:B------:R-:W-:Y:S01]  /*4e90*/  IMAD.MOV.U32 R185, RZ, RZ, RZ ;  /* 0x000000ffffb97224 */ /* 0x000fe200078e00ff */
[----:B------:R-:W-:Y:S01]  /*4ea0*/  UMOV UR4, URZ ;  /* 0x0000003f00047c82 */ /* 0x000fe20008000000 */
[----:B------:R-:W-:-:S05]  /*4eb0*/  ULDC UR25, c[0x0][0x9d8] ;  /* 0x0002760000197ab9 */ /* 0x000fca0000000800 */
.L_x_42:
[----:B------:R-:W-:Y:S01]  /*4ec0*/  UIADD3 UR5, UR4, 0x1, URZ ;  /* 0x0000000104057890 */ /* 0x000fe2000fffe03f */
[C---:B------:R-:W-:Y:S01]  /*4ed0*/  ISETP.GT.AND P2, PT, R13.reuse, R16, PT ;  /* 0x000000100d00720c */ /* 0x040fe20003f44270 */
[----:B------:R-:W-:Y:S02]  /*4ee0*/  VIADD R13, R13, 0xffffffff ;  /* 0xffffffff0d0d7836 */ /* 0x000fe40000000000 */
[----:B------:R-:W-:-:S04]  /*4ef0*/  UISETP.NE.AND UP0, UPT, UR5, 0x2, UPT ;  /* 0x000000020500788c */ /* 0x000fc8000bf05270 */
[----:B------:R-:W-:Y:S02]  /*4f00*/  USEL UR7, URZ, 0x1, UP0 ;  /* 0x000000013f077887 */ /* 0x000fe40008000000 */
[----:B------:R-:W-:-:S04]  /*4f10*/  USEL UR5, UR5, URZ, UP0 ;  /* 0x0000003f05057287 */ /* 0x000fc80008000000 */
[----:B------:R-:W-:Y:S01]  /*4f20*/  LOP3.LUT R185, R185, UR7, RZ, 0x3c, !PT ;  /* 0x00000007b9b97c12 */ /* 0x000fe2000f8e3cff */
[----:B-1-34-:R-:W-:Y:S07]  /*4f30*/  @!P0 BRA `(.L_x_34) ;  /* 0x0000000000048947 */ /* 0x01afee0003800000 */
[----:B------:R-:W-:Y:S01]  /*4f40*/  BPT.TRAP 0x1 ;  /* 0x000000040000795c */ /* 0x000fe20000300000 */
.L_x_34:
[----:B------:R-:W-:Y:S01]  /*4f50*/  ULEA UR7, UR5, UR36, 0x3 ;  /* 0x0000002405077291 */ /* 0x000fe2000f8e183f */
[----:B0-----:R-:W-:-:S08]  /*4f60*/  SHF.L.U32 R14, R185, 0x1f, RZ ;  /* 0x0000001fb90e7819 */ /* 0x001fd000000006ff */
[----:B------:R0:W1:Y:S01]  /*4f70*/  SYNCS.PHASECHK.TRANS64.TRYWAIT P3, [UR7+0x28c30], R14 ;  /* 0x028c300eff0075a7 */ /* 0x0000620008060147 */
[----:B------:R-:W-:Y:S05]  /*4f80*/  @!P0 BRA `(.L_x_35) ;  /* 0x0000000000048947 */ /* 0x000fea0003800000 */
[----:B------:R-:W-:Y:S01]  /*4f90*/  BPT.TRAP 0x1 ;  /* 0x000000040000795c */ /* 0x000fe20000300000 */
.L_x_35:
[----:B-1----:R-:W-:Y:S05]  /*4fa0*/  @P3 BRA `(.L_x_36) ;  /* 0x0000000000083947 */ /* 0x002fea0003800000 */
[----:B------:R-:W1:Y:S02]  /*4fb0*/  SYNCS.PHASECHK.TRANS64.TRYWAIT P3, [UR7+0x28c30], R14 ;  /* 0x028c300eff0075a7 */ /* 0x000e640008060147 */
[----:B-1----:R-:W-:Y:S05]  /*4fc0*/  @!P3 BRA `(.L_x_37) ;  /* 0x000000940024b947 */ /* 0x002fea0003800000 */
.L_x_36:
[----:B------:R-:W-:Y:S01]  /*4fd0*/  ULEA UR10, UR5, UR6, 0x9 ;  /* 0x00000006050a7291 */ /* 0x000fe2000f8e483f */
[----:B--2---:R-:W-:Y:S01]  /*4fe0*/  WARPGROUP.ARRIVE ;  /* 0x00000000000079c5 */ /* 0x004fe20000000000 */
[----:B------:R-:W-:Y:S01]  /*4ff0*/  UMOV UR11, 0x40000040 ;  /* 0x40000040000b7882 */ /* 0x000fe20000000000 */
[----:B------:R-:W-:Y:S01]  /*5000*/  UMOV UR15, 0x40000040 ;  /* 0x40000040000f7882 */ /* 0x000fe20000000000 */
[----:B------:R-:W-:Y:S01]  /*5010*/  UIADD3 UR14, UR10, 0x2, URZ ;  /* 0x000000020a0e7890 */ /* 0x000fe2000fffe03f */
[----:B------:R-:W-:Y:S01]  /*5020*/  ISETP.NE.AND P3, PT, R4, RZ, PT ;  /* 0x000000ff0400720c */ /* 0x000fe20003f65270 */
[----:B------:R-:W-:Y:S01]  /*5030*/  UIADD3 UR18, UR10, 0x4, URZ ;  /* 0x000000040a127890 */ /* 0x000fe2000fffe03f */
[----:B------:R-:W-:Y:S02]  /*5040*/  UMOV UR19, 0x40000040 ;  /* 0x4000004000137882 */ /* 0x000fe40000000000 */
[----:B------:R-:W-:Y:S01]  /*5050*/  HGMMA.64x64x16.F32 R152, gdesc[UR8], RZ, !UPT, gsb0 ;  /* 0x00e00000089879f0 */ /* 0x000fe2000c0008ff */
[----:B------:R-:W-:Y:S01]  /*5060*/  UIADD3 UR22, UR10, 0x6, URZ ;  /* 0x000000060a167890 */ /* 0x000fe2000fffe03f */
[----:B------:R-:W-:Y:S01]  /*5070*/  UMOV UR23, 0x40000040 ;  /* 0x4000004000177882 */ /* 0x000fe20000000000 */
        /* <DEDUP_REMOVED lines=16> */
[----:B------:R-:W1:Y:S01]  /*5180*/  MUFU.TANH R15, R15 ;  /* 0x0000000f000f7308 */ /* 0x000e620000002400 */
[----:B------:R-:W-:Y:S01]  /*5190*/  FMUL.FTZ R158, R160, UR25 ;  /* 0x00000019a09e7c20 */ /* 0x000fe20008410000 */
        /* <DEDUP_REMOVED lines=15> */
[----:B-1----:R-:W-:Y:S01]  /*5290*/  FMNMX.FTZ R5, R15, R0, !PT ;  /* 0x000000000f057209 */ /* 0x002fe20007810000 */
[----:B------:R-:W-:Y:S01]  /*52a0*/  FMUL.FTZ R162, R162, UR25 ;  /* 0x00000019a2a27c20 */ /* 0x000fe20008410000 */
[----:B------:R-:W-:Y:S01]  /*52b0*/  FMUL.FTZ R196, R163, UR25 ;  /* 0x00000019a3c47c20 */ /* 0x000fe20008410000 */
[----:B------:R-:W-:Y:S01]  /*52c0*/  FMUL.FTZ R166, R166, UR25 ;  /* 0x00000019a6a67c20 */ /* 0x000fe20008410000 */
[----:B------:R-:W-:Y:S01]  /*52d0*/  FMUL.FTZ R198, R167, UR25 ;  /* 0x00000019a7c67c20 */ /* 0x000fe20008410000 */
[----:B------:R-:W-:Y:S01]  /*52e0*/  FMUL.FTZ R170, R170, UR25 ;  /* 0x00000019aaaa7c20 */ /* 0x000fe20008410000 */
[----:B------:R-:W-:Y:S01]  /*52f0*/  FMUL.FTZ R200, R171, UR25 ;  /* 0x00000019abc87c20 */ /* 0x000fe20008410000 */
[----:B------:R-:W1:Y:S01]  /*5300*/  MUFU.TANH R156, R156 ;  /* 0x0000009c009c7308 */ /* 0x000e620000002400 */
[----:B--2---:R-:W-:Y:S01]  /*5310*/  FMNMX.FTZ R5, R184, R5, !PT ;  /* 0x00000005b8057209 */ /* 0x004fe20007810000 */
[----:B------:R-:W-:Y:S01]  /*5320*/  FMUL.FTZ R174, R174, UR25 ;  /* 0x00000019aeae7c20 */ /* 0x000fe20008410000 */
[----:B------:R-:W-:Y:S01]  /*5330*/  FMUL.FTZ R178, R178, UR25 ;  /* 0x00000019b2b27c20 */ /* 0x000fe20008410000 */
[----:B------:R-:W-:Y:S01]  /*5340*/  FMUL.FTZ R204, R179, UR25 ;  /* 0x00000019b3cc7c20 */ /* 0x000fe20008410000 */
[----:B------:R-:W-:Y:S01]  /*5350*/  FMUL.FTZ R182, R182, UR25 ;  /* 0x00000019b6b67c20 */ /* 0x000fe20008410000 */
[----:B------:R-:W-:Y:S01]  /*5360*/  FMUL.FTZ R206, R183, UR25 ;  /* 0x00000019b7ce7c20 */ /* 0x000fe20008410000 */
[----:B------:R-:W-:Y:S01]  /*5370*/  IMAD.U32 R177, RZ, RZ, UR4 ;  /* 0x00000004ffb17e24 */ /* 0x000fe2000f8e00ff */
[----:B------:R-:W2:Y:S01]  /*5380*/  MUFU.TANH R158, R158 ;  /* 0x0000009e009e7308 */ /* 0x000ea20000002400 */
[----:B---3--:R-:W-:Y:S01]  /*5390*/  FMNMX.FTZ R5, R154, R5, !PT ;  /* 0x000000059a057209 */ /* 0x008fe20007810000 */
[----:B------:R-:W-:-:S06]  /*53a0*/  IMAD.U32 R171, RZ, RZ, UR7 ;  /* 0x00000007ffab7e24 */ /* 0x000fcc000f8e00ff */
[----:B------:R-:W3:Y:S01]  /*53b0*/  MUFU.TANH R160, R160 ;  /* 0x000000a000a07308 */ /* 0x000ee20000002400 */
[----:B-1----:R-:W-:-:S07]  /*53c0*/  FMNMX.FTZ R5, R156, R5, !PT ;  /* 0x000000059c057209 */ /* 0x002fce0007810000 */
[----:B------:R-:W1:Y:S01]  /*53d0*/  MUFU.TANH R164, R164 ;  /* 0x000000a400a47308 */ /* 0x000e620000002400 */
[----:B--2---:R-:W-:-:S07]  /*53e0*/  FMNMX.FTZ R5, R158, R5, !PT ;  /* 0x000000059e057209 */ /* 0x004fce0007810000 */
[----:B------:R-:W2:Y:S01]  /*53f0*/  MUFU.TANH R186, R186 ;  /* 0x000000ba00ba7308 */ /* 0x000ea20000002400 */
[----:B---3--:R-:W-:-:S07]  /*5400*/  FMNMX.FTZ R5, R160, R5, !PT ;  /* 0x00000005a0057209 */ /* 0x008fce0007810000 */
        /* <DEDUP_REMOVED lines=19> */
[----:B-1----:R-:W-:-:S05]  /*5540*/  FMNMX.FTZ R5, R194, R5, !PT ;  /* 0x00000005c2057209 */ /* 0x002fca0007810000 */
[----:B------:R-:W1:Y:S02]  /*5550*/  SHFL.BFLY PT, R202, R5, 0x2, 0x1f ;  /* 0x0c401f0005ca7f89 */ /* 0x000e6400000e0000 */
[----:B------:R-:W4:Y:S01]  /*5560*/  MUFU.TANH R22, R22 ;  /* 0x0000001600167308 */ /* 0x000f220000002400 */
[----:B--2---:R-:W-:-:S07]  /*5570*/  FMNMX.FTZ R17, R18, R3, !PT ;  /* 0x0000000312117209 */ /* 0x004fce0007810000 */
[----:B------:R-:W2:Y:S01]  /*5580*/  MUFU.TANH R152, R152 ;  /* 0x0000009800987308 */ /* 0x000ea20000002400 */
[----:B---3--:R-:W-:-:S07]  /*5590*/  FMNMX.FTZ R17, R20, R17, !PT ;  /* 0x0000001114117209 */ /* 0x008fce0007810000 */
[----:B------:R-:W3:Y:S01]  /*55a0*/  MUFU.TANH R162, R162 ;  /* 0x000000a200a27308 */ /* 0x000ee20000002400 */
[----:B----4-:R-:W-:Y:S02]  /*55b0*/  FMNMX.FTZ R17, R22, R17, !PT ;  /* 0x0000001116117209 */ /* 0x010fe40007810000 */
[----:B-1----:R-:W-:Y:S01]  /*55c0*/  FMNMX.FTZ R21, R5, R202, !PT ;  /* 0x000000ca05157209 */ /* 0x002fe20007810000 */
[----:B------:R-:W-:-:S04]  /*55d0*/  FMUL.FTZ R202, R175, UR25 ;  /* 0x00000019afca7c20 */ /* 0x000fc80008410000 */
[----:B------:R-:W1:Y:S01]  /*55e0*/  MUFU.TANH R196, R196 ;  /* 0x000000c400c47308 */ /* 0x000e620000002400 */
[----:B--2---:R-:W-:Y:S01]  /*55f0*/  FMNMX.FTZ R17, R152, R17, !PT ;  /* 0x0000001198117209 */ /* 0x004fe20007810000 */
[----:B------:R-:W2:Y:S01]  /*5600*/  LDC R5, c[0x0][0x988] ;  /* 0x00026200ff057b82 */ /* 0x000ea20000000800 */
[----:B------:R-:W4:Y:S05]  /*5610*/  SHFL.BFLY PT, R208, R21, 0x1, 0x1f ;  /* 0x0c201f0015d07f89 */ /* 0x000f2a00000e0000 */
[----:B------:R-:W5:Y:S01]  /*5620*/  MUFU.TANH R166, R166 ;  /* 0x000000a600a67308 */ /* 0x000f620000002400 */
[----:B---3--:R-:W-:-:S07]  /*5630*/  FMNMX.FTZ R19, R162, R17, !PT ;  /* 0x00000011a2137209 */ /* 0x008fce0007810000 */
[----:B------:R-:W3:Y:S01]  /*5640*/  MUFU.TANH R198, R198 ;  /* 0x000000c600c67308 */ /* 0x000ee20000002400 */
[----:B-1----:R-:W-:-:S07]  /*5650*/  FMNMX.FTZ R19, R196, R19, !PT ;  /* 0x00000013c4137209 */ /* 0x002fce0007810000 */
[----:B------:R-:W1:Y:S01]  /*5660*/  MUFU.TANH R170, R170 ;  /* 0x000000aa00aa7308 */ /* 0x000e620000002400 */
[----:B-----5:R-:W-:Y:S02]  /*5670*/  FMNMX.FTZ R19, R166, R19, !PT ;  /* 0x00000013a6137209 */ /* 0x020fe40007810000 */
[----:B----4-:R-:W-:-:S05]  /*5680*/  FMNMX.FTZ R17, R21, R208, !PT ;  /* 0x000000d015117209 */ /* 0x010fca0007810000 */
[----:B------:R-:W4:Y:S01]  /*5690*/  MUFU.TANH R200, R200 ;  /* 0x000000c800c87308 */ /* 0x000f220000002400 */
[----:B---3--:R-:W-:Y:S01]  /*56a0*/  FMNMX.FTZ R21, R198, R19, !PT ;  /* 0x00000013c6157209 */ /* 0x008fe20007810000 */
[C---:B------:R-:W-:Y:S01]  /*56b0*/  FADD.FTZ R0, -R17.reuse, R0 ;  /* 0x0000000011007221 */ /* 0x040fe20000010100 */
[----:B--2---:R-:W-:-:S03]  /*56c0*/  FMUL.FTZ R163, R17, R5 ;  /* 0x0000000511a37220 */ /* 0x004fc60000410000 */
[-C--:B------:R-:W-:Y:S01]  /*56d0*/  FMUL.FTZ R23, R0, R5.reuse ;  /* 0x0000000500177220 */ /* 0x080fe20000410000 */
[--C-:B------:R-:W-:Y:S01]  /*56e0*/  FFMA.FTZ R0, R15, R5, -R163.reuse ;  /* 0x000000050f007223 */ /* 0x100fe200000108a3 */
[----:B------:R-:W2:Y:S01]  /*56f0*/  MUFU.TANH R174, R174 ;  /* 0x000000ae00ae7308 */ /* 0x000ea20000002400 */
[----:B-1----:R-:W-:Y:S01]  /*5700*/  FMNMX.FTZ R21, R170, R21, !PT ;  /* 0x00000015aa157209 */ /* 0x002fe20007810000 */
[-CC-:B------:R-:W-:Y:S01]  /*5710*/  FFMA.FTZ R15, R184, R5.reuse, -R163.reuse ;  /* 0x00000005b80f7223 */ /* 0x180fe200000108a3 */
[-CC-:B------:R-:W-:Y:S01]  /*5720*/  FFMA.FTZ R157, R156, R5.reuse, -R163.reuse ;  /* 0x000000059c9d7223 */ /* 0x180fe200000108a3 */
[-CC-:B------:R-:W-:Y:S01]  /*5730*/  FFMA.FTZ R154, R154, R5.reuse, -R163.reuse ;  /* 0x000000059a9a7223 */ /* 0x180fe200000108a3 */
[-CC-:B------:R-:W-:Y:S01]  /*5740*/  FFMA.FTZ R156, R158, R5.reuse, -R163.reuse ;  /* 0x000000059e9c7223 */ /* 0x180fe200000108a3 */
[-CC-:B------:R-:W-:Y:S01]  /*5750*/  FFMA.FTZ R158, R164, R5.reuse, -R163.reuse ;  /* 0x00000005a49e7223 */ /* 0x180fe200000108a3 */
[--C-:B------:R-:W-:Y:S01]  /*5760*/  FFMA.FTZ R159, R176, R5, -R163.reuse ;  /* 0x00000005b09f7223 */ /* 0x100fe200000108a3 */
[----:B------:R-:W1:Y:S01]  /*5770*/  MUFU.TANH R202, R202 ;  /* 0x000000ca00ca7308 */ /* 0x000e620000002400 */
[----:B----4-:R-:W-:Y:S01]  /*5780*/  FMNMX.FTZ R21, R200, R21, !PT ;  /* 0x00000015c8157209 */ /* 0x010fe20007810000 */
[-CC-:B------:R-:W-:Y:S01]  /*5790*/  FFMA.FTZ R165, R180, R5.reuse, -R163.reuse ;  /* 0x00000005b4a57223 */ /* 0x180fe200000108a3 */
[-CC-:B------:R-:W-:Y:S01]  /*57a0*/  FFMA.FTZ R153, R186, R5.reuse, -R163.reuse ;  /* 0x00000005ba997223 */ /* 0x180fe200000108a3 */
[-CC-:B------:R-:W-:Y:S01]  /*57b0*/  FFMA.FTZ R164, R190, R5.reuse, -R163.reuse ;  /* 0x00000005bea47223 */ /* 0x180fe200000108a3 */
[-CC-:B------:R-:W-:Y:S01]  /*57c0*/  FFMA.FTZ R176, R192, R5.reuse, -R163.reuse ;  /* 0x00000005c0b07223 */ /* 0x180fe200000108a3 */
[----:B------:R-:W-:-:S02]  /*57d0*/  FFMA.FTZ R180, R194, R5, -R163 ;  /* 0x00000005c2b47223 */ /* 0x000fc400000108a3 */
[----:B------:R-:W3:Y:S01]  /*57e0*/  MUFU.TANH R178, R178 ;  /* 0x000000b200b27308 */ /* 0x000ee20000002400 */
[----:B--2---:R-:W-:-:S07]  /*57f0*/  FMNMX.FTZ R21, R174, R21, !PT ;  /* 0x00000015ae157209 */ /* 0x004fce0007810000 */
[----:B------:R-:W2:Y:S01]  /*5800*/  MUFU.TANH R204, R204 ;  /* 0x000000cc00cc7308 */ /* 0x000ea20000002400 */
[----:B-1----:R-:W-:-:S07]  /*5810*/  FMNMX.FTZ R21, R202, R21, !PT ;  /* 0x00000015ca157209 */ /* 0x002fce0007810000 */
[----:B------:R-:W1:Y:S01]  /*5820*/  MUFU.TANH R182, R182 ;  /* 0x000000b600b67308 */ /* 0x000e620000002400 */
[----:B---3--:R-:W-:-:S07]  /*5830*/  FMNMX.FTZ R21, R178, R21, !PT ;  /* 0x00000015b2157209 */ /* 0x008fce0007810000 */
[----:B------:R-:W3:Y:S01]  /*5840*/  MUFU.TANH R206, R206 ;  /* 0x000000ce00ce7308 */ /* 0x000ee20000002400 */
[----:B--2---:R-:W-:-:S07]  /*5850*/  FMNMX.FTZ R21, R204, R21, !PT ;  /* 0x00000015cc157209 */ /* 0x004fce0007810000 */
[----:B------:R2:W4:Y:S01]  /*5860*/  MUFU.EX2 R19, R23 ;  /* 0x0000001700137308 */ /* 0x0005220000000800 */
[----:B-1----:R-:W-:-:S07]  /*5870*/  FMNMX.FTZ R21, R182, R21, !PT ;  /* 0x00000015b6157209 */ /* 0x002fce0007810000 */
[----:B------:R-:W1:Y:S01]  /*5880*/  MUFU.EX2 R0, R0 ;  /* 0x0000000000007308 */ /* 0x000e620000000800 */
[----:B---3--:R-:W-:Y:S01]  /*5890*/  FMNMX.FTZ R155, R206, R21, !PT ;  /* 0x00000015ce9b7209 */ /* 0x008fe20007810000 */
[-CC-:B--2---:R-:W-:Y:S01]  /*58a0*/  FFMA.FTZ R23, R160, R5.reuse, -R163.reuse ;  /* 0x00000005a0177223 */ /* 0x184fe200000108a3 */
[----:B------:R-:W-:-:S03]  /*58b0*/  FFMA.FTZ R160, R168, R5, -R163 ;  /* 0x00000005a8a07223 */ /* 0x000fc600000108a3 */
[----:B------:R-:W2:Y:S02]  /*58c0*/  SHFL.BFLY PT, R184, R155, 0x2, 0x1f ;  /* 0x0c401f009bb87f89 */ /* 0x000ea400000e0000 */
[----:B------:R3:W-:Y:S01]  /*58d0*/  MUFU.EX2 R21, R157 ;  /* 0x0000009d00157308 */ /* 0x0007e20000000800 */
[-C--:B----4-:R-:W-:Y:S01]  /*58e0*/  FMUL.FTZ R24, R24, R19.reuse ;  /* 0x0000001318187220 */ /* 0x090fe20000410000 */
[-C--:B------:R-:W-:Y:S01]  /*58f0*/  FMUL.FTZ R25, R25, R19.reuse ;  /* 0x0000001319197220 */ /* 0x080fe20000410000 */
[-C--:B------:R-:W-:Y:S01]  /*5900*/  FMUL.FTZ R28, R28, R19.reuse ;  /* 0x000000131c1c7220 */ /* 0x080fe20000410000 */
[-C--:B------:R-:W-:Y:S01]  /*5910*/  FMUL.FTZ R29, R29, R19.reuse ;  /* 0x000000131d1d7220 */ /* 0x080fe20000410000 */
[-C--:B------:R-:W-:Y:S01]  /*5920*/  FMUL.FTZ R32, R32, R19.reuse ;  /* 0x0000001320207220 */ /* 0x080fe20000410000 */
[-C--:B------:R-:W-:Y:S01]  /*5930*/  FMUL.FTZ R33, R33, R19.reuse ;  /* 0x0000001321217220 */ /* 0x080fe20000410000 */
[----:B------:R-:W-:Y:S01]  /*5940*/  FMUL.FTZ R36, R36, R19 ;  /* 0x0000001324247220 */ /* 0x000fe20000410000 */
[----:B------:R-:W4:Y:S01]  /*5950*/  MUFU.EX2 R15, R15 ;  /* 0x0000000f000f7308 */ /* 0x000f220000000800 */
[--C-:B---3--:R-:W-:Y:S01]  /*5960*/  FFMA.FTZ R157, R172, R5, -R163.reuse ;  /* 0x00000005ac9d7223 */ /* 0x108fe200000108a3 */
[----:B-1----:R-:W-:Y:S01]  /*5970*/  FFMA.FTZ R12, R19, R12, R0 ;  /* 0x0000000c130c7223 */ /* 0x002fe20000010000 */
[-C--:B------:R-:W-:Y:S01]  /*5980*/  FMUL.FTZ R37, R37, R19.reuse ;  /* 0x0000001325257220 */ /* 0x080fe20000410000 */
[-C--:B------:R-:W-:Y:S01]  /*5990*/  FMUL.FTZ R40, R40, R19.reuse ;  /* 0x0000001328287220 */ /* 0x080fe20000410000 */
[-C--:B------:R-:W-:Y:S01]  /*59a0*/  FMUL.FTZ R41, R41, R19.reuse ;  /* 0x0000001329297220 */ /* 0x080fe20000410000 */
[-C--:B------:R-:W-:Y:S01]  /*59b0*/  FMUL.FTZ R44, R44, R19.reuse ;  /* 0x000000132c2c7220 */ /* 0x080fe20000410000 */
[-C--:B------:R-:W-:Y:S01]  /*59c0*/  FMUL.FTZ R45, R45, R19.reuse ;  /* 0x000000132d2d7220 */ /* 0x080fe20000410000 */
[----:B------:R-:W1:Y:S01]  /*59d0*/  MUFU.EX2 R154, R154 ;  /* 0x0000009a009a7308 */ /* 0x000e620000000800 */
[-C--:B------:R-:W-:Y:S01]  /*59e0*/  FMUL.FTZ R48, R48, R19.reuse ;  /* 0x0000001330307220 */ /* 0x080fe20000410000 */
[-C--:B------:R-:W-:Y:S01]  /*59f0*/  FMUL.FTZ R49, R49, R19.reuse ;  /* 0x0000001331317220 */ /* 0x080fe20000410000 */
[-C--:B------:R-:W-:Y:S01]  /*5a00*/  FMUL.FTZ R52, R52, R19.reuse ;  /* 0x0000001334347220 */ /* 0x080fe20000410000 */
[-C--:B------:R-:W-:Y:S01]  /*5a10*/  FMUL.FTZ R53, R53, R19.reuse ;  /* 0x0000001335357220 */ /* 0x080fe20000410000 */
[----:B------:R-:W-:Y:S01]  /*5a20*/  FMUL.FTZ R56, R56, R19 ;  /* 0x0000001338387220 */ /* 0x000fe20000410000 */
[----:B--2---:R-:W-:Y:S01]  /*5a30*/  FMNMX.FTZ R184, R155, R184, !PT ;  /* 0x000000b89bb87209 */ /* 0x004fe20007810000 */
[----:B------:R-:W-:Y:S01]  /*5a40*/  FFMA.FTZ R155, R188, R5, -R163 ;  /* 0x00000005bc9b7223 */ /* 0x000fe200000108a3 */
[----:B------:R-:W2:Y:S01]  /*5a50*/  MUFU.EX2 R156, R156 ;  /* 0x0000009c009c7308 */ /* 0x000ea20000000800 */
[-C--:B------:R-:W-:Y:S01]  /*5a60*/  FMUL.FTZ R57, R57, R19.reuse ;  /* 0x0000001339397220 */ /* 0x080fe20000410000 */
[-C--:B------:R-:W-:Y:S01]  /*5a70*/  FMUL.FTZ R60, R60, R19.reuse ;  /* 0x000000133c3c7220 */ /* 0x080fe20000410000 */
[----:B------:R-:W3:Y:S01]  /*5a80*/  SHFL.BFLY PT, R161, R184, 0x1, 0x1f ;  /* 0x0c201f00b8a17f89 */ /* 0x000ee200000e0000 */
[-C--:B------:R-:W-:Y:S01]  /*5a90*/  FMUL.FTZ R61, R61, R19.reuse ;  /* 0x000000133d3d7220 */ /* 0x080fe20000410000 */
[-C--:B------:R-:W-:Y:S01]  /*5aa0*/  FMUL.FTZ R64, R64, R19.reuse ;  /* 0x0000001340407220 */ /* 0x080fe20000410000 */
[-C--:B------:R-:W-:Y:S01]  /*5ab0*/  FMUL.FTZ R65, R65, R19.reuse ;  /* 0x0000001341417220 */ /* 0x080fe20000410000 */
[-C--:B------:R-:W-:Y:S01]  /*5ac0*/  FMUL.FTZ R68, R68, R19.reuse ;  /* 0x0000001344447220 */ /* 0x080fe20000410000 */
[----:B------:R-:W-:Y:S01]  /*5ad0*/  MUFU.EX2 R23, R23 ;  /* 0x0000001700177308 */ /* 0x000fe20000000800 */
[-C--:B------:R-:W-:Y:S01]  /*5ae0*/  FMUL.FTZ R69, R69, R19.reuse ;  /* 0x0000001345457220 */ /* 0x080fe20000410000 */
[-C--:B------:R-:W-:Y:S01]  /*5af0*/  FMUL.FTZ R72, R72, R19.reuse ;  /* 0x0000001348487220 */ /* 0x080fe20000410000 */
[-C--:B------:R-:W-:Y:S01]  /*5b00*/  FMUL.FTZ R73, R73, R19.reuse ;  /* 0x0000001349497220 */ /* 0x080fe20000410000 */
        /* <DEDUP_REMOVED lines=14> */
[----:B------:R-:W-:Y:S01]  /*5bf0*/  FMUL.FTZ R100, R100, R19 ;  /* 0x0000001364647220 */ /* 0x000fe20000410000 */
[----:B---3--:R-:W-:Y:S01]  /*5c00*/  FMNMX.FTZ R168, R184, R161, !PT ;  /* 0x000000a1b8a87209 */ /* 0x008fe20007810000 */
[-C--:B------:R-:W-:Y:S01]  /*5c10*/  FMUL.FTZ R101, R101, R19.reuse ;  /* 0x0000001365657220 */ /* 0x080fe20000410000 */
[-C--:B------:R-:W-:Y:S01]  /*5c20*/  FMUL.FTZ R104, R104, R19.reuse ;  /* 0x0000001368687220 */ /* 0x080fe20000410000 */
[-C--:B------:R-:W-:Y:S01]  /*5c30*/  FMUL.FTZ R105, R105, R19.reuse ;  /* 0x0000001369697220 */ /* 0x080fe20000410000 */
[----:B------:R-:W-:Y:S01]  /*5c40*/  FMUL.FTZ R108, R108, R19 ;  /* 0x000000136c6c7220 */ /* 0x000fe20000410000 */
[C---:B------:R-:W-:Y:S01]  /*5c50*/  FADD.FTZ R172, -R168.reuse, R3 ;  /* 0x00000003a8ac7221 */ /* 0x040fe20000010100 */
[----:B------:R-:W-:Y:S01]  /*5c60*/  FMUL.FTZ R175, R168, R5 ;  /* 0x00000005a8af7220 */ /* 0x000fe20000410000 */
[----:B------:R3:W-:Y:S01]  /*5c70*/  MUFU.EX2 R161, R165 ;  /* 0x000000a500a17308 */ /* 0x0007e20000000800 */
[----:B------:R-:W-:Y:S01]  /*5c80*/  FMUL.FTZ R109, R109, R19 ;  /* 0x000000136d6d7220 */ /* 0x000fe20000410000 */
[-C--:B------:R-:W-:Y:S01]  /*5c90*/  FMUL.FTZ R172, R172, R5.reuse ;  /* 0x00000005acac7220 */ /* 0x080fe20000410000 */
[-CC-:B------:R-:W-:Y:S01]  /*5ca0*/  FFMA.FTZ R3, R18, R5.reuse, -R175.reuse ;  /* 0x0000000512037223 */ /* 0x180fe200000108af */
[-CC-:B------:R-:W-:Y:S01]  /*5cb0*/  FFMA.FTZ R18, R20, R5.reuse, -R175.reuse ;  /* 0x0000000514127223 */ /* 0x180fe200000108af */
[-CC-:B------:R-:W-:Y:S01]  /*5cc0*/  FFMA.FTZ R20, R22, R5.reuse, -R175.reuse ;  /* 0x0000000516147223 */ /* 0x180fe200000108af */
[-CC-:B------:R-:W-:Y:S01]  /*5cd0*/  FFMA.FTZ R163, R152, R5.reuse, -R175.reuse ;  /* 0x0000000598a37223 */ /* 0x180fe200000108af */
[----:B------:R-:W-:Y:S01]  /*5ce0*/  FFMA.FTZ R22, R162, R5, -R175 ;  /* 0x00000005a2167223 */ /* 0x000fe200000108af */
[----:B------:R-:W-:Y:S01]  /*5cf0*/  MUFU.EX2 R172, R172 ;  /* 0x000000ac00ac7308 */ /* 0x000fe20000000800 */
[----:B------:R-:W-:Y:S01]  /*5d00*/  @!P3 LEA R162, R177, R6, 0x6 ;  /* 0x00000006b1a2b211 */ /* 0x000fe200078e30ff */
[----:B----4-:R-:W-:Y:S01]  /*5d10*/  FADD.FTZ R177, R15, R12 ;  /* 0x0000000c0fb17221 */ /* 0x010fe20000010000 */
[----:B------:R-:W-:-:S02]  /*5d20*/  @!P1 VIADD R152, R171, 0x28c40 ;  /* 0x00028c40ab989836 */ /* 0x000fc40000000000 */
[-CC-:B---3--:R-:W-:Y:S01]  /*5d30*/  FFMA.FTZ R165, R196, R5.reuse, -R175.reuse ;  /* 0x00000005c4a57223 */ /* 0x188fe200000108af */
[-C--:B------:R-:W-:Y:S01]  /*5d40*/  FFMA.FTZ R167, R166, R5.reuse, -R175 ;  /* 0x00000005a6a77223 */ /* 0x080fe200000108af */
[----:B-1----:R-:W-:Y:S01]  /*5d50*/  FADD.FTZ R12, R154, R177 ;  /* 0x000000b19a0c7221 */ /* 0x002fe20000010000 */
[-CC-:B------:R-:W-:Y:S01]  /*5d60*/  FFMA.FTZ R184, R198, R5.reuse, -R175.reuse ;  /* 0x00000005c6b87223 */ /* 0x180fe200000108af */
[----:B------:R-:W1:Y:S01]  /*5d70*/  MUFU.EX2 R3, R3 ;  /* 0x0000000300037308 */ /* 0x000e620000000800 */
[----:B------:R-:W-:Y:S01]  /*5d80*/  @!P1 PRMT R152, RZ, 0x654, R152 ;  /* 0x00000654ff989816 */ /* 0x000fe20000000098 */
[----:B------:R-:W-:Y:S01]  /*5d90*/  FADD.FTZ R177, R21, R12 ;  /* 0x0000000c15b17221 */ /* 0x000fe20000010000 */
[-CC-:B------:R-:W-:Y:S01]  /*5da0*/  FFMA.FTZ R169, R170, R5.reuse, -R175.reuse ;  /* 0x00000005aaa97223 */ /* 0x180fe200000108af */
[-CC-:B------:R-:W-:Y:S01]  /*5db0*/  FFMA.FTZ R170, R200, R5.reuse, -R175.reuse ;  /* 0x00000005c8aa7223 */ /* 0x180fe200000108af */
[----:B------:R2:W-:Y:S01]  /*5dc0*/  @!P1 SYNCS.ARRIVE.TRANS64.RED.A1T0 RZ, [R152+URZ], RZ ;  /* 0x000000ff98ff99a7 */ /* 0x0005e2000810043f */
[-CC-:B------:R-:W-:Y:S01]  /*5dd0*/  FFMA.FTZ R173, R174, R5.reuse, -R175.reuse ;  /* 0x00000005aead7223 */ /* 0x180fe200000108af */
[-CC-:B------:R-:W-:Y:S01]  /*5de0*/  FFMA.FTZ R202, R202, R5.reuse, -R175.reuse ;  /* 0x00000005caca7223 */ /* 0x180fe200000108af */
[----:B------:R-:W3:Y:S01]  /*5df0*/  MUFU.EX2 R18, R18 ;  /* 0x0000001200127308 */ /* 0x000ee20000000800 */
[----:B------:R-:W-:Y:S01]  /*5e00*/  @!P3 LEA R162, R162, UR36, 0x2 ;  /* 0x00000024a2a2bc11 */ /* 0x000fe2000f8e10ff */
[-CC-:B------:R-:W-:Y:S01]  /*5e10*/  FFMA.FTZ R178, R178, R5.reuse, -R175.reuse ;  /* 0x00000005b2b27223 */ /* 0x180fe200000108af */
[-CC-:B------:R-:W-:Y:S01]  /*5e20*/  FFMA.FTZ R182, R182, R5.reuse, -R175.reuse ;  /* 0x00000005b6b67223 */ /* 0x180fe200000108af */
[-C--:B------:R-:W-:Y:S01]  /*5e30*/  FFMA.FTZ R204, R204, R5.reuse, -R175 ;  /* 0x00000005cccc7223 */ /* 0x080fe200000108af */
[----:B--2---:R-:W-:Y:S01]  /*5e40*/  FADD.FTZ R152, R156, R177 ;  /* 0x000000b19c987221 */ /* 0x004fe20000010000 */
[----:B------:R-:W-:Y:S01]  /*5e50*/  @!P3 STS [R162+0x28800], R19 ;  /* 0x02880013a200b388 */ /* 0x000fe20000000800 */
[----:B------:R-:W-:Y:S01]  /*5e60*/  FFMA.FTZ R206, R206, R5, -R175 ;  /* 0x00000005cece7223 */ /* 0x000fe200000108af */
[----:B------:R-:W2:Y:S01]  /*5e70*/  MUFU.EX2 R20, R20 ;  /* 0x0000001400147308 */ /* 0x000ea20000000800 */
[----:B-1----:R-:W-:Y:S01]  /*5e80*/  FFMA.FTZ R11, R172, R11, R3 ;  /* 0x0000000bac0b7223 */ /* 0x002fe20000010003 */
[----:B------:R-:W-:Y:S01]  /*5e90*/  FADD.FTZ R177, R23, R152 ;  /* 0x0000009817b17221 */ /* 0x000fe20000010000 */
[----:B------:R1:W-:Y:S01]  /*5ea0*/  @!P3 STS [R162+0x28820], R172 ;  /* 0x028820aca200b388 */ /* 0x0003e20000000800 */
[-C--:B------:R-:W-:Y:S01]  /*5eb0*/  FMUL.FTZ R112, R112, R19.reuse ;  /* 0x0000001370707220 */ /* 0x080fe20000410000 */
[-C--:B------:R-:W-:Y:S01]  /*5ec0*/  FMUL.FTZ R113, R113, R19.reuse ;  /* 0x0000001371717220 */ /* 0x080fe20000410000 */
[----:B------:R-:W-:Y:S01]  /*5ed0*/  FADD.FTZ R152, R158, R177 ;  /* 0x000000b19e987221 */ /* 0x000fe20000010000 */
[-C--:B------:R-:W-:Y:S01]  /*5ee0*/  FMUL.FTZ R116, R116, R19.reuse ;  /* 0x0000001374747220 */ /* 0x080fe20000410000 */
[----:B------:R-:W4:Y:S01]  /*5ef0*/  MUFU.EX2 R163, R163 ;  /* 0x000000a300a37308 */ /* 0x000f220000000800 */
[----:B---3--:R-:W-:Y:S01]  /*5f00*/  FADD.FTZ R11, R18, R11 ;  /* 0x0000000b120b7221 */ /* 0x008fe20000010000 */
[-C--:B------:R-:W-:Y:S01]  /*5f10*/  FMUL.FTZ R117, R117, R19.reuse ;  /* 0x0000001375757220 */ /* 0x080fe20000410000 */
[-C--:B------:R-:W-:Y:S01]  /*5f20*/  FMUL.FTZ R120, R120, R19.reuse ;  /* 0x0000001378787220 */ /* 0x080fe20000410000 */
[-C--:B------:R-:W-:Y:S01]  /*5f30*/  FMUL.FTZ R121, R121, R19.reuse ;  /* 0x0000001379797220 */ /* 0x080fe20000410000 */
[-C--:B------:R-:W-:Y:S01]  /*5f40*/  FMUL.FTZ R124, R124, R19.reuse ;  /* 0x000000137c7c7220 */ /* 0x080fe20000410000 */
[-C--:B------:R-:W-:Y:S01]  /*5f50*/  FMUL.FTZ R125, R125, R19.reuse ;  /* 0x000000137d7d7220 */ /* 0x080fe20000410000 */
[-C--:B------:R-:W-:Y:S01]  /*5f60*/  FMUL.FTZ R128, R128, R19.reuse ;  /* 0x0000001380807220 */ /* 0x080fe20000410000 */
[----:B------:R-:W3:Y:S01]  /*5f70*/  MUFU.EX2 R22, R22 ;  /* 0x0000001600167308 */ /* 0x000ee20000000800 */
[----:B--2---:R-:W-:Y:S01]  /*5f80*/  FADD.FTZ R12, R20, R11 ;  /* 0x0000000b140c7221 */ /* 0x004fe20000010000 */
[-C--:B------:R-:W-:Y:S01]  /*5f90*/  FMUL.FTZ R129, R129, R19.reuse ;  /* 0x0000001381817220 */ /* 0x080fe20000410000 */
[-C--:B------:R-:W-:Y:S01]  /*5fa0*/  FMUL.FTZ R132, R132, R19.reuse ;  /* 0x0000001384847220 */ /* 0x080fe20000410000 */
[-C--:B------:R-:W-:Y:S01]  /*5fb0*/  FMUL.FTZ R133, R133, R19.reuse ;  /* 0x0000001385857220 */ /* 0x080fe20000410000 */
[-C--:B------:R-:W-:Y:S01]  /*5fc0*/  FMUL.FTZ R136, R136, R19.reuse ;  /* 0x0000001388887220 */ /* 0x080fe20000410000 */
[-C--:B------:R-:W-:Y:S01]  /*5fd0*/  FMUL.FTZ R137, R137, R19.reuse ;  /* 0x0000001389897220 */ /* 0x080fe20000410000 */
[-C--:B------:R-:W-:Y:S01]  /*5fe0*/  FMUL.FTZ R140, R140, R19.reuse ;  /* 0x000000138c8c7220 */ /* 0x080fe20000410000 */
[----:B------:R-:W2:Y:S01]  /*5ff0*/  MUFU.EX2 R165, R165 ;  /* 0x000000a500a57308 */ /* 0x000ea20000000800 */
[----:B----4-:R-:W-:Y:S01]  /*6000*/  FADD.FTZ R11, R163, R12 ;  /* 0x0000000ca30b7221 */ /* 0x010fe20000010000 */
[-C--:B------:R-:W-:Y:S01]  /*6010*/  FMUL.FTZ R141, R141, R19.reuse ;  /* 0x000000138d8d7220 */ /* 0x080fe20000410000 */
[-C--:B------:R-:W-:Y:S01]  /*6020*/  FMUL.FTZ R144, R144, R19.reuse ;  /* 0x0000001390907220 */ /* 0x080fe20000410000 */
[-C--:B------:R-:W-:Y:S01]  /*6030*/  FMUL.FTZ R145, R145, R19.reuse ;  /* 0x0000001391917220 */ /* 0x080fe20000410000 */
[-C--:B------:R-:W-:Y:S01]  /*6040*/  FMUL.FTZ R148, R148, R19.reuse ;  /* 0x0000001394947220 */ /* 0x080fe20000410000 */
[----:B------:R-:W-:Y:S01]  /*6050*/  FMUL.FTZ R149, R149, R19 ;  /* 0x0000001395957220 */ /* 0x000fe20000410000 */
[C---:B------:R-:W-:Y:S01]  /*6060*/  F2FP.F16.F32.PACK_AB R158, R153.reuse, R158 ;  /* 0x0000009e999e723e */ /* 0x040fe200000000ff */
[----:B------:R-:W4:Y:S01]  /*6070*/  MUFU.EX2 R160, R160 ;  /* 0x000000a000a07308 */ /* 0x000f220000000800 */
[----:B---3--:R-:W-:Y:S01]  /*6080*/  FADD.FTZ R12, R22, R11 ;  /* 0x0000000b160c7221 */ /* 0x008fe20000010000 */
[----:B------:R-:W-:Y:S01]  /*6090*/  FADD.FTZ R11, R153, R152 ;  /* 0x00000098990b7221 */ /* 0x000fe20000010000 */
[----:B------:R-:W-:Y:S01]  /*60a0*/  F2FP.F16.F32.PACK_AB R154, R21, R154 ;  /* 0x0000009a159a723e */ /* 0x000fe200000000ff */
[-C--:B------:R-:W-:Y:S01]  /*60b0*/  FMUL.FTZ R26, R26, R172.reuse ;  /* 0x000000ac1a1a7220 */ /* 0x080fe20000410000 */
[----:B------:R-:W-:Y:S01]  /*60c0*/  F2FP.F16.F32.PACK_AB R153, R18, R3 ;  /* 0x000000031299723e */ /* 0x000fe200000000ff */
[----:B------:R-:W-:Y:S01]  /*60d0*/  FMUL.FTZ R27, R27, R172 ;  /* 0x000000ac1b1b7220 */ /* 0x000fe20000410000 */
[----:B------:R-:W-:Y:S01]  /*60e0*/  F2FP.F16.F32.PACK_AB R156, R23, R156 ;  /* 0x0000009c179c723e */ /* 0x000fe200000000ff */
        /* <DEDUP_REMOVED lines=14> */
[-C--:B------:R-:W-:Y:S01]  /*61d0*/  FMUL.FTZ R50, R50, R172.reuse ;  /* 0x000000ac32327220 */ /* 0x080fe20000410000 */
        /* <DEDUP_REMOVED lines=8> */
[----:B------:R-:W-:Y:S01]  /*6260*/  FMUL.FTZ R63, R63, R172 ;  /* 0x000000ac3f3f7220 */ /* 0x000fe20000410000 */
[----:B------:R-:W3:Y:S01]  /*6270*/  MUFU.EX2 R157, R157 ;  /* 0x0000009d009d7308 */ /* 0x000ee20000000800 */
[C---:B--2---:R-:W-:Y:S01]  /*6280*/  FADD.FTZ R152, R155.reuse, R152 ;  /* 0x000000989b987221 */ /* 0x044fe20000010000 */
[----:B------:R-:W-:Y:S01]  /*6290*/  F2FP.F16.F32.PACK_AB R160, R155, R160 ;  /* 0x000000a09ba0723e */ /* 0x000fe200000000ff */
[----:B------:R-:W-:Y:S01]  /*62a0*/  FMUL.FTZ R66, R66, R172 ;  /* 0x000000ac42427220 */ /* 0x000fe20000410000 */
[----:B------:R-:W-:Y:S01]  /*62b0*/  F2FP.F16.F32.PACK_AB R155, R163, R20 ;  /* 0x00000014a39b723e */ /* 0x000fe200000000ff */
        /* <DEDUP_REMOVED lines=10> */
[----:B------:R-:W-:Y:S01]  /*6360*/  FMUL.FTZ R83, R83, R172 ;  /* 0x000000ac53537220 */ /* 0x000fe20000410000 */
[----:B------:R-:W4:Y:S01]  /*6370*/  MUFU.EX2 R164, R164 ;  /* 0x000000a400a47308 */ /* 0x000f220000000800 */
[----:B---3--:R-:W-:Y:S01]  /*6380*/  FADD.FTZ R177, R157, R152 ;  /* 0x000000989db17221 */ /* 0x008fe20000010000 */
[----:B------:R-:W-:Y:S01]  /*6390*/  F2FP.F16.F32.PACK_AB R152, R15, R0 ;  /* 0x000000000f98723e */ /* 0x000fe200000000ff */
[----:B------:R-:W-:Y:S01]  /*63a0*/  BAR.SYNC.DEFER_BLOCKING 0xf, 0x100 ;  /* 0x03c4000000007b1d */ /* 0x000fe20000010000 */
        /* <DEDUP_REMOVED lines=14> */
[C---:B----4-:R-:W-:Y:S01]  /*6490*/  FADD.FTZ R12, R164.reuse, R177 ;  /* 0x000000b1a40c7221 */ /* 0x050fe20000010000 */
[----:B-1----:R-:W-:Y:S01]  /*64a0*/  F2FP.F16.F32.PACK_AB R162, R164, R157 ;  /* 0x0000009da4a2723e */ /* 0x002fe200000000ff */
[----:B------:R-:W-:Y:S01]  /*64b0*/  FMUL.FTZ R107, R107, R172 ;  /* 0x000000ac6b6b7220 */ /* 0x000fe20000410000 */
[----:B------:R-:W-:Y:S01]  /*64c0*/  F2FP.F16.F32.PACK_AB R157, R165, R22 ;  /* 0x00000016a59d723e */ /* 0x000fe200000000ff */
[-C--:B------:R-:W-:Y:S01]  /*64d0*/  FMUL.FTZ R110, R110, R172.reuse ;  /* 0x000000ac6e6e7220 */ /* 0x080fe20000410000 */
[-C--:B------:R-:W-:Y:S01]  /*64e0*/  FMUL.FTZ R111, R111, R172.reuse ;  /* 0x000000ac6f6f7220 */ /* 0x080fe20000410000 */
[-C--:B------:R-:W-:Y:S01]  /*64f0*/  FMUL.FTZ R114, R114, R172.reuse ;  /* 0x000000ac72727220 */ /* 0x080fe20000410000 */
[----:B------:R-:W1:Y:S01]  /*6500*/  MUFU.EX2 R173, R173 ;  /* 0x000000ad00ad7308 */ /* 0x000e620000000800 */
[----:B---3--:R-:W-:Y:S01]  /*6510*/  FADD.FTZ R15, R159, R12 ;  /* 0x0000000c9f0f7221 */ /* 0x008fe20000010000 */
[----:B------:R3:W-:Y:S01]  /*6520*/  STSM.16.M88.4 [R7+0x26800], R152 ;  /* 0x0268009807007844 */ /* 0x0007e20000000200 */
[-C--:B------:R-:W-:Y:S01]  /*6530*/  FMUL.FTZ R115, R115, R172.reuse ;  /* 0x000000ac73737220 */ /* 0x080fe20000410000 */
[-C--:B------:R-:W-:Y:S01]  /*6540*/  FMUL.FTZ R118, R118, R172.reuse ;  /* 0x000000ac76767220 */ /* 0x080fe20000410000 */
[-C--:B------:R-:W-:Y:S01]  /*6550*/  FMUL.FTZ R119, R119, R172.reuse ;  /* 0x000000ac77777220 */ /* 0x080fe20000410000 */
[-C--:B------:R-:W-:Y:S01]  /*6560*/  FMUL.FTZ R122, R122, R172.reuse ;  /* 0x000000ac7a7a7220 */ /* 0x080fe20000410000 */
[-C--:B------:R-:W-:Y:S01]  /*6570*/  FMUL.FTZ R123, R123, R172.reuse ;  /* 0x000000ac7b7b7220 */ /* 0x080fe20000410000 */
[----:B------:R-:W4:Y:S01]  /*6580*/  MUFU.EX2 R176, R176 ;  /* 0x000000b000b07308 */ /* 0x000f220000000800 */
        /* <DEDUP_REMOVED lines=8> */
[----:B-1----:R-:W-:Y:S01]  /*6610*/  FADD.FTZ R11, R173, R0 ;  /* 0x00000000ad0b7221 */ /* 0x002fe20000010000 */
[-C--:B------:R-:W-:Y:S01]  /*6620*/  FMUL.FTZ R138, R138, R172.reuse ;  /* 0x000000ac8a8a7220 */ /* 0x080fe20000410000 */
[-C--:B------:R-:W-:Y:S01]  /*6630*/  FMUL.FTZ R139, R139, R172.reuse ;  /* 0x000000ac8b8b7220 */ /* 0x080fe20000410000 */
[-C--:B------:R-:W-:Y:S01]  /*6640*/  FMUL.FTZ R142, R142, R172.reuse ;  /* 0x000000ac8e8e7220 */ /* 0x080fe20000410000 */
[-C--:B------:R-:W-:Y:S01]  /*6650*/  FMUL.FTZ R143, R143, R172.reuse ;  /* 0x000000ac8f8f7220 */ /* 0x080fe20000410000 */
[-C--:B------:R-:W-:Y:S01]  /*6660*/  FMUL.FTZ R146, R146, R172.reuse ;  /* 0x000000ac92927220 */ /* 0x080fe20000410000 */
[-C--:B------:R-:W-:Y:S01]  /*6670*/  FMUL.FTZ R147, R147, R172.reuse ;  /* 0x000000ac93937220 */ /* 0x080fe20000410000 */
[----:B------:R-:W1:Y:S01]  /*6680*/  MUFU.EX2 R178, R178 ;  /* 0x000000b200b27308 */ /* 0x000e620000000800 */
[C---:B----4-:R-:W-:Y:S01]  /*6690*/  FADD.FTZ R0, R176.reuse, R15 ;  /* 0x0000000fb0007221 */ /* 0x050fe20000010000 */
[----:B------:R-:W-:Y:S01]  /*66a0*/  F2FP.F16.F32.PACK_AB R164, R176, R159 ;  /* 0x0000009fb0a4723e */ /* 0x000fe200000000ff */
[-C--:B------:R-:W-:Y:S01]  /*66b0*/  FMUL.FTZ R150, R150, R172.reuse ;  /* 0x000000ac96967220 */ /* 0x080fe20000410000 */
[----:B------:R-:W-:Y:S01]  /*66c0*/  F2FP.F16.F32.PACK_AB R159, R184, R167 ;  /* 0x000000a7b89f723e */ /* 0x000fe200000000ff */
[----:B------:R-:W-:Y:S01]  /*66d0*/  FADD.FTZ R19, R161, R0 ;  /* 0x00000000a1137221 */ /* 0x000fe20000010000 */
[----:B------:R-:W-:-:S02]  /*66e0*/  FMUL.FTZ R151, R151, R172 ;  /* 0x000000ac97977220 */ /* 0x000fc40000410000 */
[----:B------:R-:W4:Y:S01]  /*66f0*/  MUFU.EX2 R180, R180 ;  /* 0x000000b400b47308 */ /* 0x000f220000000800 */
[C---:B--2---:R-:W-:Y:S01]  /*6700*/  FADD.FTZ R11, R202.reuse, R11 ;  /* 0x0000000bca0b7221 */ /* 0x044fe20000010000 */
[----:B------:R-:W-:Y:S01]  /*6710*/  F2FP.F16.F32.PACK_AB R163, R202, R173 ;  /* 0x000000adcaa3723e */ /* 0x000fe200000000ff */
[----:B------:R3:W-:Y:S05]  /*6720*/  STSM.16.M88.4 [R8], R156 ;  /* 0x0000009c08007844 */ /* 0x0007ea0000000200 */
[----:B------:R-:W2:Y:S01]  /*6730*/  MUFU.EX2 R175, R204 ;  /* 0x000000cc00af7308 */ /* 0x000ea20000000800 */
[----:B-1----:R-:W-:-:S07]  /*6740*/  FADD.FTZ R0, R178, R11 ;  /* 0x0000000bb2007221 */ /* 0x002fce0000010000 */
[----:B------:R-:W1:Y:S01]  /*6750*/  MUFU.EX2 R182, R182 ;  /* 0x000000b600b67308 */ /* 0x000e620000000800 */
[C---:B----4-:R-:W-:Y:S01]  /*6760*/  F2FP.F16.F32.PACK_AB R166, R180.reuse, R161 ;  /* 0x000000a1b4a6723e */ /* 0x050fe200000000ff */
[----:B------:R-:W-:Y:S01]  /*6770*/  FADD.FTZ R12, R180, R19 ;  /* 0x00000013b40c7221 */ /* 0x000fe20000010000 */
[----:B------:R-:W-:-:S05]  /*6780*/  F2FP.F16.F32.PACK_AB R161, R170, R169 ;  /* 0x000000a9aaa1723e */ /* 0x000fca00000000ff */
[----:B------:R-:W4:Y:S01]  /*6790*/  MUFU.EX2 R15, R206 ;  /* 0x000000ce000f7308 */ /* 0x000f220000000800 */
[C---:B--2---:R-:W-:Y:S01]  /*67a0*/  FADD.FTZ R3, R175.reuse, R0 ;  /* 0x00000000af037221 */ /* 0x044fe20000010000 */
[----:B------:R-:W-:Y:S01]  /*67b0*/  F2FP.F16.F32.PACK_AB R165, R175, R178 ;  /* 0x000000b2afa5723e */ /* 0x000fe200000000ff */
[----:B------:R3:W-:Y:S02]  /*67c0*/  STSM.16.M88.4 [R9], R160 ;  /* 0x000000a009007844 */ /* 0x0007e40000000200 */
[----:B-1----:R-:W-:Y:S01]  /*67d0*/  FADD.FTZ R0, R182, R3 ;  /* 0x00000003b6007221 */ /* 0x002fe20000010000 */
[----:B----4-:R-:W-:-:S03]  /*67e0*/  F2FP.F16.F32.PACK_AB R167, R15, R182 ;  /* 0x000000b60fa7723e */ /* 0x010fc600000000ff */
[----:B------:R-:W-:Y:S02]  /*67f0*/  FADD.FTZ R11, R15, R0 ;  /* 0x000000000f0b7221 */ /* 0x000fe40000010000 */
[----:B------:R3:W-:Y:S01]  /*6800*/  STSM.16.M88.4 [R10], R164 ;  /* 0x000000a40a007844 */ /* 0x0007e20000000200 */
[----:B------:R-:W-:Y:S05]  /*6810*/  @!P0 BRA `(.L_x_38) ;  /* 0x0000000000048947 */ /* 0x000fea0003800000 */
[----:B------:R-:W-:Y:S01]  /*6820*/  BPT.TRAP 0x1 ;  /* 0x000000040000795c */ /* 0x000fe20000300000 */
.L_x_38:
[----:B------:R1:W2:Y:S01]  /*6830*/  SYNCS.PHASECHK.TRANS64.TRYWAIT P3, [UR7+0x28c50], R14 ;  /* 0x028c500eff0075a7 */ /* 0x0002a20008060147 */
[----:B------:R-:W-:Y:S05]  /*6840*/  @!P0 BRA `(.L_x_39) ;  /* 0x0000000000048947 */ /* 0x000fea0003800000 */
[----:B------:R-:W-:Y:S01]  /*6850*/  BPT.TRAP 0x1 ;  /* 0x000000040000795c */ /* 0x000fe20000300000 */
.L_x_39:
[----:B--2---:R-:W-:Y:S05]  /*6860*/  @P3 BRA `(.L_x_40) ;  /* 0x0000000000083947 */ /* 0x004fea0003800000 */
[----:B------:R-:W2:Y:S02]  /*6870*/  SYNCS.PHASECHK.TRANS64.TRYWAIT P3, [UR7+0x28c50], R14 ;  /* 0x028c500eff0075a7 */ /* 0x000ea40008060147 */
[----:B--2---:R-:W-:Y:S05]  /*6880*/  @!P3 BRA `(.L_x_41) ;  /* 0x0000007c000cb947 */ /* 0x004fea0003800000 */
.L_x_40:
[----:B------:R-:W-:Y:S01]  /*6890*/  ULEA UR4, UR5, UR24, 0xc ;  /* 0x0000001805047291 */ /* 0x000fe2000f8e603f */
[----:B------:R-:W-:Y:S01]  /*68a0*/  WARPGROUP.ARRIVE ;  /* 0x00000000000079c5 */ /* 0x000fe20000000000 */
[----:B------:R-:W-:Y:S01]  /*68b0*/  UMOV UR11, 0x40000040 ;  /* 0x40000040000b7882 */ /* 0x000fe20000000000 */
[----:B--2---:R-:W-:Y:S02]  /*68c0*/  @!P1 VIADD R171, R171, 0x28c60 ;  /* 0x00028c60abab9836 */ /* 0x004fe40000000000 */
[----:B------:R-:W-:Y:S02]  /*68d0*/  IMAD.MOV.U32 R3, RZ, RZ, R168 ;  /* 0x000000ffff037224 */ /* 0x000fe400078e00a8 */
[----:B------:R-:W-:Y:S01]  /*68e0*/  UMOV UR10, UR4 ;  /* 0x00000004000a7c82 */ /* 0x000fe20008000000 */
[----:B------:R-:W-:Y:S01]  /*68f0*/  @!P1 PRMT R171, RZ, 0x654, R171 ;  /* 0x00000654ffab9816 */ /* 0x000fe200000000ab */
[----:B------:R-:W-:Y:S01]  /*6900*/  HGMMA.64x256x16.F32 R24, R152, gdesc[UR8].tnspB, R24, gsb0 ;  /* 0x43e0000898187df0 */ /* 0x000fe20008000818 */
[----:B------:R-:W-:Y:S01]  /*6910*/  UIADD3 UR10, UR4, 0x80, URZ ;  /* 0x00000080040a7890 */ /* 0x000fe2000fffe03f */
[----:B------:R-:W-:Y:S01]  /*6920*/  IMAD.MOV.U32 R0, RZ, RZ, R17 ;  /* 0x000000ffff007224 */ /* 0x000fe200078e0011 */
[----:B------:R-:W-:Y:S01]  /*6930*/  UMOV UR11, 0x40000040 ;  /* 0x40000040000b7882 */ /* 0x000fe20000000000 */
[----:B------:R-:W-:-:S02]  /*6940*/  WARPGROUP.DEPBAR.LE gsb0, 0x0 ;  /* 0x00008000000079c5 */ /* 0x000fc40000010000 */
[----:B------:R-:W-:-:S15]  /*6950*/  WARPGROUP.ARRIVE ;  /* 0x00000000000079c5 */ /* 0x000fde0000000000 */
[----:B------:R-:W-:-:S07]  /*6960*/  NOP ;  /* 0x0000000000007918 */ /* 0x000fce0000000000 */
[----:B------:R-:W-:Y:S01]  /*6970*/  HGMMA.64x256x16.F32 R24, R156, gdesc[UR8].tnspB, R24, gsb0 ;  /* 0x43e000089c187df0 */ /* 0x000fe20008000818 */
[----:B------:R-:W-:Y:S01]  /*6980*/  UIADD3 UR10, UR4, 0x100, URZ ;  /* 0x00000100040a7890 */ /* 0x000fe2000fffe03f */
        /* <DEDUP_REMOVED lines=8> */
[----:B------:R-:W-:Y:S01]  /*6a10*/  UMOV UR4, UR5 ;  /* 0x0000000500047c82 */ /* 0x000fe20008000000 */
        /* <DEDUP_REMOVED lines=10> */
[----:B--2---:R-:W2:Y:S02]  /*6ac0*/  FENCE.VIEW.ASYNC.S ;  /* 0x00000000000073c6 */ /* 0x004ea40000000000 */
[----:B--2---:R-:W-:Y:S01]  /*6ad0*/  NOP ;  /* 0x0000000000007918 */ /* 0x004fe20000000000 */
[----:B------:R-:W-:Y:S06]  /*6ae0*/  BAR.ARV 0xe, 0x100 ;  /* 0x0384000000007b1d */ /* 0x000fec0000002000 */
[----:B------:R4:W-:Y:S01]  /*6af0*/  @!P1 SYNCS.ARRIVE.TRANS64.RED.A1T0 RZ, [R171+URZ], RZ ;  /* 0x000000ffabff99a7 */ /* 0x0009e2000810043f */
[----:B------:R-:W-:Y:S05]  /*6b00*/  @P2 BRA `(.L_x_42) ;  /* 0xffffffe000ec2947 */ /* 0x000fea000383ffff */
[----:B------:R-:W-:Y:S01]  /*6b10*/  IMAD.MOV.U32 R3, RZ, RZ, R168 ;  /* 0x000000ffff037224 */ /* 0x000fe200078e00a8 */
[----:B------:R-:W-:Y:S01]  /*6b20*/  USHF.L.U32 UR4, UR5, 0x6, URZ ;  /* 0x0000000605047899 */ /* 0x000fe2000800063f */
[----:B------:R-:W-:-:S11]  /*6b30*/  IMAD.MOV.U32 R0, RZ, RZ, R17 ;  /* 0x000000ffff007224 */ /* 0x000fd600078e0011 */
.L_x_33:
[----:B--23--:R-:W2:Y:S01]  /*6b40*/  SHFL.BFLY PT, R7, R12, 0x2, 0x1f ;  /* 0x0c401f000c077f89 */ /* 0x00cea200000e0000 */
[----:B------:R-:W-:Y:S08]  /*6b50*/  BAR.ARV 0x8, 0x100 ;  /* 0x0204000000007b1d */ /* 0x000ff00000002000 */
[----:B------:R-:W-:Y:S01]  /*6b60*/  BAR.SYNC.DEFER_BLOCKING 0xf, 0x100 ;  /* 0x03c4000000007b1d */ /* 0x000fe20000010000 */
[----:B------:R-:W-:Y:S01]  /*6b70*/  ISETP.NE.AND P0, PT, R4, RZ, PT ;  /* 0x000000ff0400720c */ /* 0x000fe20003f05270 */
[----:B------:R-:W-:-:S04]  /*6b80*/  IMAD.MOV.U32 R4, RZ, RZ, RZ ;  /* 0x000000ffff047224 */ /* 0x000fc800078e00ff */
[----:B------:R-:W3:Y:S01]  /*6b90*/  SHFL.BFLY PT, R10, R11, 0x2, 0x1f ;  /* 0x0c401f000b0a7f89 */ /* 0x000ee200000e0000 */
[----:B--2---:R-:W-:-:S05]  /*6ba0*/  FADD.FTZ R7, R7, R12 ;  /* 0x0000000c07077221 */ /* 0x004fca0000010000 */
[----:B------:R-:W2:Y:S01]  /*6bb0*/  SHFL.BFLY PT, R8, R7, 0x1, 0x1f ;  /* 0x0c201f0007087f89 */ /* 0x000ea200000e0000 */
[----:B---3--:R-:W-:-:S05]  /*6bc0*/  FADD.FTZ R10, R10, R11 ;  /* 0x0000000b0a0a7221 */ /* 0x008fca0000010000 */
[----:B------:R-:W3:Y:S01]  /*6bd0*/  SHFL.BFLY PT, R9, R10, 0x1, 0x1f ;  /* 0x0c201f000a097f89 */ /* 0x000ee200000e0000 */
[----:B--2---:R-:W-:Y:S01]  /*6be0*/  FADD.FTZ R13, R7, R8 ;  /* 0x00000008070d7221 */ /* 0x004fe20000010000 */
[----:B------:R-:W-:Y:S01]  /*6bf0*/  MOV R8, RZ ;  /* 0x000000ff00087202 */ /* 0x000fe20000000f00 */
[----:B------:R-:W-:Y:S02]  /*6c00*/  VIADD R7, R6, UR4 ;  /* 0x0000000406077c36 */ /* 0x000fe40008000000 */
[----:B------:R-:W-:Y:S01]  /*6c10*/  IMAD.MOV.U32 R6, RZ, RZ, -0x800000 ;  /* 0xff800000ff067424 */ /* 0x000fe200078e00ff */
[----:B------:R-:W-:Y:S02]  /*6c20*/  FSETP.NE.FTZ.AND P1, PT, R13, RZ, PT ;  /* 0x000000ff0d00720b */ /* 0x000fe40003f35000 */
[----:B------:R-:W-:-:S11]  /*6c30*/  @!P0 LEA R7, R7, UR36, 0x2 ;  /* 0x0000002407078c11 */ /* 0x000fd6000f8e10ff */
[----:B------:R-:W2:Y:S01]  /*6c40*/  @P1 MUFU.RCP R8, R13 ;  /* 0x0000000d00081308 */ /* 0x000ea20000001000 */
[----:B---3--:R-:W-:-:S05]  /*6c50*/  FADD.FTZ R9, R10, R9 ;  /* 0x000000090a097221 */ /* 0x008fca0000010000 */
[----:B------:R-:W-:Y:S02]  /*6c60*/  FSETP.NE.FTZ.AND P2, PT, R9, RZ, PT ;  /* 0x000000ff0900720b */ /* 0x000fe40003f55000 */
[----:B------:R-:W-:Y:S01]  /*6c70*/  @P1 MUFU.LG2 R10, R13 ;  /* 0x0000000d000a1308 */ /* 0x000fe20000000c00 */
[----:B--2---:R2:W-:Y:S01]  /*6c80*/  @!P0 STS [R7+0x28800], R8 ;  /* 0x0288000807008388 */ /* 0x0045e20000000800 */
[-C--:B------:R-:W-:Y:S01]  /*6c90*/  FMUL.FTZ R24, R24, R8.reuse ;  /* 0x0000000818187220 */ /* 0x080fe20000410000 */
[----:B------:R-:W-:-:S08]  /*6ca0*/  FMUL.FTZ R25, R25, R8 ;  /* 0x0000000819197220 */ /* 0x000fd00000410000 */
[----:B------:R-:W3:Y:S01]  /*6cb0*/  @P2 MUFU.RCP R4, R9 ;  /* 0x0000000900042308 */ /* 0x000ee20000001000 */
[-C--:B------:R-:W-:Y:S01]  /*6cc0*/  FMUL.FTZ R28, R28, R8.reuse ;  /* 0x000000081c1c7220 */ /* 0x080fe20000410000 */
[-C--:B------:R-:W-:Y:S01]  /*6cd0*/  FMUL.FTZ R29, R29, R8.reuse ;  /* 0x000000081d1d7220 */ /* 0x080fe20000410000 */
[-C--:B------:R-:W-:Y:S01]  /*6ce0*/  FMUL.FTZ R32, R32, R8.reuse ;  /* 0x0000000820207220 */ /* 0x080fe20000410000 */
[-C--:B------:R-:W-:Y:S01]  /*6cf0*/  FMUL.FTZ R33, R33, R8.reuse ;  /* 0x0000000821217220 */ /* 0x080fe20000410000 */
[-C--:B------:R-:W-:Y:S01]  /*6d00*/  FMUL.FTZ R36, R36, R8.reuse ;  /* 0x0000000824247220 */ /* 0x080fe20000410000 */
[-C--:B------:R-:W-:Y:S01]  /*6d10*/  FMUL.FTZ R37, R37, R8.reuse ;  /* 0x0000000825257220 */ /* 0x080fe20000410000 */
[-C--:B------:R-:W-:Y:S01]  /*6d20*/  FMUL.FTZ R40, R40, R8.reuse ;  /* 0x0000000828287220 */ /* 0x080fe20000410000 */
[----:B------:R5:W2:Y:S01]  /*6d30*/  @P2 MUFU.LG2 R11, R9 ;  /* 0x00000009000b2308 */ /* 0x000aa20000000c00 */
        /* <DEDUP_REMOVED lines=8> */
[----:B---3--:R3:W-:Y:S01]  /*6dc0*/  @!P0 STS [R7+0x28820], R4 ;  /* 0x0288200407008388 */ /* 0x0087e20000000800 */
        /* <DEDUP_REMOVED lines=47> */
[C---:B-----5:R-:W-:Y:S01]  /*70c0*/  @P1 FMUL.FTZ R9, R5.reuse, 0.69314718246459960938 ;  /* 0x3f31721805091820 */ /* 0x060fe20000410000 */
[----:B------:R-:W-:Y:S01]  /*70d0*/  @P2 FMUL.FTZ R5, R5, 0.69314718246459960938 ;  /* 0x3f31721805052820 */ /* 0x000fe20000410000 */
[----:B------:R-:W-:Y:S01]  /*70e0*/  @P1 FMUL.FTZ R10, R10, 0.69314718246459960938 ;  /* 0x3f3172180a0a1820 */ /* 0x000fe20000410000 */
[----:B--2---:R-:W-:Y:S01]  /*70f0*/  @P2 FMUL.FTZ R8, R11, 0.69314718246459960938 ;  /* 0x3f3172180b082820 */ /* 0x004fe20000410000 */
[----:B---3--:R-:W-:Y:S01]  /*7100*/  IMAD.MOV.U32 R7, RZ, RZ, -0x800000 ;  /* 0xff800000ff077424 */ /* 0x008fe200078e00ff */
[----:B------:R-:W-:Y:S01]  /*7110*/  PLOP3.LUT P0, PT, PT, PT, PT, 0x8, 0x0 ;  /* 0x000000000000781c */ /* 0x000fe20003f0e170 */
        /* <DEDUP_REMOVED lines=64> */
[----:B------:R-:W-:Y:S01]  /*7520*/  @P1 FFMA.FTZ R6, R9, R0, R10 ;  /* 0x0000000009061223 */ /* 0x000fe2000001000a */
[----:B------:R-:W-:Y:S01]  /*7530*/  @P2 FFMA.FTZ R7, R5, R3, R8 ;  /* 0x0000000305072223 */ /* 0x000fe20000010008 */
[----:B------:R-:W-:Y:S06]  /*7540*/  BAR.ARV 0xe, 0x100 ;  /* 0x0384000000007b1d */ /* 0x000fec0000002000 */
.L_x_13:
[----:B------:R-:W-:Y:S05]  /*7550*/  @P0 BRA `(.L_x_43) ;  /* 0x0000002000e00947 */ /* 0x000fea0003800000 */
[----:B------:R-:W2:Y:S01]  /*7560*/  S2R R0, SR_TID.X ;  /* 0x0000000000007919 */ /* 0x000ea20000002100 */
[----:B------:R-:W3:Y:S01]  /*7570*/  S2UR UR5, SR_CgaCtaId ;  /* 0x00000000000579c3 */ /* 0x000ee20000008800 */
[----:B------:R-:W-:Y:S01]  /*7580*/  UMOV UR4, 0x400 ;  /* 0x0000040000047882 */ /* 0x000fe20000000000 */
[----:B------:R-:W-:-:S06]  /*7590*/  IADD3 R3, -R2, RZ, RZ ;  /* 0x000000ff02037210 */ /* 0x000fcc0007ffe1ff */
[----:B------:R-:W-:Y:S01]  /*75a0*/  BAR.SYNC.DEFER_BLOCKING 0x1, 0x100 ;  /* 0x0044000000007b1d */ /* 0x000fe20000010000 */
[----:B------:R-:W-:-:S07]  /*75b0*/  SHF.R.S32.HI R19, RZ, 0x1f, R2 ;  /* 0x0000001fff137819 */ /* 0x000fce0000011402 */
[----:B------:R-:W5:Y:S08]  /*75c0*/  S2UR UR6, SR_CTAID.Y ;  /* 0x00000000000679c3 */ /* 0x000f700000002600 */
[----:B------:R-:W5:Y:S01]  /*75d0*/  LDC R4, c[0x0][0xc50] ;  /* 0x00031400ff047b82 */ /* 0x000f620000000800 */
[----:B---3--:R-:W-:-:S07]  /*75e0*/  ULEA UR4, UR5, UR4, 0x18 ;  /* 0x0000000405047291 */ /* 0x008fce000f8ec03f */
[----:B------:R-:W3:Y:S01]  /*75f0*/  LDC R9, c[0x0][0xbe8] ;  /* 0x0002fa00ff097b82 */ /* 0x000ee20000000800 */
[----:B------:R-:W-:Y:S01]  /*7600*/  UIADD3 UR4, UR4, 0x28c20, URZ ;  /* 0x00028c2004047890 */ /* 0x000fe2000fffe03f */
[----:B--2---:R-:W-:-:S03]  /*7610*/  VIADD R152, R0, 0xffffff80 ;  /* 0xffffff8000987836 */ /* 0x004fc60000000000 */
[----:B------:R-:W-:Y:S02]  /*7620*/  UPRMT UR4, URZ, 0x654, UR4 ;  /* 0x000006543f047896 */ /* 0x000fe40008000004 */
[----:B------:R-:W-:-:S04]  /*7630*/  SHF.R.S32.HI R21, RZ, 0x1f, R152 ;  /* 0x0000001fff157819 */ /* 0x000fc80000011498 */
[----:B01----:R-:W-:Y:S01]  /*7640*/  LEA.HI R5, R21, R152, RZ, 0x7 ;  /* 0x0000009815057211 */ /* 0x003fe200078f38ff */
[----:B-----5:R-:W-:Y:S02]  /*7650*/  IMAD R3, R4, R3, UR6 ;  /* 0x0000000604037e24 */ /* 0x020fe4000f8e0203 */
[----:B------:R-:W-:Y:S01]  /*7660*/  SYNCS.ARRIVE.TRANS64.RED.A1T0 RZ, [UR4], RZ ;  /* 0x000000ffffff79a7 */ /* 0x000fe20008100404 */
[----:B------:R-:W-:Y:S02]  /*7670*/  SHF.R.S32.HI R8, RZ, 0x7, R5 ;  /* 0x00000007ff087819 */ /* 0x000fe40000011405 */
[----:B------:R-:W-:Y:S02]  /*7680*/  LOP3.LUT R11, R5, 0xffffff80, RZ, 0xc0, !PT ;  /* 0xffffff80050b7812 */ /* 0x000fe400078ec0ff */
[----:B------:R-:W-:Y:S01]  /*7690*/  SHF.R.S32.HI R4, RZ, 0x1f, R3 ;  /* 0x0000001fff047819 */ /* 0x000fe20000011403 */
[----:B------:R-:W0:Y:S02]  /*76a0*/  SHFL.IDX PT, R10, R8, RZ, 0x1f ;  /* 0x00001fff080a7589 */ /* 0x000e2400000e0000 */
[----:B------:R-:W-:-:S05]  /*76b0*/  IMAD.IADD R0, R152, 0x1, -R11 ;  /* 0x0000000198007824 */ /* 0x000fca00078e0a0b */
[----:B------:R-:W-:Y:S02]  /*76c0*/  SHF.R.S32.HI R157, RZ, 0x1f, R0 ;  /* 0x0000001fff9d7819 */ /* 0x000fe40000011400 */
[----:B0-----:R-:W-:Y:S02]  /*76d0*/  ISETP.NE.AND P0, PT, R10, RZ, PT ;  /* 0x000000ff0a00720c */ /* 0x001fe40003f05270 */
[----:B------:R-:W-:-:S11]  /*76e0*/  LEA.HI R10, R157, R0, RZ, 0x2 ;  /* 0x000000009d0a7211 */ /* 0x000fd600078f10ff */
[----:B---3--:R-:W-:Y:S05]  /*76f0*/  @P0 BRA `(.L_x_44) ;  /* 0x0000000400380947 */ /* 0x008fea0003800000 */
[----:B------:R-:W0:Y:S01]  /*7700*/  LDC R18, c[0x0][0xbe8] ;  /* 0x0002fa00ff127b82 */ /* 0x000e220000000800 */
[----:B------:R-:W-:Y:S01]  /*7710*/  LOP3.LUT R5, R5, 0xffffff80, RZ, 0xc0, !PT ;  /* 0xffffff8005057812 */ /* 0x000fe200078ec0ff */
[----:B------:R-:W1:Y:S01]  /*7720*/  S2R R16, SR_CTAID.X ;  /* 0x0000000000107919 */ /* 0x000e620000002500 */
[----:B------:R-:W-:-:S03]  /*7730*/  ULDC.64 UR4, c[0x0][0xbd0] ;  /* 0x0002f40000047ab9 */ /* 0x000fc60000000a00 */
[----:B------:R-:W-:Y:S01]  /*7740*/  IMAD.IADD R153, R152, 0x1, -R5 ;  /* 0x0000000198997824 */ /* 0x000fe200078e0a05 */
[----:B------:R-:W-:Y:S01]  /*7750*/  LEA.HI R5, R21, R152, RZ, 0x2 ;  /* 0x0000009815057211 */ /* 0x000fe200078f10ff */
[----:B------:R-:W2:Y:S03]  /*7760*/  S2UR UR6, SR_CTAID.Z ;  /* 0x00000000000679c3 */ /* 0x000ea60000002700 */
[----:B------:R-:W-:Y:S02]  /*7770*/  SHF.R.S32.HI R12, RZ, 0x1f, R153 ;  /* 0x0000001fff0c7819 */ /* 0x000fe40000011499 */
[----:B------:R-:W-:Y:S02]  /*7780*/  LOP3.LUT R5, R5, 0xfffffffc, RZ, 0xc0, !PT ;  /* 0xfffffffc05057812 */ /* 0x000fe400078ec0ff */
[CC--:B------:R-:W-:Y:S01]  /*7790*/  LEA.HI R154, R12.reuse, R153.reuse, RZ, 0x2 ;  /* 0x000000990c9a7211 */ /* 0x0c0fe200078f10ff */
[----:B------:R-:W3:Y:S01]  /*77a0*/  LDC.64 R22, c[0x0][0xbd8] ;  /* 0x0002f600ff167b82 */ /* 0x000ee20000000a00 */
[----:B------:R-:W-:Y:S01]  /*77b0*/  LEA.HI R13, R12, R153, RZ, 0x5 ;  /* 0x000000990c0d7211 */ /* 0x000fe200078f28ff */
[----:B------:R-:W-:Y:S01]  /*77c0*/  IMAD.IADD R5, R152, 0x1, -R5 ;  /* 0x0000000198057824 */ /* 0x000fe200078e0a05 */
[----:B------:R-:W-:-:S02]  /*77d0*/  SHF.R.S32.HI R11, RZ, 0x2, R154 ;  /* 0x00000002ff0b7819 */ /* 0x000fc4000001149a */
[----:B------:R-:W-:Y:S02]  /*77e0*/  SHF.R.S32.HI R14, RZ, 0x1f, R154 ;  /* 0x0000001fff0e7819 */ /* 0x000fe4000001149a */
[----:B------:R-:W-:Y:S02]  /*77f0*/  SHF.R.S32.HI R13, RZ, 0x5, R13 ;  /* 0x00000005ff0d7819 */ /* 0x000fe4000001140d */
[----:B0-----:R-:W-:Y:S02]  /*7800*/  ISETP.NE.AND P0, PT, R18, 0x1, PT ;  /* 0x000000011200780c */ /* 0x001fe40003f05270 */
[----:B------:R-:W-:Y:S02]  /*7810*/  LEA.HI R14, R14, R11, RZ, 0x3 ;  /* 0x0000000b0e0e7211 */ /* 0x000fe400078f18ff */
[----:B------:R-:W-:Y:S02]  /*7820*/  LOP3.LUT R154, R154, 0x7ffffffc, RZ, 0xc0, !PT ;  /* 0x7ffffffc9a9a7812 */ /* 0x000fe400078ec0ff */
[----:B------:R-:W-:-:S03]  /*7830*/  LOP3.LUT R14, R14, 0xfffffff8, RZ, 0xc0, !PT ;  /* 0xfffffff80e0e7812 */ /* 0x000fc600078ec0ff */
[----:B------:R-:W-:Y:S02]  /*7840*/  IMAD.IADD R154, R153, 0x1, -R154 ;  /* 0x00000001999a7824 */ /* 0x000fe400078e0a9a */
[----:B------:R-:W-:Y:S01]  /*7850*/  IMAD.IADD R14, R11, 0x1, -R14 ;  /* 0x000000010b0e7824 */ /* 0x000fe200078e0a0e */
[----:B------:R-:W-:Y:S01]  /*7860*/  LEA.HI R11, R5, R5, RZ, 0x1 ;  /* 0x00000005050b7211 */ /* 0x000fe200078f08ff */
[----:B------:R-:W0:Y:S01]  /*7870*/  @P0 LDC R20, c[0x0][0xbec] ;  /* 0x0002fb00ff140b82 */ /* 0x000e220000000800 */
[----:B------:R-:W-:Y:S02]  /*7880*/  SHF.L.U32 R154, R154, 0x1, RZ ;  /* 0x000000019a9a7819 */ /* 0x000fe400000006ff */
[----:B------:R-:W-:Y:S01]  /*7890*/  LOP3.LUT R12, R11, 0x1ffffffe, RZ, 0xc0, !PT ;  /* 0x1ffffffe0b0c7812 */ /* 0x000fe200078ec0ff */
[----:B------:R-:W-:Y:S01]  /*78a0*/  IMAD R11, R19, UR4, RZ ;  /* 0x00000004130b7c24 */ /* 0x000fe2000f8e02ff */
[----:B------:R-:W-:-:S03]  /*78b0*/  LEA R155, R13, R14, 0x4 ;  /* 0x0000000e0d9b7211 */ /* 0x000fc600078e20ff */
[----:B------:R-:W5:Y:S01]  /*78c0*/  @P0 LDC R17, c[0x0][0xbf0] ;  /* 0x0002fc00ff110b82 */ /* 0x000f620000000800 */
[----:B------:R-:W-:Y:S02]  /*78d0*/  IMAD.IADD R5, R5, 0x1, -R12 ;  /* 0x0000000105057824 */ /* 0x000fe400078e0a0c */
[----:B------:R-:W-:Y:S01]  /*78e0*/  IMAD.WIDE.U32 R12, R2, UR4, RZ ;  /* 0x00000004020c7c25 */ /* 0x000fe2000f8e00ff */
[----:B--2---:R-:W-:-:S03]  /*78f0*/  USHF.R.S32.HI UR4, URZ, 0x1f, UR6 ;  /* 0x0000001f3f047899 */ /* 0x004fc60008011406 */
[----:B------:R-:W-:Y:S02]  /*7900*/  IMAD R5, R5, 0x8, R155 ;  /* 0x0000000805057824 */ /* 0x000fe400078e029b */
[----:B------:R-:W-:Y:S02]  /*7910*/  IMAD R11, R2, UR5, R11 ;  /* 0x00000005020b7c24 */ /* 0x000fe4000f8e020b */
[----:B---3--:R-:W-:Y:S01]  /*7920*/  IMAD R14, R22, UR4, RZ ;  /* 0x00000004160e7c24 */ /* 0x008fe2000f8e02ff */
[----:B------:R-:W-:Y:S01]  /*7930*/  ULDC.64 UR4, c[0x0][0xbe0] ;  /* 0x0002f80000047ab9 */ /* 0x000fe20000000a00 */
[----:B-1----:R-:W-:Y:S02]  /*7940*/  IMAD R5, R16, 0x40, R5 ;  /* 0x0000004010057824 */ /* 0x002fe400078e0205 */
[----:B------:R-:W-:Y:S02]  /*7950*/  IMAD R15, R23, UR6, R14 ;  /* 0x00000006170f7c24 */ /* 0x000fe4000f8e020e */
[----:B------:R-:W-:-:S02]  /*7960*/  IMAD.IADD R13, R13, 0x1, R11 ;  /* 0x000000010d0d7824 */ /* 0x000fc400078e020b */
[----:B0-----:R-:W-:-:S04]  /*7970*/  @P0 IMAD.HI.U32 R14, R5, R20, RZ ;  /* 0x00000014050e0227 */ /* 0x001fc800078e00ff */
[----:B------:R-:W-:-:S04]  /*7980*/  IMAD.WIDE.U32 R12, R22, UR6, R12 ;  /* 0x00000006160c7c25 */ /* 0x000fc8000f8e000c */
[----:B------:R-:W-:Y:S01]  /*7990*/  IMAD.MOV.U32 R11, RZ, RZ, R5 ;  /* 0x000000ffff0b7224 */ /* 0x000fe200078e0005 */
[----:B-----5:R-:W-:Y:S01]  /*79a0*/  @P0 SHF.R.U32.HI R11, RZ, R17, R14 ;  /* 0x00000011ff0b0219 */ /* 0x020fe2000001160e */
[----:B------:R-:W-:Y:S02]  /*79b0*/  IMAD.IADD R13, R13, 0x1, R15 ;  /* 0x000000010d0d7824 */ /* 0x000fe400078e020f */
[----:B------:R-:W-:Y:S01]  /*79c0*/  IMAD R14, R4, UR4, RZ ;  /* 0x00000004040e7c24 */ /* 0x000fe2000f8e02ff */
[----:B------:R-:W-:Y:S01]  /*79d0*/  IADD3 R15, -R11, RZ, RZ ;  /* 0x000000ff0b0f7210 */ /* 0x000fe20007ffe1ff */
[----:B------:R-:W-:-:S04]  /*79e0*/  IMAD.WIDE.U32 R12, R3, UR4, R12 ;  /* 0x00000004030c7c25 */ /* 0x000fc8000f8e000c */
[----:B------:R-:W-:Y:S01]  /*79f0*/  IMAD R5, R18, R15, R5 ;  /* 0x0000000f12057224 */ /* 0x000fe200078e0205 */
[----:B------:R-:W-:Y:S01]  /*7a00*/  SHF.R.S32.HI R15, RZ, 0x1f, R11 ;  /* 0x0000001fff0f7819 */ /* 0x000fe2000001140b */
[----:B------:R-:W-:Y:S01]  /*7a10*/  IMAD R14, R3, UR5, R14 ;  /* 0x00000005030e7c24 */ /* 0x000fe2000f8e020e */
[----:B------:R-:W-:Y:S01]  /*7a20*/  IADD3 R12, P0, R11, R12, RZ ;  /* 0x0000000c0b0c7210 */ /* 0x000fe20007f1e0ff */
[----:B------:R-:W-:Y:S01]  /*7a30*/  ULDC.64 UR4, c[0x0][0xbc8] ;  /* 0x0002f20000047ab9 */ /* 0x000fe20000000a00 */
[----:B------:R-:W-:Y:S02]  /*7a40*/  SHF.R.S32.HI R11, RZ, 0x1f, R5 ;  /* 0x0000001fff0b7819 */ /* 0x000fe40000011405 */
[----:B------:R-:W-:-:S03]  /*7a50*/  IADD3.X R13, R15, R13, R14, P0, !PT ;  /* 0x0000000d0f0d7210 */ /* 0x000fc600007fe40e */
[----:B------:R-:W-:Y:S01]  /*7a60*/  IMAD R14, R11, UR4, RZ ;  /* 0x000000040b0e7c24 */ /* 0x000fe2000f8e02ff */
[----:B------:R-:W-:Y:S01]  /*7a70*/  LEA.HI R11, R8, R8, RZ, 0x1 ;  /* 0x00000008080b7211 */ /* 0x000fe200078f08ff */
[----:B------:R-:W-:-:S03]  /*7a80*/  IMAD.WIDE.U32 R12, R5, UR4, R12 ;  /* 0x00000004050c7c25 */ /* 0x000fc6000f8e000c */
[----:B------:R-:W-:Y:S01]  /*7a90*/  LOP3.LUT R11, R11, 0xfffffe, RZ, 0xc0, !PT ;  /* 0x00fffffe0b0b7812 */ /* 0x000fe200078ec0ff */
[----:B------:R-:W-:Y:S01]  /*7aa0*/  IMAD R5, R5, UR5, R14 ;  /* 0x0000000505057c24 */ /* 0x000fe2000f8e020e */
[----:B------:R-:W-:Y:S02]  /*7ab0*/  ULDC.64 UR4, c[0x0][0xba8] ;  /* 0x0002ea0000047ab9 */ /* 0x000fe40000000a00 */
[----:B------:R-:W-:Y:S01]  /*7ac0*/  LEA R17, P0, R12, UR4, 0x2 ;  /* 0x000000040c117c11 */ /* 0x000fe2000f8010ff */
[----:B------:R-:W-:Y:S01]  /*7ad0*/  IMAD.IADD R5, R13, 0x1, R5 ;  /* 0x000000010d057824 */ /* 0x000fe200078e0205 */
[----:B------:R-:W-:Y:S01]  /*7ae0*/  ULDC UR4, c[0x0][0xa88] ;  /* 0x0002a20000047ab9 */ /* 0x000fe20000000800 */
[----:B------:R-:W-:Y:S02]  /*7af0*/  IMAD.IADD R11, R8, 0x1, -R11 ;  /* 0x00000001080b7824 */ /* 0x000fe400078e0a0b */
[----:B------:R-:W-:Y:S01]  /*7b00*/  SHFL.IDX PT, R14, R17, 0x1, 0x1c1f ;  /* 0x003c1f00110e7f89 */ /* 0x000fe200000e0000 */
[----:B------:R-:W-:Y:S01]  /*7b10*/  LEA.HI.X R20, R12, UR5, R5, 0x2, P0 ;  /* 0x000000050c147c11 */ /* 0x000fe200080f1405 */
[----:B------:R-:W-:-:S02]  /*7b20*/  IMAD.U32 R11, R11, -0x100, RZ ;  /* 0xffffff000b0b7824 */ /* 0x000fc400078e00ff */
[----:B------:R-:W-:Y:S01]  /*7b30*/  SHFL.IDX PT, R12, R17, RZ, 0x1c1f ;  /* 0x001c1fff110c7589 */ /* 0x000fe200000e0000 */
[----:B------:R-:W-:Y:S02]  /*7b40*/  IMAD R5, R16, 0x40, R155 ;  /* 0x0000004010057824 */ /* 0x000fe400078e029b */
[----:B------:R-:W-:Y:S01]  /*7b50*/  IMAD R16, R18, UR4, RZ ;  /* 0x0000000412107c24 */ /* 0x000fe2000f8e02ff */
[----:B------:R-:W0:Y:S01]  /*7b60*/  SHFL.IDX PT, R13, R20, RZ, 0x1c1f ;  /* 0x001c1fff140d7589 */ /* 0x000e2200000e0000 */
[----:B------:R-:W-:Y:S01]  /*7b70*/  ISETP.NE.AND P0, PT, R154, R11, PT ;  /* 0x0000000b9a00720c */ /* 0x000fe20003f05270 */
[C---:B------:R-:W-:Y:S02]  /*7b80*/  VIADD R11, R5.reuse, 0x8 ;  /* 0x00000008050b7836 */ /* 0x040fe40000000000 */
[----:B------:R-:W1:Y:S01]  /*7b90*/  SHFL.IDX PT, R15, R20, 0x1, 0x1c1f ;  /* 0x003c1f00140f7f89 */ /* 0x000e6200000e0000 */
[-C--:B------:R-:W-:Y:S02]  /*7ba0*/  ISETP.GE.OR P1, PT, R5, R16.reuse, P0 ;  /* 0x000000100500720c */ /* 0x080fe40000726670 */
[----:B------:R-:W-:-:S11]  /*7bb0*/  ISETP.GE.OR P0, PT, R11, R16, P0 ;  /* 0x000000100b00720c */ /* 0x000fd60000706670 */
[----:B0-----:R0:W-:Y:S04]  /*7bc0*/  @!P1 ST.E desc[UR42][R12.64], R6 ;  /* 0x000000060c009985 */ /* 0x0011e8000c10192a */
[----:B-1----:R0:W-:Y:S02]  /*7bd0*/  @!P0 ST.E desc[UR42][R14.64], R7 ;  /* 0x000000070e008985 */ /* 0x0021e4000c10192a */
.L_x_44:
[----:B------:R-:W-:Y:S01]  /*7be0*/  ISETP.NE.AND P0, PT, R9, 0x1, PT ;  /* 0x000000010900780c */ /* 0x000fe20003f05270 */
[----:B0-----:R-:W0:Y:S01]  /*7bf0*/  S2R R15, SR_CTAID.X ;  /* 0x00000000000f7919 */ /* 0x001e220000002500 */
[--C-:B------:R-:W-:Y:S01]  /*7c00*/  SHF.R.S32.HI R5, RZ, 0x2, R10.reuse ;  /* 0x00000002ff057819 */ /* 0x100fe2000001140a */
[----:B------:R-:W1:Y:S01]  /*7c10*/  S2UR UR6, SR_CTAID.Z ;  /* 0x00000000000679c3 */ /* 0x000e620000002700 */
[----:B------:R-:W-:Y:S01]  /*7c20*/  SHF.R.S32.HI R6, RZ, 0x1f, R10 ;  /* 0x0000001fff067819 */ /* 0x000fe2000001140a */
[----:B------:R-:W-:Y:S01]  /*7c30*/  ULDC.64 UR4, c[0x0][0xb38] ;  /* 0x0002ce0000047ab9 */ /* 0x000fe20000000a00 */
[----:B------:R-:W-:Y:S01]  /*7c40*/  LEA.HI R21, R21, R152, RZ, 0x2 ;  /* 0x0000009815157211 */ /* 0x000fe200078f10ff */
[----:B------:R-:W-:Y:S01]  /*7c50*/  BSSY B0, `(.L_x_45) ;  /* 0x0000101000007945 */ /* 0x000fe20003800000 */
[----:B------:R-:W-:Y:S02]  /*7c60*/  LEA.HI R6, R6, R5, RZ, 0x3 ;  /* 0x0000000506067211 */ /* 0x000fe400078f18ff */
[----:B------:R-:W-:Y:S01]  /*7c70*/  LOP3.LUT R21, R21, 0xfffffffc, RZ, 0xc0, !PT ;  /* 0xfffffffc15157812 */ /* 0x000fe200078ec0ff */
[----:B------:R-:W2:Y:S01]  /*7c80*/  LDC.64 R12, c[0x0][0xb40] ;  /* 0x0002d000ff0c7b82 */ /* 0x000ea20000000a00 */
[----:B------:R-:W-:-:S02]  /*7c90*/  LOP3.LUT R6, R6, 0xfffffff8, RZ, 0xc0, !PT ;  /* 0xfffffff806067812 */ /* 0x000fc400078ec0ff */
[----:B------:R-:W-:Y:S01]  /*7ca0*/  LEA.HI R157, R157, R0, RZ, 0x5 ;  /* 0x000000009d9d7211 */ /* 0x000fe200078f28ff */
[----:B------:R-:W-:Y:S02]  /*7cb0*/  IMAD.IADD R21, R152, 0x1, -R21 ;  /* 0x0000000198157824 */ /* 0x000fe400078e0a15 */
[----:B------:R-:W-:Y:S01]  /*7cc0*/  IMAD.IADD R14, R5, 0x1, -R6 ;  /* 0x00000001050e7824 */ /* 0x000fe200078e0a06 */
[----:B------:R-:W-:Y:S01]  /*7cd0*/  SHF.R.S32.HI R157, RZ, 0x5, R157 ;  /* 0x00000005ff9d7819 */ /* 0x000fe2000001149d */
[----:B------:R-:W3:Y:S01]  /*7ce0*/  @P0 LDC R16, c[0x0][0xbec] ;  /* 0x0002fb00ff100b82 */ /* 0x000ee20000000800 */
[----:B------:R-:W-:-:S03]  /*7cf0*/  LEA.HI R5, R21, R21, RZ, 0x1 ;  /* 0x0000001515057211 */ /* 0x000fc600078f08ff */
[----:B------:R-:W-:Y:S01]  /*7d00*/  IMAD R14, R157, 0x10, R14 ;  /* 0x000000109d0e7824 */ /* 0x000fe200078e020e */
[----:B------:R-:W-:Y:S01]  /*7d10*/  LOP3.LUT R6, R5, 0x1ffffffe, RZ, 0xc0, !PT ;  /* 0x1ffffffe05067812 */ /* 0x000fe200078ec0ff */
[----:B------:R-:W-:Y:S02]  /*7d20*/  IMAD R5, R19, UR4, RZ ;  /* 0x0000000413057c24 */ /* 0x000fe4000f8e02ff */
[----:B------:R-:W5:Y:S02]  /*7d30*/  @P0 LDC R17, c[0x0][0xbf0] ;  /* 0x0002fc00ff110b82 */ /* 0x000f640000000800 */
[----:B------:R-:W-:Y:S02]  /*7d40*/  IMAD.IADD R21, R21, 0x1, -R6 ;  /* 0x0000000115157824 */ /* 0x000fe400078e0a06 */
[C---:B------:R-:W-:Y:S01]  /*7d50*/  IMAD.WIDE.U32 R6, R2.reuse, UR4, RZ ;  /* 0x0000000402067c25 */ /* 0x040fe2000f8e00ff */
[----:B-1----:R-:W-:Y:S02]  /*7d60*/  USHF.R.S32.HI UR4, URZ, 0x1f, UR6 ;  /* 0x0000001f3f047899 */ /* 0x002fe40008011406 */
[----:B------:R-:W-:Y:S01]  /*7d70*/  LEA R21, R21, R14, 0x3 ;  /* 0x0000000e15157211 */ /* 0x000fe200078e18ff */
[----:B------:R-:W-:-:S03]  /*7d80*/  IMAD R5, R2, UR5, R5 ;  /* 0x0000000502057c24 */ /* 0x000fc6000f8e0205 */
[C---:B--2---:R-:W-:Y:S01]  /*7d90*/  IMAD R2, R12.reuse, UR4, RZ ;  /* 0x000000040c027c24 */ /* 0x044fe2000f8e02ff */
[----:B------:R-:W-:Y:S01]  /*7da0*/  ULDC.64 UR4, c[0x0][0xb48] ;  /* 0x0002d20000047ab9 */ /* 0x000fe20000000a00 */
[----:B------:R-:W-:Y:S02]  /*7db0*/  IMAD.IADD R7, R7, 0x1, R5 ;  /* 0x0000000107077824 */ /* 0x000fe400078e0205 */
[----:B0-----:R-:W-:Y:S02]  /*7dc0*/  IMAD R21, R15, 0x40, R21 ;  /* 0x000000400f157824 */ /* 0x001fe400078e0215 */
[----:B------:R-:W-:Y:S02]  /*7dd0*/  IMAD R11, R13, UR6, R2 ;  /* 0x000000060d0b7c24 */ /* 0x000fe4000f8e0202 */
[----:B------:R-:W-:-:S04]  /*7de0*/  IMAD.WIDE.U32 R6, R12, UR6, R6 ;  /* 0x000000060c067c25 */ /* 0x000fc8000f8e0006 */
[----:B---3--:R-:W-:-:S04]  /*7df0*/  @P0 IMAD.HI.U32 R16, R21, R16, RZ ;  /* 0x0000001015100227 */ /* 0x008fc800078e00ff */
[----:B------:R-:W-:Y:S02]  /*7e00*/  IMAD R4, R4, UR4, RZ ;  /* 0x0000000404047c24 */ /* 0x000fe4000f8e02ff */
[----:B------:R-:W-:Y:S01]  /*7e10*/  IMAD.MOV.U32 R5, RZ, RZ, R21 ;  /* 0x000000ffff057224 */ /* 0x000fe200078e0015 */
[----:B-----5:R-:W-:Y:S01]  /*7e20*/  @P0 SHF.R.U32.HI R5, RZ, R17, R16 ;  /* 0x00000011ff050219 */ /* 0x020fe20000011610 */
[----:B------:R-:W-:Y:S02]  /*7e30*/  IMAD.IADD R7, R7, 0x1, R11 ;  /* 0x0000000107077824 */ /* 0x000fe400078e020b */
[C---:B------:R-:W-:Y:S01]  /*7e40*/  IMAD R11, R3.reuse, UR5, R4 ;  /* 0x00000005030b7c24 */ /* 0x040fe2000f8e0204 */
[----:B------:R-:W-:Y:S01]  /*7e50*/  SHF.R.S32.HI R4, RZ, 0x1f, R5 ;  /* 0x0000001fff047819 */ /* 0x000fe20000011405 */
[----:B------:R-:W-:Y:S01]  /*7e60*/  IMAD.WIDE.U32 R2, R3, UR4, R6 ;  /* 0x0000000403027c25 */ /* 0x000fe2000f8e0006 */
[----:B------:R-:W-:Y:S01]  /*7e70*/  ULDC.64 UR4, c[0x0][0xb30] ;  /* 0x0002cc0000047ab9 */ /* 0x000fe20000000a00 */
[----:B------:R-:W-:-:S02]  /*7e80*/  LEA.HI R6, R8, R8, RZ, 0x1 ;  /* 0x0000000808067211 */ /* 0x000fc400078f08ff */
[----:B------:R-:W-:Y:S01]  /*7e90*/  IMAD.MOV R12, RZ, RZ, -R5 ;  /* 0x000000ffff0c7224 */ /* 0x000fe200078e0a05 */
[----:B------:R-:W-:Y:S01]  /*7ea0*/  IADD3 R3, R3, R11, RZ ;  /* 0x0000000b03037210 */ /* 0x000fe20007ffe0ff */
[----:B------:R-:W-:Y:S01]  /*7eb0*/  IMAD R4, R4, UR4, RZ ;  /* 0x0000000404047c24 */ /* 0x000fe2000f8e02ff */
[----:B------:R-:W-:Y:S01]  /*7ec0*/  LOP3.LUT R13, R6, 0xfffffe, RZ, 0xc0, !PT ;  /* 0x00fffffe060d7812 */ /* 0x000fe200078ec0ff */
[----:B------:R-:W-:Y:S02]  /*7ed0*/  IMAD R7, R9, R12, R21 ;  /* 0x0000000c09077224 */ /* 0x000fe400078e0215 */
[C---:B------:R-:W-:Y:S02]  /*7ee0*/  IMAD R11, R5.reuse, UR5, R4 ;  /* 0x00000005050b7c24 */ /* 0x040fe4000f8e0204 */
[----:B------:R-:W-:Y:S01]  /*7ef0*/  IMAD.WIDE.U32 R2, R5, UR4, R2 ;  /* 0x0000000405027c25 */ /* 0x000fe2000f8e0002 */
[----:B------:R-:W-:Y:S01]  /*7f00*/  SHF.R.S32.HI R4, RZ, 0x1f, R7 ;  /* 0x0000001fff047819 */ /* 0x000fe20000011407 */
[----:B------:R-:W-:-:S02]  /*7f10*/  ULDC.64 UR4, c[0x0][0xb28] ;  /* 0x0002ca0000047ab9 */ /* 0x000fc40000000a00 */
[----:B------:R-:W-:Y:S01]  /*7f20*/  IMAD.IADD R3, R3, 0x1, R11 ;  /* 0x0000000103037824 */ /* 0x000fe200078e020b */
[----:B------:R-:W-:Y:S01]  /*7f30*/  LOP3.LUT R11, R10, 0x7ffffffc, RZ, 0xc0, !PT ;  /* 0x7ffffffc0a0b7812 */ /* 0x000fe200078ec0ff */
[----:B------:R-:W-:Y:S02]  /*7f40*/  IMAD R4, R4, UR4, RZ ;  /* 0x0000000404047c24 */ /* 0x000fe4000f8e02ff */
[----:B------:R-:W-:-:S04]  /*7f50*/  IMAD.WIDE.U32 R2, R7, UR4, R2 ;  /* 0x0000000407027c25 */ /* 0x000fc8000f8e0002 */
[----:B------:R-:W-:Y:S01]  /*7f60*/  IMAD R5, R7, UR5, R4 ;  /* 0x0000000507057c24 */ /* 0x000fe2000f8e0204 */
[----:B------:R-:W-:Y:S01]  /*7f70*/  ULDC.64 UR4, c[0x0][0xb00] ;  /* 0x0002c00000047ab9 */ /* 0x000fe20000000a00 */
[----:B------:R-:W-:Y:S01]  /*7f80*/  IMAD R7, R15, 0x40, R14 ;  /* 0x000000400f077824 */ /* 0x000fe200078e020e */
[----:B------:R-:W-:Y:S01]  /*7f90*/  LEA R4, P0, R2, UR4, 0x2 ;  /* 0x0000000402047c11 */ /* 0x000fe2000f8010ff */
[----:B------:R-:W-:Y:S01]  /*7fa0*/  ULDC UR4, c[0x0][0xa88] ;  /* 0x0002a20000047ab9 */ /* 0x000fe20000000800 */
[----:B------:R-:W-:Y:S02]  /*7fb0*/  IMAD.IADD R5, R3, 0x1, R5 ;  /* 0x0000000103057824 */ /* 0x000fe400078e0205 */
[----:B------:R-:W-:Y:S02]  /*7fc0*/  IMAD R6, R9, UR4, RZ ;  /* 0x0000000409067c24 */ /* 0x000fe4000f8e02ff */
[----:B------:R-:W-:Y:S01]  /*7fd0*/  IMAD.IADD R13, R8, 0x1, -R13 ;  /* 0x00000001080d7824 */ /* 0x000fe200078e0a0d */
[----:B------:R-:W-:Y:S01]  /*7fe0*/  LEA.HI.X R5, R2, UR5, R5, 0x2, P0 ;  /* 0x0000000502057c11 */ /* 0x000fe200080f1405 */
[----:B------:R-:W-:Y:S01]  /*7ff0*/  IMAD.IADD R0, R0, 0x1, -R11 ;  /* 0x0000000100007824 */ /* 0x000fe200078e0a0b */
[----:B------:R-:W-:Y:S01]  /*8000*/  ISETP.GE.AND P0, PT, R7, R6, PT ;  /* 0x000000060700720c */ /* 0x000fe20003f06270 */
[----:B------:R0:W1:Y:S03]  /*8010*/  SHFL.IDX PT, R2, R4, RZ, 0x1c1f ;  /* 0x001c1fff04027589 */ /* 0x00006600000e0000 */
[----:B------:R-:W-:Y:S01]  /*8020*/  LEA R0, R13, R0, 0x7 ;  /* 0x000000000d007211 */ /* 0x000fe200078e38ff */
[----:B------:R0:W2:Y:S04]  /*8030*/  SHFL.IDX PT, R3, R5, RZ, 0x1c1f ;  /* 0x001c1fff05037589 */ /* 0x0000a800000e0000 */
[----:B------:R-:W-:-:S04]  /*8040*/  IMAD.SHL.U32 R0, R0, 0x2, RZ ;  /* 0x0000000200007824 */ /* 0x000fc800078e00ff */
[----:B0-----:R-:W-:Y:S05]  /*8050*/  @P0 BRA `(.L_x_46) ;  /* 0x0000000c00000947 */ /* 0x001fea0003800000 */
[C---:B------:R-:W-:Y:S01]  /*8060*/  VIADD R9, R0.reuse, 0x8 ;  /* 0x0000000800097836 */ /* 0x040fe20000000000 */
[----:B------:R-:W-:Y:S01]  /*8070*/  ULDC UR4, c[0x0][0xac8] ;  /* 0x0002b20000047ab9 */ /* 0x000fe20000000800 */
[C---:B------:R-:W-:Y:S01]  /*8080*/  VIADD R11, R0.reuse, 0x10 ;  /* 0x00000010000b7836 */ /* 0x040fe20000000000 */
[C---:B------:R-:W-:Y:S01]  /*8090*/  ISETP.GE.AND P2, PT, R0.reuse, UR4, PT ;  /* 0x0000000400007c0c */ /* 0x040fe2000bf46270 */
[C---:B------:R-:W-:Y:S01]  /*80a0*/  VIADD R13, R0.reuse, 0x18 ;  /* 0x00000018000d7836 */ /* 0x040fe20000000000 */
[----:B------:R-:W-:Y:S01]  /*80b0*/  ISETP.GE.AND P3, PT, R9, UR4, PT ;  /* 0x0000000409007c0c */ /* 0x000fe2000bf66270 */
[C---:B------:R-:W-:Y:S01]  /*80c0*/  VIADD R16, R0.reuse, 0x20 ;  /* 0x0000002000107836 */ /* 0x040fe20000000000 */
[----:B------:R-:W-:Y:S01]  /*80d0*/  ISETP.GE.AND P4, PT, R11, UR4, PT ;  /* 0x000000040b007c0c */ /* 0x000fe2000bf86270 */
[C---:B------:R-:W-:Y:S01]  /*80e0*/  VIADD R18, R0.reuse, 0x30 ;  /* 0x0000003000127836 */ /* 0x040fe20000000000 */
[----:B------:R-:W-:Y:S01]  /*80f0*/  ISETP.GE.AND P5, PT, R13, UR4, PT ;  /* 0x000000040d007c0c */ /* 0x000fe2000bfa6270 */
[C---:B------:R-:W-:Y:S01]  /*8100*/  VIADD R19, R0.reuse, 0x38 ;  /* 0x0000003800137836 */ /* 0x040fe20000000000 */
[C---:B------:R-:W-:Y:S01]  /*8110*/  IADD3 R17, R0.reuse, 0x28, RZ ;  /* 0x0000002800117810 */ /* 0x040fe20007ffe0ff */
[----:B------:R-:W-:Y:S01]  /*8120*/  VIADD R20, R0, 0x40 ;  /* 0x0000004000147836 */ /* 0x000fe20000000000 */
[----:B------:R-:W-:Y:S01]  /*8130*/  ISETP.GE.AND P0, PT, R16, UR4, PT ;  /* 0x0000000410007c0c */ /* 0x000fe2000bf06270 */
[C---:B------:R-:W-:Y:S01]  /*8140*/  VIADD R21, R0.reuse, 0x48 ;  /* 0x0000004800157836 */ /* 0x040fe20000000000 */
[----:B------:R-:W-:Y:S01]  /*8150*/  ISETP.GE.AND P1, PT, R17, UR4, PT ;  /* 0x0000000411007c0c */ /* 0x000fe2000bf26270 */
[C---:B------:R-:W-:Y:S01]  /*8160*/  VIADD R22, R0.reuse, 0x50 ;  /* 0x0000005000167836 */ /* 0x040fe20000000000 */
[----:B------:R-:W-:-:S02]  /*8170*/  @!P2 LEA.HI R8, R0, R0, RZ, 0x1 ;  /* 0x000000000008a211 */ /* 0x000fc400078f08ff */
[----:B------:R-:W-:Y:S02]  /*8180*/  @!P3 LEA.HI R10, R9, R9, RZ, 0x1 ;  /* 0x00000009090ab211 */ /* 0x000fe400078f08ff */
[----:B------:R-:W-:Y:S02]  /*8190*/  @!P4 LEA.HI R12, R11, R11, RZ, 0x1 ;  /* 0x0000000b0b0cc211 */ /* 0x000fe400078f08ff */
[----:B------:R-:W-:Y:S02]  /*81a0*/  @!P5 LEA.HI R14, R13, R13, RZ, 0x1 ;  /* 0x0000000d0d0ed211 */ /* 0x000fe400078f08ff */
[----:B------:R-:W-:Y:S02]  /*81b0*/  @!P2 LOP3.LUT R9, R8, 0xfffffffe, RZ, 0xc0, !PT ;  /* 0xfffffffe0809a812 */ /* 0x000fe400078ec0ff */
[----:B------:R-:W-:Y:S02]  /*81c0*/  @!P3 LOP3.LUT R11, R10, 0xfffffffe, RZ, 0xc0, !PT ;  /* 0xfffffffe0a0bb812 */ /* 0x000fe400078ec0ff */
[----:B------:R-:W-:Y:S01]  /*81d0*/  @!P4 LOP3.LUT R13, R12, 0xfffffffe, RZ, 0xc0, !PT ;  /* 0xfffffffe0c0dc812 */ /* 0x000fe200078ec0ff */
[----:B-12---:R-:W-:Y:S01]  /*81e0*/  @!P2 IMAD.WIDE R8, R9, 0x4, R2 ;  /* 0x000000040908a825 */ /* 0x006fe200078e0202 */
[----:B------:R-:W-:-:S02]  /*81f0*/  @!P5 LOP3.LUT R15, R14, 0xfffffffe, RZ, 0xc0, !PT ;  /* 0xfffffffe0e0fd812 */ /* 0x000fc400078ec0ff */
[----:B------:R-:W-:Y:S01]  /*8200*/  ISETP.GE.AND P6, PT, R22, UR4, PT ;  /* 0x0000000416007c0c */ /* 0x000fe2000bfc6270 */
[--C-:B------:R-:W-:Y:S01]  /*8210*/  @!P3 IMAD.WIDE R10, R11, 0x4, R2.reuse ;  /* 0x000000040b0ab825 */ /* 0x100fe200078e0202 */
[----:B------:R0:W-:Y:S01]  /*8220*/  @!P2 ST.E.64 desc[UR42][R8.64], R24 ;  /* 0x000000180800a985 */ /* 0x0001e2000c101b2a */
[----:B------:R-:W-:Y:S02]  /*8230*/  ISETP.GE.AND P2, PT, R18, UR4, PT ;  /* 0x0000000412007c0c */ /* 0x000fe4000bf46270 */
[--C-:B------:R-:W-:Y:S01]  /*8240*/  @!P4 IMAD.WIDE R12, R13, 0x4, R2.reuse ;  /* 0x000000040d0cc825 */ /* 0x100fe200078e0202 */
[----:B------:R1:W-:Y:S01]  /*8250*/  @!P3 ST.E.64 desc[UR42][R10.64], R28 ;  /* 0x0000001c0a00b985 */ /* 0x0003e2000c101b2a */
[----:B------:R-:W-:Y:S02]  /*8260*/  ISETP.GE.AND P3, PT, R19, UR4, PT ;  /* 0x0000000413007c0c */ /* 0x000fe4000bf66270 */
[----:B------:R-:W-:Y:S01]  /*8270*/  @!P5 IMAD.WIDE R14, R15, 0x4, R2 ;  /* 0x000000040f0ed825 */ /* 0x000fe200078e0202 */
[----:B------:R2:W-:Y:S01]  /*8280*/  @!P4 ST.E.64 desc[UR42][R12.64], R32 ;  /* 0x000000200c00c985 */ /* 0x0005e2000c101b2a */
[----:B------:R-:W-:-:S02]  /*8290*/  ISETP.GE.AND P4, PT, R20, UR4, PT ;  /* 0x0000000414007c0c */ /* 0x000fc4000bf86270 */
[----:B------:R-:W-:Y:S01]  /*82a0*/  @!P0 LEA.HI R16, R16, R16, RZ, 0x1 ;  /* 0x0000001010108211 */ /* 0x000fe200078f08ff */
[----:B------:R3:W-:Y:S01]  /*82b0*/  @!P5 ST.E.64 desc[UR42][R14.64], R36 ;  /* 0x000000240e00d985 */ /* 0x0007e2000c101b2a */
[----:B------:R-:W-:Y:S01]  /*82c0*/  ISETP.GE.AND P5, PT, R21, UR4, PT ;  /* 0x0000000415007c0c */ /* 0x000fe2000bfa6270 */
[----:B0-----:R-:W-:Y:S01]  /*82d0*/  VIADD R24, R0, 0x60 ;  /* 0x0000006000187836 */ /* 0x001fe20000000000 */
[----:B------:R-:W-:Y:S02]  /*82e0*/  @!P1 LEA.HI R17, R17, R17, RZ, 0x1 ;  /* 0x0000001111119211 */ /* 0x000fe400078f08ff */
[----:B------:R-:W-:Y:S02]  /*82f0*/  @!P0 LOP3.LUT R9, R16, 0xfffffffe, RZ, 0xc0, !PT ;  /* 0xfffffffe10098812 */ /* 0x000fe400078ec0ff */
[----:B-1----:R-:W-:Y:S02]  /*8300*/  @!P1 LOP3.LUT R11, R17, 0xfffffffe, RZ, 0xc0, !PT ;  /* 0xfffffffe110b9812 */ /* 0x002fe400078ec0ff */
[----:B------:R-:W-:Y:S01]  /*8310*/  @!P2 LEA.HI R18, R18, R18, RZ, 0x1 ;  /* 0x000000121212a211 */ /* 0x000fe200078f08ff */
[----:B------:R-:W-:Y:S01]  /*8320*/  @!P0 IMAD.WIDE R8, R9, 0x4, R2 ;  /* 0x0000000409088825 */ /* 0x000fe200078e0202 */
[----:B------:R-:W-:-:S02]  /*8330*/  @!P3 LEA.HI R19, R19, R19, RZ, 0x1 ;  /* 0x000000131313b211 */ /* 0x000fc400078f08ff */
[----:B------:R-:W-:Y:S01]  /*8340*/  @!P4 LEA.HI R20, R20, R20, RZ, 0x1 ;  /* 0x000000141414c211 */ /* 0x000fe200078f08ff */
[----:B------:R-:W-:Y:S01]  /*8350*/  @!P1 IMAD.WIDE R10, R11, 0x4, R2 ;  /* 0x000000040b0a9825 */ /* 0x000fe200078e0202 */
[----:B------:R-:W-:Y:S01]  /*8360*/  @!P5 LEA.HI R21, R21, R21, RZ, 0x1 ;  /* 0x000000151515d211 */ /* 0x000fe200078f08ff */
[----:B------:R0:W-:Y:S01]  /*8370*/  @!P0 ST.E.64 desc[UR42][R8.64], R40 ;  /* 0x0000002808008985 */ /* 0x0001e2000c101b2a */
[----:B------:R-:W-:Y:S02]  /*8380*/  @!P6 LEA.HI R22, R22, R22, RZ, 0x1 ;  /* 0x000000161616e211 */ /* 0x000fe400078f08ff */
[----:B--2---:R-:W-:Y:S01]  /*8390*/  @!P2 LOP3.LUT R13, R18, 0xfffffffe, RZ, 0xc0, !PT ;  /* 0xfffffffe120da812 */ /* 0x004fe200078ec0ff */
[----:B------:R1:W-:Y:S01]  /*83a0*/  @!P1 ST.E.64 desc[UR42][R10.64], R44 ;  /* 0x0000002c0a009985 */ /* 0x0003e2000c101b2a */
[----:B------:R-:W-:Y:S01]  /*83b0*/  @!P3 LOP3.LUT R19, R19, 0xfffffffe, RZ, 0xc0, !PT ;  /* 0xfffffffe1313b812 */ /* 0x000fe200078ec0ff */
[----:B------:R-:W-:Y:S01]  /*83c0*/  VIADD R18, R0, 0x68 ;  /* 0x0000006800127836 */ /* 0x000fe20000000000 */
[----:B---3--:R-:W-:Y:S01]  /*83d0*/  @!P4 LOP3.LUT R15, R20, 0xfffffffe, RZ, 0xc0, !PT ;  /* 0xfffffffe140fc812 */ /* 0x008fe200078ec0ff */
[----:B------:R-:W-:Y:S01]  /*83e0*/  VIADD R20, R0, 0x78 ;  /* 0x0000007800147836 */ /* 0x000fe20000000000 */
[----:B------:R-:W-:-:S02]  /*83f0*/  @!P5 LOP3.LUT R21, R21, 0xfffffffe, RZ, 0xc0, !PT ;  /* 0xfffffffe1515d812 */ /* 0x000fc400078ec0ff */
[----:B------:R-:W-:Y:S02]  /*8400*/  IADD3 R23, R0, 0x58, RZ ;  /* 0x0000005800177810 */ /* 0x000fe40007ffe0ff */
[----:B------:R-:W-:Y:S01]  /*8410*/  @!P6 LOP3.LUT R17, R22, 0xfffffffe, RZ, 0xc0, !PT ;  /* 0xfffffffe1611e812 */ /* 0x000fe200078ec0ff */
[--C-:B0-----:R-:W-:Y:S01]  /*8420*/  @!P2 IMAD.WIDE R8, R13, 0x4, R2.reuse ;  /* 0x000000040d08a825 */ /* 0x101fe200078e0202 */
[----:B------:R-:W-:Y:S02]  /*8430*/  ISETP.GE.AND P1, PT, R23, UR4, PT ;  /* 0x0000000417007c0c */ /* 0x000fe4000bf26270 */
[----:B------:R-:W-:Y:S01]  /*8440*/  ISETP.GE.AND P0, PT, R24, UR4, PT ;  /* 0x0000000418007c0c */ /* 0x000fe2000bf06270 */
[--C-:B-1----:R-:W-:Y:S01]  /*8450*/  @!P3 IMAD.WIDE R10, R19, 0x4, R2.reuse ;  /* 0x00000004130ab825 */ /* 0x102fe200078e0202 */
[----:B------:R0:W-:Y:S01]  /*8460*/  @!P2 ST.E.64 desc[UR42][R8.64], R48 ;  /* 0x000000300800a985 */ /* 0x0001e2000c101b2a */
[----:B------:R-:W-:Y:S02]  /*8470*/  IADD3 R22, R0, 0x88, RZ ;  /* 0x0000008800167810 */ /* 0x000fe40007ffe0ff */
[----:B------:R-:W-:Y:S01]  /*8480*/  @!P4 IMAD.WIDE R12, R15, 0x4, R2 ;  /* 0x000000040f0cc825 */ /* 0x000fe200078e0202 */
[----:B------:R1:W-:Y:S01]  /*8490*/  @!P3 ST.E.64 desc[UR42][R10.64], R52 ;  /* 0x000000340a00b985 */ /* 0x0003e2000c101b2a */
[----:B------:R-:W-:-:S02]  /*84a0*/  ISETP.GE.AND P2, PT, R18, UR4, PT ;  /* 0x0000000412007c0c */ /* 0x000fc4000bf46270 */
[--C-:B------:R-:W-:Y:S01]  /*84b0*/  @!P5 IMAD.WIDE R14, R21, 0x4, R2.reuse ;  /* 0x00000004150ed825 */ /* 0x100fe200078e0202 */
[----:B------:R2:W-:Y:S01]  /*84c0*/  @!P4 ST.E.64 desc[UR42][R12.64], R56 ;  /* 0x000000380c00c985 */ /* 0x0005e2000c101b2a */
[----:B------:R-:W-:Y:S02]  /*84d0*/  ISETP.GE.AND P3, PT, R22, UR4, PT ;  /* 0x0000000416007c0c */ /* 0x000fe4000bf66270 */
[----:B------:R-:W-:Y:S01]  /*84e0*/  @!P6 IMAD.WIDE R16, R17, 0x4, R2 ;  /* 0x000000041110e825 */ /* 0x000fe200078e0202 */
[----:B------:R3:W-:Y:S01]  /*84f0*/  @!P5 ST.E.64 desc[UR42][R14.64], R60 ;  /* 0x0000003c0e00d985 */ /* 0x0007e2000c101b2a */
[----:B------:R-:W-:Y:S02]  /*8500*/  ISETP.GE.AND P5, PT, R20, UR4, PT ;  /* 0x0000000414007c0c */ /* 0x000fe4000bfa6270 */
[C---:B------:R-:W-:Y:S01]  /*8510*/  VIADD R19, R0.reuse, 0x70 ;  /* 0x0000007000137836 */ /* 0x040fe20000000000 */
[----:B------:R5:W-:Y:S01]  /*8520*/  @!P6 ST.E.64 desc[UR42][R16.64], R64 ;  /* 0x000000401000e985 */ /* 0x000be2000c101b2a */
[----:B------:R-:W-:Y:S01]  /*8530*/  VIADD R21, R0, 0x80 ;  /* 0x0000008000157836 */ /* 0x000fe20000000000 */
[----:B------:R-:W-:-:S02]  /*8540*/  @!P1 LEA.HI R23, R23, R23, RZ, 0x1 ;  /* 0x0000001717179211 */ /* 0x000fc400078f08ff */
[----:B------:R-:W-:Y:S02]  /*8550*/  ISETP.GE.AND P6, PT, R19, UR4, PT ;  /* 0x0000000413007c0c */ /* 0x000fe4000bfc6270 */
[----:B------:R-:W-:Y:S02]  /*8560*/  ISETP.GE.AND P4, PT, R21, UR4, PT ;  /* 0x0000000415007c0c */ /* 0x000fe4000bf86270 */
[----:B------:R-:W-:Y:S02]  /*8570*/  @!P0 LEA.HI R24, R24, R24, RZ, 0x1 ;  /* 0x0000001818188211 */ /* 0x000fe400078f08ff */
[----:B0-----:R-:W-:Y:S01]  /*8580*/  @!P1 LOP3.LUT R9, R23, 0xfffffffe, RZ, 0xc0, !PT ;  /* 0xfffffffe17099812 */ /* 0x001fe200078ec0ff */
[----:B------:R-:W-:Y:S01]  /*8590*/  VIADD R23, R0, 0x90 ;  /* 0x0000009000177836 */ /* 0x000fe20000000000 */
[----:B-1----:R-:W-:Y:S01]  /*85a0*/  @!P0 LOP3.LUT R11, R24, 0xfffffffe, RZ, 0xc0, !PT ;  /* 0xfffffffe180b8812 */ /* 0x002fe200078ec0ff */
[----:B------:R-:W-:Y:S01]  /*85b0*/  VIADD R24, R0, 0x98 ;  /* 0x0000009800187836 */ /* 0x000fe20000000000 */
        /* <DEDUP_REMOVED lines=12> */
[----:B---3--:R-:W-:-:S02]  /*8680*/  @!P5 LOP3.LUT R15, R20, 0xfffffffe, RZ, 0xc0, !PT ;  /* 0xfffffffe140fd812 */ /* 0x008fc400078ec0ff */
[----:B------:R-:W-:Y:S02]  /*8690*/  @!P4 LOP3.LUT R21, R21, 0xfffffffe, RZ, 0xc0, !PT ;  /* 0xfffffffe1515c812 */ /* 0x000fe400078ec0ff */
[----:B-----5:R-:W-:Y:S01]  /*86a0*/  @!P3 LOP3.LUT R17, R22, 0xfffffffe, RZ, 0xc0, !PT ;  /* 0xfffffffe1611b812 */ /* 0x020fe200078ec0ff */
[----:B------:R-:W-:Y:S01]  /*86b0*/  VIADD R22, R0, 0xc0 ;  /* 0x000000c000167836 */ /* 0x000fe20000000000 */
[----:B------:R-:W-:Y:S01]  /*86c0*/  ISETP.GE.AND P0, PT, R23, UR4, PT ;  /* 0x0000000417007c0c */ /* 0x000fe2000bf06270 */
[--C-:B0-----:R-:W-:Y:S01]  /*86d0*/  @!P2 IMAD.WIDE R8, R13, 0x4, R2.reuse ;  /* 0x000000040d08a825 */ /* 0x101fe200078e0202 */
[----:B------:R-:W-:Y:S02]  /*86e0*/  ISETP.GE.AND P1, PT, R24, UR4, PT ;  /* 0x0000000418007c0c */ /* 0x000fe4000bf26270 */
[----:B------:R-:W-:Y:S01]  /*86f0*/  IADD3 R20, R0, 0xb0, RZ ;  /* 0x000000b000147810 */ /* 0x000fe20007ffe0ff */
[----:B-1----:R-:W-:Y:S01]  /*8700*/  @!P6 IMAD.WIDE R10, R19, 0x4, R2 ;  /* 0x00000004130ae825 */ /* 0x002fe200078e0202 */
[----:B------:R0:W-:Y:S01]  /*8710*/  @!P2 ST.E.64 desc[UR42][R8.64], R76 ;  /* 0x0000004c0800a985 */ /* 0x0001e2000c101b2a */
[----:B------:R-:W-:-:S02]  /*8720*/  ISETP.GE.AND P2, PT, R18, UR4, PT ;  /* 0x0000000412007c0c */ /* 0x000fc4000bf46270 */
[--C-:B------:R-:W-:Y:S01]  /*8730*/  @!P5 IMAD.WIDE R12, R15, 0x4, R2.reuse ;  /* 0x000000040f0cd825 */ /* 0x100fe200078e0202 */
[----:B------:R1:W-:Y:S01]  /*8740*/  @!P6 ST.E.64 desc[UR42][R10.64], R80 ;  /* 0x000000500a00e985 */ /* 0x0003e2000c101b2a */
[----:B------:R-:W-:Y:S02]  /*8750*/  ISETP.GE.AND P6, PT, R22, UR4, PT ;  /* 0x0000000416007c0c */ /* 0x000fe4000bfc6270 */
[--C-:B------:R-:W-:Y:S01]  /*8760*/  @!P4 IMAD.WIDE R14, R21, 0x4, R2.reuse ;  /* 0x00000004150ec825 */ /* 0x100fe200078e0202 */
[----:B------:R2:W-:Y:S01]  /*8770*/  @!P5 ST.E.64 desc[UR42][R12.64], R84 ;  /* 0x000000540c00d985 */ /* 0x0005e2000c101b2a */
[----:B------:R-:W-:Y:S02]  /*8780*/  @!P0 LEA.HI R23, R23, R23, RZ, 0x1 ;  /* 0x0000001717178211 */ /* 0x000fe400078f08ff */
[----:B------:R-:W-:Y:S01]  /*8790*/  @!P3 IMAD.WIDE R16, R17, 0x4, R2 ;  /* 0x000000041110b825 */ /* 0x000fe200078e0202 */
[----:B------:R3:W-:Y:S01]  /*87a0*/  @!P4 ST.E.64 desc[UR42][R14.64], R88 ;  /* 0x000000580e00c985 */ /* 0x0007e2000c101b2a */
[----:B------:R-:W-:-:S02]  /*87b0*/  ISETP.GE.AND P4, PT, R20, UR4, PT ;  /* 0x0000000414007c0c */ /* 0x000fc4000bf86270 */
[C---:B------:R-:W-:Y:S01]  /*87c0*/  VIADD R19, R0.reuse, 0xa8 ;  /* 0x000000a800137836 */ /* 0x040fe20000000000 */
[----:B------:R5:W-:Y:S01]  /*87d0*/  @!P3 ST.E.64 desc[UR42][R16.64], R92 ;  /* 0x0000005c1000b985 */ /* 0x000be2000c101b2a */
[----:B------:R-:W-:Y:S01]  /*87e0*/  VIADD R21, R0, 0xb8 ;  /* 0x000000b800157836 */ /* 0x000fe20000000000 */
[----:B------:R-:W-:Y:S02]  /*87f0*/  @!P1 LEA.HI R24, R24, R24, RZ, 0x1 ;  /* 0x0000001818189211 */ /* 0x000fe400078f08ff */
[----:B------:R-:W-:Y:S02]  /*8800*/  ISETP.GE.AND P3, PT, R19, UR4, PT ;  /* 0x0000000413007c0c */ /* 0x000fe4000bf66270 */
[----:B------:R-:W-:Y:S02]  /*8810*/  ISETP.GE.AND P5, PT, R21, UR4, PT ;  /* 0x0000000415007c0c */ /* 0x000fe4000bfa6270 */
[----:B0-----:R-:W-:Y:S02]  /*8820*/  @!P0 LOP3.LUT R9, R23, 0xfffffffe, RZ, 0xc0, !PT ;  /* 0xfffffffe17098812 */ /* 0x001fe400078ec0ff */
[----:B------:R-:W-:-:S02]  /*8830*/  @!P2 LEA.HI R18, R18, R18, RZ, 0x1 ;  /* 0x000000121212a211 */ /* 0x000fc400078f08ff */
[----:B-1----:R-:W-:Y:S01]  /*8840*/  @!P1 LOP3.LUT R11, R24, 0xfffffffe, RZ, 0xc0, !PT ;  /* 0xfffffffe180b9812 */ /* 0x002fe200078ec0ff */
[--C-:B------:R-:W-:Y:S01]  /*8850*/  @!P0 IMAD.WIDE R8, R9, 0x4, R2.reuse ;  /* 0x0000000409088825 */ /* 0x100fe200078e0202 */
[----:B------:R-:W-:Y:S02]  /*8860*/  @!P4 LEA.HI R20, R20, R20, RZ, 0x1 ;  /* 0x000000141414c211 */ /* 0x000fe400078f08ff */
[----:B--2---:R-:W-:Y:S01]  /*8870*/  @!P2 LOP3.LUT R13, R18, 0xfffffffe, RZ, 0xc0, !PT ;  /* 0xfffffffe120da812 */ /* 0x004fe200078ec0ff */
[--C-:B------:R-:W-:Y:S01]  /*8880*/  @!P1 IMAD.WIDE R10, R11, 0x4, R2.reuse ;  /* 0x000000040b0a9825 */ /* 0x100fe200078e0202 */
[----:B------:R-:W-:Y:S01]  /*8890*/  @!P3 LEA.HI R19, R19, R19, RZ, 0x1 ;  /* 0x000000131313b211 */ /* 0x000fe200078f08ff */
[----:B------:R0:W-:Y:S01]  /*88a0*/  @!P0 ST.E.64 desc[UR42][R8.64], R96 ;  /* 0x0000006008008985 */ /* 0x0001e2000c101b2a */
[----:B------:R-:W-:Y:S01]  /*88b0*/  @!P5 LEA.HI R21, R21, R21, RZ, 0x1 ;  /* 0x000000151515d211 */ /* 0x000fe200078f08ff */
[----:B------:R-:W-:Y:S01]  /*88c0*/  @!P2 IMAD.WIDE R12, R13, 0x4, R2 ;  /* 0x000000040d0ca825 */ /* 0x000fe200078e0202 */
[----:B------:R-:W-:Y:S01]  /*88d0*/  @!P3 LOP3.LUT R19, R19, 0xfffffffe, RZ, 0xc0, !PT ;  /* 0xfffffffe1313b812 */ /* 0x000fe200078ec0ff */
[----:B------:R1:W-:Y:S01]  /*88e0*/  @!P1 ST.E.64 desc[UR42][R10.64], R100 ;  /* 0x000000640a009985 */ /* 0x0003e2000c101b2a */
[----:B------:R-:W-:Y:S01]  /*88f0*/  @!P6 LEA.HI R22, R22, R22, RZ, 0x1 ;  /* 0x000000161616e211 */ /* 0x000fe200078f08ff */
[----:B------:R-:W-:Y:S01]  /*8900*/  VIADD R18, R0, 0xc8 ;  /* 0x000000c800127836 */ /* 0x000fe20000000000 */
[----:B---3--:R-:W-:Y:S01]  /*8910*/  @!P4 LOP3.LUT R15, R20, 0xfffffffe, RZ, 0xc0, !PT ;  /* 0xfffffffe140fc812 */ /* 0x008fe200078ec0ff */
[----:B------:R-:W-:Y:S01]  /*8920*/  @!P2 ST.E.64 desc[UR42][R12.64], R104 ;  /* 0x000000680c00a985 */ /* 0x000fe2000c101b2a */
[----:B------:R-:W-:-:S02]  /*8930*/  @!P5 LOP3.LUT R21, R21, 0xfffffffe, RZ, 0xc0, !PT ;  /* 0xfffffffe1515d812 */ /* 0x000fc400078ec0ff */
[----:B-----5:R-:W-:Y:S02]  /*8940*/  @!P6 LOP3.LUT R17, R22, 0xfffffffe, RZ, 0xc0, !PT ;  /* 0xfffffffe1611e812 */ /* 0x020fe400078ec0ff */
[----:B------:R-:W-:Y:S01]  /*8950*/  IADD3 R20, R0, 0xd8, RZ ;  /* 0x000000d800147810 */ /* 0x000fe20007ffe0ff */
[--C-:B0-----:R-:W-:Y:S01]  /*8960*/  @!P3 IMAD.WIDE R8, R19, 0x4, R2.reuse ;  /* 0x000000041308b825 */ /* 0x101fe200078e0202 */
[----:B------:R-:W-:Y:S02]  /*8970*/  ISETP.GE.AND P0, PT, R18, UR4, PT ;  /* 0x0000000412007c0c */ /* 0x000fe4000bf06270 */
[----:B------:R-:W-:Y:S01]  /*8980*/  ISETP.GE.AND P2, PT, R20, UR4, PT ;  /* 0x0000000414007c0c */ /* 0x000fe2000bf46270 */
[--C-:B-1----:R-:W-:Y:S01]  /*8990*/  @!P4 IMAD.WIDE R10, R15, 0x4, R2.reuse ;  /* 0x000000040f0ac825 */ /* 0x102fe200078e0202 */
[----:B------:R0:W-:Y:S03]  /*89a0*/  @!P3 ST.E.64 desc[UR42][R8.64], R108 ;  /* 0x0000006c0800b985 */ /* 0x0001e6000c101b2a */
[--C-:B------:R-:W-:Y:S01]  /*89b0*/  @!P5 IMAD.WIDE R14, R21, 0x4, R2.reuse ;  /* 0x00000004150ed825 */ /* 0x100fe200078e0202 */
[----:B------:R1:W-:Y:S03]  /*89c0*/  @!P4 ST.E.64 desc[UR42][R10.64], R112 ;  /* 0x000000700a00c985 */ /* 0x0003e6000c101b2a */
[----:B------:R-:W-:Y:S01]  /*89d0*/  VIADD R19, R0, 0xd0 ;  /* 0x000000d000137836 */ /* 0x000fe20000000000 */
[----:B------:R2:W-:Y:S01]  /*89e0*/  @!P5 ST.E.64 desc[UR42][R14.64], R116 ;  /* 0x000000740e00d985 */ /* 0x0005e2000c101b2a */
[----:B------:R-:W-:Y:S01]  /*89f0*/  @!P6 IMAD.WIDE R16, R17, 0x4, R2 ;  /* 0x000000041110e825 */ /* 0x000fe200078e0202 */
[----:B------:R-:W-:-:S02]  /*8a00*/  @!P0 LEA.HI R18, R18, R18, RZ, 0x1 ;  /* 0x0000001212128211 */ /* 0x000fc400078f08ff */
[----:B------:R-:W-:Y:S01]  /*8a10*/  ISETP.GE.AND P1, PT, R19, UR4, PT ;  /* 0x0000000413007c0c */ /* 0x000fe2000bf26270 */
[C---:B------:R-:W-:Y:S01]  /*8a20*/  VIADD R21, R0.reuse, 0xe0 ;  /* 0x000000e000157836 */ /* 0x040fe20000000000 */
[----:B------:R3:W-:Y:S01]  /*8a30*/  @!P6 ST.E.64 desc[UR42][R16.64], R120 ;  /* 0x000000781000e985 */ /* 0x0007e2000c101b2a */
[----:B0-----:R-:W-:Y:S01]  /*8a40*/  VIADD R9, R0, 0xf8 ;  /* 0x000000f800097836 */ /* 0x001fe20000000000 */
[----:B------:R-:W-:Y:S01]  /*8a50*/  @!P2 LEA.HI R20, R20, R20, RZ, 0x1 ;  /* 0x000000141414a211 */ /* 0x000fe200078f08ff */
[C---:B------:R-:W-:Y:S01]  /*8a60*/  VIADD R12, R0.reuse, 0xe8 ;  /* 0x000000e8000c7836 */ /* 0x040fe20000000000 */
[----:B------:R-:W-:Y:S01]  /*8a70*/  ISETP.GE.AND P3, PT, R21, UR4, PT ;  /* 0x0000000415007c0c */ /* 0x000fe2000bf66270 */
[----:B------:R-:W-:Y:S01]  /*8a80*/  VIADD R13, R0, 0xf0 ;  /* 0x000000f0000d7836 */ /* 0x000fe20000000000 */
[----:B------:R-:W-:Y:S02]  /*8a90*/  ISETP.GE.AND P6, PT, R9, UR4, PT ;  /* 0x0000000409007c0c */ /* 0x000fe4000bfc6270 */
[----:B------:R-:W-:-:S02]  /*8aa0*/  ISETP.GE.AND P4, PT, R12, UR4, PT ;  /* 0x000000040c007c0c */ /* 0x000fc4000bf86270 */
[----:B------:R-:W-:Y:S02]  /*8ab0*/  ISETP.GE.AND P5, PT, R13, UR4, PT ;  /* 0x000000040d007c0c */ /* 0x000fe4000bfa6270 */
[----:B------:R-:W-:-:S04]  /*8ac0*/  @!P1 LEA.HI R19, R19, R19, RZ, 0x1 ;  /* 0x0000001313139211 */ /* 0x000fc800078f08ff */
[----:B-1----:R-:W-:Y:S02]  /*8ad0*/  @!P1 LOP3.LUT R11, R19, 0xfffffffe, RZ, 0xc0, !PT ;  /* 0xfffffffe130b9812 */ /* 0x002fe400078ec0ff */
[----:B------:R-:W-:Y:S02]  /*8ae0*/  @!P3 LEA.HI R21, R21, R21, RZ, 0x1 ;  /* 0x000000151515b211 */ /* 0x000fe400078f08ff */
[----:B------:R-:W-:Y:S02]  /*8af0*/  @!P6 LEA.HI R10, R9, R9, RZ, 0x1 ;  /* 0x00000009090ae211 */ /* 0x000fe400078f08ff */
[----:B------:R-:W-:Y:S02]  /*8b00*/  @!P4 LEA.HI R12, R12, R12, RZ, 0x1 ;  /* 0x0000000c0c0cc211 */ /* 0x000fe400078f08ff */
[----:B------:R-:W-:Y:S02]  /*8b10*/  @!P5 LEA.HI R8, R13, R13, RZ, 0x1 ;  /* 0x0000000d0d08d211 */ /* 0x000fe400078f08ff */
[----:B------:R-:W-:-:S02]  /*8b20*/  @!P0 LOP3.LUT R9, R18, 0xfffffffe, RZ, 0xc0, !PT ;  /* 0xfffffffe12098812 */ /* 0x000fc400078ec0ff */
[----:B------:R-:W-:Y:S02]  /*8b30*/  @!P2 LOP3.LUT R13, R20, 0xfffffffe, RZ, 0xc0, !PT ;  /* 0xfffffffe140da812 */ /* 0x000fe400078ec0ff */
[----:B--2---:R-:W-:Y:S02]  /*8b40*/  @!P3 LOP3.LUT R15, R21, 0xfffffffe, RZ, 0xc0, !PT ;  /* 0xfffffffe150fb812 */ /* 0x004fe400078ec0ff */
[----:B---3--:R-:W-:Y:S01]  /*8b50*/  @!P4 LOP3.LUT R17, R12, 0xfffffffe, RZ, 0xc0, !PT ;  /* 0xfffffffe0c11c812 */ /* 0x008fe200078ec0ff */
[--C-:B------:R-:W-:Y:S01]  /*8b60*/  @!P2 IMAD.WIDE R12, R13, 0x4, R2.reuse ;  /* 0x000000040d0ca825 */ /* 0x100fe200078e0202 */
[----:B------:R-:W-:Y:S02]  /*8b70*/  @!P5 LOP3.LUT R19, R8, 0xfffffffe, RZ, 0xc0, !PT ;  /* 0xfffffffe0813d812 */ /* 0x000fe400078ec0ff */
[----:B------:R-:W-:Y:S01]  /*8b80*/  @!P6 LOP3.LUT R21, R10, 0xfffffffe, RZ, 0xc0, !PT ;  /* 0xfffffffe0a15e812 */ /* 0x000fe200078ec0ff */
[----:B------:R-:W-:-:S04]  /*8b90*/  @!P0 IMAD.WIDE R8, R9, 0x4, R2 ;  /* 0x0000000409088825 */ /* 0x000fc800078e0202 */
[--C-:B------:R-:W-:Y:S01]  /*8ba0*/  @!P1 IMAD.WIDE R10, R11, 0x4, R2.reuse ;  /* 0x000000040b0a9825 */ /* 0x100fe200078e0202 */
[----:B------:R0:W-:Y:S03]  /*8bb0*/  @!P0 ST.E.64 desc[UR42][R8.64], R124 ;  /* 0x0000007c08008985 */ /* 0x0001e6000c101b2a */
[--C-:B------:R-:W-:Y:S01]  /*8bc0*/  @!P3 IMAD.WIDE R14, R15, 0x4, R2.reuse ;  /* 0x000000040f0eb825 */ /* 0x100fe200078e0202 */
[----:B------:R0:W-:Y:S03]  /*8bd0*/  @!P1 ST.E.64 desc[UR42][R10.64], R128 ;  /* 0x000000800a009985 */ /* 0x0001e6000c101b2a */
[--C-:B------:R-:W-:Y:S01]  /*8be0*/  @!P4 IMAD.WIDE R16, R17, 0x4, R2.reuse ;  /* 0x000000041110c825 */ /* 0x100fe200078e0202 */
[----:B------:R0:W-:Y:S03]  /*8bf0*/  @!P2 ST.E.64 desc[UR42][R12.64], R132 ;  /* 0x000000840c00a985 */ /* 0x0001e6000c101b2a */
[--C-:B------:R-:W-:Y:S01]  /*8c00*/  @!P5 IMAD.WIDE R18, R19, 0x4, R2.reuse ;  /* 0x000000041312d825 */ /* 0x100fe200078e0202 */
[----:B------:R0:W-:Y:S03]  /*8c10*/  @!P3 ST.E.64 desc[UR42][R14.64], R136 ;  /* 0x000000880e00b985 */ /* 0x0001e6000c101b2a */
[----:B------:R-:W-:Y:S01]  /*8c20*/  @!P6 IMAD.WIDE R2, R21, 0x4, R2 ;  /* 0x000000041502e825 */ /* 0x000fe200078e0202 */
[----:B------:R0:W-:Y:S04]  /*8c30*/  @!P4 ST.E.64 desc[UR42][R16.64], R140 ;  /* 0x0000008c1000c985 */ /* 0x0001e8000c101b2a */
[----:B------:R0:W-:Y:S04]  /*8c40*/  @!P5 ST.E.64 desc[UR42][R18.64], R144 ;  /* 0x000000901200d985 */ /* 0x0001e8000c101b2a */
[----:B------:R0:W-:Y:S02]  /*8c50*/  @!P6 ST.E.64 desc[UR42][R2.64], R148 ;  /* 0x000000940200e985 */ /* 0x0001e4000c101b2a */
.L_x_46:
[----:B------:R-:W-:Y:S05]  /*8c60*/  BSYNC B0 ;  /* 0x0000000000007941 */ /* 0x000fea0003800000 */
.L_x_45:
[----:B------:R-:W-:Y:S01]  /*8c70*/  IADD3 R7, R7, 0x8, RZ ;  /* 0x0000000807077810 */ /* 0x000fe20007ffe0ff */
[----:B0-2---:R0:W2:Y:S03]  /*8c80*/  SHFL.IDX PT, R3, R5, 0x1, 0x1c1f ;  /* 0x003c1f0005037f89 */ /* 0x0050a600000e0000 */
[----:B------:R-:W-:Y:S01]  /*8c90*/  ISETP.GE.AND P0, PT, R7, R6, PT ;  /* 0x000000060700720c */ /* 0x000fe20003f06270 */
[----:B-1----:R0:W1:-:S12]  /*8ca0*/  SHFL.IDX PT, R2, R4, 0x1, 0x1c1f ;  /* 0x003c1f0004027f89 */ /* 0x00205800000e0000 */
        /* <DEDUP_REMOVED lines=9> */
[----:B------:R-:W-:Y:S01]  /*8d40*/  VIADD R13, R0, 0x30 ;  /* 0x00000030000d7836 */ /* 0x000fe20000000000 */
[----:B------:R-:W-:Y:S01]  /*8d50*/  ISETP.GE.AND P5, PT, R10, UR4, PT ;  /* 0x000000040a007c0c */ /* 0x000fe2000bfa6270 */
[C---:B------:R-:W-:Y:S01]  /*8d60*/  VIADD R14, R0.reuse, 0x38 ;  /* 0x00000038000e7836 */ /* 0x040fe20000000000 */
[----:B------:R-:W-:Y:S01]  /*8d70*/  ISETP.GE.AND P6, PT, R11, UR4, PT ;  /* 0x000000040b007c0c */ /* 0x000fe2000bfc6270 */
[C---:B------:R-:W-:Y:S01]  /*8d80*/  VIADD R15, R0.reuse, 0x40 ;  /* 0x00000040000f7836 */ /* 0x040fe20000000000 */
[C---:B------:R-:W-:Y:S01]  /*8d90*/  IADD3 R12, R0.reuse, 0x28, RZ ;  /* 0x00000028000c7810 */ /* 0x040fe20007ffe0ff */
[C---:B------:R-:W-:Y:S01]  /*8da0*/  VIADD R16, R0.reuse, 0x48 ;  /* 0x0000004800107836 */ /* 0x040fe20000000000 */
[C---:B------:R-:W-:Y:S01]  /*8db0*/  IADD3 R18, R0.reuse, 0x50, RZ ;  /* 0x0000005000127810 */ /* 0x040fe20007ffe0ff */
[C---:B------:R-:W-:Y:S01]  /*8dc0*/  VIADD R19, R0.reuse, 0x58 ;  /* 0x0000005800137836 */ /* 0x040fe20000000000 */
[C---:B------:R-:W-:Y:S01]  /*8dd0*/  @!P0 LEA.HI R4, R0.reuse, R0, RZ, 0x1 ;  /* 0x0000000000048211 */ /* 0x040fe200078f08ff */
[----:B------:R-:W-:Y:S01]  /*8de0*/  VIADD R20, R0, 0x80 ;  /* 0x0000008000147836 */ /* 0x000fe20000000000 */
[----:B------:R-:W-:-:S02]  /*8df0*/  @!P1 LEA.HI R6, R5, R5, RZ, 0x1 ;  /* 0x0000000505069211 */ /* 0x000fc400078f08ff */
[----:B------:R-:W-:Y:S02]  /*8e00*/  @!P2 LEA.HI R8, R7, R7, RZ, 0x1 ;  /* 0x000000070708a211 */ /* 0x000fe400078f08ff */
[----:B------:R-:W-:Y:S02]  /*8e10*/  @!P0 LOP3.LUT R5, R4, 0xfffffffe, RZ, 0xc0, !PT ;  /* 0xfffffffe04058812 */ /* 0x000fe400078ec0ff */
[----:B------:R-:W-:Y:S02]  /*8e20*/  @!P1 LOP3.LUT R7, R6, 0xfffffffe, RZ, 0xc0, !PT ;  /* 0xfffffffe06079812 */ /* 0x000fe400078ec0ff */
[----:B------:R-:W-:Y:S01]  /*8e30*/  @!P2 LOP3.LUT R9, R8, 0xfffffffe, RZ, 0xc0, !PT ;  /* 0xfffffffe0809a812 */ /* 0x000fe200078ec0ff */
[--C-:B-12---:R-:W-:Y:S01]  /*8e40*/  @!P0 IMAD.WIDE R4, R5, 0x4, R2.reuse ;  /* 0x0000000405048825 */ /* 0x106fe200078e0202 */
[----:B------:R-:W-:Y:S02]  /*8e50*/  ISETP.GE.AND P3, PT, R15, UR4, PT ;  /* 0x000000040f007c0c */ /* 0x000fe4000bf66270 */
[----:B------:R-:W-:Y:S01]  /*8e60*/  ISETP.GE.AND P4, PT, R16, UR4, PT ;  /* 0x0000000410007c0c */ /* 0x000fe2000bf86270 */
[----:B------:R-:W-:Y:S01]  /*8e70*/  @!P1 IMAD.WIDE R6, R7, 0x4, R2 ;  /* 0x0000000407069825 */ /* 0x000fe200078e0202 */
[----:B------:R0:W-:Y:S01]  /*8e80*/  @!P0 ST.E.64 desc[UR42][R4.64], R26 ;  /* 0x0000001a04008985 */ /* 0x0001e2000c101b2a */
[----:B------:R-:W-:-:S02]  /*8e90*/  ISETP.GE.AND P0, PT, R12, UR4, PT ;  /* 0x000000040c007c0c */ /* 0x000fc4000bf06270 */
[----:B------:R-:W-:Y:S01]  /*8ea0*/  @!P2 IMAD.WIDE R8, R9, 0x4, R2 ;  /* 0x000000040908a825 */ /* 0x000fe200078e0202 */
[----:B------:R1:W-:Y:S01]  /*8eb0*/  @!P1 ST.E.64 desc[UR42][R6.64], R30 ;  /* 0x0000001e06009985 */ /* 0x0003e2000c101b2a */
[----:B------:R-:W-:Y:S02]  /*8ec0*/  ISETP.GE.AND P1, PT, R13, UR4, PT ;  /* 0x000000040d007c0c */ /* 0x000fe4000bf26270 */
[----:B------:R-:W-:Y:S01]  /*8ed0*/  @!P5 LEA.HI R10, R10, R10, RZ, 0x1 ;  /* 0x0000000a0a0ad211 */ /* 0x000fe200078f08ff */
[----:B------:R2:W-:Y:S01]  /*8ee0*/  @!P2 ST.E.64 desc[UR42][R8.64], R34 ;  /* 0x000000220800a985 */ /* 0x0005e2000c101b2a */
[----:B------:R-:W-:Y:S02]  /*8ef0*/  ISETP.GE.AND P2, PT, R14, UR4, PT ;  /* 0x000000040e007c0c */ /* 0x000fe4000bf46270 */
[----:B------:R-:W-:Y:S02]  /*8f00*/  @!P6 LEA.HI R11, R11, R11, RZ, 0x1 ;  /* 0x0000000b0b0be211 */ /* 0x000fe400078f08ff */
[----:B------:R-:W-:-:S02]  /*8f10*/  @!P3 LEA.HI R15, R15, R15, RZ, 0x1 ;  /* 0x0000000f0f0fb211 */ /* 0x000fc400078f08ff */
[----:B0-----:R-:W-:Y:S02]  /*8f20*/  @!P5 LOP3.LUT R5, R10, 0xfffffffe, RZ, 0xc0, !PT ;  /* 0xfffffffe0a05d812 */ /* 0x001fe400078ec0ff */
[----:B------:R-:W-:Y:S02]  /*8f30*/  @!P0 LEA.HI R12, R12, R12, RZ, 0x1 ;  /* 0x0000000c0c0c8211 */ /* 0x000fe400078f08ff */
[----:B-1----:R-:W-:Y:S01]  /*8f40*/  @!P6 LOP3.LUT R7, R11, 0xfffffffe, RZ, 0xc0, !PT ;  /* 0xfffffffe0b07e812 */ /* 0x002fe200078ec0ff */
[--C-:B------:R-:W-:Y:S01]  /*8f50*/  @!P5 IMAD.WIDE R4, R5, 0x4, R2.reuse ;  /* 0x000000040504d825 */ /* 0x100fe200078e0202 */
[----:B------:R-:W-:Y:S02]  /*8f60*/  @!P1 LEA.HI R13, R13, R13, RZ, 0x1 ;  /* 0x0000000d0d0d9211 */ /* 0x000fe400078f08ff */
[----:B------:R-:W-:Y:S01]  /*8f70*/  @!P2 LEA.HI R14, R14, R14, RZ, 0x1 ;  /* 0x0000000e0e0ea211 */ /* 0x000fe200078f08ff */
[----:B------:R-:W-:Y:S01]  /*8f80*/  @!P6 IMAD.WIDE R6, R7, 0x4, R2 ;  /* 0x000000040706e825 */ /* 0x000fe200078e0202 */
[----:B------:R-:W-:Y:S01]  /*8f90*/  @!P4 LEA.HI R16, R16, R16, RZ, 0x1 ;  /* 0x000000101010c211 */ /* 0x000fe200078f08ff */
[----:B------:R0:W-:Y:S01]  /*8fa0*/  @!P5 ST.E.64 desc[UR42][R4.64], R38 ;  /* 0x000000260400d985 */ /* 0x0001e2000c101b2a */
[----:B--2---:R-:W-:-:S02]  /*8fb0*/  @!P0 LOP3.LUT R9, R12, 0xfffffffe, RZ, 0xc0, !PT ;  /* 0xfffffffe0c098812 */ /* 0x004fc400078ec0ff */
[----:B------:R-:W-:Y:S01]  /*8fc0*/  @!P1 LOP3.LUT R13, R13, 0xfffffffe, RZ, 0xc0, !PT ;  /* 0xfffffffe0d0d9812 */ /* 0x000fe200078ec0ff */
[----:B------:R1:W-:Y:S01]  /*8fd0*/  @!P6 ST.E.64 desc[UR42][R6.64], R42 ;  /* 0x0000002a0600e985 */ /* 0x0003e2000c101b2a */
[----:B------:R-:W-:Y:S01]  /*8fe0*/  @!P2 LOP3.LUT R11, R14, 0xfffffffe, RZ, 0xc0, !PT ;  /* 0xfffffffe0e0ba812 */ /* 0x000fe200078ec0ff */
[----:B------:R-:W-:Y:S01]  /*8ff0*/  VIADD R14, R0, 0x60 ;  /* 0x00000060000e7836 */ /* 0x000fe20000000000 */
[----:B------:R-:W-:Y:S02]  /*9000*/  @!P3 LOP3.LUT R15, R15, 0xfffffffe, RZ, 0xc0, !PT ;  /* 0xfffffffe0f0fb812 */ /* 0x000fe400078ec0ff */
[----:B------:R-:W-:Y:S01]  /*9010*/  @!P4 LOP3.LUT R17, R16, 0xfffffffe, RZ, 0xc0, !PT ;  /* 0xfffffffe1011c812 */ /* 0x000fe200078ec0ff */
[----:B------:R-:W-:Y:S01]  /*9020*/  VIADD R16, R0, 0x70 ;  /* 0x0000007000107836 */ /* 0x000fe20000000000 */
[----:B------:R-:W-:Y:S02]  /*9030*/  ISETP.GE.AND P5, PT, R18, UR4, PT ;  /* 0x0000000412007c0c */ /* 0x000fe4000bfa6270 */
[----:B------:R-:W-:Y:S01]  /*9040*/  ISETP.GE.AND P6, PT, R19, UR4, PT ;  /* 0x0000000413007c0c */ /* 0x000fe2000bfc6270 */
[----:B0-----:R-:W-:-:S04]  /*9050*/  @!P0 IMAD.WIDE R4, R9, 0x4, R2 ;  /* 0x0000000409048825 */ /* 0x001fc800078e0202 */
[--C-:B-1----:R-:W-:Y:S01]  /*9060*/  @!P1 IMAD.WIDE R6, R13, 0x4, R2.reuse ;  /* 0x000000040d069825 */ /* 0x102fe200078e0202 */
        /* <DEDUP_REMOVED lines=8> */
[----:B------:R-:W-:Y:S01]  /*90f0*/  @!P4 IMAD.WIDE R12, R17, 0x4, R2 ;  /* 0x00000004110cc825 */ /* 0x000fe200078e0202 */
[----:B------:R3:W-:Y:S01]  /*9100*/  @!P3 ST.E.64 desc[UR42][R10.64], R58 ;  /* 0x0000003a0a00b985 */ /* 0x0007e2000c101b2a */
[C---:B------:R-:W-:Y:S02]  /*9110*/  IADD3 R17, R0.reuse, 0x78, RZ ;  /* 0x0000007800117810 */ /* 0x040fe40007ffe0ff */
[----:B------:R-:W-:Y:S01]  /*9120*/  VIADD R15, R0, 0x68 ;  /* 0x00000068000f7836 */ /* 0x000fe20000000000 */
[----:B------:R5:W-:Y:S01]  /*9130*/  @!P4 ST.E.64 desc[UR42][R12.64], R62 ;  /* 0x0000003e0c00c985 */ /* 0x000be2000c101b2a */
[----:B------:R-:W-:Y:S02]  /*9140*/  ISETP.GE.AND P4, PT, R14, UR4, PT ;  /* 0x000000040e007c0c */ /* 0x000fe4000bf86270 */
[----:B------:R-:W-:Y:S02]  /*9150*/  ISETP.GE.AND P1, PT, R17, UR4, PT ;  /* 0x0000000411007c0c */ /* 0x000fe4000bf26270 */
[----:B------:R-:W-:-:S02]  /*9160*/  ISETP.GE.AND P3, PT, R15, UR4, PT ;  /* 0x000000040f007c0c */ /* 0x000fc4000bf66270 */
[----:B------:R-:W-:Y:S02]  /*9170*/  @!P6 LEA.HI R19, R19, R19, RZ, 0x1 ;  /* 0x000000131313e211 */ /* 0x000fe400078f08ff */
[----:B0-----:R-:W-:Y:S01]  /*9180*/  @!P5 LOP3.LUT R5, R18, 0xfffffffe, RZ, 0xc0, !PT ;  /* 0xfffffffe1205d812 */ /* 0x001fe200078ec0ff */
[C---:B------:R-:W-:Y:S01]  /*9190*/  VIADD R18, R0.reuse, 0x88 ;  /* 0x0000008800127836 */ /* 0x040fe20000000000 */
[----:B-1----:R-:W-:Y:S01]  /*91a0*/  @!P6 LOP3.LUT R7, R19, 0xfffffffe, RZ, 0xc0, !PT ;  /* 0xfffffffe1307e812 */ /* 0x002fe200078ec0ff */
[----:B------:R-:W-:Y:S01]  /*91b0*/  VIADD R19, R0, 0x90 ;  /* 0x0000009000137836 */ /* 0x000fe20000000000 */
[----:B------:R-:W-:Y:S01]  /*91c0*/  @!P2 LEA.HI R16, R16, R16, RZ, 0x1 ;  /* 0x000000101010a211 */ /* 0x000fe200078f08ff */
[--C-:B------:R-:W-:Y:S01]  /*91d0*/  @!P5 IMAD.WIDE R4, R5, 0x4, R2.reuse ;  /* 0x000000040504d825 */ /* 0x100fe200078e0202 */
[----:B------:R-:W-:Y:S02]  /*91e0*/  @!P4 LEA.HI R14, R14, R14, RZ, 0x1 ;  /* 0x0000000e0e0ec211 */ /* 0x000fe400078f08ff */
[----:B------:R-:W-:Y:S01]  /*91f0*/  @!P1 LEA.HI R17, R17, R17, RZ, 0x1 ;  /* 0x0000001111119211 */ /* 0x000fe200078f08ff */
[----:B------:R-:W-:Y:S01]  /*9200*/  @!P6 IMAD.WIDE R6, R7, 0x4, R2 ;  /* 0x000000040706e825 */ /* 0x000fe200078e0202 */
[----:B------:R-:W-:Y:S01]  /*9210*/  @!P3 LEA.HI R15, R15, R15, RZ, 0x1 ;  /* 0x0000000f0f0fb211 */ /* 0x000fe200078f08ff */
[----:B------:R0:W-:Y:S01]  /*9220*/  @!P5 ST.E.64 desc[UR42][R4.64], R66 ;  /* 0x000000420400d985 */ /* 0x0001e2000c101b2a */
[----:B------:R-:W-:-:S02]  /*9230*/  @!P0 LEA.HI R20, R20, R20, RZ, 0x1 ;  /* 0x0000001414148211 */ /* 0x000fc400078f08ff */
[----:B--2---:R-:W-:Y:S01]  /*9240*/  @!P4 LOP3.LUT R9, R14, 0xfffffffe, RZ, 0xc0, !PT ;  /* 0xfffffffe0e09c812 */ /* 0x004fe200078ec0ff */
[----:B------:R1:W-:Y:S01]  /*9250*/  @!P6 ST.E.64 desc[UR42][R6.64], R70 ;  /* 0x000000460600e985 */ /* 0x0003e2000c101b2a */
[----:B------:R-:W-:Y:S01]  /*9260*/  @!P3 LOP3.LUT R15, R15, 0xfffffffe, RZ, 0xc0, !PT ;  /* 0xfffffffe0f0fb812 */ /* 0x000fe200078ec0ff */
[----:B------:R-:W-:Y:S01]  /*9270*/  VIADD R14, R0, 0x98 ;  /* 0x00000098000e7836 */ /* 0x000fe20000000000 */
[----:B---3--:R-:W-:Y:S01]  /*9280*/  @!P2 LOP3.LUT R11, R16, 0xfffffffe, RZ, 0xc0, !PT ;  /* 0xfffffffe100ba812 */ /* 0x008fe200078ec0ff */
[----:B------:R-:W-:Y:S01]  /*9290*/  VIADD R16, R0, 0xa8 ;  /* 0x000000a800107836 */ /* 0x000fe20000000000 */
[----:B------:R-:W-:Y:S02]  /*92a0*/  @!P1 LOP3.LUT R17, R17, 0xfffffffe, RZ, 0xc0, !PT ;  /* 0xfffffffe11119812 */ /* 0x000fe400078ec0ff */
[----:B-----5:R-:W-:Y:S01]  /*92b0*/  @!P0 LOP3.LUT R13, R20, 0xfffffffe, RZ, 0xc0, !PT ;  /* 0xfffffffe140d8812 */ /* 0x020fe200078ec0ff */
[----:B------:R-:W-:Y:S01]  /*92c0*/  VIADD R20, R0, 0xb8 ;  /* 0x000000b800147836 */ /* 0x000fe20000000000 */
[----:B------:R-:W-:Y:S01]  /*92d0*/  ISETP.GE.AND P6, PT, R18, UR4, PT ;  /* 0x0000000412007c0c */ /* 0x000fe2000bfc6270 */
[----:B0-----:R-:W-:Y:S01]  /*92e0*/  @!P4 IMAD.WIDE R4, R9, 0x4, R2 ;  /* 0x000000040904c825 */ /* 0x001fe200078e0202 */
[----:B------:R-:W-:-:S03]  /*92f0*/  ISETP.GE.AND P5, PT, R19, UR4, PT ;  /* 0x0000000413007c0c */ /* 0x000fc6000bfa6270 */
[--C-:B-1----:R-:W-:Y:S01]  /*9300*/  @!P3 IMAD.WIDE R6, R15, 0x4, R2.reuse ;  /* 0x000000040f06b825 */ /* 0x102fe200078e0202 */
[----:B------:R0:W-:Y:S01]  /*9310*/  @!P4 ST.E.64 desc[UR42][R4.64], R74 ;  /* 0x0000004a0400c985 */ /* 0x0001e2000c101b2a */
[----:B------:R-:W-:Y:S02]  /*9320*/  IADD3 R15, R0, 0xa0, RZ ;  /* 0x000000a0000f7810 */ /* 0x000fe40007ffe0ff */
[--C-:B------:R-:W-:Y:S01]  /*9330*/  @!P2 IMAD.WIDE R8, R11, 0x4, R2.reuse ;  /* 0x000000040b08a825 */ /* 0x100fe200078e0202 */
[----:B------:R1:W-:Y:S01]  /*9340*/  @!P3 ST.E.64 desc[UR42][R6.64], R78 ;  /* 0x0000004e0600b985 */ /* 0x0003e2000c101b2a */
[----:B------:R-:W-:Y:S02]  /*9350*/  ISETP.GE.AND P4, PT, R15, UR4, PT ;  /* 0x000000040f007c0c */ /* 0x000fe4000bf86270 */
[----:B------:R-:W-:Y:S01]  /*9360*/  @!P1 IMAD.WIDE R10, R17, 0x4, R2 ;  /* 0x00000004110a9825 */ /* 0x000fe200078e0202 */
[----:B------:R2:W-:Y:S01]  /*9370*/  @!P2 ST.E.64 desc[UR42][R8.64], R82 ;  /* 0x000000520800a985 */ /* 0x0005e2000c101b2a */
[----:B------:R-:W-:-:S02]  /*9380*/  ISETP.GE.AND P3, PT, R16, UR4, PT ;  /* 0x0000000410007c0c */ /* 0x000fc4000bf66270 */
[----:B------:R-:W-:Y:S01]  /*9390*/  @!P0 IMAD.WIDE R12, R13, 0x4, R2 ;  /* 0x000000040d0c8825 */ /* 0x000fe200078e0202 */
[----:B------:R3:W-:Y:S01]  /*93a0*/  @!P1 ST.E.64 desc[UR42][R10.64], R86 ;  /* 0x000000560a009985 */ /* 0x0007e2000c101b2a */
[----:B------:R-:W-:Y:S02]  /*93b0*/  ISETP.GE.AND P1, PT, R20, UR4, PT ;  /* 0x0000000414007c0c */ /* 0x000fe4000bf26270 */
[----:B------:R-:W-:Y:S01]  /*93c0*/  VIADD R17, R0, 0xb0 ;  /* 0x000000b000117836 */ /* 0x000fe20000000000 */
[----:B------:R5:W-:Y:S01]  /*93d0*/  @!P0 ST.E.64 desc[UR42][R12.64], R90 ;  /* 0x0000005a0c008985 */ /* 0x000be2000c101b2a */
[----:B------:R-:W-:Y:S02]  /*93e0*/  ISETP.GE.AND P0, PT, R14, UR4, PT ;  /* 0x000000040e007c0c */ /* 0x000fe4000bf06270 */
[----:B------:R-:W-:Y:S02]  /*93f0*/  @!P6 LEA.HI R18, R18, R18, RZ, 0x1 ;  /* 0x000000121212e211 */ /* 0x000fe400078f08ff */
[----:B------:R-:W-:-:S02]  /*9400*/  ISETP.GE.AND P2, PT, R17, UR4, PT ;  /* 0x0000000411007c0c */ /* 0x000fc4000bf46270 */
[----:B------:R-:W-:Y:S02]  /*9410*/  @!P5 LEA.HI R19, R19, R19, RZ, 0x1 ;  /* 0x000000131313d211 */ /* 0x000fe400078f08ff */
[----:B0-----:R-:W-:Y:S01]  /*9420*/  @!P6 LOP3.LUT R5, R18, 0xfffffffe, RZ, 0xc0, !PT ;  /* 0xfffffffe1205e812 */ /* 0x001fe200078ec0ff */
[----:B------:R-:W-:Y:S01]  /*9430*/  VIADD R18, R0, 0xc0 ;  /* 0x000000c000127836 */ /* 0x000fe20000000000 */
[----:B-1----:R-:W-:Y:S02]  /*9440*/  @!P5 LOP3.LUT R7, R19, 0xfffffffe, RZ, 0xc0, !PT ;  /* 0xfffffffe1307d812 */ /* 0x002fe400078ec0ff */
        /* <DEDUP_REMOVED lines=15> */
[----:B-----5:R-:W-:Y:S02]  /*9540*/  @!P1 LOP3.LUT R13, R20, 0xfffffffe, RZ, 0xc0, !PT ;  /* 0xfffffffe140d9812 */ /* 0x020fe400078ec0ff */
[----:B------:R-:W-:Y:S01]  /*9550*/  IADD3 R19, R0, 0xc8, RZ ;  /* 0x000000c800137810 */ /* 0x000fe20007ffe0ff */
[----:B0-----:R-:W-:Y:S01]  /*9560*/  @!P0 IMAD.WIDE R4, R9, 0x4, R2 ;  /* 0x0000000409048825 */ /* 0x001fe200078e0202 */
[----:B------:R-:W-:-:S02]  /*9570*/  ISETP.GE.AND P5, PT, R18, UR4, PT ;  /* 0x0000000412007c0c */ /* 0x000fc4000bfa6270 */
[----:B------:R-:W-:Y:S01]  /*9580*/  ISETP.GE.AND P6, PT, R19, UR4, PT ;  /* 0x0000000413007c0c */ /* 0x000fe2000bfc6270 */
        /* <DEDUP_REMOVED lines=12> */
[C---:B------:R-:W-:Y:S01]  /*9650*/  VIADD R15, R0.reuse, 0xd8 ;  /* 0x000000d8000f7836 */ /* 0x040fe20000000000 */
[----:B------:R5:W-:Y:S01]  /*9660*/  @!P1 ST.E.64 desc[UR42][R12.64], R118 ;  /* 0x000000760c009985 */ /* 0x000be2000c101b2a */
[----:B------:R-:W-:Y:S01]  /*9670*/  VIADD R17, R0, 0xe8 ;  /* 0x000000e800117836 */ /* 0x000fe20000000000 */
[----:B------:R-:W-:Y:S01]  /*9680*/  @!P5 LEA.HI R18, R18, R18, RZ, 0x1 ;  /* 0x000000121212d211 */ /* 0x000fe200078f08ff */
[----:B------:R-:W-:Y:S01]  /*9690*/  VIADD R0, R0, 0xf8 ;  /* 0x000000f800007836 */ /* 0x000fe20000000000 */
[----:B------:R-:W-:Y:S02]  /*96a0*/  ISETP.GE.AND P1, PT, R15, UR4, PT ;  /* 0x000000040f007c0c */ /* 0x000fe4000bf26270 */
[----:B------:R-:W-:-:S02]  /*96b0*/  ISETP.GE.AND P3, PT, R17, UR4, PT ;  /* 0x0000000411007c0c */ /* 0x000fc4000bf66270 */
[----:B------:R-:W-:Y:S02]  /*96c0*/  @!P6 LEA.HI R19, R19, R19, RZ, 0x1 ;  /* 0x000000131313e211 */ /* 0x000fe400078f08ff */
[----:B0-----:R-:W-:Y:S02]  /*96d0*/  @!P5 LOP3.LUT R5, R18, 0xfffffffe, RZ, 0xc0, !PT ;  /* 0xfffffffe1205d812 */ /* 0x001fe400078ec0ff */
        /* <DEDUP_REMOVED lines=11> */
[----:B------:R-:W-:Y:S02]  /*9790*/  @!P1 LOP3.LUT R15, R15, 0xfffffffe, RZ, 0xc0, !PT ;  /* 0xfffffffe0f0f9812 */ /* 0x000fe400078ec0ff */
[----:B---3--:R-:W-:Y:S02]  /*97a0*/  @!P2 LOP3.LUT R11, R16, 0xfffffffe, RZ, 0xc0, !PT ;  /* 0xfffffffe100ba812 */ /* 0x008fe400078ec0ff */
[----:B------:R-:W-:Y:S02]  /*97b0*/  @!P3 LOP3.LUT R17, R17, 0xfffffffe, RZ, 0xc0, !PT ;  /* 0xfffffffe1111b812 */ /* 0x000fe400078ec0ff */
[----:B-----5:R-:W-:Y:S01]  /*97c0*/  @!P4 LOP3.LUT R13, R20, 0xfffffffe, RZ, 0xc0, !PT ;  /* 0xfffffffe140dc812 */ /* 0x020fe200078ec0ff */
[----:B0-----:R-:W-:-:S04]  /*97d0*/  @!P0 IMAD.WIDE R4, R9, 0x4, R2 ;  /* 0x0000000409048825 */ /* 0x001fc800078e0202 */
[--C-:B-1----:R-:W-:Y:S01]  /*97e0*/  @!P1 IMAD.WIDE R6, R15, 0x4, R2.reuse ;  /* 0x000000040f069825 */ /* 0x102fe200078e0202 */
[----:B------:R0:W-:Y:S01]  /*97f0*/  @!P0 ST.E.64 desc[UR42][R4.64], R130 ;  /* 0x0000008204008985 */ /* 0x0001e2000c101b2a */
[----:B------:R-:W-:Y:S02]  /*9800*/  ISETP.GE.AND P0, PT, R0, UR4, PT ;  /* 0x0000000400007c0c */ /* 0x000fe4000bf06270 */
[--C-:B------:R-:W-:Y:S01]  /*9810*/  @!P2 IMAD.WIDE R8, R11, 0x4, R2.reuse ;  /* 0x000000040b08a825 */ /* 0x100fe200078e0202 */
[----:B------:R0:W-:Y:S03]  /*9820*/  @!P1 ST.E.64 desc[UR42][R6.64], R134 ;  /* 0x0000008606009985 */ /* 0x0001e6000c101b2a */
[--C-:B------:R-:W-:Y:S01]  /*9830*/  @!P3 IMAD.WIDE R10, R17, 0x4, R2.reuse ;  /* 0x00000004110ab825 */ /* 0x100fe200078e0202 */
[----:B------:R0:W-:Y:S03]  /*9840*/  @!P2 ST.E.64 desc[UR42][R8.64], R138 ;  /* 0x0000008a0800a985 */ /* 0x0001e6000c101b2a */
[----:B------:R-:W-:Y:S01]  /*9850*/  @!P4 IMAD.WIDE R12, R13, 0x4, R2 ;  /* 0x000000040d0cc825 */ /* 0x000fe200078e0202 */
[----:B------:R0:W-:Y:S04]  /*9860*/  @!P3 ST.E.64 desc[UR42][R10.64], R142 ;  /* 0x0000008e0a00b985 */ /* 0x0001e8000c101b2a */
[----:B------:R0:W-:Y:S01]  /*9870*/  @!P4 ST.E.64 desc[UR42][R12.64], R146 ;  /* 0x000000920c00c985 */ /* 0x0001e2000c101b2a */
[----:B------:R-:W-:Y:S05]  /*9880*/  @P0 BRA `(.L_x_10) ;  /* 0x0000004800780947 */ /* 0x000fea0003800000 */
[----:B------:R-:W-:-:S04]  /*9890*/  LEA.HI R0, R0, R0, RZ, 0x1 ;  /* 0x0000000000007211 */ /* 0x000fc800078f08ff */
[----:B0-----:R-:W-:-:S05]  /*98a0*/  LOP3.LUT R5, R0, 0xfffffffe, RZ, 0xc0, !PT ;  /* 0xfffffffe00057812 */ /* 0x001fca00078ec0ff */
[----:B------:R-:W-:-:S05]  /*98b0*/  IMAD.WIDE R2, R5, 0x4, R2 ;  /* 0x0000000405027825 */ /* 0x000fca00078e0202 */
[----:B------:R0:W-:Y:S01]  /*98c0*/  ST.E.64 desc[UR42][R2.64], R150 ;  /* 0x0000009602007985 */ /* 0x0001e2000c101b2a */
[----:B------:R-:W-:Y:S05]  /*98d0*/  BRA `(.L_x_10) ;  /* 0x0000004800647947 */ /* 0x000fea0003800000 */
.L_x_43:
[----:B------:R-:W2:Y:S02]  /*98e0*/  S2R R0, SR_TID.X ;  /* 0x0000000000007919 */ /* 0x000ea40000002100 */
[----:B--2---:R-:W-:-:S05]  /*98f0*/  VIADD R3, R0, 0xffffff80 ;  /* 0xffffff8000037836 */ /* 0x004fca0000000000 */
[----:B------:R-:W-:-:S13]  /*9900*/  ISETP.GT.AND P0, PT, R3, 0x3f, PT ;  /* 0x0000003f0300780c */ /* 0x000fda0003f04270 */
[----:B------:R-:W-:Y:S05]  /*9910*/  @P0 BRA `(.L_x_10) ;  /* 0x0000004800540947 */ /* 0x000fea0003800000 */
[----:B------:R-:W2:Y:S01]  /*9920*/  S2R R3, SR_CTAID.X ;  /* 0x0000000000037919 */ /* 0x000ea20000002500 */
[----:B------:R-:W3:Y:S01]  /*9930*/  LDC R8, c[0x0][0xbe8] ;  /* 0x0002fa00ff087b82 */ /* 0x000ee20000000800 */
[----:B------:R-:W-:Y:S01]  /*9940*/  ULDC UR4, c[0x0][0xa88] ;  /* 0x0002a20000047ab9 */ /* 0x000fe20000000800 */
[----:B--2---:R-:W-:Y:S02]  /*9950*/  IMAD R0, R3, 0x40, R0 ;  /* 0x0000004003007824 */ /* 0x004fe400078e0200 */
[----:B---3--:R-:W-:Y:S02]  /*9960*/  IMAD R3, R8, UR4, RZ ;  /* 0x0000000408037c24 */ /* 0x008fe4000f8e02ff */
[----:B------:R-:W-:-:S05]  /*9970*/  VIADD R0, R0, 0xffffff80 ;  /* 0xffffff8000007836 */ /* 0x000fca0000000000 */
[----:B------:R-:W-:-:S13]  /*9980*/  ISETP.GE.AND P0, PT, R0, R3, PT ;  /* 0x000000030000720c */ /* 0x000fda0003f06270 */
[----:B------:R-:W-:Y:S05]  /*9990*/  @P0 BRA `(.L_x_10) ;  /* 0x0000004800340947 */ /* 0x000fea0003800000 */
[----:B------:R-:W-:Y:S01]  /*99a0*/  ISETP.NE.AND P0, PT, R8, 0x1, PT ;  /* 0x000000010800780c */ /* 0x000fe20003f05270 */
[----:B------:R-:W2:Y:S01]  /*99b0*/  S2UR UR4, SR_CTAID.Z ;  /* 0x00000000000479c3 */ /* 0x000ea20000002700 */
[----:B------:R-:W-:Y:S01]  /*99c0*/  SHF.R.S32.HI R3, RZ, 0x1f, R2 ;  /* 0x0000001fff037819 */ /* 0x000fe20000011402 */
[----:B------:R-:W-:Y:S01]  /*99d0*/  ULDC.64 UR6, c[0x0][0xbd0] ;  /* 0x0002f40000067ab9 */ /* 0x000fe20000000a00 */
[C---:B------:R-:W-:Y:S01]  /*99e0*/  IADD3 R7, -R2.reuse, RZ, RZ ;  /* 0x000000ff02077210 */ /* 0x040fe20007ffe1ff */
[----:B01----:R-:W-:-:S04]  /*99f0*/  IMAD.WIDE.U32 R4, R2, UR6, RZ ;  /* 0x0000000602047c25 */ /* 0x003fc8000f8e00ff */
[----:B------:R-:W0:Y:S01]  /*9a00*/  LDC.64 R12, c[0x0][0xbd8] ;  /* 0x0002f600ff0c7b82 */ /* 0x000e220000000a00 */
[----:B------:R-:W-:-:S04]  /*9a10*/  IMAD R3, R3, UR6, RZ ;  /* 0x0000000603037c24 */ /* 0x000fc8000f8e02ff */
[----:B------:R-:W-:Y:S02]  /*9a20*/  IMAD R3, R2, UR7, R3 ;  /* 0x0000000702037c24 */ /* 0x000fe4000f8e0203 */
[----:B------:R-:W-:Y:S01]  /*9a30*/  IMAD.MOV.U32 R2, RZ, RZ, R4 ;  /* 0x000000ffff027224 */ /* 0x000fe200078e0004 */
[----:B------:R-:W1:Y:S01]  /*9a40*/  @P0 LDC R9, c[0x0][0xbec] ;  /* 0x0002fb00ff090b82 */ /* 0x000e620000000800 */
[----:B------:R-:W-:Y:S02]  /*9a50*/  IMAD.IADD R3, R5, 0x1, R3 ;  /* 0x0000000105037824 */ /* 0x000fe400078e0203 */
[----:B------:R-:W-:-:S05]  /*9a60*/  IMAD.MOV.U32 R5, RZ, RZ, R0 ;  /* 0x000000ffff057224 */ /* 0x000fca00078e0000 */
[----:B------:R-:W3:Y:S01]  /*9a70*/  S2UR UR8, SR_CTAID.Y ;  /* 0x00000000000879c3 */ /* 0x000ee20000002600 */
[----:B--2---:R-:W-:-:S07]  /*9a80*/  USHF.R.S32.HI UR5, URZ, 0x1f, UR4 ;  /* 0x0000001f3f057899 */ /* 0x004fce0008011404 */
[----:B------:R-:W3:Y:S01]  /*9a90*/  LDC R10, c[0x0][0xc50] ;  /* 0x00031400ff0a7b82 */ /* 0x000ee20000000800 */
[C---:B0-----:R-:W-:Y:S02]  /*9aa0*/  IMAD R14, R12.reuse, UR5, RZ ;  /* 0x000000050c0e7c24 */ /* 0x041fe4000f8e02ff */
[----:B------:R-:W-:-:S04]  /*9ab0*/  IMAD.WIDE.U32 R2, R12, UR4, R2 ;  /* 0x000000040c027c25 */ /* 0x000fc8000f8e0002 */
[----:B------:R-:W-:Y:S01]  /*9ac0*/  IMAD R13, R13, UR4, R14 ;  /* 0x000000040d0d7c24 */ /* 0x000fe2000f8e020e */
[----:B------:R-:W0:Y:S01]  /*9ad0*/  @P0 LDC R11, c[0x0][0xbf0] ;  /* 0x0002fc00ff0b0b82 */ /* 0x000e220000000800 */
[----:B-1----:R-:W-:Y:S01]  /*9ae0*/  @P0 IMAD.HI.U32 R6, R0, R9, RZ ;  /* 0x0000000900060227 */ /* 0x002fe200078e00ff */
[----:B------:R-:W-:Y:S02]  /*9af0*/  ULDC.64 UR4, c[0x0][0xbe0] ;  /* 0x0002f80000047ab9 */ /* 0x000fe40000000a00 */
[----:B------:R-:W-:Y:S01]  /*9b00*/  IADD3 R3, R13, R3, RZ ;  /* 0x000000030d037210 */ /* 0x000fe20007ffe0ff */
[----:B---3--:R-:W-:-:S04]  /*9b10*/  IMAD R9, R10, R7, UR8 ;  /* 0x000000080a097e24 */ /* 0x008fc8000f8e0207 */
[----:B------:R-:W-:Y:S01]  /*9b20*/  IMAD.WIDE.U32 R2, R9, UR4, R2 ;  /* 0x0000000409027c25 */ /* 0x000fe2000f8e0002 */
[----:B------:R-:W-:Y:S02]  /*9b30*/  SHF.R.S32.HI R4, RZ, 0x1f, R9 ;  /* 0x0000001fff047819 */ /* 0x000fe40000011409 */
[----:B0-----:R-:W-:-:S03]  /*9b40*/  @P0 SHF.R.U32.HI R5, RZ, R11, R6 ;  /* 0x0000000bff050219 */ /* 0x001fc60000011606 */
[----:B------:R-:W-:Y:S01]  /*9b50*/  IMAD R4, R4, UR4, RZ ;  /* 0x0000000404047c24 */ /* 0x000fe2000f8e02ff */
[----:B------:R-:W-:Y:S01]  /*9b60*/  IADD3 R2, P0, R5, R2, RZ ;  /* 0x0000000205027210 */ /* 0x000fe20007f1e0ff */
[--C-:B------:R-:W-:Y:S02]  /*9b70*/  IMAD.MOV R7, RZ, RZ, -R5.reuse ;  /* 0x000000ffff077224 */ /* 0x100fe400078e0a05 */
[----:B------:R-:W-:Y:S01]  /*9b80*/  IMAD R4, R9, UR5, R4 ;  /* 0x0000000509047c24 */ /* 0x000fe2000f8e0204 */
[----:B------:R-:W-:Y:S01]  /*9b90*/  SHF.R.S32.HI R9, RZ, 0x1f, R5 ;  /* 0x0000001fff097819 */ /* 0x000fe20000011405 */
[----:B------:R-:W-:Y:S01]  /*9ba0*/  IMAD R7, R8, R7, R0 ;  /* 0x0000000708077224 */ /* 0x000fe200078e0200 */
[----:B------:R-:W-:Y:S02]  /*9bb0*/  ULDC.64 UR4, c[0x0][0xbc8] ;  /* 0x0002f20000047ab9 */ /* 0x000fe40000000a00 */
[----:B------:R-:W-:Y:S02]  /*9bc0*/  IADD3.X R3, R9, R3, R4, P0, !PT ;  /* 0x0000000309037210 */ /* 0x000fe400007fe404 */
[----:B------:R-:W-:Y:S01]  /*9bd0*/  SHF.R.S32.HI R0, RZ, 0x1f, R7 ;  /* 0x0000001fff007819 */ /* 0x000fe20000011407 */
[----:B------:R-:W-:-:S04]  /*9be0*/  IMAD.WIDE.U32 R2, R7, UR4, R2 ;  /* 0x0000000407027c25 */ /* 0x000fc8000f8e0002 */
[----:B------:R-:W-:-:S04]  /*9bf0*/  IMAD R0, R0, UR4, RZ ;  /* 0x0000000400007c24 */ /* 0x000fc8000f8e02ff */
[----:B------:R-:W-:Y:S01]  /*9c00*/  IMAD R5, R7, UR5, R0 ;  /* 0x0000000507057c24 */ /* 0x000fe2000f8e0200 */
[----:B------:R-:W-:Y:S02]  /*9c10*/  ULDC.64 UR4, c[0x0][0xba8] ;  /* 0x0002ea0000047ab9 */ /* 0x000fe40000000a00 */
[----:B------:R-:W-:Y:S01]  /*9c20*/  LEA R4, P0, R2, UR4, 0x2 ;  /* 0x0000000402047c11 */ /* 0x000fe2000f8010ff */
[----:B------:R-:W-:-:S05]  /*9c30*/  IMAD.IADD R3, R3, 0x1, R5 ;  /* 0x0000000103037824 */ /* 0x000fca00078e0205 */
[----:B------:R-:W-:Y:S01]  /*9c40*/  LEA.HI.X R5, R2, UR5, R3, 0x2, P0 ;  /* 0x0000000502057c11 */ /* 0x000fe200080f1403 */
[----:B------:R-:W-:-:S05]  /*9c50*/  IMAD.MOV.U32 R3, RZ, RZ, -0x800000 ;  /* 0xff800000ff037424 */ /* 0x000fca00078e00ff */
[----:B------:R0:W-:Y:S01]  /*9c60*/  STG.E desc[UR42][R4.64], R3 ;  /* 0x0000000304007986 */ /* 0x0001e2000c10192a */
[----:B------:R-:W-:Y:S05]  /*9c70*/  BRA `(.L_x_10) ;  /* 0x00000044007c7947 */ /* 0x000fea0003800000 */
.L_x_8:
[----:B------:R-:W-:-:S08]  /*9c80*/  NOP ;  /* 0x0000000000007918 */ /* 0x000fd00000000000 */
[----:B-1----:R-:W0:-:S00]  /*9c90*/  USETMAXREG.DEALLOC.CTAPOOL 0x18 ;  /* 0x00000018000079c8 */ /* 0x002e0000080e0500 */
[----:B0-----:R-:W-:Y:S01]  /*9ca0*/  LOP3.LUT R19, R0, 0x3, RZ, 0xc0, !PT ;  /* 0x0000000300137812 */ /* 0x001fe200078ec0ff */
[----:B------:R-:W0:Y:S05]  /*9cb0*/  S2R R17, SR_CTAID.Z ;  /* 0x0000000000117919 */ /* 0x000e2a0000002700 */
[----:B------:R-:W1:Y:S01]  /*9cc0*/  S2UR UR6, SR_CTAID.Y ;  /* 0x00000000000679c3 */ /* 0x000e620000002600 */
[----:B------:R-:W2:Y:S02]  /*9cd0*/  SHFL.IDX PT, R0, R19, RZ, 0x1f ;  /* 0x00001fff13007589 */ /* 0x000ea400000e0000 */
[----:B--2---:R-:W-:-:S13]  /*9ce0*/  ISETP.NE.AND P0, PT, R0, RZ, PT ;  /* 0x000000ff0000720c */ /* 0x004fda0003f05270 */
[----:B01----:R-:W-:Y:S05]  /*9cf0*/  @!P0 BRA `(.L_x_47) ;  /* 0x0000000000288947 */ /* 0x003fea0003800000 */
[----:B------:R-:W-:Y:S01]  /*9d00*/  ULDC UR7, c[0x0][0xc50] ;  /* 0x0003140000077ab9 */ /* 0x000fe20000000800 */
[----:B------:R-:W-:Y:S01]  /*9d10*/  UMOV UR36, UR6 ;  /* 0x0000000600247c82 */ /* 0x000fe20008000000 */
[----:B------:R-:W-:-:S06]  /*9d20*/  UISETP.NE.AND UP0, UPT, UR7, 0x1, UPT ;  /* 0x000000010700788c */ /* 0x000fcc000bf05270 */
[----:B------:R-:W-:-:S13]  /*9d30*/  PLOP3.LUT P0, PT, PT, PT, UP0, 0x80, 0x0 ;  /* 0x000000000000781c */ /* 0x000fda0003f0f008 */
[----:B------:R-:W-:Y:S05]  /*9d40*/  @!P0 BRA `(.L_x_48) ;  /* 0x0000000000308947 */ /* 0x000fea0003800000 */
[----:B------:R-:W-:Y:S01]  /*9d50*/  ULDC UR4, c[0x0][0xc54] ;  /* 0x0003150000047ab9 */ /* 0x000fe20000000800 */
[----:B------:R-:W-:Y:S01]  /*9d60*/  ULDC UR36, c[0x0][0xc58] ;  /* 0x0003160000247ab9 */ /* 0x000fe20000000800 */
[----:B------:R-:W-:-:S04]  /*9d70*/  UIMAD.WIDE.U32 UR4, UR6, UR4, URZ ;  /* 0x00000004060472a5 */ /* 0x000fc8000f8e003f */
[----:B------:R-:W-:Y:S01]  /*9d80*/  USHF.R.U32.HI UR36, URZ, UR36, UR5 ;  /* 0x000000243f247299 */ /* 0x000fe20008011605 */
[----:B------:R-:W-:Y:S11]  /*9d90*/  BRA `(.L_x_48) ;  /* 0x00000000001c7947 */ /* 0x000ff60003800000 */
.L_x_47:
[----:B------:R-:W-:Y:S01]  /*9da0*/  ULDC UR7, c[0x0][0xc50] ;  /* 0x0003140000077ab9 */ /* 0x000fe20000000800 */
[----:B------:R-:W-:Y:S01]  /*9db0*/  UMOV UR36, UR6 ;  /* 0x0000000600247c82 */ /* 0x000fe20008000000 */
[----:B------:R-:W-:-:S11]  /*9dc0*/  UISETP.NE.AND UP0, UPT, UR7, 0x1, UPT ;  /* 0x000000010700788c */ /* 0x000fd6000bf05270 */
[----:B------:R-:W-:Y:S01]  /*9dd0*/  @UP0 ULDC UR4, c[0x0][0xc54] ;  /* 0x0003150000040ab9 */ /* 0x000fe20000000800 */
[----:B------:R-:W-:Y:S01]  /*9de0*/  @UP0 ULDC UR8, c[0x0][0xc58] ;  /* 0x0003160000080ab9 */ /* 0x000fe20000000800 */
[----:B------:R-:W-:-:S04]  /*9df0*/  UIMAD.WIDE.U32 UR4, UR6, UR4, URZ ;  /* 0x00000004060472a5 */ /* 0x000fc8000f8e003f */
[----:B------:R-:W-:-:S12]  /*9e00*/  @UP0 USHF.R.U32.HI UR36, URZ, UR8, UR5 ;  /* 0x000000083f240299 */ /* 0x000fd80008011605 */
.L_x_48:
[----:B------:R-:W-:Y:S01]  /*9e10*/  ISETP.GE.AND P0, PT, R17, RZ, PT ;  /* 0x000000ff1100720c */ /* 0x000fe20003f06270 */
[----:B------:R-:W-:Y:S01]  /*9e20*/  UIADD3 UR4, -UR36, URZ, URZ ;  /* 0x0000003f24047290 */ /* 0x000fe2000fffe13f */
[----:B------:R-:W-:Y:S01]  /*9e30*/  IMAD.MOV.U32 R0, RZ, RZ, 0x1 ;  /* 0x00000001ff007424 */ /* 0x000fe200078e00ff */
[----:B------:R-:W-:Y:S01]  /*9e40*/  MOV R9, 0x1 ;  /* 0x0000000100097802 */ /* 0x000fe20000000f00 */
[----:B------:R-:W-:Y:S01]  /*9e50*/  IMAD.MOV.U32 R6, RZ, RZ, RZ ;  /* 0x000000ffff067224 */ /* 0x000fe200078e00ff */
[----:B------:R-:W-:-:S08]  /*9e60*/  UIMAD UR4, UR7, UR4, UR6 ;  /* 0x00000004070472a4 */ /* 0x000fd0000f8e0206 */
[----:B------:R-:W-:Y:S05]  /*9e70*/  @!P0 BRA `(.L_x_49) ;  /* 0x00000040003c8947 */ /* 0x000fea0003800000 */
[----:B------:R-:W-:Y:S01]  /*9e80*/  ULDC.64 UR6, c[0x0][0x418] ;  /* 0x0001060000067ab9 */ /* 0x000fe20000000a00 */
[----:B------:R-:W-:Y:S01]  /*9e90*/  ULDC UR5, c[0x0][0x424] ;  /* 0x0001090000057ab9 */ /* 0x000fe20000000800 */
[----:B------:R-:W-:Y:S01]  /*9ea0*/  UISETP.NE.U32.AND UP0, UPT, UR6, URZ, UPT ;  /* 0x0000003f0600728c */ /* 0x000fe2000bf05070 */
[----:B------:R0:W-:Y:S01]  /*9eb0*/  STL [R1+0xc], RZ ;  /* 0x00000cff01007387 */ /* 0x0001e20000100800 */
[----:B------:R-:W-:Y:S02]  /*9ec0*/  ULOP3.LUT UR40, UR4, 0xffff, URZ, 0xc0, !UPT ;  /* 0x0000ffff04287892 */ /* 0x000fe4000f8ec03f */
[----:B------:R-:W-:Y:S01]  /*9ed0*/  UISETP.NE.AND.EX UP0, UPT, UR7, URZ, UPT, UP0 ;  /* 0x0000003f0700728c */ /* 0x000fe2000bf05300 */
[----:B------:R-:W-:-:S03]  /*9ee0*/  ULDC UR6, c[0x0][0x2f0] ;  /* 0x0000bc0000067ab9 */ /* 0x000fc60000000800 */
[----:B------:R-:W-:-:S04]  /*9ef0*/  USEL UR5, UR5, 0x1, UP0 ;  /* 0x0000000105057887 */ /* 0x000fc80008000000 */
[----:B------:R-:W-:-:S04]  /*9f00*/  UIMAD UR5, UR5, UR6, URZ ;  /* 0x00000006050572a4 */ /* 0x000fc8000f8e023f */
[----:B------:R-:W-:Y:S02]  /*9f10*/  UISETP.GE.AND UP0, UPT, UR5, 0x1, UPT ;  /* 0x000000010500788c */ /* 0x000fe4000bf06270 */
[----:B------:R-:W-:-:S04]  /*9f20*/  UIADD3 UR5, UR5, 0x3f, URZ ;  /* 0x0000003f05057890 */ /* 0x000fc8000fffe03f */
[----:B------:R-:W-:Y:S01]  /*9f30*/  PLOP3.LUT P0, PT, PT, PT, UP0, 0x80, 0x0 ;  /* 0x000000000000781c */ /* 0x000fe20003f0f008 */
[----:B------:R-:W-:-:S04]  /*9f40*/  USHF.R.S32.HI UR6, URZ, 0x1f, UR5 ;  /* 0x0000001f3f067899 */ /* 0x000fc80008011405 */
[----:B------:R-:W-:-:S04]  /*9f50*/  ULEA.HI UR6, UR6, UR5, URZ, 0x6 ;  /* 0x0000000506067291 */ /* 0x000fc8000f8f303f */
[----:B------:R-:W-:-:S04]  /*9f60*/  USHF.R.S32.HI UR39, URZ, 0x6, UR6 ;  /* 0x000000063f277899 */ /* 0x000fc80008011406 */
[----:B0-----:R-:W-:Y:S08]  /*9f70*/  @!P0 BRA `(.L_x_50) ;  /* 0x00000000007c8947 */ /* 0x001ff00003800000 */
[----:B------:R-:W-:-:S04]  /*9f80*/  USHF.R.U32.HI UR4, URZ, 0x10, UR4 ;  /* 0x000000103f047899 */ /* 0x000fc80008011604 */
[----:B------:R-:W-:-:S11]  /*9f90*/  UISETP.NE.AND UP0, UPT, UR4, URZ, UPT ;  /* 0x0000003f0400728c */ /* 0x000fd6000bf05270 */
[----:B------:R-:W-:Y:S02]  /*9fa0*/  @!UP0 ULDC UR4, c[0x0][0x9f0] ;  /* 0x00027c0000048ab9 */ /* 0x000fe40000000800 */
[----:B------:R-:W-:Y:S01]  /*9fb0*/  IMAD.U32 R6, RZ, RZ, UR4 ;  /* 0x00000004ff067e24 */ /* 0x000fe2000f8e00ff */
[----:B------:R-:W-:-:S04]  /*9fc0*/  UIADD3 UR5, UR39, -0x1, UR4 ;  /* 0xffffffff27057890 */ /* 0x000fc8000fffe004 */
[-C--:B------:R-:W-:Y:S02]  /*9fd0*/  IABS R4, R6.reuse ;  /* 0x0000000600047213 */ /* 0x080fe40000000000 */
[----:B------:R-:W-:Y:S02]  /*9fe0*/  IABS R6, R6 ;  /* 0x0000000600067213 */ /* 0x000fe40000000000 */
[----:B------:R-:W0:Y:S08]  /*9ff0*/  I2F.RP R5, R4 ;  /* 0x0000000400057306 */ /* 0x000e300000209400 */
[----:B0-----:R-:W0:Y:S02]  /*a000*/  MUFU.RCP R5, R5 ;  /* 0x0000000500057308 */ /* 0x001e240000001000 */
[----:B0-----:R-:W-:-:S02]  /*a010*/  VIADD R2, R5, 0xffffffe ;  /* 0x0ffffffe05027836 */ /* 0x001fc40000000000 */
[----:B------:R-:W-:-:S04]  /*a020*/  IMAD.MOV R5, RZ, RZ, -R6 ;  /* 0x000000ffff057224 */ /* 0x000fc800078e0a06 */
[----:B------:R0:W1:Y:S02]  /*a030*/  F2I.FTZ.U32.TRUNC.NTZ R3, R2 ;  /* 0x0000000200037305 */ /* 0x000064000021f000 */
[----:B0-----:R-:W-:Y:S02]  /*a040*/  IMAD.MOV.U32 R2, RZ, RZ, RZ ;  /* 0x000000ffff027224 */ /* 0x001fe400078e00ff */
[----:B-1----:R-:W-:-:S04]  /*a050*/  IMAD.MOV R7, RZ, RZ, -R3 ;  /* 0x000000ffff077224 */ /* 0x002fc800078e0a03 */
[----:B------:R-:W-:-:S04]  /*a060*/  IMAD R7, R7, R4, RZ ;  /* 0x0000000407077224 */ /* 0x000fc800078e02ff */
[----:B------:R-:W-:Y:S01]  /*a070*/  IMAD.HI.U32 R3, R3, R7, R2 ;  /* 0x0000000703037227 */ /* 0x000fe200078e0002 */
[----:B------:R-:W-:Y:S01]  /*a080*/  MOV R7, UR5 ;  /* 0x0000000500077c02 */ /* 0x000fe20008000f00 */
[----:B------:R-:W-:-:S03]  /*a090*/  ULOP3.LUT UR5, UR5, UR4, URZ, 0x3c, !UPT ;  /* 0x0000000405057292 */ /* 0x000fc6000f8e3c3f */
[----:B------:R-:W-:-:S03]  /*a0a0*/  IABS R2, R7 ;  /* 0x0000000700027213 */ /* 0x000fc60000000000 */
[----:B------:R-:W-:Y:S02]  /*a0b0*/  ISETP.LE.AND P2, PT, RZ, UR5, PT ;  /* 0x00000005ff007c0c */ /* 0x000fe4000bf43270 */
[----:B------:R-:W-:-:S04]  /*a0c0*/  IMAD.HI.U32 R3, R3, R2, RZ ;  /* 0x0000000203037227 */ /* 0x000fc800078e00ff */
[----:B------:R-:W-:-:S05]  /*a0d0*/  IMAD R5, R3, R5, R2 ;  /* 0x0000000503057224 */ /* 0x000fca00078e0202 */
[----:B------:R-:W-:-:S13]  /*a0e0*/  ISETP.GT.U32.AND P1, PT, R4, R5, PT ;  /* 0x000000050400720c */ /* 0x000fda0003f24070 */
[----:B------:R-:W-:Y:S02]  /*a0f0*/  @!P1 IMAD.IADD R5, R5, 0x1, -R4 ;  /* 0x0000000105059824 */ /* 0x000fe400078e0a04 */
[----:B------:R-:W-:Y:S01]  /*a100*/  @!P1 VIADD R3, R3, 0x1 ;  /* 0x0000000103039836 */ /* 0x000fe20000000000 */
[----:B------:R-:W-:Y:S02]  /*a110*/  ISETP.NE.AND P1, PT, RZ, UR4, PT ;  /* 0x00000004ff007c0c */ /* 0x000fe4000bf25270 */
[----:B------:R-:W-:-:S13]  /*a120*/  ISETP.GE.U32.AND P0, PT, R5, R4, PT ;  /* 0x000000040500720c */ /* 0x000fda0003f06070 */
[----:B------:R-:W-:-:S05]  /*a130*/  @P0 VIADD R3, R3, 0x1 ;  /* 0x0000000103030836 */ /* 0x000fca0000000000 */
[----:B------:R-:W-:Y:S02]  /*a140*/  @!P2 IADD3 R3, -R3, RZ, RZ ;  /* 0x000000ff0303a210 */ /* 0x000fe40007ffe1ff */
[----:B------:R-:W-:-:S05]  /*a150*/  @!P1 LOP3.LUT R3, RZ, UR4, RZ, 0x33, !PT ;  /* 0x00000004ff039c12 */ /* 0x000fca000f8e33ff */
[----:B------:R0:W-:Y:S02]  /*a160*/  STL [R1+0xc], R3 ;  /* 0x00000c0301007387 */ /* 0x0001e40000100800 */
.L_x_50:
[----:B0-----:R-:W2:Y:S01]  /*a170*/  LDL R3, [R1+0xc] ;  /* 0x00000c0001037983 */ /* 0x001ea20000100800 */
[----:B------:R-:W-:Y:S02]  /*a180*/  IMAD.MOV.U32 R6, RZ, RZ, RZ ;  /* 0x000000ffff067224 */ /* 0x000fe400078e00ff */
[----:B------:R-:W-:Y:S02]  /*a190*/  IMAD.MOV.U32 R9, RZ, RZ, 0x1 ;  /* 0x00000001ff097424 */ /* 0x000fe400078e00ff */
[----:B--2---:R-:W-:-:S05]  /*a1a0*/  IMAD R2, R3, UR40, RZ ;  /* 0x0000002803027c24 */ /* 0x004fca000f8e02ff */
[----:B------:R-:W-:Y:S01]  /*a1b0*/  VIADDMNMX R18, R2, R3, UR39, PT ;  /* 0x0000002702127e46 */ /* 0x000fe2000b800103 */
[----:B------:R0:W-:Y:S03]  /*a1c0*/  STL [R1+0x8], R2 ;  /* 0x0000080201007387 */ /* 0x0001e60000100800 */
[----:B------:R-:W-:Y:S01]  /*a1d0*/  ISETP.GT.AND P0, PT, R18, R2, PT ;  /* 0x000000021200720c */ /* 0x000fe20003f04270 */
[----:B------:R0:W-:-:S12]  /*a1e0*/  STL [R1+0x10], R18 ;  /* 0x0000101201007387 */ /* 0x0001d80000100800 */
[----:B0-----:R-:W-:Y:S05]  /*a1f0*/  @!P0 BRA `(.L_x_49) ;  /* 0x0000003c005c8947 */ /* 0x001fea0003800000 */
[----:B------:R-:W0:Y:S01]  /*a200*/  S2UR UR4, SR_CgaCtaId ;  /* 0x00000000000479c3 */ /* 0x000e220000008800 */
[----:B------:R-:W-:Y:S02]  /*a210*/  UMOV UR38, 0x400 ;  /* 0x0000040000267882 */ /* 0x000fe40000000000 */
[----:B0-----:R-:W-:-:S04]  /*a220*/  ULEA UR38, UR4, UR38, 0x18 ;  /* 0x0000002604267291 */ /* 0x001fc8000f8ec03f */
[----:B------:R-:W-:-:S04]  /*a230*/  UIADD3 UR4, UR38, 0x22400, URZ ;  /* 0x0002240026047890 */ /* 0x000fc8000fffe03f */
[----:B------:R-:W-:-:S06]  /*a240*/  ULOP3.LUT UP0, URZ, UR4, 0x3ff, URZ, 0xc0, !UPT ;  /* 0x000003ff043f7892 */ /* 0x000fcc000f80c03f */
[----:B------:R-:W-:-:S13]  /*a250*/  PLOP3.LUT P0, PT, PT, PT, UP0, 0x80, 0x0 ;  /* 0x000000000000781c */ /* 0x000fda0003f0f008 */
[----:B------:R-:W-:Y:S05]  /*a260*/  @!P0 BRA `(.L_x_51) ;  /* 0x0000000000408947 */ /* 0x000fea0003800000 */
[----:B------:R-:W-:Y:S01]  /*a270*/  MOV R2, 0x0 ;  /* 0x0000000000027802 */ /* 0x000fe20000000f00 */
[----:B------:R-:W-:Y:S01]  /*a280*/  ULDC.64 UR6, c[0x4][0x90] ;  /* 0x0100240000067ab9 */ /* 0x000fe20000000a00 */
[----:B------:R-:W-:Y:S01]  /*a290*/  ULDC.64 UR8, c[0x4][0x98] ;  /* 0x0100260000087ab9 */ /* 0x000fe20000000a00 */
[----:B------:R-:W-:Y:S01]  /*a2a0*/  ULDC.64 UR4, c[0x4][0x8] ;  /* 0x0100020000047ab9 */ /* 0x000fe20000000a00 */
[----:B------:R-:W-:Y:S01]  /*a2b0*/  IMAD.U32 R4, RZ, RZ, UR6 ;  /* 0x00000006ff047e24 */ /* 0x000fe2000f8e00ff */
[----:B------:R-:W-:Y:S01]  /*a2c0*/  MOV R6, UR8 ;  /* 0x0000000800067c02 */ /* 0x000fe20008000f00 */
[----:B------:R-:W0:Y:S01]  /*a2d0*/  LDC.64 R2, c[0x4][R2] ;  /* 0x0100000002027b82 */ /* 0x000e220000000a00 */
[----:B------:R-:W-:Y:S01]  /*a2e0*/  IMAD.U32 R5, RZ, RZ, UR7 ;  /* 0x00000007ff057e24 */ /* 0x000fe2000f8e00ff */
[----:B------:R-:W-:Y:S01]  /*a2f0*/  MOV R12, 0x1 ;  /* 0x00000001000c7802 */ /* 0x000fe20000000f00 */
[----:B------:R-:W-:Y:S02]  /*a300*/  IMAD.U32 R7, RZ, RZ, UR9 ;  /* 0x00000009ff077e24 */ /* 0x000fe4000f8e00ff */
[----:B------:R-:W-:-:S02]  /*a310*/  IMAD.U32 R10, RZ, RZ, UR4 ;  /* 0x00000004ff0a7e24 */ /* 0x000fc4000f8e00ff */
[----:B------:R-:W-:Y:S02]  /*a320*/  IMAD.U32 R11, RZ, RZ, UR5 ;  /* 0x00000005ff0b7e24 */ /* 0x000fe4000f8e00ff */
[----:B------:R-:W-:Y:S02]  /*a330*/  IMAD.MOV.U32 R8, RZ, RZ, 0x70 ;  /* 0x00000070ff087424 */ /* 0x000fe400078e00ff */
[----:B------:R-:W-:-:S07]  /*a340*/  IMAD.MOV.U32 R13, RZ, RZ, RZ ;  /* 0x000000ffff0d7224 */ /* 0x000fce00078e00ff */
[----:B------:R-:W-:-:S07]  /*a350*/  LEPC R20, `(.L_x_51) ;  /* 0x000000001014794e */ /* 0x000fce0000000000 */
[----:B0-----:R-:W-:Y:S05]  /*a360*/  CALL.ABS.NOINC R2 ;  /* 0x0000000002007343 */ /* 0x001fea0003c00000 */
.L_x_51:
        /* <DEDUP_REMOVED lines=8> */
[----:B------:R0:W1:Y:S01]  /*a3f0*/  LDC.64 R2, c[0x4][R16] ;  /* 0x0100000010027b82 */ /* 0x0000620000000a00 */
[----:B------:R-:W-:Y:S01]  /*a400*/  IMAD.U32 R4, RZ, RZ, UR6 ;  /* 0x00000006ff047e24 */ /* 0x000fe2000f8e00ff */
[----:B------:R-:W-:Y:S01]  /*a410*/  MOV R7, UR9 ;  /* 0x0000000900077c02 */ /* 0x000fe20008000f00 */
[----:B------:R-:W-:Y:S01]  /*a420*/  IMAD.U32 R5, RZ, RZ, UR7 ;  /* 0x00000007ff057e24 */ /* 0x000fe2000f8e00ff */
[----:B------:R-:W-:Y:S01]  /*a430*/  MOV R13, RZ ;  /* 0x000000ff000d7202 */ /* 0x000fe20000000f00 */
[----:B------:R-:W-:Y:S02]  /*a440*/  IMAD.U32 R6, RZ, RZ, UR8 ;  /* 0x00000008ff067e24 */ /* 0x000fe4000f8e00ff */
[----:B------:R-:W-:-:S02]  /*a450*/  IMAD.U32 R10, RZ, RZ, UR4 ;  /* 0x00000004ff0a7e24 */ /* 0x000fc4000f8e00ff */
[----:B------:R-:W-:Y:S02]  /*a460*/  IMAD.U32 R11, RZ, RZ, UR5 ;  /* 0x00000005ff0b7e24 */ /* 0x000fe4000f8e00ff */
[----:B------:R-:W-:Y:S02]  /*a470*/  IMAD.MOV.U32 R8, RZ, RZ, 0x70 ;  /* 0x00000070ff087424 */ /* 0x000fe400078e00ff */
[----:B0-----:R-:W-:-:S07]  /*a480*/  IMAD.MOV.U32 R12, RZ, RZ, 0x1 ;  /* 0x00000001ff0c7424 */ /* 0x001fce00078e00ff */
[----:B------:R-:W-:-:S07]  /*a490*/  LEPC R20, `(.L_x_53) ;  /* 0x000000001014794e */ /* 0x000fce0000000000 */
[----:B-1----:R-:W-:Y:S05]  /*a4a0*/  CALL.ABS.NOINC R2 ;  /* 0x0000000002007343 */ /* 0x002fea0003c00000 */
.L_x_53:
[----:B------:R0:W1:Y:S01]  /*a4b0*/  LDC.64 R2, c[0x4][R16] ;  /* 0x0100000010027b82 */ /* 0x0000620000000a00 */
[----:B------:R-:W-:Y:S01]  /*a4c0*/  ULDC.64 UR6, c[0x4][0x90] ;  /* 0x0100240000067ab9 */ /* 0x000fe20000000a00 */
[----:B------:R-:W-:Y:S01]  /*a4d0*/  ULDC.64 UR8, c[0x4][0x98] ;  /* 0x0100260000087ab9 */ /* 0x000fe20000000a00 */
[----:B------:R-:W-:Y:S01]  /*a4e0*/  ULDC.64 UR4, c[0x4][0x18] ;  /* 0x0100060000047ab9 */ /* 0x000fe20000000a00 */
[----:B------:R-:W-:Y:S01]  /*a4f0*/  IMAD.U32 R4, RZ, RZ, UR6 ;  /* 0x00000006ff047e24 */ /* 0x000fe2000f8e00ff */
[----:B------:R-:W-:Y:S01]  /*a500*/  MOV R10, UR4 ;  /* 0x00000004000a7c02 */ /* 0x000fe20008000f00 */
[----:B------:R-:W-:Y:S02]  /*a510*/  IMAD.U32 R5, RZ, RZ, UR7 ;  /* 0x00000007ff057e24 */ /* 0x000fe4000f8e00ff */
[----:B------:R-:W-:Y:S02]  /*a520*/  IMAD.U32 R6, RZ, RZ, UR8 ;  /* 0x00000008ff067e24 */ /* 0x000fe4000f8e00ff */
[----:B------:R-:W-:-:S02]  /*a530*/  IMAD.U32 R7, RZ, RZ, UR9 ;  /* 0x00000009ff077e24 */ /* 0x000fc4000f8e00ff */
[----:B------:R-:W-:Y:S02]  /*a540*/  IMAD.U32 R11, RZ, RZ, UR5 ;  /* 0x00000005ff0b7e24 */ /* 0x000fe4000f8e00ff */
[----:B------:R-:W-:Y:S02]  /*a550*/  IMAD.MOV.U32 R8, RZ, RZ, 0x70 ;  /* 0x00000070ff087424 */ /* 0x000fe400078e00ff */
[----:B------:R-:W-:Y:S02]  /*a560*/  IMAD.MOV.U32 R12, RZ, RZ, 0x1 ;  /* 0x00000001ff0c7424 */ /* 0x000fe400078e00ff */
[----:B0-----:R-:W-:-:S07]  /*a570*/  IMAD.MOV.U32 R13, RZ, RZ, RZ ;  /* 0x000000ffff0d7224 */ /* 0x001fce00078e00ff */
[----:B------:R-:W-:-:S07]  /*a580*/  LEPC R20, `(.L_x_52) ;  /* 0x000000001014794e */ /* 0x000fce0000000000 */
[----:B-1----:R-:W-:Y:S05]  /*a590*/  CALL.ABS.NOINC R2 ;  /* 0x0000000002007343 */ /* 0x002fea0003c00000 */
.L_x_52:
[----:B------:R-:W0:Y:S02]  /*a5a0*/  LDC.64 R2, c[0x0][0x9f8] ;  /* 0x00027e00ff027b82 */ /* 0x000e240000000a00 */
[----:B0-----:R-:W-:-:S04]  /*a5b0*/  ISETP.NE.U32.AND P0, PT, R2, RZ, PT ;  /* 0x000000ff0200720c */ /* 0x001fc80003f05070 */
[----:B------:R-:W-:-:S13]  /*a5c0*/  ISETP.NE.AND.EX P0, PT, R3, RZ, PT, P0 ;  /* 0x000000ff0300720c */ /* 0x000fda0003f05300 */
[----:B------:R-:W0:Y:S02]  /*a5d0*/  @P0 LDC.64 R2, c[0x0][0x9f8] ;  /* 0x00027e00ff020b82 */ /* 0x000e240000000a00 */
[----:B0-----:R-:W-:-:S05]  /*a5e0*/  @P0 IMAD.WIDE R2, R17, 0x4, R2 ;  /* 0x0000000411020825 */ /* 0x001fca00078e0202 */
[----:B------:R0:W2:Y:S01]  /*a5f0*/  @P0 LDG.E R17, desc[UR42][R2.64] ;  /* 0x0000002a02110981 */ /* 0x0000a2000c1e1900 */
[----:B------:R-:W-:Y:S01]  /*a600*/  UMOV UR4, 0xffffffff ;  /* 0xffffffff00047882 */ /* 0x000fe20000000000 */
[----:B------:R-:W-:Y:S01]  /*a610*/  IADD3 R0, R18, -0x1, RZ ;  /* 0xffffffff12007810 */ /* 0x000fe20007ffe0ff */
[----:B0-----:R-:W0:Y:S02]  /*a620*/  LDC.64 R2, c[0x0][0x418] ;  /* 0x00010600ff027b82 */ /* 0x001e240000000a00 */
[----:B0-----:R-:W-:-:S04]  /*a630*/  ISETP.NE.U32.AND P0, PT, R2, RZ, PT ;  /* 0x000000ff0200720c */ /* 0x001fc80003f05070 */
[----:B------:R-:W-:-:S04]  /*a640*/  ISETP.NE.AND.EX P1, PT, R3, RZ, PT, P0 ;  /* 0x000000ff0300720c */ /* 0x000fc80003f25300 */
[----:B------:R-:W-:-:S05]  /*a650*/  P2R R4, PR, RZ, 0x2 ;  /* 0x00000002ff047803 */ /* 0x000fca0000000000 */
[----:B------:R0:W-:Y:S01]  /*a660*/  STL [R1], R4 ;  /* 0x0000000401007387 */ /* 0x0001e20000100800 */
[----:B--2---:R-:W-:Y:S02]  /*a670*/  SHF.R.S32.HI R18, RZ, 0x1f, R17 ;  /* 0x0000001fff127819 */ /* 0x004fe40000011411 */
[----:B------:R-:W-:Y:S01]  /*a680*/  SEL R16, R17, RZ, !P1 ;  /* 0x000000ff11107207 */ /* 0x000fe20004800000 */
[----:B0-----:R-:W-:Y:S06]  /*a690*/  BRA.DIV UR4, `(.L_x_54) ;  /* 0x0000003e049c7947 */ /* 0x001fec000b800000 */
[----:B------:R0:W1:Y:S02]  /*a6a0*/  SHFL.IDX PT, R14, R19, RZ, 0x1f ;  /* 0x00001fff130e7589 */ /* 0x00006400000e0000 */
.L_x_150:
[----:B------:R2:W-:Y:S01]  /*a6b0*/  STL [R1+0x4], R0 ;  /* 0x0000040001007387 */ /* 0x0005e20000100800 */
[----:B-1----:R-:W-:Y:S02]  /*a6c0*/  ISETP.NE.AND P0, PT, R14, RZ, PT ;  /* 0x000000ff0e00720c */ /* 0x002fe40003f05270 */
[----:B------:R-:W-:-:S04]  /*a6d0*/  PLOP3.LUT P2, PT, PT, PT, PT, 0x8, 0x0 ;  /* 0x000000000000781c */ /* 0x000fc80003f4e170 */
[----:B0-----:R-:W-:-:S07]  /*a6e0*/  P2R R19, PR, RZ, 0x4 ;  /* 0x00000004ff137803 */ /* 0x001fce0000000000 */
[----:B--2---:R-:W-:Y:S05]  /*a6f0*/  @P0 BRA `(.L_x_55) ;  /* 0x0000000000e00947 */ /* 0x004fea0003800000 */
[----:B------:R-:W-:-:S03]  /*a700*/  UMOV UR4, 0xffffffff ;  /* 0xffffffff00047882 */ /* 0x000fc60000000000 */
[----:B------:R-:W-:Y:S05]  /*a710*/  BRA.DIV UR4, `(.L_x_56) ;  /* 0x0000003e049c7947 */ /* 0x000fea000b800000 */
[----:B------:R-:W-:-:S13]  /*a720*/  ELECT P6, URZ, PT ;  /* 0x00000000003f782f */ /* 0x000fda00038c0000 */
.L_x_153:
[----:B------:R-:W-:Y:S05]  /*a730*/  @!P6 BRA `(.L_x_55) ;  /* 0x0000000000d0e947 */ /* 0x000fea0003800000 */
[----:B------:R-:W-:Y:S01]  /*a740*/  IMAD.MOV.U32 R16, RZ, RZ, R17 ;  /* 0x000000ffff107224 */ /* 0x000fe200078e0011 */
[----:B------:R-:W-:Y:S06]  /*a750*/  @!P1 BRA `(.L_x_57) ;  /* 0x00000000004c9947 */ /* 0x000fec0003800000 */
[----:B------:R-:W0:Y:S01]  /*a760*/  LDC R6, c[0x0][0x43c] ;  /* 0x00010f00ff067b82 */ /* 0x000e220000000800 */
[----:B------:R-:W-:Y:S01]  /*a770*/  IMAD.MOV.U32 R7, RZ, RZ, R0 ;  /* 0x000000ffff077224 */ /* 0x000fe200078e0000 */
[----:B------:R-:W-:Y:S01]  /*a780*/  ULDC.64 UR4, c[0x0][0x428] ;  /* 0x00010a0000047ab9 */ /* 0x000fe20000000a00 */
[----:B0-----:R-:W-:-:S13]  /*a790*/  ISETP.NE.AND P0, PT, R6, 0x1, PT ;  /* 0x000000010600780c */ /* 0x001fda0003f05270 */
[----:B------:R-:W0:Y:S02]  /*a7a0*/  @P0 LDC.64 R4, c[0x0][0x440] ;  /* 0x00011000ff040b82 */ /* 0x000e240000000a00 */
[----:B0-----:R-:W-:-:S04]  /*a7b0*/  @P0 IMAD.HI.U32 R0, R7, R4, RZ ;  /* 0x0000000407000227 */ /* 0x001fc800078e00ff */
[----:B------:R-:W-:Y:S01]  /*a7c0*/  IMAD.MOV.U32 R4, RZ, RZ, R7 ;  /* 0x000000ffff047224 */ /* 0x000fe200078e0007 */
[----:B------:R-:W-:Y:S01]  /*a7d0*/  @P0 SHF.R.U32.HI R4, RZ, R5, R0 ;  /* 0x00000005ff040219 */ /* 0x000fe20000011600 */
[----:B------:R-:W-:-:S04]  /*a7e0*/  IMAD R0, R18, UR4, RZ ;  /* 0x0000000412007c24 */ /* 0x000fc8000f8e02ff */
[----:B------:R-:W-:-:S04]  /*a7f0*/  IMAD.MOV R5, RZ, RZ, -R4 ;  /* 0x000000ffff057224 */ /* 0x000fc800078e0a04 */
[----:B------:R-:W-:Y:S01]  /*a800*/  IMAD R7, R6, R5, R7 ;  /* 0x0000000506077224 */ /* 0x000fe200078e0207 */
[----:B------:R-:W-:-:S04]  /*a810*/  SHF.R.S32.HI R5, RZ, 0x1f, R4 ;  /* 0x0000001fff057819 */ /* 0x000fc80000011404 */
[----:B------:R0:W-:Y:S01]  /*a820*/  STL [R1+0x4], R7 ;  /* 0x0000040701007387 */ /* 0x0001e20000100800 */
[----:B------:R-:W-:-:S03]  /*a830*/  IMAD.WIDE.U32 R4, R17, UR4, R4 ;  /* 0x0000000411047c25 */ /* 0x000fc6000f8e0004 */
[----:B------:R-:W-:Y:S01]  /*a840*/  LEA R2, P0, R4, R2, 0x2 ;  /* 0x0000000204027211 */ /* 0x000fe200078010ff */
[----:B0-----:R-:W-:-:S05]  /*a850*/  IMAD R7, R17, UR5, R0 ;  /* 0x0000000511077c24 */ /* 0x001fca000f8e0200 */
[----:B------:R-:W-:-:S04]  /*a860*/  IADD3 R0, R5, R7, RZ ;  /* 0x0000000705007210 */ /* 0x000fc80007ffe0ff */
[----:B------:R-:W-:-:S05]  /*a870*/  LEA.HI.X R3, R4, R3, R0, 0x2, P0 ;  /* 0x0000000304037211 */ /* 0x000fca00000f1400 */
[----:B------:R0:W5:Y:S02]  /*a880*/  LDG.E R16, desc[UR42][R2.64] ;  /* 0x0000002a02107981 */ /* 0x000164000c1e1900 */
.L_x_57:
[----:B------:R-:W-:Y:S01]  /*a890*/  IMAD.MOV.U32 R0, RZ, RZ, 0x1 ;  /* 0x00000001ff007424 */ /* 0x000fe200078e00ff */
[----:B------:R-:W0:Y:S04]  /*a8a0*/  S2R R8, SR_TID.X ;  /* 0x0000000000087919 */ /* 0x000e280000002100 */
[----:B------:R-:W-:-:S04]  /*a8b0*/  SHF.L.U32 R0, R0, 0x1f, RZ ;  /* 0x0000001f00007819 */ /* 0x000fc800000006ff */
[----:B------:R-:W1:Y:S01]  /*a8c0*/  SYNCS.PHASECHK.TRANS64.TRYWAIT P0, [UR38+0x28c40], R0 ;  /* 0x028c4000ff0075a7 */ /* 0x000e620008000166 */
[----:B0-----:R-:W-:-:S04]  /*a8d0*/  LOP3.LUT R2, R8, 0x7f, RZ, 0xc0, !PT ;  /* 0x0000007f08027812 */ /* 0x001fc800078ec0ff */
[----:B------:R-:W-:Y:S01]  /*a8e0*/  ISETP.NE.AND P1, PT, R2, RZ, PT ;  /* 0x000000ff0200720c */ /* 0x000fe20003f25270 */
[----:B-1----:R-:W-:-:S12]  /*a8f0*/  @!P0 BRA `(.L_x_58) ;  /* 0x0000003c00448947 */ /* 0x002fd80003800000 */
.L_x_154:
[----:B------:R-:W-:Y:S05]  /*a900*/  @P1 BRA `(.L_x_59) ;  /* 0x0000000000181947 */ /* 0x000fea0003800000 */
[----:B------:R-:W1:Y:S01]  /*a910*/  S2R R2, SR_TID.X ;  /* 0x0000000000027919 */ /* 0x000e620000002100 */
[----:B0-----:R-:W-:-:S04]  /*a920*/  IMAD.MOV.U32 R0, RZ, RZ, 0x2000 ;  /* 0x00002000ff007424 */ /* 0x001fc800078e00ff */
[----:B------:R2:W-:Y:S01]  /*a930*/  SYNCS.ARRIVE.TRANS64 RZ, [UR38+0x28c30], R0 ;  /* 0x028c3000ffff79a7 */ /* 0x0005e20008000026 */
[----:B-1----:R-:W-:-:S13]  /*a940*/  LOP3.LUT P0, RZ, R2, 0x1f, RZ, 0xc0, !PT ;  /* 0x0000001f02ff7812 */ /* 0x002fda000780c0ff */
[----:B--2---:R-:W-:Y:S05]  /*a950*/  @!P0 BRA `(.L_x_59) ;  /* 0x0000000000048947 */ /* 0x004fea0003800000 */
[----:B------:R-:W-:Y:S01]  /*a960*/  BPT.TRAP 0x1 ;  /* 0x000000040000795c */ /* 0x000fe20000300000 */
.L_x_59:
[----:B0-----:R-:W2:Y:S01]  /*a970*/  LDL R0, [R1+0x4] ;  /* 0x0000040001007983 */ /* 0x001ea20000100800 */
[----:B------:R-:W-:Y:S01]  /*a980*/  ULDC.64 UR4, c[0x0][0x198] ;  /* 0x0000660000047ab9 */ /* 0x000fe20000000a00 */
[----:B-----5:R-:W-:Y:S01]  /*a990*/  R2UR UR13, R16 ;  /* 0x00000000100d72ca */ /* 0x020fe200000e0000 */
[----:B------:R-:W-:Y:S01]  /*a9a0*/  UIADD3 UR4, UP0, UR4, 0x370, URZ ;  /* 0x0000037004047890 */ /* 0x000fe2000ff1e03f */
[----:B------:R-:W-:Y:S01]  /*a9b0*/  PLOP3.LUT P0, PT, PT, PT, PT, 0x80, 0x0 ;  /* 0x000000000000781c */ /* 0x000fe20003f0f070 */
[----:B------:R-:W-:Y:S02]  /*a9c0*/  UIADD3 UR8, UR38, 0x22400, URZ ;  /* 0x0002240026087890 */ /* 0x000fe4000fffe03f */
[----:B------:R-:W-:Y:S01]  /*a9d0*/  UIADD3 UR9, UR38, 0x28c30, URZ ;  /* 0x00028c3026097890 */ /* 0x000fe2000fffe03f */
[----:B------:R-:W-:Y:S01]  /*a9e0*/  P2R R19, PR, RZ, 0x1 ;  /* 0x00000001ff137803 */ /* 0x000fe20000000000 */
[----:B------:R-:W-:Y:S01]  /*a9f0*/  UIADD3.X UR5, URZ, UR5, URZ, UP0, !UPT ;  /* 0x000000053f057290 */ /* 0x000fe200087fe43f */
[----:B------:R-:W-:Y:S01]  /*aa00*/  UMOV UR6, 0x0 ;  /* 0x0000000000067882 */ /* 0x000fe20000000000 */
[----:B------:R-:W-:Y:S01]  /*aa10*/  UMOV UR7, 0x14f00000 ;  /* 0x14f0000000077882 */ /* 0x000fe20000000000 */
[----:B------:R-:W-:Y:S01]  /*aa20*/  UMOV UR10, URZ ;  /* 0x0000003f000a7c82 */ /* 0x000fe20008000000 */
[----:B------:R-:W-:Y:S01]  /*aa30*/  UMOV UR12, UR36 ;  /* 0x00000024000c7c82 */ /* 0x000fe20008000000 */
[----:B--2---:R-:W-:-:S13]  /*aa40*/  R2UR UR11, R0 ;  /* 0x00000000000b72ca */ /* 0x004fda00000e0000 */
[----:B------:R-:W-:-:S09]  /*aa50*/  USHF.L.U32 UR11, UR11, 0x6, URZ ;  /* 0x000000060b0b7899 */ /* 0x000fd2000800063f */
[----:B------:R0:W-:Y:S02]  /*aa60*/  UTMALDG.4D [UR8], [UR4], desc[UR6] ;  /* 0x00000608040075b4 */ /* 0x0001e40008019000 */
[----:B0-----:R-:W-:Y:S01]  /*aa70*/  NOP ;  /* 0x0000000000007918 */ /* 0x001fe20000000000 */
.L_x_55:
[----:B------:R-:W-:Y:S05]  /*aa80*/  WARPSYNC.ALL ;  /* 0x0000000000007948 */ /* 0x000fea0003800000 */
[----:B------:R-:W-:Y:S01]  /*aa90*/  UIADD3 UR4, UR38, 0x20400, URZ ;  /* 0x0002040026047890 */ /* 0x000fe2000fffe03f */
[----:B------:R-:W-:Y:S03]  /*aaa0*/  BAR.SYNC.DEFER_BLOCKING 0x8, 0x100 ;  /* 0x0204000000007b1d */ /* 0x000fe60000010000 */
        /* <DEDUP_REMOVED lines=19> */
.L_x_60:
[----:B------:R-:W0:Y:S01]  /*abe0*/  S2R R4, SR_CTAID.Z ;  /* 0x0000000000047919 */ /* 0x000e220000002700 */
[----:B------:R-:W1:Y:S01]  /*abf0*/  LDC R9, c[0x0][0x448] ;  /* 0x00011200ff097b82 */ /* 0x000e620000000800 */
[----:B------:R-:W-:Y:S01]  /*ac00*/  USHF.R.S32.HI UR4, URZ, 0x1f, UR36 ;  /* 0x0000001f3f047899 */ /* 0x000fe20008011424 */
[----:B------:R-:W2:Y:S01]  /*ac10*/  S2R R12, SR_TID.X ;  /* 0x00000000000c7919 */ /* 0x000ea20000002100 */
[----:B------:R-:W-:Y:S02]  /*ac20*/  ULDC.64 UR8, c[0x0][0x2d8] ;  /* 0x0000b60000087ab9 */ /* 0x000fe40000000a00 */
[----:B------:R-:W-:Y:S01]  /*ac30*/  UIMAD UR6, UR4, UR8, URZ ;  /* 0x00000008040672a4 */ /* 0x000fe2000f8e023f */
[----:B------:R-:W3:Y:S02]  /*ac40*/  S2R R10, SR_CTAID.X ;  /* 0x00000000000a7919 */ /* 0x000ee40000002500 */
[----:B------:R-:W4:Y:S01]  /*ac50*/  LDC.64 R2, c[0x0][0x2e0] ;  /* 0x0000b800ff027b82 */ /* 0x000f220000000a00 */
[----:B------:R-:W-:-:S02]  /*ac60*/  UIMAD.WIDE.U32 UR4, UR36, UR8, URZ ;  /* 0x00000008240472a5 */ /* 0x000fc4000f8e003f */
[----:B------:R-:W-:-:S04]  /*ac70*/  UIMAD UR6, UR36, UR9, UR6 ;  /* 0x00000009240672a4 */ /* 0x000fc8000f8e0206 */
[----:B------:R-:W-:Y:S01]  /*ac80*/  UIADD3 UR5, UR5, UR6, URZ ;  /* 0x0000000605057290 */ /* 0x000fe2000fffe03f */
[----:B-1----:R-:W-:Y:S02]  /*ac90*/  ISETP.NE.AND P0, PT, R9, 0x1, PT ;  /* 0x000000010900780c */ /* 0x002fe40003f05270 */
[----:B0-----:R-:W-:Y:S02]  /*aca0*/  SHF.R.S32.HI R5, RZ, 0x1f, R4 ;  /* 0x0000001fff057819 */ /* 0x001fe40000011404 */
[----:B--2---:R-:W-:-:S03]  /*acb0*/  LOP3.LUT R11, R12, 0x7f, RZ, 0xc0, !PT ;  /* 0x0000007f0c0b7812 */ /* 0x004fc600078ec0ff */
[----:B----4-:R-:W-:-:S06]  /*acc0*/  IMAD R0, R5, R2, RZ ;  /* 0x0000000205007224 */ /* 0x010fcc00078e02ff */
[----:B------:R-:W0:Y:S01]  /*acd0*/  @P0 LDC R7, c[0x0][0x44c] ;  /* 0x00011300ff070b82 */ /* 0x000e220000000800 */
[C---:B------:R-:W-:Y:S02]  /*ace0*/  IMAD R5, R4.reuse, R3, R0 ;  /* 0x0000000304057224 */ /* 0x040fe400078e0200 */
[----:B------:R-:W-:Y:S01]  /*acf0*/  IMAD.WIDE.U32 R2, R4, R2, UR4 ;  /* 0x0000000404027e25 */ /* 0x000fe2000f8e0002 */
[----:B------:R-:W-:-:S04]  /*ad00*/  ULDC.64 UR4, c[0x0][0x2d0] ;  /* 0x0000b40000047ab9 */ /* 0x000fc80000000a00 */
[----:B------:R-:W1:Y:S01]  /*ad10*/  @P0 LDC R0, c[0x0][0x450] ;  /* 0x00011400ff000b82 */ /* 0x000e620000000800 */
[----:B------:R-:W-:Y:S01]  /*ad20*/  IMAD.IADD R3, R3, 0x1, R5 ;  /* 0x0000000103037824 */ /* 0x000fe200078e0205 */
[----:B------:R-:W-:Y:S01]  /*ad30*/  SHF.R.U32.HI R5, RZ, 0x3, R11 ;  /* 0x00000003ff057819 */ /* 0x000fe2000001160b */
[----:B------:R-:W-:-:S05]  /*ad40*/  IMAD.SHL.U32 R4, R12, 0x10, RZ ;  /* 0x000000100c047824 */ /* 0x000fca00078e00ff */
[----:B------:R-:W-:-:S05]  /*ad50*/  LOP3.LUT R4, R5, 0x70, R4, 0xf8, !PT ;  /* 0x0000007005047812 */ /* 0x000fca00078ef804 */
[----:B---3--:R-:W-:-:S04]  /*ad60*/  IMAD R6, R10, 0x40, R4 ;  /* 0x000000400a067824 */ /* 0x008fc800078e0204 */
[----:B0-----:R-:W-:Y:S01]  /*ad70*/  @P0 IMAD.HI.U32 R7, R6, R7, RZ ;  /* 0x0000000706070227 */ /* 0x001fe200078e00ff */
[----:B------:R-:W-:-:S04]  /*ad80*/  MOV R4, R6 ;  /* 0x0000000600047202 */ /* 0x000fc80000000f00 */
[----:B-1----:R-:W-:-:S05]  /*ad90*/  @P0 SHF.R.U32.HI R4, RZ, R0, R7 ;  /* 0x00000000ff040219 */ /* 0x002fca0000011607 */
[----:B------:R-:W-:Y:S02]  /*ada0*/  IMAD.MOV R0, RZ, RZ, -R4 ;  /* 0x000000ffff007224 */ /* 0x000fe400078e0a04 */
[----:B------:R-:W-:-:S04]  /*adb0*/  IMAD.WIDE.U32 R2, R4, UR4, R2 ;  /* 0x0000000404027c25 */ /* 0x000fc8000f8e0002 */
[----:B------:R-:W-:Y:S01]  /*adc0*/  IMAD R0, R9, R0, R6 ;  /* 0x0000000009007224 */ /* 0x000fe200078e0206 */
[----:B------:R-:W-:-:S05]  /*add0*/  SHF.R.S32.HI R6, RZ, 0x1f, R4 ;  /* 0x0000001fff067819 */ /* 0x000fca0000011404 */
[----:B------:R-:W-:-:S04]  /*ade0*/  IMAD R6, R6, UR4, RZ ;  /* 0x0000000406067c24 */ /* 0x000fc8000f8e02ff */
[----:B------:R-:W-:Y:S01]  /*adf0*/  IMAD R7, R4, UR5, R6 ;  /* 0x0000000504077c24 */ /* 0x000fe2000f8e0206 */
[----:B------:R-:W-:Y:S01]  /*ae00*/  SHF.R.S32.HI R4, RZ, 0x1f, R0 ;  /* 0x0000001fff047819 */ /* 0x000fe20000011400 */
[----:B------:R-:W-:Y:S02]  /*ae10*/  ULDC.64 UR4, c[0x0][0x2c8] ;  /* 0x0000b20000047ab9 */ /* 0x000fe40000000a00 */
[----:B------:R-:W-:Y:S02]  /*ae20*/  IMAD.IADD R3, R3, 0x1, R7 ;  /* 0x0000000103037824 */ /* 0x000fe400078e0207 */
[----:B------:R-:W-:Y:S02]  /*ae30*/  IMAD R7, R4, UR4, RZ ;  /* 0x0000000404077c24 */ /* 0x000fe4000f8e02ff */
[----:B------:R-:W-:-:S04]  /*ae40*/  IMAD.WIDE.U32 R2, R0, UR4, R2 ;  /* 0x0000000400027c25 */ /* 0x000fc8000f8e0002 */
[----:B------:R-:W-:Y:S01]  /*ae50*/  IMAD R4, R0, UR5, R7 ;  /* 0x0000000500047c24 */ /* 0x000fe2000f8e0207 */
[----:B------:R-:W-:Y:S02]  /*ae60*/  ULDC.64 UR4, c[0x0][0x280] ;  /* 0x0000a00000047ab9 */ /* 0x000fe40000000a00 */
[----:B------:R-:W-:Y:S01]  /*ae70*/  LEA R0, P0, R2, UR4, 0x1 ;  /* 0x0000000402007c11 */ /* 0x000fe2000f8008ff */
[----:B------:R-:W-:Y:S01]  /*ae80*/  IMAD.IADD R3, R3, 0x1, R4 ;  /* 0x0000000103037824 */ /* 0x000fe200078e0204 */
[----:B------:R-:W-:Y:S01]  /*ae90*/  ULDC UR4, c[0x0][0x2b8] ;  /* 0x0000ae0000047ab9 */ /* 0x000fe20000000800 */
[----:B------:R-:W-:-:S03]  /*aea0*/  SHF.L.U32 R4, R11, 0x3, RZ ;  /* 0x000000030b047819 */ /* 0x000fc600000006ff */
[----:B------:R-:W-:Y:S01]  /*aeb0*/  LEA.HI.X R3, R2, UR5, R3, 0x1, P0 ;  /* 0x0000000502037c11 */ /* 0x000fe200080f0c03 */
[----:B------:R-:W-:-:S05]  /*aec0*/  IMAD.SHL.U32 R2, R12, 0x8, RZ ;  /* 0x000000080c027824 */ /* 0x000fca00078e00ff */
[C---:B------:R-:W-:Y:S02]  /*aed0*/  LOP3.LUT R8, R2.reuse, 0x38, RZ, 0xc0, !PT ;  /* 0x0000003802087812 */ /* 0x040fe400078ec0ff */
[----:B------:R-:W-:Y:S02]  /*aee0*/  LOP3.LUT R2, R2, 0x1f8, RZ, 0xc0, !PT ;  /* 0x000001f802027812 */ /* 0x000fe400078ec0ff */
[----:B------:R-:W-:Y:S01]  /*aef0*/  ISETP.GE.AND P0, PT, R8, UR4, PT ;  /* 0x0000000408007c0c */ /* 0x000fe2000bf06270 */
[----:B------:R-:W-:Y:S01]  /*af00*/  UMOV UR4, 0xffffffff ;  /* 0xffffffff00047882 */ /* 0x000fe20000000000 */
[----:B------:R-:W-:-:S04]  /*af10*/  LOP3.LUT R7, R2, 0x38, R12, 0x78, !PT ;  /* 0x0000003802077812 */ /* 0x000fc800078e780c */
[----:B------:R-:W-:Y:S01]  /*af20*/  LOP3.LUT R4, R7, 0x200, R4, 0xf8, !PT ;  /* 0x0000020007047812 */ /* 0x000fe200078ef804 */
[----:B------:R-:W-:Y:S06]  /*af30*/  BRA.DIV UR4, `(.L_x_61) ;  /* 0x0000003604cc7947 */ /* 0x000fec000b800000 */
[----:B------:R-:W0:Y:S01]  /*af40*/  SHFL.IDX PT, R7, R0, RZ, 0x181f ;  /* 0x00181fff00077589 */ /* 0x000e2200000e0000 */
[----:B------:R-:W-:Y:S01]  /*af50*/  ULDC UR4, c[0x0][0x288] ;  /* 0x0000a20000047ab9 */ /* 0x000fe20000000800 */
[----:B------:R-:W-:Y:S02]  /*af60*/  IMAD R5, R10, 0x40, R5 ;  /* 0x000000400a057824 */ /* 0x000fe400078e0205 */
[----:B------:R-:W1:Y:S01]  /*af70*/  SHFL.IDX PT, R6, R3, RZ, 0x181f ;  /* 0x00181fff03067589 */ /* 0x000e6200000e0000 */
[----:B------:R-:W-:Y:S02]  /*af80*/  IMAD R2, R9, UR4, RZ ;  /* 0x0000000409027c24 */ /* 0x000fe4000f8e02ff */
[C---:B------:R-:W-:Y:S01]  /*af90*/  VIADD R11, R5.reuse, 0x10 ;  /* 0x00000010050b7836 */ /* 0x040fe20000000000 */
[----:B------:R-:W2:Y:S02]  /*afa0*/  SHFL.IDX PT, R14, R0, 0x1, 0x181f ;  /* 0x00381f00000e7f89 */ /* 0x000ea400000e0000 */
[----:B------:R-:W-:-:S13]  /*afb0*/  ISETP.GE.AND P1, PT, R5, R2, PT ;  /* 0x000000020500720c */ /* 0x000fda0003f26270 */
[----:B------:R-:W-:Y:S02]  /*afc0*/  @!P1 LEA R9, R4, UR38, 0x1 ;  /* 0x0000002604099c11 */ /* 0x000fe4000f8e08ff */
[----:B0-----:R-:W-:-:S05]  /*afd0*/  @!P1 LEA R7, P2, R8, R7, 0x1 ;  /* 0x0000000708079211 */ /* 0x001fca00078408ff */
[----:B-1----:R-:W-:-:S05]  /*afe0*/  @!P1 IMAD.X R6, RZ, RZ, R6, P2 ;  /* 0x000000ffff069224 */ /* 0x002fca00010e0606 */
[----:B------:R-:W-:-:S04]  /*aff0*/  @!P1 LOP3.LUT R7, R7, R6, RZ, 0x3c, !PT ;  /* 0x0000000607079212 */ /* 0x000fc800078e3cff */
[----:B------:R-:W-:-:S04]  /*b000*/  @!P1 LOP3.LUT R6, R7, R6, RZ, 0x3c, !PT ;  /* 0x0000000607069212 */ /* 0x000fc800078e3cff */
[----:B------:R-:W-:-:S05]  /*b010*/  @!P1 LOP3.LUT R7, R7, R6, RZ, 0x3c, !PT ;  /* 0x0000000607079212 */ /* 0x000fca00078e3cff */
[----:B------:R0:W-:Y:S01]  /*b020*/  @!P1 LDGSTS.E.BYPASS.LTC128B.128 [R9+0x20400], desc[UR42][R6.64], !P0 ;  /* 0x2040000006099fae */ /* 0x0001e2000c101d6a */
[----:B------:R-:W-:Y:S02]  /*b030*/  ISETP.GE.AND P1, PT, R11, R2, PT ;  /* 0x000000020b00720c */ /* 0x000fe40003f26270 */
[----:B------:R-:W-:Y:S01]  /*b040*/  IADD3 R11, R5, 0x20, RZ ;  /* 0x00000020050b7810 */ /* 0x000fe20007ffe0ff */
[----:B0-----:R-:W0:Y:S10]  /*b050*/  SHFL.IDX PT, R6, R3, 0x1, 0x181f ;  /* 0x00381f0003067f89 */ /* 0x001e3400000e0000 */
[----:B--2---:R-:W-:-:S02]  /*b060*/  @!P1 LEA R7, P2, R8, R14, 0x1 ;  /* 0x0000000e08079211 */ /* 0x004fc400078408ff */
[----:B------:R-:W-:Y:S01]  /*b070*/  @!P1 LEA R9, R4, UR38, 0x1 ;  /* 0x0000002604099c11 */ /* 0x000fe2000f8e08ff */
[----:B------:R-:W1:Y:S02]  /*b080*/  SHFL.IDX PT, R14, R0, 0x2, 0x181f ;  /* 0x00581f00000e7f89 */ /* 0x000e6400000e0000 */
[----:B0-----:R-:W-:-:S05]  /*b090*/  @!P1 IMAD.X R6, RZ, RZ, R6, P2 ;  /* 0x000000ffff069224 */ /* 0x001fca00010e0606 */
[----:B------:R-:W-:-:S04]  /*b0a0*/  @!P1 LOP3.LUT R7, R7, R6, RZ, 0x3c, !PT ;  /* 0x0000000607079212 */ /* 0x000fc800078e3cff */
[----:B------:R-:W-:-:S04]  /*b0b0*/  @!P1 LOP3.LUT R6, R7, R6, RZ, 0x3c, !PT ;  /* 0x0000000607069212 */ /* 0x000fc800078e3cff */
[----:B------:R-:W-:-:S05]  /*b0c0*/  @!P1 LOP3.LUT R7, R7, R6, RZ, 0x3c, !PT ;  /* 0x0000000607079212 */ /* 0x000fca00078e3cff */
[----:B------:R0:W-:Y:S01]  /*b0d0*/  @!P1 LDGSTS.E.BYPASS.LTC128B.128 [R9+0x20c00], desc[UR42][R6.64], !P0 ;  /* 0x20c0000006099fae */ /* 0x0001e2000c101d6a */
[----:B------:R-:W-:-:S03]  /*b0e0*/  ISETP.GE.AND P1, PT, R11, R2, PT ;  /* 0x000000020b00720c */ /* 0x000fc60003f26270 */
[----:B0-----:R-:W0:Y:S10]  /*b0f0*/  SHFL.IDX PT, R6, R3, 0x2, 0x181f ;  /* 0x00581f0003067f89 */ /* 0x001e3400000e0000 */
[----:B-1----:R-:W-:-:S02]  /*b100*/  @!P1 LEA R7, P2, R8, R14, 0x1 ;  /* 0x0000000e08079211 */ /* 0x002fc400078408ff */
[----:B------:R-:W-:Y:S01]  /*b110*/  @!P1 LEA R9, R4, UR38, 0x1 ;  /* 0x0000002604099c11 */ /* 0x000fe2000f8e08ff */
[----:B------:R-:W1:Y:S04]  /*b120*/  SHFL.IDX PT, R3, R3, 0x3, 0x181f ;  /* 0x00781f0003037f89 */ /* 0x000e6800000e0000 */
[----:B------:R2:W3:Y:S01]  /*b130*/  SHFL.IDX PT, R14, R0, 0x3, 0x181f ;  /* 0x00781f00000e7f89 */ /* 0x0004e200000e0000 */
[----:B0-----:R-:W-:-:S05]  /*b140*/  @!P1 IMAD.X R6, RZ, RZ, R6, P2 ;  /* 0x000000ffff069224 */ /* 0x001fca00010e0606 */
[----:B------:R-:W-:-:S04]  /*b150*/  @!P1 LOP3.LUT R7, R7, R6, RZ, 0x3c, !PT ;  /* 0x0000000607079212 */ /* 0x000fc800078e3cff */
[----:B------:R-:W-:-:S04]  /*b160*/  @!P1 LOP3.LUT R6, R7, R6, RZ, 0x3c, !PT ;  /* 0x0000000607069212 */ /* 0x000fc800078e3cff */
[----:B------:R-:W-:-:S05]  /*b170*/  @!P1 LOP3.LUT R7, R7, R6, RZ, 0x3c, !PT ;  /* 0x0000000607079212 */ /* 0x000fca00078e3cff */
[----:B-1-3--:R2:W-:Y:S02]  /*b180*/  @!P1 LDGSTS.E.BYPASS.LTC128B.128 [R9+0x21400], desc[UR42][R6.64], !P0 ;  /* 0x2140000006099fae */ /* 0x00a5e4000c101d6a */
.L_x_163:
[----:B------:R-:W-:-:S05]  /*b190*/  VIADD R5, R5, 0x30 ;  /* 0x0000003005057836 */ /* 0x000fca0000000000 */
[----:B------:R-:W-:-:S13]  /*b1a0*/  ISETP.GE.AND P1, PT, R5, R2, PT ;  /* 0x000000020500720c */ /* 0x000fda0003f26270 */
[----:B------:R-:W-:Y:S02]  /*b1b0*/  @!P1 LEA R2, P2, R8, R14, 0x1 ;  /* 0x0000000e08029211 */ /* 0x000fe400078408ff */
[----:B------:R-:W-:Y:S01]  /*b1c0*/  @!P1 LEA R5, R4, UR38, 0x1 ;  /* 0x0000002604059c11 */ /* 0x000fe2000f8e08ff */
[----:B------:R-:W-:Y:S02]  /*b1d0*/  IMAD.MOV.U32 R4, RZ, RZ, 0x1 ;  /* 0x00000001ff047424 */ /* 0x000fe400078e00ff */
[----:B------:R-:W-:-:S03]  /*b1e0*/  @!P1 IMAD.X R3, RZ, RZ, R3, P2 ;  /* 0x000000ffff039224 */ /* 0x000fc600010e0603 */
[----:B------:R-:W-:Y:S02]  /*b1f0*/  SHF.L.U32 R4, R4, 0x1f, RZ ;  /* 0x0000001f04047819 */ /* 0x000fe400000006ff */
[----:B------:R-:W-:Y:S01]  /*b200*/  @!PT LDS RZ, [RZ] ;  /* 0x00000000fffff984 */ /* 0x000fe20000000800 */
[----:B------:R-:W-:Y:S01]  /*b210*/  @!PT LDS RZ, [RZ] ;  /* 0x00000000fffff984 */ /* 0x000fe20000000800 */
[----:B------:R-:W-:Y:S01]  /*b220*/  @!PT LDS RZ, [RZ] ;  /* 0x00000000fffff984 */ /* 0x000fe20000000800 */
[----:B------:R0:W-:Y:S01]  /*b230*/  @!P1 LDGSTS.E.BYPASS.LTC128B.128 [R5+0x21c00], desc[UR42][R2.64], !P0 ;  /* 0x21c0000002059fae */ /* 0x0001e2000c101d6a */
[----:B------:R-:W-:Y:S01]  /*b240*/  NOP ;  /* 0x0000000000007918 */ /* 0x000fe20000000000 */
[----:B------:R-:W-:Y:S02]  /*b250*/  SYNCS.ARRIVE.TRANS64.RED.A0T1 RZ, [UR38+0x28c00], RZ ;  /* 0x028c00ffffff79a7 */ /* 0x000fe40008200426 */
[----:B------:R-:W-:Y:S01]  /*b260*/  ARRIVES.LDGSTSBAR.64.TRANSCNT [UR38+0x28c00] ;  /* 0x028c0000ff0079b0 */ /* 0x000fe20008000aa6 */
[----:B------:R-:W-:Y:S01]  /*b270*/  NOP ;  /* 0x0000000000007918 */ /* 0x000fe20000000000 */
[----:B------:R-:W-:Y:S01]  /*b280*/  SYNCS.ARRIVE.TRANS64.A1T0 RZ, [UR38+0x28c00], RZ ;  /* 0x028c00ffffff79a7 */ /* 0x000fe20008100026 */
[----:B------:R-:W1:Y:S02]  /*b290*/  SYNCS.PHASECHK.TRANS64.TRYWAIT P0, [UR38+0x28c20], R4 ;  /* 0x028c2004ff0075a7 */ /* 0x000e640008000166 */
[----:B01----:R-:W-:Y:S05]  /*b2a0*/  @!P0 BRA `(.L_x_62) ;  /* 0x0000003800388947 */ /* 0x003fea0003800000 */
.L_x_164:
[----:B------:R-:W-:Y:S01]  /*b2b0*/  ISETP.NE.AND P0, PT, R19, RZ, PT ;  /* 0x000000ff1300720c */ /* 0x000fe20003f05270 */
[----:B------:R-:W-:Y:S01]  /*b2c0*/  BSSY B0, `(.L_x_63) ;  /* 0x000007f000007945 */ /* 0x000fe20003800000 */
[----:B--2---:R-:W-:-:S11]  /*b2d0*/  MOV R0, 0x1 ;  /* 0x0000000100007802 */ /* 0x004fd60000000f00 */
[----:B------:R-:W-:Y:S05]  /*b2e0*/  @!P0 BRA `(.L_x_64) ;  /* 0x0000000400f08947 */ /* 0x000fea0003800000 */
[----:B------:R-:W1:Y:S01]  /*b2f0*/  SYNCS.PHASECHK.TRANS64.TRYWAIT P0, [UR38+0x28c60], R4 ;  /* 0x028c6004ff0075a7 */ /* 0x000e620008000166 */
[----:B------:R-:W2:Y:S02]  /*b300*/  S2R R2, SR_TID.X ;  /* 0x0000000000027919 */ /* 0x000ea40000002100 */
[----:B--2---:R-:W-:-:S04]  /*b310*/  LOP3.LUT R2, R2, 0x7f, RZ, 0xc0, !PT ;  /* 0x0000007f02027812 */ /* 0x004fc800078ec0ff */
[----:B------:R-:W-:Y:S01]  /*b320*/  ISETP.NE.AND P1, PT, R2, RZ, PT ;  /* 0x000000ff0200720c */ /* 0x000fe20003f25270 */
[----:B-1----:R-:W-:-:S12]  /*b330*/  @!P0 BRA `(.L_x_65) ;  /* 0x00000038002c8947 */ /* 0x002fd80003800000 */
.L_x_165:
[----:B------:R-:W-:Y:S04]  /*b340*/  BSSY B1, `(.L_x_66) ;  /* 0x0000008000017945 */ /* 0x000fe80003800000 */
[----:B------:R-:W-:Y:S05]  /*b350*/  @P1 BRA `(.L_x_67) ;  /* 0x0000000000181947 */ /* 0x000fea0003800000 */
[----:B0-----:R-:W0:Y:S01]  /*b360*/  S2R R3, SR_TID.X ;  /* 0x0000000000037919 */ /* 0x001e220000002100 */
[----:B------:R-:W-:-:S04]  /*b370*/  IMAD.MOV.U32 R2, RZ, RZ, 0x10000 ;  /* 0x00010000ff027424 */ /* 0x000fc800078e00ff */
[----:B------:R1:W-:Y:S01]  /*b380*/  SYNCS.ARRIVE.TRANS64 RZ, [UR38+0x28c50], R2 ;  /* 0x028c5002ffff79a7 */ /* 0x0003e20008000026 */
[----:B0-----:R-:W-:-:S13]  /*b390*/  LOP3.LUT P0, RZ, R3, 0x1f, RZ, 0xc0, !PT ;  /* 0x0000001f03ff7812 */ /* 0x001fda000780c0ff */
[----:B-1----:R-:W-:Y:S05]  /*b3a0*/  @!P0 BRA `(.L_x_67) ;  /* 0x0000000000048947 */ /* 0x002fea0003800000 */
[----:B------:R-:W-:Y:S01]  /*b3b0*/  BPT.TRAP 0x1 ;  /* 0x000000040000795c */ /* 0x000fe20000300000 */
.L_x_67:
[----:B------:R-:W-:Y:S05]  /*b3c0*/  BSYNC B1 ;  /* 0x0000000000017941 */ /* 0x000fea0003800000 */
.L_x_66:
[----:B------:R-:W2:Y:S01]  /*b3d0*/  LDL.LU R2, [R1+0x4] ;  /* 0x0000040001027983 */ /* 0x000ea20000300800 */
[----:B------:R-:W-:Y:S01]  /*b3e0*/  ULDC.64 UR4, c[0x0][0x198] ;  /* 0x0000660000047ab9 */ /* 0x000fe20000000a00 */
[----:B------:R-:W-:Y:S01]  /*b3f0*/  PLOP3.LUT P0, PT, PT, PT, PT, 0x80, 0x0 ;  /* 0x000000000000781c */ /* 0x000fe20003f0f070 */
[----:B------:R-:W-:Y:S02]  /*b400*/  UIADD3 UR4, UP0, UR4, 0x470, URZ ;  /* 0x0000047004047890 */ /* 0x000fe4000ff1e03f */
[----:B------:R-:W-:Y:S02]  /*b410*/  UIADD3 UR8, UR38, 0x400, URZ ;  /* 0x0000040026087890 */ /* 0x000fe4000fffe03f */
[----:B------:R-:W-:Y:S02]  /*b420*/  UIADD3 UR9, UR38, 0x28c50, URZ ;  /* 0x00028c5026097890 */ /* 0x000fe4000fffe03f */
[----:B------:R-:W-:Y:S01]  /*b430*/  UIADD3.X UR5, URZ, UR5, URZ, UP0, !UPT ;  /* 0x000000053f057290 */ /* 0x000fe200087fe43f */
[----:B------:R-:W-:Y:S01]  /*b440*/  UMOV UR6, 0x0 ;  /* 0x0000000000067882 */ /* 0x000fe20000000000 */
[----:B------:R-:W-:Y:S01]  /*b450*/  UMOV UR7, 0x14f00000 ;  /* 0x14f0000000077882 */ /* 0x000fe20000000000 */
[----:B------:R-:W-:Y:S01]  /*b460*/  UMOV UR10, URZ ;  /* 0x0000003f000a7c82 */ /* 0x000fe20008000000 */
[----:B--2---:R-:W-:-:S08]  /*b470*/  IMAD.SHL.U32 R2, R2, 0x40, RZ ;  /* 0x0000004002027824 */ /* 0x004fd000078e00ff */
.L_x_68:
[----:B------:R-:W-:-:S13]  /*b480*/  @P0 ELECT P1, URZ, PT ;  /* 0x00000000003f082f */ /* 0x000fda0003820000 */
[----:B------:R-:W-:Y:S01]  /*b490*/  @P1 R2UR UR13, R16 ;  /* 0x00000000100d12ca */ /* 0x000fe200000e0000 */
[----:B------:R-:W-:Y:S01]  /*b4a0*/  UMOV UR12, UR36 ;  /* 0x00000024000c7c82 */ /* 0x000fe20008000000 */
[----:B------:R-:W-:Y:S02]  /*b4b0*/  @P1 R2UR UR11, R2 ;  /* 0x00000000020b12ca */ /* 0x000fe400000e0000 */
[----:B------:R-:W-:Y:S02]  /*b4c0*/  @P1 PLOP3.LUT P0, PT, P1, PT, PT, 0x8, 0x0 ;  /* 0x000000000000181c */ /* 0x000fe40000f0e170 */
[----:B------:R-:W-:-:S09]  /*b4d0*/  PLOP3.LUT P1, PT, PT, PT, PT, 0x8, 0x0 ;  /* 0x000000000000781c */ /* 0x000fd20003f2e170 */
[----:B------:R1:W-:Y:S02]  /*b4e0*/  UTMALDG.4D [UR8], [UR4], desc[UR6] ;  /* 0x00000608040075b4 */ /* 0x0003e40008019000 */
[----:B-1----:R-:W-:Y:S05]  /*b4f0*/  @P0 BRA.U.ANY `(.L_x_68) ;  /* 0xfffffffd00e00947 */ /* 0x002fea000393ffff */
[----:B------:R-:W-:Y:S01]  /*b500*/  PLOP3.LUT P0, PT, PT, PT, PT, 0x80, 0x0 ;  /* 0x000000000000781c */ /* 0x000fe20003f0f070 */
[----:B------:R-:W-:Y:S01]  /*b510*/  UIADD3 UR8, UR38, 0x2400, URZ ;  /* 0x0000240026087890 */ /* 0x000fe2000fffe03f */
[----:B------:R-:W-:Y:S01]  /*b520*/  UMOV UR6, 0x0 ;  /* 0x0000000000067882 */ /* 0x000fe20000000000 */
[----:B------:R-:W-:Y:S01]  /*b530*/  UMOV UR7, 0x14f00000 ;  /* 0x14f0000000077882 */ /* 0x000fe20000000000 */
[----:B------:R-:W-:-:S09]  /*b540*/  UMOV UR10, 0x40 ;  /* 0x00000040000a7882 */ /* 0x000fd20000000000 */
.L_x_69:
        /* <DEDUP_REMOVED lines=13> */
.L_x_70:
        /* <DEDUP_REMOVED lines=13> */
.L_x_71:
        /* <DEDUP_REMOVED lines=13> */
.L_x_72:
        /* <DEDUP_REMOVED lines=13> */
.L_x_73:
        /* <DEDUP_REMOVED lines=13> */
.L_x_74:
        /* <DEDUP_REMOVED lines=13> */
.L_x_75:
        /* <DEDUP_REMOVED lines=8> */
.L_x_64:
[----:B------:R-:W-:Y:S05]  /*bab0*/  BSYNC B0 ;  /* 0x0000000000007941 */ /* 0x000fea0003800000 */
.L_x_63:
[----:B0-----:R-:W2:Y:S04]  /*bac0*/  LDL.LU R4, [R1+0x10] ;  /* 0x0000100001047983 */ /* 0x001ea80000300800 */
[----:B------:R-:W3:Y:S01]  /*bad0*/  LDL R3, [R1+0x8] ;  /* 0x0000080001037983 */ /* 0x000ee20000100800 */
[----:B------:R-:W-:Y:S01]  /*bae0*/  IMAD.MOV.U32 R9, RZ, RZ, RZ ;  /* 0x000000ffff097224 */ /* 0x000fe200078e00ff */
[----:B------:R-:W-:Y:S01]  /*baf0*/  MOV R6, 0x1 ;  /* 0x0000000100067802 */ /* 0x000fe20000000f00 */
[----:B--2---:R-:W-:-:S05]  /*bb00*/  VIADD R7, R4, 0xfffffffe ;  /* 0xfffffffe04077836 */ /* 0x004fca0000000000 */
[----:B---3--:R-:W-:-:S13]  /*bb10*/  ISETP.GE.AND P0, PT, R7, R3, PT ;  /* 0x000000030700720c */ /* 0x008fda0003f06270 */
[----:B------:R-:W-:Y:S05]  /*bb20*/  @!P0 BRA `(.L_x_49) ;  /* 0x0000002400108947 */ /* 0x000fea0003800000 */
[----:B------:R-:W2:Y:S01]  /*bb30*/  LDL.LU R4, [R1+0xc] ;  /* 0x00000c0001047983 */ /* 0x000ea20000300800 */
[----:B------:R-:W-:Y:S01]  /*bb40*/  UIADD3 UR4, UR40, 0x1, URZ ;  /* 0x0000000128047890 */ /* 0x000fe2000fffe03f */
[----:B------:R-:W-:Y:S01]  /*bb50*/  LOP3.LUT R2, RZ, R3, RZ, 0x33, !PT ;  /* 0x00000003ff027212 */ /* 0x000fe200078e33ff */
[----:B------:R-:W-:-:S04]  /*bb60*/  IMAD.MOV.U32 R6, RZ, RZ, 0x1 ;  /* 0x00000001ff067424 */ /* 0x000fc800078e00ff */
[----:B--2---:R-:W-:Y:S02]  /*bb70*/  IMAD R0, R4, UR4, RZ ;  /* 0x0000000404007c24 */ /* 0x004fe4000f8e02ff */
[----:B------:R-:W0:Y:S03]  /*bb80*/  S2R R4, SR_TID.X ;  /* 0x0000000000047919 */ /* 0x000e260000002100 */
[----:B------:R-:W-:-:S05]  /*bb90*/  VIMNMX R0, R0, UR39, PT ;  /* 0x0000002700007c48 */ /* 0x000fca000bfe0100 */
[----:B------:R-:W-:-:S05]  /*bba0*/  IMAD.MOV R3, RZ, RZ, -R0 ;  /* 0x000000ffff037224 */ /* 0x000fca00078e0a00 */
[----:B------:R-:W-:Y:S02]  /*bbb0*/  VIADDMNMX R3, R3, 0x1, R2, !PT ;  /* 0x0000000103037846 */ /* 0x000fe40007800102 */
[----:B------:R-:W-:-:S03]  /*bbc0*/  LOP3.LUT R2, RZ, R0, RZ, 0x33, !PT ;  /* 0x00000000ff027212 */ /* 0x000fc600078e33ff */
[----:B------:R-:W-:Y:S02]  /*bbd0*/  VIADD R5, R3, 0xfffffffe ;  /* 0xfffffffe03057836 */ /* 0x000fe40000000000 */
[----:B------:R-:W-:Y:S01]  /*bbe0*/  IMAD.IADD R3, R0, 0x1, R3 ;  /* 0x0000000100037824 */ /* 0x000fe200078e0203 */
[----:B------:R-:W-:Y:S02]  /*bbf0*/  MOV R0, 0x1 ;  /* 0x0000000100007802 */ /* 0x000fe40000000f00 */
[----:B------:R-:W-:Y:S02]  /*bc00*/  ISETP.NE.AND P0, PT, R5, R2, PT ;  /* 0x000000020500720c */ /* 0x000fe40003f05270 */
[----:B------:R-:W-:Y:S02]  /*bc10*/  LOP3.LUT R12, R3, 0x1, RZ, 0xc0, !PT ;  /* 0x00000001030c7812 */ /* 0x000fe400078ec0ff */
[----:B0-----:R-:W-:-:S09]  /*bc20*/  LOP3.LUT R10, R4, 0x1f, RZ, 0xc0, !PT ;  /* 0x0000001f040a7812 */ /* 0x001fd200078ec0ff */
[----:B------:R-:W-:Y:S05]  /*bc30*/  @!P0 BRA `(.L_x_76) ;  /* 0x0000001400dc8947 */ /* 0x000fea0003800000 */
[----:B------:R-:W-:Y:S01]  /*bc40*/  BSSY B0, `(.L_x_76) ;  /* 0x0000176000007945 */ /* 0x000fe20003800000 */
[----:B------:R-:W-:Y:S02]  /*bc50*/  IMAD.IADD R8, R3, 0x1, -R12 ;  /* 0x0000000103087824 */ /* 0x000fe400078e0a0c */
[----:B------:R-:W-:-:S07]  /*bc60*/  IMAD.MOV.U32 R0, RZ, RZ, 0x1 ;  /* 0x00000001ff007424 */ /* 0x000fce00078e00ff */
.L_x_117:
[----:B------:R-:W-:Y:S01]  /*bc70*/  ISETP.NE.AND P0, PT, R19, RZ, PT ;  /* 0x000000ff1300720c */ /* 0x000fe20003f05270 */
[----:B------:R-:W-:Y:S01]  /*bc80*/  VIADD R8, R8, 0xfffffffe ;  /* 0xfffffffe08087836 */ /* 0x000fe20000000000 */
[----:B------:R-:W-:Y:S04]  /*bc90*/  BSSY B1, `(.L_x_77) ;  /* 0x00000b6000017945 */ /* 0x000fe80003800000 */
[----:B------:R-:W-:-:S07]  /*bca0*/  ISETP.NE.AND P1, PT, R8, RZ, PT ;  /* 0x000000ff0800720c */ /* 0x000fce0003f25270 */
[----:B------:R-:W-:Y:S06]  /*bcb0*/  @!P0 BRA `(.L_x_78) ;  /* 0x0000000800cc8947 */ /* 0x000fec0003800000 */
[----:B------:R-:W2:Y:S01]  /*bcc0*/  LDL R2, [R1] ;  /* 0x0000000001027983 */ /* 0x000ea20000100800 */
[----:B------:R-:W-:Y:S01]  /*bcd0*/  IMAD.MOV.U32 R13, RZ, RZ, R7 ;  /* 0x000000ffff0d7224 */ /* 0x000fe200078e0007 */
[----:B--2---:R-:W-:-:S13]  /*bce0*/  ISETP.NE.AND P0, PT, R2, RZ, PT ;  /* 0x000000ff0200720c */ /* 0x004fda0003f05270 */
[----:B------:R-:W-:Y:S05]  /*bcf0*/  @!P0 BRA `(.L_x_79) ;  /* 0x00000000004c8947 */ /* 0x000fea0003800000 */
[----:B------:R-:W0:Y:S01]  /*bd00*/  LDC R13, c[0x0][0x43c] ;  /* 0x00010f00ff0d7b82 */ /* 0x000e220000000800 */
[----:B------:R-:W-:Y:S01]  /*bd10*/  MOV R11, R7 ;  /* 0x00000007000b7202 */ /* 0x000fe20000000f00 */
[----:B------:R-:W-:Y:S01]  /*bd20*/  ULDC.64 UR4, c[0x0][0x428] ;  /* 0x00010a0000047ab9 */ /* 0x000fe20000000a00 */
[----:B0-----:R-:W-:-:S13]  /*bd30*/  ISETP.NE.AND P0, PT, R13, 0x1, PT ;  /* 0x000000010d00780c */ /* 0x001fda0003f05270 */
[----:B------:R-:W0:Y:S02]  /*bd40*/  @P0 LDC.64 R2, c[0x0][0x440] ;  /* 0x00011000ff020b82 */ /* 0x000e240000000a00 */
[----:B0-----:R-:W-:-:S05]  /*bd50*/  @P0 IMAD.HI.U32 R2, R7, R2, RZ ;  /* 0x0000000207020227 */ /* 0x001fca00078e00ff */
[----:B------:R-:W-:Y:S01]  /*bd60*/  @P0 SHF.R.U32.HI R11, RZ, R3, R2 ;  /* 0x00000003ff0b0219 */ /* 0x000fe20000011602 */
[----:B------:R-:W-:-:S03]  /*bd70*/  IMAD R2, R18, UR4, RZ ;  /* 0x0000000412027c24 */ /* 0x000fc6000f8e02ff */
[--C-:B------:R-:W-:Y:S01]  /*bd80*/  SHF.R.S32.HI R3, RZ, 0x1f, R11.reuse ;  /* 0x0000001fff037819 */ /* 0x100fe2000001140b */
[----:B------:R-:W-:Y:S02]  /*bd90*/  IMAD R5, R17, UR5, R2 ;  /* 0x0000000511057c24 */ /* 0x000fe4000f8e0202 */
[----:B------:R-:W-:-:S04]  /*bda0*/  IMAD.MOV.U32 R2, RZ, RZ, R11 ;  /* 0x000000ffff027224 */ /* 0x000fc800078e000b */
[----:B------:R-:W-:Y:S01]  /*bdb0*/  IMAD.WIDE.U32 R2, R17, UR4, R2 ;  /* 0x0000000411027c25 */ /* 0x000fe2000f8e0002 */
[----:B------:R-:W-:-:S03]  /*bdc0*/  ULDC.64 UR4, c[0x0][0x418] ;  /* 0x0001060000047ab9 */ /* 0x000fc60000000a00 */
[----:B------:R-:W-:Y:S01]  /*bdd0*/  IMAD.IADD R3, R5, 0x1, R3 ;  /* 0x0000000105037824 */ /* 0x000fe200078e0203 */
[----:B------:R-:W-:-:S04]  /*bde0*/  LEA R4, P0, R2, UR4, 0x2 ;  /* 0x0000000402047c11 */ /* 0x000fc8000f8010ff */
[----:B------:R-:W-:-:S05]  /*bdf0*/  LEA.HI.X R5, R2, UR5, R3, 0x2, P0 ;  /* 0x0000000502057c11 */ /* 0x000fca00080f1403 */
[----:B------:R0:W5:Y:S01]  /*be00*/  LDG.E R16, desc[UR42][R4.64] ;  /* 0x0000002a04107981 */ /* 0x000162000c1e1900 */
[----:B------:R-:W-:-:S04]  /*be10*/  IMAD.MOV R2, RZ, RZ, -R11 ;  /* 0x000000ffff027224 */ /* 0x000fc800078e0a0b */
[----:B------:R-:W-:-:S07]  /*be20*/  IMAD R13, R13, R2, R7 ;  /* 0x000000020d0d7224 */ /* 0x000fce00078e0207 */
.L_x_79:
[----:B------:R-:W1:Y:S01]  /*be30*/  S2R R2, SR_TID.X ;  /* 0x0000000000027919 */ /* 0x000e620000002100 */
[----:B------:R-:W-:Y:S01]  /*be40*/  BSSY B2, `(.L_x_80) ;  /* 0x0000006000027945 */ /* 0x000fe20003800000 */
[----:B-1----:R-:W-:Y:S02]  /*be50*/  LOP3.LUT R3, R2, 0x7f, RZ, 0xc0, !PT ;  /* 0x0000007f02037812 */ /* 0x002fe400078ec0ff */
[----:B------:R-:W-:Y:S02]  /*be60*/  SHF.L.U32 R2, R0, 0x1f, RZ ;  /* 0x0000001f00027819 */ /* 0x000fe400000006ff */
[----:B------:R-:W-:Y:S02]  /*be70*/  ISETP.NE.AND P2, PT, R3, RZ, PT ;  /* 0x000000ff0300720c */ /* 0x000fe40003f45270 */
[----:B------:R-:W1:Y:S02]  /*be80*/  SYNCS.PHASECHK.TRANS64.TRYWAIT P0, [UR38+0x28c48], R2 ;  /* 0x028c4802ff0075a7 */ /* 0x000e640008000166 */
[----:B-1----:R-:W-:Y:S09]  /*be90*/  @!P0 BRA `(.L_x_81) ;  /* 0x0000002c006c8947 */ /* 0x002ff20003800000 */
.L_x_166:
[----:B------:R-:W-:Y:S05]  /*bea0*/  BSYNC B2 ;  /* 0x0000000000027941 */ /* 0x000fea0003800000 */
.L_x_80:
[----:B------:R-:W-:Y:S04]  /*beb0*/  BSSY B2, `(.L_x_82) ;  /* 0x0000007000027945 */ /* 0x000fe80003800000 */
[----:B------:R-:W-:Y:S05]  /*bec0*/  @P2 BRA `(.L_x_83) ;  /* 0x0000000000142947 */ /* 0x000fea0003800000 */
[----:B------:R-:W-:Y:S01]  /*bed0*/  ISETP.NE.AND P0, PT, R10, RZ, PT ;  /* 0x000000ff0a00720c */ /* 0x000fe20003f05270 */
[----:B-1----:R-:W-:-:S04]  /*bee0*/  IMAD.MOV.U32 R3, RZ, RZ, 0x2000 ;  /* 0x00002000ff037424 */ /* 0x002fc800078e00ff */
[----:B------:R2:W-:Y:S08]  /*bef0*/  SYNCS.ARRIVE.TRANS64 RZ, [UR38+0x28c38], R3 ;  /* 0x028c3803ffff79a7 */ /* 0x0005f00008000026 */
[----:B--2---:R-:W-:Y:S05]  /*bf00*/  @!P0 BRA `(.L_x_83) ;  /* 0x0000000000048947 */ /* 0x004fea0003800000 */
[----:B------:R-:W-:Y:S01]  /*bf10*/  BPT.TRAP 0x1 ;  /* 0x000000040000795c */ /* 0x000fe20000300000 */
.L_x_83:
[----:B------:R-:W-:Y:S05]  /*bf20*/  BSYNC B2 ;  /* 0x0000000000027941 */ /* 0x000fea0003800000 */
.L_x_82:
[----:B0-----:R-:W-:Y:S01]  /*bf30*/  MOV R4, RZ ;  /* 0x000000ff00047202 */ /* 0x001fe20000000f00 */
[----:B------:R-:W-:Y:S01]  /*bf40*/  ULDC.64 UR4, c[0x0][0x198] ;  /* 0x0000660000047ab9 */ /* 0x000fe20000000a00 */
[----:B------:R-:W-:Y:S01]  /*bf50*/  PLOP3.LUT P0, PT, PT, PT, PT, 0x80, 0x0 ;  /* 0x000000000000781c */ /* 0x000fe20003f0f070 */
[----:B------:R-:W-:Y:S01]  /*bf60*/  UIADD3 UR4, UP0, UR4, 0x370, URZ ;  /* 0x0000037004047890 */ /* 0x000fe2000ff1e03f */
[----:B------:R-:W-:Y:S01]  /*bf70*/  R2UR UR34, R4 ;  /* 0x00000000042272ca */ /* 0x000fe200000e0000 */
[----:B------:R-:W-:Y:S01]  /*bf80*/  IMAD.SHL.U32 R5, R13, 0x40, RZ ;  /* 0x000000400d057824 */ /* 0x000fe200078e00ff */
[----:B------:R-:W-:Y:S02]  /*bf90*/  UIADD3 UR32, UR38, 0x24400, URZ ;  /* 0x0002440026207890 */ /* 0x000fe4000fffe03f */
[----:B------:R-:W-:Y:S02]  /*bfa0*/  UIADD3 UR33, UR38, 0x28c38, URZ ;  /* 0x00028c3826217890 */ /* 0x000fe4000fffe03f */
[----:B------:R-:W-:Y:S01]  /*bfb0*/  UIADD3.X UR5, URZ, UR5, URZ, UP0, !UPT ;  /* 0x000000053f057290 */ /* 0x000fe200087fe43f */
[----:B------:R-:W-:Y:S01]  /*bfc0*/  UMOV UR6, 0x0 ;  /* 0x0000000000067882 */ /* 0x000fe20000000000 */
[----:B------:R-:W-:-:S10]  /*bfd0*/  UMOV UR7, 0x14f00000 ;  /* 0x14f0000000077882 */ /* 0x000fd40000000000 */
.L_x_84:
[----:B------:R-:W-:-:S13]  /*bfe0*/  @P0 ELECT P3, URZ, PT ;  /* 0x00000000003f082f */ /* 0x000fda0003860000 */
[----:B-----5:R-:W-:Y:S02]  /*bff0*/  @P3 R2UR UR37, R16 ;  /* 0x00000000102532ca */ /* 0x020fe400000e0000 */
[----:B------:R-:W-:Y:S02]  /*c000*/  @P3 R2UR UR35, R5 ;  /* 0x00000000052332ca */ /* 0x000fe400000e0000 */
[----:B------:R-:W-:Y:S02]  /*c010*/  @P3 PLOP3.LUT P0, PT, P3, PT, PT, 0x8, 0x0 ;  /* 0x000000000000381c */ /* 0x000fe40001f0e170 */
[----:B------:R-:W-:-:S09]  /*c020*/  PLOP3.LUT P3, PT, PT, PT, PT, 0x8, 0x0 ;  /* 0x000000000000781c */ /* 0x000fd20003f6e170 */
[----:B------:R0:W-:Y:S02]  /*c030*/  UTMALDG.4D [UR32], [UR4], desc[UR6] ;  /* 0x00000620040075b4 */ /* 0x0001e40008019000 */
[----:B0-----:R-:W-:Y:S05]  /*c040*/  @P0 BRA.U.ANY `(.L_x_84) ;  /* 0xfffffffd00e40947 */ /* 0x001fea000393ffff */
[----:B------:R-:W0:Y:S01]  /*c050*/  SYNCS.PHASECHK.TRANS64.TRYWAIT P0, [UR38+0x28c68], R2 ;  /* 0x028c6802ff0075a7 */ /* 0x000e220008000166 */
[----:B------:R-:W-:Y:S04]  /*c060*/  BSSY B2, `(.L_x_85) ;  /* 0x0000002000027945 */ /* 0x000fe80003800000 */
[----:B0-----:R-:W-:Y:S05]  /*c070*/  @!P0 BRA `(.L_x_86) ;  /* 0x0000002c000c8947 */ /* 0x001fea0003800000 */
.L_x_167:
[----:B------:R-:W-:Y:S05]  /*c080*/  BSYNC B2 ;  /* 0x0000000000027941 */ /* 0x000fea0003800000 */
.L_x_85:
[----:B------:R-:W-:Y:S01]  /*c090*/  BSSY B2, `(.L_x_87) ;  /* 0x0000009000027945 */ /* 0x000fe20003800000 */
[----:B01----:R-:W-:Y:S02]  /*c0a0*/  IMAD.MOV.U32 R2, RZ, RZ, 0x0 ;  /* 0x00000000ff027424 */ /* 0x003fe400078e00ff */
[----:B------:R-:W-:Y:S01]  /*c0b0*/  IMAD.MOV.U32 R3, RZ, RZ, 0x14f00000 ;  /* 0x14f00000ff037424 */ /* 0x000fe200078e00ff */
[----:B------:R-:W-:Y:S06]  /*c0c0*/  @P2 BRA `(.L_x_88) ;  /* 0x0000000000142947 */ /* 0x000fec0003800000 */
[----:B------:R-:W-:Y:S01]  /*c0d0*/  ISETP.NE.AND P0, PT, R10, RZ, PT ;  /* 0x000000ff0a00720c */ /* 0x000fe20003f05270 */
[----:B------:R-:W-:-:S04]  /*c0e0*/  IMAD.MOV.U32 R11, RZ, RZ, 0x10000 ;  /* 0x00010000ff0b7424 */ /* 0x000fc800078e00ff */
[----:B------:R0:W-:Y:S08]  /*c0f0*/  SYNCS.ARRIVE.TRANS64 RZ, [UR38+0x28c58], R11 ;  /* 0x028c580bffff79a7 */ /* 0x0001f00008000026 */
[----:B0-----:R-:W-:Y:S05]  /*c100*/  @!P0 BRA `(.L_x_88) ;  /* 0x0000000000048947 */ /* 0x001fea0003800000 */
[----:B------:R-:W-:Y:S01]  /*c110*/  BPT.TRAP 0x1 ;  /* 0x000000040000795c */ /* 0x000fe20000300000 */
.L_x_88:
[----:B------:R-:W-:Y:S05]  /*c120*/  BSYNC B2 ;  /* 0x0000000000027941 */ /* 0x000fea0003800000 */
.L_x_87:
[----:B------:R-:W-:Y:S01]  /*c130*/  R2UR UR10, R4 ;  /* 0x00000000040a72ca */ /* 0x000fe200000e0000 */
[----:B------:R-:W-:Y:S01]  /*c140*/  ULDC.64 UR4, c[0x0][0x198] ;  /* 0x0000660000047ab9 */ /* 0x000fe20000000a00 */
[----:B------:R-:W-:Y:S01]  /*c150*/  R2UR UR6, R2 ;  /* 0x00000000020672ca */ /* 0x000fe200000e0000 */
[----:B------:R-:W-:Y:S01]  /*c160*/  UIADD3 UR4, UP0, UR4, 0x470, URZ ;  /* 0x0000047004047890 */ /* 0x000fe2000ff1e03f */
[----:B------:R-:W-:Y:S01]  /*c170*/  R2UR UR7, R3 ;  /* 0x00000000030772ca */ /* 0x000fe200000e0000 */
[----:B------:R-:W-:Y:S01]  /*c180*/  UIADD3 UR8, UR38, 0x10400, URZ ;  /* 0x0001040026087890 */ /* 0x000fe2000fffe03f */
[----:B------:R-:W-:Y:S01]  /*c190*/  PLOP3.LUT P0, PT, PT, PT, PT, 0x80, 0x0 ;  /* 0x000000000000781c */ /* 0x000fe20003f0f070 */
[----:B------:R-:W-:Y:S02]  /*c1a0*/  UIADD3 UR9, UR38, 0x28c58, URZ ;  /* 0x00028c5826097890 */ /* 0x000fe4000fffe03f */
[----:B------:R-:W-:-:S12]  /*c1b0*/  UIADD3.X UR5, URZ, UR5, URZ, UP0, !UPT ;  /* 0x000000053f057290 */ /* 0x000fd800087fe43f */
.L_x_89:
[----:B------:R-:W-:-:S13]  /*c1c0*/  @P0 ELECT P2, URZ, PT ;  /* 0x00000000003f082f */ /* 0x000fda0003840000 */
[----:B------:R-:W-:Y:S01]  /*c1d0*/  @P2 R2UR UR13, R16 ;  /* 0x00000000100d22ca */ /* 0x000fe200000e0000 */
[----:B------:R-:W-:Y:S01]  /*c1e0*/  UMOV UR12, UR36 ;  /* 0x00000024000c7c82 */ /* 0x000fe20008000000 */
[----:B------:R-:W-:Y:S02]  /*c1f0*/  @P2 R2UR UR11, R5 ;  /* 0x00000000050b22ca */ /* 0x000fe400000e0000 */
[----:B------:R-:W-:Y:S02]  /*c200*/  @P2 PLOP3.LUT P0, PT, P2, PT, PT, 0x8, 0x0 ;  /* 0x000000000000281c */ /* 0x000fe4000170e170 */
[----:B------:R-:W-:-:S09]  /*c210*/  PLOP3.LUT P2, PT, PT, PT, PT, 0x8, 0x0 ;  /* 0x000000000000781c */ /* 0x000fd20003f4e170 */
[----:B------:R0:W-:Y:S02]  /*c220*/  UTMALDG.4D [UR8], [UR4], desc[UR6] ;  /* 0x00000608040075b4 */ /* 0x0001e40008019000 */
[----:B0-----:R-:W-:Y:S05]  /*c230*/  @P0 BRA.U.ANY `(.L_x_89) ;  /* 0xfffffffd00e00947 */ /* 0x001fea000393ffff */
[----:B------:R-:W-:Y:S01]  /*c240*/  R2UR UR6, R2 ;  /* 0x00000000020672ca */ /* 0x000fe200000e0000 */
[----:B------:R-:W-:Y:S01]  /*c250*/  UIADD3 UR8, UR38, 0x12400, URZ ;  /* 0x0001240026087890 */ /* 0x000fe2000fffe03f */
[----:B------:R-:W-:Y:S01]  /*c260*/  R2UR UR7, R3 ;  /* 0x00000000030772ca */ /* 0x000fe200000e0000 */
[----:B------:R-:W-:Y:S01]  /*c270*/  UMOV UR10, 0x40 ;  /* 0x00000040000a7882 */ /* 0x000fe20000000000 */
[----:B------:R-:W-:-:S13]  /*c280*/  PLOP3.LUT P0, PT, PT, PT, PT, 0x80, 0x0 ;  /* 0x000000000000781c */ /* 0x000fda0003f0f070 */
.L_x_90:
        /* <DEDUP_REMOVED lines=13> */
.L_x_91:
        /* <DEDUP_REMOVED lines=13> */
.L_x_92:
        /* <DEDUP_REMOVED lines=13> */
.L_x_93:
        /* <DEDUP_REMOVED lines=13> */
.L_x_94:
        /* <DEDUP_REMOVED lines=13> */
.L_x_95:
        /* <DEDUP_REMOVED lines=13> */
.L_x_96:
        /* <DEDUP_REMOVED lines=8> */
.L_x_78:
[----:B------:R-:W-:Y:S05]  /*c7f0*/  BSYNC B1 ;  /* 0x0000000000017941 */ /* 0x000fea0003800000 */
.L_x_77:
[----:B------:R-:W-:Y:S01]  /*c800*/  ISETP.NE.AND P3, PT, R19, RZ, PT ;  /* 0x000000ff1300720c */ /* 0x000fe20003f65270 */
[----:B------:R-:W-:Y:S01]  /*c810*/  BSSY B1, `(.L_x_97) ;  /* 0x00000b6000017945 */ /* 0x000fe20003800000 */
[----:B------:R-:W-:-:S11]  /*c820*/  LOP3.LUT R0, R0, 0x1, RZ, 0x3c, !PT ;  /* 0x0000000100007812 */ /* 0x000fd600078e3cff */
[----:B------:R-:W-:Y:S05]  /*c830*/  @!P3 BRA `(.L_x_98) ;  /* 0x0000000800ccb947 */ /* 0x000fea0003800000 */
[----:B------:R-:W2:Y:S01]  /*c840*/  LDL R2, [R1] ;  /* 0x0000000001027983 */ /* 0x000ea20000100800 */
[----:B------:R-:W-:Y:S02]  /*c850*/  IADD3 R11, R7, -0x1, RZ ;  /* 0xffffffff070b7810 */ /* 0x000fe40007ffe0ff */
[----:B--2---:R-:W-:-:S13]  /*c860*/  ISETP.NE.AND P3, PT, R2, RZ, PT ;  /* 0x000000ff0200720c */ /* 0x004fda0003f65270 */
[----:B------:R-:W-:Y:S05]  /*c870*/  @!P3 BRA `(.L_x_99) ;  /* 0x000000000048b947 */ /* 0x000fea0003800000 */
[----:B------:R-:W0:Y:S01]  /*c880*/  LDC R5, c[0x0][0x43c] ;  /* 0x00010f00ff057b82 */ /* 0x000e220000000800 */
[----:B------:R-:W-:Y:S01]  /*c890*/  ULDC.64 UR4, c[0x0][0x428] ;  /* 0x00010a0000047ab9 */ /* 0x000fe20000000a00 */
[----:B0-----:R-:W-:-:S13]  /*c8a0*/  ISETP.NE.AND P0, PT, R5, 0x1, PT ;  /* 0x000000010500780c */ /* 0x001fda0003f05270 */
[----:B------:R-:W0:Y:S02]  /*c8b0*/  @P0 LDC.64 R2, c[0x0][0x440] ;  /* 0x00011000ff020b82 */ /* 0x000e240000000a00 */
[----:B0-----:R-:W-:-:S04]  /*c8c0*/  @P0 IMAD.HI.U32 R4, R11, R2, RZ ;  /* 0x000000020b040227 */ /* 0x001fc800078e00ff */
[----:B------:R-:W-:Y:S01]  /*c8d0*/  IMAD.MOV.U32 R2, RZ, RZ, R11 ;  /* 0x000000ffff027224 */ /* 0x000fe200078e000b */
[----:B------:R-:W-:-:S04]  /*c8e0*/  @P0 SHF.R.U32.HI R2, RZ, R3, R4 ;  /* 0x00000003ff020219 */ /* 0x000fc80000011604 */
[--C-:B------:R-:W-:Y:S01]  /*c8f0*/  SHF.R.S32.HI R3, RZ, 0x1f, R2.reuse ;  /* 0x0000001fff037819 */ /* 0x100fe20000011402 */
[----:B------:R-:W-:-:S04]  /*c900*/  IMAD.MOV R4, RZ, RZ, -R2 ;  /* 0x000000ffff047224 */ /* 0x000fc800078e0a02 */
[----:B------:R-:W-:Y:S02]  /*c910*/  IMAD R11, R5, R4, R11 ;  /* 0x00000004050b7224 */ /* 0x000fe400078e020b */
[----:B------:R-:W-:Y:S02]  /*c920*/  IMAD R4, R18, UR4, RZ ;  /* 0x0000000412047c24 */ /* 0x000fe4000f8e02ff */
[----:B------:R-:W-:-:S04]  /*c930*/  IMAD.WIDE.U32 R2, R17, UR4, R2 ;  /* 0x0000000411027c25 */ /* 0x000fc8000f8e0002 */
[----:B------:R-:W-:Y:S01]  /*c940*/  IMAD R5, R17, UR5, R4 ;  /* 0x0000000511057c24 */ /* 0x000fe2000f8e0204 */
[----:B------:R-:W-:Y:S02]  /*c950*/  ULDC.64 UR4, c[0x0][0x418] ;  /* 0x0001060000047ab9 */ /* 0x000fe40000000a00 */
[----:B------:R-:W-:Y:S01]  /*c960*/  LEA R4, P0, R2, UR4, 0x2 ;  /* 0x0000000402047c11 */ /* 0x000fe2000f8010ff */
[----:B------:R-:W-:-:S05]  /*c970*/  IMAD.IADD R3, R5, 0x1, R3 ;  /* 0x0000000105037824 */ /* 0x000fca00078e0203 */
[----:B------:R-:W-:-:S05]  /*c980*/  LEA.HI.X R5, R2, UR5, R3, 0x2, P0 ;  /* 0x0000000502057c11 */ /* 0x000fca00080f1403 */
[----:B------:R0:W5:Y:S02]  /*c990*/  LDG.E R16, desc[UR42][R4.64] ;  /* 0x0000002a04107981 */ /* 0x000164000c1e1900 */
.L_x_99:
[----:B------:R-:W1:Y:S01]  /*c9a0*/  S2R R2, SR_TID.X ;  /* 0x0000000000027919 */ /* 0x000e620000002100 */
[----:B------:R-:W-:Y:S01]  /*c9b0*/  BSSY B2, `(.L_x_100) ;  /* 0x0000006000027945 */ /* 0x000fe20003800000 */
[----:B-1----:R-:W-:Y:S02]  /*c9c0*/  LOP3.LUT R3, R2, 0x7f, RZ, 0xc0, !PT ;  /* 0x0000007f02037812 */ /* 0x002fe400078ec0ff */
[----:B------:R-:W-:Y:S02]  /*c9d0*/  SHF.L.U32 R2, R0, 0x1f, RZ ;  /* 0x0000001f00027819 */ /* 0x000fe400000006ff */
[----:B------:R-:W-:Y:S02]  /*c9e0*/  ISETP.NE.AND P2, PT, R3, RZ, PT ;  /* 0x000000ff0300720c */ /* 0x000fe40003f45270 */
[----:B------:R-:W1:Y:S02]  /*c9f0*/  SYNCS.PHASECHK.TRANS64.TRYWAIT P0, [UR38+0x28c40], R2 ;  /* 0x028c4002ff0075a7 */ /* 0x000e640008000166 */
[----:B-1----:R-:W-:Y:S09]  /*ca00*/  @!P0 BRA `(.L_x_101) ;  /* 0x0000002000c08947 */ /* 0x002ff20003800000 */
.L_x_168:
[----:B------:R-:W-:Y:S05]  /*ca10*/  BSYNC B2 ;  /* 0x0000000000027941 */ /* 0x000fea0003800000 */
.L_x_100:
[----:B------:R-:W-:Y:S04]  /*ca20*/  BSSY B2, `(.L_x_102) ;  /* 0x0000007000027945 */ /* 0x000fe80003800000 */
[----:B------:R-:W-:Y:S05]  /*ca30*/  @P2 BRA `(.L_x_103) ;  /* 0x0000000000142947 */ /* 0x000fea0003800000 */
[----:B------:R-:W-:Y:S01]  /*ca40*/  ISETP.NE.AND P0, PT, R10, RZ, PT ;  /* 0x000000ff0a00720c */ /* 0x000fe20003f05270 */
[----:B-1----:R-:W-:-:S04]  /*ca50*/  IMAD.MOV.U32 R3, RZ, RZ, 0x2000 ;  /* 0x00002000ff037424 */ /* 0x002fc800078e00ff */
[----:B------:R2:W-:Y:S08]  /*ca60*/  SYNCS.ARRIVE.TRANS64 RZ, [UR38+0x28c30], R3 ;  /* 0x028c3003ffff79a7 */ /* 0x0005f00008000026 */
[----:B--2---:R-:W-:Y:S05]  /*ca70*/  @!P0 BRA `(.L_x_103) ;  /* 0x0000000000048947 */ /* 0x004fea0003800000 */
[----:B------:R-:W-:Y:S01]  /*ca80*/  BPT.TRAP 0x1 ;  /* 0x000000040000795c */ /* 0x000fe20000300000 */
.L_x_103:
[----:B------:R-:W-:Y:S05]  /*ca90*/  BSYNC B2 ;  /* 0x0000000000027941 */ /* 0x000fea0003800000 */
.L_x_102:
        /* <DEDUP_REMOVED lines=11> */
.L_x_104:
[----:B------:R-:W-:-:S13]  /*cb50*/  @P0 ELECT P3, URZ, PT ;  /* 0x00000000003f082f */ /* 0x000fda0003860000 */
[----:B-----5:R-:W-:Y:S01]  /*cb60*/  @P3 R2UR UR13, R16 ;  /* 0x00000000100d32ca */ /* 0x020fe200000e0000 */
[----:B------:R-:W-:Y:S01]  /*cb70*/  UMOV UR12, UR36 ;  /* 0x00000024000c7c82 */ /* 0x000fe20008000000 */
        /* <DEDUP_REMOVED lines=8> */
.L_x_169:
[----:B------:R-:W-:Y:S05]  /*cc00*/  BSYNC B2 ;  /* 0x0000000000027941 */ /* 0x000fea0003800000 */
.L_x_105:
        /* <DEDUP_REMOVED lines=9> */
.L_x_108:
[----:B------:R-:W-:Y:S05]  /*cca0*/  BSYNC B2 ;  /* 0x0000000000027941 */ /* 0x000fea0003800000 */
.L_x_107:
        /* <DEDUP_REMOVED lines=9> */
.L_x_109:
        /* <DEDUP_REMOVED lines=13> */
.L_x_110:
        /* <DEDUP_REMOVED lines=13> */
.L_x_111:
        /* <DEDUP_REMOVED lines=13> */
.L_x_112:
        /* <DEDUP_REMOVED lines=13> */
.L_x_113:
        /* <DEDUP_REMOVED lines=13> */
.L_x_114:
        /* <DEDUP_REMOVED lines=13> */
.L_x_115:
        /* <DEDUP_REMOVED lines=13> */
.L_x_116:
        /* <DEDUP_REMOVED lines=8> */
.L_x_98:
[----:B------:R-:W-:Y:S05]  /*d370*/  BSYNC B1 ;  /* 0x0000000000017941 */ /* 0x000fea0003800000 */
.L_x_97:
[----:B------:R-:W-:Y:S01]  /*d380*/  IADD3 R7, R7, -0x2, RZ ;  /* 0xfffffffe07077810 */ /* 0x000fe20007ffe0ff */
[----:B------:R-:W-:Y:S06]  /*d390*/  @P1 BRA `(.L_x_117) ;  /* 0xffffffe800341947 */ /* 0x000fec000383ffff */
[----:B------:R-:W-:Y:S05]  /*d3a0*/  BSYNC B0 ;  /* 0x0000000000007941 */ /* 0x000fea0003800000 */
.L_x_76:
[----:B------:R-:W-:-:S13]  /*d3b0*/  ISETP.NE.AND P0, PT, R12, RZ, PT ;  /* 0x000000ff0c00720c */ /* 0x000fda0003f05270 */
[----:B------:R-:W-:Y:S05]  /*d3c0*/  @!P0 BRA `(.L_x_49) ;  /* 0x0000000800e88947 */ /* 0x000fea0003800000 */
[----:B------:R-:W-:Y:S01]  /*d3d0*/  ISETP.NE.AND P1, PT, R19, RZ, PT ;  /* 0x000000ff1300720c */ /* 0x000fe20003f25270 */
[----:B------:R-:W-:-:S12]  /*d3e0*/  BSSY B0, `(.L_x_118) ;  /* 0x00000b5000007945 */ /* 0x000fd80003800000 */
[----:B------:R-:W-:Y:S05]  /*d3f0*/  @!P1 BRA `(.L_x_119) ;  /* 0x0000000800cc9947 */ /* 0x000fea0003800000 */
[----:B------:R-:W2:Y:S02]  /*d400*/  LDL.LU R2, [R1] ;  /* 0x0000000001027983 */ /* 0x000ea40000300800 */
[----:B--2---:R-:W-:-:S13]  /*d410*/  ISETP.NE.AND P1, PT, R2, RZ, PT ;  /* 0x000000ff0200720c */ /* 0x004fda0003f25270 */
[----:B------:R-:W-:Y:S05]  /*d420*/  @!P1 BRA `(.L_x_120) ;  /* 0x00000000004c9947 */ /* 0x000fea0003800000 */
[----:B------:R-:W0:Y:S01]  /*d430*/  LDC R4, c[0x0][0x43c] ;  /* 0x00010f00ff047b82 */ /* 0x000e220000000800 */
[----:B------:R-:W-:Y:S01]  /*d440*/  IMAD.MOV.U32 R5, RZ, RZ, R7 ;  /* 0x000000ffff057224 */ /* 0x000fe200078e0007 */
[----:B------:R-:W-:Y:S02]  /*d450*/  ULDC.64 UR4, c[0x0][0x428] ;  /* 0x00010a0000047ab9 */ /* 0x000fe40000000a00 */
[----:B------:R-:W-:-:S04]  /*d460*/  IMAD R18, R18, UR4, RZ ;  /* 0x0000000412127c24 */ /* 0x000fc8000f8e02ff */
[----:B------:R-:W-:Y:S01]  /*d470*/  IMAD R9, R17, UR5, R18 ;  /* 0x0000000511097c24 */ /* 0x000fe2000f8e0212 */
[----:B0-----:R-:W-:-:S13]  /*d480*/  ISETP.NE.AND P0, PT, R4, 0x1, PT ;  /* 0x000000010400780c */ /* 0x001fda0003f05270 */
[----:B------:R-:W0:Y:S02]  /*d490*/  @P0 LDC.64 R2, c[0x0][0x440] ;  /* 0x00011000ff020b82 */ /* 0x000e240000000a00 */
[----:B0-----:R-:W-:-:S05]  /*d4a0*/  @P0 IMAD.HI.U32 R2, R7, R2, RZ ;  /* 0x0000000207020227 */ /* 0x001fca00078e00ff */
[----:B------:R-:W-:-:S04]  /*d4b0*/  @P0 SHF.R.U32.HI R5, RZ, R3, R2 ;  /* 0x00000003ff050219 */ /* 0x000fc80000011602 */
[--C-:B------:R-:W-:Y:S01]  /*d4c0*/  SHF.R.S32.HI R3, RZ, 0x1f, R5.reuse ;  /* 0x0000001fff037819 */ /* 0x100fe20000011405 */
        /* <DEDUP_REMOVED lines=9> */
.L_x_120:
[----:B------:R-:W1:Y:S01]  /*d560*/  S2R R2, SR_TID.X ;  /* 0x0000000000027919 */ /* 0x000e620000002100 */
[----:B------:R-:W-:Y:S01]  /*d570*/  BSSY B1, `(.L_x_121) ;  /* 0x0000006000017945 */ /* 0x000fe20003800000 */
[----:B-1----:R-:W-:Y:S02]  /*d580*/  LOP3.LUT R3, R2, 0x7f, RZ, 0xc0, !PT ;  /* 0x0000007f02037812 */ /* 0x002fe400078ec0ff */
[----:B------:R-:W-:Y:S02]  /*d590*/  SHF.L.U32 R2, R0, 0x1f, RZ ;  /* 0x0000001f00027819 */ /* 0x000fe400000006ff */
[----:B------:R-:W-:Y:S02]  /*d5a0*/  ISETP.NE.AND P1, PT, R3, RZ, PT ;  /* 0x000000ff0300720c */ /* 0x000fe40003f25270 */
[----:B------:R-:W1:Y:S02]  /*d5b0*/  SYNCS.PHASECHK.TRANS64.TRYWAIT P0, [UR38+0x28c48], R2 ;  /* 0x028c4802ff0075a7 */ /* 0x000e640008000166 */
[----:B-1----:R-:W-:Y:S09]  /*d5c0*/  @!P0 BRA `(.L_x_122) ;  /* 0x0000001800008947 */ /* 0x002ff20003800000 */
.L_x_170:
[----:B------:R-:W-:Y:S05]  /*d5d0*/  BSYNC B1 ;  /* 0x0000000000017941 */ /* 0x000fea0003800000 */
.L_x_121:
[----:B------:R-:W-:Y:S04]  /*d5e0*/  BSSY B1, `(.L_x_123) ;  /* 0x0000007000017945 */ /* 0x000fe80003800000 */
[----:B------:R-:W-:Y:S05]  /*d5f0*/  @P1 BRA `(.L_x_124) ;  /* 0x0000000000141947 */ /* 0x000fea0003800000 */
[----:B------:R-:W-:Y:S02]  /*d600*/  ISETP.NE.AND P0, PT, R10, RZ, PT ;  /* 0x000000ff0a00720c */ /* 0x000fe40003f05270 */
[----:B-1----:R-:W-:-:S04]  /*d610*/  MOV R3, 0x2000 ;  /* 0x0000200000037802 */ /* 0x002fc80000000f00 */
[----:B------:R2:W-:Y:S07]  /*d620*/  SYNCS.ARRIVE.TRANS64 RZ, [UR38+0x28c38], R3 ;  /* 0x028c3803ffff79a7 */ /* 0x0005ee0008000026 */
[----:B------:R-:W-:Y:S05]  /*d630*/  @!P0 BRA `(.L_x_124) ;  /* 0x0000000000048947 */ /* 0x000fea0003800000 */
[----:B------:R-:W-:Y:S01]  /*d640*/  BPT.TRAP 0x1 ;  /* 0x000000040000795c */ /* 0x000fe20000300000 */
.L_x_124:
[----:B------:R-:W-:Y:S05]  /*d650*/  BSYNC B1 ;  /* 0x0000000000017941 */ /* 0x000fea0003800000 */
.L_x_123:
[----:B------:R-:W-:Y:S01]  /*d660*/  IMAD.MOV.U32 R4, RZ, RZ, RZ ;  /* 0x000000ffff047224 */ /* 0x000fe200078e00ff */
[----:B------:R-:W-:Y:S01]  /*d670*/  ULDC.64 UR4, c[0x0][0x198] ;  /* 0x0000660000047ab9 */ /* 0x000fe20000000a00 */
[----:B------:R-:W-:Y:S01]  /*d680*/  PLOP3.LUT P0, PT, PT, PT, PT, 0x80, 0x0 ;  /* 0x000000000000781c */ /* 0x000fe20003f0f070 */
[----:B------:R-:W-:Y:S01]  /*d690*/  UIADD3 UR4, UP0, UR4, 0x370, URZ ;  /* 0x0000037004047890 */ /* 0x000fe2000ff1e03f */
[----:B------:R-:W-:Y:S01]  /*d6a0*/  IMAD.SHL.U32 R7, R7, 0x40, RZ ;  /* 0x0000004007077824 */ /* 0x000fe200078e00ff */
[----:B------:R-:W-:Y:S01]  /*d6b0*/  R2UR UR10, R4 ;  /* 0x00000000040a72ca */ /* 0x000fe200000e0000 */
[----:B------:R-:W-:Y:S02]  /*d6c0*/  UIADD3 UR8, UR38, 0x24400, URZ ;  /* 0x0002440026087890 */ /* 0x000fe4000fffe03f */
[----:B------:R-:W-:Y:S02]  /*d6d0*/  UIADD3 UR9, UR38, 0x28c38, URZ ;  /* 0x00028c3826097890 */ /* 0x000fe4000fffe03f */
[----:B------:R-:W-:Y:S01]  /*d6e0*/  UIADD3.X UR5, URZ, UR5, URZ, UP0, !UPT ;  /* 0x000000053f057290 */ /* 0x000fe200087fe43f */
[----:B------:R-:W-:Y:S01]  /*d6f0*/  UMOV UR6, 0x0 ;  /* 0x0000000000067882 */ /* 0x000fe20000000000 */
[----:B------:R-:W-:-:S10]  /*d700*/  UMOV UR7, 0x14f00000 ;  /* 0x14f0000000077882 */ /* 0x000fd40000000000 */
.L_x_125:
[----:B------:R-:W-:-:S13]  /*d710*/  @P0 ELECT P2, URZ, PT ;  /* 0x00000000003f082f */ /* 0x000fda0003840000 */
[----:B-----5:R-:W-:Y:S01]  /*d720*/  @P2 R2UR UR13, R16 ;  /* 0x00000000100d22ca */ /* 0x020fe200000e0000 */
[----:B------:R-:W-:Y:S01]  /*d730*/  UMOV UR12, UR36 ;  /* 0x00000024000c7c82 */ /* 0x000fe20008000000 */
[----:B------:R-:W-:Y:S02]  /*d740*/  @P2 R2UR UR11, R7 ;  /* 0x00000000070b22ca */ /* 0x000fe400000e0000 */
[----:B------:R-:W-:Y:S02]  /*d750*/  @P2 PLOP3.LUT P0, PT, P2, PT, PT, 0x8, 0x0 ;  /* 0x000000000000281c */ /* 0x000fe4000170e170 */
[----:B------:R-:W-:-:S09]  /*d760*/  PLOP3.LUT P2, PT, PT, PT, PT, 0x8, 0x0 ;  /* 0x000000000000781c */ /* 0x000fd20003f4e170 */
[----:B------:R3:W-:Y:S02]  /*d770*/  UTMALDG.4D [UR8], [UR4], desc[UR6] ;  /* 0x00000608040075b4 */ /* 0x0007e40008019000 */
[----:B---3--:R-:W-:Y:S05]  /*d780*/  @P0 BRA.U.ANY `(.L_x_125) ;  /* 0xfffffffd00e00947 */ /* 0x008fea000393ffff */
[----:B------:R-:W3:Y:S01]  /*d790*/  SYNCS.PHASECHK.TRANS64.TRYWAIT P0, [UR38+0x28c68], R2 ;  /* 0x028c6802ff0075a7 */ /* 0x000ee20008000166 */
[----:B------:R-:W-:Y:S04]  /*d7a0*/  BSSY B1, `(.L_x_126) ;  /* 0x0000002000017945 */ /* 0x000fe80003800000 */
[----:B---3--:R-:W-:Y:S05]  /*d7b0*/  @!P0 BRA `(.L_x_127) ;  /* 0x00000014009c8947 */ /* 0x008fea0003800000 */
.L_x_171:
[----:B------:R-:W-:Y:S05]  /*d7c0*/  BSYNC B1 ;  /* 0x0000000000017941 */ /* 0x000fea0003800000 */
.L_x_126:
[----:B------:R-:W-:Y:S01]  /*d7d0*/  BSSY B1, `(.L_x_128) ;  /* 0x0000009000017945 */ /* 0x000fe20003800000 */
[----:B-1----:R-:W-:Y:S02]  /*d7e0*/  IMAD.MOV.U32 R2, RZ, RZ, 0x0 ;  /* 0x00000000ff027424 */ /* 0x002fe400078e00ff */
[----:B--2---:R-:W-:Y:S01]  /*d7f0*/  IMAD.MOV.U32 R3, RZ, RZ, 0x14f00000 ;  /* 0x14f00000ff037424 */ /* 0x004fe200078e00ff */
[----:B------:R-:W-:Y:S06]  /*d800*/  @P1 BRA `(.L_x_129) ;  /* 0x0000000000141947 */ /* 0x000fec0003800000 */
[----:B------:R-:W-:Y:S02]  /*d810*/  ISETP.NE.AND P0, PT, R10, RZ, PT ;  /* 0x000000ff0a00720c */ /* 0x000fe40003f05270 */
[----:B------:R-:W-:-:S04]  /*d820*/  MOV R5, 0x10000 ;  /* 0x0001000000057802 */ /* 0x000fc80000000f00 */
[----:B------:R1:W-:Y:S07]  /*d830*/  SYNCS.ARRIVE.TRANS64 RZ, [UR38+0x28c58], R5 ;  /* 0x028c5805ffff79a7 */ /* 0x0003ee0008000026 */
[----:B------:R-:W-:Y:S05]  /*d840*/  @!P0 BRA `(.L_x_129) ;  /* 0x0000000000048947 */ /* 0x000fea0003800000 */
[----:B------:R-:W-:Y:S01]  /*d850*/  BPT.TRAP 0x1 ;  /* 0x000000040000795c */ /* 0x000fe20000300000 */
.L_x_129:
[----:B------:R-:W-:Y:S05]  /*d860*/  BSYNC B1 ;  /* 0x0000000000017941 */ /* 0x000fea0003800000 */
.L_x_128:
        /* <DEDUP_REMOVED lines=9> */
.L_x_130:
[----:B------:R-:W-:-:S13]  /*d900*/  @P0 ELECT P1, URZ, PT ;  /* 0x00000000003f082f */ /* 0x000fda0003820000 */
[----:B------:R-:W-:Y:S01]  /*d910*/  @P1 R2UR UR13, R16 ;  /* 0x00000000100d12ca */ /* 0x000fe200000e0000 */
[----:B------:R-:W-:Y:S01]  /*d920*/  UMOV UR12, UR36 ;  /* 0x00000024000c7c82 */ /* 0x000fe20008000000 */
[----:B------:R-:W-:Y:S02]  /*d930*/  @P1 R2UR UR11, R7 ;  /* 0x00000000070b12ca */ /* 0x000fe400000e0000 */
[----:B------:R-:W-:Y:S02]  /*d940*/  @P1 PLOP3.LUT P0, PT, P1, PT, PT, 0x8, 0x0 ;  /* 0x000000000000181c */ /* 0x000fe40000f0e170 */
[----:B------:R-:W-:-:S09]  /*d950*/  PLOP3.LUT P1, PT, PT, PT, PT, 0x8, 0x0 ;  /* 0x000000000000781c */ /* 0x000fd20003f2e170 */
[----:B------:R2:W-:Y:S02]  /*d960*/  UTMALDG.4D [UR8], [UR4], desc[UR6] ;  /* 0x00000608040075b4 */ /* 0x0005e40008019000 */
[----:B--2---:R-:W-:Y:S05]  /*d970*/  @P0 BRA.U.ANY `(.L_x_130) ;  /* 0xfffffffd00e00947 */ /* 0x004fea000393ffff */
[----:B------:R-:W-:Y:S01]  /*d980*/  R2UR UR6, R2 ;  /* 0x00000000020672ca */ /* 0x000fe200000e0000 */
[----:B------:R-:W-:Y:S01]  /*d990*/  UIADD3 UR8, UR38, 0x12400, URZ ;  /* 0x0001240026087890 */ /* 0x000fe2000fffe03f */
[----:B------:R-:W-:Y:S01]  /*d9a0*/  R2UR UR7, R3 ;  /* 0x00000000030772ca */ /* 0x000fe200000e0000 */
[----:B------:R-:W-:Y:S01]  /*d9b0*/  UMOV UR10, 0x40 ;  /* 0x00000040000a7882 */ /* 0x000fe20000000000 */
[----:B------:R-:W-:-:S13]  /*d9c0*/  PLOP3.LUT P0, PT, PT, PT, PT, 0x80, 0x0 ;  /* 0x000000000000781c */ /* 0x000fda0003f0f070 */
.L_x_131:
        /* <DEDUP_REMOVED lines=13> */
.L_x_132:
        /* <DEDUP_REMOVED lines=13> */
.L_x_133:
        /* <DEDUP_REMOVED lines=13> */
.L_x_134:
        /* <DEDUP_REMOVED lines=13> */
.L_x_135:
        /* <DEDUP_REMOVED lines=13> */
.L_x_136:
        /* <DEDUP_REMOVED lines=13> */
.L_x_137:
        /* <DEDUP_REMOVED lines=8> */
.L_x_119:
[----:B------:R-:W-:Y:S05]  /*df30*/  BSYNC B0 ;  /* 0x0000000000007941 */ /* 0x000fea0003800000 */
.L_x_118:
[----:B------:R-:W-:Y:S01]  /*df40*/  LOP3.LUT R0, R0, 0x1, RZ, 0x3c, !PT ;  /* 0x0000000100007812 */ /* 0x000fe200078e3cff */
[----:B------:R-:W-:Y:S02]  /*df50*/  IMAD.MOV.U32 R6, RZ, RZ, RZ ;  /* 0x000000ffff067224 */ /* 0x000fe400078e00ff */
[----:B------:R-:W-:-:S07]  /*df60*/  IMAD.MOV.U32 R9, RZ, RZ, RZ ;  /* 0x000000ffff097224 */ /* 0x000fce00078e00ff */
.L_x_49:
[----:B------:R-:W2:Y:S01]  /*df70*/  S2R R3, SR_CgaCtaId ;  /* 0x0000000000037919 */ /* 0x000ea20000008800 */
[----:B------:R-:W-:Y:S02]  /*df80*/  MOV R2, 0x400 ;  /* 0x0000040000027802 */ /* 0x000fe40000000f00 */
[----:B------:R-:W-:Y:S02]  /*df90*/  SHF.L.U32 R9, R9, 0x1f, RZ ;  /* 0x0000001f09097819 */ /* 0x000fe400000006ff */
[----:B--2---:R-:W-:-:S04]  /*dfa0*/  LEA R2, R3, R2, 0x18 ;  /* 0x0000000203027211 */ /* 0x004fc800078ec0ff */
[----:B------:R-:W2:Y:S02]  /*dfb0*/  SYNCS.PHASECHK.TRANS64.TRYWAIT P0, [R2+URZ+0x28c20], R9 ;  /* 0x028c2009020075a7 */ /* 0x000ea4000800017f */
[----:B--2---:R-:W-:Y:S05]  /*dfc0*/  @!P0 BRA `(.L_x_138) ;  /* 0x0000000c00b08947 */ /* 0x004fea0003800000 */
.L_x_172:
[----:B------:R-:W-:-:S03]  /*dfd0*/  UMOV UR4, 0xffffffff ;  /* 0xffffffff00047882 */ /* 0x000fc60000000000 */
[----:B------:R-:W-:Y:S05]  /*dfe0*/  BRA.DIV UR4, `(.L_x_139) ;  /* 0x0000000e04bc7947 */ /* 0x000fea000b800000 */
[----:B------:R-:W3:Y:S02]  /*dff0*/  S2R R3, SR_TID.X ;  /* 0x0000000000037919 */ /* 0x000ee40000002100 */
[----:B---3--:R-:W-:-:S04]  /*e000*/  SHF.R.U32.HI R3, RZ, 0x5, R3 ;  /* 0x00000005ff037819 */ /* 0x008fc80000011603 */
[----:B------:R-:W-:-:S05]  /*e010*/  LOP3.LUT R3, R3, 0x3, RZ, 0xc0, !PT ;  /* 0x0000000303037812 */ /* 0x000fca00078ec0ff */
[----:B------:R3:W4:Y:S02]  /*e020*/  SHFL.IDX PT, R14, R3, RZ, 0x1f ;  /* 0x00001fff030e7589 */ /* 0x00072400000e0000 */
.L_x_175:
[----:B----4-:R-:W-:-:S13]  /*e030*/  ISETP.NE.AND P0, PT, R14, RZ, PT ;  /* 0x000000ff0e00720c */ /* 0x010fda0003f05270 */
[----:B------:R-:W-:Y:S05]  /*e040*/  @P0 BRA `(.L_x_10) ;  /* 0x0000000000880947 */ /* 0x000fea0003800000 */
[----:B------:R-:W-:-:S03]  /*e050*/  UMOV UR4, 0xffffffff ;  /* 0xffffffff00047882 */ /* 0x000fc60000000000 */
[----:B------:R-:W-:Y:S05]  /*e060*/  BRA.DIV UR4, `(.L_x_140) ;  /* 0x0000000e04d07947 */ /* 0x000fea000b800000 */
[----:B------:R-:W-:-:S13]  /*e070*/  ELECT P6, URZ, PT ;  /* 0x00000000003f782f */ /* 0x000fda00038c0000 */
.L_x_178:
[----:B------:R-:W-:Y:S05]  /*e080*/  @!P6 BRA `(.L_x_10) ;  /* 0x000000000078e947 */ /* 0x000fea0003800000 */
[----:B---3--:R-:W3:Y:S02]  /*e090*/  LDL.LU R3, [R1+0x14] ;  /* 0x0000140001037983 */ /* 0x008ee40000300800 */
[----:B---3--:R-:W-:-:S04]  /*e0a0*/  LOP3.LUT R3, R3, 0x2, RZ, 0xfc, !PT ;  /* 0x0000000203037812 */ /* 0x008fc800078efcff */
[----:B------:R-:W-:-:S13]  /*e0b0*/  ISETP.NE.AND P2, PT, R3, 0x3, PT ;  /* 0x000000030300780c */ /* 0x000fda0003f45270 */
[----:B------:R-:W-:Y:S05]  /*e0c0*/  @!P2 BRA `(.L_x_141) ;  /* 0x000000000004a947 */ /* 0x000fea0003800000 */
[----:B------:R-:W-:Y:S01]  /*e0d0*/  BPT.TRAP 0x1 ;  /* 0x000000040000795c */ /* 0x000fe20000300000 */
.L_x_141:
[----:B------:R-:W-:Y:S01]  /*e0e0*/  VIADD R8, R2, 0x28c40 ;  /* 0x00028c4002087836 */ /* 0x000fe20000000000 */
[----:B------:R-:W-:Y:S02]  /*e0f0*/  SHF.L.U32 R4, R0, 0x1f, RZ ;  /* 0x0000001f00047819 */ /* 0x000fe400000006ff */
[C---:B------:R-:W-:Y:S01]  /*e100*/  IADD3 R3, R6.reuse, 0x1, RZ ;  /* 0x0000000106037810 */ /* 0x040fe20007ffe0ff */
[----:B------:R-:W-:-:S03]  /*e110*/  IMAD R7, R6, 0x8, R8 ;  /* 0x0000000806077824 */ /* 0x000fc600078e0208 */
[C---:B------:R-:W-:Y:S01]  /*e120*/  ISETP.NE.AND P1, PT, R3.reuse, 0x2, PT ;  /* 0x000000020300780c */ /* 0x040fe20003f25270 */
[----:B------:R-:W3:Y:S03]  /*e130*/  SYNCS.PHASECHK.TRANS64.TRYWAIT P0, [R7+URZ], R4 ;  /* 0x00000004070075a7 */ /* 0x000ee6000800017f */
[----:B-1----:R-:W-:Y:S02]  /*e140*/  SEL R5, RZ, 0x1, P1 ;  /* 0x00000001ff057807 */ /* 0x002fe40000800000 */
[----:B------:R-:W-:Y:S02]  /*e150*/  SEL R3, R3, RZ, P1 ;  /* 0x000000ff03037207 */ /* 0x000fe40000800000 */
[----:B------:R-:W-:-:S03]  /*e160*/  LOP3.LUT R0, R0, R5, RZ, 0x3c, !PT ;  /* 0x0000000500007212 */ /* 0x000fc600078e3cff */
[----:B------:R-:W-:Y:S01]  /*e170*/  IMAD R5, R3, 0x8, R8 ;  /* 0x0000000803057824 */ /* 0x000fe200078e0208 */
[----:B------:R-:W-:Y:S01]  /*e180*/  SHF.L.U32 R0, R0, 0x1f, RZ ;  /* 0x0000001f00007819 */ /* 0x000fe200000006ff */
[----:B---3--:R-:W-:Y:S06]  /*e190*/  @!P0 BRA `(.L_x_142) ;  /* 0x0000000c00a48947 */ /* 0x008fec0003800000 */
.L_x_179:
[----:B------:R-:W3:Y:S02]  /*e1a0*/  SYNCS.PHASECHK.TRANS64.TRYWAIT P0, [R5+URZ], R0 ;  /* 0x00000000050075a7 */ /* 0x000ee4000800017f */
[----:B---3--:R-:W-:Y:S05]  /*e1b0*/  @!P0 BRA `(.L_x_143) ;  /* 0x0000000c00b08947 */ /* 0x008fea0003800000 */
.L_x_180:
[----:B------:R-:W-:Y:S05]  /*e1c0*/  @!P2 BRA `(.L_x_144) ;  /* 0x000000000004a947 */ /* 0x000fea0003800000 */
[----:B------:R-:W-:Y:S01]  /*e1d0*/  BPT.TRAP 0x1 ;  /* 0x000000040000795c */ /* 0x000fe20000300000 */
.L_x_144:
[----:B--2---:R-:W-:-:S04]  /*e1e0*/  VIADD R2, R2, 0x28c60 ;  /* 0x00028c6002027836 */ /* 0x004fc80000000000 */
[----:B---3--:R-:W-:-:S04]  /*e1f0*/  IMAD R5, R6, 0x8, R2 ;  /* 0x0000000806057824 */ /* 0x008fc800078e0202 */
[----:B------:R-:W2:Y:S02]  /*e200*/  SYNCS.PHASECHK.TRANS64.TRYWAIT P0, [R5+URZ], R4 ;  /* 0x00000004050075a7 */ /* 0x000ea4000800017f */
[----:B--2---:R-:W-:Y:S05]  /*e210*/  @!P0 BRA `(.L_x_145) ;  /* 0x0000000c00ac8947 */ /* 0x004fea0003800000 */
.L_x_181:
[----:B------:R-:W-:-:S07]  /*e220*/  IMAD R3, R3, 0x8, R2 ;  /* 0x0000000803037824 */ /* 0x000fce00078e0202 */
.L_x_146:
[----:B---3--:R3:W4:Y:S02]  /*e230*/  SYNCS.PHASECHK.TRANS64.TRYWAIT P0, [R3+URZ], R0 ;  /* 0x00000000030075a7 */ /* 0x008724000800017f */
[----:B----4-:R-:W-:Y:S05]  /*e240*/  @!P0 NANOSLEEP.SYNCS 0x989680 ;  /* 0x009896800000895d */ /* 0x010fea0003900000 */
[----:B------:R-:W4:Y:S02]  /*e250*/  @!P0 SYNCS.PHASECHK.TRANS64 P0, [R3+URZ], R0 ;  /* 0x00000000030085a7 */ /* 0x000f24000800007f */
[----:B----4-:R-:W-:Y:S05]  /*e260*/  @!P0 BRA `(.L_x_146) ;  /* 0xfffffffc00f08947 */ /* 0x010fea000383ffff */
.L_x_10:
[----:B------:R-:W-:Y:S05]  /*e270*/  BSYNC B6 ;  /* 0x0000000000067941 */ /* 0x000fea0003800000 */
.L_x_7:
[----:B------:R-:W-:Y:S05]  /*e280*/  EXIT ;  /* 0x000000000000794d */ /* 0x000fea0003800000 */
.L_x_15:
[----:B0-----:R-:W-:-:S04]  /*e290*/  MOV R6, UR5 ;  /* 0x0000000500067c02 */ /* 0x001fc80008000f00 */
[----:B------:R0:W1:Y:S03]  /*e2a0*/  SYNCS.PHASECHK.TRANS64.TRYWAIT P1, [R6+URZ+0x28c50], R5 ;  /* 0x028c5005060075a7 */ /* 0x000066000802017f */
[----:B-1----:R-:W-:Y:S05]  /*e2b0*/  @!P1 NANOSLEEP.SYNCS 0x989680 ;  /* 0x009896800000995d */ /* 0x002fea0003900000 */
[----:B------:R-:W1:Y:S02]  /*e2c0*/  @!P1 SYNCS.PHASECHK.TRANS64 P1, [R6+URZ+0x28c50], R5 ;  /* 0x028c5005060095a7 */ /* 0x000e64000802007f */
[----:B-1----:R-:W-:Y:S05]  /*e2d0*/  @!P1 BRA `(.L_x_15) ;  /* 0xfffffffc00ec9947 */ /* 0x002fea000383ffff */
[----:B------:R-:W-:Y:S05]  /*e2e0*/  BRA `(.L_x_147) ;  /* 0xffffff3000507947 */ /* 0x000fea000383ffff */
.L_x_20:
[----:B-1----:R-:W-:-:S04]  /*e2f0*/  IMAD.U32 R6, RZ, RZ, UR7 ;  /* 0x00000007ff067e24 */ /* 0x002fc8000f8e00ff */
[----:B------:R1:W2:Y:S03]  /*e300*/  SYNCS.PHASECHK.TRANS64.TRYWAIT P1, [R6+URZ+0x28c50], R5 ;  /* 0x028c5005060075a7 */ /* 0x0002a6000802017f */
[----:B--2---:R-:W-:Y:S05]  /*e310*/  @!P1 NANOSLEEP.SYNCS 0x989680 ;  /* 0x009896800000995d */ /* 0x004fea0003900000 */
[----:B------:R-:W2:Y:S02]  /*e320*/  @!P1 SYNCS.PHASECHK.TRANS64 P1, [R6+URZ+0x28c50], R5 ;  /* 0x028c5005060095a7 */ /* 0x000ea4000802007f */
[----:B--2---:R-:W-:Y:S05]  /*e330*/  @!P1 BRA `(.L_x_20) ;  /* 0xfffffffc00ec9947 */ /* 0x004fea000383ffff */
[----:B------:R-:W-:Y:S05]  /*e340*/  BRA `(.L_x_19) ;  /* 0xffffff3c00587947 */ /* 0x000fea000383ffff */
.L_x_24:
[----:B0-----:R-:W-:-:S04]  /*e350*/  IMAD.U32 R6, RZ, RZ, UR36 ;  /* 0x00000024ff067e24 */ /* 0x001fc8000f8e00ff */
[----:B------:R0:W1:Y:S03]  /*e360*/  SYNCS.PHASECHK.TRANS64.TRYWAIT P1, [R6+URZ+0x28c00], R13 ;  /* 0x028c000d060075a7 */ /* 0x000066000802017f */
[----:B-1----:R-:W-:Y:S05]  /*e370*/  @!P1 NANOSLEEP.SYNCS 0x989680 ;  /* 0x009896800000995d */ /* 0x002fea0003900000 */
[----:B------:R-:W1:Y:S02]  /*e380*/  @!P1 SYNCS.PHASECHK.TRANS64 P1, [R6+URZ+0x28c00], R13 ;  /* 0x028c000d060095a7 */ /* 0x000e64000802007f */
[----:B-1----:R-:W-:Y:S05]  /*e390*/  @!P1 BRA `(.L_x_24) ;  /* 0xfffffffc00ec9947 */ /* 0x002fea000383ffff */
[----:B------:R-:W-:Y:S05]  /*e3a0*/  BRA `(.L_x_148) ;  /* 0xffffff5000507947 */ /* 0x000fea000383ffff */
.L_x_28:
[----:B-1----:R-:W-:-:S04]  /*e3b0*/  IMAD.U32 R8, RZ, RZ, UR36 ;  /* 0x00000024ff087e24 */ /* 0x002fc8000f8e00ff */
[----:B------:R1:W2:Y:S03]  /*e3c0*/  SYNCS.PHASECHK.TRANS64.TRYWAIT P2, [R8+URZ+0x28c30], R13 ;  /* 0x028c300d080075a7 */ /* 0x0002a6000804017f */
[----:B--2---:R-:W-:Y:S05]  /*e3d0*/  @!P2 NANOSLEEP.SYNCS 0x989680 ;  /* 0x009896800000a95d */ /* 0x004fea0003900000 */
[----:B------:R-:W2:Y:S02]  /*e3e0*/  @!P2 SYNCS.PHASECHK.TRANS64 P2, [R8+URZ+0x28c30], R13 ;  /* 0x028c300d0800a5a7 */ /* 0x000ea4000804007f */
[----:B--2---:R-:W-:Y:S05]  /*e3f0*/  @!P2 BRA `(.L_x_28) ;  /* 0xfffffffc00eca947 */ /* 0x004fea000383ffff */
[----:B------:R-:W-:Y:S05]  /*e400*/  BRA `(.L_x_27) ;  /* 0xffffff50006c7947 */ /* 0x000fea000383ffff */
.L_x_32:
[----:B---3--:R3:W4:Y:S02]  /*e410*/  SYNCS.PHASECHK.TRANS64.TRYWAIT P2, [R14+URZ+0x28c50], R13 ;  /* 0x028c500d0e0075a7 */ /* 0x008724000804017f */
[----:B----4-:R-:W-:Y:S05]  /*e420*/  @!P2 NANOSLEEP.SYNCS 0x989680 ;  /* 0x009896800000a95d */ /* 0x010fea0003900000 */
[----:B------:R-:W4:Y:S02]  /*e430*/  @!P2 SYNCS.PHASECHK.TRANS64 P2, [R14+URZ+0x28c50], R13 ;  /* 0x028c500d0e00a5a7 */ /* 0x000f24000804007f */
[----:B----4-:R-:W-:Y:S05]  /*e440*/  @!P2 BRA `(.L_x_32) ;  /* 0xfffffffc00f0a947 */ /* 0x010fea000383ffff */
[----:B------:R-:W-:Y:S05]  /*e450*/  BRA `(.L_x_31) ;  /* 0xffffff6400e87947 */ /* 0x000fea000383ffff */
.L_x_37:
[----:B-1----:R-:W-:-:S04]  /*e460*/  IMAD.U32 R5, RZ, RZ, UR7 ;  /* 0x00000007ff057e24 */ /* 0x002fc8000f8e00ff */
[----:B------:R1:W3:Y:S03]  /*e470*/  SYNCS.PHASECHK.TRANS64.TRYWAIT P3, [R5+URZ+0x28c30], R14 ;  /* 0x028c300e050075a7 */ /* 0x0002e6000806017f */
[----:B---3--:R-:W-:Y:S05]  /*e480*/  @!P3 NANOSLEEP.SYNCS 0x989680 ;  /* 0x009896800000b95d */ /* 0x008fea0003900000 */
[----:B------:R-:W3:Y:S02]  /*e490*/  @!P3 SYNCS.PHASECHK.TRANS64 P3, [R5+URZ+0x28c30], R14 ;  /* 0x028c300e0500b5a7 */ /* 0x000ee4000806007f */
[----:B---3--:R-:W-:Y:S05]  /*e4a0*/  @!P3 BRA `(.L_x_37) ;  /* 0xfffffffc00ecb947 */ /* 0x008fea000383ffff */
[----:B------:R-:W-:Y:S05]  /*e4b0*/  BRA `(.L_x_36) ;  /* 0xffffff6800c47947 */ /* 0x000fea000383ffff */
.L_x_41:
[----:B--2---:R2:W4:Y:S02]  /*e4c0*/  SYNCS.PHASECHK.TRANS64.TRYWAIT P3, [R171+URZ+0x28c50], R14 ;  /* 0x028c500eab0075a7 */ /* 0x004524000806017f */
[----:B----4-:R-:W-:Y:S05]  /*e4d0*/  @!P3 NANOSLEEP.SYNCS 0x989680 ;  /* 0x009896800000b95d */ /* 0x010fea0003900000 */
[----:B------:R-:W4:Y:S02]  /*e4e0*/  @!P3 SYNCS.PHASECHK.TRANS64 P3, [R171+URZ+0x28c50], R14 ;  /* 0x028c500eab00b5a7 */ /* 0x000f24000806007f */
[----:B----4-:R-:W-:Y:S05]  /*e4f0*/  @!P3 BRA `(.L_x_41) ;  /* 0xfffffffc00f0b947 */ /* 0x010fea000383ffff */
[----:B------:R-:W-:Y:S05]  /*e500*/  BRA `(.L_x_40) ;  /* 0xffffff8000e07947 */ /* 0x000fea000383ffff */
.L_x_54:
[----:B------:R-:W-:Y:S01]  /*e510*/  MOV R13, R19 ;  /* 0x00000013000d7202 */ /* 0x000fe20000000f00 */
[----:B------:R-:W-:Y:S02]  /*e520*/  IMAD.MOV.U32 R12, RZ, RZ, RZ ;  /* 0x000000ffff0c7224 */ /* 0x000fe400078e00ff */
[----:B------:R-:W-:Y:S02]  /*e530*/  IMAD.MOV.U32 R11, RZ, RZ, 0x1f ;  /* 0x0000001fff0b7424 */ /* 0x000fe400078e00ff */
[----:B------:R-:W-:-:S07]  /*e540*/  IMAD.MOV.U32 R15, RZ, RZ, -0x1 ;  /* 0xffffffffff0f7424 */ /* 0x000fce00078e00ff */
[----:B------:R-:W-:Y:S05]  /*e550*/  WARPSYNC.COLLECTIVE R15, `(.L_x_149) ;  /* 0x000000000f087348 */ /* 0x000fea0003c00000 */
[----:B------:R0:W1:Y:S02]  /*e560*/  SHFL.IDX P6, R14, R13, R12, R11 ;  /* 0x0000000c0d0e7389 */ /* 0x00006400000c000b */
[----:B01----:R-:W-:Y:S01]  /*e570*/  ENDCOLLECTIVE ;  /* 0x000000000000791b */ /* 0x003fe20003800000 */
.L_x_149:
[----:B------:R-:W-:Y:S05]  /*e580*/  BRA `(.L_x_150) ;  /* 0xffffffc000487947 */ /* 0x000fea000383ffff */
.L_x_56:
[----:B------:R-:W-:Y:S01]  /*e590*/  BSSY B0, `(.L_x_151) ;  /* 0x0000006000007945 */ /* 0x000fe20003800000 */
[----:B------:R-:W-:-:S07]  /*e5a0*/  IMAD.MOV.U32 R15, RZ, RZ, -0x1 ;  /* 0xffffffffff0f7424 */ /* 0x000fce00078e00ff */
[----:B------:R-:W-:Y:S05]  /*e5b0*/  WARPSYNC.COLLECTIVE R15, `(.L_x_152) ;  /* 0x000000000f0c7348 */ /* 0x000fea0003c00000 */
[----:B------:R-:W-:Y:S02]  /*e5c0*/  ELECT P6, UR62, PT ;  /* 0x00000000003e782f */ /* 0x000fe400038c0000 */
[----:B------:R-:W-:Y:S01]  /*e5d0*/  MOV R14, UR62 ;  /* 0x0000003e000e7c02 */ /* 0x000fe20008000f00 */
[----:B------:R-:W-:Y:S10]  /*e5e0*/  ENDCOLLECTIVE ;  /* 0x000000000000791b */ /* 0x000ff40003800000 */
.L_x_152:
[----:B------:R-:W-:Y:S05]  /*e5f0*/  BSYNC B0 ;  /* 0x0000000000007941 */ /* 0x000fea0003800000 */
.L_x_151:
[----:B------:R-:W-:Y:S05]  /*e600*/  BRA `(.L_x_153) ;  /* 0xffffffc000487947 */ /* 0x000fea000383ffff */
.L_x_58:
[----:B0-----:R-:W-:-:S04]  /*e610*/  MOV R3, UR38 ;  /* 0x0000002600037c02 */ /* 0x001fc80008000f00 */
[----:B------:R0:W1:Y:S03]  /*e620*/  SYNCS.PHASECHK.TRANS64.TRYWAIT P0, [R3+URZ+0x28c40], R0 ;  /* 0x028c4000030075a7 */ /* 0x000066000800017f */
[----:B-1----:R-:W-:Y:S05]  /*e630*/  @!P0 NANOSLEEP.SYNCS 0x989680 ;  /* 0x009896800000895d */ /* 0x002fea0003900000 */
[----:B------:R-:W1:Y:S02]  /*e640*/  @!P0 SYNCS.PHASECHK.TRANS64 P0, [R3+URZ+0x28c40], R0 ;  /* 0x028c4000030085a7 */ /* 0x000e64000800007f */
[----:B-1----:R-:W-:Y:S05]  /*e650*/  @!P0 BRA `(.L_x_58) ;  /* 0xfffffffc00ec8947 */ /* 0x002fea000383ffff */
[----:B------:R-:W-:Y:S05]  /*e660*/  BRA `(.L_x_154) ;  /* 0xffffffc000a47947 */ /* 0x000fea000383ffff */
.L_x_61:
[----:B------:R-:W-:Y:S01]  /*e670*/  IMAD.MOV.U32 R13, RZ, RZ, R3 ;  /* 0x000000ffff0d7224 */ /* 0x000fe200078e0003 */
[----:B------:R-:W-:Y:S01]  /*e680*/  MOV R15, 0xffffffff ;  /* 0xffffffff000f7802 */ /* 0x000fe20000000f00 */
[----:B------:R-:W-:Y:S02]  /*e690*/  IMAD.MOV.U32 R12, RZ, RZ, RZ ;  /* 0x000000ffff0c7224 */ /* 0x000fe400078e00ff */
[----:B------:R-:W-:Y:S02]  /*e6a0*/  IMAD.MOV.U32 R11, RZ, RZ, 0x181f ;  /* 0x0000181fff0b7424 */ /* 0x000fe400078e00ff */
[----:B------:R-:W-:-:S07]  /*e6b0*/  IMAD R5, R10, 0x40, R5 ;  /* 0x000000400a057824 */ /* 0x000fce00078e0205 */
[----:B------:R-:W-:Y:S05]  /*e6c0*/  WARPSYNC.COLLECTIVE R15, `(.L_x_155) ;  /* 0x000000000f087348 */ /* 0x000fea0003c00000 */
[----:B------:R0:W1:Y:S02]  /*e6d0*/  SHFL.IDX P6, R14, R13, R12, R11 ;  /* 0x0000000c0d0e7389 */ /* 0x00006400000c000b */
[----:B01----:R-:W-:Y:S01]  /*e6e0*/  ENDCOLLECTIVE ;  /* 0x000000000000791b */ /* 0x003fe20003800000 */
.L_x_155:
[----:B------:R-:W-:Y:S01]  /*e6f0*/  IADD3 R21, R5, 0x10, RZ ;  /* 0x0000001005157810 */ /* 0x000fe20007ffe0ff */
[----:B------:R-:W-:Y:S02]  /*e700*/  IMAD.MOV.U32 R13, RZ, RZ, R0 ;  /* 0x000000ffff0d7224 */ /* 0x000fe400078e0000 */
[----:B------:R-:W-:-:S07]  /*e710*/  IMAD.MOV.U32 R6, RZ, RZ, R14 ;  /* 0x000000ffff067224 */ /* 0x000fce00078e000e */
[----:B------:R-:W-:Y:S05]  /*e720*/  WARPSYNC.COLLECTIVE R15, `(.L_x_156) ;  /* 0x000000000f087348 */ /* 0x000fea0003c00000 */
[----:B------:R0:W1:Y:S02]  /*e730*/  SHFL.IDX P6, R14, R13, R12, R11 ;  /* 0x0000000c0d0e7389 */ /* 0x00006400000c000b */
[----:B01----:R-:W-:Y:S01]  /*e740*/  ENDCOLLECTIVE ;  /* 0x000000000000791b */ /* 0x003fe20003800000 */
.L_x_156:
[----:B------:R-:W-:Y:S02]  /*e750*/  ULDC UR4, c[0x0][0x288] ;  /* 0x0000a20000047ab9 */ /* 0x000fe40000000800 */
[----:B------:R-:W-:-:S05]  /*e760*/  IMAD R2, R9, UR4, RZ ;  /* 0x0000000409027c24 */ /* 0x000fca000f8e02ff */
[----:B------:R-:W-:Y:S01]  /*e770*/  ISETP.GE.AND P1, PT, R5, R2, PT ;  /* 0x000000020500720c */ /* 0x000fe20003f26270 */
[----:B------:R-:W-:Y:S02]  /*e780*/  IMAD.MOV.U32 R13, RZ, RZ, R3 ;  /* 0x000000ffff0d7224 */ /* 0x000fe400078e0003 */
[----:B------:R-:W-:-:S10]  /*e790*/  IMAD.MOV.U32 R12, RZ, RZ, 0x1 ;  /* 0x00000001ff0c7424 */ /* 0x000fd400078e00ff */
[----:B------:R-:W-:Y:S01]  /*e7a0*/  @!P1 LEA R9, R4, UR38, 0x1 ;  /* 0x0000002604099c11 */ /* 0x000fe2000f8e08ff */
[----:B------:R-:W-:-:S07]  /*e7b0*/  IMAD.MOV.U32 R7, RZ, RZ, R14 ;  /* 0x000000ffff077224 */ /* 0x000fce00078e000e */
[----:B------:R-:W-:Y:S05]  /*e7c0*/  WARPSYNC.COLLECTIVE R15, `(.L_x_157) ;  /* 0x000000000f087348 */ /* 0x000fea0003c00000 */
[----:B------:R0:W1:Y:S02]  /*e7d0*/  SHFL.IDX P6, R14, R13, R12, R11 ;  /* 0x0000000c0d0e7389 */ /* 0x00006400000c000b */
[----:B01----:R-:W-:Y:S01]  /*e7e0*/  ENDCOLLECTIVE ;  /* 0x000000000000791b */ /* 0x003fe20003800000 */
.L_x_157:
[----:B------:R-:W-:-:S05]  /*e7f0*/  @!P1 LEA R7, P2, R8, R7, 0x1 ;  /* 0x0000000708079211 */ /* 0x000fca00078408ff */
[----:B------:R-:W-:-:S05]  /*e800*/  @!P1 IMAD.X R6, RZ, RZ, R6, P2 ;  /* 0x000000ffff069224 */ /* 0x000fca00010e0606 */
[----:B------:R-:W-:Y:S01]  /*e810*/  @!P1 LOP3.LUT R7, R7, R6, RZ, 0x3c, !PT ;  /* 0x0000000607079212 */ /* 0x000fe200078e3cff */
[----:B------:R-:W-:-:S03]  /*e820*/  IMAD.MOV.U32 R13, RZ, RZ, R0 ;  /* 0x000000ffff0d7224 */ /* 0x000fc600078e0000 */
[----:B------:R-:W-:-:S04]  /*e830*/  @!P1 LOP3.LUT R6, R7, R6, RZ, 0x3c, !PT ;  /* 0x0000000607069212 */ /* 0x000fc800078e3cff */
[----:B------:R-:W-:-:S05]  /*e840*/  @!P1 LOP3.LUT R7, R7, R6, RZ, 0x3c, !PT ;  /* 0x0000000607079212 */ /* 0x000fca00078e3cff */
[----:B------:R-:W-:Y:S01]  /*e850*/  @!PT LDS RZ, [RZ] ;  /* 0x00000000fffff984 */ /* 0x000fe20000000800 */
[----:B------:R-:W-:Y:S01]  /*e860*/  @!PT LDS RZ, [RZ] ;  /* 0x00000000fffff984 */ /* 0x000fe20000000800 */
[----:B------:R-:W-:Y:S01]  /*e870*/  @!PT LDS RZ, [RZ] ;  /* 0x00000000fffff984 */ /* 0x000fe20000000800 */
[----:B------:R0:W-:Y:S01]  /*e880*/  @!P1 LDGSTS.E.BYPASS.LTC128B.128 [R9+0x20400], desc[UR42][R6.64], !P0 ;  /* 0x2040000006099fae */ /* 0x0001e2000c101d6a */
[----:B------:R-:W-:Y:S01]  /*e890*/  ISETP.GE.AND P1, PT, R21, R2, PT ;  /* 0x000000021500720c */ /* 0x000fe20003f26270 */
[----:B------:R-:W-:Y:S02]  /*e8a0*/  VIADD R21, R5, 0x20 ;  /* 0x0000002005157836 */ /* 0x000fe40000000000 */
[----:B0-----:R-:W-:-:S10]  /*e8b0*/  IMAD.MOV.U32 R6, RZ, RZ, R14 ;  /* 0x000000ffff067224 */ /* 0x001fd400078e000e */
[----:B------:R-:W-:Y:S05]  /*e8c0*/  WARPSYNC.COLLECTIVE R15, `(.L_x_158) ;  /* 0x000000000f087348 */ /* 0x000fea0003c00000 */
[----:B------:R0:W1:Y:S02]  /*e8d0*/  SHFL.IDX P6, R14, R13, R12, R11 ;  /* 0x0000000c0d0e7389 */ /* 0x00006400000c000b */
[----:B01----:R-:W-:Y:S01]  /*e8e0*/  ENDCOLLECTIVE ;  /* 0x000000000000791b */ /* 0x003fe20003800000 */
.L_x_158:
[----:B------:R-:W-:Y:S01]  /*e8f0*/  @!P1 LEA R9, R4, UR38, 0x1 ;  /* 0x0000002604099c11 */ /* 0x000fe2000f8e08ff */
[----:B------:R-:W-:Y:S02]  /*e900*/  IMAD.MOV.U32 R13, RZ, RZ, R3 ;  /* 0x000000ffff0d7224 */ /* 0x000fe400078e0003 */
[----:B------:R-:W-:Y:S01]  /*e910*/  IMAD.MOV.U32 R12, RZ, RZ, 0x2 ;  /* 0x00000002ff0c7424 */ /* 0x000fe200078e00ff */
[----:B------:R-:W-:-:S13]  /*e920*/  @!P1 LEA R7, P2, R8, R14, 0x1 ;  /* 0x0000000e08079211 */ /* 0x000fda00078408ff */
[----:B------:R-:W-:Y:S05]  /*e930*/  WARPSYNC.COLLECTIVE R15, `(.L_x_159) ;  /* 0x000000000f087348 */ /* 0x000fea0003c00000 */
[----:B------:R0:W1:Y:S02]  /*e940*/  SHFL.IDX P6, R14, R13, R12, R11 ;  /* 0x0000000c0d0e7389 */ /* 0x00006400000c000b */
[----:B01----:R-:W-:Y:S01]  /*e950*/  ENDCOLLECTIVE ;  /* 0x000000000000791b */ /* 0x003fe20003800000 */
.L_x_159:
[----:B------:R-:W-:-:S04]  /*e960*/  @!P1 IADD3.X R6, RZ, R6, RZ, P2, !PT ;  /* 0x00000006ff069210 */ /* 0x000fc800017fe4ff */
[----:B------:R-:W-:-:S04]  /*e970*/  @!P1 LOP3.LUT R7, R7, R6, RZ, 0x3c, !PT ;  /* 0x0000000607079212 */ /* 0x000fc800078e3cff */
[----:B------:R-:W-:-:S04]  /*e980*/  @!P1 LOP3.LUT R6, R7, R6, RZ, 0x3c, !PT ;  /* 0x0000000607069212 */ /* 0x000fc800078e3cff */
[----:B------:R-:W-:Y:S02]  /*e990*/  @!P1 LOP3.LUT R7, R7, R6, RZ, 0x3c, !PT ;  /* 0x0000000607079212 */ /* 0x000fe400078e3cff */
[----:B------:R-:W-:-:S03]  /*e9a0*/  MOV R13, R0 ;  /* 0x00000000000d7202 */ /* 0x000fc60000000f00 */
[----:B------:R-:W-:Y:S01]  /*e9b0*/  @!PT LDS RZ, [RZ] ;  /* 0x00000000fffff984 */ /* 0x000fe20000000800 */
[----:B------:R-:W-:Y:S01]  /*e9c0*/  @!PT LDS RZ, [RZ] ;  /* 0x00000000fffff984 */ /* 0x000fe20000000800 */
[----:B------:R-:W-:Y:S01]  /*e9d0*/  @!PT LDS RZ, [RZ] ;  /* 0x00000000fffff984 */ /* 0x000fe20000000800 */
[----:B------:R0:W-:Y:S01]  /*e9e0*/  @!P1 LDGSTS.E.BYPASS.LTC128B.128 [R9+0x20c00], desc[UR42][R6.64], !P0 ;  /* 0x20c0000006099fae */ /* 0x0001e2000c101d6a */
[----:B------:R-:W-:Y:S01]  /*e9f0*/  ISETP.GE.AND P1, PT, R21, R2, PT ;  /* 0x000000021500720c */ /* 0x000fe20003f26270 */
[----:B0-----:R-:W-:-:S12]  /*ea00*/  IMAD.MOV.U32 R6, RZ, RZ, R14 ;  /* 0x000000ffff067224 */ /* 0x001fd800078e000e */
[----:B------:R-:W-:Y:S05]  /*ea10*/  WARPSYNC.COLLECTIVE R15, `(.L_x_160) ;  /* 0x000000000f087348 */ /* 0x000fea0003c00000 */
[----:B------:R0:W1:Y:S02]  /*ea20*/  SHFL.IDX P6, R14, R13, R12, R11 ;  /* 0x0000000c0d0e7389 */ /* 0x00006400000c000b */
[----:B01----:R-:W-:Y:S01]  /*ea30*/  ENDCOLLECTIVE ;  /* 0x000000000000791b */ /* 0x003fe20003800000 */
.L_x_160:
[----:B------:R-:W-:Y:S01]  /*ea40*/  @!P1 LEA R9, R4, UR38, 0x1 ;  /* 0x0000002604099c11 */ /* 0x000fe2000f8e08ff */
[----:B------:R-:W-:Y:S02]  /*ea50*/  IMAD.MOV.U32 R13, RZ, RZ, R3 ;  /* 0x000000ffff0d7224 */ /* 0x000fe400078e0003 */
[----:B------:R-:W-:Y:S01]  /*ea60*/  IMAD.MOV.U32 R12, RZ, RZ, 0x3 ;  /* 0x00000003ff0c7424 */ /* 0x000fe200078e00ff */
[----:B------:R-:W-:-:S13]  /*ea70*/  @!P1 LEA R7, P2, R8, R14, 0x1 ;  /* 0x0000000e08079211 */ /* 0x000fda00078408ff */
[----:B------:R-:W-:Y:S05]  /*ea80*/  WARPSYNC.COLLECTIVE R15, `(.L_x_161) ;  /* 0x000000000f087348 */ /* 0x000fea0003c00000 */
[----:B------:R0:W1:Y:S02]  /*ea90*/  SHFL.IDX P6, R14, R13, R12, R11 ;  /* 0x0000000c0d0e7389 */ /* 0x00006400000c000b */
[----:B01----:R-:W-:Y:S01]  /*eaa0*/  ENDCOLLECTIVE ;  /* 0x000000000000791b */ /* 0x003fe20003800000 */
.L_x_161:
[----:B------:R-:W-:-:S05]  /*eab0*/  @!P1 IMAD.X R6, RZ, RZ, R6, P2 ;  /* 0x000000ffff069224 */ /* 0x000fca00010e0606 */
[----:B------:R-:W-:-:S04]  /*eac0*/  @!P1 LOP3.LUT R7, R7, R6, RZ, 0x3c, !PT ;  /* 0x0000000607079212 */ /* 0x000fc800078e3cff */
[C---:B------:R-:W-:Y:S02]  /*ead0*/  @!P1 LOP3.LUT R6, R7.reuse, R6, RZ, 0x3c, !PT ;  /* 0x0000000607069212 */ /* 0x040fe400078e3cff */
[----:B------:R-:W-:Y:S02]  /*eae0*/  MOV R13, R0 ;  /* 0x00000000000d7202 */ /* 0x000fe40000000f00 */
[----:B------:R-:W-:-:S05]  /*eaf0*/  @!P1 LOP3.LUT R7, R7, R6, RZ, 0x3c, !PT ;  /* 0x0000000607079212 */ /* 0x000fca00078e3cff */
[----:B------:R-:W-:Y:S01]  /*eb00*/  @!PT LDS RZ, [RZ] ;  /* 0x00000000fffff984 */ /* 0x000fe20000000800 */
[----:B------:R-:W-:Y:S01]  /*eb10*/  @!PT LDS RZ, [RZ] ;  /* 0x00000000fffff984 */ /* 0x000fe20000000800 */
[----:B------:R-:W-:Y:S01]  /*eb20*/  @!PT LDS RZ, [RZ] ;  /* 0x00000000fffff984 */ /* 0x000fe20000000800 */
[----:B------:R0:W-:Y:S01]  /*eb30*/  @!P1 LDGSTS.E.BYPASS.LTC128B.128 [R9+0x21400], desc[UR42][R6.64], !P0 ;  /* 0x2140000006099fae */ /* 0x0001e2000c101d6a */
[----:B------:R-:W-:-:S07]  /*eb40*/  IMAD.MOV.U32 R3, RZ, RZ, R14 ;  /* 0x000000ffff037224 */ /* 0x000fce00078e000e */
[----:B0-----:R-:W-:Y:S05]  /*eb50*/  WARPSYNC.COLLECTIVE R15, `(.L_x_162) ;  /* 0x000000000f087348 */ /* 0x001fea0003c00000 */
[----:B------:R1:W2:Y:S02]  /*eb60*/  SHFL.IDX P6, R14, R13, R12, R11 ;  /* 0x0000000c0d0e7389 */ /* 0x0002a400000c000b */
[----:B012---:R-:W-:Y:S01]  /*eb70*/  ENDCOLLECTIVE ;  /* 0x000000000000791b */ /* 0x007fe20003800000 */
.L_x_162:
[----:B------:R-:W-:Y:S05]  /*eb80*/  BRA `(.L_x_163) ;  /* 0xffffffc400807947 */ /* 0x000fea000383ffff */
.L_x_62:
[----:B0-----:R-:W-:-:S04]  /*eb90*/  IMAD.U32 R3, RZ, RZ, UR38 ;  /* 0x00000026ff037e24 */ /* 0x001fc8000f8e00ff */
[----:B------:R0:W1:Y:S03]  /*eba0*/  SYNCS.PHASECHK.TRANS64.TRYWAIT P0, [R3+URZ+0x28c20], R4 ;  /* 0x028c2004030075a7 */ /* 0x000066000800017f */
[----:B-1----:R-:W-:Y:S05]  /*ebb0*/  @!P0 NANOSLEEP.SYNCS 0x989680 ;  /* 0x009896800000895d */ /* 0x002fea0003900000 */
[----:B------:R-:W1:Y:S02]  /*ebc0*/  @!P0 SYNCS.PHASECHK.TRANS64 P0, [R3+URZ+0x28c20], R4 ;  /* 0x028c2004030085a7 */ /* 0x000e64000800007f */
[----:B-1----:R-:W-:Y:S05]  /*ebd0*/  @!P0 BRA `(.L_x_62) ;  /* 0xfffffffc00ec8947 */ /* 0x002fea000383ffff */
[----:B------:R-:W-:Y:S05]  /*ebe0*/  BRA `(.L_x_164) ;  /* 0xffffffc400b07947 */ /* 0x000fea000383ffff */
.L_x_65:
[----:B0-----:R-:W-:-:S04]  /*ebf0*/  IMAD.U32 R3, RZ, RZ, UR38 ;  /* 0x00000026ff037e24 */ /* 0x001fc8000f8e00ff */
[----:B------:R0:W1:Y:S03]  /*ec00*/  SYNCS.PHASECHK.TRANS64.TRYWAIT P0, [R3+URZ+0x28c60], R4 ;  /* 0x028c6004030075a7 */ /* 0x000066000800017f */
[----:B-1----:R-:W-:Y:S05]  /*ec10*/  @!P0 NANOSLEEP.SYNCS 0x989680 ;  /* 0x009896800000895d */ /* 0x002fea0003900000 */
[----:B------:R-:W1:Y:S02]  /*ec20*/  @!P0 SYNCS.PHASECHK.TRANS64 P0, [R3+URZ+0x28c60], R4 ;  /* 0x028c6004030085a7 */ /* 0x000e64000800007f */
[----:B-1----:R-:W-:Y:S05]  /*ec30*/  @!P0 BRA `(.L_x_65) ;  /* 0xfffffffc00ec8947 */ /* 0x002fea000383ffff */
[----:B------:R-:W-:Y:S05]  /*ec40*/  BRA `(.L_x_165) ;  /* 0xffffffc400bc7947 */ /* 0x000fea000383ffff */
.L_x_81:
[----:B-1----:R-:W-:-:S04]  /*ec50*/  IMAD.U32 R3, RZ, RZ, UR38 ;  /* 0x00000026ff037e24 */ /* 0x002fc8000f8e00ff */
[----:B------:R1:W2:Y:S03]  /*ec60*/  SYNCS.PHASECHK.TRANS64.TRYWAIT P0, [R3+URZ+0x28c48], R2 ;  /* 0x028c4802030075a7 */ /* 0x0002a6000800017f */
[----:B--2---:R-:W-:Y:S05]  /*ec70*/  @!P0 NANOSLEEP.SYNCS 0x989680 ;  /* 0x009896800000895d */ /* 0x004fea0003900000 */
[----:B------:R-:W2:Y:S02]  /*ec80*/  @!P0 SYNCS.PHASECHK.TRANS64 P0, [R3+URZ+0x28c48], R2 ;  /* 0x028c4802030085a7 */ /* 0x000ea4000800007f */
[----:B--2---:R-:W-:Y:S05]  /*ec90*/  @!P0 BRA `(.L_x_81) ;  /* 0xfffffffc00ec8947 */ /* 0x004fea000383ffff */
[----:B------:R-:W-:Y:S05]  /*eca0*/  BRA `(.L_x_166) ;  /* 0xffffffd0007c7947 */ /* 0x000fea000383ffff */
.L_x_86:
[----:B01----:R-:W-:-:S04]  /*ecb0*/  IMAD.U32 R3, RZ, RZ, UR38 ;  /* 0x00000026ff037e24 */ /* 0x003fc8000f8e00ff */
[----:B------:R0:W1:Y:S03]  /*ecc0*/  SYNCS.PHASECHK.TRANS64.TRYWAIT P0, [R3+URZ+0x28c68], R2 ;  /* 0x028c6802030075a7 */ /* 0x000066000800017f */
[----:B-1----:R-:W-:Y:S05]  /*ecd0*/  @!P0 NANOSLEEP.SYNCS 0x989680 ;  /* 0x009896800000895d */ /* 0x002fea0003900000 */
[----:B------:R-:W1:Y:S02]  /*ece0*/  @!P0 SYNCS.PHASECHK.TRANS64 P0, [R3+URZ+0x28c68], R2 ;  /* 0x028c6802030085a7 */ /* 0x000e64000800007f */
[----:B-1----:R-:W-:Y:S05]  /*ecf0*/  @!P0 BRA `(.L_x_86) ;  /* 0xfffffffc00ec8947 */ /* 0x002fea000383ffff */
[----:B------:R-:W-:Y:S05]  /*ed00*/  BRA `(.L_x_167) ;  /* 0xffffffd000dc7947 */ /* 0x000fea000383ffff */
.L_x_101:
[----:B-1----:R-:W-:-:S04]  /*ed10*/  MOV R3, UR38 ;  /* 0x0000002600037c02 */ /* 0x002fc80008000f00 */
[----:B------:R1:W2:Y:S03]  /*ed20*/  SYNCS.PHASECHK.TRANS64.TRYWAIT P0, [R3+URZ+0x28c40], R2 ;  /* 0x028c4002030075a7 */ /* 0x0002a6000800017f */
[----:B--2---:R-:W-:Y:S05]  /*ed30*/  @!P0 NANOSLEEP.SYNCS 0x989680 ;  /* 0x009896800000895d */ /* 0x004fea0003900000 */
[----:B------:R-:W2:Y:S02]  /*ed40*/  @!P0 SYNCS.PHASECHK.TRANS64 P0, [R3+URZ+0x28c40], R2 ;  /* 0x028c4002030085a7 */ /* 0x000ea4000800007f */
[----:B--2---:R-:W-:Y:S05]  /*ed50*/  @!P0 BRA `(.L_x_101) ;  /* 0xfffffffc00ec8947 */ /* 0x004fea000383ffff */
[----:B------:R-:W-:Y:S05]  /*ed60*/  BRA `(.L_x_168) ;  /* 0xffffffdc00287947 */ /* 0x000fea000383ffff */
.L_x_106:
[----:B01----:R-:W-:-:S04]  /*ed70*/  IMAD.U32 R3, RZ, RZ, UR38 ;  /* 0x00000026ff037e24 */ /* 0x003fc8000f8e00ff */
[----:B------:R0:W1:Y:S03]  /*ed80*/  SYNCS.PHASECHK.TRANS64.TRYWAIT P0, [R3+URZ+0x28c60], R2 ;  /* 0x028c6002030075a7 */ /* 0x000066000800017f */
[----:B-1----:R-:W-:Y:S05]  /*ed90*/  @!P0 NANOSLEEP.SYNCS 0x989680 ;  /* 0x009896800000895d */ /* 0x002fea0003900000 */
[----:B------:R-:W1:Y:S02]  /*eda0*/  @!P0 SYNCS.PHASECHK.TRANS64 P0, [R3+URZ+0x28c60], R2 ;  /* 0x028c6002030085a7 */ /* 0x000e64000800007f */
[----:B-1----:R-:W-:Y:S05]  /*edb0*/  @!P0 BRA `(.L_x_106) ;  /* 0xfffffffc00ec8947 */ /* 0x002fea000383ffff */
[----:B------:R-:W-:Y:S05]  /*edc0*/  BRA `(.L_x_169) ;  /* 0xffffffdc008c7947 */ /* 0x000fea000383ffff */
.L_x_122:
[----:B-1----:R-:W-:-:S04]  /*edd0*/  IMAD.U32 R3, RZ, RZ, UR38 ;  /* 0x00000026ff037e24 */ /* 0x002fc8000f8e00ff */
[----:B------:R1:W2:Y:S03]  /*ede0*/  SYNCS.PHASECHK.TRANS64.TRYWAIT P0, [R3+URZ+0x28c48], R2 ;  /* 0x028c4802030075a7 */ /* 0x0002a6000800017f */
[----:B--2---:R-:W-:Y:S05]  /*edf0*/  @!P0 NANOSLEEP.SYNCS 0x989680 ;  /* 0x009896800000895d */ /* 0x004fea0003900000 */
[----:B------:R-:W2:Y:S02]  /*ee00*/  @!P0 SYNCS.PHASECHK.TRANS64 P0, [R3+URZ+0x28c48], R2 ;  /* 0x028c4802030085a7 */ /* 0x000ea4000800007f */
[----:B--2---:R-:W-:Y:S05]  /*ee10*/  @!P0 BRA `(.L_x_122) ;  /* 0xfffffffc00ec8947 */ /* 0x004fea000383ffff */
[----:B------:R-:W-:Y:S05]  /*ee20*/  BRA `(.L_x_170) ;  /* 0xffffffe400e87947 */ /* 0x000fea000383ffff */
.L_x_127:
[----:B-12---:R-:W-:-:S04]  /*ee30*/  IMAD.U32 R3, RZ, RZ, UR38 ;  /* 0x00000026ff037e24 */ /* 0x006fc8000f8e00ff */
[----:B------:R1:W2:Y:S03]  /*ee40*/  SYNCS.PHASECHK.TRANS64.TRYWAIT P0, [R3+URZ+0x28c68], R2 ;  /* 0x028c6802030075a7 */ /* 0x0002a6000800017f */
[----:B--2---:R-:W-:Y:S05]  /*ee50*/  @!P0 NANOSLEEP.SYNCS 0x989680 ;  /* 0x009896800000895d */ /* 0x004fea0003900000 */
[----:B------:R-:W2:Y:S02]  /*ee60*/  @!P0 SYNCS.PHASECHK.TRANS64 P0, [R3+URZ+0x28c68], R2 ;  /* 0x028c6802030085a7 */ /* 0x000ea4000800007f */
[----:B--2---:R-:W-:Y:S05]  /*ee70*/  @!P0 BRA `(.L_x_127) ;  /* 0xfffffffc00ec8947 */ /* 0x004fea000383ffff */
[----:B------:R-:W-:Y:S05]  /*ee80*/  BRA `(.L_x_171) ;  /* 0xffffffe8004c7947 */ /* 0x000fea000383ffff */
.L_x_138:
[----:B--2---:R2:W3:Y:S02]  /*ee90*/  SYNCS.PHASECHK.TRANS64.TRYWAIT P0, [R2+URZ+0x28c20], R9 ;  /* 0x028c2009020075a7 */ /* 0x0044e4000800017f */
[----:B---3--:R-:W-:Y:S05]  /*eea0*/  @!P0 NANOSLEEP.SYNCS 0x989680 ;  /* 0x009896800000895d */ /* 0x008fea0003900000 */
[----:B------:R-:W3:Y:S02]  /*eeb0*/  @!P0 SYNCS.PHASECHK.TRANS64 P0, [R2+URZ+0x28c20], R9 ;  /* 0x028c2009020085a7 */ /* 0x000ee4000800007f */
[----:B---3--:R-:W-:Y:S05]  /*eec0*/  @!P0 BRA `(.L_x_138) ;  /* 0xfffffffc00f08947 */ /* 0x008fea000383ffff */
[----:B------:R-:W-:Y:S05]  /*eed0*/  BRA `(.L_x_172) ;  /* 0xfffffff0003c7947 */ /* 0x000fea000383ffff */
.L_x_139:
[----:B------:R-:W3:Y:S01]  /*eee0*/  S2R R3, SR_TID.X ;  /* 0x0000000000037919 */ /* 0x000ee20000002100 */
[----:B------:R-:W-:Y:S01]  /*eef0*/  BSSY B0, `(.L_x_173) ;  /* 0x000000a000007945 */ /* 0x000fe20003800000 */
[----:B------:R-:W-:Y:S01]  /*ef00*/  MOV R12, RZ ;  /* 0x000000ff000c7202 */ /* 0x000fe20000000f00 */
[----:B------:R-:W-:Y:S02]  /*ef10*/  IMAD.MOV.U32 R11, RZ, RZ, 0x1f ;  /* 0x0000001fff0b7424 */ /* 0x000fe400078e00ff */
[----:B------:R-:W-:Y:S01]  /*ef20*/  IMAD.MOV.U32 R15, RZ, RZ, -0x1 ;  /* 0xffffffffff0f7424 */ /* 0x000fe200078e00ff */
[----:B---3--:R-:W-:-:S04]  /*ef30*/  SHF.R.U32.HI R3, RZ, 0x5, R3 ;  /* 0x00000005ff037819 */ /* 0x008fc80000011603 */
[----:B------:R-:W-:-:S05]  /*ef40*/  LOP3.LUT R3, R3, 0x3, RZ, 0xc0, !PT ;  /* 0x0000000303037812 */ /* 0x000fca00078ec0ff */
[----:B------:R-:W-:-:S07]  /*ef50*/  IMAD.MOV.U32 R13, RZ, RZ, R3 ;  /* 0x000000ffff0d7224 */ /* 0x000fce00078e0003 */
[----:B012---:R-:W-:Y:S05]  /*ef60*/  WARPSYNC.COLLECTIVE R15, `(.L_x_174) ;  /* 0x000000000f087348 */ /* 0x007fea0003c00000 */
[----:B------:R3:W4:Y:S02]  /*ef70*/  SHFL.IDX P6, R14, R13, R12, R11 ;  /* 0x0000000c0d0e7389 */ /* 0x00072400000c000b */
[----:B01234-:R-:W-:Y:S01]  /*ef80*/  ENDCOLLECTIVE ;  /* 0x000000000000791b */ /* 0x01ffe20003800000 */
.L_x_174:
[----:B------:R-:W-:Y:S05]  /*ef90*/  BSYNC B0 ;  /* 0x0000000000007941 */ /* 0x000fea0003800000 */
.L_x_173:
[----:B------:R-:W-:Y:S05]  /*efa0*/  BRA `(.L_x_175) ;  /* 0xfffffff000207947 */ /* 0x000fea000383ffff */
.L_x_140:
[----:B------:R-:W-:Y:S01]  /*efb0*/  BSSY B0, `(.L_x_176) ;  /* 0x0000006000007945 */ /* 0x000fe20003800000 */
[----:B------:R-:W-:-:S07]  /*efc0*/  IMAD.MOV.U32 R15, RZ, RZ, -0x1 ;  /* 0xffffffffff0f7424 */ /* 0x000fce00078e00ff */
[----:B0123--:R-:W-:Y:S05]  /*efd0*/  WARPSYNC.COLLECTIVE R15, `(.L_x_177) ;  /* 0x000000000f0c7348 */ /* 0x00ffea0003c00000 */
[----:B------:R-:W-:Y:S02]  /*efe0*/  ELECT P6, UR62, PT ;  /* 0x00000000003e782f */ /* 0x000fe400038c0000 */
[----:B------:R-:W-:Y:S01]  /*eff0*/  MOV R14, UR62 ;  /* 0x0000003e000e7c02 */ /* 0x000fe20008000f00 */
[----:B0123--:R-:W-:Y:S10]  /*f000*/  ENDCOLLECTIVE ;  /* 0x000000000000791b */ /* 0x00fff40003800000 */
.L_x_177:
[----:B------:R-:W-:Y:S05]  /*f010*/  BSYNC B0 ;  /* 0x0000000000007941 */ /* 0x000fea0003800000 */
.L_x_176:
[----:B------:R-:W-:Y:S05]  /*f020*/  BRA `(.L_x_178) ;  /* 0xfffffff000147947 */ /* 0x000fea000383ffff */
.L_x_142:
[----:B-1----:R1:W3:Y:S02]  /*f030*/  SYNCS.PHASECHK.TRANS64.TRYWAIT P0, [R7+URZ], R4 ;  /* 0x00000004070075a7 */ /* 0x0022e4000800017f */
[----:B---3--:R-:W-:Y:S05]  /*f040*/  @!P0 NANOSLEEP.SYNCS 0x989680 ;  /* 0x009896800000895d */ /* 0x008fea0003900000 */
[----:B------:R-:W3:Y:S02]  /*f050*/  @!P0 SYNCS.PHASECHK.TRANS64 P0, [R7+URZ], R4 ;  /* 0x00000004070085a7 */ /* 0x000ee4000800007f */
[----:B---3--:R-:W-:Y:S05]  /*f060*/  @!P0 BRA `(.L_x_142) ;  /* 0xfffffffc00f08947 */ /* 0x008fea000383ffff */
[----:B------:R-:W-:Y:S05]  /*f070*/  BRA `(.L_x_179) ;  /* 0xfffffff000487947 */ /* 0x000fea000383ffff */
.L_x_143:
[----:B---3--:R3:W4:Y:S02]  /*f080*/  SYNCS.PHASECHK.TRANS64.TRYWAIT P0, [R5+URZ], R0 ;  /* 0x00000000050075a7 */ /* 0x008724000800017f */
[----:B----4-:R-:W-:Y:S05]  /*f090*/  @!P0 NANOSLEEP.SYNCS 0x989680 ;  /* 0x009896800000895d */ /* 0x010fea0003900000 */
[----:B------:R-:W4:Y:S02]  /*f0a0*/  @!P0 SYNCS.PHASECHK.TRANS64 P0, [R5+URZ], R0 ;  /* 0x00000000050085a7 */ /* 0x000f24000800007f */
[----:B----4-:R-:W-:Y:S05]  /*f0b0*/  @!P0 BRA `(.L_x_143) ;  /* 0xfffffffc00f08947 */ /* 0x010fea000383ffff */
[----:B------:R-:W-:Y:S05]  /*f0c0*/  BRA `(.L_x_180) ;  /* 0xfffffff0003c7947 */ /* 0x000fea000383ffff */
.L_x_145:
[----:B--2---:R2:W3:Y:S02]  /*f0d0*/  SYNCS.PHASECHK.TRANS64.TRYWAIT P0, [R5+URZ], R4 ;  /* 0x00000004050075a7 */ /* 0x0044e4000800017f */
[----:B---3--:R-:W-:Y:S05]  /*f0e0*/  @!P0 NANOSLEEP.SYNCS 0x989680 ;  /* 0x009896800000895d */ /* 0x008fea0003900000 */
[----:B------:R-:W3:Y:S02]  /*f0f0*/  @!P0 SYNCS.PHASECHK.TRANS64 P0, [R5+URZ], R4 ;  /* 0x00000004050085a7 */ /* 0x000ee4000800007f */
[----:B---3--:R-:W-:Y:S05]  /*f100*/  @!P0 BRA `(.L_x_145) ;  /* 0xfffffffc00f08947 */ /* 0x008fea000383ffff */
[----:B------:R-:W-:Y:S05]  /*f110*/  BRA `(.L_x_181) ;  /* 0xfffffff000407947 */ /* 0x000fea000383ffff */
.L_x_182:
[----:B------:R-:W-:-:S00]  /*f120*/  BRA `(.L_x_182) ;  /* 0xfffffffc00fc7947 */ /* 0x000fc0000383ffff */
[----:B------:R-:W-:-:S00]  /*f130*/  NOP ;  /* 0x0000000000007918 */ /* 0x000fc00000000000 */
        /* <DEDUP_REMOVED lines=12> */
.L_x_6038:


//--------------------- .text._ZN7cutlass13device_kernelIN5flash11enable_sm90INS1_16FlashAttnFwdSm90INS1_25CollectiveMainloopFwdSm90ILi2EN4cute5tupleIJNS5_1CILi1EEES8_S8_EEENS6_IJNS7_ILi64EEESA_SA_EEELi512ENS_6half_tEfNS_4arch4Sm90ELb0ELb0ELb1ELb0ELb0ELb0ELb1ELb0ELb0ELb1ELb1ELb0EEENS1_21CollectiveEpilogueFwdINS6_IJSA_NS7_ILi512EEESA_EEES9_SC_SE_Li256ELb0ELb1ELb1ELb0EEENS1_19SingleTileSchedulerILb0ELb1ELb1ELi64EEEEEEEEEvNT_6ParamsE --------------------------
	.section	.text._ZN7cutlass13device_kernelIN5flash11enable_sm90INS1_16FlashAttnFwdSm90INS1_25CollectiveMainloopFwdSm90ILi2EN4cute5tupleIJNS5_1CILi1EEES8_S8_EEENS6_IJNS7_ILi64EEESA_SA_EEELi512ENS_6half_tEfNS_4arch4Sm90ELb0ELb0ELb1ELb0ELb0ELb0ELb1ELb0ELb0ELb1ELb1ELb0EEENS1_21CollectiveEpilogueFwdINS6_IJSA_NS7_ILi512EEESA_EEES9_SC_SE_Li256ELb0ELb1ELb1ELb0EEENS1_19SingleTileSchedulerILb0ELb1ELb1ELi64EEEEEEEEEvNT_6ParamsE,"ax",@progbits
	.align	128
.text._ZN7cutlass13device_kernelIN5flash11enable_sm90INS1_16FlashAttnFwdSm90INS1_25CollectiveMainloopFwdSm90ILi2EN4cute5tupleIJNS5_1CILi1EEES8_S8_EEENS6_IJNS7_ILi64EEESA_SA_EEELi512ENS_6half_tEfNS_4arch4Sm90ELb0ELb0ELb1ELb0ELb0ELb0ELb1ELb0ELb0ELb1ELb1ELb0EEENS1_21CollectiveEpilogueFwdINS6_IJSA_NS7_ILi512EEESA_EEES9_SC_SE_Li256ELb0ELb1ELb1ELb0EEENS1_19SingleTileSchedulerILb0ELb1ELb1ELi64EEEEEEEEEvNT_6ParamsE:
        .type           _ZN7cutlass13device_kernelIN5flash11enable_sm90INS1_16FlashAttnFwdSm90INS1_25CollectiveMainloopFwdSm90ILi2EN4cute5tupleIJNS5_1CILi1EEES8_S8_EEENS6_IJNS7_ILi64EEESA_SA_EEELi512ENS_6half_tEfNS_4arch4Sm90ELb0ELb0ELb1ELb0ELb0ELb0ELb1ELb0ELb0ELb1ELb1ELb0EEENS1_21CollectiveEpilogueFwdINS6_IJSA_NS7_ILi512EEESA_EEES9_SC_SE_Li256ELb0ELb1ELb1ELb0EEENS1_19SingleTileSchedulerILb0ELb1ELb1ELi64EEEEEEEEEvNT_6ParamsE,@function
        .size           _ZN7cutlass13device_kernelIN5flash11enable_sm90INS1_16FlashAttnFwdSm90INS1_25CollectiveMainloopFwdSm90ILi2EN4cute5tupleIJNS5_1CILi1EEES8_S8_EEENS6_IJNS7_ILi64EEESA_SA_EEELi512ENS_6half_tEfNS_4arch4Sm90ELb0ELb0ELb1ELb0ELb0ELb0ELb1ELb0ELb0ELb1ELb1ELb0EEENS1_21CollectiveEpilogueFwdINS6_IJSA_NS7_ILi512EEESA_EEES9_SC_SE_Li256ELb0ELb1ELb1ELb0EEENS1_19SingleTileSchedulerILb0ELb1ELb1ELi64EEEEEEEEEvNT_6ParamsE,(.L_x_6039 - _ZN7cutlass13device_kernelIN5flash11enable_sm90INS1_16FlashAttnFwdSm90INS1_25CollectiveMainloopFwdSm90ILi2EN4cute5tupleIJNS5_1CILi1EEES8_S8_EEENS6_IJNS7_ILi64EEESA_SA_EEELi512ENS_6half_tEfNS_4arch4Sm90ELb0ELb0ELb1ELb0ELb0ELb0ELb1ELb0ELb0ELb1ELb1ELb0EEENS1_21CollectiveEpilogueFwdINS6_IJSA_NS7_ILi512EEESA_EEES9_SC_SE_Li256ELb0ELb1ELb1ELb0EEENS1_19SingleTileSchedulerILb0ELb1ELb1ELi64EEEEEEEEEvNT_6ParamsE)
        .other          _ZN7cutlass13device_kernelIN5flash11enable_sm90INS1_16FlashAttnFwdSm90INS1_25CollectiveMainloopFwdSm90ILi2EN4cute5tupleIJNS5_1CILi1EEES8_S8_EEENS6_IJNS7_ILi64EEESA_SA_EEELi512ENS_6half_tEfNS_4arch4Sm90ELb0ELb0ELb1ELb0ELb0ELb0ELb1ELb0ELb0ELb1ELb1ELb0EEENS1_21CollectiveEpilogueFwdINS6_IJSA_NS7_ILi512EEESA_EEES9_SC_SE_Li256ELb0ELb1ELb1ELb0EEENS1_19SingleTileSchedulerILb0ELb1ELb1ELi64EEEEEEEEEvNT_6ParamsE,@"STO_CUDA_ENTRY STV_DEFAULT"
_ZN7cutlass13device_kernelIN5flash11enable_sm90INS1_16FlashAttnFwdSm90INS1_25CollectiveMainloopFwdSm90ILi2EN4cute5tupleIJNS5_1CILi1EEES8_S8_EEENS6_IJNS7_ILi64EEESA_SA_EEELi512ENS_6half_tEfNS_4arch4Sm90ELb0ELb0ELb1ELb0ELb0ELb0ELb1ELb0ELb0ELb1ELb1ELb0EEENS1_21CollectiveEpilogueFwdINS6_IJSA_NS7_ILi512EEESA_EEES9_SC_SE_Li256ELb0ELb1ELb1ELb0EEENS1_19SingleTileSchedulerILb0ELb1ELb1ELi64EEEEEEEEEvNT_6ParamsE:
[----:B------:R-:W0:Y:S02]  /*0000*/  LDC R1, c[0x0][0x28] ;  /* 0x00000a00ff017b82 */ /* 0x000e240000000800 */
[----:B0-----:R-:W-:Y:S01]  /*0010*/  VIADD R1, R1, 0xffffffd0 ;  /* 0xffffffd001017836 */ /* 0x001fe20000000000 */
[----:B------:R-:W0:Y:S01]  /*0020*/  S2R R3, SR_TID.X ;  /* 0x0000000000037919 */ /* 0x000e220000002100 */
[----:B------:R-:W-:Y:S01]  /*0030*/  ELECT P0, URZ, PT ;  /* 0x00000000003f782f */ /* 0x000fe20003800000 */
[----:B------:R-:W-:Y:S01]  /*0040*/  BSSY B0, `(.L_x_183) ;  /* 0x000000e000007945 */ /* 0x000fe20003800000 */
[--C-:B0-----:R-:W-:Y:S02]  /*0050*/  SHF.R.U32.HI R0, RZ, 0x5, R3.reuse ;  /* 0x00000005ff007819 */ /* 0x101fe40000011603 */
[----:B------:R-:W-:-:S03]  /*0060*/  SHF.R.U32.HI R3, RZ, 0x7, R3 ;  /* 0x00000007ff037819 */ /* 0x000fc60000011603 */
        /* <DEDUP_REMOVED lines=11> */
.L_x_184:
[----:B------:R-:W-:Y:S05]  /*0120*/  BSYNC B0 ;  /* 0x0000000000007941 */ /* 0x000fea0003800000 */
.L_x_183:
[----:B------:R-:W-:Y:S01]  /*0130*/  VOTEU.ANY UP0, P0 ;  /* 0x00000000003f7886 */ /* 0x000fe20000000100 */
[----:B------:R-:W0:Y:S01]  /*0140*/  SHFL.IDX PT, R3, R3, RZ, 0x1f ;  /* 0x00001fff03037589 */ /* 0x000e2200000e0000 */
[----:B------:R-:W-:Y:S01]  /*0150*/  UMOV UR4, 0x80 ;  /* 0x0000008000047882 */ /* 0x000fe20000000000 */
[----:B------:R-:W-:Y:S01]  /*0160*/  UMOV UR7, 0x100 ;  /* 0x0000010000077882 */ /* 0x000fe20000000000 */
[----:B------:R-:W-:Y:S01]  /*0170*/  VOTEU.ANY UP1, P0 ;  /* 0x00000000003f7886 */ /* 0x000fe20000020100 */
[----:B------:R-:W1:Y:S01]  /*0180*/  @UP0 S2UR UR8, SR_CgaCtaId ;  /* 0x00000000000809c3 */ /* 0x000e620000008800 */
[----:B------:R-:W2:Y:S01]  /*0190*/  SHFL.IDX PT, R2, R0, RZ, 0x1f ;  /* 0x00001fff00027589 */ /* 0x000ea200000e0000 */
[----:B------:R-:W-:Y:S01]  /*01a0*/  @UP0 UMOV UR6, 0x400 ;  /* 0x0000040000060882 */ /* 0x000fe20000000000 */
[----:B------:R-:W-:-:S04]  /*01b0*/  @UP0 UIADD3 UR4, -UR4, 0x100000, URZ ;  /* 0x0010000004040890 */ /* 0x000fc8000fffe13f */
[----:B------:R-:W-:Y:S02]  /*01c0*/  @UP0 USHF.L.U32 UR5, UR4, 0xb, URZ ;  /* 0x0000000b04050899 */ /* 0x000fe4000800063f */
[----:B------:R-:W-:Y:S01]  /*01d0*/  @UP0 USHF.L.U32 UR4, UR4, 0x1, URZ ;  /* 0x0000000104040899 */ /* 0x000fe2000800063f */
[----:B------:R-:W-:Y:S01]  /*01e0*/  VOTEU.ANY UP2, P0 ;  /* 0x00000000003f7886 */ /* 0x000fe20000040100 */
[----:B------:R-:W-:Y:S01]  /*01f0*/  VOTEU.ANY UP3, P0 ;  /* 0x00000000003f7886 */ /* 0x000fe20000060100 */
[----:B0-----:R-:W-:Y:S01]  /*0200*/  R2UR UR9, R3 ;  /* 0x00000000030972ca */ /* 0x001fe200000e0000 */
[----:B-1----:R-:W-:Y:S01]  /*0210*/  @UP0 ULEA UR8, UR8, UR6, 0x18 ;  /* 0x0000000608080291 */ /* 0x002fe2000f8ec03f */
[----:B--2---:R-:W-:Y:S01]  /*0220*/  ISETP.NE.AND P1, PT, R2, RZ, PT ;  /* 0x000000ff0200720c */ /* 0x004fe20003f25270 */
[----:B------:R-:W-:-:S04]  /*0230*/  @UP0 UIADD3 UR6, -UR7, 0x100000, URZ ;  /* 0x0010000007060890 */ /* 0x000fc8000fffe13f */
[----:B------:R-:W-:Y:S02]  /*0240*/  @UP0 USHF.L.U32 UR7, UR6, 0xb, URZ ;  /* 0x0000000b06070899 */ /* 0x000fe4000800063f */
[----:B------:R-:W-:-:S04]  /*0250*/  @UP0 USHF.L.U32 UR6, UR6, 0x1, URZ ;  /* 0x0000000106060899 */ /* 0x000fc8000800063f */
[----:B------:R-:W-:Y:S01]  /*0260*/  UISETP.NE.AND UP0, UPT, UR9, URZ, UPT ;  /* 0x0000003f0900728c */ /* 0x000fe2000bf05270 */
[----:B------:R-:W0:Y:S02]  /*0270*/  FENCE.VIEW.ASYNC.S ;  /* 0x00000000000073c6 */ /* 0x000e240000000000 */
[----:B0-----:R0:W1:Y:S01]  /*0280*/  @UP1 SYNCS.EXCH.64 URZ, [UR8+0x38800], UR4 ;  /* 0x03880004083f15b2 */ /* 0x0010620008000100 */
[----:B------:R0:W2:Y:S04]  /*0290*/  @UP2 SYNCS.EXCH.64 URZ, [UR8+0x38810], UR4 ;  /* 0x03881004083f25b2 */ /* 0x0000a80008000100 */
[----:B------:R0:W3:Y:S01]  /*02a0*/  @UP3 SYNCS.EXCH.64 URZ, [UR8+0x38820], UR6 ;  /* 0x03882006083f35b2 */ /* 0x0000e20008000100 */
        /* <DEDUP_REMOVED lines=13> */
[----:B------:R4:W0:Y:S02]  /*0380*/  SYNCS.EXCH.64 URZ, [UR6+0x38848], UR4 ;  /* 0x03884804063f75b2 */ /* 0x0008240008000100 */
[----:B----4-:R-:W-:Y:S01]  /*0390*/  NOP ;  /* 0x0000000000007918 */ /* 0x010fe20000000000 */
.L_x_185:
[----:B------:R-:W4:Y:S01]  /*03a0*/  SHFL.IDX PT, R2, R0, RZ, 0x1f ;  /* 0x00001fff00027589 */ /* 0x000f2200000e0000 */
[----:B------:R-:W-:Y:S01]  /*03b0*/  NOP ;  /* 0x0000000000007918 */ /* 0x000fe20000000000 */
[----:B----4-:R-:W-:-:S13]  /*03c0*/  ISETP.NE.AND P0, PT, R2, RZ, PT ;  /* 0x000000ff0200720c */ /* 0x010fda0003f05270 */
        /* <DEDUP_REMOVED lines=17> */
[----:B------:R4:W0:Y:S02]  /*04e0*/  SYNCS.EXCH.64 URZ, [UR8+0x38868], UR4 ;  /* 0x03886804083f75b2 */ /* 0x0008240008000100 */
[----:B----4-:R-:W-:Y:S01]  /*04f0*/  NOP ;  /* 0x0000000000007918 */ /* 0x010fe20000000000 */
.L_x_186:
[----:B------:R-:W4:Y:S01]  /*0500*/  SHFL.IDX PT, R2, R0, RZ, 0x1f ;  /* 0x00001fff00027589 */ /* 0x000f2200000e0000 */
[----:B------:R-:W-:Y:S01]  /*0510*/  NOP ;  /* 0x0000000000007918 */ /* 0x000fe20000000000 */
[----:B----4-:R-:W-:-:S13]  /*0520*/  ISETP.NE.AND P0, PT, R2, RZ, PT ;  /* 0x000000ff0200720c */ /* 0x010fda0003f05270 */
        /* <DEDUP_REMOVED lines=15> */
.L_x_187:
        /* <DEDUP_REMOVED lines=22> */
.L_x_188:
        /* <DEDUP_REMOVED lines=22> */
.L_x_189:
[----:B0-----:R-:W-:Y:S01]  /*08e0*/  UMOV UR4, 0x1 ;  /* 0x0000000100047882 */ /* 0x001fe20000000000 */
[----:B------:R-:W-:Y:S01]  /*08f0*/  PLOP3.LUT P0, PT, PT, PT, UP0, 0x80, 0x0 ;  /* 0x000000000000781c */ /* 0x000fe20003f0f008 */
[----:B------:R-:W-:Y:S01]  /*0900*/  USEL UR4, UR4, 0x2, !UP0 ;  /* 0x0000000204047887 */ /* 0x000fe2000c000000 */
[----:B------:R-:W-:Y:S01]  /*0910*/  NOP ;  /* 0x0000000000007918 */ /* 0x000fe20000000000 */
[----:B------:R-:W-:Y:S04]  /*0920*/  BSSY B6, `(.L_x_190) ;  /* 0x0001186000067945 */ /* 0x000fe80003800000 */
[----:B------:R-:W-:-:S05]  /*0930*/  IMAD.U32 R2, RZ, RZ, UR4 ;  /* 0x00000004ff027e24 */ /* 0x000fca000f8e00ff */
[----:B------:R0:W-:Y:S01]  /*0940*/  STL [R1+0x28], R2 ;  /* 0x0000280201007387 */ /* 0x0001e20000100800 */
[----:B-123--:R-:W-:Y:S06]  /*0950*/  BAR.SYNC.DEFER_BLOCKING 0x0 ;  /* 0x0000000000007b1d */ /* 0x00efec0000010000 */
[----:B------:R-:W-:Y:S05]  /*0960*/  @!P0 BRA `(.L_x_191) ;  /* 0x000000c000288947 */ /* 0x000fea0003800000 */
.L_x_192:
[----:B------:R-:W-:-:S08]  /*0970*/  NOP ;  /* 0x0000000000007918 */ /* 0x000fd00000000000 */
[----:B------:R-:W1:Y:S02]  /*0980*/  USETMAXREG.TRY_ALLOC.CTAPOOL UP0, 0xf0 ;  /* 0x000000f0000079c8 */ /* 0x000e640008000600 */
[----:B-1----:R-:W-:-:S13]  /*0990*/  PLOP3.LUT P0, PT, PT, PT, UP0, 0x80, 0x0 ;  /* 0x000000000000781c */ /* 0x002fda0003f0f008 */
[----:B------:R-:W-:Y:S05]  /*09a0*/  @!P0 BRA `(.L_x_192) ;  /* 0xfffffffc00f08947 */ /* 0x000fea000383ffff */
[----:B------:R-:W1:Y:S01]  /*09b0*/  S2R R11, SR_TID.X ;  /* 0x00000000000b7919 */ /* 0x000e620000002100 */
[----:B------:R-:W2:Y:S01]  /*09c0*/  S2UR UR6, SR_CTAID.Y ;  /* 0x00000000000679c3 */ /* 0x000ea20000002600 */
[----:B------:R-:W-:Y:S02]  /*09d0*/  ULDC UR7, c[0x0][0xd50] ;  /* 0x0003540000077ab9 */ /* 0x000fe40000000800 */
[----:B------:R-:W-:-:S05]  /*09e0*/  UISETP.NE.AND UP0, UPT, UR7, 0x1, UPT ;  /* 0x000000010700788c */ /* 0x000fca000bf05270 */
[----:B------:R-:W3:Y:S06]  /*09f0*/  S2UR UR8, SR_CTAID.Z ;  /* 0x00000000000879c3 */ /* 0x000eec0000002700 */
[----:B------:R-:W-:Y:S01]  /*0a00*/  @UP0 ULDC UR4, c[0x0][0xd54] ;  /* 0x0003550000040ab9 */ /* 0x000fe20000000800 */
[----:B------:R-:W-:Y:S01]  /*0a10*/  @UP0 ULDC UR10, c[0x0][0xd58] ;  /* 0x00035600000a0ab9 */ /* 0x000fe20000000800 */
[----:B--2---:R-:W-:Y:S02]  /*0a20*/  UIMAD.WIDE.U32 UR4, UR6, UR4, URZ ;  /* 0x00000004060472a5 */ /* 0x004fe4000f8e003f */
[----:B------:R-:W-:-:S02]  /*0a30*/  UMOV UR11, UR6 ;  /* 0x00000006000b7c82 */ /* 0x000fc40008000000 */
[----:B------:R-:W-:Y:S01]  /*0a40*/  @UP0 USHF.R.U32.HI UR11, URZ, UR10, UR5 ;  /* 0x0000000a3f0b0299 */ /* 0x000fe20008011605 */
[----:B-1----:R-:W-:-:S03]  /*0a50*/  LOP3.LUT R0, R11, 0xffffff80, RZ, 0xc0, !PT ;  /* 0xffffff800b007812 */ /* 0x002fc600078ec0ff */
[----:B------:R-:W-:Y:S01]  /*0a60*/  UIADD3 UR4, -UR11, URZ, URZ ;  /* 0x0000003f0b047290 */ /* 0x000fe2000fffe13f */
[----:B------:R-:W-:Y:S01]  /*0a70*/  ISETP.NE.AND P0, PT, R0, 0x80, PT ;  /* 0x000000800000780c */ /* 0x000fe20003f05270 */
[----:B------:R-:W-:Y:S02]  /*0a80*/  IMAD.U32 R0, RZ, RZ, UR11 ;  /* 0x0000000bff007e24 */ /* 0x000fe4000f8e00ff */
[----:B------:R-:W-:-:S03]  /*0a90*/  UIMAD UR7, UR7, UR4, UR6 ;  /* 0x00000004070772a4 */ /* 0x000fc6000f8e0206 */
[----:B------:R4:W-:Y:S07]  /*0aa0*/  STL [R1], R0 ;  /* 0x0000000001007387 */ /* 0x0009ee0000100800 */
[----:B------:R-:W-:Y:S06]  /*0ab0*/  @!P0 BAR.ARV 0x8, 0x100 ;  /* 0x0204000000008b1d */ /* 0x000fec0000002000 */
[----:B------:R-:W-:-:S13]  /*0ac0*/  ISETP.GE.U32.AND P0, PT, R11, 0x100, PT ;  /* 0x000001000b00780c */ /* 0x000fda0003f06070 */
[----:B------:R-:W-:Y:S06]  /*0ad0*/  @P0 BAR.ARV 0xf, 0x100 ;  /* 0x03c4000000000b1d */ /* 0x000fec0000002000 */
[----:B---3--:R-:W-:-:S13]  /*0ae0*/  ISETP.LE.AND P0, PT, RZ, UR8, PT ;  /* 0x00000008ff007c0c */ /* 0x008fda000bf03270 */
[----:B----4-:R-:W-:Y:S05]  /*0af0*/  @!P0 BRA `(.L_x_193) ;  /* 0x0000011400a08947 */ /* 0x010fea0003800000 */
[----:B------:R-:W-:Y:S01]  /*0b00*/  ULDC.64 UR4, c[0x0][0x418] ;  /* 0x0001060000047ab9 */ /* 0x000fe20000000a00 */
[----:B------:R-:W-:Y:S01]  /*0b10*/  ULDC UR60, c[0x0][0x424] ;  /* 0x00010900003c7ab9 */ /* 0x000fe20000000800 */
[----:B------:R-:W-:Y:S01]  /*0b20*/  UISETP.NE.U32.AND UP0, UPT, UR4, URZ, UPT ;  /* 0x0000003f0400728c */ /* 0x000fe2000bf05070 */
[----:B------:R-:W-:Y:S01]  /*0b30*/  VIADD R152, R11, 0xffffff80 ;  /* 0xffffff800b987836 */ /* 0x000fe20000000000 */
[----:B------:R-:W-:Y:S02]  /*0b40*/  UISETP.NE.AND UP1, UPT, UR9, 0x1, UPT ;  /* 0x000000010900788c */ /* 0x000fe4000bf25270 */
[----:B------:R-:W-:Y:S01]  /*0b50*/  UISETP.NE.AND.EX UP0, UPT, UR5, URZ, UPT, UP0 ;  /* 0x0000003f0500728c */ /* 0x000fe2000bf05300 */
[----:B------:R-:W-:Y:S01]  /*0b60*/  ULDC UR4, c[0x0][0x2f0] ;  /* 0x0000bc0000047ab9 */ /* 0x000fe20000000800 */
[----:B------:R-:W-:Y:S02]  /*0b70*/  USHF.R.U32.HI UR11, URZ, 0x10, UR7 ;  /* 0x000000103f0b7899 */ /* 0x000fe40008011607 */
[----:B------:R-:W-:Y:S01]  /*0b80*/  PLOP3.LUT P0, PT, PT, PT, UP1, 0x80, 0x0 ;  /* 0x000000000000781c */ /* 0x000fe20003f0f018 */
[----:B------:R-:W-:-:S02]  /*0b90*/  USEL UR60, UR60, 0x1, UP0 ;  /* 0x000000013c3c7887 */ /* 0x000fc40008000000 */
[----:B------:R-:W-:Y:S02]  /*0ba0*/  UISETP.NE.AND UP0, UPT, UR11, URZ, UPT ;  /* 0x0000003f0b00728c */ /* 0x000fe4000bf05270 */
[----:B------:R-:W-:Y:S02]  /*0bb0*/  UIMAD UR60, UR60, UR4, URZ ;  /* 0x000000043c3c72a4 */ /* 0x000fe4000f8e023f */
[----:B------:R-:W-:Y:S02]  /*0bc0*/  ULOP3.LUT UR7, UR7, 0xffff, URZ, 0xc0, !UPT ;  /* 0x0000ffff07077892 */ /* 0x000fe4000f8ec03f */
[----:B------:R-:W-:-:S04]  /*0bd0*/  UIADD3 UR4, UR60, 0x3f, URZ ;  /* 0x0000003f3c047890 */ /* 0x000fc8000fffe03f */
[----:B------:R-:W-:Y:S01]  /*0be0*/  USHF.R.S32.HI UR5, URZ, 0x1f, UR4 ;  /* 0x0000001f3f057899 */ /* 0x000fe20008011404 */
[----:B------:R-:W-:-:S03]  /*0bf0*/  @!UP0 ULDC UR11, c[0x0][0xae8] ;  /* 0x0002ba00000b8ab9 */ /* 0x000fc60000000800 */
[----:B------:R-:W-:-:S04]  /*0c00*/  ULEA.HI UR5, UR5, UR4, URZ, 0x6 ;  /* 0x0000000405057291 */ /* 0x000fc8000f8f303f */
[----:B------:R-:W-:Y:S01]  /*0c10*/  USHF.R.S32.HI UR6, URZ, 0x6, UR5 ;  /* 0x000000063f067899 */ /* 0x000fe20008011405 */
[----:B------:R-:W-:Y:S11]  /*0c20*/  @!P0 BRA `(.L_x_194) ;  /* 0x0000001c00948947 */ /* 0x000ff60003800000 */
[----:B------:R-:W-:Y:S01]  /*0c30*/  UISETP.GE.AND UP0, UPT, UR60, 0x1, UPT ;  /* 0x000000013c00788c */ /* 0x000fe2000bf06270 */
[----:B------:R-:W-:Y:S02]  /*0c40*/  PLOP3.LUT P0, PT, PT, PT, PT, 0x80, 0x0 ;  /* 0x000000000000781c */ /* 0x000fe40003f0f070 */
[----:B------:R-:W-:Y:S02]  /*0c50*/  CS2R R4, SRZ ;  /* 0x0000000000047805 */ /* 0x000fe4000001ff00 */
[----:B------:R-:W-:Y:S02]  /*0c60*/  CS2R R150, SRZ ;  /* 0x0000000000967805 */ /* 0x000fe4000001ff00 */
[----:B------:R-:W-:Y:S02]  /*0c70*/  CS2R R148, SRZ ;  /* 0x0000000000947805 */ /* 0x000fe4000001ff00 */
[----:B------:R-:W-:Y:S02]  /*0c80*/  CS2R R146, SRZ ;  /* 0x0000000000927805 */ /* 0x000fe4000001ff00 */
[----:B------:R-:W-:-:S02]  /*0c90*/  PLOP3.LUT P1, PT, PT, PT, UP0, 0x80, 0x0 ;  /* 0x000000000000781c */ /* 0x000fc40003f2f008 */
        /* <DEDUP_REMOVED lines=53> */
[----:B------:R-:W-:Y:S01]  /*0ff0*/  CS2R R38, SRZ ;  /* 0x0000000000267805 */ /* 0x000fe2000001ff00 */
[----:B------:R-:W-:-:S02]  /*1000*/  IMAD.MOV.U32 R37, RZ, RZ, RZ ;  /* 0x000000ffff257224 */ /* 0x000fc400078e00ff */
[----:B------:R-:W-:Y:S01]  /*1010*/  IMAD.MOV.U32 R3, RZ, RZ, RZ ;  /* 0x000000ffff037224 */ /* 0x000fe200078e00ff */
[----:B------:R-:W-:Y:S06]  /*1020*/  @!P1 BRA `(.L_x_195) ;  /* 0x0000000000709947 */ /* 0x000fec0003800000 */
[----:B------:R-:W-:Y:S01]  /*1030*/  IMAD.U32 R6, RZ, RZ, UR11 ;  /* 0x0000000bff067e24 */ /* 0x000fe2000f8e00ff */
[----:B------:R-:W-:-:S04]  /*1040*/  UIADD3 UR4, UR6, -0x1, UR11 ;  /* 0xffffffff06047890 */ /* 0x000fc8000fffe00b */
[-C--:B------:R-:W-:Y:S02]  /*1050*/  IABS R7, R6.reuse ;  /* 0x0000000600077213 */ /* 0x080fe40000000000 */
[----:B------:R-:W-:Y:S01]  /*1060*/  IMAD.U32 R8, RZ, RZ, UR4 ;  /* 0x00000004ff087e24 */ /* 0x000fe2000f8e00ff */
[----:B------:R-:W-:Y:S01]  /*1070*/  IABS R6, R6 ;  /* 0x0000000600067213 */ /* 0x000fe20000000000 */
[----:B------:R-:W1:Y:S01]  /*1080*/  I2F.RP R0, R7 ;  /* 0x0000000700007306 */ /* 0x000e620000209400 */
[----:B------:R-:W-:-:S03]  /*1090*/  ULOP3.LUT UR4, UR4, UR11, URZ, 0x3c, !UPT ;  /* 0x0000000b04047292 */ /* 0x000fc6000f8e3c3f */
[----:B------:R-:W-:-:S03]  /*10a0*/  IMAD.MOV R6, RZ, RZ, -R6 ;  /* 0x000000ffff067224 */ /* 0x000fc600078e0a06 */
[----:B------:R-:W-:Y:S01]  /*10b0*/  ISETP.LE.AND P3, PT, RZ, UR4, PT ;  /* 0x00000004ff007c0c */ /* 0x000fe2000bf63270 */
[----:B-1----:R-:W0:Y:S02]  /*10c0*/  MUFU.RCP R0, R0 ;  /* 0x0000000000007308 */ /* 0x002e240000001000 */
[----:B0-----:R-:W-:Y:S01]  /*10d0*/  VIADD R2, R0, 0xffffffe ;  /* 0x0ffffffe00027836 */ /* 0x001fe20000000000 */
[----:B------:R-:W-:-:S05]  /*10e0*/  IABS R0, R8 ;  /* 0x0000000800007213 */ /* 0x000fca0000000000 */
[----:B------:R0:W1:Y:S02]  /*10f0*/  F2I.FTZ.U32.TRUNC.NTZ R3, R2 ;  /* 0x0000000200037305 */ /* 0x000064000021f000 */
        /* <DEDUP_REMOVED lines=8> */
[----:B------:R-:W-:Y:S02]  /*1180*/  @!P2 IMAD.IADD R0, R0, 0x1, -R7 ;  /* 0x000000010000a824 */ /* 0x000fe400078e0a07 */
[----:B------:R-:W-:Y:S01]  /*1190*/  @!P2 VIADD R3, R3, 0x1 ;  /* 0x000000010303a836 */ /* 0x000fe20000000000 */
[----:B------:R-:W-:Y:S02]  /*11a0*/  ISETP.NE.AND P2, PT, RZ, UR11, PT ;  /* 0x0000000bff007c0c */ /* 0x000fe4000bf45270 */
[----:B------:R-:W-:-:S13]  /*11b0*/  ISETP.GE.U32.AND P1, PT, R0, R7, PT ;  /* 0x000000070000720c */ /* 0x000fda0003f26070 */
[----:B------:R-:W-:-:S04]  /*11c0*/  @P1 VIADD R3, R3, 0x1 ;  /* 0x0000000103031836 */ /* 0x000fc80000000000 */
[----:B------:R-:W-:Y:S01]  /*11d0*/  @!P3 IMAD.MOV R3, RZ, RZ, -R3 ;  /* 0x000000ffff03b224 */ /* 0x000fe200078e0a03 */
[----:B------:R-:W-:-:S07]  /*11e0*/  @!P2 LOP3.LUT R3, RZ, UR11, RZ, 0x33, !PT ;  /* 0x0000000bff03ac12 */ /* 0x000fce000f8e33ff */
.L_x_195:
[----:B------:R-:W-:Y:S01]  /*11f0*/  IMAD R0, R3, UR7, RZ ;  /* 0x0000000703007c24 */ /* 0x000fe2000f8e02ff */
[----:B------:R-:W-:Y:S01]  /*1200*/  CS2R R34, SRZ ;  /* 0x0000000000227805 */ /* 0x000fe2000001ff00 */
[----:B------:R-:W-:Y:S01]  /*1210*/  IMAD.MOV.U32 R36, RZ, RZ, RZ ;  /* 0x000000ffff247224 */ /* 0x000fe200078e00ff */
[----:B------:R-:W-:Y:S02]  /*1220*/  CS2R R32, SRZ ;  /* 0x0000000000207805 */ /* 0x000fe4000001ff00 */
[----:B------:R-:W-:Y:S02]  /*1230*/  CS2R R30, SRZ ;  /* 0x00000000001e7805 */ /* 0x000fe4000001ff00 */
[----:B------:R-:W-:Y:S02]  /*1240*/  VIADDMNMX R3, R0, R3, UR6, PT ;  /* 0x0000000600037e46 */ /* 0x000fe4000b800103 */
[----:B------:R-:W-:Y:S02]  /*1250*/  CS2R R28, SRZ ;  /* 0x00000000001c7805 */ /* 0x000fe4000001ff00 */
[----:B------:R-:W-:-:S02]  /*1260*/  CS2R R26, SRZ ;  /* 0x00000000001a7805 */ /* 0x000fc4000001ff00 */
[----:B------:R-:W-:Y:S02]  /*1270*/  CS2R R24, SRZ ;  /* 0x0000000000187805 */ /* 0x000fe4000001ff00 */
[----:B------:R-:W-:-:S13]  /*1280*/  ISETP.GT.AND P1, PT, R3, R0, PT ;  /* 0x000000000300720c */ /* 0x000fda0003f24270 */
[----:B------:R-:W-:Y:S05]  /*1290*/  @!P1 BRA `(.L_x_196) ;  /* 0x0000008c00c49947 */ /* 0x000fea0003800000 */
[----:B------:R-:W-:Y:S01]  /*12a0*/  SHF.R.S32.HI R5, RZ, 0x1f, R152 ;  /* 0x0000001fff057819 */ /* 0x000fe20000011498 */
[----:B------:R-:W1:Y:S08]  /*12b0*/  S2UR UR7, SR_CgaCtaId ;  /* 0x00000000000779c3 */ /* 0x000e700000008800 */
[----:B------:R-:W-:Y:S01]  /*12c0*/  BAR.SYNC.DEFER_BLOCKING 0xe, 0x100 ;  /* 0x0384000000007b1d */ /* 0x000fe20000010000 */
[----:B------:R-:W-:Y:S01]  /*12d0*/  LOP3.LUT R6, R11, 0x7f, RZ, 0xc0, !PT ;  /* 0x0000007f0b067812 */ /* 0x000fe200078ec0ff */
[----:B------:R-:W-:Y:S01]  /*12e0*/  VIADD R3, R3, 0xfffffffe ;  /* 0xfffffffe03037836 */ /* 0x000fe20000000000 */
[----:B------:R-:W-:-:S02]  /*12f0*/  LEA.HI R5, R5, R152, RZ, 0x7 ;  /* 0x0000009805057211 */ /* 0x000fc400078f38ff */
[----:B------:R-:W-:Y:S01]  /*1300*/  ISETP.NE.AND P1, PT, R6, RZ, PT ;  /* 0x000000ff0600720c */ /* 0x000fe20003f25270 */
[----:B------:R-:W-:Y:S01]  /*1310*/  UMOV UR9, 0x40000040 ;  /* 0x4000004000097882 */ /* 0x000fe20000000000 */
[----:B0-----:R-:W-:Y:S01]  /*1320*/  SHF.R.S32.HI R2, RZ, 0x7, R5 ;  /* 0x00000007ff027819 */ /* 0x001fe20000011405 */
[----:B------:R-:W-:Y:S01]  /*1330*/  UMOV UR11, 0x40000040 ;  /* 0x40000040000b7882 */ /* 0x000fe20000000000 */
[----:B------:R-:W-:Y:S01]  /*1340*/  UMOV UR13, 0x40000040 ;  /* 0x40000040000d7882 */ /* 0x000fe20000000000 */
[----:B------:R-:W-:Y:S01]  /*1350*/  UMOV UR15, 0x40000040 ;  /* 0x40000040000f7882 */ /* 0x000fe20000000000 */
[----:B------:R-:W-:Y:S01]  /*1360*/  UMOV UR17, 0x40000040 ;  /* 0x4000004000117882 */ /* 0x000fe20000000000 */
[----:B------:R-:W-:Y:S01]  /*1370*/  UMOV UR19, 0x40000040 ;  /* 0x4000004000137882 */ /* 0x000fe20000000000 */
[----:B------:R-:W0:Y:S01]  /*1380*/  SHFL.IDX PT, R2, R2, RZ, 0x1f ;  /* 0x00001fff02027589 */ /* 0x000e2200000e0000 */
[----:B------:R-:W-:Y:S01]  /*1390*/  UMOV UR21, 0x40000040 ;  /* 0x4000004000157882 */ /* 0x000fe20000000000 */
[----:B------:R-:W-:Y:S01]  /*13a0*/  UMOV UR23, 0x40000040 ;  /* 0x4000004000177882 */ /* 0x000fe20000000000 */
[----:B------:R-:W-:-:S02]  /*13b0*/  LOP3.LUT R5, R5, 0xffffff80, RZ, 0xc0, !PT ;  /* 0xffffff8005057812 */ /* 0x000fc400078ec0ff */
[----:B------:R-:W-:-:S03]  /*13c0*/  ISETP.GE.AND P0, PT, R3, R0, PT ;  /* 0x000000000300720c */ /* 0x000fc60003f06270 */
[----:B------:R-:W-:Y:S01]  /*13d0*/  IMAD.IADD R5, R152, 0x1, -R5 ;  /* 0x0000000198057824 */ /* 0x000fe200078e0a05 */
[----:B------:R-:W-:Y:S01]  /*13e0*/  WARPGROUP.ARRIVE ;  /* 0x00000000000079c5 */ /* 0x000fe20000000000 */
[----:B0-----:R-:W-:-:S03]  /*13f0*/  R2UR UR4, R2 ;  /* 0x00000000020472ca */ /* 0x001fc600000e0000 */
[----:B------:R-:W-:-:S04]  /*1400*/  SHF.R.S32.HI R2, RZ, 0x1f, R5 ;  /* 0x0000001fff027819 */ /* 0x000fc80000011405 */
[CC--:B------:R-:W-:Y:S02]  /*1410*/  LEA.HI R4, R2.reuse, R5.reuse, RZ, 0x2 ;  /* 0x0000000502047211 */ /* 0x0c0fe400078f10ff */
[----:B------:R-:W-:Y:S02]  /*1420*/  LEA.HI R2, R2, R5, RZ, 0x5 ;  /* 0x0000000502027211 */ /* 0x000fe400078f28ff */
[----:B------:R-:W-:Y:S02]  /*1430*/  SHF.R.S32.HI R7, RZ, 0x1f, R4 ;  /* 0x0000001fff077819 */ /* 0x000fe40000011404 */
[----:B------:R-:W-:Y:S01]  /*1440*/  SHF.R.S32.HI R2, RZ, 0x5, R2 ;  /* 0x00000005ff027819 */ /* 0x000fe20000011402 */
[----:B------:R-:W-:-:S04]  /*1450*/  ULEA.HI UR5, UR4, UR4, URZ, 0x1 ;  /* 0x0000000404057291 */ /* 0x000fc8000f8f083f */
[----:B------:R-:W-:-:S03]  /*1460*/  ULOP3.LUT UR6, UR5, 0x1fffe, URZ, 0xc0, !UPT ;  /* 0x0001fffe05067892 */ /* 0x000fc6000f8ec03f */
[----:B------:R-:W-:Y:S01]  /*1470*/  UMOV UR5, 0x400 ;  /* 0x0000040000057882 */ /* 0x000fe20000000000 */
[----:B------:R-:W-:Y:S02]  /*1480*/  UIADD3 UR6, UR4, -UR6, URZ ;  /* 0x8000000604067290 */ /* 0x000fe4000fffe03f */
[----:B-1----:R-:W-:-:S04]  /*1490*/  ULEA UR5, UR7, UR5, 0x18 ;  /* 0x0000000507057291 */ /* 0x002fc8000f8ec03f */
[----:B------:R-:W-:Y:S02]  /*14a0*/  ULEA UR6, UR6, UR5, 0xf ;  /* 0x0000000506067291 */ /* 0x000fe4000f8e783f */
[----:B------:R-:W-:Y:S02]  /*14b0*/  UIADD3 UR4, UR5, 0x36400, URZ ;  /* 0x0003640005047890 */ /* 0x000fe4000fffe03f */
[----:B------:R-:W-:Y:S01]  /*14c0*/  IMAD.U32 R6, RZ, RZ, UR5 ;  /* 0x00000005ff067e24 */ /* 0x000fe2000f8e00ff */
[----:B------:R-:W-:Y:S02]  /*14d0*/  UIADD3 UR6, UR6, 0x400, URZ ;  /* 0x0000040006067890 */ /* 0x000fe4000fffe03f */
[----:B------:R-:W-:Y:S01]  /*14e0*/  USHF.R.U32.HI UR4, URZ, 0x4, UR4 ;  /* 0x000000043f047899 */ /* 0x000fe20008011604 */
[----:B------:R-:W-:Y:S01]  /*14f0*/  @!P1 VIADD R6, R6, 0x38860 ;  /* 0x0003886006069836 */ /* 0x000fe20000000000 */
[----:B------:R-:W-:Y:S02]  /*1500*/  USHF.R.U32.HI UR6, URZ, 0x4, UR6 ;  /* 0x000000043f067899 */ /* 0x000fe40008011606 */
[----:B------:R-:W-:-:S02]  /*1510*/  ULOP3.LUT UR4, UR4, 0x3fff, URZ, 0xc0, !UPT ;  /* 0x00003fff04047892 */ /* 0x000fc4000f8ec03f */
[----:B------:R-:W-:Y:S01]  /*1520*/  ULOP3.LUT UR6, UR6, 0x3fff, URZ, 0xc0, !UPT ;  /* 0x00003fff06067892 */ /* 0x000fe2000f8ec03f */
[----:B------:R-:W-:Y:S01]  /*1530*/  @!P1 PRMT R8, RZ, 0x654, R6 ;  /* 0x00000654ff089816 */ /* 0x000fe20000000006 */
[----:B------:R-:W-:Y:S01]  /*1540*/  ULOP3.LUT UR4, UR4, 0x10000, URZ, 0xfc, !UPT ;  /* 0x0001000004047892 */ /* 0x000fe2000f8efc3f */
[----:B------:R-:W-:Y:S01]  /*1550*/  SHF.R.S32.HI R6, RZ, 0x2, R4 ;  /* 0x00000002ff067819 */ /* 0x000fe20000011404 */
[----:B------:R-:W-:Y:S02]  /*1560*/  ULOP3.LUT UR6, UR6, 0x2000000, URZ, 0xfc, !UPT ;  /* 0x0200000006067892 */ /* 0x000fe4000f8efc3f */
[----:B------:R-:W-:Y:S01]  /*1570*/  UIADD3 UR12, UR4, 0x2, URZ ;  /* 0x00000002040c7890 */ /* 0x000fe2000fffe03f */
[----:B------:R-:W-:Y:S01]  /*1580*/  LEA.HI R7, R7, R6, RZ, 0x3 ;  /* 0x0000000607077211 */ /* 0x000fe200078f18ff */
[----:B------:R-:W-:Y:S01]  /*1590*/  UIADD3 UR14, UR6, 0x80, URZ ;  /* 0x00000080060e7890 */ /* 0x000fe2000fffe03f */
[----:B------:R-:W-:Y:S02]  /*15a0*/  UMOV UR8, UR4 ;  /* 0x0000000400087c82 */ /* 0x000fe40008000000 */
[----:B------:R-:W-:Y:S01]  /*15b0*/  UMOV UR10, UR6 ;  /* 0x00000006000a7c82 */ /* 0x000fe20008000000 */
[----:B------:R-:W-:Y:S01]  /*15c0*/  UIADD3 UR16, UR4, 0x4, URZ ;  /* 0x0000000404107890 */ /* 0x000fe2000fffe03f */
[----:B------:R-:W-:Y:S01]  /*15d0*/  HGMMA.64x256x16.F32 R24, gdesc[UR8].tnspB, RZ, !UPT, gsb0 ;  /* 0x43e00000081879f0 */ /* 0x000fe2000c0008ff */
[----:B------:R-:W-:Y:S01]  /*15e0*/  UIADD3 UR18, UR6, 0x100, URZ ;  /* 0x0000010006127890 */ /* 0x000fe2000fffe03f */
[----:B------:R-:W-:Y:S01]  /*15f0*/  LOP3.LUT R7, R7, 0xfffffff8, RZ, 0xc0, !PT ;  /* 0xfffffff807077812 */ /* 0x000fe200078ec0ff */
[----:B------:R-:W-:-:S02]  /*1600*/  UIADD3 UR20, UR4, 0x6, URZ ;  /* 0x0000000604147890 */ /* 0x000fc4000fffe03f */
[----:B------:R-:W-:Y:S02]  /*1610*/  UIADD3 UR22, UR6, 0x180, URZ ;  /* 0x0000018006167890 */ /* 0x000fe4000fffe03f */
[----:B------:R-:W-:Y:S01]  /*1620*/  IMAD.IADD R7, R6, 0x1, -R7 ;  /* 0x0000000106077824 */ /* 0x000fe200078e0a07 */
[----:B------:R-:W-:-:S03]  /*1630*/  UMOV UR4, URZ ;  /* 0x0000003f00047c82 */ /* 0x000fc60008000000 */
[----:B------:R-:W-:Y:S01]  /*1640*/  IMAD R2, R2, 0x10, R7 ;  /* 0x0000001002027824 */ /* 0x000fe200078e0207 */
[----:B------:R-:W-:Y:S02]  /*1650*/  WARPGROUP.DEPBAR.LE gsb0, 0x0 ;  /* 0x00008000000079c5 */ /* 0x000fe40000010000 */
[----:B------:R-:W-:-:S14]  /*1660*/  WARPGROUP.ARRIVE ;  /* 0x00000000000079c5 */ /* 0x000fdc0000000000 */
        /* <DEDUP_REMOVED lines=13> */
[----:B------:R-:W-:-:S05]  /*1740*/  UMOV UR4, URZ ;  /* 0x0000003f00047c82 */ /* 0x000fca0008000000 */
.L_x_198:
[----:B------:R-:W-:Y:S01]  /*1750*/  BAR.SYNC.DEFER_BLOCKING 0xe, 0x100 ;  /* 0x0384000000007b1d */ /* 0x000fe20000010000 */
[----:B------:R-:W-:Y:S01]  /*1760*/  IMAD.U32 R5, RZ, RZ, UR4 ;  /* 0x00000004ff057e24 */ /* 0x000fe2000f8e00ff */
[----:B------:R-:W-:Y:S01]  /*1770*/  UIADD3 UR4, UR4, 0x1, URZ ;  /* 0x0000000104047890 */ /* 0x000fe2000fffe03f */
[C---:B------:R-:W-:Y:S01]  /*1780*/  ISETP.GT.AND P0, PT, R3.reuse, R0, PT ;  /* 0x000000000300720c */ /* 0x040fe20003f04270 */
[----:B------:R-:W-:Y:S02]  /*1790*/  VIADD R3, R3, 0xffffffff ;  /* 0xffffffff03037836 */ /* 0x000fe40000000000 */
[----:B-1----:R-:W-:Y:S01]  /*17a0*/  IMAD R4, R5, 0x40, R2 ;  /* 0x0000004005047824 */ /* 0x002fe200078e0202 */
[----:B------:R-:W-:Y:S01]  /*17b0*/  UISETP.NE.AND UP0, UPT, UR4, 0x2, UPT ;  /* 0x000000020400788c */ /* 0x000fe2000bf05270 */
[----:B------:R-:W-:Y:S01]  /*17c0*/  UMOV UR11, 0x40000040 ;  /* 0x40000040000b7882 */ /* 0x000fe20000000000 */
[----:B------:R-:W-:Y:S02]  /*17d0*/  UMOV UR15, 0x40000040 ;  /* 0x40000040000f7882 */ /* 0x000fe40000000000 */
[----:B------:R-:W-:Y:S01]  /*17e0*/  LEA R4, R4, UR5, 0x2 ;  /* 0x0000000504047c11 */ /* 0x000fe2000f8e10ff */
[----:B------:R-:W-:Y:S01]  /*17f0*/  USEL UR4, UR4, URZ, UP0 ;  /* 0x0000003f04047287 */ /* 0x000fe20008000000 */
[----:B------:R-:W-:Y:S01]  /*1800*/  UMOV UR19, 0x40000040 ;  /* 0x4000004000137882 */ /* 0x000fe20000000000 */
[----:B------:R-:W-:-:S02]  /*1810*/  UMOV UR23, 0x40000040 ;  /* 0x4000004000177882 */ /* 0x000fc40000000000 */
[----:B------:R-:W-:-:S04]  /*1820*/  ULEA UR10, UR4, UR6, 0xc ;  /* 0x00000006040a7291 */ /* 0x000fc8000f8e603f */
[----:B------:R-:W-:Y:S02]  /*1830*/  UIADD3 UR14, UR10, 0x80, URZ ;  /* 0x000000800a0e7890 */ /* 0x000fe4000fffe03f */
[----:B------:R-:W-:Y:S01]  /*1840*/  UIADD3 UR18, UR10, 0x100, URZ ;  /* 0x000001000a127890 */ /* 0x000fe2000fffe03f */
[----:B------:R-:W1:Y:S01]  /*1850*/  LDS R5, [R4+0x38400] ;  /* 0x0384000004057984 */ /* 0x000e620000000800 */
[----:B------:R-:W-:-:S03]  /*1860*/  UIADD3 UR22, UR10, 0x180, URZ ;  /* 0x000001800a167890 */ /* 0x000fc6000fffe03f */
[----:B------:R2:W3:Y:S02]  /*1870*/  LDS R6, [R4+0x38420] ;  /* 0x0384200004067984 */ /* 0x0004e40000000800 */
[----:B--2---:R-:W-:-:S05]  /*1880*/  IMAD.U32 R4, RZ, RZ, UR4 ;  /* 0x00000004ff047e24 */ /* 0x004fca000f8e00ff */
[----:B------:R-:W-:-:S05]  /*1890*/  @!P1 LEA R4, R4, UR5, 0x3 ;  /* 0x0000000504049c11 */ /* 0x000fca000f8e18ff */
[----:B------:R-:W-:-:S05]  /*18a0*/  @!P1 VIADD R4, R4, 0x38860 ;  /* 0x0003886004049836 */ /* 0x000fca0000000000 */
[----:B------:R-:W-:Y:S01]  /*18b0*/  @!P1 PRMT R4, RZ, 0x654, R4 ;  /* 0x00000654ff049816 */ /* 0x000fe20000000004 */
        /* <DEDUP_REMOVED lines=127> */
[----:B------:R-:W-:-:S06]  /*20b0*/  FMUL.FTZ R151, R151, R6 ;  /* 0x0000000697977220 */ /* 0x000fcc0000410000 */
        /* <DEDUP_REMOVED lines=19> */
.L_x_197:
[----:B------:R-:W-:Y:S01]  /*21f0*/  BAR.SYNC.DEFER_BLOCKING 0xe, 0x100 ;  /* 0x0384000000007b1d */ /* 0x000fe20000010000 */
[----:B------:R-:W-:Y:S01]  /*2200*/  VIADD R2, R2, UR4 ;  /* 0x0000000402027c36 */ /* 0x000fe20008000000 */
[----:B------:R-:W-:Y:S02]  /*2210*/  PLOP3.LUT P0, PT, PT, PT, PT, 0x8, 0x0 ;  /* 0x000000000000781c */ /* 0x000fe40003f0e170 */
[----:B-1----:R-:W-:Y:S02]  /*2220*/  CS2R R4, SRZ ;  /* 0x0000000000047805 */ /* 0x002fe4000001ff00 */
[----:B------:R-:W-:-:S05]  /*2230*/  LEA R2, R2, UR5, 0x2 ;  /* 0x0000000502027c11 */ /* 0x000fca000f8e10ff */
[----:B------:R-:W1:Y:S04]  /*2240*/  LDS R3, [R2+0x38400] ;  /* 0x0384000002037984 */ /* 0x000e680000000800 */
[----:B------:R-:W2:Y:S01]  /*2250*/  LDS R0, [R2+0x38420] ;  /* 0x0384200002007984 */ /* 0x000ea20000000800 */
        /* <DEDUP_REMOVED lines=130> */
.L_x_194:
[----:B------:R-:W-:Y:S01]  /*2a80*/  UISETP.GE.AND UP0, UPT, UR60, 0x1, UPT ;  /* 0x000000013c00788c */ /* 0x000fe2000bf06270 */
[----:B------:R-:W-:-:S05]  /*2a90*/  UMOV UR4, URZ ;  /* 0x0000003f00047c82 */ /* 0x000fca0008000000 */
[----:B------:R-:W-:-:S13]  /*2aa0*/  PLOP3.LUT P0, PT, PT, PT, UP0, 0x80, 0x0 ;  /* 0x000000000000781c */ /* 0x000fda0003f0f008 */
[----:B------:R-:W-:Y:S05]  /*2ab0*/  @!P0 BRA `(.L_x_199) ;  /* 0x0000000000848947 */ /* 0x000fea0003800000 */
[----:B------:R-:W-:Y:S01]  /*2ac0*/  IMAD.U32 R3, RZ, RZ, UR11 ;  /* 0x0000000bff037e24 */ /* 0x000fe2000f8e00ff */
[----:B------:R-:W-:Y:S01]  /*2ad0*/  UIADD3 UR8, UR6, -0x1, UR11 ;  /* 0xffffffff06087890 */ /* 0x000fe2000fffe00b */
[----:B------:R-:W-:-:S03]  /*2ae0*/  UMOV UR4, URZ ;  /* 0x0000003f00047c82 */ /* 0x000fc60008000000 */
[-C--:B------:R-:W-:Y:S02]  /*2af0*/  IABS R0, R3.reuse ;  /* 0x0000000300007213 */ /* 0x080fe40000000000 */
[----:B------:R-:W-:Y:S01]  /*2b00*/  IMAD.U32 R4, RZ, RZ, UR8 ;  /* 0x00000008ff047e24 */ /* 0x000fe2000f8e00ff */
[----:B------:R-:W-:Y:S01]  /*2b10*/  IABS R5, R3 ;  /* 0x0000000300057213 */ /* 0x000fe20000000000 */
[----:B------:R-:W-:Y:S01]  /*2b20*/  ULOP3.LUT UR8, UR8, UR11, URZ, 0x3c, !UPT ;  /* 0x0000000b08087292 */ /* 0x000fe2000f8e3c3f */
[----:B------:R-:W-:Y:S02]  /*2b30*/  R2UR UR12, R0 ;  /* 0x00000000000c72ca */ /* 0x000fe400000e0000 */
[----:B------:R-:W-:-:S05]  /*2b40*/  IABS R4, R4 ;  /* 0x0000000400047213 */ /* 0x000fca0000000000 */
[----:B------:R-:W-:-:S05]  /*2b50*/  IMAD.MOV.U32 R3, RZ, RZ, R4 ;  /* 0x000000ffff037224 */ /* 0x000fca00078e0004 */
[----:B------:R-:W-:Y:S01]  /*2b60*/  R2UR UR10, R3 ;  /* 0x00000000030a72ca */ /* 0x000fe200000e0000 */
[----:B------:R-:W1:Y:S08]  /*2b70*/  I2F.RP R0, UR12 ;  /* 0x0000000c00007d06 */ /* 0x000e700008209400 */
[----:B-1----:R-:W0:Y:S02]  /*2b80*/  MUFU.RCP R0, R0 ;  /* 0x0000000000007308 */ /* 0x002e240000001000 */
[----:B0-----:R-:W-:-:S02]  /*2b90*/  VIADD R2, R0, 0xffffffe ;  /* 0x0ffffffe00027836 */ /* 0x001fc40000000000 */
[----:B------:R-:W-:-:S04]  /*2ba0*/  IMAD.MOV R0, RZ, RZ, -R5 ;  /* 0x000000ffff007224 */ /* 0x000fc800078e0a05 */
[----:B------:R-:W0:Y:S02]  /*2bb0*/  F2I.FTZ.U32.TRUNC.NTZ R2, R2 ;  /* 0x0000000200027305 */ /* 0x000e24000021f000 */
[----:B0-----:R-:W-:-:S13]  /*2bc0*/  R2UR UR5, R2 ;  /* 0x00000000020572ca */ /* 0x001fda00000e0000 */
[----:B------:R-:W-:-:S04]  /*2bd0*/  UIADD3 UR9, URZ, -UR5, URZ ;  /* 0x800000053f097290 */ /* 0x000fc8000fffe03f */
[----:B------:R-:W-:-:S04]  /*2be0*/  UIMAD UR9, UR9, UR12, URZ ;  /* 0x0000000c090972a4 */ /* 0x000fc8000f8e023f */
[----:B------:R-:W-:-:S03]  /*2bf0*/  UIMAD.WIDE.U32 UR4, UR5, UR9, UR4 ;  /* 0x00000009050472a5 */ /* 0x000fc6000f8e0004 */
[----:B------:R-:W-:Y:S01]  /*2c00*/  R2UR UR9, R0 ;  /* 0x00000000000972ca */ /* 0x000fe200000e0000 */
[----:B------:R-:W-:-:S12]  /*2c10*/  UIMAD.WIDE.U32 UR4, UR5, UR10, URZ ;  /* 0x0000000a050472a5 */ /* 0x000fd8000f8e003f */
[----:B------:R-:W-:-:S04]  /*2c20*/  UIMAD UR9, UR5, UR9, UR10 ;  /* 0x00000009050972a4 */ /* 0x000fc8000f8e020a */
[----:B------:R-:W-:-:S11]  /*2c30*/  UISETP.GT.U32.AND UP0, UPT, UR12, UR9, UPT ;  /* 0x000000090c00728c */ /* 0x000fd6000bf04070 */
[----:B------:R-:W-:Y:S02]  /*2c40*/  @!UP0 UIADD3 UR9, UR9, -UR12, URZ ;  /* 0x8000000c09098290 */ /* 0x000fe4000fffe03f */
[----:B------:R-:W-:Y:S02]  /*2c50*/  @!UP0 UIADD3 UR5, UR5, 0x1, URZ ;  /* 0x0000000105058890 */ /* 0x000fe4000fffe03f */
[----:B------:R-:W-:Y:S02]  /*2c60*/  UISETP.GE.U32.AND UP1, UPT, UR9, UR12, UPT ;  /* 0x0000000c0900728c */ /* 0x000fe4000bf26070 */
[----:B------:R-:W-:-:S09]  /*2c70*/  UISETP.GE.AND UP0, UPT, UR8, URZ, UPT ;  /* 0x0000003f0800728c */ /* 0x000fd2000bf06270 */
[----:B------:R-:W-:Y:S02]  /*2c80*/  @UP1 UIADD3 UR5, UR5, 0x1, URZ ;  /* 0x0000000105051890 */ /* 0x000fe4000fffe03f */
[----:B------:R-:W-:-:S05]  /*2c90*/  UISETP.NE.AND UP1, UPT, UR11, URZ, UPT ;  /* 0x0000003f0b00728c */ /* 0x000fca000bf25270 */
[----:B------:R-:W-:Y:S02]  /*2ca0*/  UMOV UR4, UR5 ;  /* 0x0000000500047c82 */ /* 0x000fe40008000000 */
[----:B------:R-:W-:-:S04]  /*2cb0*/  @!UP0 UIADD3 UR4, -UR4, URZ, URZ ;  /* 0x0000003f04048290 */ /* 0x000fc8000fffe13f */
[----:B------:R-:W-:-:S12]  /*2cc0*/  @!UP1 ULOP3.LUT UR4, URZ, UR11, URZ, 0x33, !UPT ;  /* 0x0000000b3f049292 */ /* 0x000fd8000f8e333f */
.L_x_199:
[----:B------:R-:W-:Y:S01]  /*2cd0*/  UIMAD UR5, UR7, UR4, URZ ;  /* 0x00000004070572a4 */ /* 0x000fe2000f8e023f */
[----:B------:R-:W-:Y:S01]  /*2ce0*/  IMAD.U32 R0, RZ, RZ, UR6 ;  /* 0x00000006ff007e24 */ /* 0x000fe2000f8e00ff */
[----:B------:R-:W-:Y:S01]  /*2cf0*/  PLOP3.LUT P0, PT, PT, PT, PT, 0x80, 0x0 ;  /* 0x000000000000781c */ /* 0x000fe20003f0f070 */
[----:B------:R-:W-:Y:S01]  /*2d00*/  IMAD.U32 R3, RZ, RZ, UR4 ;  /* 0x00000004ff037e24 */ /* 0x000fe2000f8e00ff */
[----:B------:R-:W-:Y:S02]  /*2d10*/  CS2R R4, SRZ ;  /* 0x0000000000047805 */ /* 0x000fe4000001ff00 */
[----:B------:R-:W-:Y:S01]  /*2d20*/  CS2R R150, SRZ ;  /* 0x0000000000967805 */ /* 0x000fe2000001ff00 */
[----:B0-----:R-:W-:Y:S01]  /*2d30*/  IMAD.U32 R2, RZ, RZ, UR5 ;  /* 0x00000005ff027e24 */ /* 0x001fe2000f8e00ff */
[----:B------:R-:W-:Y:S02]  /*2d40*/  CS2R R148, SRZ ;  /* 0x0000000000947805 */ /* 0x000fe4000001ff00 */
[----:B------:R-:W-:-:S02]  /*2d50*/  VIADDMNMX R0, R3, UR5, R0, PT ;  /* 0x0000000503007c46 */ /* 0x000fc4000b800100 */
[----:B------:R-:W-:Y:S02]  /*2d60*/  CS2R R146, SRZ ;  /* 0x0000000000927805 */ /* 0x000fe4000001ff00 */
[----:B------:R-:W-:Y:S02]  /*2d70*/  CS2R R144, SRZ ;  /* 0x0000000000907805 */ /* 0x000fe4000001ff00 */
[----:B------:R-:W-:Y:S02]  /*2d80*/  CS2R R142, SRZ ;  /* 0x00000000008e7805 */ /* 0x000fe4000001ff00 */
[----:B------:R-:W-:Y:S02]  /*2d90*/  R2UR UR61, R0 ;  /* 0x00000000003d72ca */ /* 0x000fe400000e0000 */
        /* <DEDUP_REMOVED lines=11> */
[----:B------:R-:W-:Y:S01]  /*2e50*/  CS2R R118, SRZ ;  /* 0x0000000000767805 */ /* 0x000fe2000001ff00 */
[----:B------:R-:W-:Y:S01]  /*2e60*/  UISETP.GT.AND UP0, UPT, UR61, UR5, UPT ;  /* 0x000000053d00728c */ /* 0x000fe2000bf04270 */
[----:B------:R-:W-:Y:S02]  /*2e70*/  CS2R R116, SRZ ;  /* 0x0000000000747805 */ /* 0x000fe4000001ff00 */
[----:B------:R-:W-:-:S02]  /*2e80*/  CS2R R114, SRZ ;  /* 0x0000000000727805 */ /* 0x000fc4000001ff00 */
[----:B------:R-:W-:Y:S02]  /*2e90*/  CS2R R112, SRZ ;  /* 0x0000000000707805 */ /* 0x000fe4000001ff00 */
[----:B------:R-:W-:Y:S02]  /*2ea0*/  CS2R R110, SRZ ;  /* 0x00000000006e7805 */ /* 0x000fe4000001ff00 */
[----:B------:R-:W-:Y:S02]  /*2eb0*/  CS2R R108, SRZ ;  /* 0x00000000006c7805 */ /* 0x000fe4000001ff00 */
[----:B------:R-:W-:Y:S02]  /*2ec0*/  PLOP3.LUT P1, PT, PT, PT, UP0, 0x80, 0x0 ;  /* 0x000000000000781c */ /* 0x000fe40003f2f008 */
        /* <DEDUP_REMOVED lines=42> */
[----:B------:R-:W-:Y:S06]  /*3170*/  @!P1 BRA `(.L_x_196) ;  /* 0x00000070000c9947 */ /* 0x000fec0003800000 */
[----:B------:R-:W-:Y:S01]  /*3180*/  SHF.R.S32.HI R57, RZ, 0x1f, R152 ;  /* 0x0000001fff397819 */ /* 0x000fe20000011498 */
[----:B------:R-:W0:Y:S01]  /*3190*/  S2R R5, SR_CgaCtaId ;  /* 0x0000000000057919 */ /* 0x000e220000008800 */
[----:B------:R-:W-:Y:S02]  /*31a0*/  MOV R184, 0x400 ;  /* 0x0000040000b87802 */ /* 0x000fe40000000f00 */
[----:B------:R-:W-:-:S04]  /*31b0*/  LEA.HI R16, R57, R152, RZ, 0x7 ;  /* 0x0000009839107211 */ /* 0x000fc800078f38ff */
[----:B------:R-:W-:-:S05]  /*31c0*/  SHF.R.S32.HI R18, RZ, 0x7, R16 ;  /* 0x00000007ff127819 */ /* 0x000fca0000011410 */
[----:B------:R-:W1:Y:S01]  /*31d0*/  SHFL.IDX PT, R0, R18, RZ, 0x1f ;  /* 0x00001fff12007589 */ /* 0x000e6200000e0000 */
[----:B0-----:R-:W-:Y:S02]  /*31e0*/  LEA R184, R5, R184, 0x18 ;  /* 0x000000b805b87211 */ /* 0x001fe400078ec0ff */
[----:B-1----:R-:W-:-:S04]  /*31f0*/  LEA.HI R3, R0, R0, RZ, 0x1 ;  /* 0x0000000000037211 */ /* 0x002fc800078f08ff */
[----:B------:R-:W-:-:S05]  /*3200*/  LOP3.LUT R3, R3, 0x1fffe, RZ, 0xc0, !PT ;  /* 0x0001fffe03037812 */ /* 0x000fca00078ec0ff */
[----:B------:R-:W-:Y:S02]  /*3210*/  IMAD.IADD R3, R0, 0x1, -R3 ;  /* 0x0000000100037824 */ /* 0x000fe400078e0a03 */
[----:B------:R-:W-:Y:S02]  /*3220*/  VIADD R0, R184, 0x36400 ;  /* 0x00036400b8007836 */ /* 0x000fe40000000000 */
[----:B------:R-:W-:-:S03]  /*3230*/  IMAD R3, R3, 0x8000, R184 ;  /* 0x0000800003037824 */ /* 0x000fc600078e02b8 */
[----:B------:R-:W-:Y:S01]  /*3240*/  LOP3.LUT P0, RZ, R0, 0x3ff, RZ, 0xc0, !PT ;  /* 0x000003ff00ff7812 */ /* 0x000fe2000780c0ff */
[----:B------:R-:W-:-:S05]  /*3250*/  VIADD R3, R3, 0x400 ;  /* 0x0000040003037836 */ /* 0x000fca0000000000 */
[----:B------:R-:W-:-:S04]  /*3260*/  SHF.R.U32.HI R3, RZ, 0x4, R3 ;  /* 0x00000004ff037819 */ /* 0x000fc80000011603 */
[----:B------:R-:W-:-:S03]  /*3270*/  LOP3.LUT R188, R3, 0x3fff, RZ, 0xc0, !PT ;  /* 0x00003fff03bc7812 */ /* 0x000fc600078ec0ff */
        /* <DEDUP_REMOVED lines=17> */
.L_x_200:
[----:B------:R-:W-:Y:S02]  /*3390*/  SHF.L.U32 R7, RZ, 0x1f, RZ ;  /* 0x0000001fff077819 */ /* 0x000fe400000006ff */
[----:B------:R-:W-:Y:S02]  /*33a0*/  LOP3.LUT R3, R16, 0xffffff80, RZ, 0xc0, !PT ;  /* 0xffffff8010037812 */ /* 0x000fe400078ec0ff */
[----:B------:R-:W0:Y:S01]  /*33b0*/  SYNCS.PHASECHK.TRANS64.TRYWAIT P0, [R184+URZ+0x38800], R7 ;  /* 0x03880007b80075a7 */ /* 0x000e22000800017f */
[----:B------:R-:W-:Y:S02]  /*33c0*/  LEA.HI R0, R18, R18, RZ, 0x1 ;  /* 0x0000001212007211 */ /* 0x000fe400078f08ff */
[----:B------:R-:W-:Y:S02]  /*33d0*/  IMAD.IADD R5, R152, 0x1, -R3 ;  /* 0x0000000198057824 */ /* 0x000fe400078e0a03 */
[----:B------:R-:W-:-:S03]  /*33e0*/  LOP3.LUT R3, R0, 0xfffffe, RZ, 0xc0, !PT ;  /* 0x00fffffe00037812 */ /* 0x000fc600078ec0ff */
[----:B------:R-:W-:-:S04]  /*33f0*/  SHF.R.S32.HI R4, RZ, 0x1f, R5 ;  /* 0x0000001fff047819 */ /* 0x000fc80000011405 */
[----:B------:R-:W-:-:S04]  /*3400*/  LEA.HI R6, R4, R5, RZ, 0x2 ;  /* 0x0000000504067211 */ /* 0x000fc800078f10ff */
[--C-:B------:R-:W-:Y:S02]  /*3410*/  SHF.R.S32.HI R8, RZ, 0x2, R6.reuse ;  /* 0x00000002ff087819 */ /* 0x100fe40000011406 */
[----:B------:R-:W-:Y:S01]  /*3420*/  SHF.R.S32.HI R9, RZ, 0x1f, R6 ;  /* 0x0000001fff097819 */ /* 0x000fe20000011406 */
[----:B0-----:R-:W-:Y:S06]  /*3430*/  @!P0 BRA `(.L_x_201) ;  /* 0x000000ec00588947 */ /* 0x001fec0003800000 */
.L_x_329:
[----:B------:R-:W2:Y:S01]  /*3440*/  LDL R0, [R1+0x28] ;  /* 0x0000280001007983 */ /* 0x000ea20000100800 */
[----:B------:R-:W-:Y:S01]  /*3450*/  LEA.HI R9, R9, R8, RZ, 0x3 ;  /* 0x0000000809097211 */ /* 0x000fe200078f18ff */
[----:B------:R-:W-:Y:S01]  /*3460*/  IMAD.IADD R3, R18, 0x1, -R3 ;  /* 0x0000000112037824 */ /* 0x000fe200078e0a03 */
[----:B------:R-:W-:Y:S02]  /*3470*/  LEA.HI R4, R4, R5, RZ, 0x5 ;  /* 0x0000000504047211 */ /* 0x000fe400078f28ff */
[----:B------:R-:W-:Y:S02]  /*3480*/  LOP3.LUT R9, R9, 0xfffffff8, RZ, 0xc0, !PT ;  /* 0xfffffff809097812 */ /* 0x000fe400078ec0ff */
[----:B------:R-:W-:-:S03]  /*3490*/  SHF.R.S32.HI R4, RZ, 0x5, R4 ;  /* 0x00000005ff047819 */ /* 0x000fc60000011404 */
[----:B------:R-:W-:Y:S01]  /*34a0*/  IMAD.IADD R9, R8, 0x1, -R9 ;  /* 0x0000000108097824 */ /* 0x000fe200078e0a09 */
[----:B--2---:R-:W-:Y:S02]  /*34b0*/  R2UR UR4, R0 ;  /* 0x00000000000472ca */ /* 0x004fe400000e0000 */
[----:B------:R-:W-:-:S05]  /*34c0*/  LOP3.LUT R0, R6, 0x7ffffffc, RZ, 0xc0, !PT ;  /* 0x7ffffffc06007812 */ /* 0x000fca00078ec0ff */
[----:B------:R-:W-:-:S04]  /*34d0*/  IMAD.IADD R0, R5, 0x1, -R0 ;  /* 0x0000000105007824 */ /* 0x000fc800078e0a00 */
[----:B------:R-:W-:Y:S02]  /*34e0*/  IMAD.SHL.U32 R58, R0, 0x2, RZ ;  /* 0x00000002003a7824 */ /* 0x000fe400078e00ff */
[----:B------:R-:W-:Y:S02]  /*34f0*/  ULOP3.LUT UR4, UR4, 0x1, URZ, 0xfc, !UPT ;  /* 0x0000000104047892 */ /* 0x000fe4000f8efc3f */
[----:B------:R-:W-:Y:S02]  /*3500*/  IMAD R0, R3, 0x100, R58 ;  /* 0x0000010003007824 */ /* 0x000fe400078e023a */
[----:B------:R-:W-:Y:S02]  /*3510*/  IMAD R3, R4, 0x10, R9 ;  /* 0x0000001004037824 */ /* 0x000fe400078e0209 */
[----:B------:R-:W-:-:S05]  /*3520*/  IMAD.U32 R6, RZ, RZ, UR4 ;  /* 0x00000004ff067e24 */ /* 0x000fca000f8e00ff */
[----:B------:R-:W-:-:S13]  /*3530*/  ISETP.NE.AND P0, PT, R6, 0x3, PT ;  /* 0x000000030600780c */ /* 0x000fda0003f05270 */
[----:B------:R-:W-:Y:S05]  /*3540*/  @!P0 BRA `(.L_x_202) ;  /* 0x0000000000048947 */ /* 0x000fea0003800000 */
[----:B------:R-:W-:Y:S01]  /*3550*/  BPT.TRAP 0x1 ;  /* 0x000000040000795c */ /* 0x000fe20000300000 */
.L_x_202:
[----:B------:R1:W2:Y:S01]  /*3560*/  SYNCS.PHASECHK.TRANS64.TRYWAIT P1, [R184+URZ+0x38830], R7 ;  /* 0x03883007b80075a7 */ /* 0x0002a2000802017f */
[----:B------:R-:W-:Y:S05]  /*3570*/  @!P0 BRA `(.L_x_203) ;  /* 0x0000000000048947 */ /* 0x000fea0003800000 */
[----:B------:R-:W-:Y:S01]  /*3580*/  BPT.TRAP 0x1 ;  /* 0x000000040000795c */ /* 0x000fe20000300000 */
.L_x_203:
[----:B--2---:R-:W-:Y:S05]  /*3590*/  @P1 BRA `(.L_x_204) ;  /* 0x0000000000081947 */ /* 0x004fea0003800000 */
[----:B------:R-:W2:Y:S02]  /*35a0*/  SYNCS.PHASECHK.TRANS64.TRYWAIT P1, [R184+URZ+0x38830], R7 ;  /* 0x03883007b80075a7 */ /* 0x000ea4000802017f */
[----:B--2---:R-:W-:Y:S05]  /*35b0*/  @!P1 BRA `(.L_x_205) ;  /* 0x000000ec000c9947 */ /* 0x004fea0003800000 */
.L_x_204:
[----:B------:R-:W-:Y:S05]  /*35c0*/  WARPSYNC.ALL ;  /* 0x0000000000007948 */ /* 0x000fea0003800000 */
[C---:B------:R-:W-:Y:S01]  /*35d0*/  VIADD R4, R184.reuse, 0x20400 ;  /* 0x00020400b8047836 */ /* 0x040fe20000000000 */
[----:B------:R-:W-:Y:S01]  /*35e0*/  WARPGROUP.ARRIVE ;  /* 0x00000000000079c5 */ /* 0x000fe20000000000 */
[----:B------:R-:W-:Y:S01]  /*35f0*/  VIADD R5, R184, 0x22400 ;  /* 0x00022400b8057836 */ /* 0x000fe20000000000 */
[----:B------:R-:W-:Y:S01]  /*3600*/  UMOV UR9, 0x40000040 ;  /* 0x4000004000097882 */ /* 0x000fe20000000000 */
[----:B------:R-:W-:Y:S01]  /*3610*/  UMOV UR7, 0x40000040 ;  /* 0x4000004000077882 */ /* 0x000fe20000000000 */
[----:B------:R-:W-:Y:S01]  /*3620*/  SHF.R.U32.HI R4, RZ, 0x4, R4 ;  /* 0x00000004ff047819 */ /* 0x000fe20000011604 */
[----:B------:R-:W-:Y:S01]  /*3630*/  UMOV UR5, UR9 ;  /* 0x0000000900057c82 */ /* 0x000fe20008000000 */
[----:B------:R-:W-:Y:S01]  /*3640*/  SHF.R.U32.HI R5, RZ, 0x4, R5 ;  /* 0x00000004ff057819 */ /* 0x000fe20000011605 */
[----:B------:R-:W-:Y:S01]  /*3650*/  IMAD.U32 R11, RZ, RZ, UR9 ;  /* 0x00000009ff0b7e24 */ /* 0x000fe2000f8e00ff */
[----:B------:R-:W-:Y:S01]  /*3660*/  LOP3.LUT R4, R4, 0x3fff, RZ, 0xc0, !PT ;  /* 0x00003fff04047812 */ /* 0x000fe200078ec0ff */
[----:B------:R-:W-:Y:S01]  /*3670*/  UMOV UR9, 0x40000040 ;  /* 0x4000004000097882 */ /* 0x000fe20000000000 */
[----:B------:R-:W-:Y:S01]  /*3680*/  LOP3.LUT R5, R5, 0x3fff, RZ, 0xc0, !PT ;  /* 0x00003fff05057812 */ /* 0x000fe200078ec0ff */
[----:B------:R-:W-:Y:S01]  /*3690*/  IMAD.U32 R13, RZ, RZ, UR9 ;  /* 0x00000009ff0d7e24 */ /* 0x000fe2000f8e00ff */
[----:B------:R-:W-:-:S02]  /*36a0*/  LOP3.LUT R6, R4, 0x10000, RZ, 0xfc, !PT ;  /* 0x0001000004067812 */ /* 0x000fc400078efcff */
[----:B------:R-:W-:Y:S02]  /*36b0*/  LOP3.LUT R4, R5, 0x10000, RZ, 0xfc, !PT ;  /* 0x0001000005047812 */ /* 0x000fe400078efcff */
[C---:B------:R-:W-:Y:S01]  /*36c0*/  R2UR UR4, R6.reuse ;  /* 0x00000000060472ca */ /* 0x040fe200000e0000 */
[----:B------:R-:W-:Y:S01]  /*36d0*/  VIADD R5, R6, 0x2 ;  /* 0x0000000206057836 */ /* 0x000fe20000000000 */
[C---:B------:R-:W-:Y:S01]  /*36e0*/  R2UR UR6, R4.reuse ;  /* 0x00000000040672ca */ /* 0x040fe200000e0000 */
[----:B------:R-:W-:-:S10]  /*36f0*/  VIADD R8, R4, 0x2 ;  /* 0x0000000204087836 */ /* 0x000fd40000000000 */
[----:B------:R-:W-:Y:S02]  /*3700*/  UMOV UR8, UR4 ;  /* 0x0000000400087c82 */ /* 0x000fe40008000000 */
[----:B------:R-:W-:Y:S01]  /*3710*/  UMOV UR4, UR8 ;  /* 0x0000000800047c82 */ /* 0x000fe20008000000 */
[----:B------:R-:W-:Y:S01]  /*3720*/  IMAD.U32 R10, RZ, RZ, UR8 ;  /* 0x00000008ff0a7e24 */ /* 0x000fe2000f8e00ff */
[----:B------:R-:W-:Y:S01]  /*3730*/  HGMMA.64x64x16.F32 R24, gdesc[UR4], RZ, !UPT, gsb0 ;  /* 0x00e00000041879f0 */ /* 0x000fe2000c0008ff */
[----:B------:R-:W-:Y:S01]  /*3740*/  R2UR UR4, R5 ;  /* 0x00000000050472ca */ /* 0x000fe200000e0000 */
[----:B------:R-:W-:Y:S01]  /*3750*/  UMOV UR5, UR9 ;  /* 0x0000000900057c82 */ /* 0x000fe20008000000 */
[----:B------:R-:W-:Y:S01]  /*3760*/  R2UR UR6, R8 ;  /* 0x00000000080672ca */ /* 0x000fe200000e0000 */
[----:B------:R-:W-:Y:S01]  /*3770*/  UMOV UR7, 0x40000040 ;  /* 0x4000004000077882 */ /* 0x000fe20000000000 */
[----:B------:R-:W-:Y:S01]  /*3780*/  VIADD R5, R6, 0x4 ;  /* 0x0000000406057836 */ /* 0x000fe20000000000 */
[----:B------:R-:W-:Y:S01]  /*3790*/  UMOV UR9, 0x40000040 ;  /* 0x4000004000097882 */ /* 0x000fe20000000000 */
[----:B------:R-:W-:-:S02]  /*37a0*/  VIADD R8, R4, 0x4 ;  /* 0x0000000404087836 */ /* 0x000fc40000000000 */
[----:B------:R-:W-:-:S05]  /*37b0*/  IMAD.U32 R15, RZ, RZ, UR9 ;  /* 0x00000009ff0f7e24 */ /* 0x000fca000f8e00ff */
[----:B------:R-:W-:Y:S02]  /*37c0*/  UMOV UR8, UR4 ;  /* 0x0000000400087c82 */ /* 0x000fe40008000000 */
[----:B------:R-:W-:Y:S01]  /*37d0*/  UMOV UR4, UR8 ;  /* 0x0000000800047c82 */ /* 0x000fe20008000000 */
[----:B------:R-:W-:Y:S01]  /*37e0*/  IMAD.U32 R12, RZ, RZ, UR8 ;  /* 0x00000008ff0c7e24 */ /* 0x000fe2000f8e00ff */
[----:B------:R-:W-:Y:S02]  /*37f0*/  WARPGROUP.DEPBAR.LE gsb0, 0x0 ;  /* 0x00008000000079c5 */ /* 0x000fe40000010000 */
[----:B------:R-:W-:-:S06]  /*3800*/  WARPGROUP.ARRIVE ;  /* 0x00000000000079c5 */ /* 0x000fcc0000000000 */
[----:B------:R-:W-:Y:S01]  /*3810*/  HGMMA.64x64x16.F32 R24, gdesc[UR4], R24, gsb0 ;  /* 0x00e00000041879f0 */ /* 0x000fe20008000818 */
[----:B------:R-:W-:Y:S01]  /*3820*/  R2UR UR4, R5 ;  /* 0x00000000050472ca */ /* 0x000fe200000e0000 */
[----:B------:R-:W-:Y:S01]  /*3830*/  UMOV UR5, UR9 ;  /* 0x0000000900057c82 */ /* 0x000fe20008000000 */
[----:B------:R-:W-:Y:S01]  /*3840*/  R2UR UR6, R8 ;  /* 0x00000000080672ca */ /* 0x000fe200000e0000 */
[----:B------:R-:W-:Y:S01]  /*3850*/  UMOV UR7, 0x40000040 ;  /* 0x4000004000077882 */ /* 0x000fe20000000000 */
[----:B------:R-:W-:Y:S01]  /*3860*/  VIADD R5, R6, 0x6 ;  /* 0x0000000606057836 */ /* 0x000fe20000000000 */
[----:B------:R-:W-:Y:S01]  /*3870*/  UMOV UR9, 0x40000040 ;  /* 0x4000004000097882 */ /* 0x000fe20000000000 */
[----:B------:R-:W-:Y:S02]  /*3880*/  VIADD R6, R4, 0x6 ;  /* 0x0000000604067836 */ /* 0x000fe40000000000 */
        /* <DEDUP_REMOVED lines=10> */
[----:B------:R-:W-:-:S10]  /*3930*/  UMOV UR7, 0x40000040 ;  /* 0x4000004000077882 */ /* 0x000fd40000000000 */
[----:B------:R-:W-:Y:S02]  /*3940*/  UMOV UR8, UR4 ;  /* 0x0000000400087c82 */ /* 0x000fe40008000000 */
[----:B------:R-:W-:Y:S01]  /*3950*/  UMOV UR4, UR8 ;  /* 0x0000000800047c82 */ /* 0x000fe20008000000 */
[----:B------:R-:W-:Y:S01]  /*3960*/  IMAD.U32 R16, RZ, RZ, UR8 ;  /* 0x00000008ff107e24 */ /* 0x000fe2000f8e00ff */
[----:B------:R-:W-:Y:S02]  /*3970*/  WARPGROUP.DEPBAR.LE gsb0, 0x0 ;  /* 0x00008000000079c5 */ /* 0x000fe40000010000 */
[----:B------:R-:W-:-:S06]  /*3980*/  WARPGROUP.ARRIVE ;  /* 0x00000000000079c5 */ /* 0x000fcc0000000000 */
[----:B------:R-:W-:Y:S03]  /*3990*/  HGMMA.64x64x16.F32 R24, gdesc[UR4], R24, gsb0 ;  /* 0x00e00000041879f0 */ /* 0x000fe60008000818 */
[----:B------:R-:W-:Y:S02]  /*39a0*/  WARPGROUP.DEPBAR.LE gsb0, 0x0 ;  /* 0x00008000000079c5 */ /* 0x000fe40000010000 */
[----:B------:R-:W3:Y:S02]  /*39b0*/  SYNCS.PHASECHK.TRANS64.TRYWAIT P1, [R184+URZ+0x38810], R7 ;  /* 0x03881007b80075a7 */ /* 0x000ee4000802017f */
[----:B---3--:R-:W-:Y:S05]  /*39c0*/  @!P1 BRA `(.L_x_206) ;  /* 0x000000e8001c9947 */ /* 0x008fea0003800000 */
.L_x_330:
[----:B------:R-:W-:Y:S05]  /*39d0*/  @!P0 BRA `(.L_x_207) ;  /* 0x0000000000048947 */ /* 0x000fea0003800000 */
[----:B------:R-:W-:Y:S01]  /*39e0*/  BPT.TRAP 0x1 ;  /* 0x000000040000795c */ /* 0x000fe20000300000 */
.L_x_207:
[----:B------:R4:W0:Y:S01]  /*39f0*/  SYNCS.PHASECHK.TRANS64.TRYWAIT P1, [R184+URZ+0x38850], R7 ;  /* 0x03885007b80075a7 */ /* 0x000822000802017f */
[----:B------:R-:W-:Y:S05]  /*3a00*/  @!P0 BRA `(.L_x_208) ;  /* 0x0000000000048947 */ /* 0x000fea0003800000 */
[----:B------:R-:W-:Y:S01]  /*3a10*/  BPT.TRAP 0x1 ;  /* 0x000000040000795c */ /* 0x000fe20000300000 */
.L_x_208:
[C---:B------:R-:W-:Y:S02]  /*3a20*/  VIADD R5, R184.reuse, 0x26400 ;  /* 0x00026400b8057836 */ /* 0x040fe40000000000 */
[----:B------:R-:W-:-:S03]  /*3a30*/  VIADD R6, R184, 0x400 ;  /* 0x00000400b8067836 */ /* 0x000fc60000000000 */
[----:B------:R-:W-:Y:S02]  /*3a40*/  SHF.R.U32.HI R5, RZ, 0x4, R5 ;  /* 0x00000004ff057819 */ /* 0x000fe40000011605 */
[----:B------:R-:W-:Y:S02]  /*3a50*/  SHF.R.U32.HI R6, RZ, 0x4, R6 ;  /* 0x00000004ff067819 */ /* 0x000fe40000011606 */
[----:B------:R-:W-:Y:S02]  /*3a60*/  LOP3.LUT R5, R5, 0x3fff, RZ, 0xc0, !PT ;  /* 0x00003fff05057812 */ /* 0x000fe400078ec0ff */
[----:B------:R-:W-:Y:S02]  /*3a70*/  LOP3.LUT R6, R6, 0x3fff, RZ, 0xc0, !PT ;  /* 0x00003fff06067812 */ /* 0x000fe400078ec0ff */
[----:B------:R-:W-:Y:S02]  /*3a80*/  LOP3.LUT R5, R5, 0x10000, RZ, 0xfc, !PT ;  /* 0x0001000005057812 */ /* 0x000fe400078efcff */
[----:B------:R-:W-:Y:S01]  /*3a90*/  LOP3.LUT R6, R6, 0x10000, RZ, 0xfc, !PT ;  /* 0x0001000006067812 */ /* 0x000fe200078efcff */
[----:B0-----:R-:W-:Y:S06]  /*3aa0*/  @P1 BRA `(.L_x_209) ;  /* 0x0000000000081947 */ /* 0x001fec0003800000 */
[----:B------:R-:W0:Y:S02]  /*3ab0*/  SYNCS.PHASECHK.TRANS64.TRYWAIT P1, [R184+URZ+0x38850], R7 ;  /* 0x03885007b80075a7 */ /* 0x000e24000802017f */
[----:B0-----:R-:W-:Y:S05]  /*3ac0*/  @!P1 BRA `(.L_x_210) ;  /* 0x000000e400f09947 */ /* 0x001fea0003800000 */
.L_x_209:
[C---:B------:R-:W-:Y:S01]  /*3ad0*/  R2UR UR4, R5.reuse ;  /* 0x00000000050472ca */ /* 0x040fe200000e0000 */
[----:B------:R-:W-:Y:S01]  /*3ae0*/  WARPGROUP.ARRIVE ;  /* 0x00000000000079c5 */ /* 0x000fe20000000000 */
[C---:B------:R-:W-:Y:S01]  /*3af0*/  R2UR UR6, R6.reuse ;  /* 0x00000000060672ca */ /* 0x040fe200000e0000 */
[----:B------:R-:W-:Y:S01]  /*3b00*/  UMOV UR9, 0x40000040 ;  /* 0x4000004000097882 */ /* 0x000fe20000000000 */
[----:B------:R-:W-:Y:S01]  /*3b10*/  UMOV UR7, 0x40000040 ;  /* 0x4000004000077882 */ /* 0x000fe20000000000 */
[----:B------:R-:W-:Y:S01]  /*3b20*/  UMOV UR5, UR9 ;  /* 0x0000000900057c82 */ /* 0x000fe20008000000 */
[----:B-1234-:R-:W-:Y:S01]  /*3b30*/  VIADD R7, R5, 0x2 ;  /* 0x0000000205077836 */ /* 0x01efe20000000000 */
[----:B------:R-:W-:Y:S01]  /*3b40*/  UMOV UR11, 0x40000040 ;  /* 0x40000040000b7882 */ /* 0x000fe20000000000 */
[----:B------:R-:W-:Y:S01]  /*3b50*/  VIADD R8, R6, 0x2 ;  /* 0x0000000206087836 */ /* 0x000fe20000000000 */
[----:B------:R-:W-:Y:S01]  /*3b60*/  UMOV UR13, 0x40000040 ;  /* 0x40000040000d7882 */ /* 0x000fe20000000000 */
[----:B------:R-:W-:Y:S01]  /*3b70*/  IMAD.U32 R19, RZ, RZ, UR9 ;  /* 0x00000009ff137e24 */ /* 0x000fe2000f8e00ff */
[----:B------:R-:W-:Y:S01]  /*3b80*/  UMOV UR9, 0x40000040 ;  /* 0x4000004000097882 */ /* 0x000fe20000000000 */
[----:B------:R-:W-:Y:S01]  /*3b90*/  UMOV UR15, 0x40000040 ;  /* 0x40000040000f7882 */ /* 0x000fe20000000000 */
[----:B------:R-:W-:Y:S01]  /*3ba0*/  UMOV UR8, UR4 ;  /* 0x0000000400087c82 */ /* 0x000fe20008000000 */
[----:B------:R-:W-:Y:S01]  /*3bb0*/  IMAD.U32 R21, RZ, RZ, UR9 ;  /* 0x00000009ff157e24 */ /* 0x000fe2000f8e00ff */
[----:B------:R-:W-:Y:S01]  /*3bc0*/  UMOV UR4, UR8 ;  /* 0x0000000800047c82 */ /* 0x000fe20008000000 */
[----:B------:R-:W-:Y:S01]  /*3bd0*/  IMAD.U32 R18, RZ, RZ, UR8 ;  /* 0x00000008ff127e24 */ /* 0x000fe2000f8e00ff */
[----:B------:R-:W-:Y:S01]  /*3be0*/  HGMMA.64x64x16.F32 R24, gdesc[UR4], R24, gsb0 ;  /* 0x00e00000041879f0 */ /* 0x000fe20008000818 */
[----:B------:R-:W-:Y:S01]  /*3bf0*/  R2UR UR4, R7 ;  /* 0x00000000070472ca */ /* 0x000fe200000e0000 */
[----:B------:R-:W-:Y:S01]  /*3c00*/  UMOV UR5, UR9 ;  /* 0x0000000900057c82 */ /* 0x000fe20008000000 */
[----:B------:R-:W-:Y:S01]  /*3c10*/  R2UR UR6, R8 ;  /* 0x00000000080672ca */ /* 0x000fe200000e0000 */
[----:B------:R-:W-:Y:S01]  /*3c20*/  UMOV UR7, 0x40000040 ;  /* 0x4000004000077882 */ /* 0x000fe20000000000 */
[C---:B------:R-:W-:Y:S01]  /*3c30*/  VIADD R7, R5.reuse, 0x4 ;  /* 0x0000000405077836 */ /* 0x040fe20000000000 */
[----:B------:R-:W-:Y:S01]  /*3c40*/  UMOV UR9, 0x40000040 ;  /* 0x4000004000097882 */ /* 0x000fe20000000000 */
[----:B------:R-:W-:Y:S01]  /*3c50*/  VIADD R8, R6, 0x4 ;  /* 0x0000000406087836 */ /* 0x000fe20000000000 */
[----:B------:R-:W-:Y:S01]  /*3c60*/  UMOV UR17, 0x40000040 ;  /* 0x4000004000117882 */ /* 0x000fe20000000000 */
[----:B------:R-:W-:Y:S01]  /*3c70*/  IMAD.U32 R23, RZ, RZ, UR9 ;  /* 0x00000009ff177e24 */ /* 0x000fe2000f8e00ff */
[----:B------:R-:W-:Y:S01]  /*3c80*/  UMOV UR19, 0x40000040 ;  /* 0x4000004000137882 */ /* 0x000fe20000000000 */
[----:B------:R-:W-:Y:S01]  /*3c90*/  UMOV UR21, 0x40000040 ;  /* 0x4000004000157882 */ /* 0x000fe20000000000 */
[----:B------:R-:W-:Y:S01]  /*3ca0*/  UMOV UR23, 0x40000040 ;  /* 0x4000004000177882 */ /* 0x000fe20000000000 */
[----:B------:R-:W-:Y:S01]  /*3cb0*/  UMOV UR25, 0x40000040 ;  /* 0x4000004000197882 */ /* 0x000fe20000000000 */
[----:B------:R-:W-:Y:S01]  /*3cc0*/  UMOV UR8, UR4 ;  /* 0x0000000400087c82 */ /* 0x000fe20008000000 */
[----:B------:R-:W-:Y:S01]  /*3cd0*/  UMOV UR27, 0x40000040 ;  /* 0x40000040001b7882 */ /* 0x000fe20000000000 */
[----:B------:R-:W-:Y:S01]  /*3ce0*/  UMOV UR4, UR8 ;  /* 0x0000000800047c82 */ /* 0x000fe20008000000 */
[----:B------:R-:W-:Y:S01]  /*3cf0*/  IMAD.U32 R20, RZ, RZ, UR8 ;  /* 0x00000008ff147e24 */ /* 0x000fe2000f8e00ff */
[----:B------:R-:W-:Y:S01]  /*3d00*/  UMOV UR29, 0x40000040 ;  /* 0x40000040001d7882 */ /* 0x000fe20000000000 */
        /* <DEDUP_REMOVED lines=11> */
[----:B------:R-:W0:Y:S01]  /*3dc0*/  S2R R9, SR_TID.X ;  /* 0x0000000000097919 */ /* 0x000e220000002100 */
[----:B------:R-:W-:Y:S01]  /*3dd0*/  UMOV UR53, 0x40000040 ;  /* 0x4000004000357882 */ /* 0x000fe20000000000 */
[----:B------:R-:W-:Y:S01]  /*3de0*/  UMOV UR55, 0x40000040 ;  /* 0x4000004000377882 */ /* 0x000fe20000000000 */
[----:B------:R-:W-:Y:S01]  /*3df0*/  UMOV UR57, 0x40000040 ;  /* 0x4000004000397882 */ /* 0x000fe20000000000 */
[----:B------:R-:W-:Y:S01]  /*3e00*/  UMOV UR59, 0x40000040 ;  /* 0x40000040003b7882 */ /* 0x000fe20000000000 */
[----:B------:R-:W-:Y:S01]  /*3e10*/  IMAD.MOV.U32 R62, RZ, RZ, 0x4 ;  /* 0x00000004ff3e7424 */ /* 0x000fe200078e00ff */
[----:B------:R-:W-:Y:S01]  /*3e20*/  UIMAD UR60, UR61, -0x40, UR60 ;  /* 0xffffffc03d3c78a4 */ /* 0x000fe2000f8e023c */
[----:B------:R-:W-:Y:S01]  /*3e30*/  VIADD R185, R5, 0xe00 ;  /* 0x00000e0005b97836 */ /* 0x000fe20000000000 */
[----:B------:R-:W1:Y:S01]  /*3e40*/  S2R R65, SR_TID.X ;  /* 0x0000000000417919 */ /* 0x000e620000002100 */
[----:B------:R-:W-:Y:S01]  /*3e50*/  LOP3.LUT R188, R188, 0x2000000, RZ, 0xfc, !PT ;  /* 0x02000000bcbc7812 */ /* 0x000fe200078efcff */
[----:B------:R-:W-:-:S04]  /*3e60*/  UIADD3 UR61, UR61, -0x2, URZ ;  /* 0xfffffffe3d3d7890 */ /* 0x000fc8000fffe03f */
[----:B------:R-:W-:Y:S01]  /*3e70*/  VIADD R209, R188, 0x80 ;  /* 0x00000080bcd17836 */ /* 0x000fe20000000000 */
[----:B0-----:R-:W-:Y:S02]  /*3e80*/  SHF.R.U32.HI R9, RZ, 0x7, R9 ;  /* 0x00000007ff097819 */ /* 0x001fe40000011609 */
[----:B-1----:R-:W-:Y:S01]  /*3e90*/  LOP3.LUT R65, R65, 0x7f, RZ, 0xc0, !PT ;  /* 0x0000007f41417812 */ /* 0x002fe200078ec0ff */
        /* <DEDUP_REMOVED lines=9> */
[----:B------:R-:W-:-:S07]  /*3f30*/  VIADD R8, R6, 0x6 ;  /* 0x0000000606087836 */ /* 0x000fce0000000000 */
[----:B------:R-:W-:Y:S02]  /*3f40*/  UMOV UR8, UR4 ;  /* 0x0000000400087c82 */ /* 0x000fe40008000000 */
[----:B------:R-:W-:Y:S01]  /*3f50*/  UMOV UR4, UR8 ;  /* 0x0000000800047c82 */ /* 0x000fe20008000000 */
[----:B------:R-:W-:Y:S01]  /*3f60*/  IMAD.U32 R22, RZ, RZ, UR8 ;  /* 0x00000008ff167e24 */ /* 0x000fe2000f8e00ff */
[----:B------:R-:W-:Y:S02]  /*3f70*/  WARPGROUP.DEPBAR.LE gsb0, 0x0 ;  /* 0x00008000000079c5 */ /* 0x000fe40000010000 */
[----:B------:R-:W-:-:S06]  /*3f80*/  WARPGROUP.ARRIVE ;  /* 0x00000000000079c5 */ /* 0x000fcc0000000000 */
[----:B------:R-:W-:Y:S01]  /*3f90*/  HGMMA.64x64x16.F32 R24, gdesc[UR4], R24, gsb0 ;  /* 0x00e00000041879f0 */ /* 0x000fe20008000818 */
[----:B------:R-:W-:Y:S01]  /*3fa0*/  R2UR UR4, R7 ;  /* 0x00000000070472ca */ /* 0x000fe200000e0000 */
[----:B------:R-:W-:Y:S01]  /*3fb0*/  UMOV UR5, 0x40000040 ;  /* 0x4000004000057882 */ /* 0x000fe20000000000 */
[----:B------:R-:W-:Y:S01]  /*3fc0*/  R2UR UR6, R8 ;  /* 0x00000000080672ca */ /* 0x000fe200000e0000 */
[----:B------:R-:W-:Y:S01]  /*3fd0*/  UMOV UR7, 0x40000040 ;  /* 0x4000004000077882 */ /* 0x000fe20000000000 */
[----:B------:R-:W-:Y:S02]  /*3fe0*/  VIADD R7, R5, 0x200 ;  /* 0x0000020005077836 */ /* 0x000fe40000000000 */
[----:B------:R-:W-:-:S03]  /*3ff0*/  VIADD R8, R6, 0x200 ;  /* 0x0000020006087836 */ /* 0x000fc60000000000 */
[----:B------:R-:W-:Y:S01]  /*4000*/  R2UR UR8, R7 ;  /* 0x00000000070872ca */ /* 0x000fe200000e0000 */
[----:B------:R-:W-:Y:S01]  /*4010*/  VIADD R7, R5, 0x202 ;  /* 0x0000020205077836 */ /* 0x000fe20000000000 */
[----:B------:R-:W-:Y:S01]  /*4020*/  R2UR UR10, R8 ;  /* 0x00000000080a72ca */ /* 0x000fe200000e0000 */
        /* <DEDUP_REMOVED lines=40> */
[----:B------:R-:W-:Y:S01]  /*42b0*/  VIADD R8, R6, 0x606 ;  /* 0x0000060606087836 */ /* 0x000fe20000000000 */
[----:B------:R-:W-:Y:S02]  /*42c0*/  WARPGROUP.DEPBAR.LE gsb0, 0x0 ;  /* 0x00008000000079c5 */ /* 0x000fe40000010000 */
[----:B------:R-:W-:Y:S01]  /*42d0*/  WARPGROUP.ARRIVE ;  /* 0x00000000000079c5 */ /* 0x000fe20000000000 */
[----:B------:R-:W-:Y:S02]  /*42e0*/  R2UR UR52, R7 ;  /* 0x00000000073472ca */ /* 0x000fe400000e0000 */
[----:B------:R-:W-:Y:S01]  /*42f0*/  R2UR UR54, R8 ;  /* 0x00000000083672ca */ /* 0x000fe200000e0000 */
[----:B------:R0:W1:Y:S02]  /*4300*/  SHFL.IDX PT, R7, R9, RZ, 0x1f ;  /* 0x00001fff09077589 */ /* 0x00006400000e0000 */
[----:B------:R-:W-:Y:S01]  /*4310*/  HGMMA.64x64x16.F32 R24, gdesc[UR4], R24, gsb0 ;  /* 0x00e00000041879f0 */ /* 0x000fe20008000818 */
[----:B------:R-:W-:Y:S01]  /*4320*/  ULDC UR6, c[0x0][0xad0] ;  /* 0x0002b40000067ab9 */ /* 0x000fe20000000800 */
[----:B------:R-:W-:Y:S01]  /*4330*/  R2UR UR7, R2 ;  /* 0x00000000020772ca */ /* 0x000fe200000e0000 */
[----:B0-----:R-:W-:-:S12]  /*4340*/  VIADD R9, R6, 0x800 ;  /* 0x0000080006097836 */ /* 0x001fd80000000000 */
[----:B------:R-:W-:Y:S01]  /*4350*/  UISETP.GE.AND UP0, UPT, UR61, UR7, UPT ;  /* 0x000000073d00728c */ /* 0x000fe2000bf06270 */
[----:B-1----:R-:W-:Y:S01]  /*4360*/  ISETP.GT.AND P1, PT, R7, 0x7f, PT ;  /* 0x0000007f0700780c */ /* 0x002fe20003f24270 */
[----:B------:R-:W-:-:S03]  /*4370*/  VIADD R7, R5, 0x800 ;  /* 0x0000080005077836 */ /* 0x000fc60000000000 */
[----:B------:R-:W-:Y:S02]  /*4380*/  SEL R56, RZ, 0x2, !P1 ;  /* 0x00000002ff387807 */ /* 0x000fe40004800000 */
[C---:B------:R-:W-:Y:S02]  /*4390*/  SEL R60, R62.reuse, 0x2, P1 ;  /* 0x000000023e3c7807 */ /* 0x040fe40000800000 */
[----:B------:R-:W-:Y:S01]  /*43a0*/  SEL R62, R62, 0x6, !P1 ;  /* 0x000000063e3e7807 */ /* 0x000fe20004800000 */
[C---:B------:R-:W-:Y:S02]  /*43b0*/  IMAD.IADD R8, R56.reuse, 0x1, R7 ;  /* 0x0000000138087824 */ /* 0x040fe400078e0207 */
[----:B------:R-:W-:-:S03]  /*43c0*/  IMAD.IADD R59, R56, 0x1, R9 ;  /* 0x00000001383b7824 */ /* 0x000fc600078e0209 */
[----:B------:R-:W-:Y:S01]  /*43d0*/  R2UR UR56, R8 ;  /* 0x00000000083872ca */ /* 0x000fe200000e0000 */
[--C-:B------:R-:W-:Y:S01]  /*43e0*/  IMAD.IADD R8, R7, 0x1, R60.reuse ;  /* 0x0000000107087824 */ /* 0x100fe200078e023c */
[----:B------:R-:W-:Y:S01]  /*43f0*/  R2UR UR58, R59 ;  /* 0x000000003b3a72ca */ /* 0x000fe200000e0000 */
[C---:B------:R-:W-:Y:S02]  /*4400*/  IMAD.IADD R59, R9.reuse, 0x1, R60 ;  /* 0x00000001093b7824 */ /* 0x040fe400078e023c */
[----:B------:R-:W-:Y:S01]  /*4410*/  IMAD.IADD R9, R9, 0x1, R62 ;  /* 0x0000000109097824 */ /* 0x000fe200078e023e */
[----:B------:R-:W-:Y:S02]  /*4420*/  WARPGROUP.DEPBAR.LE gsb0, 0x0 ;  /* 0x00008000000079c5 */ /* 0x000fe40000010000 */
[----:B------:R-:W-:-:S06]  /*4430*/  WARPGROUP.ARRIVE ;  /* 0x00000000000079c5 */ /* 0x000fcc0000000000 */
[----:B------:R-:W-:Y:S01]  /*4440*/  HGMMA.64x64x16.F32 R24, gdesc[UR8], R24, gsb0 ;  /* 0x00e00000081879f0 */ /* 0x000fe20008000818 */
[----:B------:R-:W-:Y:S01]  /*4450*/  R2UR UR10, R188 ;  /* 0x00000000bc0a72ca */ /* 0x000fe200000e0000 */
[----:B------:R-:W-:Y:S01]  /*4460*/  UMOV UR11, 0x40000040 ;  /* 0x40000040000b7882 */ /* 0x000fe20000000000 */
[----:B------:R-:W-:Y:S02]  /*4470*/  WARPGROUP.DEPBAR.LE gsb0, 0x0 ;  /* 0x00008000000079c5 */ /* 0x000fe40000010000 */
        /* <DEDUP_REMOVED lines=34> */
[----:B------:R-:W-:Y:S01]  /*46a0*/  HGMMA.64x64x16.F32 R24, gdesc[UR56], R24, gsb0 ;  /* 0x00e00000381879f0 */ /* 0x000fe20008000818 */
[----:B------:R-:W-:Y:S01]  /*46b0*/  R2UR UR56, R8 ;  /* 0x00000000083872ca */ /* 0x000fe200000e0000 */
[----:B------:R-:W-:Y:S01]  /*46c0*/  UMOV UR57, 0x40000040 ;  /* 0x4000004000397882 */ /* 0x000fe20000000000 */
[----:B------:R-:W-:Y:S01]  /*46d0*/  R2UR UR58, R59 ;  /* 0x000000003b3a72ca */ /* 0x000fe200000e0000 */
[----:B------:R-:W-:Y:S01]  /*46e0*/  UMOV UR59, 0x40000040 ;  /* 0x40000040003b7882 */ /* 0x000fe20000000000 */
[----:B------:R-:W-:Y:S01]  /*46f0*/  IMAD.IADD R8, R7, 0x1, R62 ;  /* 0x0000000107087824 */ /* 0x000fe200078e023e */
[----:B------:R-:W-:Y:S02]  /*4700*/  WARPGROUP.DEPBAR.LE gsb0, 0x0 ;  /* 0x00008000000079c5 */ /* 0x000fe40000010000 */
[----:B------:R-:W-:-:S08]  /*4710*/  WARPGROUP.ARRIVE ;  /* 0x00000000000079c5 */ /* 0x000fd00000000000 */
[----:B------:R-:W-:Y:S01]  /*4720*/  HGMMA.64x64x16.F32 R24, gdesc[UR56], R24, gsb0 ;  /* 0x00e00000381879f0 */ /* 0x000fe20008000818 */
[----:B------:R-:W-:Y:S01]  /*4730*/  R2UR UR58, R9 ;  /* 0x00000000093a72ca */ /* 0x000fe200000e0000 */
[----:B------:R-:W-:Y:S01]  /*4740*/  UMOV UR59, 0x40000040 ;  /* 0x40000040003b7882 */ /* 0x000fe20000000000 */
[----:B------:R-:W-:Y:S01]  /*4750*/  R2UR UR56, R8 ;  /* 0x00000000083872ca */ /* 0x000fe200000e0000 */
[----:B------:R-:W-:Y:S01]  /*4760*/  UMOV UR57, 0x40000040 ;  /* 0x4000004000397882 */ /* 0x000fe20000000000 */
[----:B------:R-:W-:Y:S02]  /*4770*/  IMAD.MOV.U32 R8, RZ, RZ, 0x28 ;  /* 0x00000028ff087424 */ /* 0x000fe400078e00ff */
[----:B------:R-:W-:-:S03]  /*4780*/  IMAD.MOV.U32 R9, RZ, RZ, 0xa00 ;  /* 0x00000a00ff097424 */ /* 0x000fc600078e00ff */
[----:B------:R-:W-:Y:S02]  /*4790*/  SEL R8, R8, 0x26, P1 ;  /* 0x0000002608087807 */ /* 0x000fe40000800000 */
[----:B------:R-:W-:Y:S02]  /*47a0*/  SEL R9, R9, 0x980, P1 ;  /* 0x0000098009097807 */ /* 0x000fe40000800000 */
[----:B------:R-:W-:Y:S02]  /*47b0*/  LOP3.LUT R8, R8, 0x6, RZ, 0xc0, !PT ;  /* 0x0000000608087812 */ /* 0x000fe400078ec0ff */
[----:B------:R-:W-:-:S04]  /*47c0*/  LOP3.LUT R9, R9, 0xa00, RZ, 0xc0, !PT ;  /* 0x00000a0009097812 */ /* 0x000fc800078ec0ff */
[CC--:B------:R-:W-:Y:S02]  /*47d0*/  IADD3 R59, R8.reuse, R9.reuse, R5 ;  /* 0x00000009083b7210 */ /* 0x0c0fe40007ffe005 */
[----:B------:R-:W-:Y:S01]  /*47e0*/  IADD3 R8, R8, R9, R6 ;  /* 0x0000000908087210 */ /* 0x000fe20007ffe006 */
[----:B------:R-:W-:-:S04]  /*47f0*/  VIADD R9, R6, 0xa00 ;  /* 0x00000a0006097836 */ /* 0x000fc80000000000 */
[----:B------:R-:W-:Y:S01]  /*4800*/  IMAD.IADD R61, R56, 0x1, R9 ;  /* 0x00000001383d7824 */ /* 0x000fe200078e0209 */
[----:B------:R-:W-:Y:S02]  /*4810*/  WARPGROUP.DEPBAR.LE gsb0, 0x0 ;  /* 0x00008000000079c5 */ /* 0x000fe40000010000 */
[----:B------:R-:W-:-:S06]  /*4820*/  WARPGROUP.ARRIVE ;  /* 0x00000000000079c5 */ /* 0x000fcc0000000000 */
[----:B------:R-:W-:Y:S01]  /*4830*/  HGMMA.64x64x16.F32 R24, gdesc[UR56], R24, gsb0 ;  /* 0x00e00000381879f0 */ /* 0x000fe20008000818 */
[----:B------:R-:W-:Y:S01]  /*4840*/  R2UR UR56, R59 ;  /* 0x000000003b3872ca */ /* 0x000fe200000e0000 */
[----:B------:R-:W-:Y:S01]  /*4850*/  UMOV UR57, 0x40000040 ;  /* 0x4000004000397882 */ /* 0x000fe20000000000 */
[----:B------:R-:W-:Y:S01]  /*4860*/  R2UR UR58, R8 ;  /* 0x00000000083a72ca */ /* 0x000fe200000e0000 */
[----:B------:R-:W-:Y:S01]  /*4870*/  UMOV UR59, 0x40000040 ;  /* 0x40000040003b7882 */ /* 0x000fe20000000000 */
        /* <DEDUP_REMOVED lines=9> */
[C---:B------:R-:W-:Y:S02]  /*4910*/  IMAD.IADD R59, R60.reuse, 0x1, R8 ;  /* 0x000000013c3b7824 */ /* 0x040fe400078e0208 */
[--C-:B------:R-:W-:Y:S02]  /*4920*/  IMAD.IADD R61, R60, 0x1, R9.reuse ;  /* 0x000000013c3d7824 */ /* 0x100fe400078e0209 */
[----:B------:R-:W-:Y:S01]  /*4930*/  IMAD.IADD R9, R62, 0x1, R9 ;  /* 0x000000013e097824 */ /* 0x000fe200078e0209 */
[----:B------:R-:W-:-:S02]  /*4940*/  WARPGROUP.DEPBAR.LE gsb0, 0x0 ;  /* 0x00008000000079c5 */ /* 0x000fc40000010000 */
        /* <DEDUP_REMOVED lines=30> */
[----:B------:R-:W-:Y:S02]  /*4b30*/  VIADD R59, R6, 0xc00 ;  /* 0x00000c00063b7836 */ /* 0x000fe40000000000 */
[C---:B------:R-:W-:Y:S02]  /*4b40*/  IMAD.IADD R61, R56.reuse, 0x1, R9 ;  /* 0x00000001383d7824 */ /* 0x040fe400078e0209 */
        /* <DEDUP_REMOVED lines=61> */
[----:B------:R-:W-:Y:S02]  /*4f20*/  IMAD.IADD R56, R62, 0x1, R185 ;  /* 0x000000013e387824 */ /* 0x000fe400078e02b9 */
[----:B------:R-:W-:-:S05]  /*4f30*/  IMAD.MOV.U32 R60, RZ, RZ, 0x1000 ;  /* 0x00001000ff3c7424 */ /* 0x000fca00078e00ff */
[----:B------:R-:W-:-:S04]  /*4f40*/  SEL R60, R60, 0xf80, P1 ;  /* 0x00000f803c3c7807 */ /* 0x000fc80000800000 */
[----:B------:R-:W-:Y:S01]  /*4f50*/  LOP3.LUT R60, R60, 0x1e00, RZ, 0xc0, !PT ;  /* 0x00001e003c3c7812 */ /* 0x000fe200078ec0ff */
[----:B------:R-:W-:Y:S02]  /*4f60*/  WARPGROUP.DEPBAR.LE gsb0, 0x0 ;  /* 0x00008000000079c5 */ /* 0x000fe40000010000 */
[----:B------:R-:W-:-:S06]  /*4f70*/  WARPGROUP.ARRIVE ;  /* 0x00000000000079c5 */ /* 0x000fcc0000000000 */
[----:B------:R-:W-:Y:S01]  /*4f80*/  HGMMA.64x64x16.F32 R24, gdesc[UR56], R24, gsb0 ;  /* 0x00e00000381879f0 */ /* 0x000fe20008000818 */
[----:B------:R-:W-:Y:S01]  /*4f90*/  R2UR UR56, R56 ;  /* 0x00000000383872ca */ /* 0x000fe200000e0000 */
[----:B------:R-:W-:Y:S01]  /*4fa0*/  UMOV UR57, 0x40000040 ;  /* 0x4000004000397882 */ /* 0x000fe20000000000 */
[----:B------:R-:W-:Y:S01]  /*4fb0*/  R2UR UR58, R59 ;  /* 0x000000003b3a72ca */ /* 0x000fe200000e0000 */
[----:B------:R-:W-:Y:S01]  /*4fc0*/  UMOV UR59, 0x40000040 ;  /* 0x40000040003b7882 */ /* 0x000fe20000000000 */
[----:B------:R-:W-:-:S05]  /*4fd0*/  IMAD.MOV.U32 R56, RZ, RZ, 0x40 ;  /* 0x00000040ff387424 */ /* 0x000fca00078e00ff */
[----:B------:R-:W-:-:S04]  /*4fe0*/  SEL R59, R56, 0x3e, P1 ;  /* 0x0000003e383b7807 */ /* 0x000fc80000800000 */
        /* <DEDUP_REMOVED lines=10> */
[----:B------:R-:W-:-:S05]  /*5090*/  IMAD.U32 R59, RZ, RZ, UR60 ;  /* 0x0000003cff3b7e24 */ /* 0x000fca000f8e00ff */
[----:B------:R-:W-:-:S04]  /*50a0*/  IADD3 R58, -R58, 0x40, R59 ;  /* 0x000000403a3a7810 */ /* 0x000fc80007ffe13b */
[C---:B------:R-:W-:Y:S02]  /*50b0*/  ISETP.GT.AND P1, PT, R58.reuse, RZ, PT ;  /* 0x000000ff3a00720c */ /* 0x040fe40003f24270 */
[C---:B------:R-:W-:Y:S02]  /*50c0*/  ISETP.GT.AND P2, PT, R58.reuse, 0x1, PT ;  /* 0x000000013a00780c */ /* 0x040fe40003f44270 */
[C---:B------:R-:W-:Y:S02]  /*50d0*/  ISETP.GT.AND P3, PT, R58.reuse, 0x8, PT ;  /* 0x000000083a00780c */ /* 0x040fe40003f64270 */
[C---:B------:R-:W-:Y:S02]  /*50e0*/  ISETP.GT.AND P4, PT, R58.reuse, 0x9, PT ;  /* 0x000000093a00780c */ /* 0x040fe40003f84270 */
[C---:B------:R-:W-:Y:S02]  /*50f0*/  ISETP.GT.AND P5, PT, R58.reuse, 0x10, PT ;  /* 0x000000103a00780c */ /* 0x040fe40003fa4270 */
[----:B------:R-:W-:Y:S01]  /*5100*/  ISETP.GT.AND P6, PT, R58, 0x11, PT ;  /* 0x000000113a00780c */ /* 0x000fe20003fc4270 */
[----:B------:R-:W-:-:S02]  /*5110*/  WARPGROUP.DEPBAR.LE gsb0, 0x0 ;  /* 0x00008000000079c5 */ /* 0x000fc40000010000 */
        /* <DEDUP_REMOVED lines=9> */
[----:B------:R-:W0:Y:S01]  /*51b0*/  MUFU.TANH R24, R24 ;  /* 0x0000001800187308 */ /* 0x000e220000002400 */
[----:B------:R-:W-:Y:S01]  /*51c0*/  FMUL.FTZ R33, R33, UR6 ;  /* 0x0000000621217c20 */ /* 0x000fe20008410000 */
        /* <DEDUP_REMOVED lines=15> */
[----:B0-----:R-:W-:Y:S01]  /*52c0*/  FSEL R24, R24, -INF , P1 ;  /* 0xff80000018187808 */ /* 0x001fe20000800000 */
[----:B------:R-:W-:Y:S01]  /*52d0*/  FMUL.FTZ R48, R48, UR6 ;  /* 0x0000000630307c20 */ /* 0x000fe20008410000 */
[----:B------:R-:W-:Y:S01]  /*52e0*/  FMUL.FTZ R42, R42, UR6 ;  /* 0x000000062a2a7c20 */ /* 0x000fe20008410000 */
[----:B------:R-:W-:Y:S01]  /*52f0*/  FMUL.FTZ R49, R49, UR6 ;  /* 0x0000000631317c20 */ /* 0x000fe20008410000 */
[----:B------:R-:W-:Y:S01]  /*5300*/  FMUL.FTZ R43, R43, UR6 ;  /* 0x000000062b2b7c20 */ /* 0x000fe20008410000 */
[----:B------:R-:W-:Y:S01]  /*5310*/  FMUL.FTZ R52, R52, UR6 ;  /* 0x0000000634347c20 */ /* 0x000fe20008410000 */
[----:B------:R-:W-:Y:S01]  /*5320*/  FMUL.FTZ R53, R53, UR6 ;  /* 0x0000000635357c20 */ /* 0x000fe20008410000 */
[----:B------:R-:W0:Y:S01]  /*5330*/  MUFU.TANH R29, R29 ;  /* 0x0000001d001d7308 */ /* 0x000e220000002400 */
[----:B-1----:R-:W-:Y:S01]  /*5340*/  FSEL R25, R25, -INF , P2 ;  /* 0xff80000019197808 */ /* 0x002fe20001000000 */
[----:B------:R-:W-:Y:S01]  /*5350*/  FMUL.FTZ R46, R46, UR6 ;  /* 0x000000062e2e7c20 */ /* 0x000fe20008410000 */
[----:B------:R-:W-:Y:S01]  /*5360*/  FMUL.FTZ R47, R47, UR6 ;  /* 0x000000062f2f7c20 */ /* 0x000fe20008410000 */
[----:B------:R-:W-:Y:S01]  /*5370*/  FMUL.FTZ R50, R50, UR6 ;  /* 0x0000000632327c20 */ /* 0x000fe20008410000 */
[----:B------:R-:W-:Y:S01]  /*5380*/  FMNMX.FTZ R59, R24, R25, !PT ;  /* 0x00000019183b7209 */ /* 0x000fe20007810000 */
[----:B------:R-:W-:Y:S01]  /*5390*/  FMUL.FTZ R51, R51, UR6 ;  /* 0x0000000633337c20 */ /* 0x000fe20008410000 */
[----:B------:R-:W-:Y:S01]  /*53a0*/  FMUL.FTZ R54, R54, UR6 ;  /* 0x0000000636367c20 */ /* 0x000fe20008410000 */
[----:B------:R-:W1:Y:S01]  /*53b0*/  MUFU.TANH R32, R32 ;  /* 0x0000002000207308 */ /* 0x000e620000002400 */
[----:B--2---:R-:W-:Y:S01]  /*53c0*/  FSEL R28, R28, -INF , P3 ;  /* 0xff8000001c1c7808 */ /* 0x004fe20001800000 */
[----:B------:R-:W-:Y:S01]  /*53d0*/  FMUL.FTZ R55, R55, UR6 ;  /* 0x0000000637377c20 */ /* 0x000fe20008410000 */
[----:B------:R-:W-:-:S02]  /*53e0*/  ULDC UR6, c[0x0][0xa80] ;  /* 0x0002a00000067ab9 */ /* 0x000fc40000000800 */
[----:B------:R-:W-:-:S03]  /*53f0*/  FMNMX.FTZ R60, R28, R59, !PT ;  /* 0x0000003b1c3c7209 */ /* 0x000fc60007810000 */
[----:B------:R-:W2:Y:S01]  /*5400*/  MUFU.TANH R26, R26 ;  /* 0x0000001a001a7308 */ /* 0x000ea20000002400 */
[----:B0-----:R-:W-:-:S04]  /*5410*/  FSEL R29, R29, -INF , P4 ;  /* 0xff8000001d1d7808 */ /* 0x001fc80002000000 */
[----:B------:R-:W-:-:S03]  /*5420*/  FMNMX.FTZ R59, R29, R60, !PT ;  /* 0x0000003c1d3b7209 */ /* 0x000fc60007810000 */
[----:B------:R-:W0:Y:S01]  /*5430*/  MUFU.TANH R33, R33 ;  /* 0x0000002100217308 */ /* 0x000e220000002400 */
[----:B-1----:R-:W-:-:S04]  /*5440*/  FSEL R32, R32, -INF , P5 ;  /* 0xff80000020207808 */ /* 0x002fc80002800000 */
[----:B------:R-:W-:-:S03]  /*5450*/  FMNMX.FTZ R60, R32, R59, !PT ;  /* 0x0000003b203c7209 */ /* 0x000fc60007810000 */
[----:B------:R-:W1:Y:S01]  /*5460*/  MUFU.TANH R27, R27 ;  /* 0x0000001b001b7308 */ /* 0x000e620000002400 */
[----:B--2---:R-:W-:Y:S02]  /*5470*/  FSEL R26, R26, -INF , P1 ;  /* 0xff8000001a1a7808 */ /* 0x004fe40000800000 */
[----:B------:R-:W-:-:S05]  /*5480*/  ISETP.GT.AND P1, PT, R58, 0x18, PT ;  /* 0x000000183a00780c */ /* 0x000fca0003f24270 */
[----:B------:R-:W2:Y:S01]  /*5490*/  MUFU.TANH R36, R36 ;  /* 0x0000002400247308 */ /* 0x000ea20000002400 */
[----:B0-----:R-:W-:-:S04]  /*54a0*/  FSEL R33, R33, -INF , P6 ;  /* 0xff80000021217808 */ /* 0x001fc80003000000 */
[----:B------:R-:W-:-:S03]  /*54b0*/  FMNMX.FTZ R59, R33, R60, !PT ;  /* 0x0000003c213b7209 */ /* 0x000fc60007810000 */
[----:B------:R-:W0:Y:S01]  /*54c0*/  MUFU.TANH R30, R30 ;  /* 0x0000001e001e7308 */ /* 0x000e220000002400 */
[----:B-1----:R-:W-:Y:S02]  /*54d0*/  FSEL R27, R27, -INF , P2 ;  /* 0xff8000001b1b7808 */ /* 0x002fe40001000000 */
[----:B------:R-:W-:-:S05]  /*54e0*/  ISETP.GT.AND P2, PT, R58, 0x19, PT ;  /* 0x000000193a00780c */ /* 0x000fca0003f44270 */
[----:B------:R-:W1:Y:S01]  /*54f0*/  MUFU.TANH R37, R37 ;  /* 0x0000002500257308 */ /* 0x000e620000002400 */
[----:B--2---:R-:W-:-:S04]  /*5500*/  FSEL R36, R36, -INF , P1 ;  /* 0xff80000024247808 */ /* 0x004fc80000800000 */
[----:B------:R-:W-:-:S03]  /*5510*/  FMNMX.FTZ R60, R36, R59, !PT ;  /* 0x0000003b243c7209 */ /* 0x000fc60007810000 */
[----:B------:R-:W2:Y:S01]  /*5520*/  MUFU.TANH R31, R31 ;  /* 0x0000001f001f7308 */ /* 0x000ea20000002400 */
[----:B0-----:R-:W-:Y:S02]  /*5530*/  FSEL R30, R30, -INF , P3 ;  /* 0xff8000001e1e7808 */ /* 0x001fe40001800000 */
[----:B------:R-:W-:-:S05]  /*5540*/  ISETP.GT.AND P3, PT, R58, 0x20, PT ;  /* 0x000000203a00780c */ /* 0x000fca0003f64270 */
        /* <DEDUP_REMOVED lines=46> */
[----:B-1----:R-:W-:-:S04]  /*5830*/  FSEL R53, R53, -INF , P4 ;  /* 0xff80000035357808 */ /* 0x002fc80002000000 */
[----:B------:R-:W-:-:S03]  /*5840*/  FMNMX.FTZ R60, R53, R58, !PT ;  /* 0x0000003a353c7209 */ /* 0x000fc60007810000 */
[----:B------:R-:W1:Y:S01]  /*5850*/  MUFU.TANH R50, R50 ;  /* 0x0000003200327308 */ /* 0x000e620000002400 */
[----:B--2---:R-:W-:Y:S01]  /*5860*/  FSEL R46, R46, -INF , P5 ;  /* 0xff8000002e2e7808 */ /* 0x004fe20002800000 */
[----:B------:R-:W2:Y:S06]  /*5870*/  SHFL.BFLY PT, R59, R60, 0x2, 0x1f ;  /* 0x0c401f003c3b7f89 */ /* 0x000eac00000e0000 */
[----:B------:R-:W3:Y:S01]  /*5880*/  MUFU.TANH R51, R51 ;  /* 0x0000003300337308 */ /* 0x000ee20000002400 */
[----:B0-----:R-:W-:-:S07]  /*5890*/  FSEL R47, R47, -INF , P6 ;  /* 0xff8000002f2f7808 */ /* 0x001fce0003000000 */
[----:B------:R-:W0:Y:S01]  /*58a0*/  MUFU.TANH R54, R54 ;  /* 0x0000003600367308 */ /* 0x000e220000002400 */
[----:B-1----:R-:W-:-:S07]  /*58b0*/  FSEL R50, R50, -INF , P1 ;  /* 0xff80000032327808 */ /* 0x002fce0000800000 */
[----:B------:R-:W1:Y:S01]  /*58c0*/  MUFU.TANH R55, R55 ;  /* 0x0000003700377308 */ /* 0x000e620000002400 */
[----:B---3--:R-:W-:Y:S02]  /*58d0*/  FSEL R51, R51, -INF , P2 ;  /* 0xff80000033337808 */ /* 0x008fe40001000000 */
[----:B--2---:R-:W-:Y:S02]  /*58e0*/  FMNMX.FTZ R186, R60, R59, !PT ;  /* 0x0000003b3cba7209 */ /* 0x004fe40007810000 */
[----:B------:R-:W-:-:S03]  /*58f0*/  FMNMX.FTZ R59, R26, R27, !PT ;  /* 0x0000001b1a3b7209 */ /* 0x000fc60007810000 */
[----:B------:R-:W2:Y:S01]  /*5900*/  SHFL.BFLY PT, R61, R186, 0x1, 0x1f ;  /* 0x0c201f00ba3d7f89 */ /* 0x000ea200000e0000 */
[----:B------:R-:W-:Y:S02]  /*5910*/  FMNMX.FTZ R58, R30, R59, !PT ;  /* 0x0000003b1e3a7209 */ /* 0x000fe40007810000 */
[----:B0-----:R-:W-:Y:S02]  /*5920*/  FSEL R54, R54, -INF , P3 ;  /* 0xff80000036367808 */ /* 0x001fe40001800000 */
[----:B------:R-:W-:-:S04]  /*5930*/  FMNMX.FTZ R59, R31, R58, !PT ;  /* 0x0000003a1f3b7209 */ /* 0x000fc80007810000 */
[----:B------:R-:W-:Y:S02]  /*5940*/  FMNMX.FTZ R58, R34, R59, !PT ;  /* 0x0000003b223a7209 */ /* 0x000fe40007810000 */
[----:B-1----:R-:W-:Y:S02]  /*5950*/  FSEL R55, R55, -INF , P4 ;  /* 0xff80000037377808 */ /* 0x002fe40002000000 */
[----:B------:R-:W-:-:S04]  /*5960*/  FMNMX.FTZ R59, R35, R58, !PT ;  /* 0x0000003a233b7209 */ /* 0x000fc80007810000 */
[----:B------:R-:W-:-:S04]  /*5970*/  FMNMX.FTZ R58, R38, R59, !PT ;  /* 0x0000003b263a7209 */ /* 0x000fc80007810000 */
[----:B------:R-:W-:Y:S02]  /*5980*/  FMNMX.FTZ R59, R39, R58, !PT ;  /* 0x0000003a273b7209 */ /* 0x000fe40007810000 */
[----:B--2---:R-:W-:Y:S02]  /*5990*/  FMNMX.FTZ R186, R186, R61, !PT ;  /* 0x0000003dbaba7209 */ /* 0x004fe40007810000 */
[----:B------:R-:W-:Y:S02]  /*59a0*/  FMNMX.FTZ R58, R42, R59, !PT ;  /* 0x0000003b2a3a7209 */ /* 0x000fe40007810000 */
[C---:B------:R-:W-:Y:S01]  /*59b0*/  FSETP.NEU.FTZ.AND P5, PT, R186.reuse, -INF , PT ;  /* 0xff800000ba00780b */ /* 0x040fe20003fbd000 */
[----:B------:R-:W-:Y:S01]  /*59c0*/  FMUL.FTZ R60, R186, UR6 ;  /* 0x00000006ba3c7c20 */ /* 0x000fe20008410000 */
[----:B------:R-:W-:-:S04]  /*59d0*/  FMNMX.FTZ R59, R43, R58, !PT ;  /* 0x0000003a2b3b7209 */ /* 0x000fc80007810000 */
[----:B------:R-:W-:Y:S02]  /*59e0*/  FMNMX.FTZ R58, R46, R59, !PT ;  /* 0x0000003b2e3a7209 */ /* 0x000fe40007810000 */
[----:B------:R-:W-:Y:S02]  /*59f0*/  FSEL R60, R60, RZ, P5 ;  /* 0x000000ff3c3c7208 */ /* 0x000fe40002800000 */
[----:B------:R-:W-:-:S03]  /*5a00*/  FMNMX.FTZ R59, R47, R58, !PT ;  /* 0x0000003a2f3b7209 */ /* 0x000fc60007810000 */
[--C-:B------:R-:W-:Y:S01]  /*5a10*/  FFMA.FTZ R168, R24, UR6, -R60.reuse ;  /* 0x0000000618a87c23 */ /* 0x100fe2000801083c */
[----:B------:R-:W-:Y:S01]  /*5a20*/  FMNMX.FTZ R24, R50, R59, !PT ;  /* 0x0000003b32187209 */ /* 0x000fe20007810000 */
[--C-:B------:R-:W-:Y:S01]  /*5a30*/  FFMA.FTZ R169, R25, UR6, -R60.reuse ;  /* 0x0000000619a97c23 */ /* 0x100fe2000801083c */
[--C-:B------:R-:W-:Y:S01]  /*5a40*/  FFMA.FTZ R171, R29, UR6, -R60.reuse ;  /* 0x000000061dab7c23 */ /* 0x100fe2000801083c */
        /* <DEDUP_REMOVED lines=13> */
[--C-:B------:R-:W-:Y:S01]  /*5b20*/  FFMA.FTZ R181, R49, UR6, -R60.reuse ;  /* 0x0000000631b57c23 */ /* 0x100fe2000801083c */
[----:B------:R-:W0:Y:S01]  /*5b30*/  SHFL.BFLY PT, R25, R24, 0x2, 0x1f ;  /* 0x0c401f0018197f89 */ /* 0x000e2200000e0000 */
[--C-:B------:R-:W-:Y:S01]  /*5b40*/  FFMA.FTZ R182, R52, UR6, -R60.reuse ;  /* 0x0000000634b67c23 */ /* 0x100fe2000801083c */
[----:B------:R-:W-:Y:S01]  /*5b50*/  FFMA.FTZ R193, R53, UR6, -R60 ;  /* 0x0000000635c17c23 */ /* 0x000fe2000801083c */
[----:B------:R-:W-:Y:S08]  /*5b60*/  MUFU.EX2 R168, R168 ;  /* 0x000000a800a87308 */ /* 0x000ff00000000800 */
[----:B------:R-:W-:Y:S08]  /*5b70*/  MUFU.EX2 R169, R169 ;  /* 0x000000a900a97308 */ /* 0x000ff00000000800 */
[----:B------:R-:W-:Y:S01]  /*5b80*/  MUFU.EX2 R170, R170 ;  /* 0x000000aa00aa7308 */ /* 0x000fe20000000800 */
[----:B0-----:R-:W-:-:S07]  /*5b90*/  FMNMX.FTZ R25, R24, R25, !PT ;  /* 0x0000001918197209 */ /* 0x001fce0007810000 */
[----:B------:R-:W0:Y:S01]  /*5ba0*/  MUFU.EX2 R171, R171 ;  /* 0x000000ab00ab7308 */ /* 0x000e220000000800 */
[----:B------:R-:W1:Y:S07]  /*5bb0*/  SHFL.BFLY PT, R24, R25, 0x1, 0x1f ;  /* 0x0c201f0019187f89 */ /* 0x000e6e00000e0000 */
[----:B------:R-:W-:Y:S08]  /*5bc0*/  MUFU.EX2 R172, R172 ;  /* 0x000000ac00ac7308 */ /* 0x000ff00000000800 */
[----:B------:R-:W2:Y:S01]  /*5bd0*/  MUFU.EX2 R173, R173 ;  /* 0x000000ad00ad7308 */ /* 0x000ea20000000800 */
[----:B0-----:R-:W-:-:S07]  /*5be0*/  F2FP.F16.F32.PACK_AB R154, R171, R170 ;  /* 0x000000aaab9a723e */ /* 0x001fce00000000ff */
[----:B------:R-:W-:Y:S01]  /*5bf0*/  MUFU.EX2 R174, R174 ;  /* 0x000000ae00ae7308 */ /* 0x000fe20000000800 */
[----:B-1----:R-:W-:-:S04]  /*5c00*/  FMNMX.FTZ R187, R25, R24, !PT ;  /* 0x0000001819bb7209 */ /* 0x002fc80007810000 */
[C---:B------:R-:W-:Y:S01]  /*5c10*/  FSETP.NEU.FTZ.AND P1, PT, R187.reuse, -INF , PT ;  /* 0xff800000bb00780b */ /* 0x040fe20003f3d000 */
[----:B------:R-:W-:Y:S02]  /*5c20*/  FMUL.FTZ R24, R187, UR6 ;  /* 0x00000006bb187c20 */ /* 0x000fe40008410000 */
[----:B------:R-:W0:Y:S01]  /*5c30*/  MUFU.EX2 R175, R175 ;  /* 0x000000af00af7308 */ /* 0x000e220000000800 */
[----:B--2---:R-:W-:Y:S02]  /*5c40*/  F2FP.F16.F32.PACK_AB R156, R173, R172 ;  /* 0x000000acad9c723e */ /* 0x004fe400000000ff */
[----:B------:R-:W-:Y:S02]  /*5c50*/  FSEL R29, R24, RZ, P1 ;  /* 0x000000ff181d7208 */ /* 0x000fe40000800000 */
[CC--:B------:R-:W-:Y:S02]  /*5c60*/  LEA.HI R24, R57.reuse, R152.reuse, RZ, 0x4 ;  /* 0x0000009839187211 */ /* 0x0c0fe400078f20ff */
[----:B------:R-:W-:Y:S01]  /*5c70*/  LEA.HI R57, R57, R152, RZ, 0x5 ;  /* 0x0000009839397211 */ /* 0x000fe200078f28ff */
[--C-:B------:R-:W-:Y:S01]  /*5c80*/  FFMA.FTZ R183, R26, UR6, -R29.reuse ;  /* 0x000000061ab77c23 */ /* 0x100fe2000801081d */
[----:B------:R-:W-:Y:S01]  /*5c90*/  LOP3.LUT R25, R24, 0xfffffff0, RZ, 0xc0, !PT ;  /* 0xfffffff018197812 */ /* 0x000fe200078ec0ff */
[----:B------:R-:W-:Y:S01]  /*5ca0*/  FFMA.FTZ R194, R27, UR6, -R29 ;  /* 0x000000061bc27c23 */ /* 0x000fe2000801081d */
[----:B------:R-:W-:Y:S01]  /*5cb0*/  SHF.R.U32.HI R24, RZ, 0x1, R24 ;  /* 0x00000001ff187819 */ /* 0x000fe20000011618 */
[----:B------:R-:W-:Y:S01]  /*5cc0*/  IMAD.SHL.U32 R57, R57, 0x20, RZ ;  /* 0x0000002039397824 */ /* 0x000fe200078e00ff */
[----:B------:R-:W-:Y:S01]  /*5cd0*/  ISETP.NE.AND P1, PT, R65, RZ, PT ;  /* 0x000000ff4100720c */ /* 0x000fe20003f25270 */
[----:B------:R-:W-:-:S02]  /*5ce0*/  IMAD.IADD R25, R152, 0x1, -R25 ;  /* 0x0000000198197824 */ /* 0x000fc400078e0a19 */
[--C-:B------:R-:W-:Y:S01]  /*5cf0*/  FFMA.FTZ R195, R30, UR6, -R29.reuse ;  /* 0x000000061ec37c23 */ /* 0x100fe2000801081d */
[--C-:B------:R-:W-:Y:S01]  /*5d00*/  FFMA.FTZ R196, R31, UR6, -R29.reuse ;  /* 0x000000061fc47c23 */ /* 0x100fe2000801081d */
[----:B------:R-:W-:Y:S01]  /*5d10*/  LOP3.LUT R57, R57, 0x7ffffc00, RZ, 0xc0, !PT ;  /* 0x7ffffc0039397812 */ /* 0x000fe200078ec0ff */
[----:B------:R-:W-:Y:S01]  /*5d20*/  FFMA.FTZ R197, R34, UR6, -R29 ;  /* 0x0000000622c57c23 */ /* 0x000fe2000801081d */
[----:B------:R-:W-:Y:S01]  /*5d30*/  SHF.R.S32.HI R26, RZ, 0x1f, R25 ;  /* 0x0000001fff1a7819 */ /* 0x000fe20000011419 */
[--C-:B------:R-:W-:Y:S01]  /*5d40*/  FFMA.FTZ R198, R35, UR6, -R29.reuse ;  /* 0x0000000623c67c23 */ /* 0x100fe2000801081d */
[--C-:B------:R-:W-:Y:S01]  /*5d50*/  FFMA.FTZ R199, R38, UR6, -R29.reuse ;  /* 0x0000000626c77c23 */ /* 0x100fe2000801081d */
[--C-:B------:R-:W-:Y:S01]  /*5d60*/  FFMA.FTZ R200, R39, UR6, -R29.reuse ;  /* 0x0000000627c87c23 */ /* 0x100fe2000801081d */
[----:B------:R-:W-:Y:S01]  /*5d70*/  LEA.HI R26, R26, R25, RZ, 0x3 ;  /* 0x000000191a1a7211 */ /* 0x000fe200078f18ff */
[--C-:B------:R-:W-:Y:S01]  /*5d80*/  FFMA.FTZ R201, R42, UR6, -R29.reuse ;  /* 0x000000062ac97c23 */ /* 0x100fe2000801081d */
[--C-:B------:R-:W-:Y:S01]  /*5d90*/  FFMA.FTZ R202, R43, UR6, -R29.reuse ;  /* 0x000000062bca7c23 */ /* 0x100fe2000801081d */
[----:B------:R-:W-:Y:S01]  /*5da0*/  FFMA.FTZ R203, R46, UR6, -R29 ;  /* 0x000000062ecb7c23 */ /* 0x000fe2000801081d */
[C---:B------:R-:W-:Y:S01]  /*5db0*/  LOP3.LUT R28, R26.reuse, 0xfffffff8, RZ, 0xc0, !PT ;  /* 0xfffffff81a1c7812 */ /* 0x040fe200078ec0ff */
[----:B------:R-:W-:-:S02]  /*5dc0*/  IMAD.SHL.U32 R26, R26, 0x40, RZ ;  /* 0x000000401a1a7824 */ /* 0x000fc400078e00ff */
[--C-:B------:R-:W-:Y:S01]  /*5dd0*/  FFMA.FTZ R204, R47, UR6, -R29.reuse ;  /* 0x000000062fcc7c23 */ /* 0x100fe2000801081d */
[--C-:B------:R-:W-:Y:S01]  /*5de0*/  FFMA.FTZ R205, R50, UR6, -R29.reuse ;  /* 0x0000000632cd7c23 */ /* 0x100fe2000801081d */
[--C-:B------:R-:W-:Y:S01]  /*5df0*/  FFMA.FTZ R206, R51, UR6, -R29.reuse ;  /* 0x0000000633ce7c23 */ /* 0x100fe2000801081d */
[----:B------:R-:W-:Y:S01]  /*5e00*/  IMAD.IADD R28, R25, 0x1, -R28 ;  /* 0x00000001191c7824 */ /* 0x000fe200078e0a1c */
[----:B------:R-:W-:Y:S01]  /*5e10*/  LOP3.LUT R26, R26, 0x7ffffe00, RZ, 0xc0, !PT ;  /* 0x7ffffe001a1a7812 */ /* 0x000fe200078ec0ff */
[--C-:B------:R-:W-:Y:S01]  /*5e20*/  FFMA.FTZ R207, R54, UR6, -R29.reuse ;  /* 0x0000000636cf7c23 */ /* 0x100fe2000801081d */
[----:B------:R-:W-:Y:S01]  /*5e30*/  FFMA.FTZ R208, R55, UR6, -R29 ;  /* 0x0000000637d07c23 */ /* 0x000fe2000801081d */
[C---:B------:R-:W-:Y:S01]  /*5e40*/  IMAD.SHL.U32 R25, R28.reuse, 0x40, RZ ;  /* 0x000000401c197824 */ /* 0x040fe200078e00ff */
[----:B------:R-:W-:Y:S01]  /*5e50*/  MUFU.EX2 R183, R183 ;  /* 0x000000b700b77308 */ /* 0x000fe20000000800 */
[C---:B------:R-:W-:Y:S02]  /*5e60*/  LOP3.LUT P3, RZ, R28.reuse, 0x2, RZ, 0xc0, !PT ;  /* 0x000000021cff7812 */ /* 0x040fe4000786c0ff */
[----:B------:R-:W-:-:S02]  /*5e70*/  LOP3.LUT P2, RZ, R28, 0x4, RZ, 0xc0, !PT ;  /* 0x000000041cff7812 */ /* 0x000fc4000784c0ff */
[----:B------:R-:W-:Y:S02]  /*5e80*/  LOP3.LUT R25, R25, 0x1c0, RZ, 0xc0, !PT ;  /* 0x000001c019197812 */ /* 0x000fe400078ec0ff */
[----:B------:R-:W-:Y:S01]  /*5e90*/  SEL R56, R56, 0xffffffc0, !P2 ;  /* 0xffffffc038387807 */ /* 0x000fe20005000000 */
[----:B------:R-:W1:Y:S01]  /*5ea0*/  MUFU.EX2 R194, R194 ;  /* 0x000000c200c27308 */ /* 0x000e620000000800 */
[----:B------:R-:W-:Y:S02]  /*5eb0*/  LOP3.LUT R24, R25, 0x8, R24, 0xf8, !PT ;  /* 0x0000000819187812 */ /* 0x000fe400078ef818 */
[----:B------:R-:W-:Y:S02]  /*5ec0*/  SHF.R.U32.HI R25, RZ, 0x3, R25 ;  /* 0x00000003ff197819 */ /* 0x000fe40000011619 */
[----:B------:R-:W-:Y:S01]  /*5ed0*/  F2FP.F16.F32.PACK_AB R152, R169, R168 ;  /* 0x000000a8a998723e */ /* 0x000fe200000000ff */
[----:B------:R-:W-:Y:S01]  /*5ee0*/  FADD.FTZ R169, R168, R169 ;  /* 0x000000a9a8a97221 */ /* 0x000fe20000010000 */
[----:B------:R-:W-:Y:S01]  /*5ef0*/  LOP3.LUT R24, R24, R25, RZ, 0x3c, !PT ;  /* 0x0000001918187212 */ /* 0x000fe200078e3cff */
[----:B------:R-:W-:Y:S01]  /*5f00*/  MUFU.EX2 R195, R195 ;  /* 0x000000c300c37308 */ /* 0x000fe20000000800 */
[----:B0-----:R-:W-:Y:S01]  /*5f10*/  F2FP.F16.F32.PACK_AB R158, R175, R174 ;  /* 0x000000aeaf9e723e */ /* 0x001fe200000000ff */
[----:B------:R-:W-:Y:S01]  /*5f20*/  FADD.FTZ R170, R170, R169 ;  /* 0x000000a9aaaa7221 */ /* 0x000fe20000010000 */
[----:B------:R-:W-:Y:S01]  /*5f30*/  IADD3 R57, R24, R26, R57 ;  /* 0x0000001a18397210 */ /* 0x000fe20007ffe039 */
[----:B------:R-:W-:Y:S01]  /*5f40*/  @!P1 VIADD R24, R184, 0x38840 ;  /* 0x00038840b8189836 */ /* 0x000fe20000000000 */
[----:B------:R-:W-:Y:S01]  /*5f50*/  PLOP3.LUT P2, PT, PT, PT, UP0, 0x80, 0x0 ;  /* 0x000000000000781c */ /* 0x000fe20003f4f008 */
[----:B------:R-:W-:-:S02]  /*5f60*/  FADD.FTZ R171, R171, R170 ;  /* 0x000000aaabab7221 */ /* 0x000fc40000010000 */
[----:B------:R-:W0:Y:S01]  /*5f70*/  MUFU.EX2 R196, R196 ;  /* 0x000000c400c47308 */ /* 0x000e220000000800 */
[----:B------:R-:W-:Y:S01]  /*5f80*/  @!P1 PRMT R24, RZ, 0x654, R24 ;  /* 0x00000654ff189816 */ /* 0x000fe20000000018 */
[----:B------:R-:W-:Y:S01]  /*5f90*/  IMAD R189, R57, 0x2, R184 ;  /* 0x0000000239bd7824 */ /* 0x000fe200078e02b8 */
[----:B-1----:R-:W-:Y:S01]  /*5fa0*/  F2FP.F16.F32.PACK_AB R153, R194, R183 ;  /* 0x000000b7c299723e */ /* 0x002fe200000000ff */
[----:B------:R-:W-:Y:S01]  /*5fb0*/  FADD.FTZ R194, R183, R194 ;  /* 0x000000c2b7c27221 */ /* 0x000fe20000010000 */
[----:B------:R1:W-:Y:S01]  /*5fc0*/  @!P1 SYNCS.ARRIVE.TRANS64.RED.A1T0 RZ, [R24+URZ], RZ ;  /* 0x000000ff18ff99a7 */ /* 0x0003e2000810043f */
[C---:B------:R-:W-:Y:S02]  /*5fd0*/  VIADD R191, R189.reuse, 0x36400 ;  /* 0x00036400bdbf7836 */ /* 0x040fe40000000000 */
[----:B------:R-:W-:Y:S01]  /*5fe0*/  FADD.FTZ R172, R172, R171 ;  /* 0x000000abacac7221 */ /* 0x000fe20000010000 */
[----:B------:R-:W-:Y:S01]  /*5ff0*/  MUFU.EX2 R197, R197 ;  /* 0x000000c500c57308 */ /* 0x000fe20000000800 */
[----:B------:R-:W-:-:S02]  /*6000*/  VIADD R190, R189, 0x36420 ;  /* 0x00036420bdbe7836 */ /* 0x000fc40000000000 */
[----:B------:R-:W-:Y:S02]  /*6010*/  @P3 VIADD R190, R191, 0xffffffe0 ;  /* 0xffffffe0bfbe3836 */ /* 0x000fe40000000000 */
[----:B------:R-:W-:Y:S01]  /*6020*/  FADD.FTZ R173, R173, R172 ;  /* 0x000000acadad7221 */ /* 0x000fe20000010000 */
[----:B------:R-:W-:Y:S02]  /*6030*/  IMAD.IADD R191, R191, 0x1, R56 ;  /* 0x00000001bfbf7824 */ /* 0x000fe400078e0238 */
[----:B------:R-:W-:Y:S01]  /*6040*/  IMAD.IADD R192, R56, 0x1, R190 ;  /* 0x0000000138c07824 */ /* 0x000fe200078e02be */
[----:B------:R-:W2:Y:S01]  /*6050*/  MUFU.EX2 R198, R198 ;  /* 0x000000c600c67308 */ /* 0x000ea20000000800 */
[----:B0-----:R-:W-:Y:S01]  /*6060*/  F2FP.F16.F32.PACK_AB R155, R196, R195 ;  /* 0x000000c3c49b723e */ /* 0x001fe200000000ff */
[----:B------:R-:W-:Y:S01]  /*6070*/  BAR.SYNC.DEFER_BLOCKING 0xf, 0x100 ;  /* 0x03c4000000007b1d */ /* 0x000fe20000010000 */
[----:B------:R-:W-:Y:S01]  /*6080*/  FADD.FTZ R195, R195, R194 ;  /* 0x000000c2c3c37221 */ /* 0x000fe20000010000 */
[----:B------:R-:W-:-:S03]  /*6090*/  FADD.FTZ R174, R174, R173 ;  /* 0x000000adaeae7221 */ /* 0x000fc60000010000 */
[----:B------:R-:W-:Y:S01]  /*60a0*/  FADD.FTZ R196, R196, R195 ;  /* 0x000000c3c4c47221 */ /* 0x000fe20000010000 */
[----:B------:R-:W-:Y:S01]  /*60b0*/  MUFU.EX2 R199, R199 ;  /* 0x000000c700c77308 */ /* 0x000fe20000000800 */
[----:B------:R-:W-:-:S07]  /*60c0*/  FADD.FTZ R175, R175, R174 ;  /* 0x000000aeafaf7221 */ /* 0x000fce0000010000 */
[----:B------:R-:W0:Y:S01]  /*60d0*/  MUFU.EX2 R200, R200 ;  /* 0x000000c800c87308 */ /* 0x000e220000000800 */
[----:B--2---:R-:W-:Y:S01]  /*60e0*/  F2FP.F16.F32.PACK_AB R157, R198, R197 ;  /* 0x000000c5c69d723e */ /* 0x004fe200000000ff */
[----:B------:R-:W-:-:S04]  /*60f0*/  FADD.FTZ R197, R197, R196 ;  /* 0x000000c4c5c57221 */ /* 0x000fc80000010000 */
[----:B------:R-:W-:Y:S02]  /*6100*/  FADD.FTZ R198, R198, R197 ;  /* 0x000000c5c6c67221 */ /* 0x000fe40000010000 */
[----:B------:R-:W-:Y:S01]  /*6110*/  MUFU.EX2 R176, R176 ;  /* 0x000000b000b07308 */ /* 0x000fe20000000800 */
[----:B------:R2:W-:Y:S07]  /*6120*/  STSM.16.M88.4 [R189+0x36400], R152 ;  /* 0x03640098bd007844 */ /* 0x0005ee0000000200 */
[----:B------:R-:W3:Y:S01]  /*6130*/  MUFU.EX2 R177, R177 ;  /* 0x000000b100b17308 */ /* 0x000ee20000000800 */
[----:B0-----:R-:W-:Y:S01]  /*6140*/  F2FP.F16.F32.PACK_AB R159, R200, R199 ;  /* 0x000000c7c89f723e */ /* 0x001fe200000000ff */
[----:B------:R-:W-:-:S04]  /*6150*/  FADD.FTZ R199, R199, R198 ;  /* 0x000000c6c7c77221 */ /* 0x000fc80000010000 */
[----:B------:R0:W-:Y:S01]  /*6160*/  STSM.16.M88.4 [R190], R156 ;  /* 0x0000009cbe007844 */ /* 0x0001e20000000200 */
[----:B------:R-:W-:Y:S01]  /*6170*/  FADD.FTZ R200, R200, R199 ;  /* 0x000000c7c8c87221 */ /* 0x000fe20000010000 */
[----:B------:R-:W-:Y:S08]  /*6180*/  MUFU.EX2 R178, R178 ;  /* 0x000000b200b27308 */ /* 0x000ff00000000800 */
[----:B------:R-:W4:Y:S01]  /*6190*/  MUFU.EX2 R179, R179 ;  /* 0x000000b300b37308 */ /* 0x000f220000000800 */
[----:B---3--:R-:W-:Y:S01]  /*61a0*/  F2FP.F16.F32.PACK_AB R160, R177, R176 ;  /* 0x000000b0b1a0723e */ /* 0x008fe200000000ff */
[----:B------:R-:W-:-:S04]  /*61b0*/  FADD.FTZ R176, R176, R175 ;  /* 0x000000afb0b07221 */ /* 0x000fc80000010000 */
[----:B------:R-:W-:Y:S02]  /*61c0*/  FADD.FTZ R177, R177, R176 ;  /* 0x000000b0b1b17221 */ /* 0x000fe40000010000 */
[----:B------:R-:W-:Y:S08]  /*61d0*/  MUFU.EX2 R201, R201 ;  /* 0x000000c900c97308 */ /* 0x000ff00000000800 */
[----:B------:R-:W3:Y:S01]  /*61e0*/  MUFU.EX2 R202, R202 ;  /* 0x000000ca00ca7308 */ /* 0x000ee20000000800 */
[----:B----4-:R-:W-:Y:S01]  /*61f0*/  F2FP.F16.F32.PACK_AB R162, R179, R178 ;  /* 0x000000b2b3a2723e */ /* 0x010fe200000000ff */
[----:B------:R-:W-:-:S04]  /*6200*/  FADD.FTZ R178, R178, R177 ;  /* 0x000000b1b2b27221 */ /* 0x000fc80000010000 */
[----:B------:R-:W-:Y:S02]  /*6210*/  FADD.FTZ R179, R179, R178 ;  /* 0x000000b2b3b37221 */ /* 0x000fe40000010000 */
        /* <DEDUP_REMOVED lines=25> */
[----:B------:R-:W-:Y:S01]  /*63b0*/  FADD.FTZ R206, R206, R205 ;  /* 0x000000cdcece7221 */ /* 0x000fe20000010000 */
[----:B----4-:R-:W-:-:S03]  /*63c0*/  F2FP.F16.F32.PACK_AB R167, R208, R207 ;  /* 0x000000cfd0a7723e */ /* 0x010fc600000000ff */
[----:B------:R-:W-:Y:S02]  /*63d0*/  FADD.FTZ R207, R207, R206 ;  /* 0x000000cecfcf7221 */ /* 0x000fe40000010000 */
[----:B------:R0:W-:Y:S01]  /*63e0*/  STSM.16.M88.4 [R192], R164 ;  /* 0x000000a4c0007844 */ /* 0x0001e20000000200 */
[----:B-1----:R-:W-:Y:S01]  /*63f0*/  WARPGROUP.ARRIVE ;  /* 0x00000000000079c5 */ /* 0x002fe20000000000 */
[----:B------:R-:W-:-:S05]  /*6400*/  FADD.FTZ R194, R208, R207 ;  /* 0x000000cfd0c27221 */ /* 0x000fca0000010000 */
[----:B------:R-:W-:Y:S01]  /*6410*/  HGMMA.64x256x16.F32 R24, R152, gdesc[UR8].tnspB, RZ, !UPT, gsb0 ;  /* 0x43e0000898187df0 */ /* 0x000fe2000c0008ff */
[----:B------:R-:W-:Y:S01]  /*6420*/  R2UR UR10, R209 ;  /* 0x00000000d10a72ca */ /* 0x000fe200000e0000 */
[----:B------:R-:W-:Y:S01]  /*6430*/  UMOV UR11, 0x40000040 ;  /* 0x40000040000b7882 */ /* 0x000fe20000000000 */
[C---:B------:R-:W-:Y:S01]  /*6440*/  VIADD R209, R188.reuse, 0x100 ;  /* 0x00000100bcd17836 */ /* 0x040fe20000000000 */
[----:B------:R-:W-:Y:S02]  /*6450*/  WARPGROUP.DEPBAR.LE gsb0, 0x0 ;  /* 0x00008000000079c5 */ /* 0x000fe40000010000 */
[----:B------:R-:W-:Y:S01]  /*6460*/  WARPGROUP.ARRIVE ;  /* 0x00000000000079c5 */ /* 0x000fe20000000000 */
[----:B--2---:R-:W-:-:S15]  /*6470*/  VIADD R152, R188, 0x180 ;  /* 0x00000180bc987836 */ /* 0x004fde0000000000 */
[----:B------:R-:W-:-:S06]  /*6480*/  NOP ;  /* 0x0000000000007918 */ /* 0x000fcc0000000000 */
[----:B------:R-:W-:Y:S01]  /*6490*/  HGMMA.64x256x16.F32 R24, R156, gdesc[UR8].tnspB, R24, gsb0 ;  /* 0x43e000089c187df0 */ /* 0x000fe20008000818 */
[----:B------:R-:W-:Y:S01]  /*64a0*/  R2UR UR10, R209 ;  /* 0x00000000d10a72ca */ /* 0x000fe200000e0000 */
[----:B------:R-:W-:Y:S01]  /*64b0*/  UMOV UR11, 0x40000040 ;  /* 0x40000040000b7882 */ /* 0x000fe20000000000 */
[----:B------:R-:W-:Y:S02]  /*64c0*/  WARPGROUP.DEPBAR.LE gsb0, 0x0 ;  /* 0x00008000000079c5 */ /* 0x000fe40000010000 */
[----:B------:R-:W-:-:S15]  /*64d0*/  WARPGROUP.ARRIVE ;  /* 0x00000000000079c5 */ /* 0x000fde0000000000 */
[----:B------:R-:W-:-:S08]  /*64e0*/  NOP ;  /* 0x0000000000007918 */ /* 0x000fd00000000000 */
[----:B------:R-:W-:Y:S01]  /*64f0*/  HGMMA.64x256x16.F32 R24, R160, gdesc[UR8].tnspB, R24, gsb0 ;  /* 0x43e00008a0187df0 */ /* 0x000fe20008000818 */
[----:B------:R-:W-:Y:S01]  /*6500*/  R2UR UR10, R152 ;  /* 0x00000000980a72ca */ /* 0x000fe200000e0000 */
[----:B------:R-:W-:Y:S01]  /*6510*/  UMOV UR11, 0x40000040 ;  /* 0x40000040000b7882 */ /* 0x000fe20000000000 */
[----:B------:R-:W-:-:S05]  /*6520*/  @!P1 VIADD R152, R184, 0x38860 ;  /* 0x00038860b8989836 */ /* 0x000fca0000000000 */
[----:B------:R-:W-:Y:S01]  /*6530*/  @!P1 PRMT R152, RZ, 0x654, R152 ;  /* 0x00000654ff989816 */ /* 0x000fe20000000098 */
[----:B------:R-:W-:Y:S02]  /*6540*/  WARPGROUP.DEPBAR.LE gsb0, 0x0 ;  /* 0x00008000000079c5 */ /* 0x000fe40000010000 */
[----:B------:R-:W-:-:S15]  /*6550*/  WARPGROUP.ARRIVE ;  /* 0x00000000000079c5 */ /* 0x000fde0000000000 */
[----:B------:R-:W-:-:S02]  /*6560*/  NOP ;  /* 0x0000000000007918 */ /* 0x000fc40000000000 */
[----:B------:R-:W-:Y:S03]  /*6570*/  HGMMA.64x256x16.F32 R24, R164, gdesc[UR8].tnspB, R24, gsb0 ;  /* 0x43e00008a4187df0 */ /* 0x000fe60008000818 */
[----:B------:R-:W-:Y:S02]  /*6580*/  WARPGROUP.DEPBAR.LE gsb0, 0x0 ;  /* 0x00008000000079c5 */ /* 0x000fe40000010000 */
[----:B------:R-:W-:Y:S01]  /*6590*/  @!PT LDS RZ, [RZ] ;  /* 0x00000000fffff984 */ /* 0x000fe20000000800 */
[----:B------:R-:W-:Y:S01]  /*65a0*/  @!PT LDS RZ, [RZ] ;  /* 0x00000000fffff984 */ /* 0x000fe20000000800 */
[----:B------:R-:W-:Y:S01]  /*65b0*/  @!PT LDS RZ, [RZ] ;  /* 0x00000000fffff984 */ /* 0x000fe20000000800 */
[----:B------:R-:W-:Y:S01]  /*65c0*/  @!PT LDS RZ, [RZ] ;  /* 0x00000000fffff984 */ /* 0x000fe20000000800 */
[----:B------:R1:W-:Y:S06]  /*65d0*/  MEMBAR.ALL.CTA ;  /* 0x0000000000007992 */ /* 0x0003ec0000008000 */
[----:B-1----:R-:W1:Y:S02]  /*65e0*/  FENCE.VIEW.ASYNC.S ;  /* 0x00000000000073c6 */ /* 0x002e640000000000 */
[----:B-1----:R-:W-:Y:S01]  /*65f0*/  NOP ;  /* 0x0000000000007918 */ /* 0x002fe20000000000 */
[----:B------:R-:W-:Y:S06]  /*6600*/  BAR.ARV 0xe, 0x100 ;  /* 0x0384000000007b1d */ /* 0x000fec0000002000 */
[----:B------:R1:W-:Y:S02]  /*6610*/  @!P1 SYNCS.ARRIVE.TRANS64.RED.A1T0 RZ, [R152+URZ], RZ ;  /* 0x000000ff98ff99a7 */ /* 0x0003e4000810043f */
[----:B-1----:R-:W-:Y:S01]  /*6620*/  IMAD.MOV.U32 R152, RZ, RZ, RZ ;  /* 0x000000ffff987224 */ /* 0x002fe200078e00ff */
[----:B0-----:R-:W-:Y:S06]  /*6630*/  @!P2 BRA `(.L_x_211) ;  /* 0x000000300050a947 */ /* 0x001fec0003800000 */
[----:B------:R-:W-:Y:S01]  /*6640*/  IMAD.MOV.U32 R196, RZ, RZ, RZ ;  /* 0x000000ffffc47224 */ /* 0x000fe200078e00ff */
[----:B------:R-:W-:Y:S01]  /*6650*/  ULDC UR60, c[0x0][0xad0] ;  /* 0x0002b400003c7ab9 */ /* 0x000fe20000000800 */
[----:B------:R-:W-:Y:S01]  /*6660*/  IMAD.U32 R198, RZ, RZ, UR61 ;  /* 0x0000003dffc67e24 */ /* 0x000fe2000f8e00ff */
[----:B------:R-:W-:-:S06]  /*6670*/  UMOV UR61, URZ ;  /* 0x0000003f003d7c82 */ /* 0x000fcc0008000000 */
.L_x_220:
[----:B------:R-:W-:Y:S01]  /*6680*/  VIADD R197, R196, 0x1 ;  /* 0x00000001c4c57836 */ /* 0x000fe20000000000 */
[----:B------:R-:W-:Y:S02]  /*6690*/  R2UR UR10, R198 ;  /* 0x00000000c60a72ca */ /* 0x000fe400000e0000 */
[----:B------:R-:W-:Y:S02]  /*66a0*/  R2UR UR7, R2 ;  /* 0x00000000020772ca */ /* 0x000fe400000e0000 */
[----:B------:R-:W-:-:S04]  /*66b0*/  ISETP.NE.AND P3, PT, R197, 0x2, PT ;  /* 0x00000002c500780c */ /* 0x000fc80003f65270 */
[----:B-1----:R-:W-:Y:S02]  /*66c0*/  SEL R152, RZ, 0x1, P3 ;  /* 0x00000001ff987807 */ /* 0x002fe40001800000 */
[----:B------:R-:W-:Y:S02]  /*66d0*/  SEL R197, R197, RZ, P3 ;  /* 0x000000ffc5c57207 */ /* 0x000fe40001800000 */
[----:B------:R-:W-:Y:S01]  /*66e0*/  R2UR UR6, R152 ;  /* 0x00000000980672ca */ /* 0x000fe200000e0000 */
[----:B------:R-:W-:Y:S01]  /*66f0*/  IMAD.U32 R152, RZ, RZ, UR10 ;  /* 0x0000000aff987e24 */ /* 0x000fe2000f8e00ff */
[----:B------:R-:W-:-:S04]  /*6700*/  UIADD3 UR10, UR10, -0x1, URZ ;  /* 0xffffffff0a0a7890 */ /* 0x000fc8000fffe03f */
[----:B------:R-:W-:Y:S02]  /*6710*/  ISETP.GT.AND P2, PT, R152, UR7, PT ;  /* 0x0000000798007c0c */ /* 0x000fe4000bf44270 */
[----:B------:R-:W-:-:S05]  /*6720*/  IMAD.U32 R198, RZ, RZ, UR10 ;  /* 0x0000000affc67e24 */ /* 0x000fca000f8e00ff */
[----:B------:R-:W-:Y:S01]  /*6730*/  ULOP3.LUT UR61, UR61, UR6, URZ, 0x3c, !UPT ;  /* 0x000000063d3d7292 */ /* 0x000fe2000f8e3c3f */
[----:B------:R-:W-:Y:S11]  /*6740*/  @!P0 BRA `(.L_x_212) ;  /* 0x0000000000048947 */ /* 0x000ff60003800000 */
[----:B------:R-:W-:Y:S01]  /*6750*/  BPT.TRAP 0x1 ;  /* 0x000000040000795c */ /* 0x000fe20000300000 */
.L_x_212:
[----:B------:R-:W-:Y:S02]  /*6760*/  IMAD.U32 R200, RZ, RZ, UR61 ;  /* 0x0000003dffc87e24 */ /* 0x000fe4000f8e00ff */
[----:B------:R-:W-:-:S03]  /*6770*/  IMAD R195, R197, 0x8, R184 ;  /* 0x00000008c5c37824 */ /* 0x000fc600078e02b8 */
[----:B------:R-:W-:-:S04]  /*6780*/  SHF.L.U32 R200, R200, 0x1f, RZ ;  /* 0x0000001fc8c87819 */ /* 0x000fc800000006ff */
[----:B------:R0:W1:Y:S01]  /*6790*/  SYNCS.PHASECHK.TRANS64.TRYWAIT P3, [R195+URZ+0x38830], R200 ;  /* 0x038830c8c30075a7 */ /* 0x000062000806017f */
[----:B------:R-:W-:Y:S05]  /*67a0*/  @!P0 BRA `(.L_x_213) ;  /* 0x0000000000048947 */ /* 0x000fea0003800000 */
[----:B------:R-:W-:Y:S01]  /*67b0*/  BPT.TRAP 0x1 ;  /* 0x000000040000795c */ /* 0x000fe20000300000 */
.L_x_213:
[----:B------:R-:W-:Y:S01]  /*67c0*/  IMAD R199, R197, 0x200, R4 ;  /* 0x00000200c5c77824 */ /* 0x000fe200078e0204 */
[----:B-1----:R-:W-:Y:S06]  /*67d0*/  @P3 BRA `(.L_x_214) ;  /* 0x0000000000083947 */ /* 0x002fec0003800000 */
[----:B------:R-:W1:Y:S02]  /*67e0*/  SYNCS.PHASECHK.TRANS64.TRYWAIT P3, [R195+URZ+0x38830], R200 ;  /* 0x038830c8c30075a7 */ /* 0x000e64000806017f */
[----:B-1----:R-:W-:Y:S05]  /*67f0*/  @!P3 BRA `(.L_x_215) ;  /* 0x000000b800b8b947 */ /* 0x002fea0003800000 */
.L_x_214:
[----:B------:R-:W-:Y:S01]  /*6800*/  R2UR UR6, R199 ;  /* 0x00000000c70672ca */ /* 0x000fe200000e0000 */
[----:B------:R-:W-:Y:S01]  /*6810*/  WARPGROUP.ARRIVE ;  /* 0x00000000000079c5 */ /* 0x000fe20000000000 */
[----:B------:R-:W-:Y:S01]  /*6820*/  MOV R201, UR17 ;  /* 0x0000001100c97c02 */ /* 0x000fe20008000f00 */
[----:B------:R-:W-:Y:S01]  /*6830*/  UMOV UR19, 0x40000040 ;  /* 0x4000004000137882 */ /* 0x000fe20000000000 */
[----:B------:R-:W-:Y:S01]  /*6840*/  MOV R202, UR16 ;  /* 0x0000001000ca7c02 */ /* 0x000fe20008000f00 */
[----:B------:R-:W-:Y:S01]  /*6850*/  UMOV UR15, 0x40000040 ;  /* 0x40000040000f7882 */ /* 0x000fe20000000000 */
[----:B------:R-:W-:Y:S01]  /*6860*/  R2UR UR16, R10 ;  /* 0x000000000a1072ca */ /* 0x000fe200000e0000 */
[----:B------:R-:W-:Y:S01]  /*6870*/  UMOV UR11, 0x40000040 ;  /* 0x40000040000b7882 */ /* 0x000fe20000000000 */
[----:B------:R-:W-:Y:S01]  /*6880*/  R2UR UR17, R11 ;  /* 0x000000000b1172ca */ /* 0x000fe200000e0000 */
[----:B------:R-:W-:Y:S01]  /*6890*/  UMOV UR59, 0x40000040 ;  /* 0x40000040003b7882 */ /* 0x000fe20000000000 */
[----:B------:R-:W-:-:S02]  /*68a0*/  MOV R203, UR13 ;  /* 0x0000000d00cb7c02 */ /* 0x000fc40008000f00 */
[----:B------:R-:W-:Y:S01]  /*68b0*/  MOV R204, UR12 ;  /* 0x0000000c00cc7c02 */ /* 0x000fe20008000f00 */
[----:B------:R-:W-:Y:S01]  /*68c0*/  UMOV UR18, UR6 ;  /* 0x0000000600127c82 */ /* 0x000fe20008000000 */
[----:B------:R-:W-:Y:S02]  /*68d0*/  R2UR UR12, R12 ;  /* 0x000000000c0c72ca */ /* 0x000fe400000e0000 */
[----:B------:R-:W-:Y:S02]  /*68e0*/  R2UR UR13, R13 ;  /* 0x000000000d0d72ca */ /* 0x000fe400000e0000 */
[----:B------:R-:W-:Y:S02]  /*68f0*/  MOV R205, UR9 ;  /* 0x0000000900cd7c02 */ /* 0x000fe40008000f00 */
[----:B------:R-:W-:Y:S01]  /*6900*/  MOV R206, UR8 ;  /* 0x0000000800ce7c02 */ /* 0x000fe20008000f00 */
[----:B------:R-:W-:Y:S01]  /*6910*/  HGMMA.64x64x16.F32 R152, gdesc[UR16], RZ, !UPT, gsb0 ;  /* 0x00e00000109879f0 */ /* 0x000fe2000c0008ff */
[----:B------:R-:W-:Y:S01]  /*6920*/  R2UR UR17, R201 ;  /* 0x00000000c91172ca */ /* 0x000fe200000e0000 */
[----:B------:R-:W-:Y:S01]  /*6930*/  VIADD R201, R199, 0x2 ;  /* 0x00000002c7c97836 */ /* 0x000fe20000000000 */
[----:B------:R-:W-:-:S02]  /*6940*/  R2UR UR8, R14 ;  /* 0x000000000e0872ca */ /* 0x000fc400000e0000 */
[----:B------:R-:W-:Y:S02]  /*6950*/  R2UR UR9, R15 ;  /* 0x000000000f0972ca */ /* 0x000fe400000e0000 */
[----:B------:R-:W-:Y:S01]  /*6960*/  R2UR UR6, R201 ;  /* 0x00000000c90672ca */ /* 0x000fe200000e0000 */
[C---:B------:R-:W-:Y:S01]  /*6970*/  VIADD R201, R199.reuse, 0x4 ;  /* 0x00000004c7c97836 */ /* 0x040fe20000000000 */
[----:B------:R-:W-:Y:S01]  /*6980*/  R2UR UR56, R16 ;  /* 0x00000000103872ca */ /* 0x000fe200000e0000 */
[----:B------:R-:W-:Y:S01]  /*6990*/  VIADD R199, R199, 0x6 ;  /* 0x00000006c7c77836 */ /* 0x000fe20000000000 */
[----:B------:R-:W-:Y:S02]  /*69a0*/  R2UR UR57, R17 ;  /* 0x00000000113972ca */ /* 0x000fe400000e0000 */
[----:B------:R-:W-:-:S07]  /*69b0*/  R2UR UR16, R202 ;  /* 0x00000000ca1072ca */ /* 0x000fce00000e0000 */
[----:B------:R-:W-:Y:S01]  /*69c0*/  UMOV UR14, UR6 ;  /* 0x00000006000e7c82 */ /* 0x000fe20008000000 */
[----:B------:R-:W-:-:S13]  /*69d0*/  R2UR UR6, R201 ;  /* 0x00000000c90672ca */ /* 0x000fda00000e0000 */
[----:B------:R-:W-:Y:S01]  /*69e0*/  UMOV UR10, UR6 ;  /* 0x00000006000a7c82 */ /* 0x000fe20008000000 */
[----:B------:R-:W-:-:S13]  /*69f0*/  R2UR UR6, R199 ;  /* 0x00000000c70672ca */ /* 0x000fda00000e0000 */
[----:B------:R-:W-:Y:S01]  /*6a00*/  UMOV UR58, UR6 ;  /* 0x00000006003a7c82 */ /* 0x000fe20008000000 */
[----:B------:R-:W-:Y:S02]  /*6a10*/  WARPGROUP.DEPBAR.LE gsb0, 0x0 ;  /* 0x00008000000079c5 */ /* 0x000fe40000010000 */
[----:B------:R-:W-:-:S06]  /*6a20*/  WARPGROUP.ARRIVE ;  /* 0x00000000000079c5 */ /* 0x000fcc0000000000 */
[----:B------:R-:W-:Y:S01]  /*6a30*/  HGMMA.64x64x16.F32 R152, gdesc[UR12], R152, gsb0 ;  /* 0x00e000000c9879f0 */ /* 0x000fe20008000898 */
[----:B------:R-:W-:Y:S02]  /*6a40*/  R2UR UR13, R203 ;  /* 0x00000000cb0d72ca */ /* 0x000fe400000e0000 */
[----:B------:R-:W-:Y:S01]  /*6a50*/  R2UR UR12, R204 ;  /* 0x00000000cc0c72ca */ /* 0x000fe200000e0000 */
[----:B------:R-:W-:Y:S02]  /*6a60*/  WARPGROUP.DEPBAR.LE gsb0, 0x0 ;  /* 0x00008000000079c5 */ /* 0x000fe40000010000 */
[----:B------:R-:W-:-:S06]  /*6a70*/  WARPGROUP.ARRIVE ;  /* 0x00000000000079c5 */ /* 0x000fcc0000000000 */
[----:B------:R-:W-:Y:S01]  /*6a80*/  HGMMA.64x64x16.F32 R152, gdesc[UR8], R152, gsb0 ;  /* 0x00e00000089879f0 */ /* 0x000fe20008000898 */
[----:B------:R-:W-:Y:S02]  /*6a90*/  R2UR UR9, R205 ;  /* 0x00000000cd0972ca */ /* 0x000fe400000e0000 */
[----:B------:R-:W-:Y:S01]  /*6aa0*/  R2UR UR8, R206 ;  /* 0x00000000ce0872ca */ /* 0x000fe200000e0000 */
[----:B------:R-:W-:Y:S02]  /*6ab0*/  WARPGROUP.DEPBAR.LE gsb0, 0x0 ;  /* 0x00008000000079c5 */ /* 0x000fe40000010000 */
[----:B------:R-:W-:-:S06]  /*6ac0*/  WARPGROUP.ARRIVE ;  /* 0x00000000000079c5 */ /* 0x000fcc0000000000 */
[----:B------:R-:W-:Y:S03]  /*6ad0*/  HGMMA.64x64x16.F32 R152, gdesc[UR56], R152, gsb0 ;  /* 0x00e00000389879f0 */ /* 0x000fe60008000898 */
[----:B------:R-:W-:Y:S02]  /*6ae0*/  WARPGROUP.DEPBAR.LE gsb0, 0x0 ;  /* 0x00008000000079c5 */ /* 0x000fe40000010000 */
[----:B------:R-:W-:Y:S05]  /*6af0*/  @!P0 BRA `(.L_x_216) ;  /* 0x0000000000048947 */ /* 0x000fea0003800000 */
[----:B------:R-:W-:Y:S01]  /*6b00*/  BPT.TRAP 0x1 ;  /* 0x000000040000795c */ /* 0x000fe20000300000 */
.L_x_216:
[----:B------:R2:W3:Y:S01]  /*6b10*/  SYNCS.PHASECHK.TRANS64.TRYWAIT P3, [R195+URZ+0x38850], R200 ;  /* 0x038850c8c30075a7 */ /* 0x0004e2000806017f */
[----:B------:R-:W-:Y:S05]  /*6b20*/  @!P0 BRA `(.L_x_217) ;  /* 0x0000000000048947 */ /* 0x000fea0003800000 */
[----:B------:R-:W-:Y:S01]  /*6b30*/  BPT.TRAP 0x1 ;  /* 0x000000040000795c */ /* 0x000fe20000300000 */
.L_x_217:
[----:B---3--:R-:W-:Y:S05]  /*6b40*/  @P3 BRA `(.L_x_218) ;  /* 0x0000000000083947 */ /* 0x008fea0003800000 */
[----:B------:R-:W3:Y:S02]  /*6b50*/  SYNCS.PHASECHK.TRANS64.TRYWAIT P3, [R195+URZ+0x38850], R200 ;  /* 0x038850c8c30075a7 */ /* 0x000ee4000806017f */
[----:B---3--:R-:W-:Y:S05]  /*6b60*/  @!P3 BRA `(.L_x_219) ;  /* 0x000000b400f0b947 */ /* 0x008fea0003800000 */
.L_x_218:
[----:B------:R-:W-:Y:S01]  /*6b70*/  IMAD R199, R197, 0x1000, R6 ;  /* 0x00001000c5c77824 */ /* 0x000fe200078e0206 */
[----:B0123--:R-:W-:Y:S01]  /*6b80*/  MOV R200, UR49 ;  /* 0x0000003100c87c02 */ /* 0x00ffe20008000f00 */
[----:B------:R-:W-:Y:S01]  /*6b90*/  WARPGROUP.ARRIVE ;  /* 0x00000000000079c5 */ /* 0x000fe20000000000 */
[----:B------:R-:W-:Y:S01]  /*6ba0*/  MOV R201, UR48 ;  /* 0x0000003000c97c02 */ /* 0x000fe20008000f00 */
[----:B------:R-:W-:Y:S01]  /*6bb0*/  UMOV UR51, 0x40000040 ;  /* 0x4000004000337882 */ /* 0x000fe20000000000 */
[----:B------:R-:W-:Y:S01]  /*6bc0*/  R2UR UR6, R199 ;  /* 0x00000000c70672ca */ /* 0x000fe200000e0000 */
[----:B------:R-:W-:Y:S01]  /*6bd0*/  UMOV UR55, 0x40000040 ;  /* 0x4000004000377882 */ /* 0x000fe20000000000 */
[----:B------:R-:W-:Y:S01]  /*6be0*/  R2UR UR48, R18 ;  /* 0x00000000123072ca */ /* 0x000fe200000e0000 */
[----:B------:R-:W-:Y:S01]  /*6bf0*/  UMOV UR59, 0x40000040 ;  /* 0x40000040003b7882 */ /* 0x000fe20000000000 */
[----:B------:R-:W-:Y:S01]  /*6c00*/  R2UR UR49, R19 ;  /* 0x00000000133172ca */ /* 0x000fe200000e0000 */
[----:B------:R-:W-:Y:S01]  /*6c10*/  UMOV UR7, 0x40000040 ;  /* 0x4000004000077882 */ /* 0x000fe20000000000 */
[----:B------:R-:W-:Y:S01]  /*6c20*/  MOV R202, UR53 ;  /* 0x0000003500ca7c02 */ /* 0x000fe20008000f00 */
[----:B------:R-:W-:Y:S01]  /*6c30*/  UMOV UR11, 0x40000040 ;  /* 0x40000040000b7882 */ /* 0x000fe20000000000 */
[----:B------:R-:W-:Y:S01]  /*6c40*/  MOV R203, UR52 ;  /* 0x0000003400cb7c02 */ /* 0x000fe20008000f00 */
[----:B------:R-:W-:Y:S01]  /*6c50*/  UMOV UR15, 0x40000040 ;  /* 0x40000040000f7882 */ /* 0x000fe20000000000 */
[----:B------:R-:W-:Y:S01]  /*6c60*/  R2UR UR52, R20 ;  /* 0x00000000143472ca */ /* 0x000fe200000e0000 */
[----:B------:R-:W-:Y:S01]  /*6c70*/  UMOV UR19, 0x40000040 ;  /* 0x4000004000137882 */ /* 0x000fe20000000000 */
[----:B------:R-:W-:Y:S01]  /*6c80*/  R2UR UR53, R21 ;  /* 0x00000000153572ca */ /* 0x000fe200000e0000 */
[----:B------:R-:W-:Y:S01]  /*6c90*/  UMOV UR50, UR6 ;  /* 0x0000000600327c82 */ /* 0x000fe20008000000 */
[----:B------:R-:W-:Y:S01]  /*6ca0*/  R2UR UR56, R22 ;  /* 0x00000000163872ca */ /* 0x000fe200000e0000 */
[----:B------:R-:W-:Y:S01]  /*6cb0*/  UMOV UR23, 0x40000040 ;  /* 0x4000004000177882 */ /* 0x000fe20000000000 */
[----:B------:R-:W-:Y:S01]  /*6cc0*/  R2UR UR57, R23 ;  /* 0x00000000173972ca */ /* 0x000fe200000e0000 */
[----:B------:R-:W-:Y:S01]  /*6cd0*/  HGMMA.64x64x16.F32 R152, gdesc[UR48], R152, gsb0 ;  /* 0x00e00000309879f0 */ /* 0x000fe20008000898 */
[----:B------:R-:W-:Y:S01]  /*6ce0*/  R2UR UR49, R200 ;  /* 0x00000000c83172ca */ /* 0x000fe200000e0000 */
[C---:B------:R-:W-:Y:S01]  /*6cf0*/  VIADD R200, R199.reuse, 0x2 ;  /* 0x00000002c7c87836 */ /* 0x040fe20000000000 */
[----:B------:R-:W-:Y:S01]  /*6d00*/  UMOV UR27, 0x40000040 ;  /* 0x40000040001b7882 */ /* 0x000fe20000000000 */
[----:B------:R-:W-:Y:S01]  /*6d10*/  UMOV UR31, 0x40000040 ;  /* 0x40000040001f7882 */ /* 0x000fe20000000000 */
[----:B------:R-:W-:Y:S01]  /*6d20*/  UMOV UR35, 0x40000040 ;  /* 0x4000004000237882 */ /* 0x000fe20000000000 */
[----:B------:R-:W-:Y:S01]  /*6d30*/  UMOV UR39, 0x40000040 ;  /* 0x4000004000277882 */ /* 0x000fe20000000000 */
[----:B------:R-:W-:Y:S01]  /*6d40*/  R2UR UR6, R200 ;  /* 0x00000000c80672ca */ /* 0x000fe200000e0000 */
[----:B------:R-:W-:Y:S01]  /*6d50*/  VIADD R200, R199, 0x4 ;  /* 0x00000004c7c87836 */ /* 0x000fe20000000000 */
[----:B------:R-:W-:Y:S01]  /*6d60*/  UMOV UR43, 0x40000040 ;  /* 0x40000040002b7882 */ /* 0x000fe20000000000 */
[----:B------:R-:W-:Y:S01]  /*6d70*/  UMOV UR47, 0x40000040 ;  /* 0x40000040002f7882 */ /* 0x000fe20000000000 */
[----:B------:R-:W-:Y:S01]  /*6d80*/  R2UR UR48, R201 ;  /* 0x00000000c93072ca */ /* 0x000fe200000e0000 */
[----:B------:R-:W-:Y:S01]  /*6d90*/  UMOV UR51, 0x40000040 ;  /* 0x4000004000337882 */ /* 0x000fe20000000000 */
[----:B------:R-:W0:Y:S01]  /*6da0*/  S2R R204, SR_TID.X ;  /* 0x0000000000cc7919 */ /* 0x000e220000002100 */
[----:B------:R-:W-:-:S02]  /*6db0*/  VIADD R201, R199, 0x800 ;  /* 0x00000800c7c97836 */ /* 0x000fc40000000000 */
[----:B------:R-:W-:-:S04]  /*6dc0*/  IMAD R216, R197, 0x1000, R188 ;  /* 0x00001000c5d87824 */ /* 0x000fc800078e02bc */
[----:B------:R-:W-:Y:S01]  /*6dd0*/  UMOV UR54, UR6 ;  /* 0x0000000600367c82 */ /* 0x000fe20008000000 */
[----:B------:R-:W-:Y:S01]  /*6de0*/  R2UR UR6, R200 ;  /* 0x00000000c80672ca */ /* 0x000fe200000e0000 */
[----:B------:R-:W-:Y:S02]  /*6df0*/  VIADD R200, R199, 0x6 ;  /* 0x00000006c7c87836 */ /* 0x000fe40000000000 */
[----:B------:R-:W-:-:S10]  /*6e00*/  VIADD R217, R216, 0x80 ;  /* 0x00000080d8d97836 */ /* 0x000fd40000000000 */
[----:B------:R-:W-:Y:S01]  /*6e10*/  UMOV UR58, UR6 ;  /* 0x00000006003a7c82 */ /* 0x000fe20008000000 */
[----:B------:R-:W-:Y:S01]  /*6e20*/  R2UR UR6, R200 ;  /* 0x00000000c80672ca */ /* 0x000fe200000e0000 */
[----:B------:R-:W-:-:S05]  /*6e30*/  VIADD R200, R199, 0x200 ;  /* 0x00000200c7c87836 */ /* 0x000fca0000000000 */
[----:B------:R-:W-:Y:S01]  /*6e40*/  R2UR UR10, R200 ;  /* 0x00000000c80a72ca */ /* 0x000fe200000e0000 */
[----:B------:R-:W-:Y:S01]  /*6e50*/  VIADD R200, R199, 0x202 ;  /* 0x00000202c7c87836 */ /* 0x000fe20000000000 */
[----:B0-----:R-:W-:-:S04]  /*6e60*/  SHF.R.U32.HI R204, RZ, 0x7, R204 ;  /* 0x00000007ffcc7819 */ /* 0x001fc800000116cc */
[----:B------:R-:W-:Y:S01]  /*6e70*/  R2UR UR14, R200 ;  /* 0x00000000c80e72ca */ /* 0x000fe200000e0000 */
[----:B------:R-:W-:-:S05]  /*6e80*/  VIADD R200, R199, 0x204 ;  /* 0x00000204c7c87836 */ /* 0x000fca0000000000 */
[----:B------:R-:W-:Y:S01]  /*6e90*/  R2UR UR18, R200 ;  /* 0x00000000c81272ca */ /* 0x000fe200000e0000 */
[----:B------:R-:W-:-:S05]  /*6ea0*/  VIADD R200, R199, 0x206 ;  /* 0x00000206c7c87836 */ /* 0x000fca0000000000 */
[----:B------:R-:W-:Y:S01]  /*6eb0*/  R2UR UR22, R200 ;  /* 0x00000000c81672ca */ /* 0x000fe200000e0000 */
[----:B------:R-:W-:-:S05]  /*6ec0*/  VIADD R200, R199, 0x400 ;  /* 0x00000400c7c87836 */ /* 0x000fca0000000000 */
[----:B------:R-:W-:Y:S01]  /*6ed0*/  R2UR UR26, R200 ;  /* 0x00000000c81a72ca */ /* 0x000fe200000e0000 */
[----:B------:R-:W-:-:S05]  /*6ee0*/  VIADD R200, R199, 0x402 ;  /* 0x00000402c7c87836 */ /* 0x000fca0000000000 */
[----:B------:R-:W-:Y:S01]  /*6ef0*/  R2UR UR30, R200 ;  /* 0x00000000c81e72ca */ /* 0x000fe200000e0000 */
[C---:B------:R-:W-:Y:S01]  /*6f00*/  VIADD R200, R199.reuse, 0x404 ;  /* 0x00000404c7c87836 */ /* 0x040fe20000000000 */
[----:B------:R-:W-:Y:S02]  /*6f10*/  WARPGROUP.DEPBAR.LE gsb0, 0x0 ;  /* 0x00008000000079c5 */ /* 0x000fe40000010000 */
[----:B------:R-:W-:Y:S02]  /*6f20*/  WARPGROUP.ARRIVE ;  /* 0x00000000000079c5 */ /* 0x000fe40000000000 */
[----:B------:R-:W-:Y:S01]  /*6f30*/  R2UR UR34, R200 ;  /* 0x00000000c82272ca */ /* 0x000fe200000e0000 */
[----:B------:R-:W-:-:S03]  /*6f40*/  VIADD R200, R199, 0x406 ;  /* 0x00000406c7c87836 */ /* 0x000fc60000000000 */
[----:B------:R-:W-:Y:S02]  /*6f50*/  HGMMA.64x64x16.F32 R152, gdesc[UR52], R152, gsb0 ;  /* 0x00e00000349879f0 */ /* 0x000fe40008000898 */
[----:B------:R-:W-:Y:S01]  /*6f60*/  R2UR UR38, R200 ;  /* 0x00000000c82672ca */ /* 0x000fe200000e0000 */
[----:B------:R-:W-:Y:S01]  /*6f70*/  VIADD R200, R199, 0x600 ;  /* 0x00000600c7c87836 */ /* 0x000fe20000000000 */
[----:B------:R-:W-:Y:S01]  /*6f80*/  R2UR UR53, R202 ;  /* 0x00000000ca3572ca */ /* 0x000fe200000e0000 */
[----:B------:R-:W-:Y:S01]  /*6f90*/  UMOV UR55, 0x40000040 ;  /* 0x4000004000377882 */ /* 0x000fe20000000000 */
[----:B------:R-:W-:Y:S02]  /*6fa0*/  R2UR UR52, R203 ;  /* 0x00000000cb3472ca */ /* 0x000fe400000e0000 */
[----:B------:R-:W-:Y:S01]  /*6fb0*/  R2UR UR42, R200 ;  /* 0x00000000c82a72ca */ /* 0x000fe200000e0000 */
[----:B------:R-:W-:-:S05]  /*6fc0*/  VIADD R200, R199, 0x602 ;  /* 0x00000602c7c87836 */ /* 0x000fca0000000000 */
[----:B------:R-:W-:Y:S01]  /*6fd0*/  R2UR UR46, R200 ;  /* 0x00000000c82e72ca */ /* 0x000fe200000e0000 */
[----:B------:R-:W-:-:S05]  /*6fe0*/  VIADD R200, R199, 0x604 ;  /* 0x00000604c7c87836 */ /* 0x000fca0000000000 */
[----:B------:R-:W-:Y:S01]  /*6ff0*/  R2UR UR50, R200 ;  /* 0x00000000c83272ca */ /* 0x000fe200000e0000 */
[----:B------:R-:W-:-:S05]  /*7000*/  VIADD R200, R199, 0x606 ;  /* 0x00000606c7c87836 */ /* 0x000fca0000000000 */
[----:B------:R-:W-:Y:S02]  /*7010*/  R2UR UR54, R200 ;  /* 0x00000000c83672ca */ /* 0x000fe400000e0000 */
[----:B------:R0:W1:Y:S02]  /*7020*/  SHFL.IDX PT, R200, R204, RZ, 0x1f ;  /* 0x00001fffccc87589 */ /* 0x00006400000e0000 */
[----:B0-----:R-:W-:Y:S01]  /*7030*/  IMAD.MOV.U32 R204, RZ, RZ, 0x4 ;  /* 0x00000004ffcc7424 */ /* 0x001fe200078e00ff */
[----:B-1----:R-:W-:-:S04]  /*7040*/  ISETP.GT.AND P3, PT, R200, 0x7f, PT ;  /* 0x0000007fc800780c */ /* 0x002fc80003f64270 */
[----:B------:R-:W-:-:S05]  /*7050*/  SEL R200, RZ, 0x2, !P3 ;  /* 0x00000002ffc87807 */ /* 0x000fca0005800000 */
[----:B------:R-:W-:Y:S02]  /*7060*/  IMAD.IADD R202, R7, 0x1, R200 ;  /* 0x0000000107ca7824 */ /* 0x000fe400078e02c8 */
        /* <DEDUP_REMOVED lines=8> */
[C---:B------:R-:W-:Y:S02]  /*70f0*/  SEL R202, R204.reuse, 0x2, P3 ;  /* 0x00000002ccca7807 */ /* 0x040fe40001800000 */
[----:B------:R-:W-:-:S03]  /*7100*/  SEL R204, R204, 0x6, !P3 ;  /* 0x00000006cccc7807 */ /* 0x000fc60005800000 */
[--C-:B------:R-:W-:Y:S02]  /*7110*/  IMAD.IADD R203, R7, 0x1, R202.reuse ;  /* 0x0000000107cb7824 */ /* 0x100fe400078e02ca */
[C---:B------:R-:W-:Y:S02]  /*7120*/  IMAD.IADD R205, R201.reuse, 0x1, R202 ;  /* 0x00000001c9cd7824 */ /* 0x040fe400078e02ca */
[----:B------:R-:W-:Y:S01]  /*7130*/  IMAD.IADD R201, R201, 0x1, R204 ;  /* 0x00000001c9c97824 */ /* 0x000fe200078e02cc */
[----:B------:R-:W-:Y:S02]  /*7140*/  WARPGROUP.DEPBAR.LE gsb0, 0x0 ;  /* 0x00008000000079c5 */ /* 0x000fe40000010000 */
[----:B------:R-:W-:-:S06]  /*7150*/  WARPGROUP.ARRIVE ;  /* 0x00000000000079c5 */ /* 0x000fcc0000000000 */
[----:B------:R-:W-:Y:S01]  /*7160*/  HGMMA.64x64x16.F32 R152, gdesc[UR4], R152, gsb0 ;  /* 0x00e00000049879f0 */ /* 0x000fe20008000898 */
[----:B------:R-:W-:Y:S02]  /*7170*/  ULDC UR7, c[0x0][0xa80] ;  /* 0x0002a00000077ab9 */ /* 0x000fe40000000800 */
[----:B------:R-:W-:Y:S01]  /*7180*/  UMOV UR6, UR7 ;  /* 0x0000000700067c82 */ /* 0x000fe20008000000 */
        /* <DEDUP_REMOVED lines=69> */
[----:B------:R-:W-:Y:S02]  /*75e0*/  IMAD.IADD R203, R8, 0x1, R200 ;  /* 0x0000000108cb7824 */ /* 0x000fe400078e02c8 */
        /* <DEDUP_REMOVED lines=117> */
[----:B------:R-:W-:Y:S02]  /*7d40*/  LOP3.LUT R201, R201, 0x1e00, RZ, 0xc0, !PT ;  /* 0x00001e00c9c97812 */ /* 0x000fe400078ec0ff */
[----:B------:R-:W-:Y:S02]  /*7d50*/  ISETP.NE.AND P3, PT, R0, RZ, PT ;  /* 0x000000ff0000720c */ /* 0x000fe40003f65270 */
[----:B------:R-:W-:-:S02]  /*7d60*/  IADD3 R202, R200, R201, R5 ;  /* 0x000000c9c8ca7210 */ /* 0x000fc40007ffe005 */
        /* <DEDUP_REMOVED lines=8> */
[----:B------:R-:W-:Y:S02]  /*7df0*/  WARPGROUP.DEPBAR.LE gsb0, 0x0 ;  /* 0x00008000000079c5 */ /* 0x000fe40000010000 */
[----:B------:R-:W-:-:S09]  /*7e00*/  WARPGROUP.ARRIVE ;  /* 0x00000000000079c5 */ /* 0x000fd20000000000 */
        /* <DEDUP_REMOVED lines=25> */
[----:B0-----:R-:W-:Y:S01]  /*7fa0*/  FMNMX.FTZ R157, R199, R186, !PT ;  /* 0x000000bac79d7209 */ /* 0x001fe20007810000 */
[----:B------:R-:W-:Y:S01]  /*7fb0*/  FMUL.FTZ R161, R171, UR60 ;  /* 0x0000003caba17c20 */ /* 0x000fe20008410000 */
[----:B------:R-:W-:-:S05]  /*7fc0*/  FMUL.FTZ R165, R179, UR60 ;  /* 0x0000003cb3a57c20 */ /* 0x000fca0008410000 */
[----:B------:R-:W0:Y:S01]  /*7fd0*/  MUFU.TANH R202, R202 ;  /* 0x000000ca00ca7308 */ /* 0x000e220000002400 */
[----:B-1----:R-:W-:-:S07]  /*7fe0*/  FMNMX.FTZ R156, R200, R157, !PT ;  /* 0x0000009dc89c7209 */ /* 0x002fce0007810000 */
[----:B------:R-:W1:Y:S01]  /*7ff0*/  MUFU.TANH R203, R203 ;  /* 0x000000cb00cb7308 */ /* 0x000e620000002400 */
[----:B--2---:R-:W-:-:S07]  /*8000*/  FMNMX.FTZ R157, R201, R156, !PT ;  /* 0x0000009cc99d7209 */ /* 0x004fce0007810000 */
[----:B------:R-:W2:Y:S01]  /*8010*/  MUFU.TANH R204, R204 ;  /* 0x000000cc00cc7308 */ /* 0x000ea20000002400 */
[----:B0-----:R-:W-:-:S07]  /*8020*/  FMNMX.FTZ R156, R202, R157, !PT ;  /* 0x0000009dca9c7209 */ /* 0x001fce0007810000 */
        /* <DEDUP_REMOVED lines=19> */
[----:B0-----:R-:W-:Y:S01]  /*8160*/  FMNMX.FTZ R158, R212, R157, !PT ;  /* 0x0000009dd49e7209 */ /* 0x001fe20007810000 */
[----:B------:R-:W-:-:S06]  /*8170*/  FMUL.FTZ R157, R163, UR60 ;  /* 0x0000003ca39d7c20 */ /* 0x000fcc0008410000 */
[----:B------:R-:W0:Y:S01]  /*8180*/  MUFU.TANH R207, R207 ;  /* 0x000000cf00cf7308 */ /* 0x000e220000002400 */
[----:B-1----:R-:W-:Y:S01]  /*8190*/  FMNMX.FTZ R159, R213, R158, !PT ;  /* 0x0000009ed59f7209 */ /* 0x002fe20007810000 */
[----:B------:R-:W-:-:S06]  /*81a0*/  FMUL.FTZ R158, R166, UR60 ;  /* 0x0000003ca69e7c20 */ /* 0x000fcc0008410000 */
[----:B------:R-:W1:Y:S01]  /*81b0*/  MUFU.TANH R152, R152 ;  /* 0x0000009800987308 */ /* 0x000e620000002400 */
[----:B--2---:R-:W-:Y:S01]  /*81c0*/  FMNMX.FTZ R160, R214, R159, !PT ;  /* 0x0000009fd6a07209 */ /* 0x004fe20007810000 */
[----:B------:R-:W-:-:S06]  /*81d0*/  FMUL.FTZ R159, R167, UR60 ;  /* 0x0000003ca79f7c20 */ /* 0x000fcc0008410000 */
[----:B------:R-:W2:Y:S01]  /*81e0*/  MUFU.TANH R153, R153 ;  /* 0x0000009900997308 */ /* 0x000ea20000002400 */
[----:B0-----:R-:W-:Y:S01]  /*81f0*/  FMNMX.FTZ R164, R207, R160, !PT ;  /* 0x000000a0cfa47209 */ /* 0x001fe20007810000 */
[----:B------:R-:W-:-:S04]  /*8200*/  FMUL.FTZ R160, R170, UR60 ;  /* 0x0000003caaa07c20 */ /* 0x000fc80008410000 */
[----:B------:R-:W0:Y:S02]  /*8210*/  SHFL.BFLY PT, R163, R164, 0x2, 0x1f ;  /* 0x0c401f00a4a37f89 */ /* 0x000e2400000e0000 */
[----:B------:R-:W3:Y:S01]  /*8220*/  MUFU.TANH R154, R154 ;  /* 0x0000009a009a7308 */ /* 0x000ee20000002400 */
[----:B-1----:R-:W-:-:S07]  /*8230*/  FMNMX.FTZ R166, R152, R187, !PT ;  /* 0x000000bb98a67209 */ /* 0x002fce0007810000 */
[----:B------:R-:W1:Y:S01]  /*8240*/  MUFU.TANH R155, R155 ;  /* 0x0000009b009b7308 */ /* 0x000e620000002400 */
[----:B--2---:R-:W-:Y:S01]  /*8250*/  FMNMX.FTZ R167, R153, R166, !PT ;  /* 0x000000a699a77209 */ /* 0x004fe20007810000 */
[----:B------:R-:W-:-:S06]  /*8260*/  FMUL.FTZ R166, R182, UR60 ;  /* 0x0000003cb6a67c20 */ /* 0x000fcc0008410000 */
[----:B------:R-:W2:Y:S01]  /*8270*/  MUFU.TANH R156, R156 ;  /* 0x0000009c009c7308 */ /* 0x000ea20000002400 */
[----:B---3--:R-:W-:Y:S02]  /*8280*/  FMNMX.FTZ R168, R154, R167, !PT ;  /* 0x000000a79aa87209 */ /* 0x008fe40007810000 */
[----:B0-----:R-:W-:Y:S01]  /*8290*/  FMNMX.FTZ R169, R164, R163, !PT ;  /* 0x000000a3a4a97209 */ /* 0x001fe20007810000 */
[----:B------:R-:W-:-:S04]  /*82a0*/  FMUL.FTZ R163, R175, UR60 ;  /* 0x0000003cafa37c20 */ /* 0x000fc80008410000 */
[----:B------:R-:W0:Y:S01]  /*82b0*/  MUFU.TANH R157, R157 ;  /* 0x0000009d009d7308 */ /* 0x000e220000002400 */
[----:B-1----:R-:W-:Y:S01]  /*82c0*/  FMNMX.FTZ R167, R155, R168, !PT ;  /* 0x000000a89ba77209 */ /* 0x002fe20007810000 */
[----:B------:R-:W-:Y:S01]  /*82d0*/  FMUL.FTZ R164, R178, UR60 ;  /* 0x0000003cb2a47c20 */ /* 0x000fe20008410000 */
[----:B------:R-:W1:Y:S05]  /*82e0*/  SHFL.BFLY PT, R170, R169, 0x1, 0x1f ;  /* 0x0c201f00a9aa7f89 */ /* 0x000e6a00000e0000 */
[----:B------:R-:W3:Y:S01]  /*82f0*/  MUFU.TANH R158, R158 ;  /* 0x0000009e009e7308 */ /* 0x000ee20000002400 */
[----:B--2---:R-:W-:Y:S01]  /*8300*/  FMNMX.FTZ R168, R156, R167, !PT ;  /* 0x000000a79ca87209 */ /* 0x004fe20007810000 */
[----:B------:R-:W-:-:S06]  /*8310*/  FMUL.FTZ R167, R183, UR60 ;  /* 0x0000003cb7a77c20 */ /* 0x000fcc0008410000 */
[----:B------:R-:W2:Y:S01]  /*8320*/  MUFU.TANH R159, R159 ;  /* 0x0000009f009f7308 */ /* 0x000ea20000002400 */
[----:B0-----:R-:W-:-:S07]  /*8330*/  FMNMX.FTZ R171, R157, R168, !PT ;  /* 0x000000a89dab7209 */ /* 0x001fce0007810000 */
[----:B------:R-:W0:Y:S01]  /*8340*/  MUFU.TANH R160, R160 ;  /* 0x000000a000a07308 */ /* 0x000e220000002400 */
[----:B---3--:R-:W-:Y:S02]  /*8350*/  FMNMX.FTZ R168, R158, R171, !PT ;  /* 0x000000ab9ea87209 */ /* 0x008fe40007810000 */
[----:B-1----:R-:W-:-:S05]  /*8360*/  FMNMX.FTZ R169, R169, R170, !PT ;  /* 0x000000aaa9a97209 */ /* 0x002fca0007810000 */
[----:B------:R-:W1:Y:S01]  /*8370*/  MUFU.TANH R161, R161 ;  /* 0x000000a100a17308 */ /* 0x000e620000002400 */
[----:B------:R-:W-:Y:S01]  /*8380*/  FADD.FTZ R170, -R169, R186 ;  /* 0x000000baa9aa7221 */ /* 0x000fe20000010100 */
[----:B--2---:R-:W-:Y:S01]  /*8390*/  FMNMX.FTZ R171, R159, R168, !PT ;  /* 0x000000a89fab7209 */ /* 0x004fe20007810000 */
[----:B------:R-:W-:Y:S02]  /*83a0*/  FMUL.FTZ R215, R169, UR6 ;  /* 0x00000006a9d77c20 */ /* 0x000fe40008410000 */
[----:B------:R-:W-:Y:S02]  /*83b0*/  FMUL.FTZ R174, R170, UR6 ;  /* 0x00000006aaae7c20 */ /* 0x000fe40008410000 */
[--C-:B------:R-:W-:Y:S01]  /*83c0*/  FFMA.FTZ R200, R200, UR6, -R215.reuse ;  /* 0x00000006c8c87c23 */ /* 0x100fe200080108d7 */
[----:B------:R-:W2:Y:S01]  /*83d0*/  MUFU.TANH R162, R162 ;  /* 0x000000a200a27308 */ /* 0x000ea20000002400 */
[----:B0-----:R-:W-:Y:S01]  /*83e0*/  FMNMX.FTZ R170, R160, R171, !PT ;  /* 0x000000aba0aa7209 */ /* 0x001fe20007810000 */
[--C-:B------:R-:W-:Y:S01]  /*83f0*/  FFMA.FTZ R171, R199, UR6, -R215.reuse ;  /* 0x00000006c7ab7c23 */ /* 0x100fe200080108d7 */
[--C-:B------:R-:W-:Y:S01]  /*8400*/  FFMA.FTZ R201, R201, UR6, -R215.reuse ;  /* 0x00000006c9c97c23 */ /* 0x100fe200080108d7 */
[--C-:B------:R-:W-:Y:S01]  /*8410*/  FFMA.FTZ R214, R214, UR6, -R215.reuse ;  /* 0x00000006d6d67c23 */ /* 0x100fe200080108d7 */
[--C-:B------:R-:W-:Y:S01]  /*8420*/  FFMA.FTZ R175, R204, UR6, -R215.reuse ;  /* 0x00000006ccaf7c23 */ /* 0x100fe200080108d7 */
[--C-:B------:R-:W-:Y:S01]  /*8430*/  FFMA.FTZ R176, R205, UR6, -R215.reuse ;  /* 0x00000006cdb07c23 */ /* 0x100fe200080108d7 */
[--C-:B------:R-:W-:Y:S01]  /*8440*/  FFMA.FTZ R177, R206, UR6, -R215.reuse ;  /* 0x00000006ceb17c23 */ /* 0x100fe200080108d7 */
[----:B------:R-:W0:Y:S01]  /*8450*/  MUFU.TANH R163, R163 ;  /* 0x000000a300a37308 */ /* 0x000e220000002400 */
[----:B-1----:R-:W-:Y:S01]  /*8460*/  FMNMX.FTZ R173, R161, R170, !PT ;  /* 0x000000aaa1ad7209 */ /* 0x002fe20007810000 */
[--C-:B------:R-:W-:Y:S01]  /*8470*/  FFMA.FTZ R178, R208, UR6, -R215.reuse ;  /* 0x00000006d0b27c23 */ /* 0x100fe200080108d7 */
[--C-:B------:R-:W-:Y:S01]  /*8480*/  FFMA.FTZ R181, R211, UR6, -R215.reuse ;  /* 0x00000006d3b57c23 */ /* 0x100fe200080108d7 */
[--C-:B------:R-:W-:Y:S01]  /*8490*/  FFMA.FTZ R182, R212, UR6, -R215.reuse ;  /* 0x00000006d4b67c23 */ /* 0x100fe200080108d7 */
[----:B------:R-:W-:-:S03]  /*84a0*/  FFMA.FTZ R183, R213, UR6, -R215 ;  /* 0x00000006d5b77c23 */ /* 0x000fc600080108d7 */
        /* <DEDUP_REMOVED lines=8> */
[----:B------:R0:W2:Y:S08]  /*8530*/  MUFU.EX2 R168, R174 ;  /* 0x000000ae00a87308 */ /* 0x0000b00000000800 */
[----:B------:R3:W-:Y:S01]  /*8540*/  MUFU.EX2 R170, R200 ;  /* 0x000000c800aa7308 */ /* 0x0007e20000000800 */
[----:B0-----:R-:W-:Y:S01]  /*8550*/  FMNMX.FTZ R174, R166, R173, !PT ;  /* 0x000000ada6ae7209 */ /* 0x001fe20007810000 */
[----:B------:R-:W-:-:S03]  /*8560*/  FFMA.FTZ R173, R202, UR6, -R215 ;  /* 0x00000006caad7c23 */ /* 0x000fc600080108d7 */
[----:B-1----:R-:W-:Y:S01]  /*8570*/  FMNMX.FTZ R179, R167, R174, !PT ;  /* 0x000000aea7b37209 */ /* 0x002fe20007810000 */
[--C-:B------:R-:W-:Y:S02]  /*8580*/  FFMA.FTZ R174, R203, UR6, -R215.reuse ;  /* 0x00000006cbae7c23 */ /* 0x100fe400080108d7 */
[----:B------:R0:W-:Y:S01]  /*8590*/  MUFU.EX2 R172, R201 ;  /* 0x000000c900ac7308 */ /* 0x0001e20000000800 */
[-C--:B--2---:R-:W-:Y:S01]  /*85a0*/  FMUL.FTZ R24, R24, R168.reuse ;  /* 0x000000a818187220 */ /* 0x084fe20000410000 */
[----:B------:R-:W1:Y:S01]  /*85b0*/  SHFL.BFLY PT, R180, R179, 0x2, 0x1f ;  /* 0x0c401f00b3b47f89 */ /* 0x000e6200000e0000 */
        /* <DEDUP_REMOVED lines=13> */
[----:B------:R-:W2:Y:S01]  /*8690*/  MUFU.EX2 R173, R173 ;  /* 0x000000ad00ad7308 */ /* 0x000ea20000000800 */
        /* <DEDUP_REMOVED lines=8> */
[----:B------:R-:W-:Y:S01]  /*8720*/  FMUL.FTZ R64, R64, R168 ;  /* 0x000000a840407220 */ /* 0x000fe20000410000 */
[----:B-1----:R-:W-:Y:S01]  /*8730*/  FMNMX.FTZ R186, R179, R180, !PT ;  /* 0x000000b4b3ba7209 */ /* 0x002fe20007810000 */
[--C-:B------:R-:W-:Y:S01]  /*8740*/  FFMA.FTZ R179, R209, UR6, -R215.reuse ;  /* 0x00000006d1b37c23 */ /* 0x100fe200080108d7 */
[--C-:B------:R-:W-:Y:S01]  /*8750*/  FFMA.FTZ R180, R210, UR6, -R215.reuse ;  /* 0x00000006d2b47c23 */ /* 0x100fe200080108d7 */
[-C--:B------:R-:W-:Y:S01]  /*8760*/  FMUL.FTZ R65, R65, R168.reuse ;  /* 0x000000a841417220 */ /* 0x080fe20000410000 */
[-C--:B------:R-:W-:Y:S01]  /*8770*/  FMUL.FTZ R68, R68, R168.reuse ;  /* 0x000000a844447220 */ /* 0x080fe20000410000 */
[----:B------:R-:W3:Y:S01]  /*8780*/  SHFL.BFLY PT, R199, R186, 0x1, 0x1f ;  /* 0x0c201f00bac77f89 */ /* 0x000ee200000e0000 */
        /* <DEDUP_REMOVED lines=23> */
[----:B---3--:R-:W-:Y:S01]  /*8900*/  FMNMX.FTZ R200, R186, R199, !PT ;  /* 0x000000c7bac87209 */ /* 0x008fe20007810000 */
[----:B------:R-:W-:Y:S01]  /*8910*/  FFMA.FTZ R199, R207, UR6, -R215 ;  /* 0x00000006cfc77c23 */ /* 0x000fe200080108d7 */
[----:B------:R1:W-:Y:S01]  /*8920*/  MUFU.EX2 R186, R214 ;  /* 0x000000d600ba7308 */ /* 0x0003e20000000800 */
[-C--:B------:R-:W-:Y:S01]  /*8930*/  FMUL.FTZ R109, R109, R168.reuse ;  /* 0x000000a86d6d7220 */ /* 0x080fe20000410000 */
[-C--:B------:R-:W-:Y:S01]  /*8940*/  FMUL.FTZ R112, R112, R168.reuse ;  /* 0x000000a870707220 */ /* 0x080fe20000410000 */
[C---:B------:R-:W-:Y:S01]  /*8950*/  FADD.FTZ R187, -R200.reuse, R187 ;  /* 0x000000bbc8bb7221 */ /* 0x040fe20000010100 */
[----:B------:R-:W-:Y:S01]  /*8960*/  FMUL.FTZ R209, R200, UR6 ;  /* 0x00000006c8d17c20 */ /* 0x000fe20008410000 */
[-C--:B------:R-:W-:Y:S01]  /*8970*/  FMUL.FTZ R113, R113, R168.reuse ;  /* 0x000000a871717220 */ /* 0x080fe20000410000 */
[----:B------:R-:W-:Y:S01]  /*8980*/  FMUL.FTZ R116, R116, R168 ;  /* 0x000000a874747220 */ /* 0x000fe20000410000 */
[----:B------:R-:W-:Y:S01]  /*8990*/  FMUL.FTZ R187, R187, UR6 ;  /* 0x00000006bbbb7c20 */ /* 0x000fe20008410000 */
[--C-:B------:R-:W-:Y:S01]  /*89a0*/  FFMA.FTZ R202, R152, UR6, -R209.reuse ;  /* 0x0000000698ca7c23 */ /* 0x100fe200080108d1 */
[----:B0-----:R-:W-:Y:S01]  /*89b0*/  FFMA.FTZ R201, R153, UR6, -R209 ;  /* 0x0000000699c97c23 */ /* 0x001fe200080108d1 */
[----:B------:R-:W-:-:S02]  /*89c0*/  @!P1 VIADD R152, R195, 0x38840 ;  /* 0x00038840c3989836 */ /* 0x000fc40000000000 */
[----:B------:R-:W-:Y:S01]  /*89d0*/  FFMA.FTZ R203, R154, UR6, -R209 ;  /* 0x000000069acb7c23 */ /* 0x000fe200080108d1 */
[----:B------:R-:W-:Y:S01]  /*89e0*/  @!P3 IMAD R153, R196, 0x40, R3 ;  /* 0x00000040c499b824 */ /* 0x000fe200078e0203 */
[----:B------:R-:W0:Y:S01]  /*89f0*/  MUFU.EX2 R187, R187 ;  /* 0x000000bb00bb7308 */ /* 0x000e220000000800 */
[--C-:B------:R-:W-:Y:S01]  /*8a00*/  FFMA.FTZ R204, R155, UR6, -R209.reuse ;  /* 0x000000069bcc7c23 */ /* 0x100fe200080108d1 */
[----:B------:R-:W-:Y:S01]  /*8a10*/  @!P1 PRMT R152, RZ, 0x654, R152 ;  /* 0x00000654ff989816 */ /* 0x000fe20000000098 */
[----:B------:R-:W-:Y:S02]  /*8a20*/  @!P3 IMAD R153, R153, 0x4, R184 ;  /* 0x000000049999b824 */ /* 0x000fe400078e02b8 */
[--C-:B------:R-:W-:Y:S01]  /*8a30*/  FFMA.FTZ R205, R156, UR6, -R209.reuse ;  /* 0x000000069ccd7c23 */ /* 0x100fe200080108d1 */
[--C-:B------:R-:W-:Y:S01]  /*8a40*/  FFMA.FTZ R206, R157, UR6, -R209.reuse ;  /* 0x000000069dce7c23 */ /* 0x100fe200080108d1 */
[--C-:B------:R-:W-:Y:S01]  /*8a50*/  FFMA.FTZ R207, R158, UR6, -R209.reuse ;  /* 0x000000069ecf7c23 */ /* 0x100fe200080108d1 */
[--C-:B------:R-:W-:Y:S01]  /*8a60*/  FFMA.FTZ R208, R159, UR6, -R209.reuse ;  /* 0x000000069fd07c23 */ /* 0x100fe200080108d1 */
[--C-:B------:R-:W-:Y:S01]  /*8a70*/  FFMA.FTZ R210, R160, UR6, -R209.reuse ;  /* 0x00000006a0d27c23 */ /* 0x100fe200080108d1 */
[--C-:B------:R-:W-:Y:S01]  /*8a80*/  FFMA.FTZ R211, R161, UR6, -R209.reuse ;  /* 0x00000006a1d37c23 */ /* 0x100fe200080108d1 */
[--C-:B------:R-:W-:Y:S01]  /*8a90*/  FFMA.FTZ R212, R162, UR6, -R209.reuse ;  /* 0x00000006a2d47c23 */ /* 0x100fe200080108d1 */
[--C-:B------:R-:W-:Y:S01]  /*8aa0*/  FFMA.FTZ R213, R163, UR6, -R209.reuse ;  /* 0x00000006a3d57c23 */ /* 0x100fe200080108d1 */
[--C-:B-1----:R-:W-:Y:S01]  /*8ab0*/  FFMA.FTZ R214, R164, UR6, -R209.reuse ;  /* 0x00000006a4d67c23 */ /* 0x102fe200080108d1 */
[--C-:B------:R-:W-:Y:S01]  /*8ac0*/  FFMA.FTZ R215, R165, UR6, -R209.reuse ;  /* 0x00000006a5d77c23 */ /* 0x100fe200080108d1 */
[--C-:B------:R-:W-:Y:S01]  /*8ad0*/  FFMA.FTZ R196, R166, UR6, -R209.reuse ;  /* 0x00000006a6c47c23 */ /* 0x100fe200080108d1 */
[----:B------:R1:W-:Y:S01]  /*8ae0*/  @!P1 SYNCS.ARRIVE.TRANS64.RED.A1T0 RZ, [R152+URZ], RZ ;  /* 0x000000ff98ff99a7 */ /* 0x0003e2000810043f */
[----:B------:R-:W-:Y:S01]  /*8af0*/  FFMA.FTZ R209, R167, UR6, -R209 ;  /* 0x00000006a7d17c23 */ /* 0x000fe200080108d1 */
[----:B------:R-:W-:Y:S01]  /*8b00*/  @!P3 STS [R153+0x38400], R168 ;  /* 0x038400a89900b388 */ /* 0x000fe20000000800 */
[----:B------:R-:W-:Y:S01]  /*8b10*/  MUFU.EX2 R202, R202 ;  /* 0x000000ca00ca7308 */ /* 0x000fe20000000800 */
[----:B--2---:R-:W-:Y:S01]  /*8b20*/  F2FP.F16.F32.PACK_AB R154, R173, R172 ;  /* 0x000000acad9a723e */ /* 0x004fe200000000ff */
[-C--:B0-----:R-:W-:Y:S01]  /*8b30*/  FMUL.FTZ R26, R26, R187.reuse ;  /* 0x000000bb1a1a7220 */ /* 0x081fe20000410000 */
[----:B------:R0:W-:Y:S01]  /*8b40*/  @!P3 STS [R153+0x38420], R187 ;  /* 0x038420bb9900b388 */ /* 0x0001e20000000800 */
[----:B------:R-:W-:Y:S01]  /*8b50*/  F2FP.F16.F32.PACK_AB R156, R175, R174 ;  /* 0x000000aeaf9c723e */ /* 0x000fe200000000ff */
[----:B------:R-:W-:Y:S01]  /*8b60*/  FMUL.FTZ R27, R27, R187 ;  /* 0x000000bb1b1b7220 */ /* 0x000fe20000410000 */
[----:B-1----:R-:W-:Y:S01]  /*8b70*/  F2FP.F16.F32.PACK_AB R152, R170, R171 ;  /* 0x000000abaa98723e */ /* 0x002fe200000000ff */
[-C--:B------:R-:W-:Y:S01]  /*8b80*/  FMUL.FTZ R30, R30, R187.reuse ;  /* 0x000000bb1e1e7220 */ /* 0x080fe20000410000 */
[----:B------:R-:W0:Y:S01]  /*8b90*/  MUFU.EX2 R201, R201 ;  /* 0x000000c900c97308 */ /* 0x000e220000000800 */
[----:B------:R-:W-:Y:S01]  /*8ba0*/  F2FP.F16.F32.PACK_AB R158, R177, R176 ;  /* 0x000000b0b19e723e */ /* 0x000fe200000000ff */
        /* <DEDUP_REMOVED lines=14> */
[----:B------:R-:W1:Y:S01]  /*8c90*/  MUFU.EX2 R204, R204 ;  /* 0x000000cc00cc7308 */ /* 0x000e620000000800 */
[----:B0-----:R-:W-:Y:S01]  /*8ca0*/  F2FP.F16.F32.PACK_AB R153, R201, R202 ;  /* 0x000000cac999723e */ /* 0x001fe200000000ff */
        /* <DEDUP_REMOVED lines=13> */
[----:B------:R-:W-:Y:S01]  /*8d80*/  FMUL.FTZ R82, R82, R187 ;  /* 0x000000bb52527220 */ /* 0x000fe20000410000 */
[----:B------:R-:W0:Y:S01]  /*8d90*/  MUFU.EX2 R206, R206 ;  /* 0x000000ce00ce7308 */ /* 0x000e220000000800 */
[----:B-1----:R-:W-:Y:S01]  /*8da0*/  F2FP.F16.F32.PACK_AB R155, R204, R203 ;  /* 0x000000cbcc9b723e */ /* 0x002fe200000000ff */
[----:B------:R-:W-:Y:S01]  /*8db0*/  BAR.SYNC.DEFER_BLOCKING 0xf, 0x100 ;  /* 0x03c4000000007b1d */ /* 0x000fe20000010000 */
        /* <DEDUP_REMOVED lines=27> */
[----:B------:R-:W-:Y:S01]  /*8f70*/  FMUL.FTZ R123, R123, R187 ;  /* 0x000000bb7b7b7220 */ /* 0x000fe20000410000 */
[-C--:B------:R-:W-:Y:S01]  /*8f80*/  FMUL.FTZ R124, R124, R168.reuse ;  /* 0x000000a87c7c7220 */ /* 0x080fe20000410000 */
[----:B------:R-:W0:Y:S01]  /*8f90*/  MUFU.EX2 R179, R179 ;  /* 0x000000b300b37308 */ /* 0x000e220000000800 */
[----:B-1----:R-:W-:Y:S01]  /*8fa0*/  F2FP.F16.F32.PACK_AB R159, R208, R207 ;  /* 0x000000cfd09f723e */ /* 0x002fe200000000ff */
        /* <DEDUP_REMOVED lines=32> */
[----:B------:R-:W-:Y:S01]  /*91b0*/  FMUL.FTZ R151, R151, R187 ;  /* 0x000000bb97977220 */ /* 0x000fe20000410000 */
[----:B------:R1:W-:Y:S01]  /*91c0*/  STSM.16.M88.4 [R189+0x36400], R152 ;  /* 0x03640098bd007844 */ /* 0x0003e20000000200 */
[----:B------:R-:W-:Y:S01]  /*91d0*/  FFMA.FTZ R171, R168, R193, R171 ;  /* 0x000000c1a8ab7223 */ /* 0x000fe200000100ab */
[----:B------:R-:W-:Y:S01]  /*91e0*/  FFMA.FTZ R194, R187, R194, R202 ;  /* 0x000000c2bbc27223 */ /* 0x000fe200000100ca */
[----:B------:R-:W-:Y:S01]  /*91f0*/  @!P1 VIADD R195, R195, 0x38860 ;  /* 0x00038860c3c39836 */ /* 0x000fe20000000000 */
[----:B------:R1:W-:Y:S01]  /*9200*/  STSM.16.M88.4 [R190], R156 ;  /* 0x0000009cbe007844 */ /* 0x0003e20000000200 */
[----:B------:R-:W-:Y:S01]  /*9210*/  MUFU.EX2 R212, R212 ;  /* 0x000000d400d47308 */ /* 0x000fe20000000800 */
[----:B------:R-:W-:Y:S01]  /*9220*/  FADD.FTZ R171, R170, R171 ;  /* 0x000000abaaab7221 */ /* 0x000fe20000010000 */
[----:B------:R-:W-:Y:S01]  /*9230*/  FADD.FTZ R194, R201, R194 ;  /* 0x000000c2c9c27221 */ /* 0x000fe20000010000 */
[----:B------:R-:W-:Y:S01]  /*9240*/  @!P1 PRMT R195, RZ, 0x654, R195 ;  /* 0x00000654ffc39816 */ /* 0x000fe200000000c3 */
[----:B------:R-:W-:-:S02]  /*9250*/  IMAD.MOV.U32 R187, RZ, RZ, R200 ;  /* 0x000000ffffbb7224 */ /* 0x000fc400078e00c8 */
[----:B------:R-:W-:Y:S01]  /*9260*/  FADD.FTZ R172, R172, R171 ;  /* 0x000000abacac7221 */ /* 0x000fe20000010000 */
[----:B------:R-:W-:Y:S01]  /*9270*/  FADD.FTZ R203, R203, R194 ;  /* 0x000000c2cbcb7221 */ /* 0x000fe20000010000 */
[----:B------:R-:W2:Y:S01]  /*9280*/  MUFU.EX2 R213, R213 ;  /* 0x000000d500d57308 */ /* 0x000ea20000000800 */
[----:B0-----:R-:W-:Y:S01]  /*9290*/  F2FP.F16.F32.PACK_AB R161, R211, R210 ;  /* 0x000000d2d3a1723e */ /* 0x001fe200000000ff */
[----:B------:R-:W-:Y:S01]  /*92a0*/  FADD.FTZ R173, R173, R172 ;  /* 0x000000acadad7221 */ /* 0x000fe20000010000 */
[----:B------:R-:W-:-:S03]  /*92b0*/  FADD.FTZ R204, R204, R203 ;  /* 0x000000cbcccc7221 */ /* 0x000fc60000010000 */
[----:B------:R-:W-:Y:S01]  /*92c0*/  FADD.FTZ R174, R174, R173 ;  /* 0x000000adaeae7221 */ /* 0x000fe20000010000 */
[----:B------:R-:W-:Y:S01]  /*92d0*/  FADD.FTZ R205, R205, R204 ;  /* 0x000000cccdcd7221 */ /* 0x000fe20000010000 */
[----:B------:R-:W-:Y:S02]  /*92e0*/  MUFU.EX2 R182, R182 ;  /* 0x000000b600b67308 */ /* 0x000fe40000000800 */
[----:B------:R-:W-:Y:S01]  /*92f0*/  FADD.FTZ R175, R175, R174 ;  /* 0x000000aeafaf7221 */ /* 0x000fe20000010000 */
[----:B------:R-:W-:-:S03]  /*9300*/  FADD.FTZ R206, R206, R205 ;  /* 0x000000cdcece7221 */ /* 0x000fc60000010000 */
[----:B------:R-:W-:Y:S01]  /*9310*/  FADD.FTZ R176, R176, R175 ;  /* 0x000000afb0b07221 */ /* 0x000fe20000010000 */
[----:B------:R-:W-:Y:S01]  /*9320*/  FADD.FTZ R207, R207, R206 ;  /* 0x000000cecfcf7221 */ /* 0x000fe20000010000 */
[----:B------:R-:W0:Y:S01]  /*9330*/  MUFU.EX2 R183, R183 ;  /* 0x000000b700b77308 */ /* 0x000e220000000800 */
[----:B--2---:R-:W-:Y:S01]  /*9340*/  F2FP.F16.F32.PACK_AB R163, R213, R212 ;  /* 0x000000d4d5a3723e */ /* 0x004fe200000000ff */
[----:B------:R-:W-:Y:S01]  /*9350*/  FADD.FTZ R177, R177, R176 ;  /* 0x000000b0b1b17221 */ /* 0x000fe20000010000 */
[----:B------:R-:W-:-:S03]  /*9360*/  FADD.FTZ R207, R208, R207 ;  /* 0x000000cfd0cf7221 */ /* 0x000fc60000010000 */
[----:B------:R1:W-:Y:S01]  /*9370*/  STSM.16.M88.4 [R191], R160 ;  /* 0x000000a0bf007844 */ /* 0x0003e20000000200 */
[----:B------:R-:W-:Y:S01]  /*9380*/  FADD.FTZ R178, R178, R177 ;  /* 0x000000b1b2b27221 */ /* 0x000fe20000010000 */
[----:B------:R-:W2:Y:S01]  /*9390*/  MUFU.EX2 R199, R199 ;  /* 0x000000c700c77308 */ /* 0x000ea20000000800 */
[----:B------:R-:W-:Y:S02]  /*93a0*/  FADD.FTZ R210, R210, R207 ;  /* 0x000000cfd2d27221 */ /* 0x000fe40000010000 */
[----:B------:R-:W-:Y:S02]  /*93b0*/  FADD.FTZ R179, R179, R178 ;  /* 0x000000b2b3b37221 */ /* 0x000fe40000010000 */
[----:B------:R-:W-:Y:S02]  /*93c0*/  FADD.FTZ R211, R211, R210 ;  /* 0x000000d2d3d37221 */ /* 0x000fe40000010000 */
[----:B------:R-:W-:Y:S01]  /*93d0*/  FADD.FTZ R180, R180, R179 ;  /* 0x000000b3b4b47221 */ /* 0x000fe20000010000 */
[----:B------:R-:W-:Y:S01]  /*93e0*/  MUFU.EX2 R214, R214 ;  /* 0x000000d600d67308 */ /* 0x000fe20000000800 */
[----:B0-----:R-:W-:Y:S01]  /*93f0*/  F2FP.F16.F32.PACK_AB R164, R183, R182 ;  /* 0x000000b6b7a4723e */ /* 0x001fe200000000ff */
[----:B------:R-:W-:Y:S01]  /*9400*/  FADD.FTZ R212, R212, R211 ;  /* 0x000000d3d4d47221 */ /* 0x000fe20000010000 */
[----:B------:R-:W-:-:S03]  /*9410*/  FADD.FTZ R181, R181, R180 ;  /* 0x000000b4b5b57221 */ /* 0x000fc60000010000 */
[----:B------:R-:W-:Y:S01]  /*9420*/  FADD.FTZ R213, R213, R212 ;  /* 0x000000d4d5d57221 */ /* 0x000fe20000010000 */
[----:B------:R-:W-:Y:S01]  /*9430*/  FADD.FTZ R182, R182, R181 ;  /* 0x000000b5b6b67221 */ /* 0x000fe20000010000 */
[----:B------:R-:W0:Y:S01]  /*9440*/  MUFU.EX2 R215, R215 ;  /* 0x000000d700d77308 */ /* 0x000e220000000800 */
[----:B--2---:R-:W-:Y:S02]  /*9450*/  F2FP.F16.F32.PACK_AB R166, R199, R186 ;  /* 0x000000bac7a6723e */ /* 0x004fe400000000ff */
[----:B------:R-:W-:-:S04]  /*9460*/  FADD.FTZ R183, R183, R182 ;  /* 0x000000b6b7b77221 */ /* 0x000fc80000010000 */
[----:B------:R-:W-:Y:S01]  /*9470*/  FADD.FTZ R186, R186, R183 ;  /* 0x000000b7baba7221 */ /* 0x000fe20000010000 */
[----:B------:R-:W2:Y:S03]  /*9480*/  MUFU.EX2 R196, R196 ;  /* 0x000000c400c47308 */ /* 0x000ea60000000800 */
[----:B------:R-:W-:Y:S01]  /*9490*/  FADD.FTZ R193, R199, R186 ;  /* 0x000000bac7c17221 */ /* 0x000fe20000010000 */
[----:B------:R-:W-:-:S04]  /*94a0*/  IMAD.MOV.U32 R186, RZ, RZ, R169 ;  /* 0x000000ffffba7224 */ /* 0x000fc800078e00a9 */
[----:B------:R-:W3:Y:S01]  /*94b0*/  MUFU.EX2 R209, R209 ;  /* 0x000000d100d17308 */ /* 0x000ee20000000800 */
[----:B0-----:R-:W-:Y:S01]  /*94c0*/  F2FP.F16.F32.PACK_AB R165, R215, R214 ;  /* 0x000000d6d7a5723e */ /* 0x001fe200000000ff */
[----:B------:R-:W-:-:S04]  /*94d0*/  FADD.FTZ R214, R214, R213 ;  /* 0x000000d5d6d67221 */ /* 0x000fc80000010000 */
[----:B------:R-:W-:-:S04]  /*94e0*/  FADD.FTZ R215, R215, R214 ;  /* 0x000000d6d7d77221 */ /* 0x000fc80000010000 */
[----:B--2---:R-:W-:Y:S01]  /*94f0*/  FADD.FTZ R194, R196, R215 ;  /* 0x000000d7c4c27221 */ /* 0x004fe20000010000 */
[----:B---3--:R-:W-:-:S03]  /*9500*/  F2FP.F16.F32.PACK_AB R167, R209, R196 ;  /* 0x000000c4d1a7723e */ /* 0x008fc600000000ff */
[----:B------:R-:W-:Y:S01]  /*9510*/  FADD.FTZ R194, R209, R194 ;  /* 0x000000c2d1c27221 */ /* 0x000fe20000010000 */
[----:B------:R-:W-:Y:S01]  /*9520*/  IMAD.MOV.U32 R196, RZ, RZ, R197 ;  /* 0x000000ffffc47224 */ /* 0x000fe200078e00c5 */
[----:B------:R1:W-:Y:S01]  /*9530*/  STSM.16.M88.4 [R192], R164 ;  /* 0x000000a4c0007844 */ /* 0x0003e20000000200 */
[----:B------:R-:W-:-:S06]  /*9540*/  WARPGROUP.ARRIVE ;  /* 0x00000000000079c5 */ /* 0x000fcc0000000000 */
[----:B------:R-:W-:Y:S01]  /*9550*/  HGMMA.64x256x16.F32 R24, R152, gdesc[UR8].tnspB, R24, gsb0 ;  /* 0x43e0000898187df0 */ /* 0x000fe20008000818 */
[----:B------:R-:W-:Y:S01]  /*9560*/  R2UR UR10, R217 ;  /* 0x00000000d90a72ca */ /* 0x000fe200000e0000 */
[----:B------:R-:W-:Y:S01]  /*9570*/  UMOV UR11, 0x40000040 ;  /* 0x40000040000b7882 */ /* 0x000fe20000000000 */
[C---:B------:R-:W-:Y:S02]  /*9580*/  VIADD R217, R216.reuse, 0x100 ;  /* 0x00000100d8d97836 */ /* 0x040fe40000000000 */
[----:B------:R-:W-:Y:S01]  /*9590*/  VIADD R216, R216, 0x180 ;  /* 0x00000180d8d87836 */ /* 0x000fe20000000000 */
[----:B------:R-:W-:Y:S02]  /*95a0*/  WARPGROUP.DEPBAR.LE gsb0, 0x0 ;  /* 0x00008000000079c5 */ /* 0x000fe40000010000 */
[----:B------:R-:W-:-:S15]  /*95b0*/  WARPGROUP.ARRIVE ;  /* 0x00000000000079c5 */ /* 0x000fde0000000000 */
[----:B------:R-:W-:-:S05]  /*95c0*/  NOP ;  /* 0x0000000000007918 */ /* 0x000fca0000000000 */
        /* <DEDUP_REMOVED lines=9> */
[----:B------:R-:W-:Y:S02]  /*9660*/  WARPGROUP.DEPBAR.LE gsb0, 0x0 ;  /* 0x00008000000079c5 */ /* 0x000fe40000010000 */
[----:B------:R-:W-:-:S15]  /*9670*/  WARPGROUP.ARRIVE ;  /* 0x00000000000079c5 */ /* 0x000fde0000000000 */
[----:B------:R-:W-:-:S08]  /*9680*/  NOP ;  /* 0x0000000000007918 */ /* 0x000fd00000000000 */
        /* <DEDUP_REMOVED lines=11> */
[----:B------:R-:W-:Y:S05]  /*9740*/  @P2 BRA `(.L_x_220) ;  /* 0xffffffcc00cc2947 */ /* 0x000fea000383ffff */
[----:B-1----:R-:W-:Y:S02]  /*9750*/  IMAD.SHL.U32 R152, R197, 0x40, RZ ;  /* 0x00000040c5987824 */ /* 0x002fe400078e00ff */
[----:B------:R-:W-:Y:S02]  /*9760*/  IMAD.MOV.U32 R187, RZ, RZ, R200 ;  /* 0x000000ffffbb7224 */ /* 0x000fe400078e00c8 */
[----:B------:R-:W-:-:S07]  /*9770*/  IMAD.MOV.U32 R186, RZ, RZ, R169 ;  /* 0x000000ffffba7224 */ /* 0x000fce00078e00a9 */
.L_x_211:
[----:B------:R-:W0:Y:S01]  /*9780*/  SHFL.BFLY PT, R2, R193, 0x2, 0x1f ;  /* 0x0c401f00c1027f89 */ /* 0x000e2200000e0000 */
[----:B------:R-:W-:Y:S08]  /*9790*/  BAR.ARV 0x8, 0x100 ;  /* 0x0204000000007b1d */ /* 0x000ff00000002000 */
[----:B------:R-:W-:Y:S01]  /*97a0*/  BAR.SYNC.DEFER_BLOCKING 0xf, 0x100 ;  /* 0x03c4000000007b1d */ /* 0x000fe20000010000 */
[----:B------:R-:W-:Y:S01]  /*97b0*/  ISETP.NE.AND P0, PT, R0, RZ, PT ;  /* 0x000000ff0000720c */ /* 0x000fe20003f05270 */
[----:B------:R-:W-:-:S02]  /*97c0*/  IMAD.MOV.U32 R0, RZ, RZ, RZ ;  /* 0x000000ffff007224 */ /* 0x000fc400078e00ff */
[----:B------:R-:W-:Y:S02]  /*97d0*/  IMAD.IADD R3, R3, 0x1, R152 ;  /* 0x0000000103037824 */ /* 0x000fe400078e0298 */
[----:B------:R-:W1:Y:S01]  /*97e0*/  SHFL.BFLY PT, R7, R194, 0x2, 0x1f ;  /* 0x0c401f00c2077f89 */ /* 0x000e6200000e0000 */
[----:B0-----:R-:W-:-:S07]  /*97f0*/  FADD.FTZ R2, R2, R193 ;  /* 0x000000c102027221 */ /* 0x001fce0000010000 */
[----:B------:R-:W-:Y:S01]  /*9800*/  @!P0 IMAD R3, R3, 0x4, R184 ;  /* 0x0000000403038824 */ /* 0x000fe200078e02b8 */
[----:B------:R-:W0:Y:S01]  /*9810*/  SHFL.BFLY PT, R5, R2, 0x1, 0x1f ;  /* 0x0c201f0002057f89 */ /* 0x000e2200000e0000 */
[----:B-1----:R-:W-:-:S05]  /*9820*/  FADD.FTZ R7, R7, R194 ;  /* 0x000000c207077221 */ /* 0x002fca0000010000 */
[----:B------:R-:W1:Y:S01]  /*9830*/  SHFL.BFLY PT, R4, R7, 0x1, 0x1f ;  /* 0x0c201f0007047f89 */ /* 0x000e6200000e0000 */
[----:B0-----:R-:W-:-:S05]  /*9840*/  FADD.FTZ R5, R2, R5 ;  /* 0x0000000502057221 */ /* 0x001fca0000010000 */
[----:B------:R-:W-:-:S13]  /*9850*/  FSETP.NE.FTZ.AND P1, PT, R5, RZ, PT ;  /* 0x000000ff0500720b */ /* 0x000fda0003f35000 */
[----:B------:R-:W0:Y:S01]  /*9860*/  @P1 MUFU.LG2 R2, R5 ;  /* 0x0000000500021308 */ /* 0x000e220000000c00 */
[----:B-1----:R-:W-:Y:S01]  /*9870*/  FADD.FTZ R8, R7, R4 ;  /* 0x0000000407087221 */ /* 0x002fe20000010000 */
[----:B------:R-:W-:Y:S02]  /*9880*/  IMAD.MOV.U32 R4, RZ, RZ, RZ ;  /* 0x000000ffff047224 */ /* 0x000fe400078e00ff */
[----:B------:R-:W-:Y:S02]  /*9890*/  IMAD.U32 R7, RZ, RZ, UR6 ;  /* 0x00000006ff077e24 */ /* 0x000fe4000f8e00ff */
[----:B------:R-:W-:Y:S02]  /*98a0*/  FSETP.NE.FTZ.AND P2, PT, R8, RZ, PT ;  /* 0x000000ff0800720b */ /* 0x000fe40003f55000 */
[----:B------:R1:W2:Y:S01]  /*98b0*/  @P1 MUFU.RCP R4, R5 ;  /* 0x0000000500041308 */ /* 0x0002a20000001000 */
[----:B0-----:R-:W-:Y:S01]  /*98c0*/  @P1 FMUL.FTZ R2, R2, 0.69314718246459960938 ;  /* 0x3f31721802021820 */ /* 0x001fe20000410000 */
[----:B-1----:R-:W-:-:S09]  /*98d0*/  IMAD.MOV.U32 R5, RZ, RZ, -0x800000 ;  /* 0xff800000ff057424 */ /* 0x002fd200078e00ff */
[----:B------:R-:W0:Y:S01]  /*98e0*/  @P2 MUFU.RCP R0, R8 ;  /* 0x0000000800002308 */ /* 0x000e220000001000 */
[----:B------:R-:W-:Y:S01]  /*98f0*/  @P2 FMUL.FTZ R7, R7, 0.69314718246459960938 ;  /* 0x3f31721807072820 */ /* 0x000fe20000410000 */
[----:B--2---:R-:W-:Y:S01]  /*9900*/  @!P0 STS [R3+0x38400], R4 ;  /* 0x0384000403008388 */ /* 0x004fe20000000800 */
[----:B------:R-:W-:-:S05]  /*9910*/  FMUL.FTZ R24, R24, R4 ;  /* 0x0000000418187220 */ /* 0x000fca0000410000 */
[----:B------:R-:W1:Y:S01]  /*9920*/  @P2 MUFU.LG2 R6, R8 ;  /* 0x0000000800062308 */ /* 0x000e620000000c00 */
        /* <DEDUP_REMOVED lines=8> */
[----:B0-----:R0:W-:Y:S01]  /*99b0*/  @!P0 STS [R3+0x38420], R0 ;  /* 0x0384200003008388 */ /* 0x0011e20000000800 */
[-C--:B------:R-:W-:Y:S01]  /*99c0*/  FMUL.FTZ R41, R41, R4.reuse ;  /* 0x0000000429297220 */ /* 0x080fe20000410000 */
[-C--:B------:R-:W-:Y:S01]  /*99d0*/  FMUL.FTZ R44, R44, R4.reuse ;  /* 0x000000042c2c7220 */ /* 0x080fe20000410000 */
[-C--:B------:R-:W-:Y:S01]  /*99e0*/  FMUL.FTZ R45, R45, R4.reuse ;  /* 0x000000042d2d7220 */ /* 0x080fe20000410000 */
[-C--:B------:R-:W-:Y:S01]  /*99f0*/  FMUL.FTZ R48, R48, R4.reuse ;  /* 0x0000000430307220 */ /* 0x080fe20000410000 */
[-C--:B------:R-:W-:Y:S01]  /*9a00*/  FMUL.FTZ R49, R49, R4.reuse ;  /* 0x0000000431317220 */ /* 0x080fe20000410000 */
[-C--:B------:R-:W-:Y:S01]  /*9a10*/  FMUL.FTZ R52, R52, R4.reuse ;  /* 0x0000000434347220 */ /* 0x080fe20000410000 */
[-C--:B------:R-:W-:Y:S01]  /*9a20*/  FMUL.FTZ R53, R53, R4.reuse ;  /* 0x0000000435357220 */ /* 0x080fe20000410000 */
[----:B-1----:R-:W-:Y:S01]  /*9a30*/  @P2 FMUL.FTZ R6, R6, 0.69314718246459960938 ;  /* 0x3f31721806062820 */ /* 0x002fe20000410000 */
[----:B------:R-:W-:Y:S01]  /*9a40*/  FMUL.FTZ R56, R56, R4 ;  /* 0x0000000438387220 */ /* 0x000fe20000410000 */
[----:B0-----:R-:W-:-:S02]  /*9a50*/  IMAD.U32 R3, RZ, RZ, UR6 ;  /* 0x00000006ff037e24 */ /* 0x001fc4000f8e00ff */
[-C--:B------:R-:W-:Y:S01]  /*9a60*/  FMUL.FTZ R57, R57, R4.reuse ;  /* 0x0000000439397220 */ /* 0x080fe20000410000 */
[-C--:B------:R-:W-:Y:S01]  /*9a70*/  FMUL.FTZ R60, R60, R4.reuse ;  /* 0x000000043c3c7220 */ /* 0x080fe20000410000 */
[-C--:B------:R-:W-:Y:S01]  /*9a80*/  FMUL.FTZ R61, R61, R4.reuse ;  /* 0x000000043d3d7220 */ /* 0x080fe20000410000 */
[----:B------:R-:W-:Y:S01]  /*9a90*/  @P1 FMUL.FTZ R3, R3, 0.69314718246459960938 ;  /* 0x3f31721803031820 */ /* 0x000fe20000410000 */
        /* <DEDUP_REMOVED lines=44> */
[----:B------:R-:W-:Y:S01]  /*9d60*/  IMAD.MOV.U32 R4, RZ, RZ, -0x800000 ;  /* 0xff800000ff047424 */ /* 0x000fe200078e00ff */
        /* <DEDUP_REMOVED lines=68> */
.L_x_196:
[----:B------:R-:W-:Y:S05]  /*a1b0*/  @P0 BRA `(.L_x_221) ;  /* 0x0000002400180947 */ /* 0x000fea0003800000 */
[----:B------:R-:W2:Y:S01]  /*a1c0*/  LDL R156, [R1] ;  /* 0x00000000019c7983 */ /* 0x000ea20000100800 */
[----:B------:R-:W1:Y:S01]  /*a1d0*/  S2UR UR5, SR_CgaCtaId ;  /* 0x00000000000579c3 */ /* 0x000e620000008800 */
[----:B------:R-:W-:Y:S01]  /*a1e0*/  UMOV UR4, 0x400 ;  /* 0x0000040000047882 */ /* 0x000fe20000000000 */
[----:B------:R-:W3:Y:S06]  /*a1f0*/  S2R R0, SR_TID.X ;  /* 0x0000000000007919 */ /* 0x000eec0000002100 */
[----:B------:R-:W4:Y:S08]  /*a200*/  S2UR UR6, SR_CTAID.Y ;  /* 0x00000000000679c3 */ /* 0x000f300000002600 */
[----:B------:R-:W4:Y:S08]  /*a210*/  LDC R3, c[0x0][0xd50] ;  /* 0x00035400ff037b82 */ /* 0x000f300000000800 */
[----:B------:R-:W5:Y:S01]  /*a220*/  LDC R6, c[0x0][0xce8] ;  /* 0x00033a00ff067b82 */ /* 0x000f620000000800 */
[----:B-1----:R-:W-:-:S04]  /*a230*/  ULEA UR4, UR5, UR4, 0x18 ;  /* 0x0000000405047291 */ /* 0x002fc8000f8ec03f */
[----:B------:R-:W-:-:S04]  /*a240*/  UIADD3 UR4, UR4, 0x38820, URZ ;  /* 0x0003882004047890 */ /* 0x000fc8000fffe03f */
[----:B------:R-:W-:Y:S01]  /*a250*/  UPRMT UR4, URZ, 0x654, UR4 ;  /* 0x000006543f047896 */ /* 0x000fe20008000004 */
[----:B------:R-:W-:Y:S01]  /*a260*/  BAR.SYNC.DEFER_BLOCKING 0x1, 0x100 ;  /* 0x0044000000007b1d */ /* 0x000fe20000010000 */
[----:B---3--:R-:W-:-:S05]  /*a270*/  VIADD R22, R0, 0xffffff80 ;  /* 0xffffff8000167836 */ /* 0x008fca0000000000 */
[----:B------:R-:W-:-:S04]  /*a280*/  SHF.R.S32.HI R19, RZ, 0x1f, R22 ;  /* 0x0000001fff137819 */ /* 0x000fc80000011416 */
[----:B------:R-:W-:-:S04]  /*a290*/  LEA.HI R9, R19, R22, RZ, 0x7 ;  /* 0x0000001613097211 */ /* 0x000fc800078f38ff */
[----:B------:R-:W-:Y:S02]  /*a2a0*/  SHF.R.S32.HI R0, RZ, 0x7, R9 ;  /* 0x00000007ff007819 */ /* 0x000fe40000011409 */
[----:B------:R-:W-:Y:S02]  /*a2b0*/  LOP3.LUT R7, R9, 0xffffff80, RZ, 0xc0, !PT ;  /* 0xffffff8009077812 */ /* 0x000fe400078ec0ff */
[----:B-----5:R-:W-:Y:S01]  /*a2c0*/  ISETP.NE.AND P1, PT, R6, 0x1, PT ;  /* 0x000000010600780c */ /* 0x020fe20003f25270 */
[----:B------:R-:W1:Y:S02]  /*a2d0*/  SHFL.IDX PT, R10, R0, RZ, 0x1f ;  /* 0x00001fff000a7589 */ /* 0x000e6400000e0000 */
[----:B0-----:R-:W-:Y:S01]  /*a2e0*/  IMAD.IADD R8, R22, 0x1, -R7 ;  /* 0x0000000116087824 */ /* 0x001fe200078e0a07 */
[----:B------:R-:W-:Y:S04]  /*a2f0*/  SYNCS.ARRIVE.TRANS64.RED.A1T0 RZ, [UR4], RZ ;  /* 0x000000ffffff79a7 */ /* 0x000fe80008100404 */
[----:B------:R-:W-:-:S04]  /*a300*/  SHF.R.S32.HI R155, RZ, 0x1f, R8 ;  /* 0x0000001fff9b7819 */ /* 0x000fc80000011408 */
[----:B------:R-:W-:-:S04]  /*a310*/  LEA.HI R7, R155, R8, RZ, 0x2 ;  /* 0x000000089b077211 */ /* 0x000fc800078f10ff */
[----:B------:R-:W-:Y:S02]  /*a320*/  SHF.R.S32.HI R154, RZ, 0x2, R7 ;  /* 0x00000002ff9a7819 */ /* 0x000fe40000011407 */
[----:B-1----:R-:W-:Y:S02]  /*a330*/  ISETP.NE.AND P0, PT, R10, RZ, PT ;  /* 0x000000ff0a00720c */ /* 0x002fe40003f05270 */
[----:B--2---:R-:W-:-:S13]  /*a340*/  R2UR UR7, R156 ;  /* 0x000000009c0772ca */ /* 0x004fda00000e0000 */
[----:B------:R-:W-:-:S04]  /*a350*/  IMAD R2, RZ, RZ, -UR7 ;  /* 0x80000007ff027e24 */ /* 0x000fc8000f8e02ff */
[----:B----4-:R-:W-:Y:S01]  /*a360*/  IMAD R2, R3, R2, UR6 ;  /* 0x0000000603027e24 */ /* 0x010fe2000f8e0202 */
[----:B------:R-:W-:-:S04]  /*a370*/  USHF.R.S32.HI UR6, URZ, 0x1f, UR7 ;  /* 0x0000001f3f067899 */ /* 0x000fc80008011407 */
[----:B------:R-:W-:Y:S01]  /*a380*/  SHF.R.S32.HI R3, RZ, 0x1f, R2 ;  /* 0x0000001fff037819 */ /* 0x000fe20000011402 */
[----:B------:R-:W-:Y:S07]  /*a390*/  @P0 BRA `(.L_x_222) ;  /* 0x00000004004c0947 */ /* 0x000fee0003800000 */
[----:B------:R-:W0:Y:S01]  /*a3a0*/  LDC R18, c[0x0][0xce8] ;  /* 0x00033a00ff127b82 */ /* 0x000e220000000800 */
[----:B------:R-:W-:Y:S01]  /*a3b0*/  LOP3.LUT R9, R9, 0xffffff80, RZ, 0xc0, !PT ;  /* 0xffffff8009097812 */ /* 0x000fe200078ec0ff */
[----:B------:R-:W1:Y:S01]  /*a3c0*/  S2R R14, SR_CTAID.X ;  /* 0x00000000000e7919 */ /* 0x000e620000002500 */
[----:B------:R-:W-:Y:S01]  /*a3d0*/  R2UR UR10, R156 ;  /* 0x000000009c0a72ca */ /* 0x000fe200000e0000 */
[----:B------:R-:W-:Y:S02]  /*a3e0*/  ULDC.64 UR4, c[0x0][0xcd0] ;  /* 0x0003340000047ab9 */ /* 0x000fe40000000a00 */
[----:B------:R-:W-:Y:S01]  /*a3f0*/  IMAD.IADD R23, R22, 0x1, -R9 ;  /* 0x0000000116177824 */ /* 0x000fe200078e0a09 */
[----:B------:R-:W-:Y:S01]  /*a400*/  LEA.HI R9, R19, R22, RZ, 0x2 ;  /* 0x0000001613097211 */ /* 0x000fe200078f10ff */
[----:B------:R-:W2:Y:S03]  /*a410*/  S2UR UR7, SR_CTAID.Z ;  /* 0x00000000000779c3 */ /* 0x000ea60000002700 */
[----:B------:R-:W-:-:S02]  /*a420*/  SHF.R.S32.HI R12, RZ, 0x1f, R23 ;  /* 0x0000001fff0c7819 */ /* 0x000fc40000011417 */
[----:B------:R-:W-:Y:S02]  /*a430*/  LOP3.LUT R9, R9, 0xfffffffc, RZ, 0xc0, !PT ;  /* 0xfffffffc09097812 */ /* 0x000fe400078ec0ff */
[CC--:B------:R-:W-:Y:S01]  /*a440*/  LEA.HI R152, R12.reuse, R23.reuse, RZ, 0x2 ;  /* 0x000000170c987211 */ /* 0x0c0fe200078f10ff */
[----:B------:R-:W3:Y:S01]  /*a450*/  LDC.64 R20, c[0x0][0xcd8] ;  /* 0x00033600ff147b82 */ /* 0x000ee20000000a00 */
[----:B------:R-:W-:Y:S01]  /*a460*/  LEA.HI R12, R12, R23, RZ, 0x5 ;  /* 0x000000170c0c7211 */ /* 0x000fe200078f28ff */
[----:B------:R-:W-:Y:S01]  /*a470*/  IMAD.IADD R9, R22, 0x1, -R9 ;  /* 0x0000000116097824 */ /* 0x000fe200078e0a09 */
[--C-:B------:R-:W-:Y:S01]  /*a480*/  SHF.R.S32.HI R10, RZ, 0x2, R152.reuse ;  /* 0x00000002ff0a7819 */ /* 0x100fe20000011498 */
[----:B------:R-:W-:Y:S01]  /*a490*/  UIMAD.WIDE.U32 UR8, UR10, UR4, URZ ;  /* 0x000000040a0872a5 */ /* 0x000fe2000f8e003f */
[----:B------:R-:W-:Y:S01]  /*a4a0*/  SHF.R.S32.HI R11, RZ, 0x1f, R152 ;  /* 0x0000001fff0b7819 */ /* 0x000fe20000011498 */
[----:B------:R-:W-:Y:S01]  /*a4b0*/  UIMAD UR4, UR6, UR4, URZ ;  /* 0x00000004060472a4 */ /* 0x000fe2000f8e023f */
[----:B------:R-:W-:-:S02]  /*a4c0*/  SHF.R.S32.HI R12, RZ, 0x5, R12 ;  /* 0x00000005ff0c7819 */ /* 0x000fc4000001140c */
[----:B0-----:R-:W-:Y:S01]  /*a4d0*/  ISETP.NE.AND P0, PT, R18, 0x1, PT ;  /* 0x000000011200780c */ /* 0x001fe20003f05270 */
[----:B------:R-:W-:Y:S01]  /*a4e0*/  UIMAD UR4, UR10, UR5, UR4 ;  /* 0x000000050a0472a4 */ /* 0x000fe2000f8e0204 */
[----:B------:R-:W-:Y:S02]  /*a4f0*/  LEA.HI R11, R11, R10, RZ, 0x3 ;  /* 0x0000000a0b0b7211 */ /* 0x000fe400078f18ff */
[----:B------:R-:W-:Y:S01]  /*a500*/  LOP3.LUT R152, R152, 0x7ffffffc, RZ, 0xc0, !PT ;  /* 0x7ffffffc98987812 */ /* 0x000fe200078ec0ff */
[----:B------:R-:W-:Y:S01]  /*a510*/  UIADD3 UR4, UR9, UR4, URZ ;  /* 0x0000000409047290 */ /* 0x000fe2000fffe03f */
[----:B------:R-:W-:Y:S01]  /*a520*/  LOP3.LUT R11, R11, 0xfffffff8, RZ, 0xc0, !PT ;  /* 0xfffffff80b0b7812 */ /* 0x000fe200078ec0ff */
[----:B--2---:R-:W-:Y:S02]  /*a530*/  USHF.R.S32.HI UR5, URZ, 0x1f, UR7 ;  /* 0x0000001f3f057899 */ /* 0x004fe40008011407 */
[----:B------:R-:W-:Y:S01]  /*a540*/  IMAD.IADD R152, R23, 0x1, -R152 ;  /* 0x0000000117987824 */ /* 0x000fe200078e0a98 */
[----:B------:R-:W-:Y:S01]  /*a550*/  ULDC.64 UR10, c[0x0][0x208] ;  /* 0x00008200000a7ab9 */ /* 0x000fe20000000a00 */
[----:B------:R-:W-:Y:S01]  /*a560*/  IMAD.IADD R11, R10, 0x1, -R11 ;  /* 0x000000010a0b7824 */ /* 0x000fe200078e0a0b */
[----:B------:R-:W-:Y:S01]  /*a570*/  LEA.HI R10, R9, R9, RZ, 0x1 ;  /* 0x00000009090a7211 */ /* 0x000fe200078f08ff */
[----:B------:R-:W0:Y:S01]  /*a580*/  @P0 LDC R16, c[0x0][0xcec] ;  /* 0x00033b00ff100b82 */ /* 0x000e220000000800 */
[----:B------:R-:W-:-:S02]  /*a590*/  IMAD.SHL.U32 R152, R152, 0x2, RZ ;  /* 0x0000000298987824 */ /* 0x000fc400078e00ff */
[----:B------:R-:W-:Y:S01]  /*a5a0*/  LOP3.LUT R10, R10, 0x1ffffffe, RZ, 0xc0, !PT ;  /* 0x1ffffffe0a0a7812 */ /* 0x000fe200078ec0ff */
[----:B------:R-:W-:Y:S02]  /*a5b0*/  IMAD R153, R12, 0x10, R11 ;  /* 0x000000100c997824 */ /* 0x000fe400078e020b */
[----:B---3--:R-:W-:Y:S02]  /*a5c0*/  IMAD R12, R20, UR5, RZ ;  /* 0x00000005140c7c24 */ /* 0x008fe4000f8e02ff */
[----:B------:R-:W2:Y:S01]  /*a5d0*/  @P0 LDC R17, c[0x0][0xcf0] ;  /* 0x00033c00ff110b82 */ /* 0x000ea20000000800 */
[----:B------:R-:W-:Y:S02]  /*a5e0*/  IMAD.IADD R9, R9, 0x1, -R10 ;  /* 0x0000000109097824 */ /* 0x000fe400078e0a0a */
[----:B------:R-:W-:Y:S02]  /*a5f0*/  IMAD R15, R21, UR7, R12 ;  /* 0x00000007150f7c24 */ /* 0x000fe4000f8e020c */
[----:B------:R-:W-:-:S02]  /*a600*/  IMAD R9, R9, 0x8, R153 ;  /* 0x0000000809097824 */ /* 0x000fc400078e0299 */
[----:B------:R-:W-:Y:S02]  /*a610*/  IMAD.U32 R11, RZ, RZ, UR9 ;  /* 0x00000009ff0b7e24 */ /* 0x000fe4000f8e00ff */
[----:B-1----:R-:W-:Y:S02]  /*a620*/  IMAD R9, R14, 0x40, R9 ;  /* 0x000000400e097824 */ /* 0x002fe400078e0209 */
[----:B------:R-:W-:Y:S02]  /*a630*/  IMAD.U32 R10, RZ, RZ, UR8 ;  /* 0x00000008ff0a7e24 */ /* 0x000fe4000f8e00ff */
[----:B------:R-:W-:Y:S01]  /*a640*/  IMAD.U32 R11, RZ, RZ, UR4 ;  /* 0x00000004ff0b7e24 */ /* 0x000fe2000f8e00ff */
[----:B------:R-:W-:Y:S01]  /*a650*/  ULDC.64 UR4, c[0x0][0xce0] ;  /* 0x0003380000047ab9 */ /* 0x000fe20000000a00 */
[----:B------:R-:W-:Y:S02]  /*a660*/  IMAD.MOV.U32 R13, RZ, RZ, R9 ;  /* 0x000000ffff0d7224 */ /* 0x000fe400078e0009 */
[----:B0-----:R-:W-:-:S04]  /*a670*/  @P0 IMAD.HI.U32 R12, R9, R16, RZ ;  /* 0x00000010090c0227 */ /* 0x001fc800078e00ff */
[----:B------:R-:W-:Y:S01]  /*a680*/  IMAD.WIDE.U32 R10, R20, UR7, R10 ;  /* 0x00000007140a7c25 */ /* 0x000fe2000f8e000a */
[----:B--2---:R-:W-:-:S03]  /*a690*/  @P0 SHF.R.U32.HI R13, RZ, R17, R12 ;  /* 0x00000011ff0d0219 */ /* 0x004fc6000001160c */
[----:B------:R-:W-:Y:S02]  /*a6a0*/  IMAD.IADD R11, R11, 0x1, R15 ;  /* 0x000000010b0b7824 */ /* 0x000fe400078e020f */
[----:B------:R-:W-:Y:S02]  /*a6b0*/  IMAD R15, R3, UR4, RZ ;  /* 0x00000004030f7c24 */ /* 0x000fe4000f8e02ff */
[----:B------:R-:W-:Y:S02]  /*a6c0*/  IMAD.MOV R12, RZ, RZ, -R13 ;  /* 0x000000ffff0c7224 */ /* 0x000fe400078e0a0d */
[----:B------:R-:W-:-:S04]  /*a6d0*/  IMAD.WIDE.U32 R10, R2, UR4, R10 ;  /* 0x00000004020a7c25 */ /* 0x000fc8000f8e000a */
[----:B------:R-:W-:Y:S01]  /*a6e0*/  IMAD R9, R18, R12, R9 ;  /* 0x0000000c12097224 */ /* 0x000fe200078e0209 */
[----:B------:R-:W-:Y:S01]  /*a6f0*/  IADD3 R10, P0, R13, R10, RZ ;  /* 0x0000000a0d0a7210 */ /* 0x000fe20007f1e0ff */
[----:B------:R-:W-:Y:S01]  /*a700*/  IMAD R16, R2, UR5, R15 ;  /* 0x0000000502107c24 */ /* 0x000fe2000f8e020f */
[----:B------:R-:W-:Y:S01]  /*a710*/  SHF.R.S32.HI R15, RZ, 0x1f, R13 ;  /* 0x0000001fff0f7819 */ /* 0x000fe2000001140d */
[----:B------:R-:W-:Y:S01]  /*a720*/  ULDC.64 UR4, c[0x0][0xcc8] ;  /* 0x0003320000047ab9 */ /* 0x000fe20000000a00 */
[----:B------:R-:W-:Y:S02]  /*a730*/  SHF.R.S32.HI R12, RZ, 0x1f, R9 ;  /* 0x0000001fff0c7819 */ /* 0x000fe40000011409 */
[----:B------:R-:W-:-:S03]  /*a740*/  IADD3.X R11, R15, R11, R16, P0, !PT ;  /* 0x0000000b0f0b7210 */ /* 0x000fc600007fe410 */
[----:B------:R-:W-:Y:S02]  /*a750*/  IMAD R12, R12, UR4, RZ ;  /* 0x000000040c0c7c24 */ /* 0x000fe4000f8e02ff */
[----:B------:R-:W-:-:S04]  /*a760*/  IMAD.WIDE.U32 R10, R9, UR4, R10 ;  /* 0x00000004090a7c25 */ /* 0x000fc8000f8e000a */
[----:B------:R-:W-:Y:S01]  /*a770*/  IMAD R9, R9, UR5, R12 ;  /* 0x0000000509097c24 */ /* 0x000fe2000f8e020c */
[----:B------:R-:W-:Y:S01]  /*a780*/  LEA.HI R12, R0, R0, RZ, 0x1 ;  /* 0x00000000000c7211 */ /* 0x000fe200078f08ff */
[----:B------:R-:W-:Y:S02]  /*a790*/  ULDC.64 UR4, c[0x0][0xca8] ;  /* 0x00032a0000047ab9 */ /* 0x000fe40000000a00 */
[----:B------:R-:W-:Y:S01]  /*a7a0*/  IMAD.IADD R9, R11, 0x1, R9 ;  /* 0x000000010b097824 */ /* 0x000fe200078e0209 */
[----:B------:R-:W-:Y:S01]  /*a7b0*/  LEA R16, P0, R10, UR4, 0x2 ;  /* 0x000000040a107c11 */ /* 0x000fe2000f8010ff */
[----:B------:R-:W-:Y:S01]  /*a7c0*/  ULDC UR4, c[0x0][0xb88] ;  /* 0x0002e20000047ab9 */ /* 0x000fe20000000800 */
[----:B------:R-:W-:Y:S02]  /*a7d0*/  LOP3.LUT R11, R12, 0xfffffe, RZ, 0xc0, !PT ;  /* 0x00fffffe0c0b7812 */ /* 0x000fe400078ec0ff */
[----:B------:R-:W-:Y:S01]  /*a7e0*/  LEA.HI.X R17, R10, UR5, R9, 0x2, P0 ;  /* 0x000000050a117c11 */ /* 0x000fe200080f1409 */
[----:B------:R-:W-:Y:S01]  /*a7f0*/  SHFL.IDX PT, R12, R16, 0x1, 0x1c1f ;  /* 0x003c1f00100c7f89 */ /* 0x000fe200000e0000 */
[----:B------:R-:W-:-:S02]  /*a800*/  IMAD R9, R14, 0x40, R153 ;  /* 0x000000400e097824 */ /* 0x000fc400078e0299 */
[----:B------:R-:W-:Y:S01]  /*a810*/  IMAD.IADD R15, R0, 0x1, -R11 ;  /* 0x00000001000f7824 */ /* 0x000fe200078e0a0b */
[----:B------:R-:W-:Y:S01]  /*a820*/  SHFL.IDX PT, R10, R16, RZ, 0x1c1f ;  /* 0x001c1fff100a7589 */ /* 0x000fe200000e0000 */
[----:B------:R-:W-:Y:S02]  /*a830*/  IMAD R14, R18, UR4, RZ ;  /* 0x00000004120e7c24 */ /* 0x000fe4000f8e02ff */
[----:B------:R-:W-:Y:S01]  /*a840*/  IMAD.U32 R15, R15, -0x100, RZ ;  /* 0xffffff000f0f7824 */ /* 0x000fe200078e00ff */
[----:B------:R-:W0:Y:S04]  /*a850*/  SHFL.IDX PT, R11, R17, RZ, 0x1c1f ;  /* 0x001c1fff110b7589 */ /* 0x000e2800000e0000 */
[----:B------:R-:W1:Y:S01]  /*a860*/  SHFL.IDX PT, R13, R17, 0x1, 0x1c1f ;  /* 0x003c1f00110d7f89 */ /* 0x000e6200000e0000 */
[----:B------:R-:W-:Y:S01]  /*a870*/  ISETP.NE.AND P0, PT, R152, R15, PT ;  /* 0x0000000f9800720c */ /* 0x000fe20003f05270 */
[----:B------:R-:W-:-:S03]  /*a880*/  VIADD R15, R9, 0x8 ;  /* 0x00000008090f7836 */ /* 0x000fc60000000000 */
[-C--:B------:R-:W-:Y:S02]  /*a890*/  ISETP.GE.OR P2, PT, R9, R14.reuse, P0 ;  /* 0x0000000e0900720c */ /* 0x080fe40000746670 */
[----:B------:R-:W-:-:S11]  /*a8a0*/  ISETP.GE.OR P0, PT, R15, R14, P0 ;  /* 0x0000000e0f00720c */ /* 0x000fd60000706670 */
[----:B0-----:R0:W-:Y:S04]  /*a8b0*/  @!P2 ST.E desc[UR10][R10.64], R5 ;  /* 0x000000050a00a985 */ /* 0x0011e8000c10190a */
[----:B-1----:R0:W-:Y:S02]  /*a8c0*/  @!P0 ST.E desc[UR10][R12.64], R4 ;  /* 0x000000040c008985 */ /* 0x0021e4000c10190a */
.L_x_222:
[----:B------:R-:W1:Y:S01]  /*a8d0*/  S2R R14, SR_CTAID.X ;  /* 0x00000000000e7919 */ /* 0x000e620000002500 */
[----:B------:R-:W-:Y:S01]  /*a8e0*/  LEA.HI R19, R19, R22, RZ, 0x2 ;  /* 0x0000001613137211 */ /* 0x000fe200078f10ff */
[----:B------:R-:W2:Y:S01]  /*a8f0*/  S2UR UR7, SR_CTAID.Z ;  /* 0x00000000000779c3 */ /* 0x000ea20000002700 */
[----:B0-----:R-:W-:Y:S01]  /*a900*/  SHF.R.S32.HI R5, RZ, 0x1f, R7 ;  /* 0x0000001fff057819 */ /* 0x001fe20000011407 */
[----:B------:R-:W-:Y:S01]  /*a910*/  ULDC.64 UR8, c[0x0][0xc38] ;  /* 0x00030e0000087ab9 */ /* 0x000fe20000000a00 */
[----:B------:R-:W-:Y:S01]  /*a920*/  LOP3.LUT R19, R19, 0xfffffffc, RZ, 0xc0, !PT ;  /* 0xfffffffc13137812 */ /* 0x000fe200078ec0ff */
[----:B------:R-:W-:Y:S01]  /*a930*/  UIMAD UR6, UR6, UR8, URZ ;  /* 0x00000008060672a4 */ /* 0x000fe2000f8e023f */
[----:B------:R-:W-:Y:S01]  /*a940*/  LEA.HI R5, R5, R154, RZ, 0x3 ;  /* 0x0000009a05057211 */ /* 0x000fe200078f18ff */
[----:B------:R-:W-:Y:S01]  /*a950*/  BSSY B0, `(.L_x_223) ;  /* 0x0000103000007945 */ /* 0x000fe20003800000 */
[----:B------:R-:W-:Y:S01]  /*a960*/  R2UR UR10, R156 ;  /* 0x000000009c0a72ca */ /* 0x000fe200000e0000 */
[----:B------:R-:W-:Y:S01]  /*a970*/  IMAD.IADD R19, R22, 0x1, -R19 ;  /* 0x0000000116137824 */ /* 0x000fe200078e0a13 */
[----:B------:R-:W0:Y:S01]  /*a980*/  LDC.64 R12, c[0x0][0xc40] ;  /* 0x00031000ff0c7b82 */ /* 0x000e220000000a00 */
[----:B------:R-:W-:-:S02]  /*a990*/  LOP3.LUT R5, R5, 0xfffffff8, RZ, 0xc0, !PT ;  /* 0xfffffff805057812 */ /* 0x000fc400078ec0ff */
[----:B------:R-:W-:Y:S02]  /*a9a0*/  LEA.HI R155, R155, R8, RZ, 0x5 ;  /* 0x000000089b9b7211 */ /* 0x000fe400078f28ff */
[----:B------:R-:W-:Y:S01]  /*a9b0*/  LEA.HI R4, R19, R19, RZ, 0x1 ;  /* 0x0000001313047211 */ /* 0x000fe200078f08ff */
[----:B------:R-:W-:Y:S01]  /*a9c0*/  IMAD.IADD R154, R154, 0x1, -R5 ;  /* 0x000000019a9a7824 */ /* 0x000fe200078e0a05 */
[----:B------:R-:W-:Y:S01]  /*a9d0*/  SHF.R.S32.HI R155, RZ, 0x5, R155 ;  /* 0x00000005ff9b7819 */ /* 0x000fe2000001149b */
[----:B------:R-:W3:Y:S01]  /*a9e0*/  @P1 LDC R16, c[0x0][0xcec] ;  /* 0x00033b00ff101b82 */ /* 0x000ee20000000800 */
[----:B------:R-:W-:Y:S02]  /*a9f0*/  LOP3.LUT R4, R4, 0x1ffffffe, RZ, 0xc0, !PT ;  /* 0x1ffffffe04047812 */ /* 0x000fe400078ec0ff */
[----:B------:R-:W-:Y:S01]  /*aa00*/  UIMAD.WIDE.U32 UR4, UR10, UR8, URZ ;  /* 0x000000080a0472a5 */ /* 0x000fe2000f8e003f */
[----:B------:R-:W-:Y:S01]  /*aa10*/  IMAD R155, R155, 0x10, R154 ;  /* 0x000000109b9b7824 */ /* 0x000fe200078e029a */
[----:B------:R-:W-:Y:S01]  /*aa20*/  UIMAD UR6, UR10, UR9, UR6 ;  /* 0x000000090a0672a4 */ /* 0x000fe2000f8e0206 */
[----:B------:R-:W-:Y:S01]  /*aa30*/  IMAD.IADD R4, R19, 0x1, -R4 ;  /* 0x0000000113047824 */ /* 0x000fe200078e0a04 */
[----:B--2---:R-:W-:Y:S01]  /*aa40*/  USHF.R.S32.HI UR8, URZ, 0x1f, UR7 ;  /* 0x0000001f3f087899 */ /* 0x004fe20008011407 */
[----:B------:R-:W2:Y:S01]  /*aa50*/  @P1 LDC R17, c[0x0][0xcf0] ;  /* 0x00033c00ff111b82 */ /* 0x000ea20000000800 */
[----:B------:R-:W-:Y:S01]  /*aa60*/  UIADD3 UR6, UR5, UR6, URZ ;  /* 0x0000000605067290 */ /* 0x000fe2000fffe03f */
[----:B------:R-:W-:-:S02]  /*aa70*/  IMAD R9, R4, 0x8, R155 ;  /* 0x0000000804097824 */ /* 0x000fc400078e029b */
[----:B------:R-:W-:Y:S02]  /*aa80*/  IMAD.U32 R5, RZ, RZ, UR5 ;  /* 0x00000005ff057e24 */ /* 0x000fe4000f8e00ff */
[----:B-1----:R-:W-:Y:S02]  /*aa90*/  IMAD R15, R14, 0x40, R9 ;  /* 0x000000400e0f7824 */ /* 0x002fe400078e0209 */
[----:B------:R-:W-:Y:S01]  /*aaa0*/  IMAD.U32 R4, RZ, RZ, UR4 ;  /* 0x00000004ff047e24 */ /* 0x000fe2000f8e00ff */
[----:B------:R-:W-:Y:S01]  /*aab0*/  ULDC.64 UR4, c[0x0][0xc48] ;  /* 0x0003120000047ab9 */ /* 0x000fe20000000a00 */
[----:B------:R-:W-:Y:S02]  /*aac0*/  IMAD.U32 R5, RZ, RZ, UR6 ;  /* 0x00000006ff057e24 */ /* 0x000fe4000f8e00ff */
[----:B0-----:R-:W-:Y:S02]  /*aad0*/  IMAD R10, R12, UR8, RZ ;  /* 0x000000080c0a7c24 */ /* 0x001fe4000f8e02ff */
[----:B------:R-:W-:-:S02]  /*aae0*/  IMAD.MOV.U32 R9, RZ, RZ, R15 ;  /* 0x000000ffff097224 */ /* 0x000fc400078e000f */
[----:B---3--:R-:W-:-:S04]  /*aaf0*/  @P1 IMAD.HI.U32 R16, R15, R16, RZ ;  /* 0x000000100f101227 */ /* 0x008fc800078e00ff */
[----:B------:R-:W-:Y:S02]  /*ab00*/  IMAD R11, R13, UR7, R10 ;  /* 0x000000070d0b7c24 */ /* 0x000fe4000f8e020a */
[----:B------:R-:W-:Y:S01]  /*ab10*/  IMAD.WIDE.U32 R4, R12, UR7, R4 ;  /* 0x000000070c047c25 */ /* 0x000fe2000f8e0004 */
[----:B--2---:R-:W-:-:S03]  /*ab20*/  @P1 SHF.R.U32.HI R9, RZ, R17, R16 ;  /* 0x00000011ff091219 */ /* 0x004fc60000011610 */
[----:B------:R-:W-:Y:S02]  /*ab30*/  IMAD R3, R3, UR4, RZ ;  /* 0x0000000403037c24 */ /* 0x000fe4000f8e02ff */
[----:B------:R-:W-:Y:S01]  /*ab40*/  IMAD.IADD R5, R5, 0x1, R11 ;  /* 0x0000000105057824 */ /* 0x000fe200078e020b */
[--C-:B------:R-:W-:Y:S01]  /*ab50*/  SHF.R.S32.HI R10, RZ, 0x1f, R9.reuse ;  /* 0x0000001fff0a7819 */ /* 0x100fe20000011409 */
[----:B------:R-:W-:Y:S02]  /*ab60*/  IMAD.MOV R13, RZ, RZ, -R9 ;  /* 0x000000ffff0d7224 */ /* 0x000fe400078e0a09 */
[C---:B------:R-:W-:Y:S02]  /*ab70*/  IMAD R11, R2.reuse, UR5, R3 ;  /* 0x00000005020b7c24 */ /* 0x040fe4000f8e0203 */
[----:B------:R-:W-:Y:S01]  /*ab80*/  IMAD.WIDE.U32 R2, R2, UR4, R4 ;  /* 0x0000000402027c25 */ /* 0x000fe2000f8e0004 */
[----:B------:R-:W-:-:S03]  /*ab90*/  ULDC.64 UR4, c[0x0][0xc30] ;  /* 0x00030c0000047ab9 */ /* 0x000fc60000000a00 */
[----:B------:R-:W-:Y:S02]  /*aba0*/  IMAD R5, R6, R13, R15 ;  /* 0x0000000d06057224 */ /* 0x000fe400078e020f */
[----:B------:R-:W-:Y:S02]  /*abb0*/  IMAD R10, R10, UR4, RZ ;  /* 0x000000040a0a7c24 */ /* 0x000fe4000f8e02ff */
[----:B------:R-:W-:Y:S01]  /*abc0*/  IMAD.IADD R3, R3, 0x1, R11 ;  /* 0x0000000103037824 */ /* 0x000fe200078e020b */
[----:B------:R-:W-:Y:S01]  /*abd0*/  SHF.R.S32.HI R4, RZ, 0x1f, R5 ;  /* 0x0000001fff047819 */ /* 0x000fe20000011405 */
[C---:B------:R-:W-:Y:S02]  /*abe0*/  IMAD R11, R9.reuse, UR5, R10 ;  /* 0x00000005090b7c24 */ /* 0x040fe4000f8e020a */
[----:B------:R-:W-:Y:S01]  /*abf0*/  IMAD.WIDE.U32 R2, R9, UR4, R2 ;  /* 0x0000000409027c25 */ /* 0x000fe2000f8e0002 */
[----:B------:R-:W-:-:S03]  /*ac00*/  ULDC.64 UR4, c[0x0][0xc28] ;  /* 0x00030a0000047ab9 */ /* 0x000fc60000000a00 */
[----:B------:R-:W-:Y:S02]  /*ac10*/  IMAD R4, R4, UR4, RZ ;  /* 0x0000000404047c24 */ /* 0x000fe4000f8e02ff */
[----:B------:R-:W-:Y:S02]  /*ac20*/  IMAD.IADD R3, R3, 0x1, R11 ;  /* 0x0000000103037824 */ /* 0x000fe400078e020b */
[C---:B------:R-:W-:Y:S02]  /*ac30*/  IMAD R9, R5.reuse, UR5, R4 ;  /* 0x0000000505097c24 */ /* 0x040fe4000f8e0204 */
[----:B------:R-:W-:Y:S01]  /*ac40*/  IMAD.WIDE.U32 R2, R5, UR4, R2 ;  /* 0x0000000405027c25 */ /* 0x000fe2000f8e0002 */
[----:B------:R-:W-:-:S03]  /*ac50*/  ULDC.64 UR4, c[0x0][0xc00] ;  /* 0x0003000000047ab9 */ /* 0x000fc60000000a00 */
[----:B------:R-:W-:Y:S01]  /*ac60*/  IMAD.IADD R5, R3, 0x1, R9 ;  /* 0x0000000103057824 */ /* 0x000fe200078e0209 */
[----:B------:R-:W-:Y:S02]  /*ac70*/  LEA.HI R9, R0, R0, RZ, 0x1 ;  /* 0x0000000000097211 */ /* 0x000fe400078f08ff */
[----:B------:R-:W-:Y:S01]  /*ac80*/  LEA R4, P0, R2, UR4, 0x2 ;  /* 0x0000000402047c11 */ /* 0x000fe2000f8010ff */
[----:B------:R-:W-:Y:S01]  /*ac90*/  ULDC UR4, c[0x0][0xb88] ;  /* 0x0002e20000047ab9 */ /* 0x000fe20000000800 */
[----:B------:R-:W-:Y:S01]  /*aca0*/  LOP3.LUT R11, R9, 0xfffffe, RZ, 0xc0, !PT ;  /* 0x00fffffe090b7812 */ /* 0x000fe200078ec0ff */
[----:B------:R-:W-:Y:S01]  /*acb0*/  IMAD R6, R6, UR4, RZ ;  /* 0x0000000406067c24 */ /* 0x000fe2000f8e02ff */
[----:B------:R-:W-:Y:S01]  /*acc0*/  LOP3.LUT R9, R7, 0x7ffffffc, RZ, 0xc0, !PT ;  /* 0x7ffffffc07097812 */ /* 0x000fe200078ec0ff */
[----:B------:R-:W-:Y:S01]  /*acd0*/  IMAD R7, R14, 0x40, R155 ;  /* 0x000000400e077824 */ /* 0x000fe200078e029b */
[----:B------:R-:W-:Y:S01]  /*ace0*/  LEA.HI.X R5, R2, UR5, R5, 0x2, P0 ;  /* 0x0000000502057c11 */ /* 0x000fe200080f1405 */
[----:B------:R-:W-:Y:S01]  /*acf0*/  IMAD.IADD R11, R0, 0x1, -R11 ;  /* 0x00000001000b7824 */ /* 0x000fe200078e0a0b */
[----:B------:R0:W1:Y:S01]  /*ad00*/  SHFL.IDX PT, R2, R4, RZ, 0x1c1f ;  /* 0x001c1fff04027589 */ /* 0x00006200000e0000 */
[----:B------:R-:W-:Y:S01]  /*ad10*/  IMAD.IADD R0, R8, 0x1, -R9 ;  /* 0x0000000108007824 */ /* 0x000fe200078e0a09 */
[----:B------:R-:W-:-:S02]  /*ad20*/  ISETP.GE.AND P0, PT, R7, R6, PT ;  /* 0x000000060700720c */ /* 0x000fc40003f06270 */
[----:B------:R0:W2:Y:S01]  /*ad30*/  SHFL.IDX PT, R3, R5, RZ, 0x1c1f ;  /* 0x001c1fff05037589 */ /* 0x0000a200000e0000 */
[----:B------:R-:W-:-:S04]  /*ad40*/  IMAD R0, R11, 0x80, R0 ;  /* 0x000000800b007824 */ /* 0x000fc800078e0200 */
[----:B------:R-:W-:-:S06]  /*ad50*/  IMAD.SHL.U32 R0, R0, 0x2, RZ ;  /* 0x0000000200007824 */ /* 0x000fcc00078e00ff */
        /* <DEDUP_REMOVED lines=15> */
[----:B------:R-:W-:Y:S01]  /*ae50*/  ULDC.64 UR6, c[0x0][0x208] ;  /* 0x0000820000067ab9 */ /* 0x000fe20000000a00 */
[C---:B------:R-:W-:Y:S01]  /*ae60*/  VIADD R20, R0.reuse, 0x40 ;  /* 0x0000004000147836 */ /* 0x040fe20000000000 */
[C---:B------:R-:W-:Y:S01]  /*ae70*/  @!P2 LEA.HI R8, R0.reuse, R0, RZ, 0x1 ;  /* 0x000000000008a211 */ /* 0x040fe200078f08ff */
[C---:B------:R-:W-:Y:S01]  /*ae80*/  VIADD R21, R0.reuse, 0x48 ;  /* 0x0000004800157836 */ /* 0x040fe20000000000 */
[----:B------:R-:W-:Y:S01]  /*ae90*/  @!P3 LEA.HI R10, R9, R9, RZ, 0x1 ;  /* 0x00000009090ab211 */ /* 0x000fe200078f08ff */
[C---:B------:R-:W-:Y:S01]  /*aea0*/  VIADD R22, R0.reuse, 0x50 ;  /* 0x0000005000167836 */ /* 0x040fe20000000000 */
[----:B------:R-:W-:Y:S01]  /*aeb0*/  @!P4 LEA.HI R12, R11, R11, RZ, 0x1 ;  /* 0x0000000b0b0cc211 */ /* 0x000fe200078f08ff */
[----:B------:R-:W-:Y:S01]  /*aec0*/  VIADD R23, R0, 0x58 ;  /* 0x0000005800177836 */ /* 0x000fe20000000000 */
[----:B------:R-:W-:-:S02]  /*aed0*/  @!P5 LEA.HI R14, R13, R13, RZ, 0x1 ;  /* 0x0000000d0d0ed211 */ /* 0x000fc400078f08ff */
[----:B------:R-:W-:Y:S02]  /*aee0*/  @!P2 LOP3.LUT R9, R8, 0xfffffffe, RZ, 0xc0, !PT ;  /* 0xfffffffe0809a812 */ /* 0x000fe400078ec0ff */
[----:B------:R-:W-:Y:S02]  /*aef0*/  @!P3 LOP3.LUT R11, R10, 0xfffffffe, RZ, 0xc0, !PT ;  /* 0xfffffffe0a0bb812 */ /* 0x000fe400078ec0ff */
[----:B------:R-:W-:Y:S01]  /*af00*/  @!P4 LOP3.LUT R13, R12, 0xfffffffe, RZ, 0xc0, !PT ;  /* 0xfffffffe0c0dc812 */ /* 0x000fe200078ec0ff */
[--C-:B-12---:R-:W-:Y:S01]  /*af10*/  @!P2 IMAD.WIDE R8, R9, 0x4, R2.reuse ;  /* 0x000000040908a825 */ /* 0x106fe200078e0202 */
[----:B------:R-:W-:Y:S02]  /*af20*/  @!P5 LOP3.LUT R15, R14, 0xfffffffe, RZ, 0xc0, !PT ;  /* 0xfffffffe0e0fd812 */ /* 0x000fe400078ec0ff */
[----:B------:R-:W-:Y:S01]  /*af30*/  ISETP.GE.AND P6, PT, R22, UR4, PT ;  /* 0x0000000416007c0c */ /* 0x000fe2000bfc6270 */
        /* <DEDUP_REMOVED lines=9> */
[----:B------:R-:W-:Y:S01]  /*afd0*/  @!P0 LEA.HI R16, R16, R16, RZ, 0x1 ;  /* 0x0000001010108211 */ /* 0x000fe200078f08ff */
[----:B------:R3:W-:Y:S01]  /*afe0*/  @!P5 ST.E.64 desc[UR6][R14.64], R36 ;  /* 0x000000240e00d985 */ /* 0x0007e2000c101b06 */
[----:B------:R-:W-:Y:S01]  /*aff0*/  ISETP.GE.AND P5, PT, R21, UR4, PT ;  /* 0x0000000415007c0c */ /* 0x000fe2000bfa6270 */
[----:B0-----:R-:W-:Y:S01]  /*b000*/  VIADD R24, R0, 0x60 ;  /* 0x0000006000187836 */ /* 0x001fe20000000000 */
[----:B------:R-:W-:-:S02]  /*b010*/  @!P1 LEA.HI R17, R17, R17, RZ, 0x1 ;  /* 0x0000001111119211 */ /* 0x000fc400078f08ff */
[----:B------:R-:W-:Y:S02]  /*b020*/  @!P0 LOP3.LUT R9, R16, 0xfffffffe, RZ, 0xc0, !PT ;  /* 0xfffffffe10098812 */ /* 0x000fe400078ec0ff */
        /* <DEDUP_REMOVED lines=16> */
[----:B------:R-:W-:Y:S01]  /*b130*/  @!P6 LOP3.LUT R17, R22, 0xfffffffe, RZ, 0xc0, !PT ;  /* 0xfffffffe1611e812 */ /* 0x000fe200078ec0ff */
[----:B------:R-:W-:Y:S01]  /*b140*/  VIADD R22, R0, 0x88 ;  /* 0x0000008800167836 */ /* 0x000fe20000000000 */
[----:B------:R-:W-:Y:S01]  /*b150*/  ISETP.GE.AND P1, PT, R23, UR4, PT ;  /* 0x0000000417007c0c */ /* 0x000fe2000bf26270 */
[----:B0-----:R-:W-:Y:S01]  /*b160*/  @!P2 IMAD.WIDE R8, R13, 0x4, R2 ;  /* 0x000000040d08a825 */ /* 0x001fe200078e0202 */
[----:B------:R-:W-:-:S03]  /*b170*/  ISETP.GE.AND P0, PT, R24, UR4, PT ;  /* 0x0000000418007c0c */ /* 0x000fc6000bf06270 */
[--C-:B-1----:R-:W-:Y:S01]  /*b180*/  @!P3 IMAD.WIDE R10, R19, 0x4, R2.reuse ;  /* 0x00000004130ab825 */ /* 0x102fe200078e0202 */
[----:B------:R0:W-:Y:S01]  /*b190*/  @!P2 ST.E.64 desc[UR6][R8.64], R48 ;  /* 0x000000300800a985 */ /* 0x0001e2000c101b06 */
[----:B------:R-:W-:Y:S02]  /*b1a0*/  ISETP.GE.AND P2, PT, R18, UR4, PT ;  /* 0x0000000412007c0c */ /* 0x000fe4000bf46270 */
[--C-:B------:R-:W-:Y:S01]  /*b1b0*/  @!P4 IMAD.WIDE R12, R15, 0x4, R2.reuse ;  /* 0x000000040f0cc825 */ /* 0x100fe200078e0202 */
[----:B------:R1:W-:Y:S01]  /*b1c0*/  @!P3 ST.E.64 desc[UR6][R10.64], R52 ;  /* 0x000000340a00b985 */ /* 0x0003e2000c101b06 */
[----:B------:R-:W-:Y:S02]  /*b1d0*/  ISETP.GE.AND P3, PT, R22, UR4, PT ;  /* 0x0000000416007c0c */ /* 0x000fe4000bf66270 */
[----:B------:R-:W-:Y:S01]  /*b1e0*/  @!P5 IMAD.WIDE R14, R21, 0x4, R2 ;  /* 0x00000004150ed825 */ /* 0x000fe200078e0202 */
[----:B------:R2:W-:Y:S01]  /*b1f0*/  @!P4 ST.E.64 desc[UR6][R12.64], R56 ;  /* 0x000000380c00c985 */ /* 0x0005e2000c101b06 */
[----:B------:R-:W-:-:S02]  /*b200*/  @!P1 LEA.HI R23, R23, R23, RZ, 0x1 ;  /* 0x0000001717179211 */ /* 0x000fc400078f08ff */
[----:B------:R-:W-:Y:S01]  /*b210*/  @!P6 IMAD.WIDE R16, R17, 0x4, R2 ;  /* 0x000000041110e825 */ /* 0x000fe200078e0202 */
[----:B------:R3:W-:Y:S01]  /*b220*/  @!P5 ST.E.64 desc[UR6][R14.64], R60 ;  /* 0x0000003c0e00d985 */ /* 0x0007e2000c101b06 */
[----:B------:R-:W-:Y:S02]  /*b230*/  ISETP.GE.AND P5, PT, R20, UR4, PT ;  /* 0x0000000414007c0c */ /* 0x000fe4000bfa6270 */
[C---:B------:R-:W-:Y:S01]  /*b240*/  VIADD R19, R0.reuse, 0x70 ;  /* 0x0000007000137836 */ /* 0x040fe20000000000 */
[----:B------:R4:W-:Y:S01]  /*b250*/  @!P6 ST.E.64 desc[UR6][R16.64], R64 ;  /* 0x000000401000e985 */ /* 0x0009e2000c101b06 */
[----:B------:R-:W-:Y:S01]  /*b260*/  VIADD R21, R0, 0x80 ;  /* 0x0000008000157836 */ /* 0x000fe20000000000 */
[----:B------:R-:W-:Y:S02]  /*b270*/  @!P0 LEA.HI R24, R24, R24, RZ, 0x1 ;  /* 0x0000001818188211 */ /* 0x000fe400078f08ff */
[----:B------:R-:W-:Y:S02]  /*b280*/  ISETP.GE.AND P6, PT, R19, UR4, PT ;  /* 0x0000000413007c0c */ /* 0x000fe4000bfc6270 */
[----:B------:R-:W-:-:S02]  /*b290*/  ISETP.GE.AND P4, PT, R21, UR4, PT ;  /* 0x0000000415007c0c */ /* 0x000fc4000bf86270 */
[----:B0-----:R-:W-:Y:S01]  /*b2a0*/  @!P1 LOP3.LUT R9, R23, 0xfffffffe, RZ, 0xc0, !PT ;  /* 0xfffffffe17099812 */ /* 0x001fe200078ec0ff */
[----:B------:R-:W-:Y:S01]  /*b2b0*/  VIADD R23, R0, 0x90 ;  /* 0x0000009000177836 */ /* 0x000fe20000000000 */
        /* <DEDUP_REMOVED lines=17> */
[----:B----4-:R-:W-:Y:S01]  /*b3d0*/  @!P3 LOP3.LUT R17, R22, 0xfffffffe, RZ, 0xc0, !PT ;  /* 0xfffffffe1611b812 */ /* 0x010fe200078ec0ff */
        /* <DEDUP_REMOVED lines=22> */
[----:B0-----:R-:W-:Y:S02]  /*b540*/  @!P0 LOP3.LUT R9, R23, 0xfffffffe, RZ, 0xc0, !PT ;  /* 0xfffffffe17098812 */ /* 0x001fe400078ec0ff */
[----:B------:R-:W-:Y:S02]  /*b550*/  @!P2 LEA.HI R18, R18, R18, RZ, 0x1 ;  /* 0x000000121212a211 */ /* 0x000fe400078f08ff */
        /* <DEDUP_REMOVED lines=15> */
[----:B------:R-:W-:Y:S01]  /*b650*/  @!P5 LOP3.LUT R21, R21, 0xfffffffe, RZ, 0xc0, !PT ;  /* 0xfffffffe1515d812 */ /* 0x000fe200078ec0ff */
[----:B------:R-:W-:Y:S01]  /*b660*/  VIADD R20, R0, 0xd8 ;  /* 0x000000d800147836 */ /* 0x000fe20000000000 */
[----:B----4-:R-:W-:-:S02]  /*b670*/  @!P6 LOP3.LUT R17, R22, 0xfffffffe, RZ, 0xc0, !PT ;  /* 0xfffffffe1611e812 */ /* 0x010fc400078ec0ff */
[----:B------:R-:W-:Y:S01]  /*b680*/  ISETP.GE.AND P0, PT, R18, UR4, PT ;  /* 0x0000000412007c0c */ /* 0x000fe2000bf06270 */
[----:B0-----:R-:W-:Y:S01]  /*b690*/  @!P3 IMAD.WIDE R8, R19, 0x4, R2 ;  /* 0x000000041308b825 */ /* 0x001fe200078e0202 */
[----:B------:R-:W-:-:S03]  /*b6a0*/  ISETP.GE.AND P2, PT, R20, UR4, PT ;  /* 0x0000000414007c0c */ /* 0x000fc6000bf46270 */
        /* <DEDUP_REMOVED lines=45> */
.L_x_224:
[----:B------:R-:W-:Y:S05]  /*b980*/  BSYNC B0 ;  /* 0x0000000000007941 */ /* 0x000fea0003800000 */
.L_x_223:
[----:B------:R-:W-:Y:S01]  /*b990*/  VIADD R7, R7, 0x8 ;  /* 0x0000000807077836 */ /* 0x000fe20000000000 */
[----:B0-2---:R0:W2:Y:S04]  /*b9a0*/  SHFL.IDX PT, R3, R5, 0x1, 0x1c1f ;  /* 0x003c1f0005037f89 */ /* 0x0050a800000e0000 */
        /* <DEDUP_REMOVED lines=16> */
[----:B------:R-:W-:-:S02]  /*bab0*/  VIADD R14, R0, 0x38 ;  /* 0x00000038000e7836 */ /* 0x000fc40000000000 */
[C---:B------:R-:W-:Y:S01]  /*bac0*/  VIADD R15, R0.reuse, 0x40 ;  /* 0x00000040000f7836 */ /* 0x040fe20000000000 */
[C---:B------:R-:W-:Y:S01]  /*bad0*/  @!P0 LEA.HI R4, R0.reuse, R0, RZ, 0x1 ;  /* 0x0000000000048211 */ /* 0x040fe200078f08ff */
[C---:B------:R-:W-:Y:S01]  /*bae0*/  VIADD R16, R0.reuse, 0x48 ;  /* 0x0000004800107836 */ /* 0x040fe20000000000 */
[----:B------:R-:W-:Y:S01]  /*baf0*/  @!P1 LEA.HI R6, R5, R5, RZ, 0x1 ;  /* 0x0000000505069211 */ /* 0x000fe200078f08ff */
[C---:B------:R-:W-:Y:S01]  /*bb00*/  VIADD R18, R0.reuse, 0x50 ;  /* 0x0000005000127836 */ /* 0x040fe20000000000 */
[----:B------:R-:W-:Y:S01]  /*bb10*/  @!P2 LEA.HI R8, R7, R7, RZ, 0x1 ;  /* 0x000000070708a211 */ /* 0x000fe200078f08ff */
[----:B------:R-:W-:Y:S01]  /*bb20*/  VIADD R19, R0, 0x58 ;  /* 0x0000005800137836 */ /* 0x000fe20000000000 */
[----:B------:R-:W-:Y:S01]  /*bb30*/  @!P0 LOP3.LUT R5, R4, 0xfffffffe, RZ, 0xc0, !PT ;  /* 0xfffffffe04058812 */ /* 0x000fe200078ec0ff */
[----:B------:R-:W-:Y:S01]  /*bb40*/  VIADD R20, R0, 0x80 ;  /* 0x0000008000147836 */ /* 0x000fe20000000000 */
[----:B------:R-:W-:Y:S02]  /*bb50*/  @!P1 LOP3.LUT R7, R6, 0xfffffffe, RZ, 0xc0, !PT ;  /* 0xfffffffe06079812 */ /* 0x000fe400078ec0ff */
[----:B------:R-:W-:Y:S01]  /*bb60*/  @!P2 LOP3.LUT R9, R8, 0xfffffffe, RZ, 0xc0, !PT ;  /* 0xfffffffe0809a812 */ /* 0x000fe200078ec0ff */
[----:B-12---:R-:W-:Y:S01]  /*bb70*/  @!P0 IMAD.WIDE R4, R5, 0x4, R2 ;  /* 0x0000000405048825 */ /* 0x006fe200078e0202 */
[----:B------:R-:W-:-:S02]  /*bb80*/  ISETP.GE.AND P3, PT, R15, UR4, PT ;  /* 0x000000040f007c0c */ /* 0x000fc4000bf66270 */
[----:B------:R-:W-:Y:S01]  /*bb90*/  ISETP.GE.AND P4, PT, R16, UR4, PT ;  /* 0x0000000410007c0c */ /* 0x000fe2000bf86270 */
        /* <DEDUP_REMOVED lines=8> */
[----:B------:R-:W-:-:S02]  /*bc20*/  ISETP.GE.AND P2, PT, R14, UR4, PT ;  /* 0x000000040e007c0c */ /* 0x000fc4000bf46270 */
[----:B------:R-:W-:Y:S02]  /*bc30*/  @!P6 LEA.HI R11, R11, R11, RZ, 0x1 ;  /* 0x0000000b0b0be211 */ /* 0x000fe400078f08ff */
[----:B------:R-:W-:Y:S02]  /*bc40*/  @!P3 LEA.HI R15, R15, R15, RZ, 0x1 ;  /* 0x0000000f0f0fb211 */ /* 0x000fe400078f08ff */
[----:B0-----:R-:W-:Y:S02]  /*bc50*/  @!P5 LOP3.LUT R5, R10, 0xfffffffe, RZ, 0xc0, !PT ;  /* 0xfffffffe0a05d812 */ /* 0x001fe400078ec0ff */
[----:B------:R-:W-:Y:S02]  /*bc60*/  @!P0 LEA.HI R12, R12, R12, RZ, 0x1 ;  /* 0x0000000c0c0c8211 */ /* 0x000fe400078f08ff */
[----:B-1----:R-:W-:Y:S01]  /*bc70*/  @!P6 LOP3.LUT R7, R11, 0xfffffffe, RZ, 0xc0, !PT ;  /* 0xfffffffe0b07e812 */ /* 0x002fe200078ec0ff */
[----:B------:R-:W-:Y:S01]  /*bc80*/  @!P5 IMAD.WIDE R4, R5, 0x4, R2 ;  /* 0x000000040504d825 */ /* 0x000fe200078e0202 */
[----:B------:R-:W-:-:S02]  /*bc90*/  @!P1 LEA.HI R13, R13, R13, RZ, 0x1 ;  /* 0x0000000d0d0d9211 */ /* 0x000fc400078f08ff */
[----:B------:R-:W-:Y:S01]  /*bca0*/  @!P2 LEA.HI R14, R14, R14, RZ, 0x1 ;  /* 0x0000000e0e0ea211 */ /* 0x000fe200078f08ff */
[----:B------:R-:W-:Y:S01]  /*bcb0*/  @!P6 IMAD.WIDE R6, R7, 0x4, R2 ;  /* 0x000000040706e825 */ /* 0x000fe200078e0202 */
[----:B------:R-:W-:Y:S01]  /*bcc0*/  @!P4 LEA.HI R16, R16, R16, RZ, 0x1 ;  /* 0x000000101010c211 */ /* 0x000fe200078f08ff */
[----:B------:R0:W-:Y:S01]  /*bcd0*/  @!P5 ST.E.64 desc[UR6][R4.64], R38 ;  /* 0x000000260400d985 */ /* 0x0001e2000c101b06 */
[----:B--2---:R-:W-:Y:S02]  /*bce0*/  @!P0 LOP3.LUT R9, R12, 0xfffffffe, RZ, 0xc0, !PT ;  /* 0xfffffffe0c098812 */ /* 0x004fe400078ec0ff */
[----:B------:R-:W-:Y:S01]  /*bcf0*/  @!P1 LOP3.LUT R13, R13, 0xfffffffe, RZ, 0xc0, !PT ;  /* 0xfffffffe0d0d9812 */ /* 0x000fe200078ec0ff */
[----:B------:R1:W-:Y:S01]  /*bd00*/  @!P6 ST.E.64 desc[UR6][R6.64], R42 ;  /* 0x0000002a0600e985 */ /* 0x0003e2000c101b06 */
[----:B------:R-:W-:Y:S01]  /*bd10*/  @!P2 LOP3.LUT R11, R14, 0xfffffffe, RZ, 0xc0, !PT ;  /* 0xfffffffe0e0ba812 */ /* 0x000fe200078ec0ff */
[----:B------:R-:W-:Y:S01]  /*bd20*/  VIADD R14, R0, 0x60 ;  /* 0x00000060000e7836 */ /* 0x000fe20000000000 */
[----:B------:R-:W-:-:S02]  /*bd30*/  @!P3 LOP3.LUT R15, R15, 0xfffffffe, RZ, 0xc0, !PT ;  /* 0xfffffffe0f0fb812 */ /* 0x000fc400078ec0ff */
        /* <DEDUP_REMOVED lines=16> */
[----:B------:R-:W-:Y:S02]  /*be40*/  @!P6 LEA.HI R19, R19, R19, RZ, 0x1 ;  /* 0x000000131313e211 */ /* 0x000fe400078f08ff */
[C---:B------:R-:W-:Y:S01]  /*be50*/  VIADD R15, R0.reuse, 0x68 ;  /* 0x00000068000f7836 */ /* 0x040fe20000000000 */
[----:B------:R4:W-:Y:S01]  /*be60*/  @!P4 ST.E.64 desc[UR6][R12.64], R62 ;  /* 0x0000003e0c00c985 */ /* 0x0009e2000c101b06 */
[----:B------:R-:W-:Y:S01]  /*be70*/  VIADD R17, R0, 0x78 ;  /* 0x0000007800117836 */ /* 0x000fe20000000000 */
[----:B------:R-:W-:Y:S02]  /*be80*/  ISETP.GE.AND P4, PT, R14, UR4, PT ;  /* 0x000000040e007c0c */ /* 0x000fe4000bf86270 */
[----:B------:R-:W-:Y:S02]  /*be90*/  ISETP.GE.AND P3, PT, R15, UR4, PT ;  /* 0x000000040f007c0c */ /* 0x000fe4000bf66270 */
[----:B------:R-:W-:-:S02]  /*bea0*/  ISETP.GE.AND P1, PT, R17, UR4, PT ;  /* 0x0000000411007c0c */ /* 0x000fc4000bf26270 */
        /* <DEDUP_REMOVED lines=25> */
[----:B------:R0:W-:Y:S03]  /*c040*/  @!P4 ST.E.64 desc[UR6][R4.64], R74 ;  /* 0x0000004a0400c985 */ /* 0x0001e6000c101b06 */
[--C-:B------:R-:W-:Y:S01]  /*c050*/  @!P2 IMAD.WIDE R8, R11, 0x4, R2.reuse ;  /* 0x000000040b08a825 */ /* 0x100fe200078e0202 */
[----:B------:R1:W-:Y:S01]  /*c060*/  @!P3 ST.E.64 desc[UR6][R6.64], R78 ;  /* 0x0000004e0600b985 */ /* 0x0003e2000c101b06 */
[----:B------:R-:W-:Y:S02]  /*c070*/  ISETP.GE.AND P3, PT, R16, UR4, PT ;  /* 0x0000000410007c0c */ /* 0x000fe4000bf66270 */
[----:B------:R-:W-:Y:S01]  /*c080*/  @!P1 IMAD.WIDE R10, R17, 0x4, R2 ;  /* 0x00000004110a9825 */ /* 0x000fe200078e0202 */
[----:B------:R2:W-:Y:S01]  /*c090*/  @!P2 ST.E.64 desc[UR6][R8.64], R82 ;  /* 0x000000520800a985 */ /* 0x0005e2000c101b06 */
[----:B------:R-:W-:-:S02]  /*c0a0*/  @!P6 LEA.HI R18, R18, R18, RZ, 0x1 ;  /* 0x000000121212e211 */ /* 0x000fc400078f08ff */
[----:B------:R-:W-:Y:S01]  /*c0b0*/  @!P0 IMAD.WIDE R12, R13, 0x4, R2 ;  /* 0x000000040d0c8825 */ /* 0x000fe200078e0202 */
[----:B------:R-:W-:Y:S01]  /*c0c0*/  @!P1 ST.E.64 desc[UR6][R10.64], R86 ;  /* 0x000000560a009985 */ /* 0x000fe2000c101b06 */
[----:B------:R-:W-:Y:S02]  /*c0d0*/  @!P5 LEA.HI R19, R19, R19, RZ, 0x1 ;  /* 0x000000131313d211 */ /* 0x000fe400078f08ff */
[----:B------:R-:W-:Y:S01]  /*c0e0*/  VIADD R15, R0, 0xa0 ;  /* 0x000000a0000f7836 */ /* 0x000fe20000000000 */
[----:B------:R-:W-:Y:S01]  /*c0f0*/  @!P0 ST.E.64 desc[UR6][R12.64], R90 ;  /* 0x0000005a0c008985 */ /* 0x000fe2000c101b06 */
[----:B------:R-:W-:Y:S01]  /*c100*/  ISETP.GE.AND P0, PT, R14, UR4, PT ;  /* 0x000000040e007c0c */ /* 0x000fe2000bf06270 */
[----:B------:R-:W-:Y:S01]  /*c110*/  VIADD R17, R0, 0xb0 ;  /* 0x000000b000117836 */ /* 0x000fe20000000000 */
[----:B0-----:R-:W-:Y:S01]  /*c120*/  @!P6 LOP3.LUT R5, R18, 0xfffffffe, RZ, 0xc0, !PT ;  /* 0xfffffffe1205e812 */ /* 0x001fe200078ec0ff */
[----:B------:R-:W-:Y:S01]  /*c130*/  VIADD R18, R0, 0xc0 ;  /* 0x000000c000127836 */ /* 0x000fe20000000000 */
[----:B------:R-:W-:-:S02]  /*c140*/  ISETP.GE.AND P4, PT, R15, UR4, PT ;  /* 0x000000040f007c0c */ /* 0x000fc4000bf86270 */
[----:B------:R-:W-:Y:S01]  /*c150*/  ISETP.GE.AND P2, PT, R17, UR4, PT ;  /* 0x0000000411007c0c */ /* 0x000fe2000bf46270 */
[--C-:B------:R-:W-:Y:S01]  /*c160*/  @!P6 IMAD.WIDE R4, R5, 0x4, R2.reuse ;  /* 0x000000040504e825 */ /* 0x100fe200078e0202 */
[----:B------:R-:W-:Y:S02]  /*c170*/  ISETP.GE.AND P1, PT, R20, UR4, PT ;  /* 0x0000000414007c0c */ /* 0x000fe4000bf26270 */
[----:B-1----:R-:W-:Y:S01]  /*c180*/  @!P5 LOP3.LUT R7, R19, 0xfffffffe, RZ, 0xc0, !PT ;  /* 0xfffffffe1307d812 */ /* 0x002fe200078ec0ff */
[----:B------:R-:W-:Y:S01]  /*c190*/  VIADD R19, R0, 0xc8 ;  /* 0x000000c800137836 */ /* 0x000fe20000000000 */
[----:B------:R0:W-:Y:S01]  /*c1a0*/  @!P6 ST.E.64 desc[UR6][R4.64], R94 ;  /* 0x0000005e0400e985 */ /* 0x0001e2000c101b06 */
[----:B------:R-:W-:Y:S02]  /*c1b0*/  @!P0 LEA.HI R14, R14, R14, RZ, 0x1 ;  /* 0x0000000e0e0e8211 */ /* 0x000fe400078f08ff */
[----:B------:R-:W-:Y:S01]  /*c1c0*/  @!P5 IMAD.WIDE R6, R7, 0x4, R2 ;  /* 0x000000040706d825 */ /* 0x000fe200078e0202 */
[----:B------:R-:W-:-:S02]  /*c1d0*/  @!P3 LEA.HI R16, R16, R16, RZ, 0x1 ;  /* 0x000000101010b211 */ /* 0x000fc400078f08ff */
[----:B--2---:R-:W-:Y:S01]  /*c1e0*/  @!P0 LOP3.LUT R9, R14, 0xfffffffe, RZ, 0xc0, !PT ;  /* 0xfffffffe0e098812 */ /* 0x004fe200078ec0ff */
[----:B------:R-:W-:Y:S01]  /*c1f0*/  VIADD R14, R0, 0xd0 ;  /* 0x000000d0000e7836 */ /* 0x000fe20000000000 */
[----:B------:R-:W-:Y:S01]  /*c200*/  @!P4 LEA.HI R15, R15, R15, RZ, 0x1 ;  /* 0x0000000f0f0fc211 */ /* 0x000fe200078f08ff */
[----:B------:R1:W-:Y:S01]  /*c210*/  @!P5 ST.E.64 desc[UR6][R6.64], R98 ;  /* 0x000000620600d985 */ /* 0x0003e2000c101b06 */
[----:B------:R-:W-:Y:S02]  /*c220*/  ISETP.GE.AND P5, PT, R18, UR4, PT ;  /* 0x0000000412007c0c */ /* 0x000fe4000bfa6270 */
[----:B------:R-:W-:Y:S01]  /*c230*/  @!P2 LEA.HI R17, R17, R17, RZ, 0x1 ;  /* 0x000000111111a211 */ /* 0x000fe200078f08ff */
[----:B0-----:R-:W-:Y:S01]  /*c240*/  @!P0 IMAD.WIDE R4, R9, 0x4, R2 ;  /* 0x0000000409048825 */ /* 0x001fe200078e0202 */
[----:B------:R-:W-:Y:S02]  /*c250*/  @!P1 LEA.HI R20, R20, R20, RZ, 0x1 ;  /* 0x0000001414149211 */ /* 0x000fe400078f08ff */
[----:B------:R-:W-:-:S02]  /*c260*/  @!P4 LOP3.LUT R15, R15, 0xfffffffe, RZ, 0xc0, !PT ;  /* 0xfffffffe0f0fc812 */ /* 0x000fc400078ec0ff */
[----:B------:R-:W-:Y:S01]  /*c270*/  @!P3 LOP3.LUT R11, R16, 0xfffffffe, RZ, 0xc0, !PT ;  /* 0xfffffffe100bb812 */ /* 0x000fe200078ec0ff */
[----:B------:R0:W-:Y:S01]  /*c280*/  @!P0 ST.E.64 desc[UR6][R4.64], R102 ;  /* 0x0000006604008985 */ /* 0x0001e2000c101b06 */
[----:B------:R-:W-:Y:S01]  /*c290*/  @!P2 LOP3.LUT R17, R17, 0xfffffffe, RZ, 0xc0, !PT ;  /* 0xfffffffe1111a812 */ /* 0x000fe200078ec0ff */
[----:B------:R-:W-:Y:S01]  /*c2a0*/  VIADD R16, R0, 0xe0 ;  /* 0x000000e000107836 */ /* 0x000fe20000000000 */
[----:B------:R-:W-:Y:S01]  /*c2b0*/  ISETP.GE.AND P6, PT, R19, UR4, PT ;  /* 0x0000000413007c0c */ /* 0x000fe2000bfc6270 */
[--C-:B-1----:R-:W-:Y:S01]  /*c2c0*/  @!P4 IMAD.WIDE R6, R15, 0x4, R2.reuse ;  /* 0x000000040f06c825 */ /* 0x102fe200078e0202 */
[----:B------:R-:W-:Y:S02]  /*c2d0*/  @!P1 LOP3.LUT R13, R20, 0xfffffffe, RZ, 0xc0, !PT ;  /* 0xfffffffe140d9812 */ /* 0x000fe400078ec0ff */
[----:B------:R-:W-:Y:S01]  /*c2e0*/  ISETP.GE.AND P0, PT, R14, UR4, PT ;  /* 0x000000040e007c0c */ /* 0x000fe2000bf06270 */
[----:B------:R-:W-:Y:S01]  /*c2f0*/  @!P3 IMAD.WIDE R8, R11, 0x4, R2 ;  /* 0x000000040b08b825 */ /* 0x000fe200078e0202 */
[----:B------:R1:W-:Y:S01]  /*c300*/  @!P4 ST.E.64 desc[UR6][R6.64], R106 ;  /* 0x0000006a0600c985 */ /* 0x0003e2000c101b06 */
[----:B------:R-:W-:-:S02]  /*c310*/  @!P5 LEA.HI R18, R18, R18, RZ, 0x1 ;  /* 0x000000121212d211 */ /* 0x000fc400078f08ff */
[--C-:B------:R-:W-:Y:S01]  /*c320*/  @!P2 IMAD.WIDE R10, R17, 0x4, R2.reuse ;  /* 0x00000004110aa825 */ /* 0x100fe200078e0202 */
[----:B------:R2:W-:Y:S01]  /*c330*/  @!P3 ST.E.64 desc[UR6][R8.64], R110 ;  /* 0x0000006e0800b985 */ /* 0x0005e2000c101b06 */
[----:B0-----:R-:W-:Y:S02]  /*c340*/  @!P5 LOP3.LUT R5, R18, 0xfffffffe, RZ, 0xc0, !PT ;  /* 0xfffffffe1205d812 */ /* 0x001fe400078ec0ff */
[--C-:B------:R-:W-:Y:S01]  /*c350*/  @!P1 IMAD.WIDE R12, R13, 0x4, R2.reuse ;  /* 0x000000040d0c9825 */ /* 0x100fe200078e0202 */
[----:B------:R-:W-:Y:S01]  /*c360*/  @!P2 ST.E.64 desc[UR6][R10.64], R114 ;  /* 0x000000720a00a985 */ /* 0x000fe2000c101b06 */
[----:B------:R-:W-:Y:S02]  /*c370*/  ISETP.GE.AND P2, PT, R16, UR4, PT ;  /* 0x0000000410007c0c */ /* 0x000fe4000bf46270 */
[C---:B------:R-:W-:Y:S01]  /*c380*/  VIADD R15, R0.reuse, 0xd8 ;  /* 0x000000d8000f7836 */ /* 0x040fe20000000000 */
[----:B------:R-:W-:Y:S01]  /*c390*/  @!P1 ST.E.64 desc[UR6][R12.64], R118 ;  /* 0x000000760c009985 */ /* 0x000fe2000c101b06 */
[C---:B------:R-:W-:Y:S01]  /*c3a0*/  VIADD R17, R0.reuse, 0xe8 ;  /* 0x000000e800117836 */ /* 0x040fe20000000000 */
[----:B------:R-:W-:Y:S01]  /*c3b0*/  @!P6 LEA.HI R19, R19, R19, RZ, 0x1 ;  /* 0x000000131313e211 */ /* 0x000fe200078f08ff */
[----:B------:R-:W-:Y:S01]  /*c3c0*/  VIADD R20, R0, 0xf0 ;  /* 0x000000f000147836 */ /* 0x000fe20000000000 */
[----:B------:R-:W-:Y:S01]  /*c3d0*/  ISETP.GE.AND P1, PT, R15, UR4, PT ;  /* 0x000000040f007c0c */ /* 0x000fe2000bf26270 */
[----:B------:R-:W-:Y:S01]  /*c3e0*/  @!P5 IMAD.WIDE R4, R5, 0x4, R2 ;  /* 0x000000040504d825 */ /* 0x000fe200078e0202 */
[----:B------:R-:W-:-:S02]  /*c3f0*/  ISETP.GE.AND P3, PT, R17, UR4, PT ;  /* 0x0000000411007c0c */ /* 0x000fc4000bf66270 */
[----:B------:R-:W-:Y:S01]  /*c400*/  ISETP.GE.AND P4, PT, R20, UR4, PT ;  /* 0x0000000414007c0c */ /* 0x000fe2000bf86270 */
[----:B------:R-:W-:Y:S01]  /*c410*/  VIADD R0, R0, 0xf8 ;  /* 0x000000f800007836 */ /* 0x000fe20000000000 */
[----:B------:R-:W-:Y:S01]  /*c420*/  @!P0 LEA.HI R14, R14, R14, RZ, 0x1 ;  /* 0x0000000e0e0e8211 */ /* 0x000fe200078f08ff */
[----:B------:R0:W-:Y:S01]  /*c430*/  @!P5 ST.E.64 desc[UR6][R4.64], R122 ;  /* 0x0000007a0400d985 */ /* 0x0001e2000c101b06 */
[----:B-1----:R-:W-:Y:S02]  /*c440*/  @!P6 LOP3.LUT R7, R19, 0xfffffffe, RZ, 0xc0, !PT ;  /* 0xfffffffe1307e812 */ /* 0x002fe400078ec0ff */
[----:B--2---:R-:W-:Y:S02]  /*c450*/  @!P0 LOP3.LUT R9, R14, 0xfffffffe, RZ, 0xc0, !PT ;  /* 0xfffffffe0e098812 */ /* 0x004fe400078ec0ff */
[----:B------:R-:W-:Y:S01]  /*c460*/  @!P2 LEA.HI R16, R16, R16, RZ, 0x1 ;  /* 0x000000101010a211 */ /* 0x000fe200078f08ff */
[----:B------:R-:W-:Y:S01]  /*c470*/  @!P6 IMAD.WIDE R6, R7, 0x4, R2 ;  /* 0x000000040706e825 */ /* 0x000fe200078e0202 */
[----:B------:R-:W-:-:S02]  /*c480*/  @!P1 LEA.HI R15, R15, R15, RZ, 0x1 ;  /* 0x0000000f0f0f9211 */ /* 0x000fc400078f08ff */
[----:B------:R-:W-:Y:S02]  /*c490*/  @!P3 LEA.HI R17, R17, R17, RZ, 0x1 ;  /* 0x000000111111b211 */ /* 0x000fe400078f08ff */
[----:B------:R1:W-:Y:S01]  /*c4a0*/  @!P6 ST.E.64 desc[UR6][R6.64], R126 ;  /* 0x0000007e0600e985 */ /* 0x0003e2000c101b06 */
[----:B------:R-:W-:Y:S01]  /*c4b0*/  @!P4 LEA.HI R20, R20, R20, RZ, 0x1 ;  /* 0x000000141414c211 */ /* 0x000fe200078f08ff */
[----:B0-----:R-:W-:Y:S01]  /*c4c0*/  @!P0 IMAD.WIDE R4, R9, 0x4, R2 ;  /* 0x0000000409048825 */ /* 0x001fe200078e0202 */
[----:B------:R-:W-:Y:S02]  /*c4d0*/  @!P1 LOP3.LUT R15, R15, 0xfffffffe, RZ, 0xc0, !PT ;  /* 0xfffffffe0f0f9812 */ /* 0x000fe400078ec0ff */
[----:B------:R-:W-:Y:S02]  /*c4e0*/  @!P2 LOP3.LUT R11, R16, 0xfffffffe, RZ, 0xc0, !PT ;  /* 0xfffffffe100ba812 */ /* 0x000fe400078ec0ff */
[----:B------:R0:W-:Y:S01]  /*c4f0*/  @!P0 ST.E.64 desc[UR6][R4.64], R130 ;  /* 0x0000008204008985 */ /* 0x0001e2000c101b06 */
[----:B------:R-:W-:-:S02]  /*c500*/  ISETP.GE.AND P0, PT, R0, UR4, PT ;  /* 0x0000000400007c0c */ /* 0x000fc4000bf06270 */
[----:B------:R-:W-:Y:S01]  /*c510*/  @!P3 LOP3.LUT R17, R17, 0xfffffffe, RZ, 0xc0, !PT ;  /* 0xfffffffe1111b812 */ /* 0x000fe200078ec0ff */
[----:B------:R-:W-:Y:S01]  /*c520*/  @!P2 IMAD.WIDE R8, R11, 0x4, R2 ;  /* 0x000000040b08a825 */ /* 0x000fe200078e0202 */
[----:B------:R-:W-:-:S03]  /*c530*/  @!P4 LOP3.LUT R13, R20, 0xfffffffe, RZ, 0xc0, !PT ;  /* 0xfffffffe140dc812 */ /* 0x000fc600078ec0ff */
[----:B-1----:R-:W-:-:S04]  /*c540*/  @!P1 IMAD.WIDE R6, R15, 0x4, R2 ;  /* 0x000000040f069825 */ /* 0x002fc800078e0202 */
[--C-:B------:R-:W-:Y:S01]  /*c550*/  @!P3 IMAD.WIDE R10, R17, 0x4, R2.reuse ;  /* 0x00000004110ab825 */ /* 0x100fe200078e0202 */
[----:B------:R0:W-:Y:S03]  /*c560*/  @!P1 ST.E.64 desc[UR6][R6.64], R134 ;  /* 0x0000008606009985 */ /* 0x0001e6000c101b06 */
[----:B------:R-:W-:Y:S01]  /*c570*/  @!P4 IMAD.WIDE R12, R13, 0x4, R2 ;  /* 0x000000040d0cc825 */ /* 0x000fe200078e0202 */
[----:B------:R0:W-:Y:S04]  /*c580*/  @!P2 ST.E.64 desc[UR6][R8.64], R138 ;  /* 0x0000008a0800a985 */ /* 0x0001e8000c101b06 */
[----:B------:R0:W-:Y:S04]  /*c590*/  @!P3 ST.E.64 desc[UR6][R10.64], R142 ;  /* 0x0000008e0a00b985 */ /* 0x0001e8000c101b06 */
[----:B------:R0:W-:Y:S01]  /*c5a0*/  @!P4 ST.E.64 desc[UR6][R12.64], R146 ;  /* 0x000000920c00c985 */ /* 0x0001e2000c101b06 */
[----:B------:R-:W-:Y:S05]  /*c5b0*/  @P0 BRA `(.L_x_193) ;  /* 0x0000005800f00947 */ /* 0x000fea0003800000 */
[----:B------:R-:W-:Y:S01]  /*c5c0*/  LEA.HI R0, R0, R0, RZ, 0x1 ;  /* 0x0000000000007211 */ /* 0x000fe200078f08ff */
[----:B------:R-:W-:-:S03]  /*c5d0*/  ULDC.64 UR4, c[0x0][0x208] ;  /* 0x0000820000047ab9 */ /* 0x000fc60000000a00 */
[----:B0-----:R-:W-:-:S05]  /*c5e0*/  LOP3.LUT R5, R0, 0xfffffffe, RZ, 0xc0, !PT ;  /* 0xfffffffe00057812 */ /* 0x001fca00078ec0ff */
[----:B------:R-:W-:-:S05]  /*c5f0*/  IMAD.WIDE R2, R5, 0x4, R2 ;  /* 0x0000000405027825 */ /* 0x000fca00078e0202 */
[----:B------:R0:W-:Y:S01]  /*c600*/  ST.E.64 desc[UR4][R2.64], R150 ;  /* 0x0000009602007985 */ /* 0x0001e2000c101b04 */
[----:B------:R-:W-:Y:S05]  /*c610*/  BRA `(.L_x_193) ;  /* 0x0000005800d87947 */ /* 0x000fea0003800000 */
.L_x_221:
[----:B------:R-:W0:Y:S02]  /*c620*/  S2R R0, SR_TID.X ;  /* 0x0000000000007919 */ /* 0x000e240000002100 */
[----:B0-----:R-:W-:-:S05]  /*c630*/  VIADD R2, R0, 0xffffff80 ;  /* 0xffffff8000027836 */ /* 0x001fca0000000000 */
[----:B------:R-:W-:-:S13]  /*c640*/  ISETP.GT.AND P0, PT, R2, 0x3f, PT ;  /* 0x0000003f0200780c */ /* 0x000fda0003f04270 */
[----:B------:R-:W-:Y:S05]  /*c650*/  @P0 BRA `(.L_x_193) ;  /* 0x0000005800c80947 */ /* 0x000fea0003800000 */
[----:B------:R-:W0:Y:S01]  /*c660*/  S2R R3, SR_CTAID.X ;  /* 0x0000000000037919 */ /* 0x000e220000002500 */
[----:B------:R-:W1:Y:S01]  /*c670*/  LDC R6, c[0x0][0xce8] ;  /* 0x00033a00ff067b82 */ /* 0x000e620000000800 */
[----:B------:R-:W-:Y:S01]  /*c680*/  ULDC UR4, c[0x0][0xb88] ;  /* 0x0002e20000047ab9 */ /* 0x000fe20000000800 */
[----:B0-----:R-:W-:Y:S02]  /*c690*/  IMAD R0, R3, 0x40, R0 ;  /* 0x0000004003007824 */ /* 0x001fe400078e0200 */
[----:B-1----:R-:W-:Y:S02]  /*c6a0*/  IMAD R3, R6, UR4, RZ ;  /* 0x0000000406037c24 */ /* 0x002fe4000f8e02ff */
[----:B------:R-:W-:-:S05]  /*c6b0*/  VIADD R0, R0, 0xffffff80 ;  /* 0xffffff8000007836 */ /* 0x000fca0000000000 */
[----:B------:R-:W-:-:S13]  /*c6c0*/  ISETP.GE.AND P0, PT, R0, R3, PT ;  /* 0x000000030000720c */ /* 0x000fda0003f06270 */
[----:B------:R-:W-:Y:S05]  /*c6d0*/  @P0 BRA `(.L_x_193) ;  /* 0x0000005800a80947 */ /* 0x000fea0003800000 */
[----:B------:R-:W2:Y:S01]  /*c6e0*/  LDL R4, [R1] ;  /* 0x0000000001047983 */ /* 0x000ea20000100800 */
[----:B------:R-:W-:Y:S01]  /*c6f0*/  ISETP.NE.AND P0, PT, R6, 0x1, PT ;  /* 0x000000010600780c */ /* 0x000fe20003f05270 */
[----:B------:R-:W-:Y:S01]  /*c700*/  S2UR UR7, SR_CTAID.Z ;  /* 0x00000000000779c3 */ /* 0x000fe20000002700 */
[----:B------:R-:W-:Y:S01]  /*c710*/  ULDC.64 UR8, c[0x0][0xcd0] ;  /* 0x0003340000087ab9 */ /* 0x000fe20000000a00 */
[----:B------:R-:W-:Y:S01]  /*c720*/  IMAD.MOV.U32 R5, RZ, RZ, R0 ;  /* 0x000000ffff057224 */ /* 0x000fe200078e0000 */
[----:B------:R-:W-:-:S05]  /*c730*/  ULDC.64 UR12, c[0x0][0x208] ;  /* 0x00008200000c7ab9 */ /* 0x000fca0000000a00 */
[----:B------:R-:W0:Y:S08]  /*c740*/  LDC.64 R10, c[0x0][0xcd8] ;  /* 0x00033600ff0a7b82 */ /* 0x000e300000000a00 */
[----:B------:R-:W1:Y:S08]  /*c750*/  @P0 LDC R7, c[0x0][0xcec] ;  /* 0x00033b00ff070b82 */ /* 0x000e700000000800 */
[----:B------:R-:W3:Y:S08]  /*c760*/  @P0 LDC R9, c[0x0][0xcf0] ;  /* 0x00033c00ff090b82 */ /* 0x000ef00000000800 */
[----:B------:R-:W4:Y:S08]  /*c770*/  S2UR UR10, SR_CTAID.Y ;  /* 0x00000000000a79c3 */ /* 0x000f300000002600 */
[----:B------:R-:W4:Y:S01]  /*c780*/  LDC R8, c[0x0][0xd50] ;  /* 0x00035400ff087b82 */ /* 0x000f220000000800 */
[----:B--2---:R-:W-:Y:S01]  /*c790*/  R2UR UR11, R4 ;  /* 0x00000000040b72ca */ /* 0x004fe200000e0000 */
[----:B-1----:R-:W-:-:S05]  /*c7a0*/  @P0 IMAD.HI.U32 R4, R0, R7, RZ ;  /* 0x0000000700040227 */ /* 0x002fca00078e00ff */
[----:B---3--:R-:W-:-:S07]  /*c7b0*/  @P0 SHF.R.U32.HI R5, RZ, R9, R4 ;  /* 0x00000009ff050219 */ /* 0x008fce0000011604 */
[----:B------:R-:W-:Y:S02]  /*c7c0*/  USHF.R.S32.HI UR6, URZ, 0x1f, UR11 ;  /* 0x0000001f3f067899 */ /* 0x000fe4000801140b */
[----:B------:R-:W-:Y:S01]  /*c7d0*/  IMAD R7, RZ, RZ, -UR11 ;  /* 0x8000000bff077e24 */ /* 0x000fe2000f8e02ff */
[----:B------:R-:W-:Y:S02]  /*c7e0*/  UIMAD.WIDE.U32 UR4, UR11, UR8, URZ ;  /* 0x000000080b0472a5 */ /* 0x000fe4000f8e003f */
[----:B------:R-:W-:Y:S01]  /*c7f0*/  UIMAD UR6, UR6, UR8, URZ ;  /* 0x00000008060672a4 */ /* 0x000fe2000f8e023f */
[----:B----4-:R-:W-:Y:S01]  /*c800*/  IMAD R9, R8, R7, UR10 ;  /* 0x0000000a08097e24 */ /* 0x010fe2000f8e0207 */
[----:B------:R-:W-:Y:S01]  /*c810*/  USHF.R.S32.HI UR8, URZ, 0x1f, UR7 ;  /* 0x0000001f3f087899 */ /* 0x000fe20008011407 */
[----:B------:R-:W-:Y:S01]  /*c820*/  IMAD.MOV R7, RZ, RZ, -R5 ;  /* 0x000000ffff077224 */ /* 0x000fe200078e0a05 */
[----:B------:R-:W-:Y:S01]  /*c830*/  UIMAD UR6, UR11, UR9, UR6 ;  /* 0x000000090b0672a4 */ /* 0x000fe2000f8e0206 */
[----:B------:R-:W-:Y:S01]  /*c840*/  IMAD.U32 R3, RZ, RZ, UR5 ;  /* 0x00000005ff037e24 */ /* 0x000fe2000f8e00ff */
[----:B------:R-:W-:Y:S01]  /*c850*/  SHF.R.S32.HI R4, RZ, 0x1f, R9 ;  /* 0x0000001fff047819 */ /* 0x000fe20000011409 */
[----:B------:R-:W-:Y:S01]  /*c860*/  IMAD.U32 R2, RZ, RZ, UR4 ;  /* 0x00000004ff027e24 */ /* 0x000fe2000f8e00ff */
[----:B------:R-:W-:Y:S01]  /*c870*/  UIADD3 UR6, UR5, UR6, URZ ;  /* 0x0000000605067290 */ /* 0x000fe2000fffe03f */
[----:B0-----:R-:W-:-:S02]  /*c880*/  IMAD R12, R10, UR8, RZ ;  /* 0x000000080a0c7c24 */ /* 0x001fc4000f8e02ff */
[----:B------:R-:W-:Y:S01]  /*c890*/  ULDC.64 UR4, c[0x0][0xce0] ;  /* 0x0003380000047ab9 */ /* 0x000fe20000000a00 */
[----:B------:R-:W-:Y:S02]  /*c8a0*/  IMAD R7, R6, R7, R0 ;  /* 0x0000000706077224 */ /* 0x000fe400078e0200 */
[----:B------:R-:W-:Y:S02]  /*c8b0*/  IMAD.U32 R3, RZ, RZ, UR6 ;  /* 0x00000006ff037e24 */ /* 0x000fe4000f8e00ff */
[----:B------:R-:W-:Y:S01]  /*c8c0*/  IMAD R11, R11, UR7, R12 ;  /* 0x000000070b0b7c24 */ /* 0x000fe2000f8e020c */
[----:B------:R-:W-:Y:S01]  /*c8d0*/  SHF.R.S32.HI R0, RZ, 0x1f, R7 ;  /* 0x0000001fff007819 */ /* 0x000fe20000011407 */
[----:B------:R-:W-:-:S04]  /*c8e0*/  IMAD.WIDE.U32 R2, R10, UR7, R2 ;  /* 0x000000070a027c25 */ /* 0x000fc8000f8e0002 */
[----:B------:R-:W-:Y:S02]  /*c8f0*/  IMAD.IADD R3, R11, 0x1, R3 ;  /* 0x000000010b037824 */ /* 0x000fe400078e0203 */
[----:B------:R-:W-:Y:S02]  /*c900*/  IMAD R4, R4, UR4, RZ ;  /* 0x0000000404047c24 */ /* 0x000fe4000f8e02ff */
[----:B------:R-:W-:-:S04]  /*c910*/  IMAD.WIDE.U32 R2, R9, UR4, R2 ;  /* 0x0000000409027c25 */ /* 0x000fc8000f8e0002 */
[----:B------:R-:W-:Y:S01]  /*c920*/  IMAD R4, R9, UR5, R4 ;  /* 0x0000000509047c24 */ /* 0x000fe2000f8e0204 */
[----:B------:R-:W-:Y:S01]  /*c930*/  SHF.R.S32.HI R9, RZ, 0x1f, R5 ;  /* 0x0000001fff097819 */ /* 0x000fe20000011405 */
[----:B------:R-:W-:Y:S01]  /*c940*/  ULDC.64 UR4, c[0x0][0xcc8] ;  /* 0x0003320000047ab9 */ /* 0x000fe20000000a00 */
[----:B------:R-:W-:Y:S01]  /*c950*/  IADD3 R2, P0, R5, R2, RZ ;  /* 0x0000000205027210 */ /* 0x000fe20007f1e0ff */
[----:B------:R-:W-:-:S03]  /*c960*/  IMAD R0, R0, UR4, RZ ;  /* 0x0000000400007c24 */ /* 0x000fc6000f8e02ff */
[----:B------:R-:W-:Y:S01]  /*c970*/  IADD3.X R3, R9, R3, R4, P0, !PT ;  /* 0x0000000309037210 */ /* 0x000fe200007fe404 */
[C---:B------:R-:W-:Y:S02]  /*c980*/  IMAD R5, R7.reuse, UR5, R0 ;  /* 0x0000000507057c24 */ /* 0x040fe4000f8e0200 */
[----:B------:R-:W-:Y:S01]  /*c990*/  IMAD.WIDE.U32 R2, R7, UR4, R2 ;  /* 0x0000000407027c25 */ /* 0x000fe2000f8e0002 */
[----:B------:R-:W-:-:S03]  /*c9a0*/  ULDC.64 UR4, c[0x0][0xca8] ;  /* 0x00032a0000047ab9 */ /* 0x000fc60000000a00 */
[----:B------:R-:W-:Y:S01]  /*c9b0*/  IMAD.IADD R3, R3, 0x1, R5 ;  /* 0x0000000103037824 */ /* 0x000fe200078e0205 */
[----:B------:R-:W-:-:S04]  /*c9c0*/  LEA R4, P0, R2, UR4, 0x2 ;  /* 0x0000000402047c11 */ /* 0x000fc8000f8010ff */
[----:B------:R-:W-:Y:S01]  /*c9d0*/  LEA.HI.X R5, R2, UR5, R3, 0x2, P0 ;  /* 0x0000000502057c11 */ /* 0x000fe200080f1403 */
[----:B------:R-:W-:-:S05]  /*c9e0*/  IMAD.MOV.U32 R3, RZ, RZ, -0x800000 ;  /* 0xff800000ff037424 */ /* 0x000fca00078e00ff */
[----:B------:R4:W-:Y:S01]  /*c9f0*/  STG.E desc[UR12][R4.64], R3 ;  /* 0x0000000304007986 */ /* 0x0009e2000c10190c */
[----:B------:R-:W-:Y:S05]  /*ca00*/  BRA `(.L_x_193) ;  /* 0x0000005400dc7947 */ /* 0x000fea0003800000 */
.L_x_191:
[----:B------:R-:W-:-:S08]  /*ca10*/  NOP ;  /* 0x0000000000007918 */ /* 0x000fd00000000000 */
[----:B0-----:R-:W0:-:S00]  /*ca20*/  USETMAXREG.DEALLOC.CTAPOOL 0x18 ;  /* 0x00000018000079c8 */ /* 0x001e0000080e0500 */
[----:B0-----:R-:W-:-:S06]  /*ca30*/  LOP3.LUT R0, R0, 0x3, RZ, 0xc0, !PT ;  /* 0x0000000300007812 */ /* 0x001fcc00078ec0ff */
[----:B------:R-:W0:Y:S01]  /*ca40*/  S2UR UR6, SR_CTAID.Y ;  /* 0x00000000000679c3 */ /* 0x000e220000002600 */
[----:B------:R-:W1:Y:S07]  /*ca50*/  SHFL.IDX PT, R0, R0, RZ, 0x1f ;  /* 0x00001fff00007589 */ /* 0x000e6e00000e0000 */
[----:B------:R-:W2:Y:S01]  /*ca60*/  S2UR UR44, SR_CTAID.Z ;  /* 0x00000000002c79c3 */ /* 0x000ea20000002700 */
[----:B-1----:R-:W-:-:S13]  /*ca70*/  ISETP.NE.AND P0, PT, R0, RZ, PT ;  /* 0x000000ff0000720c */ /* 0x002fda0003f05270 */
[----:B0-2---:R-:W-:Y:S05]  /*ca80*/  @!P0 BRA `(.L_x_225) ;  /* 0x0000000000288947 */ /* 0x005fea0003800000 */
        /* <DEDUP_REMOVED lines=10> */
.L_x_225:
[----:B------:R-:W-:Y:S01]  /*cb30*/  ULDC UR7, c[0x0][0xd50] ;  /* 0x0003540000077ab9 */ /* 0x000fe20000000800 */
[----:B------:R-:W-:Y:S01]  /*cb40*/  UMOV UR36, UR6 ;  /* 0x0000000600247c82 */ /* 0x000fe20008000000 */
[----:B------:R-:W-:-:S11]  /*cb50*/  UISETP.NE.AND UP0, UPT, UR7, 0x1, UPT ;  /* 0x000000010700788c */ /* 0x000fd6000bf05270 */
[----:B------:R-:W-:Y:S01]  /*cb60*/  @UP0 ULDC UR4, c[0x0][0xd54] ;  /* 0x0003550000040ab9 */ /* 0x000fe20000000800 */
[----:B------:R-:W-:Y:S01]  /*cb70*/  @UP0 ULDC UR8, c[0x0][0xd58] ;  /* 0x0003560000080ab9 */ /* 0x000fe20000000800 */
[----:B------:R-:W-:-:S04]  /*cb80*/  UIMAD.WIDE.U32 UR4, UR6, UR4, URZ ;  /* 0x00000004060472a5 */ /* 0x000fc8000f8e003f */
[----:B------:R-:W-:-:S12]  /*cb90*/  @UP0 USHF.R.U32.HI UR36, URZ, UR8, UR5 ;  /* 0x000000083f240299 */ /* 0x000fd80008011605 */
.L_x_226:
[----:B------:R-:W-:Y:S01]  /*cba0*/  ISETP.LE.AND P0, PT, RZ, UR44, PT ;  /* 0x0000002cff007c0c */ /* 0x000fe2000bf03270 */
[----:B------:R-:W-:Y:S01]  /*cbb0*/  UIADD3 UR4, -UR36, URZ, URZ ;  /* 0x0000003f24047290 */ /* 0x000fe2000fffe13f */
[----:B------:R-:W-:Y:S02]  /*cbc0*/  IMAD.MOV.U32 R0, RZ, RZ, 0x1 ;  /* 0x00000001ff007424 */ /* 0x000fe400078e00ff */
[----:B------:R-:W-:Y:S01]  /*cbd0*/  IMAD.MOV.U32 R6, RZ, RZ, RZ ;  /* 0x000000ffff067224 */ /* 0x000fe200078e00ff */
[----:B------:R-:W-:Y:S01]  /*cbe0*/  UIMAD UR4, UR7, UR4, UR6 ;  /* 0x00000004070472a4 */ /* 0x000fe2000f8e0206 */
[----:B------:R-:W-:-:S07]  /*cbf0*/  IMAD.MOV.U32 R9, RZ, RZ, 0x1 ;  /* 0x00000001ff097424 */ /* 0x000fce00078e00ff */
[----:B------:R-:W-:Y:S05]  /*cc00*/  @!P0 BRA `(.L_x_227) ;  /* 0x0000005000948947 */ /* 0x000fea0003800000 */
[----:B------:R-:W-:Y:S01]  /*cc10*/  ULDC.64 UR6, c[0x0][0x418] ;  /* 0x0001060000067ab9 */ /* 0x000fe20000000a00 */
[----:B------:R-:W-:Y:S01]  /*cc20*/  ULDC UR5, c[0x0][0x424] ;  /* 0x0001090000057ab9 */ /* 0x000fe20000000800 */
[----:B------:R-:W-:Y:S02]  /*cc30*/  UISETP.NE.U32.AND UP0, UPT, UR6, URZ, UPT ;  /* 0x0000003f0600728c */ /* 0x000fe4000bf05070 */
[----:B------:R-:W-:Y:S02]  /*cc40*/  ULOP3.LUT UR43, UR4, 0xffff, URZ, 0xc0, !UPT ;  /* 0x0000ffff042b7892 */ /* 0x000fe4000f8ec03f */
[----:B------:R-:W-:Y:S01]  /*cc50*/  UISETP.NE.AND.EX UP0, UPT, UR7, URZ, UPT, UP0 ;  /* 0x0000003f0700728c */ /* 0x000fe2000bf05300 */
[----:B------:R-:W-:Y:S01]  /*cc60*/  ULDC UR6, c[0x0][0x2f0] ;  /* 0x0000bc0000067ab9 */ /* 0x000fe20000000800 */
[----:B------:R-:W-:Y:S02]  /*cc70*/  UMOV UR41, URZ ;  /* 0x0000003f00297c82 */ /* 0x000fe40008000000 */
        /* <DEDUP_REMOVED lines=8> */
[----:B------:R-:W-:Y:S08]  /*cd00*/  @!P0 BRA `(.L_x_228) ;  /* 0x0000000000908947 */ /* 0x000ff00003800000 */
[----:B------:R-:W-:-:S03]  /*cd10*/  USHF.R.U32.HI UR6, URZ, 0x10, UR4 ;  /* 0x000000103f067899 */ /* 0x000fc60008011604 */
[----:B------:R-:W-:Y:S01]  /*cd20*/  UMOV UR4, URZ ;  /* 0x0000003f00047c82 */ /* 0x000fe20008000000 */
[----:B------:R-:W-:-:S11]  /*cd30*/  UISETP.NE.AND UP0, UPT, UR6, URZ, UPT ;  /* 0x0000003f0600728c */ /* 0x000fd6000bf05270 */
[----:B------:R-:W-:Y:S02]  /*cd40*/  @!UP0 ULDC UR6, c[0x0][0xae8] ;  /* 0x0002ba0000068ab9 */ /* 0x000fe40000000800 */
[----:B------:R-:W-:Y:S01]  /*cd50*/  IMAD.U32 R4, RZ, RZ, UR6 ;  /* 0x00000006ff047e24 */ /* 0x000fe2000f8e00ff */
[----:B------:R-:W-:-:S04]  /*cd60*/  UIADD3 UR7, UR40, -0x1, UR6 ;  /* 0xffffffff28077890 */ /* 0x000fc8000fffe006 */
[-C--:B------:R-:W-:Y:S02]  /*cd70*/  IABS R2, R4.reuse ;  /* 0x0000000400027213 */ /* 0x080fe40000000000 */
[----:B------:R-:W-:Y:S01]  /*cd80*/  IABS R5, R4 ;  /* 0x0000000400057213 */ /* 0x000fe20000000000 */
[----:B------:R-:W-:Y:S01]  /*cd90*/  IMAD.U32 R4, RZ, RZ, UR7 ;  /* 0x00000007ff047e24 */ /* 0x000fe2000f8e00ff */
[----:B------:R-:W-:Y:S01]  /*cda0*/  R2UR UR11, R2 ;  /* 0x00000000020b72ca */ /* 0x000fe200000e0000 */
[----:B------:R-:W-:Y:S02]  /*cdb0*/  ULOP3.LUT UR7, UR7, UR6, URZ, 0x3c, !UPT ;  /* 0x0000000607077292 */ /* 0x000fe4000f8e3c3f */
[----:B------:R-:W-:-:S10]  /*cdc0*/  IMAD.MOV R5, RZ, RZ, -R5 ;  /* 0x000000ffff057224 */ /* 0x000fd400078e0a05 */
[----:B------:R-:W0:Y:S08]  /*cdd0*/  I2F.RP R2, UR11 ;  /* 0x0000000b00027d06 */ /* 0x000e300008209400 */
[----:B0-----:R-:W0:Y:S02]  /*cde0*/  MUFU.RCP R2, R2 ;  /* 0x0000000200027308 */ /* 0x001e240000001000 */
[----:B0-----:R-:W-:Y:S01]  /*cdf0*/  VIADD R3, R2, 0xffffffe ;  /* 0x0ffffffe02037836 */ /* 0x001fe20000000000 */
[----:B------:R-:W-:Y:S01]  /*ce00*/  IABS R2, R4 ;  /* 0x0000000400027213 */ /* 0x000fe20000000000 */
[----:B------:R-:W-:-:S03]  /*ce10*/  IMAD.MOV.U32 R4, RZ, RZ, R5 ;  /* 0x000000ffff047224 */ /* 0x000fc600078e0005 */
[----:B------:R-:W-:Y:S01]  /*ce20*/  R2UR UR9, R2 ;  /* 0x00000000020972ca */ /* 0x000fe200000e0000 */
[----:B------:R-:W0:Y:S01]  /*ce30*/  F2I.FTZ.U32.TRUNC.NTZ R3, R3 ;  /* 0x0000000300037305 */ /* 0x000e22000021f000 */
[----:B------:R-:W-:Y:S02]  /*ce40*/  R2UR UR10, R4 ;  /* 0x00000000040a72ca */ /* 0x000fe400000e0000 */
[----:B0-----:R-:W-:-:S13]  /*ce50*/  R2UR UR5, R3 ;  /* 0x00000000030572ca */ /* 0x001fda00000e0000 */
[----:B------:R-:W-:-:S04]  /*ce60*/  UIADD3 UR8, URZ, -UR5, URZ ;  /* 0x800000053f087290 */ /* 0x000fc8000fffe03f */
[----:B------:R-:W-:-:S04]  /*ce70*/  UIMAD UR8, UR8, UR11, URZ ;  /* 0x0000000b080872a4 */ /* 0x000fc8000f8e023f */
[----:B------:R-:W-:-:S04]  /*ce80*/  UIMAD.WIDE.U32 UR4, UR5, UR8, UR4 ;  /* 0x00000008050472a5 */ /* 0x000fc8000f8e0004 */
[----:B------:R-:W-:-:S04]  /*ce90*/  UIMAD.WIDE.U32 UR4, UR5, UR9, URZ ;  /* 0x00000009050472a5 */ /* 0x000fc8000f8e003f */
[----:B------:R-:W-:-:S04]  /*cea0*/  UIMAD UR4, UR5, UR10, UR9 ;  /* 0x0000000a050472a4 */ /* 0x000fc8000f8e0209 */
[----:B------:R-:W-:-:S11]  /*ceb0*/  UISETP.GT.U32.AND UP1, UPT, UR11, UR4, UPT ;  /* 0x000000040b00728c */ /* 0x000fd6000bf24070 */
[----:B------:R-:W-:Y:S02]  /*cec0*/  @!UP1 UIADD3 UR4, UR4, -UR11, URZ ;  /* 0x8000000b04049290 */ /* 0x000fe4000fffe03f */
[----:B------:R-:W-:Y:S02]  /*ced0*/  @!UP1 UIADD3 UR5, UR5, 0x1, URZ ;  /* 0x0000000105059890 */ /* 0x000fe4000fffe03f */
[----:B------:R-:W-:Y:S02]  /*cee0*/  UISETP.GE.U32.AND UP0, UPT, UR4, UR11, UPT ;  /* 0x0000000b0400728c */ /* 0x000fe4000bf06070 */
[----:B------:R-:W-:-:S09]  /*cef0*/  UISETP.GE.AND UP1, UPT, UR7, URZ, UPT ;  /* 0x0000003f0700728c */ /* 0x000fd2000bf26270 */
[----:B------:R-:W-:Y:S02]  /*cf00*/  @UP0 UIADD3 UR5, UR5, 0x1, URZ ;  /* 0x0000000105050890 */ /* 0x000fe4000fffe03f */
[----:B------:R-:W-:Y:S02]  /*cf10*/  UISETP.NE.AND UP0, UPT, UR6, URZ, UPT ;  /* 0x0000003f0600728c */ /* 0x000fe4000bf05270 */
[----:B------:R-:W-:-:S09]  /*cf20*/  @!UP1 UIADD3 UR5, -UR5, URZ, URZ ;  /* 0x0000003f05059290 */ /* 0x000fd2000fffe13f */
[----:B------:R-:W-:-:S07]  /*cf30*/  @!UP0 ULOP3.LUT UR5, URZ, UR6, URZ, 0x33, !UPT ;  /* 0x000000063f058292 */ /* 0x000fce000f8e333f */
[----:B------:R-:W-:-:S05]  /*cf40*/  UMOV UR41, UR5 ;  /* 0x0000000500297c82 */ /* 0x000fca0008000000 */
.L_x_228:
[----:B------:R-:W-:Y:S01]  /*cf50*/  UIMAD UR39, UR43, UR41, URZ ;  /* 0x000000292b2772a4 */ /* 0x000fe2000f8e023f */
[----:B------:R-:W-:Y:S02]  /*cf60*/  IMAD.U32 R2, RZ, RZ, UR40 ;  /* 0x00000028ff027e24 */ /* 0x000fe4000f8e00ff */
[----:B------:R-:W-:Y:S02]  /*cf70*/  IMAD.MOV.U32 R6, RZ, RZ, RZ ;  /* 0x000000ffff067224 */ /* 0x000fe400078e00ff */
[----:B------:R-:W-:Y:S02]  /*cf80*/  IMAD.MOV.U32 R9, RZ, RZ, 0x1 ;  /* 0x00000001ff097424 */ /* 0x000fe400078e00ff */
[----:B------:R-:W-:-:S05]  /*cf90*/  IMAD.U32 R3, RZ, RZ, UR39 ;  /* 0x00000027ff037e24 */ /* 0x000fca000f8e00ff */
[----:B------:R-:W-:-:S04]  /*cfa0*/  VIADDMNMX R19, R3, UR41, R2, PT ;  /* 0x0000002903137c46 */ /* 0x000fc8000b800102 */
[----:B------:R-:W-:Y:S01]  /*cfb0*/  ISETP.GT.AND P0, PT, R19, UR39, PT ;  /* 0x0000002713007c0c */ /* 0x000fe2000bf04270 */
        /* <DEDUP_REMOVED lines=13> */
[----:B------:R-:W-:Y:S02]  /*d090*/  IMAD.U32 R4, RZ, RZ, UR6 ;  /* 0x00000006ff047e24 */ /* 0x000fe4000f8e00ff */
[----:B------:R-:W0:Y:S01]  /*d0a0*/  LDC.64 R2, c[0x4][R2] ;  /* 0x0100000002027b82 */ /* 0x000e220000000a00 */
[----:B------:R-:W-:Y:S02]  /*d0b0*/  IMAD.U32 R5, RZ, RZ, UR7 ;  /* 0x00000007ff057e24 */ /* 0x000fe4000f8e00ff */
[----:B------:R-:W-:Y:S02]  /*d0c0*/  IMAD.U32 R6, RZ, RZ, UR8 ;  /* 0x00000008ff067e24 */ /* 0x000fe4000f8e00ff */
[----:B------:R-:W-:-:S02]  /*d0d0*/  IMAD.U32 R7, RZ, RZ, UR9 ;  /* 0x00000009ff077e24 */ /* 0x000fc4000f8e00ff */
[----:B------:R-:W-:Y:S02]  /*d0e0*/  IMAD.U32 R10, RZ, RZ, UR4 ;  /* 0x00000004ff0a7e24 */ /* 0x000fe4000f8e00ff */
[----:B------:R-:W-:Y:S02]  /*d0f0*/  IMAD.U32 R11, RZ, RZ, UR5 ;  /* 0x00000005ff0b7e24 */ /* 0x000fe4000f8e00ff */
[----:B------:R-:W-:Y:S02]  /*d100*/  IMAD.MOV.U32 R8, RZ, RZ, 0x70 ;  /* 0x00000070ff087424 */ /* 0x000fe400078e00ff */
[----:B------:R-:W-:Y:S02]  /*d110*/  IMAD.MOV.U32 R12, RZ, RZ, 0x1 ;  /* 0x00000001ff0c7424 */ /* 0x000fe400078e00ff */
[----:B------:R-:W-:-:S07]  /*d120*/  IMAD.MOV.U32 R13, RZ, RZ, RZ ;  /* 0x000000ffff0d7224 */ /* 0x000fce00078e00ff */
[----:B------:R-:W-:-:S07]  /*d130*/  LEPC R20, `(.L_x_229) ;  /* 0x000000001014794e */ /* 0x000fce0000000000 */
[----:B0-----:R-:W-:Y:S05]  /*d140*/  CALL.ABS.NOINC R2 ;  /* 0x0000000002007343 */ /* 0x001fea0003c00000 */
.L_x_229:
        /* <DEDUP_REMOVED lines=9> */
[----:B------:R-:W-:Y:S02]  /*d1e0*/  IMAD.U32 R4, RZ, RZ, UR6 ;  /* 0x00000006ff047e24 */ /* 0x000fe4000f8e00ff */
[----:B------:R-:W-:Y:S02]  /*d1f0*/  IMAD.U32 R5, RZ, RZ, UR7 ;  /* 0x00000007ff057e24 */ /* 0x000fe4000f8e00ff */
[----:B------:R-:W-:Y:S02]  /*d200*/  IMAD.U32 R6, RZ, RZ, UR8 ;  /* 0x00000008ff067e24 */ /* 0x000fe4000f8e00ff */
[----:B------:R-:W-:-:S02]  /*d210*/  IMAD.U32 R7, RZ, RZ, UR9 ;  /* 0x00000009ff077e24 */ /* 0x000fc4000f8e00ff */
[----:B------:R-:W-:Y:S02]  /*d220*/  IMAD.U32 R10, RZ, RZ, UR4 ;  /* 0x00000004ff0a7e24 */ /* 0x000fe4000f8e00ff */
[----:B------:R-:W-:Y:S02]  /*d230*/  IMAD.U32 R11, RZ, RZ, UR5 ;  /* 0x00000005ff0b7e24 */ /* 0x000fe4000f8e00ff */
[----:B------:R-:W-:Y:S02]  /*d240*/  IMAD.MOV.U32 R8, RZ, RZ, 0x70 ;  /* 0x00000070ff087424 */ /* 0x000fe400078e00ff */
[----:B------:R-:W-:Y:S02]  /*d250*/  IMAD.MOV.U32 R12, RZ, RZ, 0x1 ;  /* 0x00000001ff0c7424 */ /* 0x000fe400078e00ff */
[----:B0-----:R-:W-:-:S07]  /*d260*/  IMAD.MOV.U32 R13, RZ, RZ, RZ ;  /* 0x000000ffff0d7224 */ /* 0x001fce00078e00ff */
[----:B------:R-:W-:-:S07]  /*d270*/  LEPC R20, `(.L_x_231) ;  /* 0x000000001014794e */ /* 0x000fce0000000000 */
[----:B-1----:R-:W-:Y:S05]  /*d280*/  CALL.ABS.NOINC R2 ;  /* 0x0000000002007343 */ /* 0x002fea0003c00000 */
.L_x_231:
[----:B------:R0:W1:Y:S01]  /*d290*/  LDC.64 R2, c[0x4][R16] ;  /* 0x0100000010027b82 */ /* 0x0000620000000a00 */
[----:B------:R-:W-:Y:S01]  /*d2a0*/  ULDC.64 UR6, c[0x4][0x90] ;  /* 0x0100240000067ab9 */ /* 0x000fe20000000a00 */
[----:B------:R-:W-:Y:S01]  /*d2b0*/  ULDC.64 UR8, c[0x4][0x98] ;  /* 0x0100260000087ab9 */ /* 0x000fe20000000a00 */
[----:B------:R-:W-:Y:S01]  /*d2c0*/  ULDC.64 UR4, c[0x4][0x18] ;  /* 0x0100060000047ab9 */ /* 0x000fe20000000a00 */
        /* <DEDUP_REMOVED lines=11> */
.L_x_230:
[----:B------:R-:W-:Y:S01]  /*d380*/  ULDC.64 UR4, c[0x0][0xaf0] ;  /* 0x0002bc0000047ab9 */ /* 0x000fe20000000a00 */
[----:B------:R-:W-:Y:S01]  /*d390*/  IMAD.U32 R18, RZ, RZ, UR44 ;  /* 0x0000002cff127e24 */ /* 0x000fe2000f8e00ff */
[----:B------:R-:W-:Y:S01]  /*d3a0*/  UISETP.NE.U32.AND UP0, UPT, UR4, URZ, UPT ;  /* 0x0000003f0400728c */ /* 0x000fe2000bf05070 */
[----:B------:R-:W0:Y:S01]  /*d3b0*/  LDC.64 R4, c[0x0][0x418] ;  /* 0x00010600ff047b82 */ /* 0x000e220000000a00 */
[----:B------:R-:W-:Y:S02]  /*d3c0*/  ULDC.64 UR6, c[0x0][0x208] ;  /* 0x0000820000067ab9 */ /* 0x000fe40000000a00 */
[----:B------:R-:W-:-:S06]  /*d3d0*/  UISETP.NE.AND.EX UP0, UPT, UR5, URZ, UPT, UP0 ;  /* 0x0000003f0500728c */ /* 0x000fcc000bf05300 */
[----:B------:R-:W-:-:S05]  /*d3e0*/  PLOP3.LUT P0, PT, PT, PT, UP0, 0x80, 0x0 ;  /* 0x000000000000781c */ /* 0x000fca0003f0f008 */
[----:B------:R-:W-:Y:S02]  /*d3f0*/  @UP0 ULDC.64 UR4, c[0x0][0xaf0] ;  /* 0x0002bc0000040ab9 */ /* 0x000fe40000000a00 */
[----:B------:R-:W-:-:S06]  /*d400*/  @UP0 UIMAD.WIDE UR4, UR44, 0x4, UR4 ;  /* 0x000000042c0408a5 */ /* 0x000fcc000f8e0204 */
[----:B------:R-:W-:Y:S02]  /*d410*/  IMAD.U32 R2, RZ, RZ, UR4 ;  /* 0x00000004ff027e24 */ /* 0x000fe4000f8e00ff */
[----:B------:R-:W-:-:S05]  /*d420*/  IMAD.U32 R3, RZ, RZ, UR5 ;  /* 0x00000005ff037e24 */ /* 0x000fca000f8e00ff */
[----:B------:R-:W2:Y:S01]  /*d430*/  @P0 LDG.E R18, desc[UR6][R2.64] ;  /* 0x0000000602120981 */ /* 0x000ea2000c1e1900 */
[----:B0-----:R-:W-:Y:S01]  /*d440*/  ISETP.NE.U32.AND P0, PT, R4, RZ, PT ;  /* 0x000000ff0400720c */ /* 0x001fe20003f05070 */
[----:B------:R-:W-:Y:S01]  /*d450*/  UMOV UR4, 0xffffffff ;  /* 0xffffffff00047882 */ /* 0x000fe20000000000 */
[----:B------:R-:W-:Y:S01]  /*d460*/  LOP3.LUT R17, R17, 0xfffffffe, RZ, 0xc0, !PT ;  /* 0xfffffffe11117812 */ /* 0x000fe200078ec0ff */
[----:B------:R-:W0:Y:S01]  /*d470*/  S2R R16, SR_TID.X ;  /* 0x0000000000107919 */ /* 0x000e220000002100 */
[----:B------:R-:W-:Y:S01]  /*d480*/  ISETP.NE.AND.EX P1, PT, R5, RZ, PT, P0 ;  /* 0x000000ff0500720c */ /* 0x000fe20003f25300 */
[----:B------:R-:W-:-:S12]  /*d490*/  VIADD R0, R19, 0xffffffff ;  /* 0xffffffff13007836 */ /* 0x000fd80000000000 */
[----:B------:R-:W-:Y:S02]  /*d4a0*/  @P1 LOP3.LUT R17, R17, 0x1, RZ, 0xfc, !PT ;  /* 0x0000000111111812 */ /* 0x000fe400078efcff */
[----:B0-----:R-:W-:-:S04]  /*d4b0*/  SHF.R.U32.HI R6, RZ, 0x5, R16 ;  /* 0x00000005ff067819 */ /* 0x001fc80000011610 */
[----:B------:R-:W-:Y:S02]  /*d4c0*/  LOP3.LUT R6, R6, 0x3, RZ, 0xc0, !PT ;  /* 0x0000000306067812 */ /* 0x000fe400078ec0ff */
[----:B--2---:R-:W-:Y:S02]  /*d4d0*/  SHF.R.S32.HI R19, RZ, 0x1f, R18 ;  /* 0x0000001fff137819 */ /* 0x004fe40000011412 */
[----:B------:R-:W-:Y:S01]  /*d4e0*/  SEL R16, R18, RZ, !P1 ;  /* 0x000000ff12107207 */ /* 0x000fe20004800000 */
[----:B------:R-:W-:Y:S06]  /*d4f0*/  BRA.DIV UR4, `(.L_x_232) ;  /* 0x0000004e04a07947 */ /* 0x000fec000b800000 */
[----:B------:R0:W1:Y:S02]  /*d500*/  SHFL.IDX PT, R14, R6, RZ, 0x1f ;  /* 0x00001fff060e7589 */ /* 0x00006400000e0000 */
.L_x_332:
[----:B------:R2:W-:Y:S01]  /*d510*/  STL [R1+0x8], R0 ;  /* 0x0000080001007387 */ /* 0x0005e20000100800 */
[----:B-1----:R-:W-:Y:S02]  /*d520*/  ISETP.NE.AND P0, PT, R14, RZ, PT ;  /* 0x000000ff0e00720c */ /* 0x002fe40003f05270 */
[----:B------:R-:W-:Y:S02]  /*d530*/  PLOP3.LUT P2, PT, PT, PT, PT, 0x8, 0x0 ;  /* 0x000000000000781c */ /* 0x000fe40003f4e170 */
[----:B------:R-:W-:-:S11]  /*d540*/  LOP3.LUT R17, R17, 0xfffffffd, RZ, 0xc0, !PT ;  /* 0xfffffffd11117812 */ /* 0x000fd600078ec0ff */
[----:B------:R-:W-:Y:S01]  /*d550*/  @P2 LOP3.LUT R17, R17, 0x2, RZ, 0xfc, !PT ;  /* 0x0000000211112812 */ /* 0x000fe200078efcff */
[----:B--2---:R-:W-:Y:S06]  /*d560*/  @P0 BRA `(.L_x_233) ;  /* 0x0000000000ec0947 */ /* 0x004fec0003800000 */
[----:B------:R-:W-:-:S03]  /*d570*/  UMOV UR4, 0xffffffff ;  /* 0xffffffff00047882 */ /* 0x000fc60000000000 */
[----:B------:R-:W-:Y:S05]  /*d580*/  BRA.DIV UR4, `(.L_x_234) ;  /* 0x0000004e049c7947 */ /* 0x000fea000b800000 */
[----:B------:R-:W-:-:S13]  /*d590*/  ELECT P6, URZ, PT ;  /* 0x00000000003f782f */ /* 0x000fda00038c0000 */
.L_x_335:
[----:B------:R-:W-:Y:S05]  /*d5a0*/  @!P6 BRA `(.L_x_233) ;  /* 0x0000000000dce947 */ /* 0x000fea0003800000 */
[----:B------:R-:W-:Y:S01]  /*d5b0*/  IMAD.MOV.U32 R16, RZ, RZ, R18 ;  /* 0x000000ffff107224 */ /* 0x000fe200078e0012 */
[----:B------:R-:W-:Y:S06]  /*d5c0*/  @!P1 BRA `(.L_x_235) ;  /* 0x0000000000549947 */ /* 0x000fec0003800000 */
[----:B------:R-:W-:Y:S01]  /*d5d0*/  IMAD.MOV.U32 R8, RZ, RZ, R0 ;  /* 0x000000ffff087224 */ /* 0x000fe200078e0000 */
[----:B------:R-:W-:Y:S01]  /*d5e0*/  ULDC.64 UR4, c[0x0][0x428] ;  /* 0x00010a0000047ab9 */ /* 0x000fe20000000a00 */
[----:B------:R-:W1:Y:S01]  /*d5f0*/  LDC R0, c[0x0][0x43c] ;  /* 0x00010f00ff007b82 */ /* 0x000e620000000800 */
[----:B------:R-:W-:Y:S01]  /*d600*/  IMAD R7, R19, UR4, RZ ;  /* 0x0000000413077c24 */ /* 0x000fe2000f8e02ff */
[----:B------:R-:W-:Y:S01]  /*d610*/  ULDC.64 UR6, c[0x0][0x208] ;  /* 0x0000820000067ab9 */ /* 0x000fe20000000a00 */
[----:B0-----:R-:W-:Y:S02]  /*d620*/  IMAD.MOV.U32 R6, RZ, RZ, R8 ;  /* 0x000000ffff067224 */ /* 0x001fe400078e0008 */
[----:B------:R-:W-:Y:S01]  /*d630*/  IMAD R7, R18, UR5, R7 ;  /* 0x0000000512077c24 */ /* 0x000fe2000f8e0207 */
[----:B-1----:R-:W-:-:S13]  /*d640*/  ISETP.NE.AND P0, PT, R0, 0x1, PT ;  /* 0x000000010000780c */ /* 0x002fda0003f05270 */
[----:B------:R-:W0:Y:S02]  /*d650*/  @P0 LDC.64 R2, c[0x0][0x440] ;  /* 0x00011000ff020b82 */ /* 0x000e240000000a00 */
[----:B0-----:R-:W-:-:S05]  /*d660*/  @P0 IMAD.HI.U32 R2, R8, R2, RZ ;  /* 0x0000000208020227 */ /* 0x001fca00078e00ff */
[----:B------:R-:W-:-:S04]  /*d670*/  @P0 SHF.R.U32.HI R6, RZ, R3, R2 ;  /* 0x00000003ff060219 */ /* 0x000fc80000011602 */
[--C-:B------:R-:W-:Y:S01]  /*d680*/  SHF.R.S32.HI R3, RZ, 0x1f, R6.reuse ;  /* 0x0000001fff037819 */ /* 0x100fe20000011406 */
[----:B------:R-:W-:-:S04]  /*d690*/  IMAD.MOV.U32 R2, RZ, RZ, R6 ;  /* 0x000000ffff027224 */ /* 0x000fc800078e0006 */
[----:B------:R-:W-:-:S04]  /*d6a0*/  IMAD.WIDE.U32 R2, R18, UR4, R2 ;  /* 0x0000000412027c25 */ /* 0x000fc8000f8e0002 */
[----:B------:R-:W-:Y:S01]  /*d6b0*/  IMAD.IADD R3, R3, 0x1, R7 ;  /* 0x0000000103037824 */ /* 0x000fe200078e0207 */
[----:B------:R-:W-:-:S04]  /*d6c0*/  LEA R4, P0, R2, R4, 0x2 ;  /* 0x0000000402047211 */ /* 0x000fc800078010ff */
[----:B------:R-:W-:-:S05]  /*d6d0*/  LEA.HI.X R5, R2, R5, R3, 0x2, P0 ;  /* 0x0000000502057211 */ /* 0x000fca00000f1403 */
[----:B------:R1:W5:Y:S01]  /*d6e0*/  LDG.E R16, desc[UR6][R4.64] ;  /* 0x0000000604107981 */ /* 0x000362000c1e1900 */
[----:B------:R-:W-:-:S04]  /*d6f0*/  IMAD.MOV R3, RZ, RZ, -R6 ;  /* 0x000000ffff037224 */ /* 0x000fc800078e0a06 */
[----:B------:R-:W-:-:S05]  /*d700*/  IMAD R8, R0, R3, R8 ;  /* 0x0000000300087224 */ /* 0x000fca00078e0208 */
[----:B------:R1:W-:Y:S02]  /*d710*/  STL [R1+0x8], R8 ;  /* 0x0000080801007387 */ /* 0x0003e40000100800 */
.L_x_235:
[----:B------:R-:W-:Y:S01]  /*d720*/  IMAD.MOV.U32 R0, RZ, RZ, 0x1 ;  /* 0x00000001ff007424 */ /* 0x000fe200078e00ff */
[----:B-1----:R-:W1:Y:S04]  /*d730*/  S2R R8, SR_TID.X ;  /* 0x0000000000087919 */ /* 0x002e680000002100 */
[----:B------:R-:W-:-:S04]  /*d740*/  SHF.L.U32 R0, R0, 0x1f, RZ ;  /* 0x0000001f00007819 */ /* 0x000fc800000006ff */
[----:B------:R-:W2:Y:S01]  /*d750*/  SYNCS.PHASECHK.TRANS64.TRYWAIT P0, [UR38+0x38840], R0 ;  /* 0x03884000ff0075a7 */ /* 0x000ea20008000166 */
[----:B-1----:R-:W-:-:S04]  /*d760*/  LOP3.LUT R2, R8, 0x7f, RZ, 0xc0, !PT ;  /* 0x0000007f08027812 */ /* 0x002fc800078ec0ff */
[----:B------:R-:W-:Y:S01]  /*d770*/  ISETP.NE.AND P1, PT, R2, RZ, PT ;  /* 0x000000ff0200720c */ /* 0x000fe20003f25270 */
[----:B--2---:R-:W-:-:S12]  /*d780*/  @!P0 BRA `(.L_x_236) ;  /* 0x0000004c003c8947 */ /* 0x004fd80003800000 */
.L_x_336:
[----:B------:R-:W-:Y:S05]  /*d790*/  @P1 BRA `(.L_x_237) ;  /* 0x0000000000181947 */ /* 0x000fea0003800000 */
[----:B------:R-:W2:Y:S01]  /*d7a0*/  S2R R2, SR_TID.X ;  /* 0x0000000000027919 */ /* 0x000ea20000002100 */
[----:B-1----:R-:W-:-:S04]  /*d7b0*/  IMAD.MOV.U32 R0, RZ, RZ, 0x2000 ;  /* 0x00002000ff007424 */ /* 0x002fc800078e00ff */
[----:B------:R3:W-:Y:S01]  /*d7c0*/  SYNCS.ARRIVE.TRANS64 RZ, [UR38+0x38830], R0 ;  /* 0x03883000ffff79a7 */ /* 0x0007e20008000026 */
[----:B--2---:R-:W-:-:S13]  /*d7d0*/  LOP3.LUT P0, RZ, R2, 0x1f, RZ, 0xc0, !PT ;  /* 0x0000001f02ff7812 */ /* 0x004fda000780c0ff */
[----:B---3--:R-:W-:Y:S05]  /*d7e0*/  @!P0 BRA `(.L_x_237) ;  /* 0x0000000000048947 */ /* 0x008fea0003800000 */
[----:B------:R-:W-:Y:S01]  /*d7f0*/  BPT.TRAP 0x1 ;  /* 0x000000040000795c */ /* 0x000fe20000300000 */
.L_x_237:
[----:B-1----:R-:W2:Y:S01]  /*d800*/  LDL R0, [R1+0x8] ;  /* 0x0000080001007983 */ /* 0x002ea20000100800 */
[----:B------:R-:W-:Y:S01]  /*d810*/  ULDC.64 UR4, c[0x0][0x198] ;  /* 0x0000660000047ab9 */ /* 0x000fe20000000a00 */
[----:B-----5:R-:W-:Y:S01]  /*d820*/  R2UR UR13, R16 ;  /* 0x00000000100d72ca */ /* 0x020fe200000e0000 */
[----:B------:R-:W-:Y:S01]  /*d830*/  UIADD3 UR4, UP0, UR4, 0x370, URZ ;  /* 0x0000037004047890 */ /* 0x000fe2000ff1e03f */
[----:B------:R-:W-:Y:S01]  /*d840*/  PLOP3.LUT P0, PT, PT, PT, PT, 0x80, 0x0 ;  /* 0x000000000000781c */ /* 0x000fe20003f0f070 */
[----:B------:R-:W-:Y:S01]  /*d850*/  UIADD3 UR8, UR38, 0x22400, URZ ;  /* 0x0002240026087890 */ /* 0x000fe2000fffe03f */
[----:B------:R-:W-:Y:S01]  /*d860*/  LOP3.LUT R17, R17, 0xfffffffd, RZ, 0xc0, !PT ;  /* 0xfffffffd11117812 */ /* 0x000fe200078ec0ff */
[----:B------:R-:W-:Y:S02]  /*d870*/  UIADD3 UR9, UR38, 0x38830, URZ ;  /* 0x0003883026097890 */ /* 0x000fe4000fffe03f */
[----:B------:R-:W-:Y:S01]  /*d880*/  UIADD3.X UR5, URZ, UR5, URZ, UP0, !UPT ;  /* 0x000000053f057290 */ /* 0x000fe200087fe43f */
[----:B------:R-:W-:Y:S01]  /*d890*/  UMOV UR6, 0x0 ;  /* 0x0000000000067882 */ /* 0x000fe20000000000 */
[----:B------:R-:W-:Y:S01]  /*d8a0*/  UMOV UR7, 0x14f00000 ;  /* 0x14f0000000077882 */ /* 0x000fe20000000000 */
[----:B------:R-:W-:Y:S01]  /*d8b0*/  UMOV UR10, URZ ;  /* 0x0000003f000a7c82 */ /* 0x000fe20008000000 */
[----:B------:R-:W-:-:S04]  /*d8c0*/  UMOV UR12, UR36 ;  /* 0x00000024000c7c82 */ /* 0x000fc80008000000 */
[----:B------:R-:W-:Y:S02]  /*d8d0*/  @P0 LOP3.LUT R17, R17, 0x2, RZ, 0xfc, !PT ;  /* 0x0000000211110812 */ /* 0x000fe400078efcff */
[----:B--2---:R-:W-:-:S13]  /*d8e0*/  R2UR UR11, R0 ;  /* 0x00000000000b72ca */ /* 0x004fda00000e0000 */
[----:B------:R-:W-:-:S09]  /*d8f0*/  USHF.L.U32 UR11, UR11, 0x6, URZ ;  /* 0x000000060b0b7899 */ /* 0x000fd2000800063f */
[----:B------:R1:W-:Y:S02]  /*d900*/  UTMALDG.4D [UR8], [UR4], desc[UR6] ;  /* 0x00000608040075b4 */ /* 0x0003e40008019000 */
[----:B-1----:R-:W-:Y:S01]  /*d910*/  NOP ;  /* 0x0000000000007918 */ /* 0x002fe20000000000 */
.L_x_233:
[----:B------:R-:W-:Y:S05]  /*d920*/  WARPSYNC.ALL ;  /* 0x0000000000007948 */ /* 0x000fea0003800000 */
[----:B------:R-:W-:Y:S01]  /*d930*/  UIADD3 UR4, UR38, 0x20400, URZ ;  /* 0x0002040026047890 */ /* 0x000fe2000fffe03f */
[----:B------:R-:W-:Y:S01]  /*d940*/  BAR.SYNC.DEFER_BLOCKING 0x8, 0x100 ;  /* 0x0204000000007b1d */ /* 0x000fe20000010000 */
[----:B------:R-:W-:Y:S02]  /*d950*/  USHF.R.S32.HI UR42, URZ, 0x1f, UR36 ;  /* 0x0000001f3f2a7899 */ /* 0x000fe40008011424 */
[----:B------:R-:W-:Y:S02]  /*d960*/  ULOP3.LUT UP0, URZ, UR4, 0x3ff, URZ, 0xc0, !UPT ;  /* 0x000003ff043f7892 */ /* 0x000fe4000f80c03f */
[----:B------:R-:W-:-:S04]  /*d970*/  USHF.R.S32.HI UR45, URZ, 0x1f, UR44 ;  /* 0x0000001f3f2d7899 */ /* 0x000fc8000801142c */
[----:B------:R-:W-:-:S13]  /*d980*/  PLOP3.LUT P0, PT, PT, PT, UP0, 0x80, 0x0 ;  /* 0x000000000000781c */ /* 0x000fda0003f0f008 */
[----:B------:R-:W-:Y:S05]  /*d990*/  @!P0 BRA `(.L_x_238) ;  /* 0x0000000000408947 */ /* 0x000fea0003800000 */
[----:B------:R-:W-:Y:S01]  /*d9a0*/  MOV R2, 0x0 ;  /* 0x0000000000027802 */ /* 0x000fe20000000f00 */
[----:B------:R-:W-:Y:S01]  /*d9b0*/  ULDC.64 UR4, c[0x4][0x90] ;  /* 0x0100240000047ab9 */ /* 0x000fe20000000a00 */
[----:B------:R-:W-:Y:S01]  /*d9c0*/  ULDC.64 UR6, c[0x4][0x98] ;  /* 0x0100260000067ab9 */ /* 0x000fe20000000a00 */
[----:B------:R-:W-:Y:S01]  /*d9d0*/  ULDC.64 UR8, c[0x4][0x20] ;  /* 0x0100080000087ab9 */ /* 0x000fe20000000a00 */
[----:B------:R-:W-:Y:S02]  /*d9e0*/  IMAD.U32 R4, RZ, RZ, UR4 ;  /* 0x00000004ff047e24 */ /* 0x000fe4000f8e00ff */
[----:B------:R-:W1:Y:S01]  /*d9f0*/  LDC.64 R2, c[0x4][R2] ;  /* 0x0100000002027b82 */ /* 0x000e620000000a00 */
[----:B------:R-:W-:Y:S02]  /*da00*/  IMAD.U32 R5, RZ, RZ, UR5 ;  /* 0x00000005ff057e24 */ /* 0x000fe4000f8e00ff */
[----:B0-----:R-:W-:Y:S02]  /*da10*/  IMAD.U32 R6, RZ, RZ, UR6 ;  /* 0x00000006ff067e24 */ /* 0x001fe4000f8e00ff */
[----:B------:R-:W-:-:S02]  /*da20*/  IMAD.U32 R7, RZ, RZ, UR7 ;  /* 0x00000007ff077e24 */ /* 0x000fc4000f8e00ff */
[----:B------:R-:W-:Y:S02]  /*da30*/  IMAD.U32 R10, RZ, RZ, UR8 ;  /* 0x00000008ff0a7e24 */ /* 0x000fe4000f8e00ff */
[----:B------:R-:W-:Y:S02]  /*da40*/  IMAD.U32 R11, RZ, RZ, UR9 ;  /* 0x00000009ff0b7e24 */ /* 0x000fe4000f8e00ff */
[----:B------:R-:W-:Y:S02]  /*da50*/  IMAD.MOV.U32 R8, RZ, RZ, 0x70 ;  /* 0x00000070ff087424 */ /* 0x000fe400078e00ff */
[----:B------:R-:W-:Y:S02]  /*da60*/  IMAD.MOV.U32 R12, RZ, RZ, 0x1 ;  /* 0x00000001ff0c7424 */ /* 0x000fe400078e00ff */
[----:B------:R-:W-:-:S07]  /*da70*/  IMAD.MOV.U32 R13, RZ, RZ, RZ ;  /* 0x000000ffff0d7224 */ /* 0x000fce00078e00ff */
[----:B------:R-:W-:-:S07]  /*da80*/  LEPC R20, `(.L_x_238) ;  /* 0x000000001014794e */ /* 0x000fce0000000000 */
[----:B-1----:R-:W-:Y:S05]  /*da90*/  CALL.ABS.NOINC R2 ;  /* 0x0000000002007343 */ /* 0x002fea0003c00000 */
.L_x_238:
[----:B------:R-:W1:Y:S01]  /*daa0*/  LDC R7, c[0x0][0x448] ;  /* 0x00011200ff077b82 */ /* 0x000e620000000800 */
[----:B------:R-:W2:Y:S01]  /*dab0*/  S2R R13, SR_TID.X ;  /* 0x00000000000d7919 */ /* 0x000ea20000002100 */
[----:B------:R-:W-:Y:S02]  /*dac0*/  ULDC.64 UR8, c[0x0][0x2d8] ;  /* 0x0000b60000087ab9 */ /* 0x000fe40000000a00 */
[----:B------:R-:W-:Y:S01]  /*dad0*/  UIMAD UR6, UR42, UR8, URZ ;  /* 0x000000082a0672a4 */ /* 0x000fe2000f8e023f */
[----:B------:R-:W3:Y:S01]  /*dae0*/  S2R R12, SR_CTAID.X ;  /* 0x00000000000c7919 */ /* 0x000ee20000002500 */
[----:B------:R-:W-:Y:S02]  /*daf0*/  UIMAD.WIDE.U32 UR4, UR36, UR8, URZ ;  /* 0x00000008240472a5 */ /* 0x000fe4000f8e003f */
[----:B------:R-:W-:-:S03]  /*db00*/  UIMAD UR6, UR36, UR9, UR6 ;  /* 0x00000009240672a4 */ /* 0x000fc6000f8e0206 */
[----:B------:R-:W-:Y:S01]  /*db10*/  ULDC.64 UR8, c[0x0][0x2e0] ;  /* 0x0000b80000087ab9 */ /* 0x000fe20000000a00 */
[----:B------:R-:W-:Y:S02]  /*db20*/  UIADD3 UR5, UR5, UR6, URZ ;  /* 0x0000000605057290 */ /* 0x000fe4000fffe03f */
[----:B------:R-:W-:Y:S02]  /*db30*/  UIMAD UR7, UR45, UR8, URZ ;  /* 0x000000082d0772a4 */ /* 0x000fe4000f8e023f */
[----:B------:R-:W-:Y:S02]  /*db40*/  UIMAD.WIDE.U32 UR4, UR44, UR8, UR4 ;  /* 0x000000082c0472a5 */ /* 0x000fe4000f8e0004 */
[----:B------:R-:W-:-:S04]  /*db50*/  UIMAD UR6, UR44, UR9, UR7 ;  /* 0x000000092c0672a4 */ /* 0x000fc8000f8e0207 */
[----:B------:R-:W-:Y:S01]  /*db60*/  IMAD.U32 R4, RZ, RZ, UR4 ;  /* 0x00000004ff047e24 */ /* 0x000fe2000f8e00ff */
[----:B------:R-:W-:Y:S01]  /*db70*/  UIADD3 UR6, UR5, UR6, URZ ;  /* 0x0000000605067290 */ /* 0x000fe2000fffe03f */
[----:B-1----:R-:W-:Y:S02]  /*db80*/  ISETP.NE.AND P0, PT, R7, 0x1, PT ;  /* 0x000000010700780c */ /* 0x002fe40003f05270 */
[----:B------:R-:W-:Y:S01]  /*db90*/  IMAD.MOV.U32 R2, RZ, RZ, R4 ;  /* 0x000000ffff027224 */ /* 0x000fe200078e0004 */
[C---:B--2---:R-:W-:Y:S01]  /*dba0*/  LOP3.LUT R8, R13.reuse, 0x7f, RZ, 0xc0, !PT ;  /* 0x0000007f0d087812 */ /* 0x044fe200078ec0ff */
[----:B------:R-:W-:-:S09]  /*dbb0*/  IMAD.SHL.U32 R3, R13, 0x10, RZ ;  /* 0x000000100d037824 */ /* 0x000fd200078e00ff */
[----:B------:R-:W1:Y:S01]  /*dbc0*/  @P0 LDC R0, c[0x0][0x44c] ;  /* 0x00011300ff000b82 */ /* 0x000e620000000800 */
[----:B0-----:R-:W-:-:S04]  /*dbd0*/  SHF.R.U32.HI R6, RZ, 0x3, R8 ;  /* 0x00000003ff067819 */ /* 0x001fc80000011608 */
[----:B------:R-:W-:-:S03]  /*dbe0*/  LOP3.LUT R3, R6, 0x70, R3, 0xf8, !PT ;  /* 0x0000007006037812 */ /* 0x000fc600078ef803 */
[----:B------:R-:W0:Y:S02]  /*dbf0*/  @P0 LDC R5, c[0x0][0x450] ;  /* 0x00011400ff050b82 */ /* 0x000e240000000800 */
[----:B---3--:R-:W-:Y:S02]  /*dc00*/  IMAD R10, R12, 0x40, R3 ;  /* 0x000000400c0a7824 */ /* 0x008fe400078e0203 */
[----:B------:R-:W-:Y:S02]  /*dc10*/  IMAD.U32 R3, RZ, RZ, UR6 ;  /* 0x00000006ff037e24 */ /* 0x000fe4000f8e00ff */
[----:B------:R-:W-:Y:S02]  /*dc20*/  IMAD.MOV.U32 R9, RZ, RZ, R10 ;  /* 0x000000ffff097224 */ /* 0x000fe400078e000a */
[----:B-1----:R-:W-:-:S05]  /*dc30*/  @P0 IMAD.HI.U32 R0, R10, R0, RZ ;  /* 0x000000000a000227 */ /* 0x002fca00078e00ff */
[----:B0-----:R-:W-:Y:S01]  /*dc40*/  @P0 SHF.R.U32.HI R9, RZ, R5, R0 ;  /* 0x00000005ff090219 */ /* 0x001fe20000011600 */
[----:B------:R-:W-:Y:S01]  /*dc50*/  IMAD.U32 R5, RZ, RZ, UR5 ;  /* 0x00000005ff057e24 */ /* 0x000fe2000f8e00ff */
[----:B------:R-:W-:Y:S02]  /*dc60*/  ULDC.64 UR4, c[0x0][0x2d0] ;  /* 0x0000b40000047ab9 */ /* 0x000fe40000000a00 */
[--C-:B------:R-:W-:Y:S01]  /*dc70*/  SHF.R.S32.HI R0, RZ, 0x1f, R9.reuse ;  /* 0x0000001fff007819 */ /* 0x100fe20000011409 */
[----:B------:R-:W-:Y:S02]  /*dc80*/  IMAD.MOV R4, RZ, RZ, -R9 ;  /* 0x000000ffff047224 */ /* 0x000fe400078e0a09 */
[----:B------:R-:W-:-:S04]  /*dc90*/  IMAD.WIDE.U32 R2, R9, UR4, R2 ;  /* 0x0000000409027c25 */ /* 0x000fc8000f8e0002 */
[----:B------:R-:W-:Y:S02]  /*dca0*/  IMAD R0, R0, UR4, RZ ;  /* 0x0000000400007c24 */ /* 0x000fe4000f8e02ff */
[----:B------:R-:W-:Y:S02]  /*dcb0*/  IMAD R5, R7, R4, R10 ;  /* 0x0000000407057224 */ /* 0x000fe400078e020a */
[----:B------:R-:W-:Y:S01]  /*dcc0*/  IMAD R11, R9, UR5, R0 ;  /* 0x00000005090b7c24 */ /* 0x000fe2000f8e0200 */
[----:B------:R-:W-:Y:S02]  /*dcd0*/  ULDC.64 UR4, c[0x0][0x2c8] ;  /* 0x0000b20000047ab9 */ /* 0x000fe40000000a00 */
[----:B------:R-:W-:Y:S01]  /*dce0*/  SHF.R.S32.HI R0, RZ, 0x1f, R5 ;  /* 0x0000001fff007819 */ /* 0x000fe20000011405 */
[----:B------:R-:W-:-:S04]  /*dcf0*/  IMAD.IADD R3, R3, 0x1, R11 ;  /* 0x0000000103037824 */ /* 0x000fc800078e020b */
[----:B------:R-:W-:Y:S02]  /*dd00*/  IMAD R0, R0, UR4, RZ ;  /* 0x0000000400007c24 */ /* 0x000fe4000f8e02ff */
[----:B------:R-:W-:-:S04]  /*dd10*/  IMAD.WIDE.U32 R2, R5, UR4, R2 ;  /* 0x0000000405027c25 */ /* 0x000fc8000f8e0002 */
[----:B------:R-:W-:Y:S01]  /*dd20*/  IMAD R9, R5, UR5, R0 ;  /* 0x0000000505097c24 */ /* 0x000fe2000f8e0200 */
[----:B------:R-:W-:Y:S02]  /*dd30*/  ULDC.64 UR4, c[0x0][0x280] ;  /* 0x0000a00000047ab9 */ /* 0x000fe40000000a00 */
[----:B------:R-:W-:Y:S01]  /*dd40*/  LEA R0, P0, R2, UR4, 0x1 ;  /* 0x0000000402007c11 */ /* 0x000fe2000f8008ff */
[----:B------:R-:W-:Y:S01]  /*dd50*/  IMAD.IADD R3, R3, 0x1, R9 ;  /* 0x0000000103037824 */ /* 0x000fe200078e0209 */
[----:B------:R-:W-:-:S04]  /*dd60*/  ULDC UR4, c[0x0][0x2b8] ;  /* 0x0000ae0000047ab9 */ /* 0x000fc80000000800 */
[----:B------:R-:W-:Y:S01]  /*dd70*/  LEA.HI.X R3, R2, UR5, R3, 0x1, P0 ;  /* 0x0000000502037c11 */ /* 0x000fe200080f0c03 */
[----:B------:R-:W-:-:S05]  /*dd80*/  IMAD.SHL.U32 R2, R13, 0x8, RZ ;  /* 0x000000080d027824 */ /* 0x000fca00078e00ff */
[C---:B------:R-:W-:Y:S02]  /*dd90*/  LOP3.LUT R10, R2.reuse, 0x38, RZ, 0xc0, !PT ;  /* 0x00000038020a7812 */ /* 0x040fe400078ec0ff */
[----:B------:R-:W-:Y:S02]  /*dda0*/  LOP3.LUT R2, R2, 0x1f8, RZ, 0xc0, !PT ;  /* 0x000001f802027812 */ /* 0x000fe400078ec0ff */
[----:B------:R-:W-:Y:S01]  /*ddb0*/  ISETP.GE.AND P0, PT, R10, UR4, PT ;  /* 0x000000040a007c0c */ /* 0x000fe2000bf06270 */
[----:B------:R-:W-:Y:S01]  /*ddc0*/  UMOV UR4, 0xffffffff ;  /* 0xffffffff00047882 */ /* 0x000fe20000000000 */
[----:B------:R-:W-:Y:S01]  /*ddd0*/  LOP3.LUT R5, R2, 0x38, R13, 0x78, !PT ;  /* 0x0000003802057812 */ /* 0x000fe200078e780d */
[----:B------:R-:W-:-:S05]  /*dde0*/  IMAD.SHL.U32 R2, R8, 0x8, RZ ;  /* 0x0000000808027824 */ /* 0x000fca00078e00ff */
[----:B------:R-:W-:Y:S01]  /*ddf0*/  LOP3.LUT R8, R5, 0x200, R2, 0xf8, !PT ;  /* 0x0000020005087812 */ /* 0x000fe200078ef802 */
[----:B------:R-:W-:Y:S06]  /*de00*/  BRA.DIV UR4, `(.L_x_239) ;  /* 0x0000004604b47947 */ /* 0x000fec000b800000 */
[----:B------:R-:W0:Y:S01]  /*de10*/  S2R R4, SR_CTAID.X ;  /* 0x0000000000047919 */ /* 0x000e220000002500 */
[----:B------:R-:W-:Y:S01]  /*de20*/  ULDC UR4, c[0x0][0x288] ;  /* 0x0000a20000047ab9 */ /* 0x000fe20000000800 */
[----:B------:R-:W-:Y:S01]  /*de30*/  ULDC.64 UR6, c[0x0][0x208] ;  /* 0x0000820000067ab9 */ /* 0x000fe20000000a00 */
[----:B------:R-:W-:Y:S01]  /*de40*/  IMAD R2, R7, UR4, RZ ;  /* 0x0000000407027c24 */ /* 0x000fe2000f8e02ff */
[----:B------:R-:W1:Y:S01]  /*de50*/  SHFL.IDX PT, R14, R0, RZ, 0x181f ;  /* 0x00181fff000e7589 */ /* 0x000e6200000e0000 */
[----:B0-----:R-:W-:-:S03]  /*de60*/  IMAD R11, R4, 0x40, R6 ;  /* 0x00000040040b7824 */ /* 0x001fc600078e0206 */
[----:B------:R-:W0:Y:S01]  /*de70*/  SHFL.IDX PT, R4, R3, RZ, 0x181f ;  /* 0x00181fff03047589 */ /* 0x000e2200000e0000 */
[C---:B------:R-:W-:Y:S01]  /*de80*/  VIADD R12, R11.reuse, 0x10 ;  /* 0x000000100b0c7836 */ /* 0x040fe20000000000 */
[----:B------:R-:W-:Y:S02]  /*de90*/  ISETP.GE.AND P1, PT, R11, R2, PT ;  /* 0x000000020b00720c */ /* 0x000fe40003f26270 */
[----:B------:R-:W-:Y:S04]  /*dea0*/  STL [R1+0x4], R11 ;  /* 0x0000040b01007387 */ /* 0x000fe80000100800 */
[----:B------:R-:W-:Y:S07]  /*deb0*/  STL [R1+0xc], R12 ;  /* 0x00000c0c01007387 */ /* 0x000fee0000100800 */
[----:B-1----:R-:W-:-:S02]  /*dec0*/  @!P1 LEA R14, P2, R10, R14, 0x1 ;  /* 0x0000000e0a0e9211 */ /* 0x002fc400078408ff */
[----:B------:R-:W-:-:S03]  /*ded0*/  @!P1 LEA R9, R8, UR38, 0x1 ;  /* 0x0000002608099c11 */ /* 0x000fc6000f8e08ff */
[----:B0-----:R-:W-:Y:S02]  /*dee0*/  @!P1 IMAD.X R5, RZ, RZ, R4, P2 ;  /* 0x000000ffff059224 */ /* 0x001fe400010e0604 */
[----:B------:R-:W-:Y:S02]  /*def0*/  @!P1 IMAD.MOV.U32 R4, RZ, RZ, R14 ;  /* 0x000000ffff049224 */ /* 0x000fe400078e000e */
[----:B------:R-:W0:Y:S04]  /*df00*/  SHFL.IDX PT, R14, R0, 0x1, 0x181f ;  /* 0x00381f00000e7f89 */ /* 0x000e2800000e0000 */
[----:B------:R1:W-:Y:S01]  /*df10*/  @!P1 LDGSTS.E.BYPASS.LTC128B.128 [R9+0x20400], desc[UR6][R4.64], !P0 ;  /* 0x2040000004099fae */ /* 0x0003e2000c101d46 */
[----:B------:R-:W-:-:S03]  /*df20*/  ISETP.GE.AND P1, PT, R12, R2, PT ;  /* 0x000000020c00720c */ /* 0x000fc60003f26270 */
[----:B-1----:R-:W1:Y:S01]  /*df30*/  SHFL.IDX PT, R4, R3, 0x1, 0x181f ;  /* 0x00381f0003047f89 */ /* 0x002e6200000e0000 */
[----:B------:R-:W-:-:S09]  /*df40*/  VIADD R9, R11, 0x20 ;  /* 0x000000200b097836 */ /* 0x000fd20000000000 */
[----:B------:R-:W-:Y:S01]  /*df50*/  @!P1 LEA R7, R8, UR38, 0x1 ;  /* 0x0000002608079c11 */ /* 0x000fe2000f8e08ff */
[----:B------:R-:W-:Y:S01]  /*df60*/  STL [R1+0x10], R9 ;  /* 0x0000100901007387 */ /* 0x000fe20000100800 */
[----:B0-----:R-:W-:-:S03]  /*df70*/  @!P1 LEA R6, P2, R10, R14, 0x1 ;  /* 0x0000000e0a069211 */ /* 0x001fc600078408ff */
[----:B------:R-:W0:Y:S02]  /*df80*/  SHFL.IDX PT, R14, R0, 0x2, 0x181f ;  /* 0x00581f00000e7f89 */ /* 0x000e2400000e0000 */
[----:B-1----:R-:W-:Y:S02]  /*df90*/  @!P1 IMAD.X R5, RZ, RZ, R4, P2 ;  /* 0x000000ffff059224 */ /* 0x002fe400010e0604 */
[----:B------:R-:W-:-:S05]  /*dfa0*/  @!P1 IMAD.MOV.U32 R4, RZ, RZ, R6 ;  /* 0x000000ffff049224 */ /* 0x000fca00078e0006 */
[----:B------:R1:W-:Y:S01]  /*dfb0*/  @!P1 LDGSTS.E.BYPASS.LTC128B.128 [R7+0x20c00], desc[UR6][R4.64], !P0 ;  /* 0x20c0000004079fae */ /* 0x0003e2000c101d46 */
[----:B------:R-:W-:-:S03]  /*dfc0*/  ISETP.GE.AND P1, PT, R9, R2, PT ;  /* 0x000000020900720c */ /* 0x000fc60003f26270 */
[----:B-1----:R-:W1:Y:S10]  /*dfd0*/  SHFL.IDX PT, R4, R3, 0x2, 0x181f ;  /* 0x00581f0003047f89 */ /* 0x002e7400000e0000 */
[----:B0-----:R-:W-:-:S02]  /*dfe0*/  @!P1 LEA R5, P2, R10, R14, 0x1 ;  /* 0x0000000e0a059211 */ /* 0x001fc400078408ff */
[----:B------:R-:W-:Y:S01]  /*dff0*/  @!P1 LEA R6, R8, UR38, 0x1 ;  /* 0x0000002608069c11 */ /* 0x000fe2000f8e08ff */
[----:B------:R-:W0:Y:S04]  /*e000*/  SHFL.IDX PT, R3, R3, 0x3, 0x181f ;  /* 0x00781f0003037f89 */ /* 0x000e2800000e0000 */
[----:B------:R2:W3:Y:S01]  /*e010*/  SHFL.IDX PT, R14, R0, 0x3, 0x181f ;  /* 0x00781f00000e7f89 */ /* 0x0004e200000e0000 */
[----:B-1----:R-:W-:-:S05]  /*e020*/  @!P1 IMAD.X R4, RZ, RZ, R4, P2 ;  /* 0x000000ffff049224 */ /* 0x002fca00010e0604 */
[----:B------:R-:W-:-:S04]  /*e030*/  @!P1 LOP3.LUT R5, R5, R4, RZ, 0x3c, !PT ;  /* 0x0000000405059212 */ /* 0x000fc800078e3cff */
[----:B------:R-:W-:-:S04]  /*e040*/  @!P1 LOP3.LUT R4, R5, R4, RZ, 0x3c, !PT ;  /* 0x0000000405049212 */ /* 0x000fc800078e3cff */
[----:B------:R-:W-:-:S05]  /*e050*/  @!P1 LOP3.LUT R5, R5, R4, RZ, 0x3c, !PT ;  /* 0x0000000405059212 */ /* 0x000fca00078e3cff */
[----:B0--3--:R2:W-:Y:S02]  /*e060*/  @!P1 LDGSTS.E.BYPASS.LTC128B.128 [R6+0x21400], desc[UR6][R4.64], !P0 ;  /* 0x2140000004069fae */ /* 0x0095e4000c101d46 */
.L_x_345:
[----:B--2---:R-:W2:Y:S01]  /*e070*/  LDL R0, [R1+0x4] ;  /* 0x0000040001007983 */ /* 0x004ea20000100800 */
[----:B------:R-:W-:Y:S01]  /*e080*/  ULDC.64 UR4, c[0x0][0x208] ;  /* 0x0000820000047ab9 */ /* 0x000fe20000000a00 */
[----:B--2---:R-:W-:-:S05]  /*e090*/  VIADD R0, R0, 0x30 ;  /* 0x0000003000007836 */ /* 0x004fca0000000000 */
[----:B------:R-:W-:Y:S01]  /*e0a0*/  ISETP.GE.AND P1, PT, R0, R2, PT ;  /* 0x000000020000720c */ /* 0x000fe20003f26270 */
[----:B------:R0:W-:-:S12]  /*e0b0*/  STL [R1+0x20], R0 ;  /* 0x0000200001007387 */ /* 0x0001d80000100800 */
[----:B------:R-:W-:Y:S02]  /*e0c0*/  @!P1 LEA R2, P2, R10, R14, 0x1 ;  /* 0x0000000e0a029211 */ /* 0x000fe400078408ff */
[----:B------:R-:W-:-:S03]  /*e0d0*/  @!P1 LEA R5, R8, UR38, 0x1 ;  /* 0x0000002608059c11 */ /* 0x000fc6000f8e08ff */
[----:B------:R-:W-:-:S05]  /*e0e0*/  @!P1 IMAD.X R3, RZ, RZ, R3, P2 ;  /* 0x000000ffff039224 */ /* 0x000fca00010e0603 */
[----:B------:R-:W-:Y:S01]  /*e0f0*/  @!PT LDS RZ, [RZ] ;  /* 0x00000000fffff984 */ /* 0x000fe20000000800 */
[----:B------:R-:W-:Y:S01]  /*e100*/  @!PT LDS RZ, [RZ] ;  /* 0x00000000fffff984 */ /* 0x000fe20000000800 */
[----:B------:R-:W-:Y:S01]  /*e110*/  @!PT LDS RZ, [RZ] ;  /* 0x00000000fffff984 */ /* 0x000fe20000000800 */
[----:B------:R1:W-:Y:S01]  /*e120*/  @!P1 LDGSTS.E.BYPASS.LTC128B.128 [R5+0x21c00], desc[UR4][R2.64], !P0 ;  /* 0x21c0000002059fae */ /* 0x0003e2000c101d44 */
[----:B------:R-:W-:Y:S01]  /*e130*/  NOP ;  /* 0x0000000000007918 */ /* 0x000fe20000000000 */
[----:B------:R-:W-:Y:S02]  /*e140*/  SYNCS.ARRIVE.TRANS64.RED.A0T1 RZ, [UR38+0x38800], RZ ;  /* 0x038800ffffff79a7 */ /* 0x000fe40008200426 */
[----:B------:R-:W-:Y:S01]  /*e150*/  ARRIVES.LDGSTSBAR.64.TRANSCNT [UR38+0x38800] ;  /* 0x03880000ff0079b0 */ /* 0x000fe20008000aa6 */
[----:B-1----:R-:W0:Y:S01]  /*e160*/  LDC.64 R2, c[0x0][0x3d8] ;  /* 0x0000f600ff027b82 */ /* 0x002e220000000a00 */
[----:B------:R-:W-:Y:S01]  /*e170*/  NOP ;  /* 0x0000000000007918 */ /* 0x000fe20000000000 */
[C---:B0-----:R-:W-:Y:S01]  /*e180*/  IMAD R0, R2.reuse, UR42, RZ ;  /* 0x0000002a02007c24 */ /* 0x041fe2000f8e02ff */
[----:B------:R-:W-:Y:S01]  /*e190*/  UIADD3 UR4, UR38, 0x26400, URZ ;  /* 0x0002640026047890 */ /* 0x000fe2000fffe03f */
[----:B------:R-:W-:Y:S01]  /*e1a0*/  IMAD.WIDE.U32 R4, R2, UR36, RZ ;  /* 0x0000002402047c25 */ /* 0x000fe2000f8e00ff */
[----:B------:R-:W-:Y:S02]  /*e1b0*/  SYNCS.ARRIVE.TRANS64.A1T0 RZ, [UR38+0x38800], RZ ;  /* 0x038800ffffff79a7 */ /* 0x000fe40008100026 */
[----:B------:R-:W-:Y:S01]  /*e1c0*/  ULOP3.LUT UP0, URZ, UR4, 0x3ff, URZ, 0xc0, !UPT ;  /* 0x000003ff043f7892 */ /* 0x000fe2000f80c03f */
[----:B------:R-:W-:Y:S01]  /*e1d0*/  IMAD R0, R3, UR36, R0 ;  /* 0x0000002403007c24 */ /* 0x000fe2000f8e0200 */
[----:B------:R0:W-:Y:S03]  /*e1e0*/  STL.64 [R1+0x18], R4 ;  /* 0x0000180401007387 */ /* 0x0001e60000100a00 */
[----:B------:R-:W-:Y:S01]  /*e1f0*/  IMAD.IADD R0, R5, 0x1, R0 ;  /* 0x0000000105007824 */ /* 0x000fe200078e0200 */
[----:B------:R-:W-:-:S04]  /*e200*/  PLOP3.LUT P0, PT, PT, PT, UP0, 0x80, 0x0 ;  /* 0x000000000000781c */ /* 0x000fc80003f0f008 */
[----:B------:R0:W-:Y:S09]  /*e210*/  STL [R1+0x24], R0 ;  /* 0x0000240001007387 */ /* 0x0001f20000100800 */
[----:B------:R-:W-:Y:S05]  /*e220*/  @!P0 BRA `(.L_x_240) ;  /* 0x0000000000408947 */ /* 0x000fea0003800000 */
[----:B------:R-:W-:Y:S01]  /*e230*/  MOV R2, 0x0 ;  /* 0x0000000000027802 */ /* 0x000fe20000000f00 */
[----:B------:R-:W-:Y:S01]  /*e240*/  ULDC.64 UR6, c[0x4][0x90] ;  /* 0x0100240000067ab9 */ /* 0x000fe20000000a00 */
[----:B------:R-:W-:Y:S01]  /*e250*/  ULDC.64 UR8, c[0x4][0x98] ;  /* 0x0100260000087ab9 */ /* 0x000fe20000000a00 */
[----:B------:R-:W-:Y:S01]  /*e260*/  ULDC.64 UR4, c[0x4][0x28] ;  /* 0x01000a0000047ab9 */ /* 0x000fe20000000a00 */
[----:B0-----:R-:W-:Y:S02]  /*e270*/  IMAD.U32 R4, RZ, RZ, UR6 ;  /* 0x00000006ff047e24 */ /* 0x001fe4000f8e00ff */
        /* <DEDUP_REMOVED lines=11> */
.L_x_240:
[----:B------:R-:W2:Y:S01]  /*e330*/  LDL.LU.64 R6, [R1+0x18] ;  /* 0x0000180001067983 */ /* 0x000ea20000300a00 */
[----:B------:R-:W-:-:S03]  /*e340*/  ULDC.64 UR8, c[0x0][0x3e0] ;  /* 0x0000f80000087ab9 */ /* 0x000fc60000000a00 */
[----:B------:R-:W3:Y:S01]  /*e350*/  LDL.LU R2, [R1+0x24] ;  /* 0x0000240001027983 */ /* 0x000ee20000300800 */
[----:B0-----:R-:W0:Y:S01]  /*e360*/  S2R R4, SR_TID.X ;  /* 0x0000000000047919 */ /* 0x001e220000002100 */
[----:B------:R-:W1:Y:S01]  /*e370*/  S2R R0, SR_CTAID.X ;  /* 0x0000000000007919 */ /* 0x000e620000002500 */
[C---:B0-----:R-:W-:Y:S01]  /*e380*/  LOP3.LUT R3, R4.reuse, 0x7f, RZ, 0xc0, !PT ;  /* 0x0000007f04037812 */ /* 0x041fe200078ec0ff */
[----:B------:R-:W-:-:S03]  /*e390*/  IMAD.SHL.U32 R15, R4, 0x10, RZ ;  /* 0x00000010040f7824 */ /* 0x000fc600078e00ff */
[----:B------:R-:W-:-:S04]  /*e3a0*/  SHF.R.U32.HI R4, RZ, 0x3, R3 ;  /* 0x00000003ff047819 */ /* 0x000fc80000011603 */
[----:B------:R-:W-:-:S05]  /*e3b0*/  LOP3.LUT R4, R4, 0x70, R15, 0xf8, !PT ;  /* 0x0000007004047812 */ /* 0x000fca00078ef80f */
[----:B-1----:R-:W-:Y:S01]  /*e3c0*/  IMAD R4, R0, 0x40, R4 ;  /* 0x0000004000047824 */ /* 0x002fe200078e0204 */
[----:B------:R-:W0:Y:S01]  /*e3d0*/  S2R R8, SR_TID.X ;  /* 0x0000000000087919 */ /* 0x000e220000002100 */
[----:B------:R-:W-:-:S04]  /*e3e0*/  UIMAD UR6, UR45, UR8, URZ ;  /* 0x000000082d0672a4 */ /* 0x000fc8000f8e023f */
[----:B------:R-:W-:Y:S01]  /*e3f0*/  UIMAD UR6, UR44, UR9, UR6 ;  /* 0x000000092c0672a4 */ /* 0x000fe2000f8e0206 */
[----:B0-----:R-:W-:-:S05]  /*e400*/  IMAD.SHL.U32 R10, R8, 0x8, RZ ;  /* 0x00000008080a7824 */ /* 0x001fca00078e00ff */
[----:B------:R-:W-:Y:S02]  /*e410*/  LOP3.LUT R10, R10, 0x38, RZ, 0xc0, !PT ;  /* 0x000000380a0a7812 */ /* 0x000fe400078ec0ff */
[----:B------:R-:W-:Y:S02]  /*e420*/  LOP3.LUT R17, R17, 0xfffffff7, RZ, 0xc0, !PT ;  /* 0xfffffff711117812 */ /* 0x000fe400078ec0ff */
[----:B--2---:R-:W-:Y:S02]  /*e430*/  R2UR UR5, R7 ;  /* 0x00000000070572ca */ /* 0x004fe400000e0000 */
[----:B------:R-:W0:Y:S01]  /*e440*/  LDC R7, c[0x0][0x448] ;  /* 0x00011200ff077b82 */ /* 0x000e220000000800 */
[----:B---3--:R-:W-:Y:S02]  /*e450*/  R2UR UR5, R2 ;  /* 0x00000000020572ca */ /* 0x008fe400000e0000 */
[----:B0-----:R-:W-:-:S13]  /*e460*/  ISETP.NE.AND P0, PT, R7, 0x1, PT ;  /* 0x000000010700780c */ /* 0x001fda0003f05270 */
[----:B------:R-:W0:Y:S08]  /*e470*/  @P0 LDC R2, c[0x0][0x44c] ;  /* 0x00011300ff020b82 */ /* 0x000e300000000800 */
[----:B------:R-:W1:Y:S01]  /*e480*/  @P0 LDC R0, c[0x0][0x450] ;  /* 0x00011400ff000b82 */ /* 0x000e620000000800 */
[----:B------:R-:W-:Y:S01]  /*e490*/  R2UR UR4, R6 ;  /* 0x00000000060472ca */ /* 0x000fe200000e0000 */
[----:B0-----:R-:W-:-:S04]  /*e4a0*/  @P0 IMAD.HI.U32 R3, R4, R2, RZ ;  /* 0x0000000204030227 */ /* 0x001fc800078e00ff */
[----:B------:R-:W-:Y:S01]  /*e4b0*/  IMAD.MOV.U32 R2, RZ, RZ, R4 ;  /* 0x000000ffff027224 */ /* 0x000fe200078e0004 */
[----:B-1----:R-:W-:-:S07]  /*e4c0*/  @P0 SHF.R.U32.HI R2, RZ, R0, R3 ;  /* 0x00000000ff020219 */ /* 0x002fce0000011603 */
[----:B------:R-:W-:Y:S01]  /*e4d0*/  UIMAD.WIDE.U32 UR4, UR44, UR8, UR4 ;  /* 0x000000082c0472a5 */ /* 0x000fe2000f8e0004 */
[--C-:B------:R-:W-:Y:S01]  /*e4e0*/  SHF.R.S32.HI R3, RZ, 0x1f, R2.reuse ;  /* 0x0000001fff037819 */ /* 0x100fe20000011402 */
[----:B------:R-:W-:Y:S01]  /*e4f0*/  IMAD.MOV R0, RZ, RZ, -R2 ;  /* 0x000000ffff007224 */ /* 0x000fe200078e0a02 */
[----:B------:R-:W-:Y:S01]  /*e500*/  ULDC.64 UR8, c[0x0][0x3d0] ;  /* 0x0000f40000087ab9 */ /* 0x000fe20000000a00 */
[----:B------:R-:W-:Y:S02]  /*e510*/  UIADD3 UR5, UR5, UR6, URZ ;  /* 0x0000000605057290 */ /* 0x000fe4000fffe03f */
[----:B------:R-:W-:Y:S02]  /*e520*/  IMAD R0, R7, R0, R4 ;  /* 0x0000000007007224 */ /* 0x000fe400078e0204 */
[----:B------:R-:W-:Y:S02]  /*e530*/  IMAD R5, R3, UR8, RZ ;  /* 0x0000000803057c24 */ /* 0x000fe4000f8e02ff */
[----:B------:R-:W-:Y:S01]  /*e540*/  IMAD.U32 R3, RZ, RZ, UR8 ;  /* 0x00000008ff037e24 */ /* 0x000fe2000f8e00ff */
[----:B------:R-:W-:Y:S01]  /*e550*/  SHF.R.S32.HI R4, RZ, 0x1f, R0 ;  /* 0x0000001fff047819 */ /* 0x000fe20000011400 */
[----:B------:R-:W-:-:S02]  /*e560*/  IMAD R5, R2, UR9, R5 ;  /* 0x0000000902057c24 */ /* 0x000fc4000f8e0205 */
[----:B------:R-:W-:Y:S01]  /*e570*/  IMAD.WIDE.U32 R2, R2, R3, UR4 ;  /* 0x0000000402027e25 */ /* 0x000fe2000f8e0003 */
[----:B------:R-:W-:-:S03]  /*e580*/  ULDC.64 UR4, c[0x0][0x3c8] ;  /* 0x0000f20000047ab9 */ /* 0x000fc60000000a00 */
[----:B------:R-:W-:Y:S02]  /*e590*/  IMAD.IADD R3, R3, 0x1, R5 ;  /* 0x0000000103037824 */ /* 0x000fe400078e0205 */
[----:B------:R-:W-:Y:S02]  /*e5a0*/  IMAD R4, R4, UR4, RZ ;  /* 0x0000000404047c24 */ /* 0x000fe4000f8e02ff */
[----:B------:R-:W-:-:S04]  /*e5b0*/  IMAD.WIDE.U32 R2, R0, UR4, R2 ;  /* 0x0000000400027c25 */ /* 0x000fc8000f8e0002 */
[----:B------:R-:W-:Y:S01]  /*e5c0*/  IMAD R5, R0, UR5, R4 ;  /* 0x0000000500057c24 */ /* 0x000fe2000f8e0204 */
[----:B------:R-:W-:Y:S02]  /*e5d0*/  ULDC.64 UR4, c[0x0][0x390] ;  /* 0x0000e40000047ab9 */ /* 0x000fe40000000a00 */
[----:B------:R-:W-:Y:S01]  /*e5e0*/  LEA R0, P0, R2, UR4, 0x1 ;  /* 0x0000000402007c11 */ /* 0x000fe2000f8008ff */
[----:B------:R-:W-:Y:S01]  /*e5f0*/  IMAD.IADD R3, R3, 0x1, R5 ;  /* 0x0000000103037824 */ /* 0x000fe200078e0205 */
[----:B------:R-:W-:-:S04]  /*e600*/  ULDC UR4, c[0x0][0x3b8] ;  /* 0x0000ee0000047ab9 */ /* 0x000fc80000000800 */
[----:B------:R-:W-:Y:S02]  /*e610*/  LEA.HI.X R6, R2, UR5, R3, 0x1, P0 ;  /* 0x0000000502067c11 */ /* 0x000fe400080f0c03 */
[----:B------:R-:W-:-:S04]  /*e620*/  LOP3.LUT R2, R10, 0x40, RZ, 0xfc, !PT ;  /* 0x000000400a027812 */ /* 0x000fc800078efcff */
[----:B------:R-:W-:Y:S02]  /*e630*/  ISETP.GE.AND P1, PT, R2, UR4, PT ;  /* 0x0000000402007c0c */ /* 0x000fe4000bf26270 */
[C---:B------:R-:W-:Y:S02]  /*e640*/  LOP3.LUT R2, R10.reuse, 0x80, RZ, 0xfc, !PT ;  /* 0x000000800a027812 */ /* 0x040fe400078efcff */
[----:B------:R-:W-:Y:S02]  /*e650*/  ISETP.GE.AND P3, PT, R10, UR4, PT ;  /* 0x000000040a007c0c */ /* 0x000fe4000bf66270 */
[----:B------:R-:W-:Y:S02]  /*e660*/  ISETP.GE.AND P2, PT, R2, UR4, PT ;  /* 0x0000000402007c0c */ /* 0x000fe4000bf46270 */
[----:B------:R-:W-:Y:S02]  /*e670*/  SEL R2, RZ, 0x1, P3 ;  /* 0x00000001ff027807 */ /* 0x000fe40001800000 */
[----:B------:R-:W-:-:S02]  /*e680*/  SEL R3, RZ, 0x4, P2 ;  /* 0x00000004ff037807 */ /* 0x000fc40001000000 */
[----:B------:R-:W-:-:S04]  /*e690*/  SEL R4, RZ, 0x2, P1 ;  /* 0x00000002ff047807 */ /* 0x000fc80000800000 */
[----:B------:R-:W-:Y:S02]  /*e6a0*/  IADD3 R2, R3, R4, R2 ;  /* 0x0000000403027210 */ /* 0x000fe40007ffe002 */
[----:B------:R-:W-:-:S04]  /*e6b0*/  LOP3.LUT R3, R10, 0xc0, RZ, 0xfc, !PT ;  /* 0x000000c00a037812 */ /* 0x000fc800078efcff */
[----:B------:R-:W-:Y:S02]  /*e6c0*/  ISETP.GE.AND P5, PT, R3, UR4, PT ;  /* 0x0000000403007c0c */ /* 0x000fe4000bfa6270 */
[----:B------:R-:W-:-:S04]  /*e6d0*/  LOP3.LUT R3, R10, 0x100, RZ, 0xfc, !PT ;  /* 0x000001000a037812 */ /* 0x000fc800078efcff */
[----:B------:R-:W-:Y:S02]  /*e6e0*/  ISETP.GE.AND P0, PT, R3, UR4, PT ;  /* 0x0000000403007c0c */ /* 0x000fe4000bf06270 */
[----:B------:R-:W-:Y:S02]  /*e6f0*/  SEL R4, RZ, 0x8, P5 ;  /* 0x00000008ff047807 */ /* 0x000fe40002800000 */
[----:B------:R-:W-:-:S04]  /*e700*/  SEL R3, RZ, 0x10, P0 ;  /* 0x00000010ff037807 */ /* 0x000fc80000000000 */
[----:B------:R-:W-:Y:S02]  /*e710*/  IADD3 R2, R3, R2, R4 ;  /* 0x0000000203027210 */ /* 0x000fe40007ffe004 */
[C---:B------:R-:W-:Y:S02]  /*e720*/  LOP3.LUT R3, R10.reuse, 0x180, RZ, 0xfc, !PT ;  /* 0x000001800a037812 */ /* 0x040fe400078efcff */
[----:B------:R-:W-:Y:S02]  /*e730*/  @P1 LOP3.LUT R17, R17, 0x8, RZ, 0xfc, !PT ;  /* 0x0000000811111812 */ /* 0x000fe400078efcff */
[----:B------:R-:W-:Y:S02]  /*e740*/  ISETP.GE.AND P1, PT, R3, UR4, PT ;  /* 0x0000000403007c0c */ /* 0x000fe4000bf26270 */
[----:B------:R-:W-:Y:S02]  /*e750*/  LOP3.LUT R3, R10, 0x140, RZ, 0xfc, !PT ;  /* 0x000001400a037812 */ /* 0x000fe400078efcff */
[----:B------:R-:W-:-:S02]  /*e760*/  SEL R4, RZ, 0x40, P1 ;  /* 0x00000040ff047807 */ /* 0x000fc40000800000 */
[----:B------:R-:W-:Y:S02]  /*e770*/  LOP3.LUT R17, R17, 0xfffffffb, RZ, 0xc0, !PT ;  /* 0xfffffffb11117812 */ /* 0x000fe400078ec0ff */
[----:B------:R-:W-:Y:S02]  /*e780*/  ISETP.GE.AND P1, PT, R3, UR4, PT ;  /* 0x0000000403007c0c */ /* 0x000fe4000bf26270 */
[----:B------:R-:W-:Y:S02]  /*e790*/  LOP3.LUT R17, R17, 0xffffffef, RZ, 0xc0, !PT ;  /* 0xffffffef11117812 */ /* 0x000fe400078ec0ff */
[----:B------:R-:W-:Y:S02]  /*e7a0*/  SEL R3, RZ, 0x20, P1 ;  /* 0x00000020ff037807 */ /* 0x000fe40000800000 */
[----:B------:R-:W-:Y:S02]  /*e7b0*/  @P3 LOP3.LUT R17, R17, 0x10, RZ, 0xfc, !PT ;  /* 0x0000001011113812 */ /* 0x000fe400078efcff */
[----:B------:R-:W-:-:S02]  /*e7c0*/  IADD3 R4, R4, R2, R3 ;  /* 0x0000000204047210 */ /* 0x000fc40007ffe003 */
[----:B------:R-:W-:Y:S02]  /*e7d0*/  LOP3.LUT R2, R10, 0x1c0, RZ, 0xfc, !PT ;  /* 0x000001c00a027812 */ /* 0x000fe400078efcff */
[----:B------:R-:W-:Y:S02]  /*e7e0*/  @P2 LOP3.LUT R17, R17, 0x4, RZ, 0xfc, !PT ;  /* 0x0000000411112812 */ /* 0x000fe400078efcff */
[----:B------:R-:W-:Y:S01]  /*e7f0*/  ISETP.GE.AND P2, PT, R2, UR4, PT ;  /* 0x0000000402007c0c */ /* 0x000fe2000bf46270 */
[----:B------:R-:W-:-:S03]  /*e800*/  UMOV UR4, 0xffffffff ;  /* 0xffffffff00047882 */ /* 0x000fc60000000000 */
[----:B------:R-:W-:-:S05]  /*e810*/  SEL R5, RZ, 0x80, P2 ;  /* 0x00000080ff057807 */ /* 0x000fca0001000000 */
[----:B------:R-:W-:Y:S01]  /*e820*/  IMAD.IADD R5, R4, 0x1, R5 ;  /* 0x0000000104057824 */ /* 0x000fe200078e0205 */
[----:B------:R-:W-:Y:S06]  /*e830*/  BRA.DIV UR4, `(.L_x_241) ;  /* 0x0000004204787947 */ /* 0x000fec000b800000 */
[----:B------:R-:W2:Y:S01]  /*e840*/  LDL.LU R3, [R1+0x4] ;  /* 0x0000040001037983 */ /* 0x000ea20000300800 */
[----:B------:R-:W-:-:S03]  /*e850*/  ULDC UR4, c[0x0][0x288] ;  /* 0x0000a20000047ab9 */ /* 0x000fc60000000800 */
[----:B------:R-:W3:Y:S01]  /*e860*/  LDL.LU R2, [R1+0xc] ;  /* 0x00000c0001027983 */ /* 0x000ee20000300800 */
[----:B------:R-:W-:Y:S01]  /*e870*/  IMAD R7, R7, UR4, RZ ;  /* 0x0000000407077c24 */ /* 0x000fe2000f8e02ff */
[----:B------:R-:W-:Y:S02]  /*e880*/  LOP3.LUT R17, R17, 0xffffff7f, RZ, 0xc0, !PT ;  /* 0xffffff7f11117812 */ /* 0x000fe400078ec0ff */
[----:B------:R-:W4:Y:S02]  /*e890*/  LDL.LU R15, [R1+0x10] ;  /* 0x00001000010f7983 */ /* 0x000f240000300800 */
[----:B------:R-:W-:Y:S01]  /*e8a0*/  @P0 LOP3.LUT R17, R17, 0x80, RZ, 0xfc, !PT ;  /* 0x0000008011110812 */ /* 0x000fe200078efcff */
[----:B------:R-:W0:Y:S03]  /*e8b0*/  S2R R9, SR_TID.X ;  /* 0x0000000000097919 */ /* 0x000e260000002100 */
[C---:B------:R-:W-:Y:S01]  /*e8c0*/  LOP3.LUT P0, RZ, R17.reuse, 0x10, RZ, 0xc0, !PT ;  /* 0x0000001011ff7812 */ /* 0x040fe2000780c0ff */
[----:B------:R-:W1:Y:S01]  /*e8d0*/  S2R R11, SR_TID.X ;  /* 0x00000000000b7919 */ /* 0x000e620000002100 */
[----:B------:R-:W-:-:S04]  /*e8e0*/  LOP3.LUT R17, R17, 0xffffffbf, RZ, 0xc0, !PT ;  /* 0xffffffbf11117812 */ /* 0x000fc800078ec0ff */
[----:B------:R-:W-:-:S04]  /*e8f0*/  @P1 LOP3.LUT R17, R17, 0x40, RZ, 0xfc, !PT ;  /* 0x0000004011111812 */ /* 0x000fc800078efcff */
[C---:B------:R-:W-:Y:S01]  /*e900*/  LOP3.LUT P1, RZ, R17.reuse, 0x8, RZ, 0xc0, !PT ;  /* 0x0000000811ff7812 */ /* 0x040fe2000782c0ff */
[----:B------:R-:W-:Y:S01]  /*e910*/  ULDC.64 UR6, c[0x0][0x208] ;  /* 0x0000820000067ab9 */ /* 0x000fe20000000a00 */
[----:B------:R-:W-:Y:S01]  /*e920*/  LOP3.LUT P3, RZ, R17, 0x4, RZ, 0xc0, !PT ;  /* 0x0000000411ff7812 */ /* 0x000fe2000786c0ff */
[----:B0-----:R-:W-:Y:S01]  /*e930*/  IMAD.SHL.U32 R13, R9, 0x8, RZ ;  /* 0x00000008090d7824 */ /* 0x001fe200078e00ff */
[----:B-1----:R-:W-:-:S04]  /*e940*/  LOP3.LUT R11, R11, 0x7f, RZ, 0xc0, !PT ;  /* 0x0000007f0b0b7812 */ /* 0x002fc800078ec0ff */
[----:B------:R-:W-:Y:S01]  /*e950*/  LOP3.LUT R13, R13, 0x38, RZ, 0xc0, !PT ;  /* 0x000000380d0d7812 */ /* 0x000fe200078ec0ff */
[----:B------:R-:W-:Y:S02]  /*e960*/  IMAD.SHL.U32 R12, R11, 0x8, RZ ;  /* 0x000000080b0c7824 */ /* 0x000fe400078e00ff */
[----:B------:R-:W-:-:S05]  /*e970*/  IMAD.SHL.U32 R11, R9, 0x8, RZ ;  /* 0x00000008090b7824 */ /* 0x000fca00078e00ff */
[----:B------:R-:W-:-:S04]  /*e980*/  LOP3.LUT R11, R11, 0x1f8, RZ, 0xc0, !PT ;  /* 0x000001f80b0b7812 */ /* 0x000fc800078ec0ff */
[----:B------:R-:W-:-:S04]  /*e990*/  LOP3.LUT R11, R11, 0x38, R9, 0x78, !PT ;  /* 0x000000380b0b7812 */ /* 0x000fc800078e7809 */
[----:B------:R-:W-:Y:S01]  /*e9a0*/  LOP3.LUT R11, R11, 0x200, R12, 0xf8, !PT ;  /* 0x000002000b0b7812 */ /* 0x000fe200078ef80c */
[----:B------:R-:W-:Y:S01]  /*e9b0*/  SHFL.IDX PT, R14, R0, 0x1, 0x181f ;  /* 0x00381f00000e7f89 */ /* 0x000fe200000e0000 */
[----:B--2---:R-:W-:-:S03]  /*e9c0*/  ISETP.GE.AND P2, PT, R3, R7, PT ;  /* 0x000000070300720c */ /* 0x004fc60003f46270 */
[----:B------:R-:W0:Y:S01]  /*e9d0*/  SHFL.IDX PT, R3, R0, RZ, 0x181f ;  /* 0x00181fff00037589 */ /* 0x000e2200000e0000 */
[----:B---3--:R-:W-:-:S03]  /*e9e0*/  IMAD.MOV.U32 R10, RZ, RZ, R2 ;  /* 0x000000ffff0a7224 */ /* 0x008fc600078e0002 */
[----:B------:R-:W1:Y:S06]  /*e9f0*/  SHFL.IDX PT, R2, R6, RZ, 0x181f ;  /* 0x00181fff06027589 */ /* 0x000e6c00000e0000 */
[----:B------:R-:W-:-:S04]  /*ea00*/  @!P2 LOP3.LUT R8, R4, 0x40, RZ, 0xc0, !PT ;  /* 0x000000400408a812 */ /* 0x000fc800078ec0ff */
[----:B------:R-:W-:Y:S02]  /*ea10*/  @!P2 SHF.R.U32.HI R8, RZ, 0x2, R8 ;  /* 0x00000002ff08a819 */ /* 0x000fe40000011608 */
[----:B------:R-:W-:Y:S02]  /*ea20*/  @!P2 LEA R9, R11, UR38, 0x1 ;  /* 0x000000260b09ac11 */ /* 0x000fe4000f8e08ff */
[----:B------:R-:W-:Y:S02]  /*ea30*/  @!P2 ISETP.NE.U32.AND P4, PT, R8, RZ, PT ;  /* 0x000000ff0800a20c */ /* 0x000fe40003f85070 */
[----:B------:R-:W-:Y:S02]  /*ea40*/  @!P2 LOP3.LUT R8, R5, 0x80, RZ, 0xc0, !PT ;  /* 0x000000800508a812 */ /* 0x000fe400078ec0ff */
[----:B0-----:R-:W-:-:S05]  /*ea50*/  @!P2 LEA R3, P6, R13, R3, 0x1 ;  /* 0x000000030d03a211 */ /* 0x001fca00078c08ff */
[----:B-1----:R-:W-:-:S05]  /*ea60*/  @!P2 IMAD.X R2, RZ, RZ, R2, P6 ;  /* 0x000000ffff02a224 */ /* 0x002fca00030e0602 */
[----:B------:R-:W-:-:S04]  /*ea70*/  @!P2 LOP3.LUT R3, R3, R2, RZ, 0x3c, !PT ;  /* 0x000000020303a212 */ /* 0x000fc800078e3cff */
[----:B------:R-:W-:-:S04]  /*ea80*/  @!P2 LOP3.LUT R2, R3, R2, RZ, 0x3c, !PT ;  /* 0x000000020302a212 */ /* 0x000fc800078e3cff */
[----:B------:R-:W-:Y:S02]  /*ea90*/  @!P2 LOP3.LUT R3, R3, R2, RZ, 0x3c, !PT ;  /* 0x000000020303a212 */ /* 0x000fe400078e3cff */
[----:B------:R-:W-:-:S03]  /*eaa0*/  @!P2 SHF.R.U32.HI R8, RZ, 0x3, R8 ;  /* 0x00000003ff08a819 */ /* 0x000fc60000011608 */
[----:B------:R-:W-:Y:S01]  /*eab0*/  @!P2 LDGSTS.E.BYPASS.LTC128B.128 [R9+0x26400], desc[UR6][R2.64], !P0 ;  /* 0x264000000209afae */ /* 0x000fe2000c101d46 */
[----:B------:R-:W-:-:S03]  /*eac0*/  LOP3.LUT P0, RZ, R17, 0x80, RZ, 0xc0, !PT ;  /* 0x0000008011ff7812 */ /* 0x000fc6000780c0ff */
[----:B------:R-:W-:Y:S01]  /*ead0*/  @!P2 LDGSTS.E.BYPASS.LTC128B.128 [R9+0x28400], desc[UR6][R2.64+0x80], !P1 ;  /* 0x284000800209afae */ /* 0x000fe2000c901d46 */
[----:B------:R-:W-:Y:S02]  /*eae0*/  LOP3.LUT P1, RZ, R17, 0x40, RZ, 0xc0, !PT ;  /* 0x0000004011ff7812 */ /* 0x000fe4000782c0ff */
[----:B------:R-:W-:Y:S01]  /*eaf0*/  @!P2 ISETP.NE.U32.AND P6, PT, R8, RZ, PT ;  /* 0x000000ff0800a20c */ /* 0x000fe20003fc5070 */
[----:B------:R-:W-:Y:S04]  /*eb00*/  @!P2 LDGSTS.E.BYPASS.LTC128B.128 [R9+0x2a400], desc[UR6][R2.64+0x100], !P3 ;  /* 0x2a4001000209afae */ /* 0x000fe8000d901d46 */
[----:B------:R-:W0:Y:S04]  /*eb10*/  SHFL.IDX PT, R8, R6, 0x1, 0x181f ;  /* 0x00381f0006087f89 */ /* 0x000e2800000e0000 */
[----:B------:R-:W-:Y:S04]  /*eb20*/  @!P2 LDGSTS.E.BYPASS.LTC128B.128 [R9+0x2c400], desc[UR6][R2.64+0x180], !P5 ;  /* 0x2c4001800209afae */ /* 0x000fe8000e901d46 */
[----:B------:R-:W-:Y:S04]  /*eb30*/  @!P2 LDGSTS.E.BYPASS.LTC128B.128 [R9+0x2e400], desc[UR6][R2.64+0x200], !P0 ;  /* 0x2e4002000209afae */ /* 0x000fe8000c101d46 */
[----:B------:R-:W-:Y:S04]  /*eb40*/  @!P2 LDGSTS.E.BYPASS.LTC128B.128 [R9+0x30400], desc[UR6][R2.64+0x280], !P1 ;  /* 0x304002800209afae */ /* 0x000fe8000c901d46 */
[----:B------:R-:W-:Y:S04]  /*eb50*/  @!P2 LDGSTS.E.BYPASS.LTC128B.128 [R9+0x32400], desc[UR6][R2.64+0x300], P4 ;  /* 0x324003000209afae */ /* 0x000fe8000a101d46 */
[----:B------:R1:W-:Y:S01]  /*eb60*/  @!P2 LDGSTS.E.BYPASS.LTC128B.128 [R9+0x34400], desc[UR6][R2.64+0x380], P6 ;  /* 0x344003800209afae */ /* 0x0003e2000b101d46 */
[----:B------:R-:W-:-:S13]  /*eb70*/  ISETP.GE.AND P2, PT, R10, R7, PT ;  /* 0x000000070a00720c */ /* 0x000fda0003f46270 */
[----:B------:R-:W-:-:S05]  /*eb80*/  @!P2 LEA R10, P4, R13, R14, 0x1 ;  /* 0x0000000e0d0aa211 */ /* 0x000fca00078808ff */
[----:B0-----:R-:W-:Y:S01]  /*eb90*/  @!P2 IMAD.X R14, RZ, RZ, R8, P4 ;  /* 0x000000ffff0ea224 */ /* 0x001fe200020e0608 */
[----:B------:R-:W-:Y:S02]  /*eba0*/  LOP3.LUT P4, RZ, R17, 0x10, RZ, 0xc0, !PT ;  /* 0x0000001011ff7812 */ /* 0x000fe4000788c0ff */
[----:B------:R-:W-:Y:S01]  /*ebb0*/  @!P2 LOP3.LUT R8, R4, 0x40, RZ, 0xc0, !PT ;  /* 0x000000400408a812 */ /* 0x000fe200078ec0ff */
[----:B-1----:R-:W-:Y:S01]  /*ebc0*/  @!P2 IMAD.MOV.U32 R2, RZ, RZ, R10 ;  /* 0x000000ffff02a224 */ /* 0x002fe200078e000a */
[----:B------:R-:W-:Y:S01]  /*ebd0*/  @!P2 LEA R21, R11, UR38, 0x1 ;  /* 0x000000260b15ac11 */ /* 0x000fe2000f8e08ff */
[----:B------:R-:W-:Y:S01]  /*ebe0*/  @!P2 IMAD.MOV.U32 R3, RZ, RZ, R14 ;  /* 0x000000ffff03a224 */ /* 0x000fe200078e000e */
[----:B------:R-:W-:Y:S02]  /*ebf0*/  LOP3.LUT P6, RZ, R17, 0x8, RZ, 0xc0, !PT ;  /* 0x0000000811ff7812 */ /* 0x000fe400078cc0ff */
[----:B------:R-:W-:-:S05]  /*ec00*/  @!P2 SHF.R.U32.HI R8, RZ, 0x2, R8 ;  /* 0x00000002ff08a819 */ /* 0x000fca0000011608 */
[----:B------:R-:W-:Y:S01]  /*ec10*/  @!P2 LDGSTS.E.BYPASS.LTC128B.128 [R21+0x26c00], desc[UR6][R2.64], !P4 ;  /* 0x26c000000215afae */ /* 0x000fe2000e101d46 */
[----:B------:R-:W-:Y:S02]  /*ec20*/  @!P2 ISETP.NE.U32.AND P4, PT, R8, RZ, PT ;  /* 0x000000ff0800a20c */ /* 0x000fe40003f85070 */
[----:B------:R-:W-:-:S03]  /*ec30*/  @!P2 LOP3.LUT R8, R5, 0x80, RZ, 0xc0, !PT ;  /* 0x000000800508a812 */ /* 0x000fc600078ec0ff */
[----:B------:R-:W-:Y:S01]  /*ec40*/  @!P2 LDGSTS.E.BYPASS.LTC128B.128 [R21+0x28c00], desc[UR6][R2.64+0x80], !P6 ;  /* 0x28c000800215afae */ /* 0x000fe2000f101d46 */
[----:B------:R-:W-:-:S03]  /*ec50*/  @!P2 SHF.R.U32.HI R8, RZ, 0x3, R8 ;  /* 0x00000003ff08a819 */ /* 0x000fc60000011608 */
[----:B------:R-:W-:Y:S04]  /*ec60*/  @!P2 LDGSTS.E.BYPASS.LTC128B.128 [R21+0x2ac00], desc[UR6][R2.64+0x100], !P3 ;  /* 0x2ac001000215afae */ /* 0x000fe8000d901d46 */
[----:B------:R-:W-:Y:S04]  /*ec70*/  @!P2 LDGSTS.E.BYPASS.LTC128B.128 [R21+0x2cc00], desc[UR6][R2.64+0x180], !P5 ;  /* 0x2cc001800215afae */ /* 0x000fe8000e901d46 */
[----:B------:R-:W-:Y:S04]  /*ec80*/  @!P2 LDGSTS.E.BYPASS.LTC128B.128 [R21+0x2ec00], desc[UR6][R2.64+0x200], !P0 ;  /* 0x2ec002000215afae */ /* 0x000fe8000c101d46 */
[----:B------:R-:W-:Y:S04]  /*ec90*/  @!P2 LDGSTS.E.BYPASS.LTC128B.128 [R21+0x30c00], desc[UR6][R2.64+0x280], !P1 ;  /* 0x30c002800215afae */ /* 0x000fe8000c901d46 */
[----:B------:R-:W-:Y:S01]  /*eca0*/  @!P2 LDGSTS.E.BYPASS.LTC128B.128 [R21+0x32c00], desc[UR6][R2.64+0x300], P4 ;  /* 0x32c003000215afae */ /* 0x000fe2000a101d46 */
[----:B------:R-:W-:-:S03]  /*ecb0*/  @!P2 ISETP.NE.U32.AND P4, PT, R8, RZ, PT ;  /* 0x000000ff0800a20c */ /* 0x000fc60003f85070 */
[----:B------:R-:W0:Y:S10]  /*ecc0*/  SHFL.IDX PT, R14, R0, 0x2, 0x181f ;  /* 0x00581f00000e7f89 */ /* 0x000e3400000e0000 */
[----:B------:R1:W-:Y:S01]  /*ecd0*/  @!P2 LDGSTS.E.BYPASS.LTC128B.128 [R21+0x34c00], desc[UR6][R2.64+0x380], P4 ;  /* 0x34c003800215afae */ /* 0x0003e2000a101d46 */
[----:B----4-:R-:W-:-:S03]  /*ece0*/  ISETP.GE.AND P2, PT, R15, R7, PT ;  /* 0x000000070f00720c */ /* 0x010fc60003f46270 */
[----:B-1----:R-:W1:Y:S10]  /*ecf0*/  SHFL.IDX PT, R2, R6, 0x2, 0x181f ;  /* 0x00581f0006027f89 */ /* 0x002e7400000e0000 */
[----:B0-----:R-:W-:-:S02]  /*ed00*/  @!P2 LEA R3, P4, R13, R14, 0x1 ;  /* 0x0000000e0d03a211 */ /* 0x001fc400078808ff */
[----:B------:R-:W-:Y:S02]  /*ed10*/  @!P2 LOP3.LUT R8, R4, 0x40, RZ, 0xc0, !PT ;  /* 0x000000400408a812 */ /* 0x000fe400078ec0ff */
[----:B------:R-:W-:Y:S02]  /*ed20*/  @!P2 LEA R9, R11, UR38, 0x1 ;  /* 0x000000260b09ac11 */ /* 0x000fe4000f8e08ff */
[----:B------:R-:W-:Y:S01]  /*ed30*/  @!P2 SHF.R.U32.HI R8, RZ, 0x2, R8 ;  /* 0x00000002ff08a819 */ /* 0x000fe20000011608 */
[----:B-1----:R-:W-:Y:S01]  /*ed40*/  @!P2 IMAD.X R2, RZ, RZ, R2, P4 ;  /* 0x000000ffff02a224 */ /* 0x002fe200020e0602 */
[----:B------:R-:W-:-:S04]  /*ed50*/  LOP3.LUT P4, RZ, R17, 0x10, RZ, 0xc0, !PT ;  /* 0x0000001011ff7812 */ /* 0x000fc8000788c0ff */
[----:B------:R-:W-:-:S04]  /*ed60*/  @!P2 LOP3.LUT R3, R3, R2, RZ, 0x3c, !PT ;  /* 0x000000020303a212 */ /* 0x000fc800078e3cff */
[----:B------:R-:W-:-:S04]  /*ed70*/  @!P2 LOP3.LUT R2, R3, R2, RZ, 0x3c, !PT ;  /* 0x000000020302a212 */ /* 0x000fc800078e3cff */
[----:B------:R-:W-:-:S05]  /*ed80*/  @!P2 LOP3.LUT R3, R3, R2, RZ, 0x3c, !PT ;  /* 0x000000020303a212 */ /* 0x000fca00078e3cff */
[----:B------:R0:W-:Y:S01]  /*ed90*/  @!P2 LDGSTS.E.BYPASS.LTC128B.128 [R9+0x27400], desc[UR6][R2.64], !P4 ;  /* 0x274000000209afae */ /* 0x0001e2000e101d46 */
[----:B------:R-:W-:Y:S02]  /*eda0*/  @!P2 ISETP.NE.U32.AND P4, PT, R8, RZ, PT ;  /* 0x000000ff0800a20c */ /* 0x000fe40003f85070 */
[----:B------:R-:W-:Y:S01]  /*edb0*/  @!P2 LOP3.LUT R8, R5, 0x80, RZ, 0xc0, !PT ;  /* 0x000000800508a812 */ /* 0x000fe200078ec0ff */
[----:B------:R0:W-:Y:S03]  /*edc0*/  @!P2 LDGSTS.E.BYPASS.LTC128B.128 [R9+0x29400], desc[UR6][R2.64+0x80], !P6 ;  /* 0x294000800209afae */ /* 0x0001e6000f101d46 */
[----:B------:R-:W-:Y:S01]  /*edd0*/  @!P2 SHF.R.U32.HI R8, RZ, 0x3, R8 ;  /* 0x00000003ff08a819 */ /* 0x000fe20000011608 */
[----:B------:R0:W-:Y:S04]  /*ede0*/  @!P2 LDGSTS.E.BYPASS.LTC128B.128 [R9+0x2b400], desc[UR6][R2.64+0x100], !P3 ;  /* 0x2b4001000209afae */ /* 0x0001e8000d901d46 */
[----:B------:R0:W-:Y:S04]  /*edf0*/  @!P2 LDGSTS.E.BYPASS.LTC128B.128 [R9+0x2d400], desc[UR6][R2.64+0x180], !P5 ;  /* 0x2d4001800209afae */ /* 0x0001e8000e901d46 */
[----:B------:R0:W-:Y:S04]  /*ee00*/  @!P2 LDGSTS.E.BYPASS.LTC128B.128 [R9+0x2f400], desc[UR6][R2.64+0x200], !P0 ;  /* 0x2f4002000209afae */ /* 0x0001e8000c101d46 */
[----:B------:R0:W-:Y:S04]  /*ee10*/  @!P2 LDGSTS.E.BYPASS.LTC128B.128 [R9+0x31400], desc[UR6][R2.64+0x280], !P1 ;  /* 0x314002800209afae */ /* 0x0001e8000c901d46 */
[----:B------:R0:W-:Y:S01]  /*ee20*/  @!P2 LDGSTS.E.BYPASS.LTC128B.128 [R9+0x33400], desc[UR6][R2.64+0x300], P4 ;  /* 0x334003000209afae */ /* 0x0001e2000a101d46 */
[----:B------:R-:W-:-:S03]  /*ee30*/  @!P2 ISETP.NE.U32.AND P4, PT, R8, RZ, PT ;  /* 0x000000ff0800a20c */ /* 0x000fc60003f85070 */
[----:B------:R-:W1:Y:S04]  /*ee40*/  SHFL.IDX PT, R6, R6, 0x3, 0x181f ;  /* 0x00781f0006067f89 */ /* 0x000e6800000e0000 */
[----:B------:R0:W2:Y:S06]  /*ee50*/  SHFL.IDX PT, R14, R0, 0x3, 0x181f ;  /* 0x00781f00000e7f89 */ /* 0x0000ac00000e0000 */
[----:B------:R0:W-:Y:S02]  /*ee60*/  @!P2 LDGSTS.E.BYPASS.LTC128B.128 [R9+0x35400], desc[UR6][R2.64+0x380], P4 ;  /* 0x354003800209afae */ /* 0x0001e4000a101d46 */
.L_x_355:
[----:B0-----:R-:W3:Y:S01]  /*ee70*/  LDL.LU R0, [R1+0x20] ;  /* 0x0000200001007983 */ /* 0x001ee20000300800 */
[----:B------:R-:W-:Y:S01]  /*ee80*/  BSSY B0, `(.L_x_242) ;  /* 0x0000025000007945 */ /* 0x000fe20003800000 */
[----:B---3--:R-:W-:-:S13]  /*ee90*/  ISETP.GE.AND P2, PT, R0, R7, PT ;  /* 0x000000070000720c */ /* 0x008fda0003f46270 */
[----:B------:R-:W-:Y:S05]  /*eea0*/  @P2 BRA `(.L_x_243) ;  /* 0x0000000000882947 */ /* 0x000fea0003800000 */
[----:B------:R-:W0:Y:S01]  /*eeb0*/  S2R R0, SR_TID.X ;  /* 0x0000000000007919 */ /* 0x000e220000002100 */
[C---:B------:R-:W-:Y:S01]  /*eec0*/  LOP3.LUT P6, RZ, R17.reuse, 0x10, RZ, 0xc0, !PT ;  /* 0x0000001011ff7812 */ /* 0x040fe200078cc0ff */
[----:B------:R-:W-:Y:S01]  /*eed0*/  ULDC.64 UR4, c[0x0][0x208] ;  /* 0x0000820000047ab9 */ /* 0x000fe20000000a00 */
[C---:B------:R-:W-:Y:S01]  /*eee0*/  LOP3.LUT P4, RZ, R17.reuse, 0x8, RZ, 0xc0, !PT ;  /* 0x0000000811ff7812 */ /* 0x040fe2000788c0ff */
[----:B------:R-:W3:Y:S01]  /*eef0*/  S2R R3, SR_TID.X ;  /* 0x0000000000037919 */ /* 0x000ee20000002100 */
[----:B------:R-:W-:Y:S02]  /*ef00*/  LOP3.LUT P3, RZ, R17, 0x4, RZ, 0xc0, !PT ;  /* 0x0000000411ff7812 */ /* 0x000fe4000786c0ff */
[----:B------:R-:W-:Y:S02]  /*ef10*/  LOP3.LUT R4, R4, 0x40, RZ, 0xc0, !PT ;  /* 0x0000004004047812 */ /* 0x000fe400078ec0ff */
[----:B------:R-:W-:Y:S02]  /*ef20*/  LOP3.LUT R5, R5, 0x80, RZ, 0xc0, !PT ;  /* 0x0000008005057812 */ /* 0x000fe400078ec0ff */
[----:B------:R-:W-:-:S02]  /*ef30*/  SHF.R.U32.HI R4, RZ, 0x2, R4 ;  /* 0x00000002ff047819 */ /* 0x000fc40000011604 */
[----:B------:R-:W-:Y:S02]  /*ef40*/  SHF.R.U32.HI R5, RZ, 0x3, R5 ;  /* 0x00000003ff057819 */ /* 0x000fe40000011605 */
[----:B0-----:R-:W-:Y:S01]  /*ef50*/  LOP3.LUT R0, R0, 0x7f, RZ, 0xc0, !PT ;  /* 0x0000007f00007812 */ /* 0x001fe200078ec0ff */
[----:B---3--:R-:W-:-:S04]  /*ef60*/  IMAD.SHL.U32 R2, R3, 0x8, RZ ;  /* 0x0000000803027824 */ /* 0x008fc800078e00ff */
[----:B------:R-:W-:Y:S02]  /*ef70*/  IMAD.SHL.U32 R8, R0, 0x8, RZ ;  /* 0x0000000800087824 */ /* 0x000fe400078e00ff */
[----:B------:R-:W-:Y:S01]  /*ef80*/  IMAD.SHL.U32 R0, R3, 0x8, RZ ;  /* 0x0000000803007824 */ /* 0x000fe200078e00ff */
[----:B------:R-:W-:-:S04]  /*ef90*/  LOP3.LUT R2, R2, 0x38, RZ, 0xc0, !PT ;  /* 0x0000003802027812 */ /* 0x000fc800078ec0ff */
[----:B------:R-:W-:Y:S02]  /*efa0*/  LOP3.LUT R0, R0, 0x1f8, RZ, 0xc0, !PT ;  /* 0x000001f800007812 */ /* 0x000fe400078ec0ff */
[----:B--2---:R-:W-:Y:S02]  /*efb0*/  LEA R2, P2, R2, R14, 0x1 ;  /* 0x0000000e02027211 */ /* 0x004fe400078408ff */
[----:B------:R-:W-:-:S03]  /*efc0*/  LOP3.LUT R0, R0, 0x38, R3, 0x78, !PT ;  /* 0x0000003800007812 */ /* 0x000fc600078e7803 */
[----:B-1----:R-:W-:Y:S01]  /*efd0*/  IMAD.X R3, RZ, RZ, R6, P2 ;  /* 0x000000ffff037224 */ /* 0x002fe200010e0606 */
[----:B------:R-:W-:Y:S02]  /*efe0*/  LOP3.LUT R0, R0, 0x200, R8, 0xf8, !PT ;  /* 0x0000020000007812 */ /* 0x000fe400078ef808 */
[----:B------:R-:W-:Y:S02]  /*eff0*/  ISETP.NE.U32.AND P2, PT, R4, RZ, PT ;  /* 0x000000ff0400720c */ /* 0x000fe40003f45070 */
[----:B------:R-:W-:-:S05]  /*f000*/  LEA R7, R0, UR38, 0x1 ;  /* 0x0000002600077c11 */ /* 0x000fca000f8e08ff */
[----:B------:R-:W-:Y:S01]  /*f010*/  @!PT LDS RZ, [RZ] ;  /* 0x00000000fffff984 */ /* 0x000fe20000000800 */
[----:B------:R-:W-:Y:S01]  /*f020*/  @!PT LDS RZ, [RZ] ;  /* 0x00000000fffff984 */ /* 0x000fe20000000800 */
[----:B------:R-:W-:Y:S01]  /*f030*/  @!PT LDS RZ, [RZ] ;  /* 0x00000000fffff984 */ /* 0x000fe20000000800 */
[----:B------:R0:W-:Y:S04]  /*f040*/  LDGSTS.E.BYPASS.LTC128B.128 [R7+0x27c00], desc[UR4][R2.64], !P6 ;  /* 0x27c0000002077fae */ /* 0x0001e8000f101d44 */
[----:B------:R0:W-:Y:S04]  /*f050*/  LDGSTS.E.BYPASS.LTC128B.128 [R7+0x29c00], desc[UR4][R2.64+0x80], !P4 ;  /* 0x29c0008002077fae */ /* 0x0001e8000e101d44 */
[----:B------:R0:W-:Y:S01]  /*f060*/  LDGSTS.E.BYPASS.LTC128B.128 [R7+0x2bc00], desc[UR4][R2.64+0x100], !P3 ;  /* 0x2bc0010002077fae */ /* 0x0001e2000d901d44 */
[----:B------:R-:W-:-:S03]  /*f070*/  ISETP.NE.U32.AND P3, PT, R5, RZ, PT ;  /* 0x000000ff0500720c */ /* 0x000fc60003f65070 */
[----:B------:R0:W-:Y:S04]  /*f080*/  LDGSTS.E.BYPASS.LTC128B.128 [R7+0x2dc00], desc[UR4][R2.64+0x180], !P5 ;  /* 0x2dc0018002077fae */ /* 0x0001e8000e901d44 */
[----:B------:R0:W-:Y:S04]  /*f090*/  LDGSTS.E.BYPASS.LTC128B.128 [R7+0x2fc00], desc[UR4][R2.64+0x200], !P0 ;  /* 0x2fc0020002077fae */ /* 0x0001e8000c101d44 */
[----:B------:R0:W-:Y:S04]  /*f0a0*/  LDGSTS.E.BYPASS.LTC128B.128 [R7+0x31c00], desc[UR4][R2.64+0x280], !P1 ;  /* 0x31c0028002077fae */ /* 0x0001e8000c901d44 */
[----:B------:R0:W-:Y:S04]  /*f0b0*/  LDGSTS.E.BYPASS.LTC128B.128 [R7+0x33c00], desc[UR4][R2.64+0x300], P2 ;  /* 0x33c0030002077fae */ /* 0x0001e80009101d44 */
[----:B------:R0:W-:Y:S02]  /*f0c0*/  LDGSTS.E.BYPASS.LTC128B.128 [R7+0x35c00], desc[UR4][R2.64+0x380], P3 ;  /* 0x35c0038002077fae */ /* 0x0001e40009901d44 */
.L_x_243:
[----:B------:R-:W-:Y:S05]  /*f0d0*/  BSYNC B0 ;  /* 0x0000000000007941 */ /* 0x000fea0003800000 */
.L_x_242:
[----:B------:R-:W-:Y:S01]  /*f0e0*/  NOP ;  /* 0x0000000000007918 */ /* 0x000fe20000000000 */
[----:B------:R-:W-:Y:S01]  /*f0f0*/  SYNCS.ARRIVE.TRANS64.RED.A0T1 RZ, [UR38+0x38810], RZ ;  /* 0x038810ffffff79a7 */ /* 0x000fe20008200426 */
[----:B0-----:R-:W-:Y:S01]  /*f100*/  IMAD.MOV.U32 R2, RZ, RZ, 0x1 ;  /* 0x00000001ff027424 */ /* 0x001fe200078e00ff */
[----:B------:R-:W-:Y:S04]  /*f110*/  ARRIVES.LDGSTSBAR.64.TRANSCNT [UR38+0x38810] ;  /* 0x03881000ff0079b0 */ /* 0x000fe80008000aa6 */
[----:B------:R-:W-:Y:S01]  /*f120*/  SHF.L.U32 R2, R2, 0x1f, RZ ;  /* 0x0000001f02027819 */ /* 0x000fe200000006ff */
[----:B------:R-:W-:Y:S01]  /*f130*/  NOP ;  /* 0x0000000000007918 */ /* 0x000fe20000000000 */
[----:B------:R-:W-:Y:S02]  /*f140*/  SYNCS.ARRIVE.TRANS64.A1T0 RZ, [UR38+0x38810], RZ ;  /* 0x038810ffffff79a7 */ /* 0x000fe40008100026 */
[----:B------:R-:W0:Y:S02]  /*f150*/  SYNCS.PHASECHK.TRANS64.TRYWAIT P0, [UR38+0x38820], R2 ;  /* 0x03882002ff0075a7 */ /* 0x000e240008000166 */
[----:B0-----:R-:W-:Y:S05]  /*f160*/  @!P0 BRA `(.L_x_244) ;  /* 0x0000004000a08947 */ /* 0x001fea0003800000 */
.L_x_356:
[----:B------:R-:W-:Y:S01]  /*f170*/  LOP3.LUT P0, RZ, R17, 0x2, RZ, 0xc0, !PT ;  /* 0x0000000211ff7812 */ /* 0x000fe2000780c0ff */
[----:B------:R-:W-:Y:S01]  /*f180*/  BSSY B0, `(.L_x_245) ;  /* 0x000007f000007945 */ /* 0x000fe20003800000 */
[----:B------:R-:W-:-:S11]  /*f190*/  IMAD.MOV.U32 R0, RZ, RZ, 0x1 ;  /* 0x00000001ff007424 */ /* 0x000fd600078e00ff */
[----:B------:R-:W-:Y:S05]  /*f1a0*/  @!P0 BRA `(.L_x_246) ;  /* 0x0000000400f08947 */ /* 0x000fea0003800000 */
[----:B------:R-:W3:Y:S01]  /*f1b0*/  SYNCS.PHASECHK.TRANS64.TRYWAIT P0, [UR38+0x38860], R2 ;  /* 0x03886002ff0075a7 */ /* 0x000ee20008000166 */
[----:B0-----:R-:W0:Y:S02]  /*f1c0*/  S2R R3, SR_TID.X ;  /* 0x0000000000037919 */ /* 0x001e240000002100 */
[----:B0-----:R-:W-:-:S04]  /*f1d0*/  LOP3.LUT R3, R3, 0x7f, RZ, 0xc0, !PT ;  /* 0x0000007f03037812 */ /* 0x001fc800078ec0ff */
[----:B------:R-:W-:Y:S01]  /*f1e0*/  ISETP.NE.AND P1, PT, R3, RZ, PT ;  /* 0x000000ff0300720c */ /* 0x000fe20003f25270 */
[----:B---3--:R-:W-:-:S12]  /*f1f0*/  @!P0 BRA `(.L_x_247) ;  /* 0x0000004000948947 */ /* 0x008fd80003800000 */
.L_x_357:
[----:B------:R-:W-:Y:S04]  /*f200*/  BSSY B1, `(.L_x_248) ;  /* 0x0000008000017945 */ /* 0x000fe80003800000 */
[----:B------:R-:W-:Y:S05]  /*f210*/  @P1 BRA `(.L_x_249) ;  /* 0x0000000000181947 */ /* 0x000fea0003800000 */
[----:B0-----:R-:W0:Y:S01]  /*f220*/  S2R R3, SR_TID.X ;  /* 0x0000000000037919 */ /* 0x001e220000002100 */
[----:B------:R-:W-:-:S04]  /*f230*/  IMAD.MOV.U32 R2, RZ, RZ, 0x10000 ;  /* 0x00010000ff027424 */ /* 0x000fc800078e00ff */
[----:B------:R3:W-:Y:S01]  /*f240*/  SYNCS.ARRIVE.TRANS64 RZ, [UR38+0x38850], R2 ;  /* 0x03885002ffff79a7 */ /* 0x0007e20008000026 */
[----:B0-----:R-:W-:-:S13]  /*f250*/  LOP3.LUT P0, RZ, R3, 0x1f, RZ, 0xc0, !PT ;  /* 0x0000001f03ff7812 */ /* 0x001fda000780c0ff */
[----:B---3--:R-:W-:Y:S05]  /*f260*/  @!P0 BRA `(.L_x_249) ;  /* 0x0000000000048947 */ /* 0x008fea0003800000 */
[----:B------:R-:W-:Y:S01]  /*f270*/  BPT.TRAP 0x1 ;  /* 0x000000040000795c */ /* 0x000fe20000300000 */
.L_x_249:
[----:B------:R-:W-:Y:S05]  /*f280*/  BSYNC B1 ;  /* 0x0000000000017941 */ /* 0x000fea0003800000 */
.L_x_248:
[----:B0-----:R-:W3:Y:S01]  /*f290*/  LDL.LU R2, [R1+0x8] ;  /* 0x0000080001027983 */ /* 0x001ee20000300800 */
        /* <DEDUP_REMOVED lines=9> */
[----:B---3--:R-:W-:-:S08]  /*f330*/  IMAD.SHL.U32 R2, R2, 0x40, RZ ;  /* 0x0000004002027824 */ /* 0x008fd000078e00ff */
.L_x_250:
        /* <DEDUP_REMOVED lines=8> */
[----:B------:R-:W-:Y:S01]  /*f3c0*/  PLOP3.LUT P0, PT, PT, PT, PT, 0x80, 0x0 ;  /* 0x000000000000781c */ /* 0x000fe20003f0f070 */
[----:B------:R-:W-:Y:S01]  /*f3d0*/  UIADD3 UR8, UR38, 0x2400, URZ ;  /* 0x0000240026087890 */ /* 0x000fe2000fffe03f */
[----:B------:R-:W-:Y:S01]  /*f3e0*/  UMOV UR6, 0x0 ;  /* 0x0000000000067882 */ /* 0x000fe20000000000 */
[----:B------:R-:W-:Y:S01]  /*f3f0*/  UMOV UR7, 0x14f00000 ;  /* 0x14f0000000077882 */ /* 0x000fe20000000000 */
[----:B------:R-:W-:-:S09]  /*f400*/  UMOV UR10, 0x40 ;  /* 0x00000040000a7882 */ /* 0x000fd20000000000 */
.L_x_251:
        /* <DEDUP_REMOVED lines=13> */
.L_x_252:
        /* <DEDUP_REMOVED lines=13> */
.L_x_253:
        /* <DEDUP_REMOVED lines=13> */
.L_x_254:
        /* <DEDUP_REMOVED lines=13> */
.L_x_255:
        /* <DEDUP_REMOVED lines=13> */
.L_x_256:
        /* <DEDUP_REMOVED lines=13> */
.L_x_257:
[----:B------:R-:W-:-:S13]  /*f8f0*/  @P0 ELECT P1, URZ, PT ;  /* 0x00000000003f082f */ /* 0x000fda0003820000 */
[----:B------:R-:W-:Y:S01]  /*f900*/  @P1 R2UR UR13, R16 ;  /* 0x00000000100d12ca */ /* 0x000fe200000e0000 */
[----:B------:R-:W-:Y:S01]  /*f910*/  UMOV UR12, UR36 ;  /* 0x00000024000c7c82 */ /* 0x000fe20008000000 */
[----:B------:R-:W-:Y:S02]  /*f920*/  @P1 R2UR UR11, R2 ;  /* 0x00000000020b12ca */ /* 0x000fe400000e0000 */
[----:B------:R-:W-:Y:S02]  /*f930*/  @P1 PLOP3.LUT P0, PT, P1, PT, PT, 0x8, 0x0 ;  /* 0x000000000000181c */ /* 0x000fe40000f0e170 */
[----:B------:R-:W-:-:S09]  /*f940*/  PLOP3.LUT P1, PT, PT, PT, PT, 0x8, 0x0 ;  /* 0x000000000000781c */ /* 0x000fd20003f2e170 */
[----:B------:R3:W-:Y:S02]  /*f950*/  UTMALDG.4D [UR8], [UR4], desc[UR6] ;  /* 0x00000608040075b4 */ /* 0x0007e40008019000 */
[----:B---3--:R-:W-:Y:S05]  /*f960*/  @P0 BRA.U.ANY `(.L_x_257) ;  /* 0xfffffffd00e00947 */ /* 0x008fea000393ffff */
.L_x_246:
[----:B------:R-:W-:Y:S05]  /*f970*/  BSYNC B0 ;  /* 0x0000000000007941 */ /* 0x000fea0003800000 */
.L_x_245:
[----:B0-----:R-:W3:Y:S01]  /*f980*/  LDL.LU R3, [R1+0x14] ;  /* 0x0000140001037983 */ /* 0x001ee20000300800 */
[----:B------:R-:W-:Y:S02]  /*f990*/  IMAD.MOV.U32 R9, RZ, RZ, RZ ;  /* 0x000000ffff097224 */ /* 0x000fe400078e00ff */
[----:B-1----:R-:W-:Y:S02]  /*f9a0*/  IMAD.MOV.U32 R6, RZ, RZ, 0x1 ;  /* 0x00000001ff067424 */ /* 0x002fe400078e00ff */
[----:B---3--:R-:W-:-:S05]  /*f9b0*/  VIADD R8, R3, 0xfffffffe ;  /* 0xfffffffe03087836 */ /* 0x008fca0000000000 */
[----:B------:R-:W-:-:S13]  /*f9c0*/  ISETP.GE.AND P0, PT, R8, UR39, PT ;  /* 0x0000002708007c0c */ /* 0x000fda000bf06270 */
[----:B------:R-:W-:Y:S05]  /*f9d0*/  @!P0 BRA `(.L_x_227) ;  /* 0x0000002400208947 */ /* 0x000fea0003800000 */
[----:B------:R-:W-:Y:S01]  /*f9e0*/  UIADD3 UR4, UR43, 0x1, URZ ;  /* 0x000000012b047890 */ /* 0x000fe2000fffe03f */
[----:B------:R-:W-:Y:S01]  /*f9f0*/  LOP3.LUT R0, RZ, UR39, RZ, 0x33, !PT ;  /* 0x00000027ff007c12 */ /* 0x000fe2000f8e33ff */
[----:B------:R-:W0:Y:S01]  /*fa00*/  S2R R4, SR_TID.X ;  /* 0x0000000000047919 */ /* 0x000e220000002100 */
[----:B------:R-:W-:Y:S01]  /*fa10*/  IMAD.MOV.U32 R6, RZ, RZ, 0x1 ;  /* 0x00000001ff067424 */ /* 0x000fe200078e00ff */
[----:B------:R-:W-:-:S04]  /*fa20*/  UIMAD UR4, UR4, UR41, URZ ;  /* 0x00000029040472a4 */ /* 0x000fc8000f8e023f */
[----:B------:R-:W-:-:S04]  /*fa30*/  UISETP.LT.AND UP0, UPT, UR40, UR4, UPT ;  /* 0x000000042800728c */ /* 0x000fc8000bf01270 */
[----:B------:R-:W-:-:S06]  /*fa40*/  USEL UR4, UR40, UR4, UP0 ;  /* 0x0000000428047287 */ /* 0x000fcc0008000000 */
[----:B------:R-:W-:-:S05]  /*fa50*/  IMAD R3, RZ, RZ, -UR4 ;  /* 0x80000004ff037e24 */ /* 0x000fca000f8e02ff */
[----:B------:R-:W-:-:S04]  /*fa60*/  VIADDMNMX R0, R3, 0x1, R0, !PT ;  /* 0x0000000103007846 */ /* 0x000fc80007800100 */
[----:B------:R-:W-:Y:S02]  /*fa70*/  R2UR UR5, R0 ;  /* 0x00000000000572ca */ /* 0x000fe400000e0000 */
[----:B------:R-:W-:Y:S02]  /*fa80*/  LOP3.LUT R0, RZ, UR4, RZ, 0x33, !PT ;  /* 0x00000004ff007c12 */ /* 0x000fe4000f8e33ff */
[----:B0-----:R-:W-:-:S09]  /*fa90*/  LOP3.LUT R10, R4, 0x1f, RZ, 0xc0, !PT ;  /* 0x0000001f040a7812 */ /* 0x001fd200078ec0ff */
[----:B------:R-:W-:Y:S02]  /*faa0*/  UIADD3 UR6, UR5, -0x2, URZ ;  /* 0xfffffffe05067890 */ /* 0x000fe4000fffe03f */
[----:B------:R-:W-:-:S04]  /*fab0*/  UIADD3 UR5, UR4, UR5, URZ ;  /* 0x0000000504057290 */ /* 0x000fc8000fffe03f */
[----:B------:R-:W-:Y:S01]  /*fac0*/  ISETP.NE.AND P0, PT, R0, UR6, PT ;  /* 0x0000000600007c0c */ /* 0x000fe2000bf05270 */
[----:B------:R-:W-:Y:S02]  /*fad0*/  IMAD.MOV.U32 R0, RZ, RZ, 0x1 ;  /* 0x00000001ff007424 */ /* 0x000fe400078e00ff */
[----:B------:R-:W-:-:S05]  /*fae0*/  IMAD.U32 R11, RZ, RZ, UR5 ;  /* 0x00000005ff0b7e24 */ /* 0x000fca000f8e00ff */
[----:B------:R-:W-:-:S05]  /*faf0*/  LOP3.LUT R11, R11, 0x1, RZ, 0xc0, !PT ;  /* 0x000000010b0b7812 */ /* 0x000fca00078ec0ff */
[----:B------:R-:W-:Y:S05]  /*fb00*/  @!P0 BRA `(.L_x_258) ;  /* 0x0000001400e88947 */ /* 0x000fea0003800000 */
[----:B------:R-:W-:Y:S01]  /*fb10*/  R2UR UR4, R11 ;  /* 0x000000000b0472ca */ /* 0x000fe200000e0000 */
[----:B------:R-:W-:Y:S01]  /*fb20*/  BSSY B0, `(.L_x_258) ;  /* 0x0000178000007945 */ /* 0x000fe20003800000 */
[----:B------:R-:W-:-:S11]  /*fb30*/  IMAD.MOV.U32 R0, RZ, RZ, 0x1 ;  /* 0x00000001ff007424 */ /* 0x000fd600078e00ff */
[----:B------:R-:W-:-:S06]  /*fb40*/  UIADD3 UR4, UR5, -UR4, URZ ;  /* 0x8000000405047290 */ /* 0x000fcc000fffe03f */
[----:B------:R-:W-:-:S07]  /*fb50*/  IMAD.U32 R7, RZ, RZ, UR4 ;  /* 0x00000004ff077e24 */ /* 0x000fce000f8e00ff */
.L_x_299:
[----:B------:R-:W-:Y:S01]  /*fb60*/  LOP3.LUT P0, RZ, R17, 0x2, RZ, 0xc0, !PT ;  /* 0x0000000211ff7812 */ /* 0x000fe2000780c0ff */
[----:B------:R-:W-:Y:S01]  /*fb70*/  VIADD R7, R7, 0xfffffffe ;  /* 0xfffffffe07077836 */ /* 0x000fe20000000000 */
[----:B------:R-:W-:Y:S04]  /*fb80*/  BSSY B1, `(.L_x_259) ;  /* 0x00000b6000017945 */ /* 0x000fe80003800000 */
[----:B------:R-:W-:-:S07]  /*fb90*/  ISETP.NE.AND P1, PT, R7, RZ, PT ;  /* 0x000000ff0700720c */ /* 0x000fce0003f25270 */
[----:B------:R-:W-:Y:S06]  /*fba0*/  @!P0 BRA `(.L_x_260) ;  /* 0x0000000800cc8947 */ /* 0x000fec0003800000 */
[----:B------:R-:W-:Y:S01]  /*fbb0*/  LOP3.LUT P0, RZ, R17, 0x1, RZ, 0xc0, !PT ;  /* 0x0000000111ff7812 */ /* 0x000fe2000780c0ff */
[----:B------:R-:W-:-:S12]  /*fbc0*/  IMAD.MOV.U32 R12, RZ, RZ, R8 ;  /* 0x000000ffff0c7224 */ /* 0x000fd800078e0008 */
[----:B------:R-:W-:Y:S05]  /*fbd0*/  @!P0 BRA `(.L_x_261) ;  /* 0x0000000000508947 */ /* 0x000fea0003800000 */
[----:B------:R-:W0:Y:S01]  /*fbe0*/  LDC R12, c[0x0][0x43c] ;  /* 0x00010f00ff0c7b82 */ /* 0x000e220000000800 */
[----:B------:R-:W-:Y:S01]  /*fbf0*/  IMAD.MOV.U32 R13, RZ, RZ, R8 ;  /* 0x000000ffff0d7224 */ /* 0x000fe200078e0008 */
[----:B------:R-:W-:Y:S01]  /*fc00*/  ULDC.64 UR4, c[0x0][0x428] ;  /* 0x00010a0000047ab9 */ /* 0x000fe20000000a00 */
[----:B------:R-:W-:Y:S01]  /*fc10*/  ULDC.64 UR6, c[0x0][0x208] ;  /* 0x0000820000067ab9 */ /* 0x000fe20000000a00 */
        /* <DEDUP_REMOVED lines=16> */
.L_x_261:
[----:B------:R-:W1:Y:S01]  /*fd20*/  S2R R2, SR_TID.X ;  /* 0x0000000000027919 */ /* 0x000e620000002100 */
[----:B------:R-:W-:Y:S01]  /*fd30*/  BSSY B2, `(.L_x_262) ;  /* 0x0000006000027945 */ /* 0x000fe20003800000 */
[----:B-1----:R-:W-:Y:S02]  /*fd40*/  LOP3.LUT R3, R2, 0x7f, RZ, 0xc0, !PT ;  /* 0x0000007f02037812 */ /* 0x002fe400078ec0ff */
[----:B------:R-:W-:Y:S02]  /*fd50*/  SHF.L.U32 R2, R0, 0x1f, RZ ;  /* 0x0000001f00027819 */ /* 0x000fe400000006ff */
[----:B------:R-:W-:Y:S02]  /*fd60*/  ISETP.NE.AND P2, PT, R3, RZ, PT ;  /* 0x000000ff0300720c */ /* 0x000fe40003f45270 */
[----:B------:R-:W1:Y:S02]  /*fd70*/  SYNCS.PHASECHK.TRANS64.TRYWAIT P0, [UR38+0x38848], R2 ;  /* 0x03884802ff0075a7 */ /* 0x000e640008000166 */
[----:B-1----:R-:W-:Y:S09]  /*fd80*/  @!P0 BRA `(.L_x_263) ;  /* 0x0000003400c88947 */ /* 0x002ff20003800000 */
.L_x_358:
[----:B------:R-:W-:Y:S05]  /*fd90*/  BSYNC B2 ;  /* 0x0000000000027941 */ /* 0x000fea0003800000 */
.L_x_262:
[----:B------:R-:W-:Y:S04]  /*fda0*/  BSSY B2, `(.L_x_264) ;  /* 0x0000007000027945 */ /* 0x000fe80003800000 */
[----:B------:R-:W-:Y:S05]  /*fdb0*/  @P2 BRA `(.L_x_265) ;  /* 0x0000000000142947 */ /* 0x000fea0003800000 */
[----:B------:R-:W-:Y:S01]  /*fdc0*/  ISETP.NE.AND P0, PT, R10, RZ, PT ;  /* 0x000000ff0a00720c */ /* 0x000fe20003f05270 */
[----:B-1----:R-:W-:-:S04]  /*fdd0*/  IMAD.MOV.U32 R3, RZ, RZ, 0x2000 ;  /* 0x00002000ff037424 */ /* 0x002fc800078e00ff */
[----:B------:R3:W-:Y:S08]  /*fde0*/  SYNCS.ARRIVE.TRANS64 RZ, [UR38+0x38838], R3 ;  /* 0x03883803ffff79a7 */ /* 0x0007f00008000026 */
[----:B---3--:R-:W-:Y:S05]  /*fdf0*/  @!P0 BRA `(.L_x_265) ;  /* 0x0000000000048947 */ /* 0x008fea0003800000 */
[----:B------:R-:W-:Y:S01]  /*fe00*/  BPT.TRAP 0x1 ;  /* 0x000000040000795c */ /* 0x000fe20000300000 */
.L_x_265:
[----:B------:R-:W-:Y:S05]  /*fe10*/  BSYNC B2 ;  /* 0x0000000000027941 */ /* 0x000fea0003800000 */
.L_x_264:
[----:B0-----:R-:W-:Y:S01]  /*fe20*/  IMAD.MOV.U32 R4, RZ, RZ, RZ ;  /* 0x000000ffff047224 */ /* 0x001fe200078e00ff */
        /* <DEDUP_REMOVED lines=10> */
.L_x_266:
        /* <DEDUP_REMOVED lines=10> */
.L_x_359:
[----:B------:R-:W-:Y:S05]  /*ff70*/  BSYNC B2 ;  /* 0x0000000000027941 */ /* 0x000fea0003800000 */
.L_x_267:
        /* <DEDUP_REMOVED lines=9> */
.L_x_270:
[----:B------:R-:W-:Y:S05]  /*10010*/  BSYNC B2 ;  /* 0x0000000000027941 */ /* 0x000fea0003800000 */
.L_x_269:
        /* <DEDUP_REMOVED lines=9> */
.L_x_271:
        /* <DEDUP_REMOVED lines=13> */
.L_x_272:
        /* <DEDUP_REMOVED lines=13> */
.L_x_273:
        /* <DEDUP_REMOVED lines=13> */
.L_x_274:
        /* <DEDUP_REMOVED lines=13> */
.L_x_275:
        /* <DEDUP_REMOVED lines=13> */
.L_x_276:
        /* <DEDUP_REMOVED lines=13> */
.L_x_277:
        /* <DEDUP_REMOVED lines=13> */
.L_x_278:
        /* <DEDUP_REMOVED lines=8> */
.L_x_260:
[----:B------:R-:W-:Y:S05]  /*106e0*/  BSYNC B1 ;  /* 0x0000000000017941 */ /* 0x000fea0003800000 */
.L_x_259:
[----:B------:R-:W-:Y:S01]  /*106f0*/  LOP3.LUT P3, RZ, R17, 0x2, RZ, 0xc0, !PT ;  /* 0x0000000211ff7812 */ /* 0x000fe2000786c0ff */
[----:B------:R-:W-:Y:S01]  /*10700*/  BSSY B1, `(.L_x_279) ;  /* 0x00000b7000017945 */ /* 0x000fe20003800000 */
[----:B------:R-:W-:-:S11]  /*10710*/  LOP3.LUT R0, R0, 0x1, RZ, 0x3c, !PT ;  /* 0x0000000100007812 */ /* 0x000fd600078e3cff */
[----:B------:R-:W-:Y:S05]  /*10720*/  @!P3 BRA `(.L_x_280) ;  /* 0x0000000800d0b947 */ /* 0x000fea0003800000 */
[----:B------:R-:W-:Y:S01]  /*10730*/  LOP3.LUT P3, RZ, R17, 0x1, RZ, 0xc0, !PT ;  /* 0x0000000111ff7812 */ /* 0x000fe2000786c0ff */
[----:B------:R-:W-:-:S12]  /*10740*/  VIADD R12, R8, 0xffffffff ;  /* 0xffffffff080c7836 */ /* 0x000fd80000000000 */
[----:B------:R-:W-:Y:S05]  /*10750*/  @!P3 BRA `(.L_x_281) ;  /* 0x000000000050b947 */ /* 0x000fea0003800000 */
[----:B--2---:R-:W0:Y:S01]  /*10760*/  LDC R14, c[0x0][0x43c] ;  /* 0x00010f00ff0e7b82 */ /* 0x004e220000000800 */
        /* <DEDUP_REMOVED lines=19> */
.L_x_281:
[----:B------:R-:W1:Y:S01]  /*108a0*/  S2R R2, SR_TID.X ;  /* 0x0000000000027919 */ /* 0x000e620000002100 */
[----:B------:R-:W-:Y:S01]  /*108b0*/  BSSY B2, `(.L_x_282) ;  /* 0x0000006000027945 */ /* 0x000fe20003800000 */
[----:B-1----:R-:W-:Y:S02]  /*108c0*/  LOP3.LUT R3, R2, 0x7f, RZ, 0xc0, !PT ;  /* 0x0000007f02037812 */ /* 0x002fe400078ec0ff */
[----:B------:R-:W-:Y:S02]  /*108d0*/  SHF.L.U32 R2, R0, 0x1f, RZ ;  /* 0x0000001f00027819 */ /* 0x000fe400000006ff */
[----:B------:R-:W-:Y:S02]  /*108e0*/  ISETP.NE.AND P2, PT, R3, RZ, PT ;  /* 0x000000ff0300720c */ /* 0x000fe40003f45270 */
[----:B------:R-:W1:Y:S02]  /*108f0*/  SYNCS.PHASECHK.TRANS64.TRYWAIT P0, [UR38+0x38840], R2 ;  /* 0x03884002ff0075a7 */ /* 0x000e640008000166 */
[----:B-1----:R-:W-:Y:S09]  /*10900*/  @!P0 BRA `(.L_x_283) ;  /* 0x0000002c00188947 */ /* 0x002ff20003800000 */
.L_x_360:
[----:B------:R-:W-:Y:S05]  /*10910*/  BSYNC B2 ;  /* 0x0000000000027941 */ /* 0x000fea0003800000 */
.L_x_282:
[----:B------:R-:W-:Y:S04]  /*10920*/  BSSY B2, `(.L_x_284) ;  /* 0x0000007000027945 */ /* 0x000fe80003800000 */
[----:B------:R-:W-:Y:S05]  /*10930*/  @P2 BRA `(.L_x_285) ;  /* 0x0000000000142947 */ /* 0x000fea0003800000 */
[----:B------:R-:W-:Y:S01]  /*10940*/  ISETP.NE.AND P0, PT, R10, RZ, PT ;  /* 0x000000ff0a00720c */ /* 0x000fe20003f05270 */
[----:B-1----:R-:W-:-:S04]  /*10950*/  IMAD.MOV.U32 R3, RZ, RZ, 0x2000 ;  /* 0x00002000ff037424 */ /* 0x002fc800078e00ff */
[----:B------:R3:W-:Y:S08]  /*10960*/  SYNCS.ARRIVE.TRANS64 RZ, [UR38+0x38830], R3 ;  /* 0x03883003ffff79a7 */ /* 0x0007f00008000026 */
[----:B---3--:R-:W-:Y:S05]  /*10970*/  @!P0 BRA `(.L_x_285) ;  /* 0x0000000000048947 */ /* 0x008fea0003800000 */
[----:B------:R-:W-:Y:S01]  /*10980*/  BPT.TRAP 0x1 ;  /* 0x000000040000795c */ /* 0x000fe20000300000 */
.L_x_285:
[----:B------:R-:W-:Y:S05]  /*10990*/  BSYNC B2 ;  /* 0x0000000000027941 */ /* 0x000fea0003800000 */
.L_x_284:
        /* <DEDUP_REMOVED lines=11> */
.L_x_286:
        /* <DEDUP_REMOVED lines=11> */
.L_x_361:
[----:B------:R-:W-:Y:S05]  /*10b00*/  BSYNC B2 ;  /* 0x0000000000027941 */ /* 0x000fea0003800000 */
.L_x_287:
        /* <DEDUP_REMOVED lines=9> */
.L_x_290:
[----:B------:R-:W-:Y:S05]  /*10ba0*/  BSYNC B2 ;  /* 0x0000000000027941 */ /* 0x000fea0003800000 */
.L_x_289:
        /* <DEDUP_REMOVED lines=9> */
.L_x_291:
        /* <DEDUP_REMOVED lines=13> */
.L_x_292:
        /* <DEDUP_REMOVED lines=13> */
.L_x_293:
        /* <DEDUP_REMOVED lines=13> */
.L_x_294:
        /* <DEDUP_REMOVED lines=13> */
.L_x_295:
        /* <DEDUP_REMOVED lines=13> */
.L_x_296:
        /* <DEDUP_REMOVED lines=13> */
.L_x_297:
        /* <DEDUP_REMOVED lines=13> */
.L_x_298:
        /* <DEDUP_REMOVED lines=8> */
.L_x_280:
[----:B------:R-:W-:Y:S05]  /*11270*/  BSYNC B1 ;  /* 0x0000000000017941 */ /* 0x000fea0003800000 */
.L_x_279:
[----:B------:R-:W-:Y:S01]  /*11280*/  VIADD R8, R8, 0xfffffffe ;  /* 0xfffffffe08087836 */ /* 0x000fe20000000000 */
[----:B------:R-:W-:Y:S06]  /*11290*/  @P1 BRA `(.L_x_299) ;  /* 0xffffffe800301947 */ /* 0x000fec000383ffff */
[----:B------:R-:W-:Y:S05]  /*112a0*/  BSYNC B0 ;  /* 0x0000000000007941 */ /* 0x000fea0003800000 */
.L_x_258:
[----:B------:R-:W-:-:S13]  /*112b0*/  ISETP.NE.AND P0, PT, R11, RZ, PT ;  /* 0x000000ff0b00720c */ /* 0x000fda0003f05270 */
[----:B------:R-:W-:Y:S05]  /*112c0*/  @!P0 BRA `(.L_x_227) ;  /* 0x0000000800e48947 */ /* 0x000fea0003800000 */
[----:B------:R-:W-:Y:S01]  /*112d0*/  LOP3.LUT P1, RZ, R17, 0x2, RZ, 0xc0, !PT ;  /* 0x0000000211ff7812 */ /* 0x000fe2000782c0ff */
[----:B------:R-:W-:-:S12]  /*112e0*/  BSSY B0, `(.L_x_300) ;  /* 0x00000b4000007945 */ /* 0x000fd80003800000 */
[----:B------:R-:W-:Y:S05]  /*112f0*/  @!P1 BRA `(.L_x_301) ;  /* 0x0000000800c89947 */ /* 0x000fea0003800000 */
[----:B------:R-:W-:-:S13]  /*11300*/  LOP3.LUT P1, RZ, R17, 0x1, RZ, 0xc0, !PT ;  /* 0x0000000111ff7812 */ /* 0x000fda000782c0ff */
[----:B------:R-:W-:Y:S05]  /*11310*/  @!P1 BRA `(.L_x_302) ;  /* 0x00000000004c9947 */ /* 0x000fea0003800000 */
[----:B------:R-:W0:Y:S01]  /*11320*/  LDC R5, c[0x0][0x43c] ;  /* 0x00010f00ff057b82 */ /* 0x000e220000000800 */
[----:B------:R-:W-:Y:S01]  /*11330*/  ULDC.64 UR4, c[0x0][0x428] ;  /* 0x00010a0000047ab9 */ /* 0x000fe20000000a00 */
[----:B------:R-:W-:Y:S01]  /*11340*/  ULDC.64 UR6, c[0x0][0x208] ;  /* 0x0000820000067ab9 */ /* 0x000fe20000000a00 */
[----:B------:R-:W-:-:S04]  /*11350*/  IMAD R19, R19, UR4, RZ ;  /* 0x0000000413137c24 */ /* 0x000fc8000f8e02ff */
[----:B------:R-:W-:Y:S01]  /*11360*/  IMAD R7, R18, UR5, R19 ;  /* 0x0000000512077c24 */ /* 0x000fe2000f8e0213 */
[----:B0-----:R-:W-:-:S13]  /*11370*/  ISETP.NE.AND P0, PT, R5, 0x1, PT ;  /* 0x000000010500780c */ /* 0x001fda0003f05270 */
[----:B------:R-:W0:Y:S02]  /*11380*/  @P0 LDC.64 R2, c[0x0][0x440] ;  /* 0x00011000ff020b82 */ /* 0x000e240000000a00 */
[----:B0-----:R-:W-:-:S04]  /*11390*/  @P0 IMAD.HI.U32 R4, R8, R2, RZ ;  /* 0x0000000208040227 */ /* 0x001fc800078e00ff */
[----:B------:R-:W-:Y:S01]  /*113a0*/  IMAD.MOV.U32 R2, RZ, RZ, R8 ;  /* 0x000000ffff027224 */ /* 0x000fe200078e0008 */
[----:B------:R-:W-:-:S04]  /*113b0*/  @P0 SHF.R.U32.HI R2, RZ, R3, R4 ;  /* 0x00000003ff020219 */ /* 0x000fc80000011604 */
[----:B------:R-:W-:-:S03]  /*113c0*/  SHF.R.S32.HI R3, RZ, 0x1f, R2 ;  /* 0x0000001fff037819 */ /* 0x000fc60000011402 */
        /* <DEDUP_REMOVED lines=8> */
.L_x_302:
[----:B------:R-:W1:Y:S01]  /*11450*/  S2R R2, SR_TID.X ;  /* 0x0000000000027919 */ /* 0x000e620000002100 */
[----:B------:R-:W-:Y:S01]  /*11460*/  BSSY B1, `(.L_x_303) ;  /* 0x0000006000017945 */ /* 0x000fe20003800000 */
[----:B-1----:R-:W-:Y:S02]  /*11470*/  LOP3.LUT R3, R2, 0x7f, RZ, 0xc0, !PT ;  /* 0x0000007f02037812 */ /* 0x002fe400078ec0ff */
[----:B------:R-:W-:Y:S02]  /*11480*/  SHF.L.U32 R2, R0, 0x1f, RZ ;  /* 0x0000001f00027819 */ /* 0x000fe400000006ff */
[----:B------:R-:W-:Y:S02]  /*11490*/  ISETP.NE.AND P1, PT, R3, RZ, PT ;  /* 0x000000ff0300720c */ /* 0x000fe40003f25270 */
[----:B------:R-:W1:Y:S02]  /*114a0*/  SYNCS.PHASECHK.TRANS64.TRYWAIT P0, [UR38+0x38848], R2 ;  /* 0x03884802ff0075a7 */ /* 0x000e640008000166 */
[----:B-1----:R-:W-:Y:S09]  /*114b0*/  @!P0 BRA `(.L_x_304) ;  /* 0x00000020005c8947 */ /* 0x002ff20003800000 */
.L_x_362:
[----:B------:R-:W-:Y:S05]  /*114c0*/  BSYNC B1 ;  /* 0x0000000000017941 */ /* 0x000fea0003800000 */
.L_x_303:
[----:B------:R-:W-:Y:S04]  /*114d0*/  BSSY B1, `(.L_x_305) ;  /* 0x0000007000017945 */ /* 0x000fe80003800000 */
[----:B------:R-:W-:Y:S05]  /*114e0*/  @P1 BRA `(.L_x_306) ;  /* 0x0000000000141947 */ /* 0x000fea0003800000 */
[----:B------:R-:W-:Y:S01]  /*114f0*/  ISETP.NE.AND P0, PT, R10, RZ, PT ;  /* 0x000000ff0a00720c */ /* 0x000fe20003f05270 */
[----:B-1----:R-:W-:-:S04]  /*11500*/  IMAD.MOV.U32 R3, RZ, RZ, 0x2000 ;  /* 0x00002000ff037424 */ /* 0x002fc800078e00ff */
[----:B------:R3:W-:Y:S08]  /*11510*/  SYNCS.ARRIVE.TRANS64 RZ, [UR38+0x38838], R3 ;  /* 0x03883803ffff79a7 */ /* 0x0007f00008000026 */
[----:B---3--:R-:W-:Y:S05]  /*11520*/  @!P0 BRA `(.L_x_306) ;  /* 0x0000000000048947 */ /* 0x008fea0003800000 */
[----:B------:R-:W-:Y:S01]  /*11530*/  BPT.TRAP 0x1 ;  /* 0x000000040000795c */ /* 0x000fe20000300000 */
.L_x_306:
[----:B------:R-:W-:Y:S05]  /*11540*/  BSYNC B1 ;  /* 0x0000000000017941 */ /* 0x000fea0003800000 */
.L_x_305:
        /* <DEDUP_REMOVED lines=11> */
.L_x_307:
        /* <DEDUP_REMOVED lines=11> */
.L_x_363:
[----:B------:R-:W-:Y:S05]  /*116b0*/  BSYNC B1 ;  /* 0x0000000000017941 */ /* 0x000fea0003800000 */
.L_x_308:
[----:B------:R-:W-:Y:S01]  /*116c0*/  BSSY B1, `(.L_x_310) ;  /* 0x0000009000017945 */ /* 0x000fe20003800000 */
[----:B-1----:R-:W-:Y:S02]  /*116d0*/  IMAD.MOV.U32 R2, RZ, RZ, 0x0 ;  /* 0x00000000ff027424 */ /* 0x002fe400078e00ff */
[----:B------:R-:W-:Y:S01]  /*116e0*/  IMAD.MOV.U32 R3, RZ, RZ, 0x14f00000 ;  /* 0x14f00000ff037424 */ /* 0x000fe200078e00ff */
[----:B------:R-:W-:Y:S06]  /*116f0*/  @P1 BRA `(.L_x_311) ;  /* 0x0000000000141947 */ /* 0x000fec0003800000 */
[----:B------:R-:W-:Y:S01]  /*11700*/  ISETP.NE.AND P0, PT, R10, RZ, PT ;  /* 0x000000ff0a00720c */ /* 0x000fe20003f05270 */
[----:B------:R-:W-:-:S04]  /*11710*/  IMAD.MOV.U32 R5, RZ, RZ, 0x10000 ;  /* 0x00010000ff057424 */ /* 0x000fc800078e00ff */
[----:B------:R1:W-:Y:S08]  /*11720*/  SYNCS.ARRIVE.TRANS64 RZ, [UR38+0x38858], R5 ;  /* 0x03885805ffff79a7 */ /* 0x0003f00008000026 */
[----:B-1----:R-:W-:Y:S05]  /*11730*/  @!P0 BRA `(.L_x_311) ;  /* 0x0000000000048947 */ /* 0x002fea0003800000 */
[----:B------:R-:W-:Y:S01]  /*11740*/  BPT.TRAP 0x1 ;  /* 0x000000040000795c */ /* 0x000fe20000300000 */
.L_x_311:
[----:B------:R-:W-:Y:S05]  /*11750*/  BSYNC B1 ;  /* 0x0000000000017941 */ /* 0x000fea0003800000 */
.L_x_310:
        /* <DEDUP_REMOVED lines=9> */
.L_x_312:
        /* <DEDUP_REMOVED lines=8> */
[----:B------:R-:W-:Y:S01]  /*11870*/  R2UR UR6, R2 ;  /* 0x00000000020672ca */ /* 0x000fe200000e0000 */
[----:B------:R-:W-:Y:S01]  /*11880*/  UIADD3 UR8, UR38, 0x12400, URZ ;  /* 0x0001240026087890 */ /* 0x000fe2000fffe03f */
[----:B------:R-:W-:Y:S01]  /*11890*/  R2UR UR7, R3 ;  /* 0x00000000030772ca */ /* 0x000fe200000e0000 */
[----:B------:R-:W-:Y:S01]  /*118a0*/  UMOV UR10, 0x40 ;  /* 0x00000040000a7882 */ /* 0x000fe20000000000 */
[----:B------:R-:W-:-:S13]  /*118b0*/  PLOP3.LUT P0, PT, PT, PT, PT, 0x80, 0x0 ;  /* 0x000000000000781c */ /* 0x000fda0003f0f070 */
.L_x_313:
        /* <DEDUP_REMOVED lines=13> */
.L_x_314:
        /* <DEDUP_REMOVED lines=13> */
.L_x_315:
        /* <DEDUP_REMOVED lines=13> */
.L_x_316:
        /* <DEDUP_REMOVED lines=13> */
.L_x_317:
        /* <DEDUP_REMOVED lines=13> */
.L_x_318:
        /* <DEDUP_REMOVED lines=13> */
.L_x_319:
        /* <DEDUP_REMOVED lines=8> */
.L_x_301:
[----:B------:R-:W-:Y:S05]  /*11e20*/  BSYNC B0 ;  /* 0x0000000000007941 */ /* 0x000fea0003800000 */
.L_x_300:
[----:B------:R-:W-:Y:S01]  /*11e30*/  LOP3.LUT R0, R0, 0x1, RZ, 0x3c, !PT ;  /* 0x0000000100007812 */ /* 0x000fe200078e3cff */
[----:B------:R-:W-:Y:S02]  /*11e40*/  IMAD.MOV.U32 R6, RZ, RZ, RZ ;  /* 0x000000ffff067224 */ /* 0x000fe400078e00ff */
[----:B------:R-:W-:-:S07]  /*11e50*/  IMAD.MOV.U32 R9, RZ, RZ, RZ ;  /* 0x000000ffff097224 */ /* 0x000fce00078e00ff */
.L_x_227:
[----:B------:R-:W1:Y:S01]  /*11e60*/  S2R R3, SR_CgaCtaId ;  /* 0x0000000000037919 */ /* 0x000e620000008800 */
[----:B------:R-:W-:Y:S02]  /*11e70*/  MOV R2, 0x400 ;  /* 0x0000040000027802 */ /* 0x000fe40000000f00 */
[----:B------:R-:W-:Y:S02]  /*11e80*/  SHF.L.U32 R9, R9, 0x1f, RZ ;  /* 0x0000001f09097819 */ /* 0x000fe400000006ff */
[----:B-1----:R-:W-:-:S04]  /*11e90*/  LEA R2, R3, R2, 0x18 ;  /* 0x0000000203027211 */ /* 0x002fc800078ec0ff */
[----:B------:R-:W1:Y:S02]  /*11ea0*/  SYNCS.PHASECHK.TRANS64.TRYWAIT P0, [R2+URZ+0x38820], R9 ;  /* 0x03882009020075a7 */ /* 0x000e64000800017f */
[----:B-1----:R-:W-:Y:S05]  /*11eb0*/  @!P0 BRA `(.L_x_320) ;  /* 0x00000018000c8947 */ /* 0x002fea0003800000 */
.L_x_364:
[----:B------:R-:W-:-:S03]  /*11ec0*/  UMOV UR4, 0xffffffff ;  /* 0xffffffff00047882 */ /* 0x000fc60000000000 */
[----:B------:R-:W-:Y:S05]  /*11ed0*/  BRA.DIV UR4, `(.L_x_321) ;  /* 0x0000001a04187947 */ /* 0x000fea000b800000 */
[----:B------:R-:W3:Y:S02]  /*11ee0*/  S2R R3, SR_TID.X ;  /* 0x0000000000037919 */ /* 0x000ee40000002100 */
[----:B---3--:R-:W-:-:S04]  /*11ef0*/  SHF.R.U32.HI R3, RZ, 0x5, R3 ;  /* 0x00000005ff037819 */ /* 0x008fc80000011603 */
[----:B------:R-:W-:-:S05]  /*11f00*/  LOP3.LUT R3, R3, 0x3, RZ, 0xc0, !PT ;  /* 0x0000000303037812 */ /* 0x000fca00078ec0ff */
[----:B--2---:R2:W3:Y:S02]  /*11f10*/  SHFL.IDX PT, R14, R3, RZ, 0x1f ;  /* 0x00001fff030e7589 */ /* 0x0044e400000e0000 */
.L_x_367:
[----:B---3--:R-:W-:-:S13]  /*11f20*/  ISETP.NE.AND P0, PT, R14, RZ, PT ;  /* 0x000000ff0e00720c */ /* 0x008fda0003f05270 */
[----:B------:R-:W-:Y:S05]  /*11f30*/  @P0 BRA `(.L_x_193) ;  /* 0x0000000000900947 */ /* 0x000fea0003800000 */
[----:B------:R-:W-:-:S03]  /*11f40*/  UMOV UR4, 0xffffffff ;  /* 0xffffffff00047882 */ /* 0x000fc60000000000 */
[----:B------:R-:W-:Y:S05]  /*11f50*/  BRA.DIV UR4, `(.L_x_322) ;  /* 0x0000001a042c7947 */ /* 0x000fea000b800000 */
[----:B------:R-:W-:-:S13]  /*11f60*/  ELECT P6, URZ, PT ;  /* 0x00000000003f782f */ /* 0x000fda00038c0000 */
.L_x_370:
[----:B------:R-:W-:Y:S05]  /*11f70*/  @!P6 BRA `(.L_x_193) ;  /* 0x000000000080e947 */ /* 0x000fea0003800000 */
[----:B--2---:R-:W2:Y:S02]  /*11f80*/  LDL R3, [R1+0x28] ;  /* 0x0000280001037983 */ /* 0x004ea40000100800 */
[----:B--2---:R-:W-:-:S13]  /*11f90*/  R2UR UR4, R3 ;  /* 0x00000000030472ca */ /* 0x004fda00000e0000 */
[----:B------:R-:W-:-:S06]  /*11fa0*/  ULOP3.LUT UR4, UR4, 0x2, URZ, 0xfc, !UPT ;  /* 0x0000000204047892 */ /* 0x000fcc000f8efc3f */
[----:B------:R-:W-:-:S05]  /*11fb0*/  IMAD.U32 R3, RZ, RZ, UR4 ;  /* 0x00000004ff037e24 */ /* 0x000fca000f8e00ff */
[----:B------:R-:W-:-:S13]  /*11fc0*/  ISETP.NE.AND P2, PT, R3, 0x3, PT ;  /* 0x000000030300780c */ /* 0x000fda0003f45270 */
[----:B------:R-:W-:Y:S05]  /*11fd0*/  @!P2 BRA `(.L_x_323) ;  /* 0x000000000004a947 */ /* 0x000fea0003800000 */
[----:B------:R-:W-:Y:S01]  /*11fe0*/  BPT.TRAP 0x1 ;  /* 0x000000040000795c */ /* 0x000fe20000300000 */
.L_x_323:
[----:B------:R-:W-:Y:S01]  /*11ff0*/  VIADD R8, R2, 0x38840 ;  /* 0x0003884002087836 */ /* 0x000fe20000000000 */
[----:B------:R-:W-:Y:S01]  /*12000*/  SHF.L.U32 R4, R0, 0x1f, RZ ;  /* 0x0000001f00047819 */ /* 0x000fe200000006ff */
[C---:B------:R-:W-:Y:S02]  /*12010*/  VIADD R3, R6.reuse, 0x1 ;  /* 0x0000000106037836 */ /* 0x040fe40000000000 */
[----:B------:R-:W-:-:S03]  /*12020*/  IMAD R7, R6, 0x8, R8 ;  /* 0x0000000806077824 */ /* 0x000fc600078e0208 */
[C---:B------:R-:W-:Y:S01]  /*12030*/  ISETP.NE.AND P1, PT, R3.reuse, 0x2, PT ;  /* 0x000000020300780c */ /* 0x040fe20003f25270 */
[----:B------:R-:W2:Y:S03]  /*12040*/  SYNCS.PHASECHK.TRANS64.TRYWAIT P0, [R7+URZ], R4 ;  /* 0x00000004070075a7 */ /* 0x000ea6000800017f */
[----:B------:R-:W-:Y:S02]  /*12050*/  SEL R5, RZ, 0x1, P1 ;  /* 0x00000001ff057807 */ /* 0x000fe40000800000 */
[----:B------:R-:W-:Y:S02]  /*12060*/  SEL R3, R3, RZ, P1 ;  /* 0x000000ff03037207 */ /* 0x000fe40000800000 */
[----:B------:R-:W-:-:S03]  /*12070*/  LOP3.LUT R0, R0, R5, RZ, 0x3c, !PT ;  /* 0x0000000500007212 */ /* 0x000fc600078e3cff */
[----:B------:R-:W-:Y:S01]  /*12080*/  IMAD R5, R3, 0x8, R8 ;  /* 0x0000000803057824 */ /* 0x000fe200078e0208 */
[----:B------:R-:W-:Y:S01]  /*12090*/  SHF.L.U32 R0, R0, 0x1f, RZ ;  /* 0x0000001f00007819 */ /* 0x000fe200000006ff */
[----:B--2---:R-:W-:Y:S06]  /*120a0*/  @!P0 BRA `(.L_x_324) ;  /* 0x0000001400f88947 */ /* 0x004fec0003800000 */
.L_x_371:
[----:B------:R-:W3:Y:S02]  /*120b0*/  SYNCS.PHASECHK.TRANS64.TRYWAIT P0, [R5+URZ], R0 ;  /* 0x00000000050075a7 */ /* 0x000ee4000800017f */
[----:B---3--:R-:W-:Y:S05]  /*120c0*/  @!P0 BRA `(.L_x_325) ;  /* 0x0000001800048947 */ /* 0x008fea0003800000 */
.L_x_372:
[----:B------:R-:W-:Y:S05]  /*120d0*/  @!P2 BRA `(.L_x_326) ;  /* 0x000000000004a947 */ /* 0x000fea0003800000 */
[----:B------:R-:W-:Y:S01]  /*120e0*/  BPT.TRAP 0x1 ;  /* 0x000000040000795c */ /* 0x000fe20000300000 */
.L_x_326:
[----:B-1----:R-:W-:-:S04]  /*120f0*/  VIADD R2, R2, 0x38860 ;  /* 0x0003886002027836 */ /* 0x002fc80000000000 */
[----:B---3--:R-:W-:-:S04]  /*12100*/  IMAD R5, R6, 0x8, R2 ;  /* 0x0000000806057824 */ /* 0x008fc800078e0202 */
[----:B------:R-:W1:Y:S02]  /*12110*/  SYNCS.PHASECHK.TRANS64.TRYWAIT P0, [R5+URZ], R4 ;  /* 0x00000004050075a7 */ /* 0x000e64000800017f */
[----:B-1----:R-:W-:Y:S05]  /*12120*/  @!P0 BRA `(.L_x_327) ;  /* 0x0000001800008947 */ /* 0x002fea0003800000 */
.L_x_373:
[----:B------:R-:W-:-:S07]  /*12130*/  IMAD R3, R3, 0x8, R2 ;  /* 0x0000000803037824 */ /* 0x000fce00078e0202 */
.L_x_328:
[----:B---3--:R3:W4:Y:S02]  /*12140*/  SYNCS.PHASECHK.TRANS64.TRYWAIT P0, [R3+URZ], R0 ;  /* 0x00000000030075a7 */ /* 0x008724000800017f */
[----:B----4-:R-:W-:Y:S05]  /*12150*/  @!P0 NANOSLEEP.SYNCS 0x989680 ;  /* 0x009896800000895d */ /* 0x010fea0003900000 */
[----:B------:R-:W4:Y:S02]  /*12160*/  @!P0 SYNCS.PHASECHK.TRANS64 P0, [R3+URZ], R0 ;  /* 0x00000000030085a7 */ /* 0x000f24000800007f */
[----:B----4-:R-:W-:Y:S05]  /*12170*/  @!P0 BRA `(.L_x_328) ;  /* 0xfffffffc00f08947 */ /* 0x010fea000383ffff */
.L_x_193:
[----:B------:R-:W-:Y:S05]  /*12180*/  BSYNC B6 ;  /* 0x0000000000067941 */ /* 0x000fea0003800000 */
.L_x_190:
[----:B------:R-:W-:Y:S05]  /*12190*/  EXIT ;  /* 0x000000000000794d */ /* 0x000fea0003800000 */
.L_x_201:
[----:B0-----:R0:W1:Y:S02]  /*121a0*/  SYNCS.PHASECHK.TRANS64.TRYWAIT P0, [R184+URZ+0x38800], R7 ;  /* 0x03880007b80075a7 */ /* 0x001064000800017f */
[----:B-1----:R-:W-:Y:S05]  /*121b0*/  @!P0 NANOSLEEP.SYNCS 0x989680 ;  /* 0x009896800000895d */ /* 0x002fea0003900000 */
[----:B------:R-:W1:Y:S02]  /*121c0*/  @!P0 SYNCS.PHASECHK.TRANS64 P0, [R184+URZ+0x38800], R7 ;  /* 0x03880007b80085a7 */ /* 0x000e64000800007f */
[----:B-1----:R-:W-:Y:S05]  /*121d0*/  @!P0 BRA `(.L_x_201) ;  /* 0xfffffffc00f08947 */ /* 0x002fea000383ffff */
[----:B------:R-:W-:Y:S05]  /*121e0*/  BRA `(.L_x_329) ;  /* 0xffffff1000947947 */ /* 0x000fea000383ffff */
.L_x_205:
[----:B--2---:R2:W3:Y:S02]  /*121f0*/  SYNCS.PHASECHK.TRANS64.TRYWAIT P1, [R184+URZ+0x38830], R7 ;  /* 0x03883007b80075a7 */ /* 0x0044e4000802017f */
[----:B---3--:R-:W-:Y:S05]  /*12200*/  @!P1 NANOSLEEP.SYNCS 0x989680 ;  /* 0x009896800000995d */ /* 0x008fea0003900000 */
[----:B------:R-:W3:Y:S02]  /*12210*/  @!P1 SYNCS.PHASECHK.TRANS64 P1, [R184+URZ+0x38830], R7 ;  /* 0x03883007b80095a7 */ /* 0x000ee4000802007f */
[----:B---3--:R-:W-:Y:S05]  /*12220*/  @!P1 BRA `(.L_x_205) ;  /* 0xfffffffc00f09947 */ /* 0x008fea000383ffff */
[----:B------:R-:W-:Y:S05]  /*12230*/  BRA `(.L_x_204) ;  /* 0xffffff1000e07947 */ /* 0x000fea000383ffff */
.L_x_206:
[----:B---3--:R3:W4:Y:S02]  /*12240*/  SYNCS.PHASECHK.TRANS64.TRYWAIT P1, [R184+URZ+0x38810], R7 ;  /* 0x03881007b80075a7 */ /* 0x008724000802017f */
[----:B----4-:R-:W-:Y:S05]  /*12250*/  @!P1 NANOSLEEP.SYNCS 0x989680 ;  /* 0x009896800000995d */ /* 0x010fea0003900000 */
[----:B------:R-:W4:Y:S02]  /*12260*/  @!P1 SYNCS.PHASECHK.TRANS64 P1, [R184+URZ+0x38810], R7 ;  /* 0x03881007b80095a7 */ /* 0x000f24000802007f */
[----:B----4-:R-:W-:Y:S05]  /*12270*/  @!P1 BRA `(.L_x_206) ;  /* 0xfffffffc00f09947 */ /* 0x010fea000383ffff */
[----:B------:R-:W-:Y:S05]  /*12280*/  BRA `(.L_x_330) ;  /* 0xffffff1400d07947 */ /* 0x000fea000383ffff */
.L_x_210:
[----:B------:R0:W0:Y:S02]  /*12290*/  SYNCS.PHASECHK.TRANS64.TRYWAIT P1, [R184+URZ+0x38850], R7 ;  /* 0x03885007b80075a7 */ /* 0x000024000802017f */
[----:B0-----:R-:W-:Y:S05]  /*122a0*/  @!P1 NANOSLEEP.SYNCS 0x989680 ;  /* 0x009896800000995d */ /* 0x001fea0003900000 */
[----:B------:R-:W0:Y:S02]  /*122b0*/  @!P1 SYNCS.PHASECHK.TRANS64 P1, [R184+URZ+0x38850], R7 ;  /* 0x03885007b80095a7 */ /* 0x000e24000802007f */
[----:B0-----:R-:W-:Y:S05]  /*122c0*/  @!P1 BRA `(.L_x_210) ;  /* 0xfffffffc00f09947 */ /* 0x001fea000383ffff */
[----:B------:R-:W-:Y:S05]  /*122d0*/  BRA `(.L_x_209) ;  /* 0xffffff1400fc7947 */ /* 0x000fea000383ffff */
.L_x_215:
[----:B-1----:R1:W2:Y:S02]  /*122e0*/  SYNCS.PHASECHK.TRANS64.TRYWAIT P3, [R195+URZ+0x38830], R200 ;  /* 0x038830c8c30075a7 */ /* 0x0022a4000806017f */
[----:B--2---:R-:W-:Y:S05]  /*122f0*/  @!P3 NANOSLEEP.SYNCS 0x989680 ;  /* 0x009896800000b95d */ /* 0x004fea0003900000 */
[----:B------:R-:W2:Y:S02]  /*12300*/  @!P3 SYNCS.PHASECHK.TRANS64 P3, [R195+URZ+0x38830], R200 ;  /* 0x038830c8c300b5a7 */ /* 0x000ea4000806007f */
[----:B--2---:R-:W-:Y:S05]  /*12310*/  @!P3 BRA `(.L_x_215) ;  /* 0xfffffffc00f0b947 */ /* 0x004fea000383ffff */
[----:B------:R-:W-:Y:S05]  /*12320*/  BRA `(.L_x_214) ;  /* 0xffffff4400347947 */ /* 0x000fea000383ffff */
.L_x_219:
[----:B---3--:R3:W4:Y:S02]  /*12330*/  SYNCS.PHASECHK.TRANS64.TRYWAIT P3, [R195+URZ+0x38850], R200 ;  /* 0x038850c8c30075a7 */ /* 0x008724000806017f */
[----:B----4-:R-:W-:Y:S05]  /*12340*/  @!P3 NANOSLEEP.SYNCS 0x989680 ;  /* 0x009896800000b95d */ /* 0x010fea0003900000 */
[----:B------:R-:W4:Y:S02]  /*12350*/  @!P3 SYNCS.PHASECHK.TRANS64 P3, [R195+URZ+0x38850], R200 ;  /* 0x038850c8c300b5a7 */ /* 0x000f24000806007f */
[----:B----4-:R-:W-:Y:S05]  /*12360*/  @!P3 BRA `(.L_x_219) ;  /* 0xfffffffc00f0b947 */ /* 0x010fea000383ffff */
[----:B------:R-:W-:Y:S05]  /*12370*/  BRA `(.L_x_218) ;  /* 0xffffff4400fc7947 */ /* 0x000fea000383ffff */
.L_x_232:
[----:B------:R-:W-:Y:S02]  /*12380*/  IMAD.MOV.U32 R13, RZ, RZ, R6 ;  /* 0x000000ffff0d7224 */ /* 0x000fe400078e0006 */
[----:B------:R-:W-:Y:S02]  /*12390*/  IMAD.MOV.U32 R12, RZ, RZ, RZ ;  /* 0x000000ffff0c7224 */ /* 0x000fe400078e00ff */
[----:B------:R-:W-:Y:S02]  /*123a0*/  IMAD.MOV.U32 R11, RZ, RZ, 0x1f ;  /* 0x0000001fff0b7424 */ /* 0x000fe400078e00ff */
[----:B------:R-:W-:-:S07]  /*123b0*/  IMAD.MOV.U32 R15, RZ, RZ, -0x1 ;  /* 0xffffffffff0f7424 */ /* 0x000fce00078e00ff */
[----:B------:R-:W-:Y:S05]  /*123c0*/  WARPSYNC.COLLECTIVE R15, `(.L_x_331) ;  /* 0x000000000f087348 */ /* 0x000fea0003c00000 */
[----:B------:R0:W1:Y:S02]  /*123d0*/  SHFL.IDX P6, R14, R13, R12, R11 ;  /* 0x0000000c0d0e7389 */ /* 0x00006400000c000b */
[----:B01----:R-:W-:Y:S01]  /*123e0*/  ENDCOLLECTIVE ;  /* 0x000000000000791b */ /* 0x003fe20003800000 */
.L_x_331:
[----:B------:R-:W-:Y:S05]  /*123f0*/  BRA `(.L_x_332) ;  /* 0xffffffb000447947 */ /* 0x000fea000383ffff */
.L_x_234:
[----:B------:R-:W-:Y:S01]  /*12400*/  BSSY B0, `(.L_x_333) ;  /* 0x0000006000007945 */ /* 0x000fe20003800000 */
[----:B------:R-:W-:-:S07]  /*12410*/  IMAD.MOV.U32 R15, RZ, RZ, -0x1 ;  /* 0xffffffffff0f7424 */ /* 0x000fce00078e00ff */
[----:B0-----:R-:W-:Y:S05]  /*12420*/  WARPSYNC.COLLECTIVE R15, `(.L_x_334) ;  /* 0x000000000f0c7348 */ /* 0x001fea0003c00000 */
[----:B------:R-:W-:Y:S02]  /*12430*/  ELECT P6, UR62, PT ;  /* 0x00000000003e782f */ /* 0x000fe400038c0000 */
[----:B------:R-:W-:Y:S01]  /*12440*/  MOV R14, UR62 ;  /* 0x0000003e000e7c02 */ /* 0x000fe20008000f00 */
[----:B0-----:R-:W-:Y:S10]  /*12450*/  ENDCOLLECTIVE ;  /* 0x000000000000791b */ /* 0x001ff40003800000 */
.L_x_334:
[----:B------:R-:W-:Y:S05]  /*12460*/  BSYNC B0 ;  /* 0x0000000000007941 */ /* 0x000fea0003800000 */
.L_x_333:
[----:B------:R-:W-:Y:S05]  /*12470*/  BRA `(.L_x_335) ;  /* 0xffffffb000487947 */ /* 0x000fea000383ffff */
.L_x_236:
[----:B-1----:R-:W-:-:S04]  /*12480*/  IMAD.U32 R3, RZ, RZ, UR38 ;  /* 0x00000026ff037e24 */ /* 0x002fc8000f8e00ff */
[----:B------:R1:W2:Y:S03]  /*12490*/  SYNCS.PHASECHK.TRANS64.TRYWAIT P0, [R3+URZ+0x38840], R0 ;  /* 0x03884000030075a7 */ /* 0x0002a6000800017f */
[----:B--2---:R-:W-:Y:S05]  /*124a0*/  @!P0 NANOSLEEP.SYNCS 0x989680 ;  /* 0x009896800000895d */ /* 0x004fea0003900000 */
[----:B------:R-:W2:Y:S02]  /*124b0*/  @!P0 SYNCS.PHASECHK.TRANS64 P0, [R3+URZ+0x38840], R0 ;  /* 0x03884000030085a7 */ /* 0x000ea4000800007f */
[----:B--2---:R-:W-:Y:S05]  /*124c0*/  @!P0 BRA `(.L_x_236) ;  /* 0xfffffffc00ec8947 */ /* 0x004fea000383ffff */
[----:B------:R-:W-:Y:S05]  /*124d0*/  BRA `(.L_x_336) ;  /* 0xffffffb000ac7947 */ /* 0x000fea000383ffff */
.L_x_239:
[----:B------:R-:W-:Y:S02]  /*124e0*/  IMAD R6, R12, 0x40, R6 ;  /* 0x000000400c067824 */ /* 0x000fe400078e0206 */
[----:B------:R-:W-:Y:S02]  /*124f0*/  IMAD.MOV.U32 R13, RZ, RZ, R3 ;  /* 0x000000ffff0d7224 */ /* 0x000fe400078e0003 */
[----:B------:R-:W-:Y:S01]  /*12500*/  IMAD.MOV.U32 R12, RZ, RZ, RZ ;  /* 0x000000ffff0c7224 */ /* 0x000fe200078e00ff */
[----:B------:R0:W-:Y:S01]  /*12510*/  STL [R1+0x4], R6 ;  /* 0x0000040601007387 */ /* 0x0001e20000100800 */
[----:B------:R-:W-:Y:S02]  /*12520*/  IMAD.MOV.U32 R11, RZ, RZ, 0x181f ;  /* 0x0000181fff0b7424 */ /* 0x000fe400078e00ff */
[----:B------:R-:W-:-:S07]  /*12530*/  IMAD.MOV.U32 R15, RZ, RZ, -0x1 ;  /* 0xffffffffff0f7424 */ /* 0x000fce00078e00ff */
[----:B0-----:R-:W-:Y:S05]  /*12540*/  WARPSYNC.COLLECTIVE R15, `(.L_x_337) ;  /* 0x000000000f087348 */ /* 0x001fea0003c00000 */
[----:B------:R1:W2:Y:S02]  /*12550*/  SHFL.IDX P6, R14, R13, R12, R11 ;  /* 0x0000000c0d0e7389 */ /* 0x0002a400000c000b */
[----:B012---:R-:W-:Y:S01]  /*12560*/  ENDCOLLECTIVE ;  /* 0x000000000000791b */ /* 0x007fe20003800000 */
.L_x_337:
[----:B------:R-:W-:Y:S02]  /*12570*/  IMAD.MOV.U32 R13, RZ, RZ, R0 ;  /* 0x000000ffff0d7224 */ /* 0x000fe400078e0000 */
[----:B------:R-:W-:-:S07]  /*12580*/  IMAD.MOV.U32 R4, RZ, RZ, R14 ;  /* 0x000000ffff047224 */ /* 0x000fce00078e000e */
[----:B------:R-:W-:Y:S05]  /*12590*/  WARPSYNC.COLLECTIVE R15, `(.L_x_338) ;  /* 0x000000000f087348 */ /* 0x000fea0003c00000 */
[----:B------:R0:W1:Y:S02]  /*125a0*/  SHFL.IDX P6, R14, R13, R12, R11 ;  /* 0x0000000c0d0e7389 */ /* 0x00006400000c000b */
[----:B01----:R-:W-:Y:S01]  /*125b0*/  ENDCOLLECTIVE ;  /* 0x000000000000791b */ /* 0x003fe20003800000 */
.L_x_338:
[----:B------:R-:W-:Y:S01]  /*125c0*/  ULDC UR4, c[0x0][0x288] ;  /* 0x0000a20000047ab9 */ /* 0x000fe20000000800 */
[----:B------:R-:W-:Y:S01]  /*125d0*/  ULDC.64 UR6, c[0x0][0x208] ;  /* 0x0000820000067ab9 */ /* 0x000fe20000000a00 */
[----:B------:R-:W-:-:S05]  /*125e0*/  IMAD R2, R7, UR4, RZ ;  /* 0x0000000407027c24 */ /* 0x000fca000f8e02ff */
[----:B------:R-:W-:Y:S01]  /*125f0*/  ISETP.GE.AND P1, PT, R6, R2, PT ;  /* 0x000000020600720c */ /* 0x000fe20003f26270 */
[----:B------:R-:W-:Y:S02]  /*12600*/  IMAD.MOV.U32 R13, RZ, RZ, R3 ;  /* 0x000000ffff0d7224 */ /* 0x000fe400078e0003 */
[----:B------:R-:W-:-:S10]  /*12610*/  IMAD.MOV.U32 R12, RZ, RZ, 0x1 ;  /* 0x00000001ff0c7424 */ /* 0x000fd400078e00ff */
[----:B------:R-:W-:Y:S02]  /*12620*/  @!P1 LEA R9, R8, UR38, 0x1 ;  /* 0x0000002608099c11 */ /* 0x000fe4000f8e08ff */
[----:B------:R-:W-:-:S05]  /*12630*/  @!P1 LEA R14, P2, R10, R14, 0x1 ;  /* 0x0000000e0a0e9211 */ /* 0x000fca00078408ff */
[----:B------:R-:W-:Y:S02]  /*12640*/  @!P1 IMAD.X R5, RZ, RZ, R4, P2 ;  /* 0x000000ffff059224 */ /* 0x000fe400010e0604 */
[----:B------:R-:W-:-:S05]  /*12650*/  @!P1 IMAD.MOV.U32 R4, RZ, RZ, R14 ;  /* 0x000000ffff049224 */ /* 0x000fca00078e000e */
[----:B------:R-:W-:Y:S01]  /*12660*/  @!PT LDS RZ, [RZ] ;  /* 0x00000000fffff984 */ /* 0x000fe20000000800 */
[----:B------:R-:W-:Y:S01]  /*12670*/  @!PT LDS RZ, [RZ] ;  /* 0x00000000fffff984 */ /* 0x000fe20000000800 */
[----:B------:R-:W-:Y:S01]  /*12680*/  @!PT LDS RZ, [RZ] ;  /* 0x00000000fffff984 */ /* 0x000fe20000000800 */
[----:B------:R0:W-:Y:S02]  /*12690*/  @!P1 LDGSTS.E.BYPASS.LTC128B.128 [R9+0x20400], desc[UR6][R4.64], !P0 ;  /* 0x2040000004099fae */ /* 0x0001e4000c101d46 */
[----:B0-----:R-:W-:Y:S05]  /*126a0*/  WARPSYNC.COLLECTIVE R15, `(.L_x_339) ;  /* 0x000000000f087348 */ /* 0x001fea0003c00000 */
[----:B------:R1:W2:Y:S02]  /*126b0*/  SHFL.IDX P6, R14, R13, R12, R11 ;  /* 0x0000000c0d0e7389 */ /* 0x0002a400000c000b */
[----:B012---:R-:W-:Y:S01]  /*126c0*/  ENDCOLLECTIVE ;  /* 0x000000000000791b */ /* 0x007fe20003800000 */
.L_x_339:
[----:B------:R-:W-:-:S04]  /*126d0*/  IMAD.MOV.U32 R9, RZ, RZ, R6 ;  /* 0x000000ffff097224 */ /* 0x000fc800078e0006 */
[C---:B------:R-:W-:Y:S02]  /*126e0*/  VIADD R5, R9.reuse, 0x10 ;  /* 0x0000001009057836 */ /* 0x040fe40000000000 */
[----:B------:R-:W-:Y:S02]  /*126f0*/  IMAD.MOV.U32 R13, RZ, RZ, R0 ;  /* 0x000000ffff0d7224 */ /* 0x000fe400078e0000 */
[----:B------:R-:W-:Y:S01]  /*12700*/  VIADD R9, R9, 0x20 ;  /* 0x0000002009097836 */ /* 0x000fe20000000000 */
[----:B------:R-:W-:Y:S01]  /*12710*/  ISETP.GE.AND P1, PT, R5, R2, PT ;  /* 0x000000020500720c */ /* 0x000fe20003f26270 */
[----:B------:R0:W-:Y:S04]  /*12720*/  STL [R1+0xc], R5 ;  /* 0x00000c0501007387 */ /* 0x0001e80000100800 */
[----:B------:R0:W-:Y:S01]  /*12730*/  STL [R1+0x10], R9 ;  /* 0x0000100901007387 */ /* 0x0001e20000100800 */
[----:B------:R-:W-:-:S07]  /*12740*/  IMAD.MOV.U32 R4, RZ, RZ, R14 ;  /* 0x000000ffff047224 */ /* 0x000fce00078e000e */
[----:B0-----:R-:W-:Y:S05]  /*12750*/  WARPSYNC.COLLECTIVE R15, `(.L_x_340) ;  /* 0x000000000f087348 */ /* 0x001fea0003c00000 */
[----:B------:R1:W2:Y:S02]  /*12760*/  SHFL.IDX P6, R14, R13, R12, R11 ;  /* 0x0000000c0d0e7389 */ /* 0x0002a400000c000b */
[----:B012---:R-:W-:Y:S01]  /*12770*/  ENDCOLLECTIVE ;  /* 0x000000000000791b */ /* 0x007fe20003800000 */
.L_x_340:
[----:B------:R-:W-:Y:S01]  /*12780*/  ULDC.64 UR4, c[0x0][0x208] ;  /* 0x0000820000047ab9 */ /* 0x000fe20000000a00 */
[----:B------:R-:W-:Y:S01]  /*12790*/  @!P1 LEA R7, R8, UR38, 0x1 ;  /* 0x0000002608079c11 */ /* 0x000fe2000f8e08ff */
[----:B------:R-:W-:Y:S02]  /*127a0*/  IMAD.MOV.U32 R13, RZ, RZ, R3 ;  /* 0x000000ffff0d7224 */ /* 0x000fe400078e0003 */
[----:B------:R-:W-:Y:S01]  /*127b0*/  IMAD.MOV.U32 R12, RZ, RZ, 0x2 ;  /* 0x00000002ff0c7424 */ /* 0x000fe200078e00ff */
[----:B------:R-:W-:-:S05]  /*127c0*/  @!P1 LEA R6, P2, R10, R14, 0x1 ;  /* 0x0000000e0a069211 */ /* 0x000fca00078408ff */
[----:B------:R-:W-:Y:S02]  /*127d0*/  @!P1 IMAD.X R5, RZ, RZ, R4, P2 ;  /* 0x000000ffff059224 */ /* 0x000fe400010e0604 */
[----:B------:R-:W-:-:S05]  /*127e0*/  @!P1 IMAD.MOV.U32 R4, RZ, RZ, R6 ;  /* 0x000000ffff049224 */ /* 0x000fca00078e0006 */
[----:B------:R-:W-:Y:S01]  /*127f0*/  @!PT LDS RZ, [RZ] ;  /* 0x00000000fffff984 */ /* 0x000fe20000000800 */
[----:B------:R-:W-:Y:S01]  /*12800*/  @!PT LDS RZ, [RZ] ;  /* 0x00000000fffff984 */ /* 0x000fe20000000800 */
[----:B------:R-:W-:Y:S01]  /*12810*/  @!PT LDS RZ, [RZ] ;  /* 0x00000000fffff984 */ /* 0x000fe20000000800 */
[----:B------:R0:W-:Y:S01]  /*12820*/  @!P1 LDGSTS.E.BYPASS.LTC128B.128 [R7+0x20c00], desc[UR4][R4.64], !P0 ;  /* 0x20c0000004079fae */ /* 0x0001e2000c101d44 */
[----:B------:R-:W-:-:S13]  /*12830*/  ISETP.GE.AND P1, PT, R9, R2, PT ;  /* 0x000000020900720c */ /* 0x000fda0003f26270 */
[----:B0-----:R-:W-:Y:S05]  /*12840*/  WARPSYNC.COLLECTIVE R15, `(.L_x_341) ;  /* 0x000000000f087348 */ /* 0x001fea0003c00000 */
[----:B------:R1:W2:Y:S02]  /*12850*/  SHFL.IDX P6, R14, R13, R12, R11 ;  /* 0x0000000c0d0e7389 */ /* 0x0002a400000c000b */
[----:B012---:R-:W-:Y:S01]  /*12860*/  ENDCOLLECTIVE ;  /* 0x000000000000791b */ /* 0x007fe20003800000 */
.L_x_341:
[----:B------:R-:W-:Y:S01]  /*12870*/  @!P1 LEA R6, R8, UR38, 0x1 ;  /* 0x0000002608069c11 */ /* 0x000fe2000f8e08ff */
[----:B------:R-:W-:Y:S02]  /*12880*/  IMAD.MOV.U32 R13, RZ, RZ, R0 ;  /* 0x000000ffff0d7224 */ /* 0x000fe400078e0000 */
[----:B------:R-:W-:-:S07]  /*12890*/  IMAD.MOV.U32 R4, RZ, RZ, R14 ;  /* 0x000000ffff047224 */ /* 0x000fce00078e000e */
[----:B------:R-:W-:Y:S05]  /*128a0*/  WARPSYNC.COLLECTIVE R15, `(.L_x_342) ;  /* 0x000000000f087348 */ /* 0x000fea0003c00000 */
[----:B------:R0:W1:Y:S02]  /*128b0*/  SHFL.IDX P6, R14, R13, R12, R11 ;  /* 0x0000000c0d0e7389 */ /* 0x00006400000c000b */
[----:B01----:R-:W-:Y:S01]  /*128c0*/  ENDCOLLECTIVE ;  /* 0x000000000000791b */ /* 0x003fe20003800000 */
.L_x_342:
[----:B------:R-:W-:Y:S01]  /*128d0*/  ULDC.64 UR4, c[0x0][0x208] ;  /* 0x0000820000047ab9 */ /* 0x000fe20000000a00 */
[----:B------:R-:W-:Y:S02]  /*128e0*/  IMAD.MOV.U32 R13, RZ, RZ, R3 ;  /* 0x000000ffff0d7224 */ /* 0x000fe400078e0003 */
[----:B------:R-:W-:Y:S01]  /*128f0*/  IMAD.MOV.U32 R12, RZ, RZ, 0x3 ;  /* 0x00000003ff0c7424 */ /* 0x000fe200078e00ff */
[----:B------:R-:W-:-:S05]  /*12900*/  @!P1 LEA R5, P2, R10, R14, 0x1 ;  /* 0x0000000e0a059211 */ /* 0x000fca00078408ff */
[----:B------:R-:W-:-:S05]  /*12910*/  @!P1 IMAD.X R4, RZ, RZ, R4, P2 ;  /* 0x000000ffff049224 */ /* 0x000fca00010e0604 */
[----:B------:R-:W-:-:S04]  /*12920*/  @!P1 LOP3.LUT R5, R5, R4, RZ, 0x3c, !PT ;  /* 0x0000000405059212 */ /* 0x000fc800078e3cff */
[----:B------:R-:W-:-:S04]  /*12930*/  @!P1 LOP3.LUT R4, R5, R4, RZ, 0x3c, !PT ;  /* 0x0000000405049212 */ /* 0x000fc800078e3cff */
[----:B------:R-:W-:-:S05]  /*12940*/  @!P1 LOP3.LUT R5, R5, R4, RZ, 0x3c, !PT ;  /* 0x0000000405059212 */ /* 0x000fca00078e3cff */
[----:B------:R-:W-:Y:S01]  /*12950*/  @!PT LDS RZ, [RZ] ;  /* 0x00000000fffff984 */ /* 0x000fe20000000800 */
[----:B------:R-:W-:Y:S01]  /*12960*/  @!PT LDS RZ, [RZ] ;  /* 0x00000000fffff984 */ /* 0x000fe20000000800 */
[----:B------:R-:W-:Y:S01]  /*12970*/  @!PT LDS RZ, [RZ] ;  /* 0x00000000fffff984 */ /* 0x000fe20000000800 */
[----:B------:R0:W-:Y:S02]  /*12980*/  @!P1 LDGSTS.E.BYPASS.LTC128B.128 [R6+0x21400], desc[UR4][R4.64], !P0 ;  /* 0x2140000004069fae */ /* 0x0001e4000c101d44 */
[----:B0-----:R-:W-:Y:S05]  /*12990*/  WARPSYNC.COLLECTIVE R15, `(.L_x_343) ;  /* 0x000000000f087348 */ /* 0x001fea0003c00000 */
[----:B------:R1:W2:Y:S02]  /*129a0*/  SHFL.IDX P6, R14, R13, R12, R11 ;  /* 0x0000000c0d0e7389 */ /* 0x0002a400000c000b */
[----:B012---:R-:W-:Y:S01]  /*129b0*/  ENDCOLLECTIVE ;  /* 0x000000000000791b */ /* 0x007fe20003800000 */
.L_x_343:
[----:B------:R-:W-:Y:S02]  /*129c0*/  IMAD.MOV.U32 R13, RZ, RZ, R0 ;  /* 0x000000ffff0d7224 */ /* 0x000fe400078e0000 */
[----:B------:R-:W-:-:S07]  /*129d0*/  IMAD.MOV.U32 R3, RZ, RZ, R14 ;  /* 0x000000ffff037224 */ /* 0x000fce00078e000e */
[----:B------:R-:W-:Y:S05]  /*129e0*/  WARPSYNC.COLLECTIVE R15, `(.L_x_344) ;  /* 0x000000000f087348 */ /* 0x000fea0003c00000 */
[----:B------:R0:W1:Y:S02]  /*129f0*/  SHFL.IDX P6, R14, R13, R12, R11 ;  /* 0x0000000c0d0e7389 */ /* 0x00006400000c000b */
[----:B01----:R-:W-:Y:S01]  /*12a00*/  ENDCOLLECTIVE ;  /* 0x000000000000791b */ /* 0x003fe20003800000 */
.L_x_344:
[----:B------:R-:W-:Y:S05]  /*12a10*/  BRA `(.L_x_345) ;  /* 0xffffffb400947947 */ /* 0x000fea000383ffff */
.L_x_241:
[----:B------:R-:W-:Y:S01]  /*12a20*/  BSSY B0, `(.L_x_346) ;  /* 0x0000008000007945 */ /* 0x000fe20003800000 */
[----:B------:R-:W-:Y:S02]  /*12a30*/  IMAD.MOV.U32 R13, RZ, RZ, R6 ;  /* 0x000000ffff0d7224 */ /* 0x000fe400078e0006 */
[----:B------:R-:W-:Y:S02]  /*12a40*/  IMAD.MOV.U32 R12, RZ, RZ, RZ ;  /* 0x000000ffff0c7224 */ /* 0x000fe400078e00ff */
[----:B------:R-:W-:Y:S02]  /*12a50*/  IMAD.MOV.U32 R11, RZ, RZ, 0x181f ;  /* 0x0000181fff0b7424 */ /* 0x000fe400078e00ff */
[----:B------:R-:W-:-:S07]  /*12a60*/  IMAD.MOV.U32 R15, RZ, RZ, -0x1 ;  /* 0xffffffffff0f7424 */ /* 0x000fce00078e00ff */
[----:B------:R-:W-:Y:S05]  /*12a70*/  WARPSYNC.COLLECTIVE R15, `(.L_x_347) ;  /* 0x000000000f087348 */ /* 0x000fea0003c00000 */
[----:B------:R0:W1:Y:S02]  /*12a80*/  SHFL.IDX P6, R14, R13, R12, R11 ;  /* 0x0000000c0d0e7389 */ /* 0x00006400000c000b */
[----:B01----:R-:W-:Y:S01]  /*12a90*/  ENDCOLLECTIVE ;  /* 0x000000000000791b */ /* 0x003fe20003800000 */
.L_x_347:
[----:B------:R-:W-:Y:S05]  /*12aa0*/  BSYNC B0 ;  /* 0x0000000000007941 */ /* 0x000fea0003800000 */
.L_x_346:
[----:B------:R-:W0:Y:S01]  /*12ab0*/  S2R R3, SR_TID.X ;  /* 0x0000000000037919 */ /* 0x000e220000002100 */
[----:B------:R-:W-:-:S05]  /*12ac0*/  LOP3.LUT R8, R8, 0x7f, RZ, 0xc0, !PT ;  /* 0x0000007f08087812 */ /* 0x000fca00078ec0ff */
[----:B------:R-:W-:Y:S02]  /*12ad0*/  IMAD.SHL.U32 R9, R8, 0x8, RZ ;  /* 0x0000000808097824 */ /* 0x000fe400078e00ff */
[----:B------:R-:W-:Y:S02]  /*12ae0*/  IMAD.MOV.U32 R13, RZ, RZ, R0 ;  /* 0x000000ffff0d7224 */ /* 0x000fe400078e0000 */
[----:B------:R-:W-:Y:S02]  /*12af0*/  IMAD.MOV.U32 R12, RZ, RZ, RZ ;  /* 0x000000ffff0c7224 */ /* 0x000fe400078e00ff */
[----:B------:R-:W-:Y:S02]  /*12b00*/  IMAD.MOV.U32 R11, RZ, RZ, 0x181f ;  /* 0x0000181fff0b7424 */ /* 0x000fe400078e00ff */
[----:B------:R-:W-:Y:S02]  /*12b10*/  IMAD.MOV.U32 R15, RZ, RZ, -0x1 ;  /* 0xffffffffff0f7424 */ /* 0x000fe400078e00ff */
[----:B0-----:R-:W-:-:S05]  /*12b20*/  IMAD.SHL.U32 R8, R3, 0x8, RZ ;  /* 0x0000000803087824 */ /* 0x001fca00078e00ff */
[----:B------:R-:W-:-:S04]  /*12b30*/  LOP3.LUT R8, R8, 0x1f8, RZ, 0xc0, !PT ;  /* 0x000001f808087812 */ /* 0x000fc800078ec0ff */
[----:B------:R-:W-:-:S04]  /*12b40*/  LOP3.LUT R8, R8, 0x38, R3, 0x78, !PT ;  /* 0x0000003808087812 */ /* 0x000fc800078e7803 */
[----:B------:R-:W-:Y:S01]  /*12b50*/  LOP3.LUT R8, R8, 0x200, R9, 0xf8, !PT ;  /* 0x0000020008087812 */ /* 0x000fe200078ef809 */
[----:B------:R-:W-:Y:S01]  /*12b60*/  IMAD.MOV.U32 R2, RZ, RZ, R14 ;  /* 0x000000ffff027224 */ /* 0x000fe200078e000e */
[----:B------:R0:W5:Y:S03]  /*12b70*/  LDL.LU R9, [R1+0xc] ;  /* 0x00000c0001097983 */ /* 0x0001660000300800 */
[----:B------:R-:W-:-:S07]  /*12b80*/  IMAD.MOV.U32 R3, RZ, RZ, R8 ;  /* 0x000000ffff037224 */ /* 0x000fce00078e0008 */
[----:B0----5:R-:W-:Y:S05]  /*12b90*/  WARPSYNC.COLLECTIVE R15, `(.L_x_348) ;  /* 0x000000000f087348 */ /* 0x021fea0003c00000 */
[----:B------:R1:W2:Y:S02]  /*12ba0*/  SHFL.IDX P6, R14, R13, R12, R11 ;  /* 0x0000000c0d0e7389 */ /* 0x0002a400000c000b */
[----:B012--5:R-:W-:Y:S01]  /*12bb0*/  ENDCOLLECTIVE ;  /* 0x000000000000791b */ /* 0x027fe20003800000 */
.L_x_348:
[----:B------:R-:W-:Y:S01]  /*12bc0*/  ULDC UR4, c[0x0][0x288] ;  /* 0x0000a20000047ab9 */ /* 0x000fe20000000800 */
[----:B------:R-:W2:Y:S04]  /*12bd0*/  LDL.LU R8, [R1+0x10] ;  /* 0x0000100001087983 */ /* 0x000ea80000300800 */
[----:B------:R-:W3:Y:S01]  /*12be0*/  LDL.LU R11, [R1+0x4] ;  /* 0x00000400010b7983 */ /* 0x000ee20000300800 */
[----:B------:R-:W-:Y:S01]  /*12bf0*/  IMAD R7, R7, UR4, RZ ;  /* 0x0000000407077c24 */ /* 0x000fe2000f8e02ff */
[----:B------:R-:W-:Y:S01]  /*12c00*/  LOP3.LUT R17, R17, 0xffffff7f, RZ, 0xc0, !PT ;  /* 0xffffff7f11117812 */ /* 0x000fe200078ec0ff */
[----:B------:R-:W-:-:S03]  /*12c10*/  IMAD.MOV.U32 R15, RZ, RZ, R3 ;  /* 0x000000ffff0f7224 */ /* 0x000fc600078e0003 */
[----:B------:R-:W-:Y:S01]  /*12c20*/  @P1 LOP3.LUT R17, R17, 0x80, RZ, 0xfc, !PT ;  /* 0x0000008011111812 */ /* 0x000fe200078efcff */
[----:B------:R-:W-:-:S03]  /*12c30*/  IMAD.MOV.U32 R3, RZ, RZ, R14 ;  /* 0x000000ffff037224 */ /* 0x000fc600078e000e */
[C---:B------:R-:W-:Y:S02]  /*12c40*/  LOP3.LUT P1, RZ, R17.reuse, 0x10, RZ, 0xc0, !PT ;  /* 0x0000001011ff7812 */ /* 0x040fe4000782c0ff */
[----:B------:R-:W-:Y:S01]  /*12c50*/  LOP3.LUT R17, R17, 0xffffffbf, RZ, 0xc0, !PT ;  /* 0xffffffbf11117812 */ /* 0x000fe200078ec0ff */
[----:B------:R-:W-:Y:S01]  /*12c60*/  ULDC.64 UR6, c[0x0][0x208] ;  /* 0x0000820000067ab9 */ /* 0x000fe20000000a00 */
[----:B------:R-:W-:Y:S02]  /*12c70*/  IMAD.MOV.U32 R13, RZ, RZ, R6 ;  /* 0x000000ffff0d7224 */ /* 0x000fe400078e0006 */
[----:B------:R-:W-:Y:S01]  /*12c80*/  IMAD.MOV.U32 R12, RZ, RZ, 0x1 ;  /* 0x00000001ff0c7424 */ /* 0x000fe200078e00ff */
[-C--:B--2---:R-:W-:Y:S02]  /*12c90*/  ISETP.GE.AND P3, PT, R8, R7.reuse, PT ;  /* 0x000000070800720c */ /* 0x084fe40003f66270 */
[----:B---3--:R-:W-:-:S11]  /*12ca0*/  ISETP.GE.AND P4, PT, R11, R7, PT ;  /* 0x000000070b00720c */ /* 0x008fd60003f86270 */
[----:B------:R-:W-:Y:S02]  /*12cb0*/  @P3 LOP3.LUT R17, R17, 0x40, RZ, 0xfc, !PT ;  /* 0x0000004011113812 */ /* 0x000fe400078efcff */
[----:B------:R-:W-:-:S05]  /*12cc0*/  @!P4 LEA R3, P6, R10, R3, 0x1 ;  /* 0x000000030a03c211 */ /* 0x000fca00078c08ff */
[----:B------:R-:W-:Y:S01]  /*12cd0*/  @!P4 IMAD.X R2, RZ, RZ, R2, P6 ;  /* 0x000000ffff02c224 */ /* 0x000fe200030e0602 */
[----:B------:R-:W-:-:S04]  /*12ce0*/  LOP3.LUT P6, RZ, R17, 0x8, RZ, 0xc0, !PT ;  /* 0x0000000811ff7812 */ /* 0x000fc800078cc0ff */
[----:B------:R-:W-:-:S04]  /*12cf0*/  @!P4 LOP3.LUT R3, R3, R2, RZ, 0x3c, !PT ;  /* 0x000000020303c212 */ /* 0x000fc800078e3cff */
[----:B------:R-:W-:Y:S02]  /*12d00*/  @!P4 LOP3.LUT R2, R3, R2, RZ, 0x3c, !PT ;  /* 0x000000020302c212 */ /* 0x000fe400078e3cff */
[----:B------:R-:W-:Y:S02]  /*12d10*/  ISETP.GE.AND P2, PT, R9, R7, PT ;  /* 0x000000070900720c */ /* 0x000fe40003f46270 */
[----:B------:R-:W-:Y:S02]  /*12d20*/  @!P4 LOP3.LUT R8, R4, 0x40, RZ, 0xc0, !PT ;  /* 0x000000400408c812 */ /* 0x000fe400078ec0ff */
[----:B------:R-:W-:Y:S02]  /*12d30*/  @!P4 LEA R9, R15, UR38, 0x1 ;  /* 0x000000260f09cc11 */ /* 0x000fe4000f8e08ff */
[----:B------:R-:W-:Y:S02]  /*12d40*/  @!P4 LOP3.LUT R3, R3, R2, RZ, 0x3c, !PT ;  /* 0x000000020303c212 */ /* 0x000fe400078e3cff */
[----:B------:R-:W-:-:S02]  /*12d50*/  LOP3.LUT P3, RZ, R17, 0x4, RZ, 0xc0, !PT ;  /* 0x0000000411ff7812 */ /* 0x000fc4000786c0ff */
[----:B------:R-:W-:Y:S01]  /*12d60*/  @!P4 SHF.R.U32.HI R8, RZ, 0x2, R8 ;  /* 0x00000002ff08c819 */ /* 0x000fe20000011608 */
[----:B------:R-:W-:Y:S01]  /*12d70*/  @!PT LDS RZ, [RZ] ;  /* 0x00000000fffff984 */ /* 0x000fe20000000800 */
[----:B------:R-:W-:Y:S01]  /*12d80*/  @!PT LDS RZ, [RZ] ;  /* 0x00000000fffff984 */ /* 0x000fe20000000800 */
[----:B------:R-:W-:Y:S01]  /*12d90*/  @!PT LDS RZ, [RZ] ;  /* 0x00000000fffff984 */ /* 0x000fe20000000800 */
[----:B------:R-:W-:Y:S01]  /*12da0*/  @!P4 LDGSTS.E.BYPASS.LTC128B.128 [R9+0x26400], desc[UR6][R2.64], !P1 ;  /* 0x264000000209cfae */ /* 0x000fe2000c901d46 */
[----:B------:R-:W-:-:S03]  /*12db0*/  LOP3.LUT P1, RZ, R17, 0x80, RZ, 0xc0, !PT ;  /* 0x0000008011ff7812 */ /* 0x000fc6000782c0ff */
        /* <DEDUP_REMOVED lines=8> */
[----:B------:R-:W-:Y:S01]  /*12e40*/  @!P4 LDGSTS.E.BYPASS.LTC128B.128 [R9+0x32400], desc[UR6][R2.64+0x300], P6 ;  /* 0x324003000209cfae */ /* 0x000fe2000b101d46 */
[----:B------:R-:W-:Y:S01]  /*12e50*/  @!P4 ISETP.NE.U32.AND P6, PT, R8, RZ, PT ;  /* 0x000000ff0800c20c */ /* 0x000fe20003fc5070 */
[----:B------:R-:W-:-:S12]  /*12e60*/  IMAD.MOV.U32 R11, RZ, RZ, 0x181f ;  /* 0x0000181fff0b7424 */ /* 0x000fd800078e00ff */
[----:B------:R0:W-:Y:S02]  /*12e70*/  @!P4 LDGSTS.E.BYPASS.LTC128B.128 [R9+0x34400], desc[UR6][R2.64+0x380], P6 ;  /* 0x344003800209cfae */ /* 0x0001e4000b101d46 */
[----:B0-----:R-:W-:Y:S02]  /*12e80*/  IMAD.MOV.U32 R9, RZ, RZ, R15 ;  /* 0x000000ffff097224 */ /* 0x001fe400078e000f */
[----:B------:R-:W-:-:S07]  /*12e90*/  IMAD.MOV.U32 R15, RZ, RZ, -0x1 ;  /* 0xffffffffff0f7424 */ /* 0x000fce00078e00ff */
[----:B------:R-:W-:Y:S05]  /*12ea0*/  WARPSYNC.COLLECTIVE R15, `(.L_x_349) ;  /* 0x000000000f087348 */ /* 0x000fea0003c00000 */
[----:B------:R0:W1:Y:S02]  /*12eb0*/  SHFL.IDX P6, R14, R13, R12, R11 ;  /* 0x0000000c0d0e7389 */ /* 0x00006400000c000b */
[----:B01----:R-:W-:Y:S01]  /*12ec0*/  ENDCOLLECTIVE ;  /* 0x000000000000791b */ /* 0x003fe20003800000 */
.L_x_349:
[----:B------:R-:W-:Y:S02]  /*12ed0*/  IMAD.MOV.U32 R13, RZ, RZ, R0 ;  /* 0x000000ffff0d7224 */ /* 0x000fe400078e0000 */
[----:B------:R-:W-:-:S07]  /*12ee0*/  IMAD.MOV.U32 R8, RZ, RZ, R14 ;  /* 0x000000ffff087224 */ /* 0x000fce00078e000e */
[----:B------:R-:W-:Y:S05]  /*12ef0*/  WARPSYNC.COLLECTIVE R15, `(.L_x_350) ;  /* 0x000000000f087348 */ /* 0x000fea0003c00000 */
[----:B------:R0:W1:Y:S02]  /*12f00*/  SHFL.IDX P6, R14, R13, R12, R11 ;  /* 0x0000000c0d0e7389 */ /* 0x00006400000c000b */
[----:B01----:R-:W-:Y:S01]  /*12f10*/  ENDCOLLECTIVE ;  /* 0x000000000000791b */ /* 0x003fe20003800000 */
.L_x_350:
[----:B------:R-:W-:Y:S01]  /*12f20*/  @!P2 LEA R21, R9, UR38, 0x1 ;  /* 0x000000260915ac11 */ /* 0x000fe2000f8e08ff */
[----:B------:R-:W-:Y:S01]  /*12f30*/  ULDC.64 UR4, c[0x0][0x208] ;  /* 0x0000820000047ab9 */ /* 0x000fe20000000a00 */
[----:B------:R-:W-:-:S05]  /*12f40*/  @!P2 LEA R10, P4, R10, R14, 0x1 ;  /* 0x0000000e0a0aa211 */ /* 0x000fca00078808ff */
[----:B------:R-:W-:Y:S01]  /*12f50*/  @!P2 IMAD.X R14, RZ, RZ, R8, P4 ;  /* 0x000000ffff0ea224 */ /* 0x000fe200020e0608 */
[C---:B------:R-:W-:Y:S02]  /*12f60*/  LOP3.LUT P4, RZ, R17.reuse, 0x10, RZ, 0xc0, !PT ;  /* 0x0000001011ff7812 */ /* 0x040fe4000788c0ff */
[----:B------:R-:W-:Y:S01]  /*12f70*/  @!P2 LOP3.LUT R8, R4, 0x40, RZ, 0xc0, !PT ;  /* 0x000000400408a812 */ /* 0x000fe200078ec0ff */
[----:B------:R-:W-:Y:S01]  /*12f80*/  @!P2 IMAD.MOV.U32 R2, RZ, RZ, R10 ;  /* 0x000000ffff02a224 */ /* 0x000fe200078e000a */
[----:B------:R-:W-:Y:S01]  /*12f90*/  LOP3.LUT P6, RZ, R17, 0x8, RZ, 0xc0, !PT ;  /* 0x0000000811ff7812 */ /* 0x000fe200078cc0ff */
[----:B------:R-:W-:Y:S01]  /*12fa0*/  @!P2 IMAD.MOV.U32 R3, RZ, RZ, R14 ;  /* 0x000000ffff03a224 */ /* 0x000fe200078e000e */
[----:B------:R-:W-:-:S07]  /*12fb0*/  @!P2 SHF.R.U32.HI R8, RZ, 0x2, R8 ;  /* 0x00000002ff08a819 */ /* 0x000fce0000011608 */
[----:B------:R-:W-:Y:S01]  /*12fc0*/  @!PT LDS RZ, [RZ] ;  /* 0x00000000fffff984 */ /* 0x000fe20000000800 */
[----:B------:R-:W-:Y:S01]  /*12fd0*/  @!PT LDS RZ, [RZ] ;  /* 0x00000000fffff984 */ /* 0x000fe20000000800 */
[----:B------:R-:W-:Y:S01]  /*12fe0*/  @!PT LDS RZ, [RZ] ;  /* 0x00000000fffff984 */ /* 0x000fe20000000800 */
        /* <DEDUP_REMOVED lines=10> */
[----:B------:R-:W-:Y:S01]  /*13090*/  @!P2 ISETP.NE.U32.AND P4, PT, R8, RZ, PT ;  /* 0x000000ff0800a20c */ /* 0x000fe20003f85070 */
[----:B------:R-:W-:-:S02]  /*130a0*/  IMAD.MOV.U32 R13, RZ, RZ, R6 ;  /* 0x000000ffff0d7224 */ /* 0x000fc400078e0006 */
[----:B------:R-:W-:Y:S01]  /*130b0*/  IMAD.MOV.U32 R12, RZ, RZ, 0x2 ;  /* 0x00000002ff0c7424 */ /* 0x000fe200078e00ff */
[----:B------:R-:W1:Y:S09]  /*130c0*/  S2R R10, SR_TID.X ;  /* 0x00000000000a7919 */ /* 0x000e720000002100 */
[----:B------:R0:W-:Y:S02]  /*130d0*/  @!P2 LDGSTS.E.BYPASS.LTC128B.128 [R21+0x34c00], desc[UR4][R2.64+0x380], P4 ;  /* 0x34c003800215afae */ /* 0x0001e4000a101d44 */
[----:B01----:R-:W-:Y:S05]  /*130e0*/  WARPSYNC.COLLECTIVE R15, `(.L_x_351) ;  /* 0x000000000f087348 */ /* 0x003fea0003c00000 */
[----:B------:R2:W3:Y:S02]  /*130f0*/  SHFL.IDX P6, R14, R13, R12, R11 ;  /* 0x0000000c0d0e7389 */ /* 0x0004e400000c000b */
[----:B0123--:R-:W-:Y:S01]  /*13100*/  ENDCOLLECTIVE ;  /* 0x000000000000791b */ /* 0x00ffe20003800000 */
.L_x_351:
[----:B------:R-:W-:Y:S02]  /*13110*/  IMAD.MOV.U32 R13, RZ, RZ, R0 ;  /* 0x000000ffff0d7224 */ /* 0x000fe400078e0000 */
[----:B------:R-:W-:-:S07]  /*13120*/  IMAD.MOV.U32 R2, RZ, RZ, R14 ;  /* 0x000000ffff027224 */ /* 0x000fce00078e000e */
[----:B------:R-:W-:Y:S05]  /*13130*/  WARPSYNC.COLLECTIVE R15, `(.L_x_352) ;  /* 0x000000000f087348 */ /* 0x000fea0003c00000 */
[----:B------:R0:W1:Y:S02]  /*13140*/  SHFL.IDX P6, R14, R13, R12, R11 ;  /* 0x0000000c0d0e7389 */ /* 0x00006400000c000b */
[----:B01----:R-:W-:Y:S01]  /*13150*/  ENDCOLLECTIVE ;  /* 0x000000000000791b */ /* 0x003fe20003800000 */
.L_x_352:
[----:B------:R-:W-:Y:S01]  /*13160*/  LOP3.LUT P3, RZ, R17, 0x40, RZ, 0xc0, !PT ;  /* 0x0000004011ff7812 */ /* 0x000fe2000786c0ff */
[----:B------:R-:W-:-:S05]  /*13170*/  IMAD.SHL.U32 R10, R10, 0x8, RZ ;  /* 0x000000080a0a7824 */ /* 0x000fca00078e00ff */
[----:B------:R-:W-:-:S07]  /*13180*/  LOP3.LUT R10, R10, 0x38, RZ, 0xc0, !PT ;  /* 0x000000380a0a7812 */ /* 0x000fce00078ec0ff */
[----:B------:R-:W-:-:S05]  /*13190*/  @!P3 LEA R3, P4, R10, R14, 0x1 ;  /* 0x0000000e0a03b211 */ /* 0x000fca00078808ff */
[----:B------:R-:W-:Y:S01]  /*131a0*/  @!P3 IMAD.X R2, RZ, RZ, R2, P4 ;  /* 0x000000ffff02b224 */ /* 0x000fe200020e0602 */
[----:B------:R-:W-:-:S04]  /*131b0*/  LOP3.LUT P4, RZ, R17, 0x10, RZ, 0xc0, !PT ;  /* 0x0000001011ff7812 */ /* 0x000fc8000788c0ff */
[-C--:B------:R-:W-:Y:S02]  /*131c0*/  @!P3 LOP3.LUT R3, R3, R2.reuse, RZ, 0x3c, !PT ;  /* 0x000000020303b212 */ /* 0x080fe400078e3cff */
[----:B------:R-:W-:Y:S02]  /*131d0*/  @!P3 LOP3.LUT R8, R4, 0x40, RZ, 0xc0, !PT ;  /* 0x000000400408b812 */ /* 0x000fe400078ec0ff */
[----:B------:R-:W-:Y:S02]  /*131e0*/  @!P3 LOP3.LUT R2, R3, R2, RZ, 0x3c, !PT ;  /* 0x000000020302b212 */ /* 0x000fe400078e3cff */
[----:B------:R-:W-:Y:S02]  /*131f0*/  @!P3 LEA R9, R9, UR38, 0x1 ;  /* 0x000000260909bc11 */ /* 0x000fe4000f8e08ff */
[----:B------:R-:W-:Y:S02]  /*13200*/  @!P3 LOP3.LUT R3, R3, R2, RZ, 0x3c, !PT ;  /* 0x000000020303b212 */ /* 0x000fe400078e3cff */
[C---:B------:R-:W-:Y:S01]  /*13210*/  LOP3.LUT P6, RZ, R17.reuse, 0x8, RZ, 0xc0, !PT ;  /* 0x0000000811ff7812 */ /* 0x040fe200078cc0ff */
[----:B------:R-:W-:Y:S01]  /*13220*/  ULDC.64 UR4, c[0x0][0x208] ;  /* 0x0000820000047ab9 */ /* 0x000fe20000000a00 */
[----:B------:R-:W-:Y:S01]  /*13230*/  LOP3.LUT P2, RZ, R17, 0x4, RZ, 0xc0, !PT ;  /* 0x0000000411ff7812 */ /* 0x000fe2000784c0ff */
[----:B------:R-:W-:Y:S01]  /*13240*/  @!PT LDS RZ, [RZ] ;  /* 0x00000000fffff984 */ /* 0x000fe20000000800 */
[----:B------:R-:W-:Y:S01]  /*13250*/  @!PT LDS RZ, [RZ] ;  /* 0x00000000fffff984 */ /* 0x000fe20000000800 */
[----:B------:R-:W-:Y:S01]  /*13260*/  @!PT LDS RZ, [RZ] ;  /* 0x00000000fffff984 */ /* 0x000fe20000000800 */
[----:B------:R0:W-:Y:S01]  /*13270*/  @!P3 LDGSTS.E.BYPASS.LTC128B.128 [R9+0x27400], desc[UR4][R2.64], !P4 ;  /* 0x274000000209bfae */ /* 0x0001e2000e101d44 */
[----:B------:R-:W-:-:S04]  /*13280*/  @!P3 SHF.R.U32.HI R8, RZ, 0x2, R8 ;  /* 0x00000002ff08b819 */ /* 0x000fc80000011608 */
[----:B------:R-:W-:Y:S02]  /*13290*/  @!P3 ISETP.NE.U32.AND P4, PT, R8, RZ, PT ;  /* 0x000000ff0800b20c */ /* 0x000fe40003f85070 */
[----:B------:R-:W-:-:S03]  /*132a0*/  @!P3 LOP3.LUT R8, R5, 0x80, RZ, 0xc0, !PT ;  /* 0x000000800508b812 */ /* 0x000fc600078ec0ff */
[----:B------:R0:W-:Y:S01]  /*132b0*/  @!P3 LDGSTS.E.BYPASS.LTC128B.128 [R9+0x29400], desc[UR4][R2.64+0x80], !P6 ;  /* 0x294000800209bfae */ /* 0x0001e2000f101d44 */
[----:B------:R-:W-:-:S03]  /*132c0*/  @!P3 SHF.R.U32.HI R8, RZ, 0x3, R8 ;  /* 0x00000003ff08b819 */ /* 0x000fc60000011608 */
[----:B------:R0:W-:Y:S04]  /*132d0*/  @!P3 LDGSTS.E.BYPASS.LTC128B.128 [R9+0x2b400], desc[UR4][R2.64+0x100], !P2 ;  /* 0x2b4001000209bfae */ /* 0x0001e8000d101d44 */
[----:B------:R0:W-:Y:S04]  /*132e0*/  @!P3 LDGSTS.E.BYPASS.LTC128B.128 [R9+0x2d400], desc[UR4][R2.64+0x180], !P5 ;  /* 0x2d4001800209bfae */ /* 0x0001e8000e901d44 */
[----:B------:R0:W-:Y:S04]  /*132f0*/  @!P3 LDGSTS.E.BYPASS.LTC128B.128 [R9+0x2f400], desc[UR4][R2.64+0x200], !P0 ;  /* 0x2f4002000209bfae */ /* 0x0001e8000c101d44 */
[----:B------:R0:W-:Y:S04]  /*13300*/  @!P3 LDGSTS.E.BYPASS.LTC128B.128 [R9+0x31400], desc[UR4][R2.64+0x280], !P1 ;  /* 0x314002800209bfae */ /* 0x0001e8000c901d44 */
[----:B------:R0:W-:Y:S01]  /*13310*/  @!P3 LDGSTS.E.BYPASS.LTC128B.128 [R9+0x33400], desc[UR4][R2.64+0x300], P4 ;  /* 0x334003000209bfae */ /* 0x0001e2000a101d44 */
[----:B------:R-:W-:Y:S01]  /*13320*/  @!P3 ISETP.NE.U32.AND P4, PT, R8, RZ, PT ;  /* 0x000000ff0800b20c */ /* 0x000fe20003f85070 */
[----:B------:R-:W-:-:S02]  /*13330*/  IMAD.MOV.U32 R13, RZ, RZ, R6 ;  /* 0x000000ffff0d7224 */ /* 0x000fc400078e0006 */
[----:B------:R-:W-:-:S10]  /*13340*/  IMAD.MOV.U32 R12, RZ, RZ, 0x3 ;  /* 0x00000003ff0c7424 */ /* 0x000fd400078e00ff */
[----:B------:R0:W-:Y:S02]  /*13350*/  @!P3 LDGSTS.E.BYPASS.LTC128B.128 [R9+0x35400], desc[UR4][R2.64+0x380], P4 ;  /* 0x354003800209bfae */ /* 0x0001e4000a101d44 */
[----:B0-----:R-:W-:Y:S05]  /*13360*/  WARPSYNC.COLLECTIVE R15, `(.L_x_353) ;  /* 0x000000000f087348 */ /* 0x001fea0003c00000 */
[----:B------:R1:W2:Y:S02]  /*13370*/  SHFL.IDX P6, R14, R13, R12, R11 ;  /* 0x0000000c0d0e7389 */ /* 0x0002a400000c000b */
[----:B012---:R-:W-:Y:S01]  /*13380*/  ENDCOLLECTIVE ;  /* 0x000000000000791b */ /* 0x007fe20003800000 */
.L_x_353:
[----:B------:R-:W-:Y:S02]  /*13390*/  IMAD.MOV.U32 R13, RZ, RZ, R0 ;  /* 0x000000ffff0d7224 */ /* 0x000fe400078e0000 */
[----:B------:R-:W-:-:S07]  /*133a0*/  IMAD.MOV.U32 R6, RZ, RZ, R14 ;  /* 0x000000ffff067224 */ /* 0x000fce00078e000e */
[----:B------:R-:W-:Y:S05]  /*133b0*/  WARPSYNC.COLLECTIVE R15, `(.L_x_354) ;  /* 0x000000000f087348 */ /* 0x000fea0003c00000 */
[----:B------:R0:W1:Y:S02]  /*133c0*/  SHFL.IDX P6, R14, R13, R12, R11 ;  /* 0x0000000c0d0e7389 */ /* 0x00006400000c000b */
[----:B01----:R-:W-:Y:S01]  /*133d0*/  ENDCOLLECTIVE ;  /* 0x000000000000791b */ /* 0x003fe20003800000 */
.L_x_354:
[----:B------:R-:W-:Y:S05]  /*133e0*/  BRA `(.L_x_355) ;  /* 0xffffffb800a07947 */ /* 0x000fea000383ffff */
.L_x_244:
[----:B0-----:R-:W-:-:S04]  /*133f0*/  IMAD.U32 R3, RZ, RZ, UR38 ;  /* 0x00000026ff037e24 */ /* 0x001fc8000f8e00ff */
[----:B------:R0:W3:Y:S03]  /*13400*/  SYNCS.PHASECHK.TRANS64.TRYWAIT P0, [R3+URZ+0x38820], R2 ;  /* 0x03882002030075a7 */ /* 0x0000e6000800017f */
[----:B---3--:R-:W-:Y:S05]  /*13410*/  @!P0 NANOSLEEP.SYNCS 0x989680 ;  /* 0x009896800000895d */ /* 0x008fea0003900000 */
[----:B------:R-:W3:Y:S02]  /*13420*/  @!P0 SYNCS.PHASECHK.TRANS64 P0, [R3+URZ+0x38820], R2 ;  /* 0x03882002030085a7 */ /* 0x000ee4000800007f */
[----:B---3--:R-:W-:Y:S05]  /*13430*/  @!P0 BRA `(.L_x_244) ;  /* 0xfffffffc00ec8947 */ /* 0x008fea000383ffff */
[----:B------:R-:W-:Y:S05]  /*13440*/  BRA `(.L_x_356) ;  /* 0xffffffbc00487947 */ /* 0x000fea000383ffff */
.L_x_247:
[----:B0-----:R-:W-:-:S04]  /*13450*/  IMAD.U32 R3, RZ, RZ, UR38 ;  /* 0x00000026ff037e24 */ /* 0x001fc8000f8e00ff */
[----:B------:R0:W3:Y:S03]  /*13460*/  SYNCS.PHASECHK.TRANS64.TRYWAIT P0, [R3+URZ+0x38860], R2 ;  /* 0x03886002030075a7 */ /* 0x0000e6000800017f */
[----:B---3--:R-:W-:Y:S05]  /*13470*/  @!P0 NANOSLEEP.SYNCS 0x989680 ;  /* 0x009896800000895d */ /* 0x008fea0003900000 */
[----:B------:R-:W3:Y:S02]  /*13480*/  @!P0 SYNCS.PHASECHK.TRANS64 P0, [R3+URZ+0x38860], R2 ;  /* 0x03886002030085a7 */ /* 0x000ee4000800007f */
[----:B---3--:R-:W-:Y:S05]  /*13490*/  @!P0 BRA `(.L_x_247) ;  /* 0xfffffffc00ec8947 */ /* 0x008fea000383ffff */
[----:B------:R-:W-:Y:S05]  /*134a0*/  BRA `(.L_x_357) ;  /* 0xffffffbc00547947 */ /* 0x000fea000383ffff */
.L_x_263:
[----:B-1----:R-:W-:-:S04]  /*134b0*/  IMAD.U32 R3, RZ, RZ, UR38 ;  /* 0x00000026ff037e24 */ /* 0x002fc8000f8e00ff */
[----:B------:R1:W3:Y:S03]  /*134c0*/  SYNCS.PHASECHK.TRANS64.TRYWAIT P0, [R3+URZ+0x38848], R2 ;  /* 0x03884802030075a7 */ /* 0x0002e6000800017f */
[----:B---3--:R-:W-:Y:S05]  /*134d0*/  @!P0 NANOSLEEP.SYNCS 0x989680 ;  /* 0x009896800000895d */ /* 0x008fea0003900000 */
[----:B------:R-:W3:Y:S02]  /*134e0*/  @!P0 SYNCS.PHASECHK.TRANS64 P0, [R3+URZ+0x38848], R2 ;  /* 0x03884802030085a7 */ /* 0x000ee4000800007f */
[----:B---3--:R-:W-:Y:S05]  /*134f0*/  @!P0 BRA `(.L_x_263) ;  /* 0xfffffffc00ec8947 */ /* 0x008fea000383ffff */
[----:B------:R-:W-:Y:S05]  /*13500*/  BRA `(.L_x_358) ;  /* 0xffffffc800207947 */ /* 0x000fea000383ffff */
.L_x_268:
[----:B01----:R-:W-:-:S04]  /*13510*/  IMAD.U32 R3, RZ, RZ, UR38 ;  /* 0x00000026ff037e24 */ /* 0x003fc8000f8e00ff */
[----:B------:R0:W1:Y:S03]  /*13520*/  SYNCS.PHASECHK.TRANS64.TRYWAIT P0, [R3+URZ+0x38868], R2 ;  /* 0x03886802030075a7 */ /* 0x000066000800017f */
[----:B-1----:R-:W-:Y:S05]  /*13530*/  @!P0 NANOSLEEP.SYNCS 0x989680 ;  /* 0x009896800000895d */ /* 0x002fea0003900000 */
[----:B------:R-:W1:Y:S02]  /*13540*/  @!P0 SYNCS.PHASECHK.TRANS64 P0, [R3+URZ+0x38868], R2 ;  /* 0x03886802030085a7 */ /* 0x000e64000800007f */
[----:B-1----:R-:W-:Y:S05]  /*13550*/  @!P0 BRA `(.L_x_268) ;  /* 0xfffffffc00ec8947 */ /* 0x002fea000383ffff */
[----:B------:R-:W-:Y:S05]  /*13560*/  BRA `(.L_x_359) ;  /* 0xffffffc800807947 */ /* 0x000fea000383ffff */
.L_x_283:
[----:B-1----:R-:W-:-:S04]  /*13570*/  IMAD.U32 R3, RZ, RZ, UR38 ;  /* 0x00000026ff037e24 */ /* 0x002fc8000f8e00ff */
[----:B------:R1:W3:Y:S03]  /*13580*/  SYNCS.PHASECHK.TRANS64.TRYWAIT P0, [R3+URZ+0x38840], R2 ;  /* 0x03884002030075a7 */ /* 0x0002e6000800017f */
[----:B---3--:R-:W-:Y:S05]  /*13590*/  @!P0 NANOSLEEP.SYNCS 0x989680 ;  /* 0x009896800000895d */ /* 0x008fea0003900000 */
[----:B------:R-:W3:Y:S02]  /*135a0*/  @!P0 SYNCS.PHASECHK.TRANS64 P0, [R3+URZ+0x38840], R2 ;  /* 0x03884002030085a7 */ /* 0x000ee4000800007f */
[----:B---3--:R-:W-:Y:S05]  /*135b0*/  @!P0 BRA `(.L_x_283) ;  /* 0xfffffffc00ec8947 */ /* 0x008fea000383ffff */
[----:B------:R-:W-:Y:S05]  /*135c0*/  BRA `(.L_x_360) ;  /* 0xffffffd000d07947 */ /* 0x000fea000383ffff */
.L_x_288:
[----:B01----:R-:W-:-:S04]  /*135d0*/  IMAD.U32 R3, RZ, RZ, UR38 ;  /* 0x00000026ff037e24 */ /* 0x003fc8000f8e00ff */
[----:B------:R0:W1:Y:S03]  /*135e0*/  SYNCS.PHASECHK.TRANS64.TRYWAIT P0, [R3+URZ+0x38860], R2 ;  /* 0x03886002030075a7 */ /* 0x000066000800017f */
[----:B-1----:R-:W-:Y:S05]  /*135f0*/  @!P0 NANOSLEEP.SYNCS 0x989680 ;  /* 0x009896800000895d */ /* 0x002fea0003900000 */
[----:B------:R-:W1:Y:S02]  /*13600*/  @!P0 SYNCS.PHASECHK.TRANS64 P0, [R3+URZ+0x38860], R2 ;  /* 0x03886002030085a7 */ /* 0x000e64000800007f */
[----:B-1----:R-:W-:Y:S05]  /*13610*/  @!P0 BRA `(.L_x_288) ;  /* 0xfffffffc00ec8947 */ /* 0x002fea000383ffff */
[----:B------:R-:W-:Y:S05]  /*13620*/  BRA `(.L_x_361) ;  /* 0xffffffd400347947 */ /* 0x000fea000383ffff */
.L_x_304:
[----:B-1----:R-:W-:-:S04]  /*13630*/  IMAD.U32 R3, RZ, RZ, UR38 ;  /* 0x00000026ff037e24 */ /* 0x002fc8000f8e00ff */
[----:B------:R1:W3:Y:S03]  /*13640*/  SYNCS.PHASECHK.TRANS64.TRYWAIT P0, [R3+URZ+0x38848], R2 ;  /* 0x03884802030075a7 */ /* 0x0002e6000800017f */
[----:B---3--:R-:W-:Y:S05]  /*13650*/  @!P0 NANOSLEEP.SYNCS 0x989680 ;  /* 0x009896800000895d */ /* 0x008fea0003900000 */
[----:B------:R-:W3:Y:S02]  /*13660*/  @!P0 SYNCS.PHASECHK.TRANS64 P0, [R3+URZ+0x38848], R2 ;  /* 0x03884802030085a7 */ /* 0x000ee4000800007f */
[----:B---3--:R-:W-:Y:S05]  /*13670*/  @!P0 BRA `(.L_x_304) ;  /* 0xfffffffc00ec8947 */ /* 0x008fea000383ffff */
[----:B------:R-:W-:Y:S05]  /*13680*/  BRA `(.L_x_362) ;  /* 0xffffffdc008c7947 */ /* 0x000fea000383ffff */
.L_x_309:
[----:B-1----:R-:W-:-:S04]  /*13690*/  IMAD.U32 R3, RZ, RZ, UR38 ;  /* 0x00000026ff037e24 */ /* 0x002fc8000f8e00ff */
[----:B------:R1:W3:Y:S03]  /*136a0*/  SYNCS.PHASECHK.TRANS64.TRYWAIT P0, [R3+URZ+0x38868], R2 ;  /* 0x03886802030075a7 */ /* 0x0002e6000800017f */
[----:B---3--:R-:W-:Y:S05]  /*136b0*/  @!P0 NANOSLEEP.SYNCS 0x989680 ;  /* 0x009896800000895d */ /* 0x008fea0003900000 */
[----:B------:R-:W3:Y:S02]  /*136c0*/  @!P0 SYNCS.PHASECHK.TRANS64 P0, [R3+URZ+0x38868], R2 ;  /* 0x03886802030085a7 */ /* 0x000ee4000800007f */
[----:B---3--:R-:W-:Y:S05]  /*136d0*/  @!P0 BRA `(.L_x_309) ;  /* 0xfffffffc00ec8947 */ /* 0x008fea000383ffff */
[----:B------:R-:W-:Y:S05]  /*136e0*/  BRA `(.L_x_363) ;  /* 0xffffffdc00f07947 */ /* 0x000fea000383ffff */
.L_x_320:
[----:B-1----:R1:W3:Y:S02]  /*136f0*/  SYNCS.PHASECHK.TRANS64.TRYWAIT P0, [R2+URZ+0x38820], R9 ;  /* 0x03882009020075a7 */ /* 0x0022e4000800017f */
[----:B---3--:R-:W-:Y:S05]  /*13700*/  @!P0 NANOSLEEP.SYNCS 0x989680 ;  /* 0x009896800000895d */ /* 0x008fea0003900000 */
[----:B------:R-:W3:Y:S02]  /*13710*/  @!P0 SYNCS.PHASECHK.TRANS64 P0, [R2+URZ+0x38820], R9 ;  /* 0x03882009020085a7 */ /* 0x000ee4000800007f */
[----:B---3--:R-:W-:Y:S05]  /*13720*/  @!P0 BRA `(.L_x_320) ;  /* 0xfffffffc00f08947 */ /* 0x008fea000383ffff */
[----:B------:R-:W-:Y:S05]  /*13730*/  BRA `(.L_x_364) ;  /* 0xffffffe400e07947 */ /* 0x000fea000383ffff */
.L_x_321:
[----:B------:R-:W3:Y:S01]  /*13740*/  S2R R3, SR_TID.X ;  /* 0x0000000000037919 */ /* 0x000ee20000002100 */
[----:B------:R-:W-:Y:S01]  /*13750*/  BSSY B0, `(.L_x_365) ;  /* 0x000000a000007945 */ /* 0x000fe20003800000 */
[----:B------:R-:W-:Y:S02]  /*13760*/  IMAD.MOV.U32 R12, RZ, RZ, RZ ;  /* 0x000000ffff0c7224 */ /* 0x000fe400078e00ff */
[----:B------:R-:W-:Y:S02]  /*13770*/  IMAD.MOV.U32 R11, RZ, RZ, 0x1f ;  /* 0x0000001fff0b7424 */ /* 0x000fe400078e00ff */
[----:B------:R-:W-:Y:S01]  /*13780*/  IMAD.MOV.U32 R15, RZ, RZ, -0x1 ;  /* 0xffffffffff0f7424 */ /* 0x000fe200078e00ff */
[----:B---3--:R-:W-:-:S04]  /*13790*/  SHF.R.U32.HI R3, RZ, 0x5, R3 ;  /* 0x00000005ff037819 */ /* 0x008fc80000011603 */
[----:B------:R-:W-:-:S05]  /*137a0*/  LOP3.LUT R3, R3, 0x3, RZ, 0xc0, !PT ;  /* 0x0000000303037812 */ /* 0x000fca00078ec0ff */
[----:B------:R-:W-:-:S07]  /*137b0*/  IMAD.MOV.U32 R13, RZ, RZ, R3 ;  /* 0x000000ffff0d7224 */ /* 0x000fce00078e0003 */
[----:B012---:R-:W-:Y:S05]  /*137c0*/  WARPSYNC.COLLECTIVE R15, `(.L_x_366) ;  /* 0x000000000f087348 */ /* 0x007fea0003c00000 */
[----:B--2---:R2:W3:Y:S02]  /*137d0*/  SHFL.IDX P6, R14, R13, R12, R11 ;  /* 0x0000000c0d0e7389 */ /* 0x0044e400000c000b */
[----:B0123--:R-:W-:Y:S01]  /*137e0*/  ENDCOLLECTIVE ;  /* 0x000000000000791b */ /* 0x00ffe20003800000 */
.L_x_366:
[----:B------:R-:W-:Y:S05]  /*137f0*/  BSYNC B0 ;  /* 0x0000000000007941 */ /* 0x000fea0003800000 */
.L_x_365:
[----:B------:R-:W-:Y:S05]  /*13800*/  BRA `(.L_x_367) ;  /* 0xffffffe400c47947 */ /* 0x000fea000383ffff */
.L_x_322:
[----:B------:R-:W-:Y:S01]  /*13810*/  BSSY B0, `(.L_x_368) ;  /* 0x0000006000007945 */ /* 0x000fe20003800000 */
[----:B------:R-:W-:-:S07]  /*13820*/  IMAD.MOV.U32 R15, RZ, RZ, -0x1 ;  /* 0xffffffffff0f7424 */ /* 0x000fce00078e00ff */
[----:B012---:R-:W-:Y:S05]  /*13830*/  WARPSYNC.COLLECTIVE R15, `(.L_x_369) ;  /* 0x000000000f0c7348 */ /* 0x007fea0003c00000 */
[----:B------:R-:W-:Y:S02]  /*13840*/  ELECT P6, UR62, PT ;  /* 0x00000000003e782f */ /* 0x000fe400038c0000 */
[----:B------:R-:W-:Y:S01]  /*13850*/  MOV R14, UR62 ;  /* 0x0000003e000e7c02 */ /* 0x000fe20008000f00 */
[----:B012---:R-:W-:Y:S10]  /*13860*/  ENDCOLLECTIVE ;  /* 0x000000000000791b */ /* 0x007ff40003800000 */
.L_x_369:
[----:B------:R-:W-:Y:S05]  /*13870*/  BSYNC B0 ;  /* 0x0000000000007941 */ /* 0x000fea0003800000 */
.L_x_368:
[----:B------:R-:W-:Y:S05]  /*13880*/  BRA `(.L_x_370) ;  /* 0xffffffe400b87947 */ /* 0x000fea000383ffff */
.L_x_324:
[----:B--2---:R2:W3:Y:S02]  /*13890*/  SYNCS.PHASECHK.TRANS64.TRYWAIT P0, [R7+URZ], R4 ;  /* 0x00000004070075a7 */ /* 0x0044e4000800017f */
[----:B---3--:R-:W-:Y:S05]  /*138a0*/  @!P0 NANOSLEEP.SYNCS 0x989680 ;  /* 0x009896800000895d */ /* 0x008fea0003900000 */
[----:B------:R-:W3:Y:S02]  /*138b0*/  @!P0 SYNCS.PHASECHK.TRANS64 P0, [R7+URZ], R4 ;  /* 0x00000004070085a7 */ /* 0x000ee4000800007f */
[----:B---3--:R-:W-:Y:S05]  /*138c0*/  @!P0 BRA `(.L_x_324) ;  /* 0xfffffffc00f08947 */ /* 0x008fea000383ffff */
[----:B------:R-:W-:Y:S05]  /*138d0*/  BRA `(.L_x_371) ;  /* 0xffffffe400f47947 */ /* 0x000fea000383ffff */
.L_x_325:
[----:B---3--:R3:W4:Y:S02]  /*138e0*/  SYNCS.PHASECHK.TRANS64.TRYWAIT P0, [R5+URZ], R0 ;  /* 0x00000000050075a7 */ /* 0x008724000800017f */
[----:B----4-:R-:W-:Y:S05]  /*138f0*/  @!P0 NANOSLEEP.SYNCS 0x989680 ;  /* 0x009896800000895d */ /* 0x010fea0003900000 */
[----:B------:R-:W4:Y:S02]  /*13900*/  @!P0 SYNCS.PHASECHK.TRANS64 P0, [R5+URZ], R0 ;  /* 0x00000000050085a7 */ /* 0x000f24000800007f */
[----:B----4-:R-:W-:Y:S05]  /*13910*/  @!P0 BRA `(.L_x_325) ;  /* 0xfffffffc00f08947 */ /* 0x010fea000383ffff */
[----:B------:R-:W-:Y:S05]  /*13920*/  BRA `(.L_x_372) ;  /* 0xffffffe400e87947 */ /* 0x000fea000383ffff */
.L_x_327:
[----:B-1----:R1:W3:Y:S02]  /*13930*/  SYNCS.PHASECHK.TRANS64.TRYWAIT P0, [R5+URZ], R4 ;  /* 0x00000004050075a7 */ /* 0x0022e4000800017f */
[----:B---3--:R-:W-:Y:S05]  /*13940*/  @!P0 NANOSLEEP.SYNCS 0x989680 ;  /* 0x009896800000895d */ /* 0x008fea0003900000 */
[----:B------:R-:W3:Y:S02]  /*13950*/  @!P0 SYNCS.PHASECHK.TRANS64 P0, [R5+URZ], R4 ;  /* 0x00000004050085a7 */ /* 0x000ee4000800007f */
[----:B---3--:R-:W-:Y:S05]  /*13960*/  @!P0 BRA `(.L_x_327) ;  /* 0xfffffffc00f08947 */ /* 0x008fea000383ffff */
[----:B------:R-:W-:Y:S05]  /*13970*/  BRA `(.L_x_373) ;  /* 0xffffffe400ec7947 */ /* 0x000fea000383ffff */
.L_x_374:
        /* <DEDUP_REMOVED lines=16> */
.L_x_6039:


//--------------------- .text._ZN7cutlass13device_kernelIN5flash11enable_sm90INS1_16FlashAttnFwdSm90INS1_25CollectiveMainloopFwdSm90ILi2EN4cute5tupleIJNS5_1CILi1EEES8_S8_EEENS6_IJNS7_ILi64EEESA_SA_EEELi512ENS_6half_tEfNS_4arch4Sm90ELb0ELb0ELb1ELb1ELb0ELb0ELb0ELb0ELb0ELb1ELb1ELb0EEENS1_21CollectiveEpilogueFwdINS6_IJSA_NS7_ILi512EEESA_EEES9_SC_SE_Li256ELb1ELb1ELb1ELb0EEENS1_36VarlenDynamicPersistentTileSchedulerILi64ELi64ELi256ELi128ELb1ELb1ELb1ELb0ELb1ELb1EEEEEEEEEvNT_6ParamsE --------------------------
	.section	.text._ZN7cutlass13device_kernelIN5flash11enable_sm90INS1_16FlashAttnFwdSm90INS1_25CollectiveMainloopFwdSm90ILi2EN4cute5tupleIJNS5_1CILi1EEES8_S8_EEENS6_IJNS7_ILi64EEESA_SA_EEELi512ENS_6half_tEfNS_4arch4Sm90ELb0ELb0ELb1ELb1ELb0ELb0ELb0ELb0ELb0ELb1ELb1ELb0EEENS1_21CollectiveEpilogueFwdINS6_IJSA_NS7_ILi512EEESA_EEES9_SC_SE_Li256ELb1ELb1ELb1ELb0EEENS1_36VarlenDynamicPersistentTileSchedulerILi64ELi64ELi256ELi128ELb1ELb1ELb1ELb0ELb1ELb1EEEEEEEEEvNT_6ParamsE,"ax",@progbits
	.align	128
.text._ZN7cutlass13device_kernelIN5flash11enable_sm90INS1_16FlashAttnFwdSm90INS1_25CollectiveMainloopFwdSm90ILi2EN4cute5tupleIJNS5_1CILi1EEES8_S8_EEENS6_IJNS7_ILi64EEESA_SA_EEELi512ENS_6half_tEfNS_4arch4Sm90ELb0ELb0ELb1ELb1ELb0ELb0ELb0ELb0ELb0ELb1ELb1ELb0EEENS1_21CollectiveEpilogueFwdINS6_IJSA_NS7_ILi512EEESA_EEES9_SC_SE_Li256ELb1ELb1ELb1ELb0EEENS1_36VarlenDynamicPersistentTileSchedulerILi64ELi64ELi256ELi128ELb1ELb1ELb1ELb0ELb1ELb1EEEEEEEEEvNT_6ParamsE:
        .type           _ZN7cutlass13device_kernelIN5flash11enable_sm90INS1_16FlashAttnFwdSm90INS1_25CollectiveMainloopFwdSm90ILi2EN4cute5tupleIJNS5_1CILi1EEES8_S8_EEENS6_IJNS7_ILi64EEESA_SA_EEELi512ENS_6half_tEfNS_4arch4Sm90ELb0ELb0ELb1ELb1ELb0ELb0ELb0ELb0ELb0ELb1ELb1ELb0EEENS1_21CollectiveEpilogueFwdINS6_IJSA_NS7_ILi512EEESA_EEES9_SC_SE_Li256ELb1ELb1ELb1ELb0EEENS1_36VarlenDynamicPersistentTileSchedulerILi64ELi64ELi256ELi128ELb1ELb1ELb1ELb0ELb1ELb1EEEEEEEEEvNT_6ParamsE,@function
        .size           _ZN7cutlass13device_kernelIN5flash11enable_sm90INS1_16FlashAttnFwdSm90INS1_25CollectiveMainloopFwdSm90ILi2EN4cute5tupleIJNS5_1CILi1EEES8_S8_EEENS6_IJNS7_ILi64EEESA_SA_EEELi512ENS_6half_tEfNS_4arch4Sm90ELb0ELb0ELb1ELb1ELb0ELb0ELb0ELb0ELb0ELb1ELb1ELb0EEENS1_21CollectiveEpilogueFwdINS6_IJSA_NS7_ILi512EEESA_EEES9_SC_SE_Li256ELb1ELb1ELb1ELb0EEENS1_36VarlenDynamicPersistentTileSchedulerILi64ELi64ELi256ELi128ELb1ELb1ELb1ELb0ELb1ELb1EEEEEEEEEvNT_6ParamsE,(.L_x_6040 - _ZN7cutlass13device_kernelIN5flash11enable_sm90INS1_16FlashAttnFwdSm90INS1_25CollectiveMainloopFwdSm90ILi2EN4cute5tupleIJNS5_1CILi1EEES8_S8_EEENS6_IJNS7_ILi64EEESA_SA_EEELi512ENS_6half_tEfNS_4arch4Sm90ELb0ELb0ELb1ELb1ELb0ELb0ELb0ELb0ELb0ELb1ELb1ELb0EEENS1_21CollectiveEpilogueFwdINS6_IJSA_NS7_ILi512EEESA_EEES9_SC_SE_Li256ELb1ELb1ELb1ELb0EEENS1_36VarlenDynamicPersistentTileSchedulerILi64ELi64ELi256ELi128ELb1ELb1ELb1ELb0ELb1ELb1EEEEEEEEEvNT_6ParamsE)
        .other          _ZN7cutlass13device_kernelIN5flash11enable_sm90INS1_16FlashAttnFwdSm90INS1_25CollectiveMainloopFwdSm90ILi2EN4cute5tupleIJNS5_1CILi1EEES8_S8_EEENS6_IJNS7_ILi64EEESA_SA_EEELi512ENS_6half_tEfNS_4arch4Sm90ELb0ELb0ELb1ELb1ELb0ELb0ELb0ELb0ELb0ELb1ELb1ELb0EEENS1_21CollectiveEpilogueFwdINS6_IJSA_NS7_ILi512EEESA_EEES9_SC_SE_Li256ELb1ELb1ELb1ELb0EEENS1_36VarlenDynamicPersistentTileSchedulerILi64ELi64ELi256ELi128ELb1ELb1ELb1ELb0ELb1ELb1EEEEEEEEEvNT_6ParamsE,@"STO_CUDA_ENTRY STV_DEFAULT"
_ZN7cutlass13device_kernelIN5flash11enable_sm90INS1_16FlashAttnFwdSm90INS1_25CollectiveMainloopFwdSm90ILi2EN4cute5tupleIJNS5_1CILi1EEES8_S8_EEENS6_IJNS7_ILi64EEESA_SA_EEELi512ENS_6half_tEfNS_4arch4Sm90ELb0ELb0ELb1ELb1ELb0ELb0ELb0ELb0ELb0ELb1ELb1ELb0EEENS1_21CollectiveEpilogueFwdINS6_IJSA_NS7_ILi512EEESA_EEES9_SC_SE_Li256ELb1ELb1ELb1ELb0EEENS1_36VarlenDynamicPersistentTileSchedulerILi64ELi64ELi256ELi128ELb1ELb1ELb1ELb0ELb1ELb1EEEEEEEEEvNT_6ParamsE:
[----:B------:R-:W0:Y:S02]  /*0000*/  LDC R1, c[0x0][0x28] ;  /* 0x00000a00ff017b82 */ /* 0x000e240000000800 */
[----:B0-----:R-:W-:Y:S01]  /*0010*/  VIADD R1, R1, 0xffffffa0 ;  /* 0xffffffa001017836 */ /* 0x001fe20000000000 */
[----:B------:R-:W0:Y:S01]  /*0020*/  S2R R6, SR_TID.X ;  /* 0x0000000000067919 */ /* 0x000e220000002100 */
[----:B------:R-:W-:Y:S01]  /*0030*/  ELECT P0, URZ, PT ;  /* 0x00000000003f782f */ /* 0x000fe20003800000 */
[----:B------:R-:W-:Y:S01]  /*0040*/  BSSY B0, `(.L_x_375) ;  /* 0x000000e000007945 */ /* 0x000fe20003800000 */
[----:B0-----:R-:W-:-:S05]  /*0050*/  SHF.R.U32.HI R0, RZ, 0x5, R6 ;  /* 0x00000005ff007819 */ /* 0x001fca0000011606 */
[----:B------:R-:W0:Y:S02]  /*0060*/  SHFL.IDX PT, R2, R0, RZ, 0x1f ;  /* 0x00001fff00027589 */ /* 0x000e2400000e0000 */
[----:B0-----:R-:W-:Y:S02]  /*0070*/  ISETP.EQ.AND P0, PT, R2, RZ, P0 ;  /* 0x000000ff0200720c */ /* 0x001fe40000702270 */
[----:B------:R-:W-:-:S11]  /*0080*/  SHF.R.U32.HI R2, RZ, 0x7, R6 ;  /* 0x00000007ff027819 */ /* 0x000fd60000011606 */
        /* <DEDUP_REMOVED lines=9> */
.L_x_376:
[----:B------:R-:W-:Y:S05]  /*0120*/  BSYNC B0 ;  /* 0x0000000000007941 */ /* 0x000fea0003800000 */
.L_x_375:
        /* <DEDUP_REMOVED lines=20> */
[----:B0-----:R0:W1:Y:S05]  /*0270*/  @UP1 SYNCS.EXCH.64 URZ, [UR8+0x28c00], UR4 ;  /* 0x028c0004083f15b2 */ /* 0x00106a0008000100 */
[----:B------:R0:W2:Y:S01]  /*0280*/  @UP2 SYNCS.EXCH.64 URZ, [UR8+0x28c20], UR6 ;  /* 0x028c2006083f25b2 */ /* 0x0000a20008000100 */
        /* <DEDUP_REMOVED lines=13> */
[----:B------:R3:W0:Y:S02]  /*0360*/  SYNCS.EXCH.64 URZ, [UR6+0x28c48], UR4 ;  /* 0x028c4804063f75b2 */ /* 0x0006240008000100 */
[----:B---3--:R-:W-:Y:S01]  /*0370*/  NOP ;  /* 0x0000000000007918 */ /* 0x008fe20000000000 */
.L_x_377:
[----:B------:R-:W3:Y:S01]  /*0380*/  SHFL.IDX PT, R2, R0, RZ, 0x1f ;  /* 0x00001fff00027589 */ /* 0x000ee200000e0000 */
[----:B------:R-:W-:Y:S01]  /*0390*/  NOP ;  /* 0x0000000000007918 */ /* 0x000fe20000000000 */
[----:B---3--:R-:W-:-:S13]  /*03a0*/  ISETP.NE.AND P0, PT, R2, RZ, PT ;  /* 0x000000ff0200720c */ /* 0x008fda0003f05270 */
        /* <DEDUP_REMOVED lines=18> */
[----:B---3--:R-:W-:Y:S01]  /*04d0*/  NOP ;  /* 0x0000000000007918 */ /* 0x008fe20000000000 */
.L_x_378:
[----:B------:R-:W3:Y:S01]  /*04e0*/  SHFL.IDX PT, R2, R0, RZ, 0x1f ;  /* 0x00001fff00027589 */ /* 0x000ee200000e0000 */
[----:B------:R-:W-:Y:S01]  /*04f0*/  NOP ;  /* 0x0000000000007918 */ /* 0x000fe20000000000 */
[----:B---3--:R-:W-:-:S13]  /*0500*/  ISETP.NE.AND P0, PT, R2, RZ, PT ;  /* 0x000000ff0200720c */ /* 0x008fda0003f05270 */
        /* <DEDUP_REMOVED lines=14> */
[----:B---3--:R-:W-:Y:S01]  /*05f0*/  NOP ;  /* 0x0000000000007918 */ /* 0x008fe20000000000 */
.L_x_379:
        /* <DEDUP_REMOVED lines=22> */
.L_x_380:
        /* <DEDUP_REMOVED lines=22> */
.L_x_381:
[----:B------:R-:W-:Y:S01]  /*08c0*/  PLOP3.LUT P0, PT, PT, PT, UP0, 0x80, 0x0 ;  /* 0x000000000000781c */ /* 0x000fe20003f0f008 */
[----:B------:R-:W-:Y:S01]  /*08d0*/  UMOV UR36, 0x1 ;  /* 0x0000000100247882 */ /* 0x000fe20000000000 */
[----:B------:R-:W-:Y:S01]  /*08e0*/  NOP ;  /* 0x0000000000007918 */ /* 0x000fe20000000000 */
[----:B------:R-:W-:Y:S01]  /*08f0*/  USEL UR36, UR36, 0x2, !UP0 ;  /* 0x0000000224247887 */ /* 0x000fe2000c000000 */
[----:B------:R-:W-:Y:S01]  /*0900*/  ULDC.64 UR40, c[0x0][0x208] ;  /* 0x0000820000287ab9 */ /* 0x000fe20000000a00 */
[----:B012-4-:R-:W-:Y:S08]  /*0910*/  BAR.SYNC.DEFER_BLOCKING 0x0 ;  /* 0x0000000000007b1d */ /* 0x017ff00000010000 */
[----:B------:R-:W-:Y:S05]  /*0920*/  @!P0 BRA `(.L_x_382) ;  /* 0x000000c0008c8947 */ /* 0x000fea0003800000 */
.L_x_383:
[----:B------:R-:W-:-:S08]  /*0930*/  NOP ;  /* 0x0000000000007918 */ /* 0x000fd00000000000 */
[----:B------:R-:W0:Y:S02]  /*0940*/  USETMAXREG.TRY_ALLOC.CTAPOOL UP0, 0xf0 ;  /* 0x000000f0000079c8 */ /* 0x000e240008000600 */
[----:B0-----:R-:W-:-:S13]  /*0950*/  PLOP3.LUT P0, PT, PT, PT, UP0, 0x80, 0x0 ;  /* 0x000000000000781c */ /* 0x001fda0003f0f008 */
[----:B------:R-:W-:Y:S05]  /*0960*/  @!P0 BRA `(.L_x_383) ;  /* 0xfffffffc00f08947 */ /* 0x000fea000383ffff */
[----:B------:R-:W-:Y:S01]  /*0970*/  LOP3.LUT R0, R6, 0xffffff80, RZ, 0xc0, !PT ;  /* 0xffffff8006007812 */ /* 0x000fe200078ec0ff */
[----:B------:R-:W0:Y:S01]  /*0980*/  S2UR UR4, SR_CgaCtaId ;  /* 0x00000000000479c3 */ /* 0x000e220000008800 */
[----:B------:R-:W-:Y:S02]  /*0990*/  UMOV UR38, 0x400 ;  /* 0x0000040000267882 */ /* 0x000fe40000000000 */
[----:B------:R-:W-:-:S13]  /*09a0*/  ISETP.NE.AND P0, PT, R0, 0x80, PT ;  /* 0x000000800000780c */ /* 0x000fda0003f05270 */
[----:B------:R-:W-:Y:S06]  /*09b0*/  @!P0 BAR.ARV 0x8, 0x100 ;  /* 0x0204000000008b1d */ /* 0x000fec0000002000 */
[----:B------:R-:W-:Y:S01]  /*09c0*/  ISETP.GE.U32.AND P0, PT, R6, 0x100, PT ;  /* 0x000001000600780c */ /* 0x000fe20003f06070 */
[----:B0-----:R-:W-:-:S03]  /*09d0*/  ULEA UR38, UR4, UR38, 0x18 ;  /* 0x0000002604267291 */ /* 0x001fc6000f8ec03f */
[----:B------:R-:W-:-:S09]  /*09e0*/  ULDC UR4, c[0x0][0xc3c] ;  /* 0x00030f0000047ab9 */ /* 0x000fd20000000800 */
[----:B------:R-:W-:Y:S08]  /*09f0*/  @P0 BAR.ARV 0xf, 0x100 ;  /* 0x03c4000000000b1d */ /* 0x000ff00000002000 */
[----:B------:R-:W-:Y:S06]  /*0a00*/  BAR.SYNC.DEFER_BLOCKING 0x5, 0x180 ;  /* 0x0146000000007b1d */ /* 0x000fec0000010000 */
[----:B------:R-:W0:Y:S02]  /*0a10*/  LDS.128 R8, [UR38+0x28cd0] ;  /* 0x028cd026ff087984 */ /* 0x000e240008000c00 */
[----:B------:R-:W-:Y:S06]  /*0a20*/  BAR.ARV 0x4, 0x180 ;  /* 0x0106000000007b1d */ /* 0x000fec0000002000 */
[----:B0-----:R-:W-:-:S13]  /*0a30*/  ISETP.GE.AND P0, PT, R11, UR4, PT ;  /* 0x000000040b007c0c */ /* 0x001fda000bf06270 */
[----:B------:R-:W-:Y:S05]  /*0a40*/  @P0 EXIT ;  /* 0x000000000000094d */ /* 0x000fea0003800000 */
[----:B------:R-:W-:Y:S01]  /*0a50*/  VIADD R6, R6, 0xffffff80 ;  /* 0xffffff8006067836 */ /* 0x000fe20000000000 */
[----:B------:R-:W-:Y:S01]  /*0a60*/  R2UR UR5, R9 ;  /* 0x00000000090572ca */ /* 0x000fe200000e0000 */
[----:B------:R-:W-:Y:S01]  /*0a70*/  IMAD.MOV.U32 R22, RZ, RZ, 0x40 ;  /* 0x00000040ff167424 */ /* 0x000fe200078e00ff */
[----:B------:R-:W-:Y:S01]  /*0a80*/  R2UR UR7, R11 ;  /* 0x000000000b0772ca */ /* 0x000fe200000e0000 */
[----:B------:R-:W-:Y:S01]  /*0a90*/  ULOP3.LUT UR49, UR36, 0x1, URZ, 0xfc, !UPT ;  /* 0x0000000124317892 */ /* 0x000fe2000f8efc3f */
[----:B------:R-:W-:Y:S01]  /*0aa0*/  SHF.R.S32.HI R3, RZ, 0x1f, R6 ;  /* 0x0000001fff037819 */ /* 0x000fe20000011406 */
[----:B------:R-:W-:Y:S01]  /*0ab0*/  UMOV UR48, URZ ;  /* 0x0000003f00307c82 */ /* 0x000fe20008000000 */
[----:B------:R-:W-:Y:S01]  /*0ac0*/  R2UR UR6, R10 ;  /* 0x000000000a0672ca */ /* 0x000fe200000e0000 */
[----:B------:R-:W-:Y:S01]  /*0ad0*/  UMOV UR47, URZ ;  /* 0x0000003f002f7c82 */ /* 0x000fe20008000000 */
[CC--:B------:R-:W-:Y:S01]  /*0ae0*/  LEA.HI R0, R3.reuse, R6.reuse, RZ, 0x4 ;  /* 0x0000000603007211 */ /* 0x0c0fe200078f20ff */
[----:B------:R-:W-:Y:S01]  /*0af0*/  UMOV UR37, URZ ;  /* 0x0000003f00257c82 */ /* 0x000fe20008000000 */
[----:B------:R-:W-:-:S02]  /*0b00*/  LEA.HI R2, R3, R6, RZ, 0x5 ;  /* 0x0000000603027211 */ /* 0x000fc400078f28ff */
[CC--:B------:R-:W-:Y:S02]  /*0b10*/  LEA.HI R5, R3.reuse, R6.reuse, RZ, 0x7 ;  /* 0x0000000603057211 */ /* 0x0c0fe400078f38ff */
[CC--:B------:R-:W-:Y:S02]  /*0b20*/  LEA.HI R4, R3.reuse, R6.reuse, RZ, 0x3 ;  /* 0x0000000603047211 */ /* 0x0c0fe400078f18ff */
[----:B------:R-:W-:Y:S02]  /*0b30*/  LEA.HI R3, R3, R6, RZ, 0x2 ;  /* 0x0000000603037211 */ /* 0x000fe400078f10ff */
[----:B------:R-:W-:Y:S02]  /*0b40*/  SHF.R.S32.HI R9, RZ, 0x4, R0 ;  /* 0x00000004ff097819 */ /* 0x000fe40000011400 */
[----:B------:R-:W-:Y:S02]  /*0b50*/  SHF.R.S32.HI R11, RZ, 0x5, R2 ;  /* 0x00000005ff0b7819 */ /* 0x000fe40000011402 */
[----:B------:R-:W-:-:S02]  /*0b60*/  LOP3.LUT R7, R0, 0xfffffff0, RZ, 0xc0, !PT ;  /* 0xfffffff000077812 */ /* 0x000fc400078ec0ff */
[----:B------:R-:W-:Y:S02]  /*0b70*/  SHF.R.S32.HI R2, RZ, 0x1f, R2 ;  /* 0x0000001fff027819 */ /* 0x000fe40000011402 */
[----:B------:R-:W-:Y:S01]  /*0b80*/  LOP3.LUT R15, R3, 0xfffffffc, RZ, 0xc0, !PT ;  /* 0xfffffffc030f7812 */ /* 0x000fe200078ec0ff */
[----:B------:R-:W-:Y:S01]  /*0b90*/  IMAD.IADD R7, R6, 0x1, -R7 ;  /* 0x0000000106077824 */ /* 0x000fe200078e0a07 */
[----:B------:R-:W-:Y:S02]  /*0ba0*/  LOP3.LUT R3, R5, 0xffffff80, RZ, 0xc0, !PT ;  /* 0xffffff8005037812 */ /* 0x000fe400078ec0ff */
[----:B------:R-:W-:Y:S01]  /*0bb0*/  LEA.HI R0, R0, R9, RZ, 0x1 ;  /* 0x0000000900007211 */ /* 0x000fe200078f08ff */
[----:B------:R-:W-:Y:S01]  /*0bc0*/  IMAD.IADD R15, R6, 0x1, -R15 ;  /* 0x00000001060f7824 */ /* 0x000fe200078e0a0f */
[----:B------:R-:W-:Y:S01]  /*0bd0*/  LEA.HI R2, R2, R11, RZ, 0x2 ;  /* 0x0000000b02027211 */ /* 0x000fe200078f10ff */
[----:B------:R-:W-:Y:S01]  /*0be0*/  IMAD.IADD R3, R6, 0x1, -R3 ;  /* 0x0000000106037824 */ /* 0x000fe200078e0a03 */
[----:B------:R-:W-:-:S02]  /*0bf0*/  LOP3.LUT R0, R0, 0x1ffffffe, RZ, 0xc0, !PT ;  /* 0x1ffffffe00007812 */ /* 0x000fc400078ec0ff */
[----:B------:R-:W-:Y:S02]  /*0c00*/  LOP3.LUT R13, R4, 0xfffffff8, RZ, 0xc0, !PT ;  /* 0xfffffff8040d7812 */ /* 0x000fe400078ec0ff */
[----:B------:R-:W-:Y:S01]  /*0c10*/  LOP3.LUT R4, R2, 0x3ffffc, RZ, 0xc0, !PT ;  /* 0x003ffffc02047812 */ /* 0x000fe200078ec0ff */
[----:B------:R-:W-:Y:S01]  /*0c20*/  IMAD.IADD R9, R9, 0x1, -R0 ;  /* 0x0000000109097824 */ /* 0x000fe200078e0a00 */
[----:B------:R-:W-:Y:S01]  /*0c30*/  SHF.R.S32.HI R220, RZ, 0x7, R5 ;  /* 0x00000007ffdc7819 */ /* 0x000fe20000011405 */
[----:B------:R-:W-:Y:S01]  /*0c40*/  IMAD.IADD R13, R6, 0x1, -R13 ;  /* 0x00000001060d7824 */ /* 0x000fe200078e0a0d */
[----:B------:R-:W-:Y:S01]  /*0c50*/  SHF.R.S32.HI R2, RZ, 0x1f, R7 ;  /* 0x0000001fff027819 */ /* 0x000fe20000011407 */
[----:B------:R-:W-:Y:S01]  /*0c60*/  IMAD.IADD R8, R11, 0x1, -R4 ;  /* 0x000000010b087824 */ /* 0x000fe200078e0a04 */
[----:B------:R-:W-:Y:S01]  /*0c70*/  SHF.R.S32.HI R0, RZ, 0x1f, R3 ;  /* 0x0000001fff007819 */ /* 0x000fe20000011403 */
[----:B------:R-:W-:Y:S01]  /*0c80*/  IMAD R17, R220, 0x100, R7 ;  /* 0x00000100dc117824 */ /* 0x000fe200078e0207 */
[----:B------:R-:W-:Y:S01]  /*0c90*/  LEA.HI R6, R2, R7, RZ, 0x3 ;  /* 0x0000000702067211 */ /* 0x000fe200078f18ff */
[----:B------:R-:W-:Y:S01]  /*0ca0*/  IMAD.SHL.U32 R9, R9, 0x8, RZ ;  /* 0x0000000809097824 */ /* 0x000fe200078e00ff */
[----:B------:R-:W-:Y:S01]  /*0cb0*/  LEA.HI R2, R0, R3, RZ, 0x2 ;  /* 0x0000000300027211 */ /* 0x000fe200078f10ff */
[----:B------:R-:W-:Y:S01]  /*0cc0*/  IMAD R12, R8, 0x10, R17 ;  /* 0x00000010080c7824 */ /* 0x000fe200078e0211 */
[C---:B------:R-:W-:Y:S01]  /*0cd0*/  LOP3.LUT R4, R6.reuse, 0xfffffff8, RZ, 0xc0, !PT ;  /* 0xfffffff806047812 */ /* 0x040fe200078ec0ff */
[----:B------:R-:W-:Y:S01]  /*0ce0*/  IMAD.SHL.U32 R6, R6, 0x40, RZ ;  /* 0x0000004006067824 */ /* 0x000fe200078e00ff */
[----:B------:R-:W-:-:S02]  /*0cf0*/  LOP3.LUT R8, R2, 0x7ffffffc, RZ, 0xc0, !PT ;  /* 0x7ffffffc02087812 */ /* 0x000fc400078ec0ff */
[----:B------:R-:W-:Y:S01]  /*0d00*/  LEA.HI R10, R15, R15, RZ, 0x1 ;  /* 0x0000000f0f0a7211 */ /* 0x000fe200078f08ff */
[----:B------:R-:W-:Y:S01]  /*0d10*/  IMAD.IADD R7, R7, 0x1, -R4 ;  /* 0x0000000107077824 */ /* 0x000fe200078e0a04 */
[----:B------:R-:W-:Y:S01]  /*0d20*/  LEA.HI R4, R0, R3, RZ, 0x5 ;  /* 0x0000000300047211 */ /* 0x000fe200078f28ff */
[----:B------:R-:W-:Y:S01]  /*0d30*/  IMAD.IADD R8, R3, 0x1, -R8 ;  /* 0x0000000103087824 */ /* 0x000fe200078e0a08 */
[--C-:B------:R-:W-:Y:S02]  /*0d40*/  SHF.R.S32.HI R0, RZ, 0x2, R2.reuse ;  /* 0x00000002ff007819 */ /* 0x100fe40000011402 */
[----:B------:R-:W-:Y:S01]  /*0d50*/  SHF.R.S32.HI R3, RZ, 0x1f, R2 ;  /* 0x0000001fff037819 */ /* 0x000fe20000011402 */
[----:B------:R-:W-:Y:S01]  /*0d60*/  IMAD.SHL.U32 R2, R7, 0x40, RZ ;  /* 0x0000004007027824 */ /* 0x000fe200078e00ff */
[----:B------:R-:W-:Y:S01]  /*0d70*/  LOP3.LUT R10, R10, 0x1ffffffe, RZ, 0xc0, !PT ;  /* 0x1ffffffe0a0a7812 */ /* 0x000fe200078ec0ff */
[----:B------:R-:W-:Y:S01]  /*0d80*/  IMAD.SHL.U32 R223, R8, 0x2, RZ ;  /* 0x0000000208df7824 */ /* 0x000fe200078e00ff */
[----:B------:R-:W-:-:S02]  /*0d90*/  LEA.HI R5, R5, R220, RZ, 0x1 ;  /* 0x000000dc05057211 */ /* 0x000fc400078f08ff */
[----:B------:R-:W-:Y:S01]  /*0da0*/  LOP3.LUT R2, R2, 0x1c0, RZ, 0xc0, !PT ;  /* 0x000001c002027812 */ /* 0x000fe200078ec0ff */
[----:B------:R-:W-:Y:S01]  /*0db0*/  IMAD.IADD R15, R15, 0x1, -R10 ;  /* 0x000000010f0f7824 */ /* 0x000fe200078e0a0a */
[----:B------:R-:W-:Y:S01]  /*0dc0*/  LEA.HI R3, R3, R0, RZ, 0x3 ;  /* 0x0000000003037211 */ /* 0x000fe200078f18ff */
[--C-:B------:R-:W-:Y:S01]  /*0dd0*/  IMAD.U32 R10, R12, 0x40, R9.reuse ;  /* 0x000000400c0a7824 */ /* 0x100fe200078e0009 */
[----:B------:R-:W-:Y:S02]  /*0de0*/  LOP3.LUT R9, R2, 0x8, R9, 0xf8, !PT ;  /* 0x0000000802097812 */ /* 0x000fe400078ef809 */
[----:B------:R-:W-:Y:S02]  /*0df0*/  LOP3.LUT R6, R6, 0x7ffffe00, RZ, 0xc0, !PT ;  /* 0x7ffffe0006067812 */ /* 0x000fe400078ec0ff */
[----:B------:R-:W-:Y:S01]  /*0e00*/  SHF.R.U32.HI R2, RZ, 0x3, R2 ;  /* 0x00000003ff027819 */ /* 0x000fe20000011602 */
[----:B------:R0:W-:Y:S01]  /*0e10*/  STL [R1+0x50], R10 ;  /* 0x0000500a01007387 */ /* 0x0001e20000100800 */
[----:B------:R-:W-:Y:S01]  /*0e20*/  LOP3.LUT R5, R5, 0xfffffe, RZ, 0xc0, !PT ;  /* 0x00fffffe05057812 */ /* 0x000fe200078ec0ff */
[----:B------:R-:W-:Y:S01]  /*0e30*/  IMAD R6, R11, 0x400, R6 ;  /* 0x000004000b067824 */ /* 0x000fe200078e0206 */
[----:B------:R-:W-:-:S02]  /*0e40*/  LOP3.LUT R3, R3, 0xfffffff8, RZ, 0xc0, !PT ;  /* 0xfffffff803037812 */ /* 0x000fc400078ec0ff */
[----:B------:R-:W-:Y:S01]  /*0e50*/  LOP3.LUT R9, R9, R2, RZ, 0x3c, !PT ;  /* 0x0000000209097212 */ /* 0x000fe200078e3cff */
[----:B------:R-:W-:Y:S01]  /*0e60*/  IMAD.IADD R5, R220, 0x1, -R5 ;  /* 0x00000001dc057824 */ /* 0x000fe200078e0a05 */
[----:B------:R-:W-:Y:S01]  /*0e70*/  SHF.R.S32.HI R4, RZ, 0x5, R4 ;  /* 0x00000005ff047819 */ /* 0x000fe20000011404 */
[----:B------:R-:W-:Y:S01]  /*0e80*/  IMAD.IADD R3, R0, 0x1, -R3 ;  /* 0x0000000100037824 */ /* 0x000fe200078e0a03 */
[----:B------:R-:W-:Y:S01]  /*0e90*/  R2P PR, R7, 0x6 ;  /* 0x0000000607007804 */ /* 0x000fe20000000000 */
[----:B------:R-:W-:Y:S02]  /*0ea0*/  IMAD.IADD R6, R6, 0x1, R9 ;  /* 0x0000000106067824 */ /* 0x000fe400078e0209 */
[----:B0-----:R-:W-:Y:S02]  /*0eb0*/  IMAD.SHL.U32 R10, R5, 0x100, RZ ;  /* 0x00000100050a7824 */ /* 0x001fe400078e00ff */
[----:B------:R-:W-:Y:S01]  /*0ec0*/  IMAD.SHL.U32 R2, R13, 0x8, RZ ;  /* 0x000000080d027824 */ /* 0x000fe200078e00ff */
[----:B------:R-:W-:Y:S01]  /*0ed0*/  LEA R18, R6, UR38, 0x1 ;  /* 0x0000002606127c11 */ /* 0x000fe2000f8e08ff */
[----:B------:R-:W-:Y:S01]  /*0ee0*/  IMAD R16, R4, 0x10, R3 ;  /* 0x0000001004107824 */ /* 0x000fe200078e0203 */
[----:B------:R-:W-:Y:S01]  /*0ef0*/  STL [R1+0x4c], R10 ;  /* 0x00004c0a01007387 */ /* 0x000fe20000100800 */
[----:B------:R-:W-:Y:S01]  /*0f00*/  IMAD.IADD R17, R223, 0x1, R10 ;  /* 0x00000001df117824 */ /* 0x000fe200078e020a */
[----:B------:R-:W-:Y:S01]  /*0f10*/  SEL R22, R22, 0xffffffc0, !P2 ;  /* 0xffffffc016167807 */ /* 0x000fe20005000000 */
[----:B------:R-:W-:-:S02]  /*0f20*/  VIADD R188, R2, 0x40 ;  /* 0x0000004002bc7836 */ /* 0x000fc40000000000 */
[C---:B------:R-:W-:Y:S01]  /*0f30*/  VIADD R219, R17.reuse, 0x8 ;  /* 0x0000000811db7836 */ /* 0x040fe20000000000 */
[----:B------:R-:W-:Y:S01]  /*0f40*/  SHF.R.S32.HI R0, RZ, 0x1f, R17 ;  /* 0x0000001fff007819 */ /* 0x000fe20000011411 */
[----:B------:R-:W-:Y:S01]  /*0f50*/  VIADD R218, R17, 0x10 ;  /* 0x0000001011da7836 */ /* 0x000fe20000000000 */
[----:B------:R-:W-:Y:S01]  /*0f60*/  SHF.R.S32.HI R3, RZ, 0x1f, R188 ;  /* 0x0000001fff037819 */ /* 0x000fe200000114bc */
[----:B------:R-:W-:Y:S01]  /*0f70*/  IMAD R4, R15, 0x8, R16 ;  /* 0x000000080f047824 */ /* 0x000fe200078e0210 */
[----:B------:R-:W-:Y:S01]  /*0f80*/  SHF.R.S32.HI R3, RZ, 0x1f, R219 ;  /* 0x0000001fff037819 */ /* 0x000fe200000114db */
[C---:B------:R-:W-:Y:S01]  /*0f90*/  VIADD R217, R17.reuse, 0x18 ;  /* 0x0000001811d97836 */ /* 0x040fe20000000000 */
[----:B------:R-:W-:Y:S01]  /*0fa0*/  SHF.R.S32.HI R0, RZ, 0x1f, R218 ;  /* 0x0000001fff007819 */ /* 0x000fe200000114da */
[C---:B------:R-:W-:Y:S01]  /*0fb0*/  VIADD R216, R17.reuse, 0x20 ;  /* 0x0000002011d87836 */ /* 0x040fe20000000000 */
[----:B------:R0:W-:Y:S01]  /*0fc0*/  STL [R1+0x48], R4 ;  /* 0x0000480401007387 */ /* 0x0001e20000100800 */
[----:B------:R-:W-:-:S02]  /*0fd0*/  VIADD R215, R17, 0x28 ;  /* 0x0000002811d77836 */ /* 0x000fc40000000000 */
[C---:B------:R-:W-:Y:S01]  /*0fe0*/  VIADD R214, R17.reuse, 0x30 ;  /* 0x0000003011d67836 */ /* 0x040fe20000000000 */
[----:B------:R-:W-:Y:S01]  /*0ff0*/  SHF.R.S32.HI R3, RZ, 0x1f, R216 ;  /* 0x0000001fff037819 */ /* 0x000fe200000114d8 */
[C---:B------:R-:W-:Y:S01]  /*1000*/  VIADD R213, R17.reuse, 0x38 ;  /* 0x0000003811d57836 */ /* 0x040fe20000000000 */
[----:B------:R-:W-:Y:S01]  /*1010*/  SHF.R.S32.HI R0, RZ, 0x1f, R215 ;  /* 0x0000001fff007819 */ /* 0x000fe200000114d7 */
[C---:B------:R-:W-:Y:S02]  /*1020*/  VIADD R212, R17.reuse, 0x40 ;  /* 0x0000004011d47836 */ /* 0x040fe40000000000 */
[C---:B------:R-:W-:Y:S01]  /*1030*/  VIADD R23, R18.reuse, 0x26800 ;  /* 0x0002680012177836 */ /* 0x040fe20000000000 */
[----:B0-----:R-:W-:Y:S01]  /*1040*/  SHF.R.S32.HI R4, RZ, 0x1f, R217 ;  /* 0x0000001fff047819 */ /* 0x001fe200000114d9 */
[C---:B------:R-:W-:Y:S01]  /*1050*/  VIADD R211, R17.reuse, 0x48 ;  /* 0x0000004811d37836 */ /* 0x040fe20000000000 */
[----:B------:R-:W-:Y:S01]  /*1060*/  SHF.R.S32.HI R4, RZ, 0x1f, R214 ;  /* 0x0000001fff047819 */ /* 0x000fe200000114d6 */
        /* <DEDUP_REMOVED lines=42> */
[----:B------:R-:W-:Y:S01]  /*1310*/  VIADD R189, R17, 0xf8 ;  /* 0x000000f811bd7836 */ /* 0x000fe20000000000 */
[----:B------:R-:W-:Y:S01]  /*1320*/  SHF.R.S32.HI R227, RZ, 0x1f, R192 ;  /* 0x0000001fffe37819 */ /* 0x000fe200000114c0 */
[----:B------:R-:W-:Y:S01]  /*1330*/  VIADD R19, R18, 0x26820 ;  /* 0x0002682012137836 */ /* 0x000fe20000000000 */
[----:B------:R-:W-:Y:S01]  /*1340*/  SHF.R.S32.HI R226, RZ, 0x1f, R191 ;  /* 0x0000001fffe27819 */ /* 0x000fe200000114bf */
[C---:B------:R-:W-:Y:S01]  /*1350*/  @P1 VIADD R19, R23.reuse, 0xffffffe0 ;  /* 0xffffffe017131836 */ /* 0x040fe20000000000 */
[----:B------:R-:W-:Y:S01]  /*1360*/  SHF.R.S32.HI R225, RZ, 0x1f, R190 ;  /* 0x0000001fffe17819 */ /* 0x000fe200000114be */
[----:B------:R-:W-:Y:S01]  /*1370*/  IMAD.IADD R23, R23, 0x1, R22 ;  /* 0x0000000117177824 */ /* 0x000fe200078e0216 */
[----:B------:R-:W-:Y:S01]  /*1380*/  SHF.R.S32.HI R224, RZ, 0x1f, R189 ;  /* 0x0000001fffe07819 */ /* 0x000fe200000114bd */
[----:B------:R-:W-:-:S02]  /*1390*/  VIADD R187, R2, 0x80 ;  /* 0x0000008002bb7836 */ /* 0x000fc40000000000 */
[C---:B------:R-:W-:Y:S02]  /*13a0*/  VIADD R186, R2.reuse, 0xc0 ;  /* 0x000000c002ba7836 */ /* 0x040fe40000000000 */
[C---:B------:R-:W-:Y:S02]  /*13b0*/  VIADD R185, R2.reuse, 0x100 ;  /* 0x0000010002b97836 */ /* 0x040fe40000000000 */
[C---:B------:R-:W-:Y:S02]  /*13c0*/  VIADD R184, R2.reuse, 0x140 ;  /* 0x0000014002b87836 */ /* 0x040fe40000000000 */
[C---:B------:R-:W-:Y:S02]  /*13d0*/  VIADD R222, R2.reuse, 0x180 ;  /* 0x0000018002de7836 */ /* 0x040fe40000000000 */
[----:B------:R-:W-:Y:S02]  /*13e0*/  VIADD R221, R2, 0x1c0 ;  /* 0x000001c002dd7836 */ /* 0x000fe40000000000 */
[----:B------:R-:W-:-:S07]  /*13f0*/  IMAD.IADD R22, R22, 0x1, R19 ;  /* 0x0000000116167824 */ /* 0x000fce00078e0213 */
.L_x_432:
[----:B------:R-:W-:Y:S01]  /*1400*/  ULDC.64 UR8, c[0x0][0xc88] ;  /* 0x0003220000087ab9 */ /* 0x000fe20000000a00 */
[----:B------:R-:W-:Y:S01]  /*1410*/  ULDC.64 UR10, c[0x0][0xa20] ;  /* 0x00028800000a7ab9 */ /* 0x000fe20000000a00 */
[----:B------:R-:W-:Y:S02]  /*1420*/  UIMAD.WIDE UR8, UR7, 0x4, UR8 ;  /* 0x00000004070878a5 */ /* 0x000fe4000f8e0208 */
[----:B------:R-:W-:Y:S01]  /*1430*/  UISETP.NE.U32.AND UP1, UPT, UR10, URZ, UPT ;  /* 0x0000003f0a00728c */ /* 0x000fe2000bf25070 */
[----:B------:R-:W-:Y:S01]  /*1440*/  UMOV UR43, UR5 ;  /* 0x00000005002b7c82 */ /* 0x000fe20008000000 */
[----:B------:R-:W-:Y:S02]  /*1450*/  ULOP3.LUT UR4, UR6, 0xff0000, URZ, 0xc0, !UPT ;  /* 0x00ff000006047892 */ /* 0x000fe4000f8ec03f */
[----:B0123--:R-:W-:Y:S01]  /*1460*/  IMAD.U32 R4, RZ, RZ, UR8 ;  /* 0x00000008ff047e24 */ /* 0x00ffe2000f8e00ff */
[----:B------:R-:W-:Y:S01]  /*1470*/  ULDC UR7, c[0x0][0x424] ;  /* 0x0001090000077ab9 */ /* 0x000fe20000000800 */
[----:B----4-:R-:W-:Y:S01]  /*1480*/  IMAD.U32 R5, RZ, RZ, UR9 ;  /* 0x00000009ff057e24 */ /* 0x010fe2000f8e00ff */
[----:B------:R-:W-:-:S04]  /*1490*/  ULDC.64 UR8, c[0x0][0xa28] ;  /* 0x00028a0000087ab9 */ /* 0x000fc80000000a00 */
[----:B------:R-:W2:Y:S01]  /*14a0*/  LDG.E R4, desc[UR40][R4.64] ;  /* 0x0000002804047981 */ /* 0x000ea2000c1e1900 */
[----:B------:R-:W-:Y:S02]  /*14b0*/  UISETP.NE.U32.AND UP0, UPT, UR8, URZ, UPT ;  /* 0x0000003f0800728c */ /* 0x000fe4000bf05070 */
[----:B------:R-:W-:Y:S02]  /*14c0*/  UISETP.NE.AND.EX UP1, UPT, UR11, URZ, UPT, UP1 ;  /* 0x0000003f0b00728c */ /* 0x000fe4000bf25310 */
[----:B------:R-:W-:-:S04]  /*14d0*/  UISETP.NE.AND.EX UP0, UPT, UR9, URZ, UPT, UP0 ;  /* 0x0000003f0900728c */ /* 0x000fc8000bf05300 */
[----:B------:R-:W-:Y:S02]  /*14e0*/  PLOP3.LUT P1, PT, PT, PT, UP1, 0x80, 0x0 ;  /* 0x000000000000781c */ /* 0x000fe40003f2f018 */
[----:B------:R-:W-:Y:S02]  /*14f0*/  PLOP3.LUT P0, PT, PT, PT, UP0, 0x80, 0x0 ;  /* 0x000000000000781c */ /* 0x000fe40003f0f008 */
[----:B--2---:R-:W-:-:S13]  /*1500*/  R2UR UR39, R4 ;  /* 0x00000000042772ca */ /* 0x004fda00000e0000 */
[----:B------:R-:W-:Y:S02]  /*1510*/  USHF.R.S32.HI UR42, URZ, 0x1f, UR39 ;  /* 0x0000001f3f2a7899 */ /* 0x000fe40008011427 */
[----:B------:R-:W-:-:S04]  /*1520*/  @UP0 ULEA UR8, UP2, UR39, UR8, 0x2 ;  /* 0x0000000827080291 */ /* 0x000fc8000f84103f */
[----:B------:R-:W-:Y:S02]  /*1530*/  @UP0 ULEA.HI.X UR9, UR39, UR9, UR42, 0x2, UP2 ;  /* 0x0000000927090291 */ /* 0x000fe400090f142a */
[----:B------:R-:W-:Y:S01]  /*1540*/  @UP1 ULEA UR10, UP0, UR39, UR10, 0x2 ;  /* 0x0000000a270a1291 */ /* 0x000fe2000f80103f */
[----:B------:R-:W-:-:S03]  /*1550*/  IMAD.U32 R4, RZ, RZ, UR8 ;  /* 0x00000008ff047e24 */ /* 0x000fc6000f8e00ff */
[----:B------:R-:W-:Y:S01]  /*1560*/  @UP1 ULEA.HI.X UR11, UR39, UR11, UR42, 0x2, UP0 ;  /* 0x0000000b270b1291 */ /* 0x000fe200080f142a */
[----:B------:R-:W-:Y:S01]  /*1570*/  IMAD.U32 R5, RZ, RZ, UR9 ;  /* 0x00000009ff057e24 */ /* 0x000fe2000f8e00ff */
[----:B------:R-:W-:Y:S01]  /*1580*/  ULDC.64 UR8, c[0x0][0x418] ;  /* 0x0001060000087ab9 */ /* 0x000fe20000000a00 */
[----:B------:R-:W-:-:S03]  /*1590*/  IMAD.U32 R6, RZ, RZ, UR10 ;  /* 0x0000000aff067e24 */ /* 0x000fc6000f8e00ff */
[----:B------:R-:W-:Y:S01]  /*15a0*/  IMAD.U32 R7, RZ, RZ, UR11 ;  /* 0x0000000bff077e24 */ /* 0x000fe2000f8e00ff */
[----:B------:R-:W2:Y:S04]  /*15b0*/  @P0 LDG.E R4, desc[UR40][R4.64] ;  /* 0x0000002804040981 */ /* 0x000ea8000c1e1900 */
[----:B------:R-:W3:Y:S01]  /*15c0*/  @P1 LDG.E R6, desc[UR40][R6.64] ;  /* 0x0000002806061981 */ /* 0x000ee2000c1e1900 */
[----:B------:R-:W-:Y:S02]  /*15d0*/  UISETP.NE.U32.AND UP0, UPT, UR8, URZ, UPT ;  /* 0x0000003f0800728c */ /* 0x000fe4000bf05070 */
[----:B------:R-:W-:Y:S02]  /*15e0*/  ULOP3.LUT UR5, UR6, 0xff000000, URZ, 0xc0, !UPT ;  /* 0xff00000006057892 */ /* 0x000fe4000f8ec03f */
[----:B------:R-:W-:-:S02]  /*15f0*/  UISETP.NE.AND.EX UP0, UPT, UR9, URZ, UPT, UP0 ;  /* 0x0000003f0900728c */ /* 0x000fc4000bf05300 */
[----:B------:R-:W-:Y:S02]  /*1600*/  USHF.R.U32.HI UR5, URZ, 0x8, UR5 ;  /* 0x000000083f057899 */ /* 0x000fe40008011605 */
[----:B------:R-:W-:Y:S02]  /*1610*/  USEL UR7, UR7, 0x1, UP0 ;  /* 0x0000000107077887 */ /* 0x000fe40008000000 */
[----:B------:R-:W-:Y:S01]  /*1620*/  ULEA.HI UR46, UR4, UR5, URZ, 0x10 ;  /* 0x00000005042e7291 */ /* 0x000fe2000f8f803f */
[----:B------:R-:W-:Y:S02]  /*1630*/  UMOV UR53, URZ ;  /* 0x0000003f00357c82 */ /* 0x000fe40008000000 */
[----:B------:R-:W-:Y:S01]  /*1640*/  ULDC UR4, c[0x0][0x2f0] ;  /* 0x0000bc0000047ab9 */ /* 0x000fe20000000800 */
[----:B------:R-:W-:Y:S02]  /*1650*/  ULOP3.LUT UR44, UR6, 0xffff, URZ, 0xc0, !UPT ;  /* 0x0000ffff062c7892 */ /* 0x000fe4000f8ec03f */
[----:B------:R-:W-:Y:S01]  /*1660*/  UIMAD UR7, UR7, UR4, URZ ;  /* 0x00000004070772a4 */ /* 0x000fe2000f8e023f */
[----:B------:R-:W-:Y:S01]  /*1670*/  ULDC UR6, c[0x0][0x9f0] ;  /* 0x00027c0000067ab9 */ /* 0x000fe20000000800 */
[----:B--2---:R-:W-:-:S05]  /*1680*/  @P0 R2UR UR53, R4 ;  /* 0x00000000043502ca */ /* 0x004fca00000e0000 */
[----:B---3--:R-:W-:Y:S01]  /*1690*/  @P1 R2UR UR7, R6 ;  /* 0x00000000060712ca */ /* 0x008fe200000e0000 */
[----:B-----5:R-:W-:-:S14]  /*16a0*/  @P1 BRA `(.L_x_384) ;  /* 0x0000000000341947 */ /* 0x020fdc0003800000 */
[----:B------:R-:W-:Y:S02]  /*16b0*/  ULDC.64 UR4, c[0x0][0xa08] ;  /* 0x0002820000047ab9 */ /* 0x000fe40000000a00 */
[----:B------:R-:W-:-:S04]  /*16c0*/  ISETP.NE.U32.AND P0, PT, RZ, UR4, PT ;  /* 0x00000004ff007c0c */ /* 0x000fc8000bf05070 */
[----:B------:R-:W-:-:S13]  /*16d0*/  ISETP.NE.AND.EX P0, PT, RZ, UR5, PT, P0 ;  /* 0x00000005ff007c0c */ /* 0x000fda000bf05300 */
[----:B------:R-:W-:Y:S05]  /*16e0*/  @!P0 BRA `(.L_x_384) ;  /* 0x0000000000248947 */ /* 0x000fea0003800000 */
[----:B------:R-:W-:Y:S02]  /*16f0*/  ULDC.64 UR4, c[0x0][0xa08] ;  /* 0x0002820000047ab9 */ /* 0x000fe40000000a00 */
[----:B------:R-:W-:-:S06]  /*1700*/  UIMAD.WIDE UR4, UR39, 0x4, UR4 ;  /* 0x00000004270478a5 */ /* 0x000fcc000f8e0204 */
[----:B------:R-:W-:Y:S02]  /*1710*/  IMAD.U32 R4, RZ, RZ, UR4 ;  /* 0x00000004ff047e24 */ /* 0x000fe4000f8e00ff */
[----:B------:R-:W-:-:S05]  /*1720*/  IMAD.U32 R5, RZ, RZ, UR5 ;  /* 0x00000005ff057e24 */ /* 0x000fca000f8e00ff */
[----:B------:R-:W2:Y:S04]  /*1730*/  LDG.E R3, desc[UR40][R4.64] ;  /* 0x0000002804037981 */ /* 0x000ea8000c1e1900 */
[----:B------:R-:W3:Y:S01]  /*1740*/  LDG.E R0, desc[UR40][R4.64+0x4] ;  /* 0x0000042804007981 */ /* 0x000ee2000c1e1900 */
[----:B--2---:R-:W-:Y:S02]  /*1750*/  R2UR UR7, R3 ;  /* 0x00000000030772ca */ /* 0x004fe400000e0000 */
[----:B---3--:R-:W-:-:S13]  /*1760*/  R2UR UR4, R0 ;  /* 0x00000000000472ca */ /* 0x008fda00000e0000 */
[----:B------:R-:W-:-:S12]  /*1770*/  UIADD3 UR7, -UR7, UR4, URZ ;  /* 0x0000000407077290 */ /* 0x000fd8000fffe13f */
.L_x_384:
[----:B------:R-:W-:Y:S02]  /*1780*/  UISETP.NE.AND UP1, UPT, UR50, 0x1, UPT ;  /* 0x000000013200788c */ /* 0x000fe4000bf25270 */
[----:B------:R-:W-:Y:S02]  /*1790*/  UIADD3 UR53, -UR53, UR7, URZ ;  /* 0x0000000735357290 */ /* 0x000fe4000fffe13f */
[----:B------:R-:W-:Y:S02]  /*17a0*/  ULOP3.LUT UR45, UR46, 0xff, URZ, 0xc0, !UPT ;  /* 0x000000ff2e2d7892 */ /* 0x000fe4000f8ec03f */
[----:B------:R-:W-:Y:S01]  /*17b0*/  UIADD3 UR4, UR53, 0x3f, URZ ;  /* 0x0000003f35047890 */ /* 0x000fe2000fffe03f */
[----:B------:R-:W-:Y:S01]  /*17c0*/  PLOP3.LUT P0, PT, PT, PT, UP1, 0x80, 0x0 ;  /* 0x000000000000781c */ /* 0x000fe20003f0f018 */
[----:B------:R-:W-:Y:S02]  /*17d0*/  USHF.R.U32.HI UR46, URZ, 0x10, UR46 ;  /* 0x000000103f2e7899 */ /* 0x000fe4000801162e */
[----:B------:R-:W-:-:S02]  /*17e0*/  USHF.R.S32.HI UR5, URZ, 0x1f, UR4 ;  /* 0x0000001f3f057899 */ /* 0x000fc40008011404 */
[----:B------:R-:W-:Y:S02]  /*17f0*/  UISETP.NE.AND UP0, UPT, UR46, URZ, UPT ;  /* 0x0000003f2e00728c */ /* 0x000fe4000bf05270 */
[----:B------:R-:W-:Y:S02]  /*1800*/  ULEA.HI UR5, UR5, UR4, URZ, 0x6 ;  /* 0x0000000405057291 */ /* 0x000fe4000f8f303f */
[----:B------:R-:W-:Y:S02]  /*1810*/  USEL UR10, UR46, UR6, UP0 ;  /* 0x000000062e0a7287 */ /* 0x000fe40008000000 */
[----:B------:R-:W-:Y:S02]  /*1820*/  USHF.R.S32.HI UR9, URZ, 0x6, UR5 ;  /* 0x000000063f097899 */ /* 0x000fe40008011405 */
[----:B------:R-:W-:Y:S10]  /*1830*/  @!P0 BRA `(.L_x_385) ;  /* 0x00000020000c8947 */ /* 0x000ff40003800000 */
        /* <DEDUP_REMOVED lines=15> */
[----:B------:R-:W0:Y:S08]  /*1930*/  I2F.RP R0, UR11 ;  /* 0x0000000b00007d06 */ /* 0x000e300008209400 */
[----:B0-----:R-:W0:Y:S02]  /*1940*/  MUFU.RCP R0, R0 ;  /* 0x0000000000007308 */ /* 0x001e240000001000 */
        /* <DEDUP_REMOVED lines=20> */
.L_x_386:
[----:B------:R-:W-:Y:S01]  /*1a90*/  UIMAD UR21, UR45, UR4, URZ ;  /* 0x000000042d1572a4 */ /* 0x000fe2000f8e023f */
[----:B------:R-:W-:Y:S01]  /*1aa0*/  IMAD.U32 R0, RZ, RZ, UR9 ;  /* 0x00000009ff007e24 */ /* 0x000fe2000f8e00ff */
[----:B------:R-:W-:Y:S01]  /*1ab0*/  PLOP3.LUT P0, PT, PT, PT, PT, 0x80, 0x0 ;  /* 0x000000000000781c */ /* 0x000fe20003f0f070 */
[----:B------:R-:W-:Y:S01]  /*1ac0*/  IMAD.U32 R3, RZ, RZ, UR4 ;  /* 0x00000004ff037e24 */ /* 0x000fe2000f8e00ff */
[----:B------:R-:W-:Y:S02]  /*1ad0*/  CS2R R12, SRZ ;  /* 0x00000000000c7805 */ /* 0x000fe4000001ff00 */
[----:B------:R-:W-:Y:S02]  /*1ae0*/  CS2R R150, SRZ ;  /* 0x0000000000967805 */ /* 0x000fe4000001ff00 */
[----:B------:R-:W-:Y:S02]  /*1af0*/  CS2R R148, SRZ ;  /* 0x0000000000947805 */ /* 0x000fe4000001ff00 */
[----:B------:R-:W-:-:S02]  /*1b00*/  CS2R R146, SRZ ;  /* 0x0000000000927805 */ /* 0x000fc4000001ff00 */
[----:B------:R-:W-:Y:S02]  /*1b10*/  VIADDMNMX R0, R3, UR21, R0, PT ;  /* 0x0000001503007c46 */ /* 0x000fe4000b800100 */
[----:B------:R-:W-:Y:S02]  /*1b20*/  CS2R R144, SRZ ;  /* 0x0000000000907805 */ /* 0x000fe4000001ff00 */
[----:B------:R-:W-:Y:S02]  /*1b30*/  CS2R R142, SRZ ;  /* 0x00000000008e7805 */ /* 0x000fe4000001ff00 */
[----:B------:R-:W-:Y:S02]  /*1b40*/  CS2R R140, SRZ ;  /* 0x00000000008c7805 */ /* 0x000fe4000001ff00 */
[----:B------:R-:W-:Y:S02]  /*1b50*/  R2UR UR16, R0 ;  /* 0x00000000001072ca */ /* 0x000fe400000e0000 */
        /* <DEDUP_REMOVED lines=11> */
[----:B------:R-:W-:Y:S01]  /*1c10*/  CS2R R116, SRZ ;  /* 0x0000000000747805 */ /* 0x000fe2000001ff00 */
[----:B------:R-:W-:Y:S01]  /*1c20*/  UISETP.GT.AND UP0, UPT, UR16, UR21, UPT ;  /* 0x000000151000728c */ /* 0x000fe2000bf04270 */
[----:B------:R-:W-:-:S02]  /*1c30*/  CS2R R114, SRZ ;  /* 0x0000000000727805 */ /* 0x000fc4000001ff00 */
[----:B------:R-:W-:Y:S02]  /*1c40*/  CS2R R112, SRZ ;  /* 0x0000000000707805 */ /* 0x000fe4000001ff00 */
[----:B------:R-:W-:Y:S02]  /*1c50*/  CS2R R110, SRZ ;  /* 0x00000000006e7805 */ /* 0x000fe4000001ff00 */
[----:B------:R-:W-:Y:S02]  /*1c60*/  CS2R R108, SRZ ;  /* 0x00000000006c7805 */ /* 0x000fe4000001ff00 */
[----:B------:R-:W-:Y:S02]  /*1c70*/  CS2R R106, SRZ ;  /* 0x00000000006a7805 */ /* 0x000fe4000001ff00 */
[----:B------:R-:W-:Y:S02]  /*1c80*/  PLOP3.LUT P1, PT, PT, PT, UP0, 0x80, 0x0 ;  /* 0x000000000000781c */ /* 0x000fe40003f2f008 */
        /* <DEDUP_REMOVED lines=42> */
[----:B------:R-:W0:Y:S01]  /*1f30*/  SHFL.IDX PT, R0, R220, RZ, 0x1f ;  /* 0x00001fffdc007589 */ /* 0x000e2200000e0000 */
[----:B------:R-:W-:-:S06]  /*1f40*/  UISETP.NE.AND UP0, UPT, UR49, 0x3, UPT ;  /* 0x000000033100788c */ /* 0x000fcc000bf05270 */
[----:B------:R-:W-:Y:S02]  /*1f50*/  PLOP3.LUT P0, PT, PT, PT, UP0, 0x80, 0x0 ;  /* 0x000000000000781c */ /* 0x000fe40003f0f008 */
[----:B0-----:R-:W-:-:S13]  /*1f60*/  R2UR UR4, R0 ;  /* 0x00000000000472ca */ /* 0x001fda00000e0000 */
[----:B------:R-:W-:-:S04]  /*1f70*/  ULEA.HI UR5, UR4, UR4, URZ, 0x1 ;  /* 0x0000000404057291 */ /* 0x000fc8000f8f083f */
[----:B------:R-:W-:-:S04]  /*1f80*/  ULOP3.LUT UR5, UR5, 0x1fffe, URZ, 0xc0, !UPT ;  /* 0x0001fffe05057892 */ /* 0x000fc8000f8ec03f */
[----:B------:R-:W-:-:S04]  /*1f90*/  UIADD3 UR5, UR4, -UR5, URZ ;  /* 0x8000000504057290 */ /* 0x000fc8000fffe03f */
[----:B------:R-:W-:-:S04]  /*1fa0*/  ULEA UR5, UR5, UR38, 0xf ;  /* 0x0000002605057291 */ /* 0x000fc8000f8e783f */
[----:B------:R-:W-:-:S04]  /*1fb0*/  UIADD3 UR5, UR5, 0x400, URZ ;  /* 0x0000040005057890 */ /* 0x000fc8000fffe03f */
[----:B------:R-:W-:-:S04]  /*1fc0*/  USHF.R.U32.HI UR5, URZ, 0x4, UR5 ;  /* 0x000000043f057899 */ /* 0x000fc80008011605 */
[----:B------:R-:W-:-:S04]  /*1fd0*/  ULOP3.LUT UR5, UR5, 0x3fff, URZ, 0xc0, !UPT ;  /* 0x00003fff05057892 */ /* 0x000fc8000f8ec03f */
[----:B------:R-:W-:Y:S01]  /*1fe0*/  ULOP3.LUT UR20, UR5, 0x2000000, URZ, 0xfc, !UPT ;  /* 0x0200000005147892 */ /* 0x000fe2000f8efc3f */
[----:B------:R-:W-:Y:S11]  /*1ff0*/  @!P0 BRA `(.L_x_388) ;  /* 0x0000000000048947 */ /* 0x000ff60003800000 */
[----:B------:R-:W-:Y:S01]  /*2000*/  BPT.TRAP 0x1 ;  /* 0x000000040000795c */ /* 0x000fe20000300000 */
.L_x_388:
[----:B------:R-:W-:Y:S01]  /*2010*/  ULEA UR17, UR37, UR38, 0x3 ;  /* 0x0000002625117291 */ /* 0x000fe2000f8e183f */
[----:B------:R-:W-:-:S05]  /*2020*/  IMAD.U32 R0, RZ, RZ, UR47 ;  /* 0x0000002fff007e24 */ /* 0x000fca000f8e00ff */
[----:B------:R-:W-:-:S04]  /*2030*/  SHF.L.U32 R0, R0, 0x1f, RZ ;  /* 0x0000001f00007819 */ /* 0x000fc800000006ff */
[----:B------:R-:W0:Y:S02]  /*2040*/  SYNCS.PHASECHK.TRANS64.TRYWAIT P0, [UR17+0x28c50], R0 ;  /* 0x028c5000ff0075a7 */ /* 0x000e240008000151 */
[----:B0-----:R-:W-:Y:S05]  /*2050*/  @!P0 BRA `(.L_x_389) ;  /* 0x0000011c00248947 */ /* 0x001fea0003800000 */
.L_x_571:
[----:B------:R-:W-:Y:S01]  /*2060*/  BAR.SYNC.DEFER_BLOCKING 0xe, 0x100 ;  /* 0x0384000000007b1d */ /* 0x000fe20000010000 */
[----:B------:R-:W-:Y:S01]  /*2070*/  UIADD3 UR4, UR38, 0x26800, URZ ;  /* 0x0002680026047890 */ /* 0x000fe2000fffe03f */
[----:B0-----:R-:W-:Y:S01]  /*2080*/  IMAD.U32 R0, RZ, RZ, UR17 ;  /* 0x00000011ff007e24 */ /* 0x001fe2000f8e00ff */
[----:B------:R-:W-:Y:S02]  /*2090*/  ULEA UR12, UR37, UR20, 0xc ;  /* 0x00000014250c7291 */ /* 0x000fe4000f8e603f */
[----:B------:R-:W-:Y:S01]  /*20a0*/  USHF.R.U32.HI UR4, URZ, 0x4, UR4 ;  /* 0x000000043f047899 */ /* 0x000fe20008011604 */
[----:B------:R-:W-:Y:S01]  /*20b0*/  UMOV UR7, 0x40000040 ;  /* 0x4000004000077882 */ /* 0x000fe20000000000 */
[----:B------:R-:W-:Y:S02]  /*20c0*/  UMOV UR5, 0x40000040 ;  /* 0x4000004000057882 */ /* 0x000fe40000000000 */
[----:B------:R-:W-:Y:S01]  /*20d0*/  ULOP3.LUT UR4, UR4, 0x3fff, URZ, 0xc0, !UPT ;  /* 0x00003fff04047892 */ /* 0x000fe2000f8ec03f */
[----:B------:R-:W0:Y:S01]  /*20e0*/  S2R R3, SR_TID.X ;  /* 0x0000000000037919 */ /* 0x000e220000002100 */
[----:B------:R-:W-:Y:S01]  /*20f0*/  UMOV UR6, UR12 ;  /* 0x0000000c00067c82 */ /* 0x000fe20008000000 */
[----:B------:R-:W-:-:S02]  /*2100*/  UIADD3 UR10, UR12, 0x100, URZ ;  /* 0x000001000c0a7890 */ /* 0x000fc4000fffe03f */
[----:B------:R-:W-:Y:S01]  /*2110*/  ULOP3.LUT UR13, UR4, 0x10000, URZ, 0xfc, !UPT ;  /* 0x00010000040d7892 */ /* 0x000fe2000f8efc3f */
[----:B------:R-:W-:Y:S01]  /*2120*/  UMOV UR11, 0x40000040 ;  /* 0x40000040000b7882 */ /* 0x000fe20000000000 */
[----:B------:R-:W-:Y:S02]  /*2130*/  UMOV UR9, 0x40000040 ;  /* 0x4000004000097882 */ /* 0x000fe40000000000 */
[----:B------:R-:W-:Y:S02]  /*2140*/  UIADD3 UR8, UR13, 0x4, URZ ;  /* 0x000000040d087890 */ /* 0x000fe4000fffe03f */
[----:B------:R-:W-:Y:S01]  /*2150*/  UIADD3 UR14, UR12, 0x180, URZ ;  /* 0x000001800c0e7890 */ /* 0x000fe2000fffe03f */
[----:B------:R-:W-:Y:S01]  /*2160*/  UMOV UR4, UR13 ;  /* 0x0000000d00047c82 */ /* 0x000fe20008000000 */
[----:B------:R-:W-:Y:S01]  /*2170*/  UMOV UR15, 0x40000040 ;  /* 0x40000040000f7882 */ /* 0x000fe20000000000 */
[----:B------:R-:W-:-:S06]  /*2180*/  WARPGROUP.ARRIVE ;  /* 0x00000000000079c5 */ /* 0x000fcc0000000000 */
[----:B------:R-:W-:Y:S01]  /*2190*/  HGMMA.64x256x16.F32 R24, gdesc[UR4].tnspB, RZ, !UPT, gsb0 ;  /* 0x43e00000041879f0 */ /* 0x000fe2000c0008ff */
[----:B------:R-:W-:Y:S02]  /*21a0*/  UIADD3 UR6, UR12, 0x80, URZ ;  /* 0x000000800c067890 */ /* 0x000fe4000fffe03f */
[----:B------:R-:W-:Y:S01]  /*21b0*/  UIADD3 UR4, UR13, 0x2, URZ ;  /* 0x000000020d047890 */ /* 0x000fe2000fffe03f */
[----:B------:R-:W-:Y:S01]  /*21c0*/  UMOV UR7, 0x40000040 ;  /* 0x4000004000077882 */ /* 0x000fe20000000000 */
[----:B------:R-:W-:Y:S01]  /*21d0*/  UMOV UR5, 0x40000040 ;  /* 0x4000004000057882 */ /* 0x000fe20000000000 */
[----:B------:R-:W-:-:S03]  /*21e0*/  UIADD3 UR12, UR13, 0x6, URZ ;  /* 0x000000060d0c7890 */ /* 0x000fc6000fffe03f */
[----:B------:R-:W-:Y:S01]  /*21f0*/  UMOV UR13, 0x40000040 ;  /* 0x40000040000d7882 */ /* 0x000fe20000000000 */
[----:B0-----:R-:W-:-:S04]  /*2200*/  LOP3.LUT R3, R3, 0x7f, RZ, 0xc0, !PT ;  /* 0x0000007f03037812 */ /* 0x001fc800078ec0ff */
[----:B------:R-:W-:-:S13]  /*2210*/  ISETP.NE.AND P0, PT, R3, RZ, PT ;  /* 0x000000ff0300720c */ /* 0x000fda0003f05270 */
[----:B------:R-:W-:-:S05]  /*2220*/  @!P0 VIADD R0, R0, 0x28c60 ;  /* 0x00028c6000008836 */ /* 0x000fca0000000000 */
[----:B------:R-:W-:Y:S01]  /*2230*/  @!P0 PRMT R0, RZ, 0x654, R0 ;  /* 0x00000654ff008816 */ /* 0x000fe20000000000 */
[----:B------:R-:W-:Y:S02]  /*2240*/  WARPGROUP.DEPBAR.LE gsb0, 0x0 ;  /* 0x00008000000079c5 */ /* 0x000fe40000010000 */
[----:B------:R-:W-:-:S06]  /*2250*/  WARPGROUP.ARRIVE ;  /* 0x00000000000079c5 */ /* 0x000fcc0000000000 */
[----:B------:R-:W-:Y:S01]  /*2260*/  HGMMA.64x256x16.F32 R24, gdesc[UR4].tnspB, R24, gsb0 ;  /* 0x43e00000041879f0 */ /* 0x000fe20008000818 */
[----:B------:R-:W-:-:S04]  /*2270*/  UIADD3 UR6, UR16, -0x2, URZ ;  /* 0xfffffffe10067890 */ /* 0x000fc8000fffe03f */
[----:B------:R-:W-:Y:S01]  /*2280*/  UISETP.GE.AND UP0, UPT, UR6, UR21, UPT ;  /* 0x000000150600728c */ /* 0x000fe2000bf06270 */
[----:B------:R-:W-:Y:S02]  /*2290*/  WARPGROUP.DEPBAR.LE gsb0, 0x0 ;  /* 0x00008000000079c5 */ /* 0x000fe40000010000 */
[----:B------:R-:W-:-:S15]  /*22a0*/  WARPGROUP.ARRIVE ;  /* 0x00000000000079c5 */ /* 0x000fde0000000000 */
[----:B------:R-:W-:-:S05]  /*22b0*/  NOP ;  /* 0x0000000000007918 */ /* 0x000fca0000000000 */
        /* <DEDUP_REMOVED lines=8> */
[----:B------:R-:W-:-:S13]  /*2340*/  PLOP3.LUT P0, PT, PT, PT, UP0, 0x80, 0x0 ;  /* 0x000000000000781c */ /* 0x000fda0003f0f008 */
[----:B0-----:R-:W-:Y:S05]  /*2350*/  @!P0 BRA `(.L_x_390) ;  /* 0x0000000c00088947 */ /* 0x001fea0003800000 */
[----:B------:R-:W-:-:S05]  /*2360*/  UMOV UR22, UR6 ;  /* 0x0000000600167c82 */ /* 0x000fca0008000000 */
.L_x_395:
[----:B------:R-:W-:Y:S01]  /*2370*/  BAR.SYNC.DEFER_BLOCKING 0xe, 0x100 ;  /* 0x0384000000007b1d */ /* 0x000fe20000010000 */
[----:B------:R-:W-:Y:S01]  /*2380*/  IMAD.U32 R3, RZ, RZ, UR37 ;  /* 0x00000025ff037e24 */ /* 0x000fe2000f8e00ff */
[----:B------:R-:W-:Y:S02]  /*2390*/  UISETP.NE.AND UP2, UPT, UR49, 0x3, UPT ;  /* 0x000000033100788c */ /* 0x000fe4000bf45270 */
[----:B------:R-:W-:Y:S01]  /*23a0*/  UIADD3 UR37, UR37, 0x1, URZ ;  /* 0x0000000125257890 */ /* 0x000fe2000fffe03f */
[----:B------:R-:W-:Y:S01]  /*23b0*/  IMAD R0, R3, 0x40, R16 ;  /* 0x0000004003007824 */ /* 0x000fe200078e0210 */
[----:B------:R-:W-:Y:S01]  /*23c0*/  UMOV UR6, UR22 ;  /* 0x0000001600067c82 */ /* 0x000fe20008000000 */
[----:B------:R-:W-:Y:S01]  /*23d0*/  UIADD3 UR22, UR22, -0x1, URZ ;  /* 0xffffffff16167890 */ /* 0x000fe2000fffe03f */
[----:B------:R-:W-:Y:S01]  /*23e0*/  PLOP3.LUT P1, PT, PT, PT, UP2, 0x80, 0x0 ;  /* 0x000000000000781c */ /* 0x000fe20003f2f028 */
[----:B------:R-:W-:Y:S01]  /*23f0*/  UISETP.NE.AND UP0, UPT, UR37, 0x2, UPT ;  /* 0x000000022500788c */ /* 0x000fe2000bf05270 */
[----:B------:R-:W-:Y:S01]  /*2400*/  LEA R0, R0, UR38, 0x2 ;  /* 0x0000002600007c11 */ /* 0x000fe2000f8e10ff */
[----:B------:R-:W-:-:S02]  /*2410*/  UISETP.GT.AND UP1, UPT, UR6, UR21, UPT ;  /* 0x000000150600728c */ /* 0x000fc4000bf24270 */
[----:B------:R-:W-:Y:S02]  /*2420*/  USEL UR6, URZ, 0x1, UP0 ;  /* 0x000000013f067887 */ /* 0x000fe40008000000 */
[----:B------:R-:W-:Y:S02]  /*2430*/  USEL UR37, UR37, URZ, UP0 ;  /* 0x0000003f25257287 */ /* 0x000fe40008000000 */
[----:B------:R-:W-:Y:S01]  /*2440*/  ULOP3.LUT UR47, UR47, UR6, URZ, 0x3c, !UPT ;  /* 0x000000062f2f7292 */ /* 0x000fe2000f8e3c3f */
        /* <DEDUP_REMOVED lines=132> */
.L_x_391:
[----:B------:R-:W-:Y:S01]  /*2c90*/  ULEA UR6, UR37, UR38, 0x3 ;  /* 0x0000002625067291 */ /* 0x000fe2000f8e183f */
[----:B------:R-:W-:-:S05]  /*2ca0*/  IMAD.U32 R0, RZ, RZ, UR47 ;  /* 0x0000002fff007e24 */ /* 0x000fca000f8e00ff */
[----:B------:R-:W-:-:S04]  /*2cb0*/  SHF.L.U32 R0, R0, 0x1f, RZ ;  /* 0x0000001f00007819 */ /* 0x000fc800000006ff */
[----:B------:R0:W1:Y:S01]  /*2cc0*/  SYNCS.PHASECHK.TRANS64.TRYWAIT P0, [UR6+0x28c50], R0 ;  /* 0x028c5000ff0075a7 */ /* 0x0000620008000146 */
[----:B------:R-:W-:Y:S05]  /*2cd0*/  @!P1 BRA `(.L_x_392) ;  /* 0x0000000000049947 */ /* 0x000fea0003800000 */
[----:B------:R-:W-:Y:S01]  /*2ce0*/  BPT.TRAP 0x1 ;  /* 0x000000040000795c */ /* 0x000fe20000300000 */
.L_x_392:
[----:B-1----:R-:W-:Y:S05]  /*2cf0*/  @P0 BRA `(.L_x_393) ;  /* 0x0000000000080947 */ /* 0x002fea0003800000 */
[----:B------:R-:W1:Y:S02]  /*2d00*/  SYNCS.PHASECHK.TRANS64.TRYWAIT P0, [UR6+0x28c50], R0 ;  /* 0x028c5000ff0075a7 */ /* 0x000e640008000146 */
[----:B-1----:R-:W-:Y:S05]  /*2d10*/  @!P0 BRA `(.L_x_394) ;  /* 0x00000110000c8947 */ /* 0x002fea0003800000 */
.L_x_393:
[----:B------:R-:W-:Y:S01]  /*2d20*/  UIADD3 UR6, UR38, 0x26800, URZ ;  /* 0x0002680026067890 */ /* 0x000fe2000fffe03f */
[----:B------:R-:W-:Y:S01]  /*2d30*/  WARPGROUP.ARRIVE ;  /* 0x00000000000079c5 */ /* 0x000fe20000000000 */
[----:B------:R-:W-:-:S05]  /*2d40*/  ULEA UR18, UR37, UR20, 0xc ;  /* 0x0000001425127291 */ /* 0x000fca000f8e603f */
[----:B-1----:R-:W1:Y:S01]  /*2d50*/  S2R R3, SR_TID.X ;  /* 0x0000000000037919 */ /* 0x002e620000002100 */
[----:B------:R-:W-:Y:S01]  /*2d60*/  USHF.R.U32.HI UR6, URZ, 0x4, UR6 ;  /* 0x000000043f067899 */ /* 0x000fe20008011606 */
[----:B0-----:R-:W-:Y:S01]  /*2d70*/  IMAD.U32 R0, RZ, RZ, UR37 ;  /* 0x00000025ff007e24 */ /* 0x001fe2000f8e00ff */
[----:B------:R-:W-:Y:S01]  /*2d80*/  UMOV UR19, 0x40000040 ;  /* 0x4000004000137882 */ /* 0x000fe20000000000 */
[----:B------:R-:W-:Y:S01]  /*2d90*/  UMOV UR17, 0x40000040 ;  /* 0x4000004000117882 */ /* 0x000fe20000000000 */
[----:B------:R-:W-:Y:S01]  /*2da0*/  ULOP3.LUT UR6, UR6, 0x3fff, URZ, 0xc0, !UPT ;  /* 0x00003fff06067892 */ /* 0x000fe2000f8ec03f */
[----:B------:R-:W-:Y:S01]  /*2db0*/  UMOV UR7, 0x40000040 ;  /* 0x4000004000077882 */ /* 0x000fe20000000000 */
[----:B------:R-:W-:Y:S02]  /*2dc0*/  UIADD3 UR10, UR18, 0x100, URZ ;  /* 0x00000100120a7890 */ /* 0x000fe4000fffe03f */
[----:B------:R-:W-:Y:S02]  /*2dd0*/  ULOP3.LUT UR16, UR6, 0x10000, URZ, 0xfc, !UPT ;  /* 0x0001000006107892 */ /* 0x000fe4000f8efc3f */
[----:B------:R-:W-:Y:S01]  /*2de0*/  UIADD3 UR6, UR18, 0x80, URZ ;  /* 0x0000008012067890 */ /* 0x000fe2000fffe03f */
[----:B------:R-:W-:Y:S01]  /*2df0*/  UMOV UR11, 0x40000040 ;  /* 0x40000040000b7882 */ /* 0x000fe20000000000 */
[----:B------:R-:W-:Y:S01]  /*2e00*/  UIADD3 UR14, UR18, 0x180, URZ ;  /* 0x00000180120e7890 */ /* 0x000fe2000fffe03f */
[----:B------:R-:W-:-:S04]  /*2e10*/  UMOV UR15, 0x40000040 ;  /* 0x40000040000f7882 */ /* 0x000fc80000000000 */
[----:B------:R-:W-:Y:S01]  /*2e20*/  HGMMA.64x256x16.F32 R24, gdesc[UR16].tnspB, R24, gsb0 ;  /* 0x43e00000101879f0 */ /* 0x000fe20008000818 */
[----:B-1----:R-:W-:-:S04]  /*2e30*/  LOP3.LUT R3, R3, 0x7f, RZ, 0xc0, !PT ;  /* 0x0000007f03037812 */ /* 0x002fc800078ec0ff */
[----:B------:R-:W-:-:S13]  /*2e40*/  ISETP.NE.AND P0, PT, R3, RZ, PT ;  /* 0x000000ff0300720c */ /* 0x000fda0003f05270 */
[----:B------:R-:W-:-:S05]  /*2e50*/  @!P0 LEA R0, R0, UR38, 0x3 ;  /* 0x0000002600008c11 */ /* 0x000fca000f8e18ff */
        /* <DEDUP_REMOVED lines=17> */
[----:B0-----:R-:W-:Y:S05]  /*2f70*/  @P0 BRA `(.L_x_395) ;  /* 0xfffffff000fc0947 */ /* 0x001fea000383ffff */
.L_x_390:
[----:B------:R-:W-:Y:S01]  /*2f80*/  BAR.SYNC.DEFER_BLOCKING 0xe, 0x100 ;  /* 0x0384000000007b1d */ /* 0x000fe20000010000 */
[----:B------:R-:W-:Y:S01]  /*2f90*/  IMAD.U32 R3, RZ, RZ, UR37 ;  /* 0x00000025ff037e24 */ /* 0x000fe2000f8e00ff */
[----:B------:R-:W-:Y:S01]  /*2fa0*/  UIADD3 UR37, UR37, 0x1, URZ ;  /* 0x0000000125257890 */ /* 0x000fe2000fffe03f */
[----:B------:R-:W-:Y:S02]  /*2fb0*/  PLOP3.LUT P0, PT, PT, PT, PT, 0x8, 0x0 ;  /* 0x000000000000781c */ /* 0x000fe40003f0e170 */
[----:B------:R-:W-:Y:S01]  /*2fc0*/  CS2R R12, SRZ ;  /* 0x00000000000c7805 */ /* 0x000fe2000001ff00 */
[----:B------:R-:W-:Y:S01]  /*2fd0*/  IMAD R0, R3, 0x40, R16 ;  /* 0x0000004003007824 */ /* 0x000fe200078e0210 */
[----:B------:R-:W-:-:S04]  /*2fe0*/  UISETP.NE.AND UP0, UPT, UR37, 0x2, UPT ;  /* 0x000000022500788c */ /* 0x000fc8000bf05270 */
[----:B------:R-:W-:Y:S01]  /*2ff0*/  LEA R4, R0, UR38, 0x2 ;  /* 0x0000002600047c11 */ /* 0x000fe2000f8e10ff */
        /* <DEDUP_REMOVED lines=135> */
.L_x_385:
        /* <DEDUP_REMOVED lines=37> */
.L_x_396:
        /* <DEDUP_REMOVED lines=74> */
[----:B------:R-:W0:Y:S02]  /*3f60*/  SHFL.IDX PT, R0, R220, RZ, 0x1f ;  /* 0x00001fffdc007589 */ /* 0x000e2400000e0000 */
[----:B0-----:R-:W-:-:S13]  /*3f70*/  R2UR UR4, R0 ;  /* 0x00000000000472ca */ /* 0x001fda00000e0000 */
        /* <DEDUP_REMOVED lines=27> */
.L_x_397:
[----:B------:R-:W-:Y:S01]  /*4130*/  ULEA.HI UR4, UR48, UR48, URZ, 0x1 ;  /* 0x0000003030047291 */ /* 0x000fe2000f8f083f */
[----:B------:R-:W-:-:S03]  /*4140*/  IMAD.U32 R3, RZ, RZ, UR49 ;  /* 0x00000031ff037e24 */ /* 0x000fc6000f8e00ff */
[----:B------:R-:W-:Y:S02]  /*4150*/  ULOP3.LUT UR4, UR4, 0xfffffffe, URZ, 0xc0, !UPT ;  /* 0xfffffffe04047892 */ /* 0x000fe4000f8ec03f */
[----:B------:R-:W-:Y:S02]  /*4160*/  ISETP.NE.AND P0, PT, R3, 0x3, PT ;  /* 0x000000030300780c */ /* 0x000fe40003f05270 */
[----:B------:R-:W-:-:S06]  /*4170*/  UIADD3 UR4, UR48, -UR4, URZ ;  /* 0x8000000430047290 */ /* 0x000fcc000fffe03f */
[----:B------:R-:W-:-:S05]  /*4180*/  IMAD.U32 R0, RZ, RZ, UR4 ;  /* 0x00000004ff007e24 */ /* 0x000fca000f8e00ff */
[----:B------:R-:W-:-:S04]  /*4190*/  SHF.L.U32 R0, R0, 0x1f, RZ ;  /* 0x0000001f00007819 */ /* 0x000fc800000006ff */
[----:B------:R-:W0:Y:S02]  /*41a0*/  SYNCS.PHASECHK.TRANS64.TRYWAIT P1, [UR38+0x28c00], R0 ;  /* 0x028c0000ff0075a7 */ /* 0x000e240008020166 */
[----:B0-----:R-:W-:Y:S05]  /*41b0*/  @!P1 BRA `(.L_x_398) ;  /* 0x000000f800fc9947 */ /* 0x001fea0003800000 */
.L_x_572:
[----:B------:R-:W-:Y:S05]  /*41c0*/  @!P0 BRA `(.L_x_399) ;  /* 0x0000000000048947 */ /* 0x000fea0003800000 */
[----:B------:R-:W-:Y:S01]  /*41d0*/  BPT.TRAP 0x1 ;  /* 0x000000040000795c */ /* 0x000fe20000300000 */
.L_x_399:
[----:B------:R-:W-:Y:S02]  /*41e0*/  IMAD.U32 R7, RZ, RZ, UR37 ;  /* 0x00000025ff077e24 */ /* 0x000fe4000f8e00ff */
[----:B------:R-:W-:-:S03]  /*41f0*/  IMAD.U32 R8, RZ, RZ, UR47 ;  /* 0x0000002fff087e24 */ /* 0x000fc6000f8e00ff */
[----:B------:R-:W-:Y:S02]  /*4200*/  LEA R7, R7, UR38, 0x3 ;  /* 0x0000002607077c11 */ /* 0x000fe4000f8e18ff */
[----:B------:R-:W-:-:S04]  /*4210*/  SHF.L.U32 R8, R8, 0x1f, RZ ;  /* 0x0000001f08087819 */ /* 0x000fc800000006ff */
[----:B------:R1:W2:Y:S01]  /*4220*/  SYNCS.PHASECHK.TRANS64.TRYWAIT P1, [R7+URZ+0x28c30], R8 ;  /* 0x028c3008070075a7 */ /* 0x0002a2000802017f */
[----:B------:R-:W-:Y:S05]  /*4230*/  @!P0 BRA `(.L_x_400) ;  /* 0x0000000000048947 */ /* 0x000fea0003800000 */
[----:B------:R-:W-:Y:S01]  /*4240*/  BPT.TRAP 0x1 ;  /* 0x000000040000795c */ /* 0x000fe20000300000 */
.L_x_400:
[----:B--2---:R-:W-:Y:S05]  /*4250*/  @P1 BRA `(.L_x_401) ;  /* 0x0000000000081947 */ /* 0x004fea0003800000 */
[----:B------:R-:W2:Y:S02]  /*4260*/  SYNCS.PHASECHK.TRANS64.TRYWAIT P1, [R7+URZ+0x28c30], R8 ;  /* 0x028c3008070075a7 */ /* 0x000ea4000802017f */
[----:B--2---:R-:W-:Y:S05]  /*4270*/  @!P1 BRA `(.L_x_402) ;  /* 0x000000f800e49947 */ /* 0x004fea0003800000 */
.L_x_401:
[----:B0-----:R-:W0:Y:S01]  /*4280*/  S2R R0, SR_TID.X ;  /* 0x0000000000007919 */ /* 0x001e220000002100 */
[----:B------:R-:W-:-:S04]  /*4290*/  UIADD3 UR4, UR38, 0x22400, URZ ;  /* 0x0002240026047890 */ /* 0x000fc8000fffe03f */
[----:B------:R-:W-:-:S04]  /*42a0*/  USHF.R.U32.HI UR4, URZ, 0x4, UR4 ;  /* 0x000000043f047899 */ /* 0x000fc80008011604 */
[----:B------:R-:W-:-:S06]  /*42b0*/  ULOP3.LUT UR4, UR4, 0x3fff, URZ, 0xc0, !UPT ;  /* 0x00003fff04047892 */ /* 0x000fcc000f8ec03f */
[----:B------:R-:W-:Y:S01]  /*42c0*/  IMAD.U32 R3, RZ, RZ, UR4 ;  /* 0x00000004ff037e24 */ /* 0x000fe2000f8e00ff */
[----:B------:R-:W-:Y:S05]  /*42d0*/  WARPSYNC.ALL ;  /* 0x0000000000007948 */ /* 0x000fea0003800000 */
[----:B------:R-:W-:Y:S02]  /*42e0*/  LOP3.LUT R3, R3, 0x10000, RZ, 0xfc, !PT ;  /* 0x0001000003037812 */ /* 0x000fe400078efcff */
[----:B0-----:R-:W-:-:S04]  /*42f0*/  LOP3.LUT R0, R0, 0x7f, RZ, 0xc0, !PT ;  /* 0x0000007f00007812 */ /* 0x001fc800078ec0ff */
[----:B------:R-:W-:Y:S02]  /*4300*/  ISETP.NE.AND P1, PT, R0, RZ, PT ;  /* 0x000000ff0000720c */ /* 0x000fe40003f25270 */
[----:B------:R-:W-:Y:S01]  /*4310*/  R2UR UR12, R3 ;  /* 0x00000000030c72ca */ /* 0x000fe200000e0000 */
[----:B------:R-:W-:Y:S01]  /*4320*/  UIADD3 UR4, UR38, 0x20400, URZ ;  /* 0x0002040026047890 */ /* 0x000fe2000fffe03f */
[----:B------:R-:W-:Y:S01]  /*4330*/  WARPGROUP.ARRIVE ;  /* 0x00000000000079c5 */ /* 0x000fe20000000000 */
[----:B------:R-:W-:Y:S01]  /*4340*/  UMOV UR7, 0x40000040 ;  /* 0x4000004000077882 */ /* 0x000fe20000000000 */
[----:B------:R-:W-:Y:S01]  /*4350*/  UMOV UR5, 0x40000040 ;  /* 0x4000004000057882 */ /* 0x000fe20000000000 */
[----:B------:R-:W-:Y:S01]  /*4360*/  USHF.R.U32.HI UR4, URZ, 0x4, UR4 ;  /* 0x000000043f047899 */ /* 0x000fe20008011604 */
[----:B------:R-:W-:Y:S01]  /*4370*/  UMOV UR11, 0x40000040 ;  /* 0x40000040000b7882 */ /* 0x000fe20000000000 */
[----:B------:R-:W-:Y:S02]  /*4380*/  UMOV UR9, 0x40000040 ;  /* 0x4000004000097882 */ /* 0x000fe40000000000 */
[----:B------:R-:W-:Y:S01]  /*4390*/  ULOP3.LUT UR4, UR4, 0x3fff, URZ, 0xc0, !UPT ;  /* 0x00003fff04047892 */ /* 0x000fe2000f8ec03f */
[----:B------:R-:W-:Y:S01]  /*43a0*/  UMOV UR15, 0x40000040 ;  /* 0x40000040000f7882 */ /* 0x000fe20000000000 */
[----:B------:R-:W-:-:S02]  /*43b0*/  UIMAD UR53, UR52, -0x40, UR53 ;  /* 0xffffffc0343578a4 */ /* 0x000fc4000f8e0235 */
[----:B------:R-:W-:Y:S02]  /*43c0*/  ULEA UR12, UR37, UR12, 0x9 ;  /* 0x0000000c250c7291 */ /* 0x000fe4000f8e483f */
[----:B------:R-:W-:Y:S02]  /*43d0*/  ULOP3.LUT UR13, UR4, 0x10000, URZ, 0xfc, !UPT ;  /* 0x00010000040d7892 */ /* 0x000fe4000f8efc3f */
[----:B------:R-:W-:Y:S01]  /*43e0*/  UIADD3 UR10, UR12, 0x4, URZ ;  /* 0x000000040c0a7890 */ /* 0x000fe2000fffe03f */
[----:B------:R-:W-:Y:S01]  /*43f0*/  IMAD.U32 R0, RZ, RZ, UR53 ;  /* 0x00000035ff007e24 */ /* 0x000fe2000f8e00ff */
[----:B------:R-:W-:Y:S01]  /*4400*/  UIADD3 UR8, UR13, 0x4, URZ ;  /* 0x000000040d087890 */ /* 0x000fe2000fffe03f */
[----:B------:R-:W-:Y:S02]  /*4410*/  UMOV UR6, UR12 ;  /* 0x0000000c00067c82 */ /* 0x000fe40008000000 */
[----:B------:R-:W-:Y:S01]  /*4420*/  UMOV UR4, UR13 ;  /* 0x0000000d00047c82 */ /* 0x000fe20008000000 */
[----:B------:R-:W-:Y:S01]  /*4430*/  UIADD3 UR14, UR12, 0x6, URZ ;  /* 0x000000060c0e7890 */ /* 0x000fe2000fffe03f */
[----:B------:R-:W-:Y:S01]  /*4440*/  HGMMA.64x64x16.F32 R24, gdesc[UR4], RZ, !UPT, gsb0 ;  /* 0x00e00000041879f0 */ /* 0x000fe2000c0008ff */
[----:B------:R-:W-:Y:S01]  /*4450*/  UIADD3 UR6, UR12, 0x2, URZ ;  /* 0x000000020c067890 */ /* 0x000fe2000fffe03f */
[----:B------:R-:W-:Y:S01]  /*4460*/  IADD3 R0, -R223, 0x40, R0 ;  /* 0x00000040df007810 */ /* 0x000fe20007ffe100 */
[----:B------:R-:W-:Y:S01]  /*4470*/  UIADD3 UR4, UR13, 0x2, URZ ;  /* 0x000000020d047890 */ /* 0x000fe2000fffe03f */
[----:B------:R-:W-:Y:S01]  /*4480*/  UMOV UR7, 0x40000040 ;  /* 0x4000004000077882 */ /* 0x000fe20000000000 */
[----:B------:R-:W-:Y:S01]  /*4490*/  UMOV UR5, 0x40000040 ;  /* 0x4000004000057882 */ /* 0x000fe20000000000 */
[----:B------:R-:W-:Y:S01]  /*44a0*/  UIADD3 UR12, UR13, 0x6, URZ ;  /* 0x000000060d0c7890 */ /* 0x000fe2000fffe03f */
[C---:B------:R-:W-:Y:S01]  /*44b0*/  ISETP.GT.AND P3, PT, R0.reuse, RZ, PT ;  /* 0x000000ff0000720c */ /* 0x040fe20003f64270 */
[----:B------:R-:W-:Y:S01]  /*44c0*/  ULDC UR21, c[0x0][0x988] ;  /* 0x0002620000157ab9 */ /* 0x000fe20000000800 */
[----:B------:R-:W-:Y:S01]  /*44d0*/  UMOV UR13, 0x40000040 ;  /* 0x40000040000d7882 */ /* 0x000fe20000000000 */
[----:B------:R-:W-:-:S02]  /*44e0*/  ISETP.GT.AND P6, PT, R0, 0x1, PT ;  /* 0x000000010000780c */ /* 0x000fc40003fc4270 */
[C---:B------:R-:W-:Y:S02]  /*44f0*/  ISETP.GT.AND P5, PT, R0.reuse, 0x8, PT ;  /* 0x000000080000780c */ /* 0x040fe40003fa4270 */
[C---:B------:R-:W-:Y:S02]  /*4500*/  ISETP.GT.AND P4, PT, R0.reuse, 0x9, PT ;  /* 0x000000090000780c */ /* 0x040fe40003f84270 */
[----:B------:R-:W-:Y:S01]  /*4510*/  ISETP.GT.AND P2, PT, R0, 0x10, PT ;  /* 0x000000100000780c */ /* 0x000fe20003f44270 */
[----:B------:R-:W-:Y:S02]  /*4520*/  WARPGROUP.DEPBAR.LE gsb0, 0x0 ;  /* 0x00008000000079c5 */ /* 0x000fe40000010000 */
[----:B------:R-:W-:-:S06]  /*4530*/  WARPGROUP.ARRIVE ;  /* 0x00000000000079c5 */ /* 0x000fcc0000000000 */
[----:B------:R-:W-:Y:S01]  /*4540*/  HGMMA.64x64x16.F32 R24, gdesc[UR4], R24, gsb0 ;  /* 0x00e00000041879f0 */ /* 0x000fe20008000818 */
[----:B------:R-:W-:Y:S02]  /*4550*/  ULDC UR6, c[0x0][0x9d8] ;  /* 0x0002760000067ab9 */ /* 0x000fe40000000800 */
        /* <DEDUP_REMOVED lines=50> */
[----:B0-----:R-:W-:-:S04]  /*4880*/  FSEL R29, R29, -INF , P4 ;  /* 0xff8000001d1d7808 */ /* 0x001fc80002000000 */
[----:B------:R-:W-:-:S03]  /*4890*/  FMNMX.FTZ R13, R29, R6, !PT ;  /* 0x000000061d0d7209 */ /* 0x000fc60007810000 */
[----:B------:R-:W0:Y:S01]  /*48a0*/  MUFU.TANH R5, R27 ;  /* 0x0000001b00057308 */ /* 0x000e220000002400 */
[----:B---3--:R-:W-:Y:S02]  /*48b0*/  FSEL R4, R4, -INF , P3 ;  /* 0xff80000004047808 */ /* 0x008fe40001800000 */
[----:B------:R-:W-:-:S05]  /*48c0*/  ISETP.GT.AND P3, PT, R0, 0x11, PT ;  /* 0x000000110000780c */ /* 0x000fca0003f64270 */
[----:B------:R-:W3:Y:S01]  /*48d0*/  MUFU.TANH R33, R33 ;  /* 0x0000002100217308 */ /* 0x000ee20000002400 */
[----:B----4-:R-:W-:-:S04]  /*48e0*/  FSEL R32, R32, -INF , P2 ;  /* 0xff80000020207808 */ /* 0x010fc80001000000 */
[----:B------:R-:W-:-:S03]  /*48f0*/  FMNMX.FTZ R6, R32, R13, !PT ;  /* 0x0000000d20067209 */ /* 0x000fc60007810000 */
[----:B------:R-:W4:Y:S01]  /*4900*/  MUFU.TANH R9, R30 ;  /* 0x0000001e00097308 */ /* 0x000f220000002400 */
[----:B0-----:R-:W-:Y:S02]  /*4910*/  FSEL R5, R5, -INF , P6 ;  /* 0xff80000005057808 */ /* 0x001fe40003000000 */
[----:B------:R-:W-:-:S05]  /*4920*/  ISETP.GT.AND P6, PT, R0, 0x18, PT ;  /* 0x000000180000780c */ /* 0x000fca0003fc4270 */
[----:B------:R-:W0:Y:S01]  /*4930*/  MUFU.TANH R36, R36 ;  /* 0x0000002400247308 */ /* 0x000e220000002400 */
[----:B---3--:R-:W-:-:S04]  /*4940*/  FSEL R33, R33, -INF , P3 ;  /* 0xff80000021217808 */ /* 0x008fc80001800000 */
[----:B------:R-:W-:-:S03]  /*4950*/  FMNMX.FTZ R13, R33, R6, !PT ;  /* 0x00000006210d7209 */ /* 0x000fc60007810000 */
[----:B------:R-:W3:Y:S01]  /*4960*/  MUFU.TANH R10, R31 ;  /* 0x0000001f000a7308 */ /* 0x000ee20000002400 */
[----:B----4-:R-:W-:Y:S02]  /*4970*/  FSEL R9, R9, -INF , P5 ;  /* 0xff80000009097808 */ /* 0x010fe40002800000 */
[----:B------:R-:W-:-:S05]  /*4980*/  ISETP.GT.AND P5, PT, R0, 0x19, PT ;  /* 0x000000190000780c */ /* 0x000fca0003fa4270 */
        /* <DEDUP_REMOVED lines=52> */
[----:B----4-:R-:W-:-:S04]  /*4cd0*/  FSEL R53, R53, -INF , P2 ;  /* 0xff80000035357808 */ /* 0x010fc80001000000 */
[----:B------:R-:W-:Y:S02]  /*4ce0*/  FMNMX.FTZ R6, R53, R0, !PT ;  /* 0x0000000035067209 */ /* 0x000fe40007810000 */
[----:B------:R-:W-:Y:S01]  /*4cf0*/  FMNMX.FTZ R0, R4, R5, !PT ;  /* 0x0000000504007209 */ /* 0x000fe20007810000 */
[----:B------:R-:W4:Y:S01]  /*4d00*/  MUFU.TANH R51, R51 ;  /* 0x0000003300337308 */ /* 0x000f220000002400 */
[----:B0-----:R-:W-:Y:S01]  /*4d10*/  FSEL R47, R47, -INF , P6 ;  /* 0xff8000002f2f7808 */ /* 0x001fe20003000000 */
[----:B------:R-:W0:Y:S06]  /*4d20*/  SHFL.BFLY PT, R13, R6, 0x2, 0x1f ;  /* 0x0c401f00060d7f89 */ /* 0x000e2c00000e0000 */
[----:B------:R-:W5:Y:S01]  /*4d30*/  MUFU.TANH R54, R54 ;  /* 0x0000003600367308 */ /* 0x000f620000002400 */
[----:B---3--:R-:W-:-:S07]  /*4d40*/  FSEL R50, R50, -INF , P5 ;  /* 0xff80000032327808 */ /* 0x008fce0002800000 */
[----:B------:R-:W3:Y:S01]  /*4d50*/  MUFU.TANH R55, R55 ;  /* 0x0000003700377308 */ /* 0x000ee20000002400 */
[----:B----4-:R-:W-:Y:S02]  /*4d60*/  FSEL R51, R51, -INF , P4 ;  /* 0xff80000033337808 */ /* 0x010fe40002000000 */
[----:B-----5:R-:W-:Y:S02]  /*4d70*/  FSEL R54, R54, -INF , P3 ;  /* 0xff80000036367808 */ /* 0x020fe40001800000 */
[----:B0-----:R-:W-:Y:S02]  /*4d80*/  FMNMX.FTZ R14, R6, R13, !PT ;  /* 0x0000000d060e7209 */ /* 0x001fe40007810000 */
[----:B------:R-:W-:-:S03]  /*4d90*/  FMNMX.FTZ R13, R9, R0, !PT ;  /* 0x00000000090d7209 */ /* 0x000fc60007810000 */
[----:B------:R-:W0:Y:S01]  /*4da0*/  SHFL.BFLY PT, R15, R14, 0x1, 0x1f ;  /* 0x0c201f000e0f7f89 */ /* 0x000e2200000e0000 */
[----:B------:R-:W-:Y:S02]  /*4db0*/  FMNMX.FTZ R0, R10, R13, !PT ;  /* 0x0000000d0a007209 */ /* 0x000fe40007810000 */
[----:B---3--:R-:W-:Y:S02]  /*4dc0*/  FSEL R55, R55, -INF , P2 ;  /* 0xff80000037377808 */ /* 0x008fe40001000000 */
[----:B------:R-:W-:-:S04]  /*4dd0*/  FMNMX.FTZ R13, R11, R0, !PT ;  /* 0x000000000b0d7209 */ /* 0x000fc80007810000 */
[----:B------:R-:W-:-:S04]  /*4de0*/  FMNMX.FTZ R13, R12, R13, !PT ;  /* 0x0000000d0c0d7209 */ /* 0x000fc80007810000 */
[----:B------:R-:W-:-:S04]  /*4df0*/  FMNMX.FTZ R0, R38, R13, !PT ;  /* 0x0000000d26007209 */ /* 0x000fc80007810000 */
[----:B------:R-:W-:-:S04]  /*4e00*/  FMNMX.FTZ R13, R39, R0, !PT ;  /* 0x00000000270d7209 */ /* 0x000fc80007810000 */
[----:B------:R-:W-:Y:S02]  /*4e10*/  FMNMX.FTZ R0, R42, R13, !PT ;  /* 0x0000000d2a007209 */ /* 0x000fe40007810000 */
[----:B0-----:R-:W-:Y:S02]  /*4e20*/  FMNMX.FTZ R6, R14, R15, !PT ;  /* 0x0000000f0e067209 */ /* 0x001fe40007810000 */
        /* <DEDUP_REMOVED lines=13> */
[----:B------:R-:W-:Y:S01]  /*4f00*/  MUFU.EX2 R24, R24 ;  /* 0x0000001800187308 */ /* 0x000fe20000000800 */
        /* <DEDUP_REMOVED lines=8> */
[----:B------:R-:W3:Y:S01]  /*4f90*/  MUFU.EX2 R25, R25 ;  /* 0x0000001900197308 */ /* 0x000ee20000000800 */
[--C-:B------:R-:W-:Y:S01]  /*4fa0*/  FFMA.FTZ R44, R44, UR21, -R14.reuse ;  /* 0x000000152c2c7c23 */ /* 0x100fe2000801080e */
[--C-:B------:R-:W-:Y:S01]  /*4fb0*/  FFMA.FTZ R45, R45, UR21, -R14.reuse ;  /* 0x000000152d2d7c23 */ /* 0x100fe2000801080e */
[--C-:B------:R-:W-:Y:S01]  /*4fc0*/  FFMA.FTZ R48, R48, UR21, -R14.reuse ;  /* 0x0000001530307c23 */ /* 0x100fe2000801080e */
[--C-:B------:R-:W-:Y:S01]  /*4fd0*/  FFMA.FTZ R49, R49, UR21, -R14.reuse ;  /* 0x0000001531317c23 */ /* 0x100fe2000801080e */
[--C-:B------:R-:W-:Y:S01]  /*4fe0*/  FFMA.FTZ R52, R52, UR21, -R14.reuse ;  /* 0x0000001534347c23 */ /* 0x100fe2000801080e */
[----:B------:R-:W-:-:S02]  /*4ff0*/  FFMA.FTZ R14, R53, UR21, -R14 ;  /* 0x00000015350e7c23 */ /* 0x000fc4000801080e */
[----:B------:R-:W-:Y:S08]  /*5000*/  MUFU.EX2 R28, R28 ;  /* 0x0000001c001c7308 */ /* 0x000ff00000000800 */
[----:B------:R-:W4:Y:S01]  /*5010*/  MUFU.EX2 R29, R29 ;  /* 0x0000001d001d7308 */ /* 0x000f220000000800 */
[----:B---3--:R-:W-:Y:S02]  /*5020*/  F2FP.F16.F32.PACK_AB R152, R25, R24 ;  /* 0x000000181998723e */ /* 0x008fe400000000ff */
[----:B0-----:R-:W-:-:S05]  /*5030*/  FMNMX.FTZ R13, R0, R13, !PT ;  /* 0x0000000d000d7209 */ /* 0x001fca0007810000 */
[----:B------:R-:W-:Y:S01]  /*5040*/  MUFU.EX2 R32, R32 ;  /* 0x0000002000207308 */ /* 0x000fe20000000800 */
[----:B------:R-:W0:Y:S07]  /*5050*/  SHFL.BFLY PT, R0, R13, 0x1, 0x1f ;  /* 0x0c201f000d007f89 */ /* 0x000e2e00000e0000 */
[----:B------:R-:W3:Y:S01]  /*5060*/  MUFU.EX2 R33, R33 ;  /* 0x0000002100217308 */ /* 0x000ee20000000800 */
[----:B----4-:R-:W-:-:S07]  /*5070*/  F2FP.F16.F32.PACK_AB R154, R29, R28 ;  /* 0x0000001c1d9a723e */ /* 0x010fce00000000ff */
[----:B------:R-:W-:Y:S08]  /*5080*/  MUFU.EX2 R36, R36 ;  /* 0x0000002400247308 */ /* 0x000ff00000000800 */
[----:B------:R-:W4:Y:S01]  /*5090*/  MUFU.EX2 R37, R37 ;  /* 0x0000002500257308 */ /* 0x000f220000000800 */
[----:B---3--:R-:W-:Y:S02]  /*50a0*/  F2FP.F16.F32.PACK_AB R156, R33, R32 ;  /* 0x00000020219c723e */ /* 0x008fe400000000ff */
[----:B0-----:R-:W-:-:S04]  /*50b0*/  FMNMX.FTZ R0, R13, R0, !PT ;  /* 0x000000000d007209 */ /* 0x001fc80007810000 */
[C---:B------:R-:W-:Y:S01]  /*50c0*/  FSETP.NEU.FTZ.AND P2, PT, R0.reuse, -INF , PT ;  /* 0xff8000000000780b */ /* 0x040fe20003f5d000 */
[----:B------:R-:W-:Y:S01]  /*50d0*/  FMUL.FTZ R13, R0, UR21 ;  /* 0x00000015000d7c20 */ /* 0x000fe20008410000 */
[----:B------:R-:W-:Y:S04]  /*50e0*/  MUFU.EX2 R40, R40 ;  /* 0x0000002800287308 */ /* 0x000fe80000000800 */
[----:B------:R-:W-:Y:S02]  /*50f0*/  FSEL R15, R13, RZ, P2 ;  /* 0x000000ff0d0f7208 */ /* 0x000fe40001000000 */
[----:B----4-:R-:W-:Y:S02]  /*5100*/  F2FP.F16.F32.PACK_AB R158, R37, R36 ;  /* 0x00000024259e723e */ /* 0x010fe400000000ff */
[----:B------:R-:W-:Y:S01]  /*5110*/  MUFU.EX2 R13, R14 ;  /* 0x0000000e000d7308 */ /* 0x000fe20000000800 */
[--C-:B------:R-:W-:Y:S01]  /*5120*/  FFMA.FTZ R4, R4, UR21, -R15.reuse ;  /* 0x0000001504047c23 */ /* 0x100fe2000801080f */
[--C-:B------:R-:W-:Y:S01]  /*5130*/  FFMA.FTZ R5, R5, UR21, -R15.reuse ;  /* 0x0000001505057c23 */ /* 0x100fe2000801080f */
[--C-:B------:R-:W-:Y:S01]  /*5140*/  FFMA.FTZ R9, R9, UR21, -R15.reuse ;  /* 0x0000001509097c23 */ /* 0x100fe2000801080f */
[--C-:B------:R-:W-:Y:S01]  /*5150*/  FFMA.FTZ R10, R10, UR21, -R15.reuse ;  /* 0x000000150a0a7c23 */ /* 0x100fe2000801080f */
[--C-:B------:R-:W-:Y:S01]  /*5160*/  FFMA.FTZ R11, R11, UR21, -R15.reuse ;  /* 0x000000150b0b7c23 */ /* 0x100fe2000801080f */
[--C-:B------:R-:W-:Y:S01]  /*5170*/  FFMA.FTZ R12, R12, UR21, -R15.reuse ;  /* 0x000000150c0c7c23 */ /* 0x100fe2000801080f */
[--C-:B------:R-:W-:Y:S01]  /*5180*/  FFMA.FTZ R38, R38, UR21, -R15.reuse ;  /* 0x0000001526267c23 */ /* 0x100fe2000801080f */
[----:B------:R0:W-:Y:S01]  /*5190*/  MUFU.EX2 R153, R4 ;  /* 0x0000000400997308 */ /* 0x0001e20000000800 */
[--C-:B------:R-:W-:Y:S01]  /*51a0*/  FFMA.FTZ R39, R39, UR21, -R15.reuse ;  /* 0x0000001527277c23 */ /* 0x100fe2000801080f */
[--C-:B------:R-:W-:Y:S01]  /*51b0*/  FFMA.FTZ R42, R42, UR21, -R15.reuse ;  /* 0x000000152a2a7c23 */ /* 0x100fe2000801080f */
[--C-:B------:R-:W-:Y:S01]  /*51c0*/  FFMA.FTZ R43, R43, UR21, -R15.reuse ;  /* 0x000000152b2b7c23 */ /* 0x100fe2000801080f */
[--C-:B------:R-:W-:Y:S01]  /*51d0*/  FFMA.FTZ R46, R46, UR21, -R15.reuse ;  /* 0x000000152e2e7c23 */ /* 0x100fe2000801080f */
[--C-:B------:R-:W-:Y:S01]  /*51e0*/  FFMA.FTZ R47, R47, UR21, -R15.reuse ;  /* 0x000000152f2f7c23 */ /* 0x100fe2000801080f */
[--C-:B------:R-:W-:Y:S01]  /*51f0*/  FFMA.FTZ R50, R50, UR21, -R15.reuse ;  /* 0x0000001532327c23 */ /* 0x100fe2000801080f */
[----:B------:R-:W-:Y:S01]  /*5200*/  FFMA.FTZ R51, R51, UR21, -R15 ;  /* 0x0000001533337c23 */ /* 0x000fe2000801080f */
[----:B------:R3:W4:Y:S01]  /*5210*/  MUFU.EX2 R20, R5 ;  /* 0x0000000500147308 */ /* 0x0007220000000800 */
[----:B0-----:R-:W-:-:S02]  /*5220*/  @!P1 VIADD R4, R7, 0x28c40 ;  /* 0x00028c4007049836 */ /* 0x001fc40000000000 */
[--C-:B------:R-:W-:Y:S01]  /*5230*/  FFMA.FTZ R54, R54, UR21, -R15.reuse ;  /* 0x0000001536367c23 */ /* 0x100fe2000801080f */
[----:B------:R-:W-:Y:S02]  /*5240*/  FFMA.FTZ R15, R55, UR21, -R15 ;  /* 0x00000015370f7c23 */ /* 0x000fe4000801080f */
[----:B------:R-:W-:Y:S02]  /*5250*/  @!P1 PRMT R4, RZ, 0x654, R4 ;  /* 0x00000654ff049816 */ /* 0x000fe40000000004 */
[----:B------:R-:W0:Y:S01]  /*5260*/  MUFU.EX2 R9, R9 ;  /* 0x0000000900097308 */ /* 0x000e220000000800 */
[----:B---3--:R-:W-:Y:S01]  /*5270*/  FADD.FTZ R5, R24, R25 ;  /* 0x0000001918057221 */ /* 0x008fe20000010000 */
[----:B------:R3:W-:Y:S03]  /*5280*/  @!P1 SYNCS.ARRIVE.TRANS64.RED.A1T0 RZ, [R4+URZ], RZ ;  /* 0x000000ff04ff99a7 */ /* 0x0007e6000810043f */
[----:B------:R-:W-:-:S03]  /*5290*/  FADD.FTZ R26, R28, R5 ;  /* 0x000000051c1a7221 */ /* 0x000fc60000010000 */
[----:B------:R-:W3:Y:S01]  /*52a0*/  MUFU.EX2 R10, R10 ;  /* 0x0000000a000a7308 */ /* 0x000ee20000000800 */
[----:B----4-:R-:W-:Y:S01]  /*52b0*/  FADD.FTZ R14, R153, R20 ;  /* 0x00000014990e7221 */ /* 0x010fe20000010000 */
[----:B------:R-:W-:Y:S01]  /*52c0*/  FADD.FTZ R21, R29, R26 ;  /* 0x0000001a1d157221 */ /* 0x000fe20000010000 */
[----:B------:R-:W-:-:S05]  /*52d0*/  F2FP.F16.F32.PACK_AB R153, R20, R153 ;  /* 0x000000991499723e */ /* 0x000fca00000000ff */
[----:B------:R-:W4:Y:S01]  /*52e0*/  MUFU.EX2 R11, R11 ;  /* 0x0000000b000b7308 */ /* 0x000f220000000800 */
[----:B0-----:R-:W-:Y:S01]  /*52f0*/  FADD.FTZ R5, R9, R14 ;  /* 0x0000000e09057221 */ /* 0x001fe20000010000 */
[----:B------:R-:W-:-:S04]  /*5300*/  FADD.FTZ R14, R32, R21 ;  /* 0x00000015200e7221 */ /* 0x000fc80000010000 */
[----:B------:R-:W-:Y:S02]  /*5310*/  FADD.FTZ R21, R33, R14 ;  /* 0x0000000e21157221 */ /* 0x000fe40000010000 */
[----:B------:R-:W0:Y:S01]  /*5320*/  MUFU.EX2 R12, R12 ;  /* 0x0000000c000c7308 */ /* 0x000e220000000800 */
[C---:B---3--:R-:W-:Y:S01]  /*5330*/  FADD.FTZ R4, R10.reuse, R5 ;  /* 0x000000050a047221 */ /* 0x048fe20000010000 */
[----:B------:R-:W-:Y:S01]  /*5340*/  F2FP.F16.F32.PACK_AB R155, R10, R9 ;  /* 0x000000090a9b723e */ /* 0x000fe200000000ff */
[----:B------:R-:W-:Y:S06]  /*5350*/  BAR.SYNC.DEFER_BLOCKING 0xf, 0x100 ;  /* 0x03c4000000007b1d */ /* 0x000fec0000010000 */
[----:B------:R-:W3:Y:S01]  /*5360*/  MUFU.EX2 R38, R38 ;  /* 0x0000002600267308 */ /* 0x000ee20000000800 */
[----:B----4-:R-:W-:Y:S01]  /*5370*/  FADD.FTZ R5, R11, R4 ;  /* 0x000000040b057221 */ /* 0x010fe20000010000 */
[----:B------:R-:W-:-:S04]  /*5380*/  FADD.FTZ R4, R36, R21 ;  /* 0x0000001524047221 */ /* 0x000fc80000010000 */
[----:B------:R-:W-:Y:S02]  /*5390*/  FADD.FTZ R21, R37, R4 ;  /* 0x0000000425157221 */ /* 0x000fe40000010000 */
[----:B------:R-:W4:Y:S01]  /*53a0*/  MUFU.EX2 R39, R39 ;  /* 0x0000002700277308 */ /* 0x000f220000000800 */
[----:B0-----:R-:W-:Y:S01]  /*53b0*/  FADD.FTZ R5, R12, R5 ;  /* 0x000000050c057221 */ /* 0x001fe20000010000 */
[----:B------:R-:W-:Y:S01]  /*53c0*/  FADD.FTZ R14, R40, R21 ;  /* 0x00000015280e7221 */ /* 0x000fe20000010000 */
[----:B------:R-:W-:-:S05]  /*53d0*/  F2FP.F16.F32.PACK_AB R157, R12, R11 ;  /* 0x0000000b0c9d723e */ /* 0x000fca00000000ff */
[----:B------:R-:W0:Y:S01]  /*53e0*/  MUFU.EX2 R42, R42 ;  /* 0x0000002a002a7308 */ /* 0x000e220000000800 */
[----:B---3--:R-:W-:Y:S01]  /*53f0*/  FADD.FTZ R4, R38, R5 ;  /* 0x0000000526047221 */ /* 0x008fe20000010000 */
[----:B------:R3:W-:Y:S06]  /*5400*/  STSM.16.M88.4 [R18+0x26800], R152 ;  /* 0x0268009812007844 */ /* 0x0007ec0000000200 */
[----:B------:R-:W5:Y:S01]  /*5410*/  MUFU.EX2 R41, R41 ;  /* 0x0000002900297308 */ /* 0x000f620000000800 */
[C---:B----4-:R-:W-:Y:S01]  /*5420*/  FADD.FTZ R5, R39.reuse, R4 ;  /* 0x0000000427057221 */ /* 0x050fe20000010000 */
[----:B------:R-:W-:-:S05]  /*5430*/  F2FP.F16.F32.PACK_AB R159, R39, R38 ;  /* 0x00000026279f723e */ /* 0x000fca00000000ff */
[----:B------:R3:W-:Y:S01]  /*5440*/  STSM.16.M88.4 [R19], R156 ;  /* 0x0000009c13007844 */ /* 0x0007e20000000200 */
[----:B------:R-:W4:Y:S01]  /*5450*/  MUFU.EX2 R43, R43 ;  /* 0x0000002b002b7308 */ /* 0x000f220000000800 */
[----:B0-----:R-:W-:-:S07]  /*5460*/  FADD.FTZ R4, R42, R5 ;  /* 0x000000052a047221 */ /* 0x001fce0000010000 */
[----:B------:R-:W0:Y:S01]  /*5470*/  MUFU.EX2 R44, R44 ;  /* 0x0000002c002c7308 */ /* 0x000e220000000800 */
[C---:B-----5:R-:W-:Y:S01]  /*5480*/  FADD.FTZ R21, R41.reuse, R14 ;  /* 0x0000000e29157221 */ /* 0x060fe20000010000 */
[----:B------:R-:W-:-:S06]  /*5490*/  F2FP.F16.F32.PACK_AB R160, R41, R40 ;  /* 0x0000002829a0723e */ /* 0x000fcc00000000ff */
[----:B------:R-:W5:Y:S01]  /*54a0*/  MUFU.EX2 R46, R46 ;  /* 0x0000002e002e7308 */ /* 0x000f620000000800 */
[C---:B----4-:R-:W-:Y:S01]  /*54b0*/  FADD.FTZ R5, R43.reuse, R4 ;  /* 0x000000042b057221 */ /* 0x050fe20000010000 */
[----:B------:R-:W-:-:S06]  /*54c0*/  F2FP.F16.F32.PACK_AB R161, R43, R42 ;  /* 0x0000002a2ba1723e */ /* 0x000fcc00000000ff */
[----:B------:R-:W4:Y:S01]  /*54d0*/  MUFU.EX2 R45, R45 ;  /* 0x0000002d002d7308 */ /* 0x000f220000000800 */
[----:B0-----:R-:W-:-:S07]  /*54e0*/  FADD.FTZ R4, R44, R21 ;  /* 0x000000152c047221 */ /* 0x001fce0000010000 */
[----:B------:R-:W0:Y:S01]  /*54f0*/  MUFU.EX2 R47, R47 ;  /* 0x0000002f002f7308 */ /* 0x000e220000000800 */
[----:B-----5:R-:W-:-:S07]  /*5500*/  FADD.FTZ R10, R46, R5 ;  /* 0x000000052e0a7221 */ /* 0x020fce0000010000 */
[----:B------:R-:W-:Y:S01]  /*5510*/  MUFU.EX2 R48, R48 ;  /* 0x0000003000307308 */ /* 0x000fe20000000800 */
[C---:B----4-:R-:W-:Y:S01]  /*5520*/  F2FP.F16.F32.PACK_AB R162, R45.reuse, R44 ;  /* 0x0000002c2da2723e */ /* 0x050fe200000000ff */
[----:B------:R-:W-:-:S06]  /*5530*/  FADD.FTZ R45, R45, R4 ;  /* 0x000000042d2d7221 */ /* 0x000fcc0000010000 */
[----:B------:R-:W4:Y:S01]  /*5540*/  MUFU.EX2 R49, R49 ;  /* 0x0000003100317308 */ /* 0x000f220000000800 */
[C---:B0-----:R-:W-:Y:S01]  /*5550*/  F2FP.F16.F32.PACK_AB R163, R47.reuse, R46 ;  /* 0x0000002e2fa3723e */ /* 0x041fe200000000ff */
[----:B------:R-:W-:-:S04]  /*5560*/  FADD.FTZ R47, R47, R10 ;  /* 0x0000000a2f2f7221 */ /* 0x000fc80000010000 */
[----:B------:R3:W-:Y:S02]  /*5570*/  STSM.16.M88.4 [R23], R160 ;  /* 0x000000a017007844 */ /* 0x0007e40000000200 */
[----:B------:R-:W-:Y:S08]  /*5580*/  MUFU.EX2 R50, R50 ;  /* 0x0000003200327308 */ /* 0x000ff00000000800 */
[----:B------:R-:W0:Y:S01]  /*5590*/  MUFU.EX2 R51, R51 ;  /* 0x0000003300337308 */ /* 0x000e220000000800 */
[----:B----4-:R-:W-:Y:S01]  /*55a0*/  F2FP.F16.F32.PACK_AB R164, R49, R48 ;  /* 0x0000003031a4723e */ /* 0x010fe200000000ff */
[----:B------:R-:W-:-:S04]  /*55b0*/  FADD.FTZ R48, R48, R45 ;  /* 0x0000002d30307221 */ /* 0x000fc80000010000 */
[----:B------:R-:W-:Y:S02]  /*55c0*/  FADD.FTZ R49, R49, R48 ;  /* 0x0000003031317221 */ /* 0x000fe40000010000 */
[----:B------:R-:W4:Y:S08]  /*55d0*/  MUFU.EX2 R52, R52 ;  /* 0x0000003400347308 */ /* 0x000f300000000800 */
[----:B------:R-:W-:Y:S01]  /*55e0*/  MUFU.EX2 R54, R54 ;  /* 0x0000003600367308 */ /* 0x000fe20000000800 */
[----:B0-----:R-:W-:Y:S01]  /*55f0*/  F2FP.F16.F32.PACK_AB R165, R51, R50 ;  /* 0x0000003233a5723e */ /* 0x001fe200000000ff */
[----:B------:R-:W-:-:S04]  /*5600*/  FADD.FTZ R50, R50, R47 ;  /* 0x0000002f32327221 */ /* 0x000fc80000010000 */
[----:B------:R-:W-:Y:S02]  /*5610*/  FADD.FTZ R51, R51, R50 ;  /* 0x0000003233337221 */ /* 0x000fe40000010000 */
[----:B------:R-:W0:Y:S01]  /*5620*/  MUFU.EX2 R15, R15 ;  /* 0x0000000f000f7308 */ /* 0x000e220000000800 */
[----:B----4-:R-:W-:Y:S01]  /*5630*/  F2FP.F16.F32.PACK_AB R166, R13, R52 ;  /* 0x000000340da6723e */ /* 0x010fe200000000ff */
[----:B------:R-:W-:-:S04]  /*5640*/  FADD.FTZ R4, R52, R49 ;  /* 0x0000003134047221 */ /* 0x000fc80000010000 */
[----:B------:R-:W-:Y:S01]  /*5650*/  FADD.FTZ R4, R13, R4 ;  /* 0x000000040d047221 */ /* 0x000fe20000010000 */
[----:B0-----:R-:W-:Y:S01]  /*5660*/  F2FP.F16.F32.PACK_AB R167, R15, R54 ;  /* 0x000000360fa7723e */ /* 0x001fe200000000ff */
[----:B------:R-:W-:-:S04]  /*5670*/  FADD.FTZ R54, R54, R51 ;  /* 0x0000003336367221 */ /* 0x000fc80000010000 */
[----:B------:R3:W-:Y:S01]  /*5680*/  STSM.16.M88.4 [R22], R164 ;  /* 0x000000a416007844 */ /* 0x0007e20000000200 */
[----:B------:R-:W-:Y:S01]  /*5690*/  FADD.FTZ R5, R15, R54 ;  /* 0x000000360f057221 */ /* 0x000fe20000010000 */
[----:B------:R-:W-:Y:S06]  /*56a0*/  @!P0 BRA `(.L_x_403) ;  /* 0x0000000000048947 */ /* 0x000fec0003800000 */
[----:B------:R-:W-:Y:S01]  /*56b0*/  BPT.TRAP 0x1 ;  /* 0x000000040000795c */ /* 0x000fe20000300000 */
.L_x_403:
[----:B------:R0:W4:Y:S01]  /*56c0*/  SYNCS.PHASECHK.TRANS64.TRYWAIT P2, [R7+URZ+0x28c50], R8 ;  /* 0x028c5008070075a7 */ /* 0x000122000804017f */
[----:B------:R-:W-:Y:S05]  /*56d0*/  @!P0 BRA `(.L_x_404) ;  /* 0x0000000000048947 */ /* 0x000fea0003800000 */
[----:B------:R-:W-:Y:S01]  /*56e0*/  BPT.TRAP 0x1 ;  /* 0x000000040000795c */ /* 0x000fe20000300000 */
.L_x_404:
[----:B------:R-:W-:Y:S01]  /*56f0*/  ULOP3.LUT UR54, UR54, 0x2000000, URZ, 0xfc, !UPT ;  /* 0x0200000036367892 */ /* 0x000fe2000f8efc3f */
[----:B----4-:R-:W-:Y:S11]  /*5700*/  @P2 BRA `(.L_x_405) ;  /* 0x0000000000082947 */ /* 0x010ff60003800000 */
[----:B------:R-:W4:Y:S02]  /*5710*/  SYNCS.PHASECHK.TRANS64.TRYWAIT P2, [R7+URZ+0x28c50], R8 ;  /* 0x028c5008070075a7 */ /* 0x000f24000804017f */
[----:B----4-:R-:W-:Y:S05]  /*5720*/  @!P2 BRA `(.L_x_406) ;  /* 0x000000e400cca947 */ /* 0x010fea0003800000 */
.L_x_405:
[----:B------:R-:W-:Y:S01]  /*5730*/  ULEA UR10, UR37, UR54, 0xc ;  /* 0x00000036250a7291 */ /* 0x000fe2000f8e603f */
[----:B------:R-:W-:Y:S01]  /*5740*/  WARPGROUP.ARRIVE ;  /* 0x00000000000079c5 */ /* 0x000fe20000000000 */
[----:B------:R-:W-:Y:S01]  /*5750*/  UMOV UR7, 0x40000040 ;  /* 0x4000004000077882 */ /* 0x000fe20000000000 */
[----:B------:R-:W-:Y:S01]  /*5760*/  UIADD3 UR20, UR52, -0x2, URZ ;  /* 0xfffffffe34147890 */ /* 0x000fe2000fffe03f */
[----:B012-4-:R-:W-:-:S03]  /*5770*/  @!P1 VIADD R7, R7, 0x28c60 ;  /* 0x00028c6007079836 */ /* 0x017fc60000000000 */
[----:B------:R-:W-:Y:S01]  /*5780*/  UMOV UR6, UR10 ;  /* 0x0000000a00067c82 */ /* 0x000fe20008000000 */
[----:B------:R-:W-:Y:S01]  /*5790*/  UISETP.GE.AND UP0, UPT, UR20, UR51, UPT ;  /* 0x000000331400728c */ /* 0x000fe2000bf06270 */
[----:B------:R-:W-:Y:S01]  /*57a0*/  HGMMA.64x256x16.F32 R24, R152, gdesc[UR4].tnspB, RZ, !UPT, gsb0 ;  /* 0x43e0000498187df0 */ /* 0x000fe2000c0008ff */
[----:B------:R-:W-:Y:S01]  /*57b0*/  UIADD3 UR6, UR10, 0x80, URZ ;  /* 0x000000800a067890 */ /* 0x000fe2000fffe03f */
[----:B------:R-:W-:Y:S01]  /*57c0*/  @!P1 PRMT R7, RZ, 0x654, R7 ;  /* 0x00000654ff079816 */ /* 0x000fe20000000007 */
[----:B------:R-:W-:Y:S02]  /*57d0*/  UMOV UR7, 0x40000040 ;  /* 0x4000004000077882 */ /* 0x000fe40000000000 */
[----:B------:R-:W-:Y:S01]  /*57e0*/  PLOP3.LUT P2, PT, PT, PT, UP0, 0x80, 0x0 ;  /* 0x000000000000781c */ /* 0x000fe20003f4f008 */
[----:B------:R-:W-:Y:S02]  /*57f0*/  WARPGROUP.DEPBAR.LE gsb0, 0x0 ;  /* 0x00008000000079c5 */ /* 0x000fe40000010000 */
[----:B------:R-:W-:-:S15]  /*5800*/  WARPGROUP.ARRIVE ;  /* 0x00000000000079c5 */ /* 0x000fde0000000000 */
[----:B------:R-:W-:-:S05]  /*5810*/  NOP ;  /* 0x0000000000007918 */ /* 0x000fca0000000000 */
[----:B------:R-:W-:Y:S01]  /*5820*/  HGMMA.64x256x16.F32 R24, R156, gdesc[UR4].tnspB, R24, gsb0 ;  /* 0x43e000049c187df0 */ /* 0x000fe20008000818 */
[----:B------:R-:W-:Y:S01]  /*5830*/  UIADD3 UR6, UR10, 0x100, URZ ;  /* 0x000001000a067890 */ /* 0x000fe2000fffe03f */
[----:B------:R-:W-:Y:S01]  /*5840*/  UMOV UR7, 0x40000040 ;  /* 0x4000004000077882 */ /* 0x000fe20000000000 */
[----:B------:R-:W-:Y:S02]  /*5850*/  WARPGROUP.DEPBAR.LE gsb0, 0x0 ;  /* 0x00008000000079c5 */ /* 0x000fe40000010000 */
[----:B------:R-:W-:-:S15]  /*5860*/  WARPGROUP.ARRIVE ;  /* 0x00000000000079c5 */ /* 0x000fde0000000000 */
[----:B------:R-:W-:-:S08]  /*5870*/  NOP ;  /* 0x0000000000007918 */ /* 0x000fd00000000000 */
[----:B------:R-:W-:Y:S01]  /*5880*/  HGMMA.64x256x16.F32 R24, R160, gdesc[UR4].tnspB, R24, gsb0 ;  /* 0x43e00004a0187df0 */ /* 0x000fe20008000818 */
[----:B------:R-:W-:Y:S01]  /*5890*/  UIADD3 UR6, UR10, 0x180, URZ ;  /* 0x000001800a067890 */ /* 0x000fe2000fffe03f */
        /* <DEDUP_REMOVED lines=16> */
[----:B------:R-:W-:Y:S01]  /*59a0*/  IMAD.MOV.U32 R8, RZ, RZ, R0 ;  /* 0x000000ffff087224 */ /* 0x000fe200078e0000 */
[----:B------:R-:W-:Y:S01]  /*59b0*/  UMOV UR22, UR37 ;  /* 0x0000002500167c82 */ /* 0x000fe20008000000 */
[----:B------:R-:W-:Y:S01]  /*59c0*/  IMAD.MOV.U32 R9, RZ, RZ, R6 ;  /* 0x000000ffff097224 */ /* 0x000fe200078e0006 */
[----:B------:R-:W-:Y:S01]  /*59d0*/  ULDC UR23, c[0x0][0x9d8] ;  /* 0x0002760000177ab9 */ /* 0x000fe20000000800 */
[----:B------:R-:W-:-:S05]  /*59e0*/  ULDC UR21, c[0x0][0x988] ;  /* 0x0002620000157ab9 */ /* 0x000fca0000000800 */
.L_x_416:
[----:B------:R-:W-:Y:S01]  /*59f0*/  UIADD3 UR37, UR22, 0x1, URZ ;  /* 0x0000000116257890 */ /* 0x000fe2000fffe03f */
[----:B------:R-:W-:Y:S01]  /*5a00*/  UMOV UR6, UR20 ;  /* 0x0000001400067c82 */ /* 0x000fe20008000000 */
[----:B------:R-:W-:Y:S02]  /*5a10*/  UIADD3 UR20, UR20, -0x1, URZ ;  /* 0xffffffff14147890 */ /* 0x000fe4000fffe03f */
[----:B------:R-:W-:-:S04]  /*5a20*/  UISETP.NE.AND UP0, UPT, UR37, 0x2, UPT ;  /* 0x000000022500788c */ /* 0x000fc8000bf05270 */
[----:B------:R-:W-:Y:S02]  /*5a30*/  USEL UR7, URZ, 0x1, UP0 ;  /* 0x000000013f077887 */ /* 0x000fe40008000000 */
[----:B------:R-:W-:Y:S02]  /*5a40*/  USEL UR37, UR37, URZ, UP0 ;  /* 0x0000003f25257287 */ /* 0x000fe40008000000 */
[----:B------:R-:W-:Y:S02]  /*5a50*/  ULOP3.LUT UR47, UR47, UR7, URZ, 0x3c, !UPT ;  /* 0x000000072f2f7292 */ /* 0x000fe4000f8e3c3f */
[----:B------:R-:W-:Y:S01]  /*5a60*/  UISETP.GT.AND UP0, UPT, UR6, UR51, UPT ;  /* 0x000000330600728c */ /* 0x000fe2000bf04270 */
[----:B01----:R-:W-:Y:S10]  /*5a70*/  @!P0 BRA `(.L_x_408) ;  /* 0x0000000000048947 */ /* 0x003ff40003800000 */
[----:B------:R-:W-:Y:S01]  /*5a80*/  BPT.TRAP 0x1 ;  /* 0x000000040000795c */ /* 0x000fe20000300000 */
.L_x_408:
[----:B------:R-:W-:Y:S01]  /*5a90*/  ULEA UR24, UR37, UR38, 0x3 ;  /* 0x0000002625187291 */ /* 0x000fe2000f8e183f */
[----:B0-----:R-:W-:-:S05]  /*5aa0*/  IMAD.U32 R7, RZ, RZ, UR47 ;  /* 0x0000002fff077e24 */ /* 0x001fca000f8e00ff */
[----:B------:R-:W-:-:S04]  /*5ab0*/  SHF.L.U32 R7, R7, 0x1f, RZ ;  /* 0x0000001f07077819 */ /* 0x000fc800000006ff */
[----:B------:R0:W1:Y:S01]  /*5ac0*/  SYNCS.PHASECHK.TRANS64.TRYWAIT P2, [UR24+0x28c30], R7 ;  /* 0x028c3007ff0075a7 */ /* 0x0000620008040158 */
[----:B------:R-:W-:Y:S05]  /*5ad0*/  @!P0 BRA `(.L_x_409) ;  /* 0x0000000000048947 */ /* 0x000fea0003800000 */
[----:B------:R-:W-:Y:S01]  /*5ae0*/  BPT.TRAP 0x1 ;  /* 0x000000040000795c */ /* 0x000fe20000300000 */
.L_x_409:
[----:B-1----:R-:W-:Y:S05]  /*5af0*/  @P2 BRA `(.L_x_410) ;  /* 0x0000000000082947 */ /* 0x002fea0003800000 */
[----:B------:R-:W1:Y:S02]  /*5b00*/  SYNCS.PHASECHK.TRANS64.TRYWAIT P2, [UR24+0x28c30], R7 ;  /* 0x028c3007ff0075a7 */ /* 0x000e640008040158 */
[----:B-1----:R-:W-:Y:S05]  /*5b10*/  @!P2 BRA `(.L_x_411) ;  /* 0x000000e000e4a947 */ /* 0x002fea0003800000 */
.L_x_410:
[----:B------:R-:W-:Y:S01]  /*5b20*/  R2UR UR18, R3 ;  /* 0x00000000031272ca */ /* 0x000fe200000e0000 */
[----:B------:R-:W-:Y:S01]  /*5b30*/  UIADD3 UR6, UR38, 0x20400, URZ ;  /* 0x0002040026067890 */ /* 0x000fe2000fffe03f */
[----:B---3--:R-:W-:Y:S01]  /*5b40*/  WARPGROUP.ARRIVE ;  /* 0x00000000000079c5 */ /* 0x008fe20000000000 */
[----:B------:R-:W-:Y:S01]  /*5b50*/  UMOV UR19, 0x40000040 ;  /* 0x4000004000137882 */ /* 0x000fe20000000000 */
[----:B------:R-:W-:Y:S01]  /*5b60*/  UMOV UR17, 0x40000040 ;  /* 0x4000004000117882 */ /* 0x000fe20000000000 */
[----:B------:R-:W-:Y:S01]  /*5b70*/  USHF.R.U32.HI UR6, URZ, 0x4, UR6 ;  /* 0x000000043f067899 */ /* 0x000fe20008011606 */
[----:B------:R-:W-:Y:S01]  /*5b80*/  ISETP.NE.AND P2, PT, R17, RZ, PT ;  /* 0x000000ff1100720c */ /* 0x000fe20003f45270 */
[----:B------:R-:W-:Y:S01]  /*5b90*/  UMOV UR7, 0x40000040 ;  /* 0x4000004000077882 */ /* 0x000fe20000000000 */
[----:B------:R-:W-:Y:S01]  /*5ba0*/  UMOV UR11, 0x40000040 ;  /* 0x40000040000b7882 */ /* 0x000fe20000000000 */
[----:B------:R-:W-:Y:S01]  /*5bb0*/  ULOP3.LUT UR6, UR6, 0x3fff, URZ, 0xc0, !UPT ;  /* 0x00003fff06067892 */ /* 0x000fe2000f8ec03f */
[----:B------:R-:W-:-:S03]  /*5bc0*/  UMOV UR15, 0x40000040 ;  /* 0x40000040000f7882 */ /* 0x000fc60000000000 */
[----:B------:R-:W-:Y:S02]  /*5bd0*/  ULEA UR18, UR37, UR18, 0x9 ;  /* 0x0000001225127291 */ /* 0x000fe4000f8e483f */
[----:B------:R-:W-:Y:S02]  /*5be0*/  ULOP3.LUT UR16, UR6, 0x10000, URZ, 0xfc, !UPT ;  /* 0x0001000006107892 */ /* 0x000fe4000f8efc3f */
[----:B------:R-:W-:Y:S02]  /*5bf0*/  UIADD3 UR6, UR18, 0x2, URZ ;  /* 0x0000000212067890 */ /* 0x000fe4000fffe03f */
[----:B------:R-:W-:Y:S02]  /*5c00*/  UIADD3 UR10, UR18, 0x4, URZ ;  /* 0x00000004120a7890 */ /* 0x000fe4000fffe03f */
[----:B------:R-:W-:-:S03]  /*5c10*/  UIADD3 UR14, UR18, 0x6, URZ ;  /* 0x00000006120e7890 */ /* 0x000fc6000fffe03f */
[----:B------:R-:W-:Y:S03]  /*5c20*/  HGMMA.64x64x16.F32 R152, gdesc[UR16], RZ, !UPT, gsb0 ;  /* 0x00e00000109879f0 */ /* 0x000fe6000c0008ff */
        /* <DEDUP_REMOVED lines=10> */
[----:B-1----:R-:W-:Y:S01]  /*5cd0*/  FMUL.FTZ R0, R152, UR23 ;  /* 0x0000001798007c20 */ /* 0x002fe20008410000 */
        /* <DEDUP_REMOVED lines=19> */
[----:B------:R-:W-:-:S02]  /*5e10*/  FMUL.FTZ R172, R183, UR23 ;  /* 0x00000017b7ac7c20 */ /* 0x000fc40008410000 */
        /* <DEDUP_REMOVED lines=28> */
[----:B------:R-:W-:Y:S01]  /*5fe0*/  MUFU.TANH R155, R155 ;  /* 0x0000009b009b7308 */ /* 0x000fe20000002400 */
[----:B---3--:R-:W-:-:S07]  /*5ff0*/  FMNMX.FTZ R6, R164, R6, !PT ;  /* 0x00000006a4067209 */ /* 0x008fce0007810000 */
[----:B------:R-:W-:Y:S01]  /*6000*/  MUFU.TANH R172, R172 ;  /* 0x000000ac00ac7308 */ /* 0x000fe20000002400 */
[----:B-1----:R-:W-:-:S05]  /*6010*/  FMNMX.FTZ R6, R165, R6, !PT ;  /* 0x00000006a5067209 */ /* 0x002fca0007810000 */
[----:B------:R-:W1:Y:S02]  /*6020*/  SHFL.BFLY PT, R157, R6, 0x2, 0x1f ;  /* 0x0c401f00069d7f89 */ /* 0x000e6400000e0000 */
[----:B-1----:R-:W-:Y:S01]  /*6030*/  FMNMX.FTZ R6, R6, R157, !PT ;  /* 0x0000009d06067209 */ /* 0x002fe20007810000 */
[----:B------:R-:W-:-:S04]  /*6040*/  FMUL.FTZ R157, R154, UR23 ;  /* 0x000000179a9d7c20 */ /* 0x000fc80008410000 */
[----:B------:R-:W1:Y:S02]  /*6050*/  SHFL.BFLY PT, R168, R6, 0x1, 0x1f ;  /* 0x0c201f0006a87f89 */ /* 0x000e6400000e0000 */
[----:B------:R-:W-:Y:S01]  /*6060*/  MUFU.TANH R157, R157 ;  /* 0x0000009d009d7308 */ /* 0x000fe20000002400 */
[----:B-1----:R-:W-:-:S05]  /*6070*/  FMNMX.FTZ R6, R6, R168, !PT ;  /* 0x000000a806067209 */ /* 0x002fca0007810000 */
[C---:B------:R-:W-:Y:S01]  /*6080*/  FADD.FTZ R168, -R6.reuse, R9 ;  /* 0x0000000906a87221 */ /* 0x040fe20000010100 */
[----:B------:R-:W-:Y:S01]  /*6090*/  FMUL.FTZ R154, R6, UR21 ;  /* 0x00000015069a7c20 */ /* 0x000fe20008410000 */
[----:B------:R1:W-:Y:S03]  /*60a0*/  MUFU.TANH R9, R158 ;  /* 0x0000009e00097308 */ /* 0x0003e60000002400 */
[--C-:B------:R-:W-:Y:S01]  /*60b0*/  FFMA.FTZ R0, R0, UR21, -R154.reuse ;  /* 0x0000001500007c23 */ /* 0x100fe2000801089a */
[--C-:B------:R-:W-:Y:S01]  /*60c0*/  FFMA.FTZ R10, R10, UR21, -R154.reuse ;  /* 0x000000150a0a7c23 */ /* 0x100fe2000801089a */
[--C-:B------:R-:W-:Y:S01]  /*60d0*/  FFMA.FTZ R11, R11, UR21, -R154.reuse ;  /* 0x000000150b0b7c23 */ /* 0x100fe2000801089a */
[--C-:B------:R-:W-:Y:S01]  /*60e0*/  FFMA.FTZ R12, R12, UR21, -R154.reuse ;  /* 0x000000150c0c7c23 */ /* 0x100fe2000801089a */
[--C-:B------:R-:W-:Y:S01]  /*60f0*/  FFMA.FTZ R13, R13, UR21, -R154.reuse ;  /* 0x000000150d0d7c23 */ /* 0x100fe2000801089a */
[--C-:B------:R-:W-:Y:S01]  /*6100*/  FFMA.FTZ R14, R14, UR21, -R154.reuse ;  /* 0x000000150e0e7c23 */ /* 0x100fe2000801089a */
[----:B-1----:R-:W-:Y:S01]  /*6110*/  FMUL.FTZ R158, R168, UR21 ;  /* 0x00000015a89e7c20 */ /* 0x002fe20008410000 */
        /* <DEDUP_REMOVED lines=8> */
[----:B------:R-:W1:Y:S01]  /*61a0*/  MUFU.EX2 R158, R158 ;  /* 0x0000009e009e7308 */ /* 0x000e620000000800 */
[--C-:B------:R-:W-:Y:S01]  /*61b0*/  FFMA.FTZ R161, R161, UR21, -R154.reuse ;  /* 0x00000015a1a17c23 */ /* 0x100fe2000801089a */
[--C-:B------:R-:W-:Y:S01]  /*61c0*/  FFMA.FTZ R164, R164, UR21, -R154.reuse ;  /* 0x00000015a4a47c23 */ /* 0x100fe2000801089a */
[----:B------:R-:W-:-:S05]  /*61d0*/  FFMA.FTZ R165, R165, UR21, -R154 ;  /* 0x00000015a5a57c23 */ /* 0x000fca000801089a */
[----:B------:R2:W3:Y:S08]  /*61e0*/  MUFU.EX2 R152, R10 ;  /* 0x0000000a00987308 */ /* 0x0004f00000000800 */
[----:B------:R-:W-:Y:S01]  /*61f0*/  MUFU.EX2 R12, R12 ;  /* 0x0000000c000c7308 */ /* 0x000fe20000000800 */
[----:B-1----:R-:W-:Y:S01]  /*6200*/  FFMA.FTZ R154, R158, R4, R0 ;  /* 0x000000049e9a7223 */ /* 0x002fe20000010000 */
[----:B------:R-:W-:Y:S01]  /*6210*/  FMUL.FTZ R4, R163, UR23 ;  /* 0x00000017a3047c20 */ /* 0x000fe20008410000 */
[----:B--2---:R-:W-:Y:S01]  /*6220*/  FMUL.FTZ R10, R159, UR23 ;  /* 0x000000179f0a7c20 */ /* 0x004fe20008410000 */
[----:B------:R-:W-:Y:S01]  /*6230*/  FMUL.FTZ R159, R162, UR23 ;  /* 0x00000017a29f7c20 */ /* 0x000fe20008410000 */
[-C--:B------:R-:W-:Y:S01]  /*6240*/  FMUL.FTZ R24, R24, R158.reuse ;  /* 0x0000009e18187220 */ /* 0x080fe20000410000 */
[-C--:B------:R-:W-:Y:S01]  /*6250*/  FMUL.FTZ R25, R25, R158.reuse ;  /* 0x0000009e19197220 */ /* 0x080fe20000410000 */
[----:B------:R-:W-:Y:S01]  /*6260*/  FMUL.FTZ R28, R28, R158 ;  /* 0x0000009e1c1c7220 */ /* 0x000fe20000410000 */
[----:B------:R1:W-:Y:S01]  /*6270*/  MUFU.EX2 R163, R14 ;  /* 0x0000000e00a37308 */ /* 0x0003e20000000800 */
[C---:B---3--:R-:W-:Y:S01]  /*6280*/  FADD.FTZ R154, R152.reuse, R154 ;  /* 0x0000009a989a7221 */ /* 0x048fe20000010000 */
[----:B------:R-:W-:Y:S01]  /*6290*/  F2FP.F16.F32.PACK_AB R152, R152, R0 ;  /* 0x000000009898723e */ /* 0x000fe200000000ff */
[-C--:B------:R-:W-:Y:S01]  /*62a0*/  FMUL.FTZ R29, R29, R158.reuse ;  /* 0x0000009e1d1d7220 */ /* 0x080fe20000410000 */
[-C--:B------:R-:W-:Y:S01]  /*62b0*/  FMUL.FTZ R32, R32, R158.reuse ;  /* 0x0000009e20207220 */ /* 0x080fe20000410000 */
[-C--:B------:R-:W-:Y:S01]  /*62c0*/  FMUL.FTZ R33, R33, R158.reuse ;  /* 0x0000009e21217220 */ /* 0x080fe20000410000 */
[-C--:B------:R-:W-:Y:S01]  /*62d0*/  FMUL.FTZ R36, R36, R158.reuse ;  /* 0x0000009e24247220 */ /* 0x080fe20000410000 */
[-C--:B------:R-:W-:Y:S01]  /*62e0*/  FMUL.FTZ R37, R37, R158.reuse ;  /* 0x0000009e25257220 */ /* 0x080fe20000410000 */
[----:B------:R2:W3:Y:S01]  /*62f0*/  MUFU.EX2 R0, R11 ;  /* 0x0000000b00007308 */ /* 0x0004e20000000800 */
[----:B-1----:R-:W-:Y:S01]  /*6300*/  FMUL.FTZ R14, R171, UR23 ;  /* 0x00000017ab0e7c20 */ /* 0x002fe20008410000 */
[----:B------:R-:W-:Y:S01]  /*6310*/  FMUL.FTZ R171, R182, UR23 ;  /* 0x00000017b6ab7c20 */ /* 0x000fe20008410000 */
[-C--:B------:R-:W-:Y:S01]  /*6320*/  FMUL.FTZ R40, R40, R158.reuse ;  /* 0x0000009e28287220 */ /* 0x080fe20000410000 */
[-C--:B------:R-:W-:Y:S01]  /*6330*/  FMUL.FTZ R41, R41, R158.reuse ;  /* 0x0000009e29297220 */ /* 0x080fe20000410000 */
[-C--:B------:R-:W-:Y:S01]  /*6340*/  FMUL.FTZ R44, R44, R158.reuse ;  /* 0x0000009e2c2c7220 */ /* 0x080fe20000410000 */
[-C--:B------:R-:W-:Y:S01]  /*6350*/  FMUL.FTZ R45, R45, R158.reuse ;  /* 0x0000009e2d2d7220 */ /* 0x080fe20000410000 */
[-C--:B------:R-:W-:Y:S01]  /*6360*/  FMUL.FTZ R48, R48, R158.reuse ;  /* 0x0000009e30307220 */ /* 0x080fe20000410000 */
[----:B------:R-:W-:Y:S01]  /*6370*/  MUFU.TANH R10, R10 ;  /* 0x0000000a000a7308 */ /* 0x000fe20000002400 */
[----:B--2---:R-:W-:Y:S01]  /*6380*/  FMUL.FTZ R11, R166, UR23 ;  /* 0x00000017a60b7c20 */ /* 0x004fe20008410000 */
[----:B------:R-:W-:Y:S01]  /*6390*/  FMUL.FTZ R166, R175, UR23 ;  /* 0x00000017afa67c20 */ /* 0x000fe20008410000 */
[-C--:B------:R-:W-:Y:S01]  /*63a0*/  FMUL.FTZ R49, R49, R158.reuse ;  /* 0x0000009e31317220 */ /* 0x080fe20000410000 */
[-C--:B------:R-:W-:Y:S01]  /*63b0*/  FMUL.FTZ R52, R52, R158.reuse ;  /* 0x0000009e34347220 */ /* 0x080fe20000410000 */
[-C--:B------:R-:W-:Y:S01]  /*63c0*/  FMUL.FTZ R53, R53, R158.reuse ;  /* 0x0000009e35357220 */ /* 0x080fe20000410000 */
[-C--:B------:R-:W-:Y:S01]  /*63d0*/  FMUL.FTZ R56, R56, R158.reuse ;  /* 0x0000009e38387220 */ /* 0x080fe20000410000 */
[-C--:B------:R-:W-:Y:S01]  /*63e0*/  FMUL.FTZ R57, R57, R158.reuse ;  /* 0x0000009e39397220 */ /* 0x080fe20000410000 */
[----:B------:R-:W-:Y:S01]  /*63f0*/  MUFU.TANH R159, R159 ;  /* 0x0000009f009f7308 */ /* 0x000fe20000002400 */
[----:B---3--:R-:W-:Y:S01]  /*6400*/  FADD.FTZ R154, R0, R154 ;  /* 0x0000009a009a7221 */ /* 0x008fe20000010000 */
[-C--:B------:R-:W-:Y:S01]  /*6410*/  FMUL.FTZ R60, R60, R158.reuse ;  /* 0x0000009e3c3c7220 */ /* 0x080fe20000410000 */
[-C--:B------:R-:W-:Y:S01]  /*6420*/  FMUL.FTZ R61, R61, R158.reuse ;  /* 0x0000009e3d3d7220 */ /* 0x080fe20000410000 */
[----:B------:R-:W-:Y:S01]  /*6430*/  FMUL.FTZ R64, R64, R158 ;  /* 0x0000009e40407220 */ /* 0x000fe20000410000 */
[C---:B------:R-:W-:Y:S01]  /*6440*/  FADD.FTZ R156, R12.reuse, R154 ;  /* 0x0000009a0c9c7221 */ /* 0x040fe20000010000 */
[----:B------:R-:W-:Y:S01]  /*6450*/  F2FP.F16.F32.PACK_AB R154, R12, R0 ;  /* 0x000000000c9a723e */ /* 0x000fe200000000ff */
[----:B------:R-:W-:Y:S01]  /*6460*/  FMUL.FTZ R12, R167, UR23 ;  /* 0x00000017a70c7c20 */ /* 0x000fe20008410000 */
[----:B------:R1:W2:Y:S01]  /*6470*/  MUFU.EX2 R0, R13 ;  /* 0x0000000d00007308 */ /* 0x0002a20000000800 */
[----:B------:R-:W-:Y:S01]  /*6480*/  FMUL.FTZ R167, R178, UR23 ;  /* 0x00000017b2a77c20 */ /* 0x000fe20008410000 */
[-C--:B------:R-:W-:Y:S01]  /*6490*/  FMUL.FTZ R65, R65, R158.reuse ;  /* 0x0000009e41417220 */ /* 0x080fe20000410000 */
[-C--:B------:R-:W-:Y:S01]  /*64a0*/  FMUL.FTZ R68, R68, R158.reuse ;  /* 0x0000009e44447220 */ /* 0x080fe20000410000 */
[-C--:B------:R-:W-:Y:S01]  /*64b0*/  FMUL.FTZ R69, R69, R158.reuse ;  /* 0x0000009e45457220 */ /* 0x080fe20000410000 */
[-C--:B------:R-:W-:Y:S01]  /*64c0*/  FMUL.FTZ R72, R72, R158.reuse ;  /* 0x0000009e48487220 */ /* 0x080fe20000410000 */
[-C--:B------:R-:W-:Y:S01]  /*64d0*/  FMUL.FTZ R73, R73, R158.reuse ;  /* 0x0000009e49497220 */ /* 0x080fe20000410000 */
[-C--:B------:R-:W-:Y:S01]  /*64e0*/  FMUL.FTZ R76, R76, R158.reuse ;  /* 0x0000009e4c4c7220 */ /* 0x080fe20000410000 */
[----:B------:R-:W3:Y:S01]  /*64f0*/  MUFU.TANH R4, R4 ;  /* 0x0000000400047308 */ /* 0x000ee20000002400 */
[----:B-1----:R-:W-:Y:S01]  /*6500*/  FMUL.FTZ R13, R170, UR23 ;  /* 0x00000017aa0d7c20 */ /* 0x002fe20008410000 */
[----:B------:R-:W-:Y:S01]  /*6510*/  FMUL.FTZ R170, R179, UR23 ;  /* 0x00000017b3aa7c20 */ /* 0x000fe20008410000 */
[-C--:B------:R-:W-:Y:S01]  /*6520*/  FMUL.FTZ R77, R77, R158.reuse ;  /* 0x0000009e4d4d7220 */ /* 0x080fe20000410000 */
[-C--:B------:R-:W-:Y:S01]  /*6530*/  FMUL.FTZ R80, R80, R158.reuse ;  /* 0x0000009e50507220 */ /* 0x080fe20000410000 */
[-C--:B------:R-:W-:Y:S01]  /*6540*/  FMUL.FTZ R81, R81, R158.reuse ;  /* 0x0000009e51517220 */ /* 0x080fe20000410000 */
[-C--:B------:R-:W-:Y:S01]  /*6550*/  FMUL.FTZ R84, R84, R158.reuse ;  /* 0x0000009e54547220 */ /* 0x080fe20000410000 */
[-C--:B------:R-:W-:Y:S01]  /*6560*/  FMUL.FTZ R85, R85, R158.reuse ;  /* 0x0000009e55557220 */ /* 0x080fe20000410000 */
[----:B------:R-:W1:Y:S01]  /*6570*/  MUFU.TANH R11, R11 ;  /* 0x0000000b000b7308 */ /* 0x000e620000002400 */
[----:B--2---:R-:W-:Y:S01]  /*6580*/  FADD.FTZ R156, R0, R156 ;  /* 0x0000009c009c7221 */ /* 0x004fe20000010000 */
[-C--:B------:R-:W-:Y:S01]  /*6590*/  FMUL.FTZ R88, R88, R158.reuse ;  /* 0x0000009e58587220 */ /* 0x080fe20000410000 */
[-C--:B------:R-:W-:Y:S01]  /*65a0*/  FMUL.FTZ R89, R89, R158.reuse ;  /* 0x0000009e59597220 */ /* 0x080fe20000410000 */
[----:B------:R-:W-:Y:S01]  /*65b0*/  FMUL.FTZ R92, R92, R158 ;  /* 0x0000009e5c5c7220 */ /* 0x000fe20000410000 */
[C---:B------:R-:W-:Y:S01]  /*65c0*/  FADD.FTZ R162, R163.reuse, R156 ;  /* 0x0000009ca3a27221 */ /* 0x040fe20000010000 */
[----:B------:R-:W-:Y:S01]  /*65d0*/  F2FP.F16.F32.PACK_AB R156, R163, R0 ;  /* 0x00000000a39c723e */ /* 0x000fe200000000ff */
[----:B------:R-:W-:Y:S01]  /*65e0*/  FMUL.FTZ R163, R174, UR23 ;  /* 0x00000017aea37c20 */ /* 0x000fe20008410000 */
[----:B------:R-:W-:Y:S01]  /*65f0*/  FMNMX.FTZ R0, R157, R8, !PT ;  /* 0x000000089d007209 */ /* 0x000fe20007810000 */
[----:B------:R-:W2:Y:S01]  /*6600*/  MUFU.TANH R12, R12 ;  /* 0x0000000c000c7308 */ /* 0x000ea20000002400 */
[-C--:B------:R-:W-:Y:S01]  /*6610*/  FMUL.FTZ R93, R93, R158.reuse ;  /* 0x0000009e5d5d7220 */ /* 0x080fe20000410000 */
[----:B------:R-:W-:Y:S01]  /*6620*/  FMUL.FTZ R96, R96, R158 ;  /* 0x0000009e60607220 */ /* 0x000fe20000410000 */
[----:B------:R-:W-:Y:S01]  /*6630*/  FMNMX.FTZ R0, R155, R0, !PT ;  /* 0x000000009b007209 */ /* 0x000fe20007810000 */
[-C--:B------:R-:W-:Y:S01]  /*6640*/  FMUL.FTZ R97, R97, R158.reuse ;  /* 0x0000009e61617220 */ /* 0x080fe20000410000 */
[-C--:B------:R-:W-:Y:S01]  /*6650*/  FMUL.FTZ R100, R100, R158.reuse ;  /* 0x0000009e64647220 */ /* 0x080fe20000410000 */
[----:B------:R-:W-:Y:S01]  /*6660*/  FMUL.FTZ R101, R101, R158 ;  /* 0x0000009e65657220 */ /* 0x000fe20000410000 */
[----:B------:R-:W-:Y:S01]  /*6670*/  FMNMX.FTZ R0, R9, R0, !PT ;  /* 0x0000000009007209 */ /* 0x000fe20007810000 */
[----:B------:R-:W4:Y:S01]  /*6680*/  MUFU.TANH R13, R13 ;  /* 0x0000000d000d7308 */ /* 0x000f220000002400 */
[-C--:B------:R-:W-:Y:S01]  /*6690*/  FMUL.FTZ R104, R104, R158.reuse ;  /* 0x0000009e68687220 */ /* 0x080fe20000410000 */
[----:B------:R-:W-:Y:S01]  /*66a0*/  FMUL.FTZ R105, R105, R158 ;  /* 0x0000009e69697220 */ /* 0x000fe20000410000 */
[----:B------:R-:W-:Y:S01]  /*66b0*/  FMNMX.FTZ R0, R10, R0, !PT ;  /* 0x000000000a007209 */ /* 0x000fe20007810000 */
[-C--:B------:R-:W-:Y:S01]  /*66c0*/  FMUL.FTZ R108, R108, R158.reuse ;  /* 0x0000009e6c6c7220 */ /* 0x080fe20000410000 */
[-C--:B------:R-:W-:Y:S01]  /*66d0*/  FMUL.FTZ R109, R109, R158.reuse ;  /* 0x0000009e6d6d7220 */ /* 0x080fe20000410000 */
[----:B------:R-:W-:Y:S01]  /*66e0*/  FMUL.FTZ R112, R112, R158 ;  /* 0x0000009e70707220 */ /* 0x000fe20000410000 */
[----:B------:R-:W-:Y:S01]  /*66f0*/  FMNMX.FTZ R0, R159, R0, !PT ;  /* 0x000000009f007209 */ /* 0x000fe20007810000 */
[----:B------:R-:W5:Y:S01]  /*6700*/  MUFU.TANH R14, R14 ;  /* 0x0000000e000e7308 */ /* 0x000f620000002400 */
[-C--:B------:R-:W-:Y:S01]  /*6710*/  FMUL.FTZ R113, R113, R158.reuse ;  /* 0x0000009e71717220 */ /* 0x080fe20000410000 */
[----:B------:R-:W-:Y:S01]  /*6720*/  FMUL.FTZ R116, R116, R158 ;  /* 0x0000009e74747220 */ /* 0x000fe20000410000 */
[----:B---3--:R-:W-:Y:S01]  /*6730*/  FMNMX.FTZ R0, R4, R0, !PT ;  /* 0x0000000004007209 */ /* 0x008fe20007810000 */
[-C--:B------:R-:W-:Y:S01]  /*6740*/  FMUL.FTZ R117, R117, R158.reuse ;  /* 0x0000009e75757220 */ /* 0x080fe20000410000 */
[-C--:B------:R-:W-:Y:S01]  /*6750*/  FMUL.FTZ R120, R120, R158.reuse ;  /* 0x0000009e78787220 */ /* 0x080fe20000410000 */
[----:B------:R-:W-:Y:S01]  /*6760*/  FMUL.FTZ R121, R121, R158 ;  /* 0x0000009e79797220 */ /* 0x000fe20000410000 */
[----:B-1----:R-:W-:Y:S01]  /*6770*/  FMNMX.FTZ R0, R11, R0, !PT ;  /* 0x000000000b007209 */ /* 0x002fe20007810000 */
[----:B------:R-:W1:Y:S01]  /*6780*/  MUFU.TANH R163, R163 ;  /* 0x000000a300a37308 */ /* 0x000e620000002400 */
[-C--:B------:R-:W-:Y:S01]  /*6790*/  FMUL.FTZ R124, R124, R158.reuse ;  /* 0x0000009e7c7c7220 */ /* 0x080fe20000410000 */
[----:B------:R-:W-:Y:S01]  /*67a0*/  FMUL.FTZ R125, R125, R158 ;  /* 0x0000009e7d7d7220 */ /* 0x000fe20000410000 */
[----:B--2---:R-:W-:Y:S01]  /*67b0*/  FMNMX.FTZ R0, R12, R0, !PT ;  /* 0x000000000c007209 */ /* 0x004fe20007810000 */
[-C--:B------:R-:W-:Y:S01]  /*67c0*/  FMUL.FTZ R128, R128, R158.reuse ;  /* 0x0000009e80807220 */ /* 0x080fe20000410000 */
[-C--:B------:R-:W-:Y:S01]  /*67d0*/  FMUL.FTZ R129, R129, R158.reuse ;  /* 0x0000009e81817220 */ /* 0x080fe20000410000 */
[----:B------:R-:W-:Y:S01]  /*67e0*/  FMUL.FTZ R132, R132, R158 ;  /* 0x0000009e84847220 */ /* 0x000fe20000410000 */
[----:B----4-:R-:W-:Y:S01]  /*67f0*/  FMNMX.FTZ R0, R13, R0, !PT ;  /* 0x000000000d007209 */ /* 0x010fe20007810000 */
[----:B------:R-:W2:Y:S01]  /*6800*/  MUFU.TANH R166, R166 ;  /* 0x000000a600a67308 */ /* 0x000ea20000002400 */
[-C--:B------:R-:W-:Y:S01]  /*6810*/  FMUL.FTZ R133, R133, R158.reuse ;  /* 0x0000009e85857220 */ /* 0x080fe20000410000 */
[----:B------:R-:W-:Y:S01]  /*6820*/  FMUL.FTZ R136, R136, R158 ;  /* 0x0000009e88887220 */ /* 0x000fe20000410000 */
[----:B-----5:R-:W-:Y:S01]  /*6830*/  FMNMX.FTZ R0, R14, R0, !PT ;  /* 0x000000000e007209 */ /* 0x020fe20007810000 */
[-C--:B------:R-:W-:Y:S01]  /*6840*/  FMUL.FTZ R137, R137, R158.reuse ;  /* 0x0000009e89897220 */ /* 0x080fe20000410000 */
[-C--:B------:R-:W-:Y:S01]  /*6850*/  FMUL.FTZ R140, R140, R158.reuse ;  /* 0x0000009e8c8c7220 */ /* 0x080fe20000410000 */
[-C--:B------:R-:W-:Y:S01]  /*6860*/  FMUL.FTZ R141, R141, R158.reuse ;  /* 0x0000009e8d8d7220 */ /* 0x080fe20000410000 */
[----:B------:R-:W-:Y:S01]  /*6870*/  FMUL.FTZ R144, R144, R158 ;  /* 0x0000009e90907220 */ /* 0x000fe20000410000 */
[----:B------:R-:W3:Y:S01]  /*6880*/  MUFU.TANH R167, R167 ;  /* 0x000000a700a77308 */ /* 0x000ee20000002400 */
[----:B-1----:R-:W-:Y:S01]  /*6890*/  FMNMX.FTZ R0, R163, R0, !PT ;  /* 0x00000000a3007209 */ /* 0x002fe20007810000 */
[-C--:B------:R-:W-:Y:S01]  /*68a0*/  FMUL.FTZ R145, R145, R158.reuse ;  /* 0x0000009e91917220 */ /* 0x080fe20000410000 */
[-C--:B------:R-:W-:Y:S01]  /*68b0*/  FMUL.FTZ R148, R148, R158.reuse ;  /* 0x0000009e94947220 */ /* 0x080fe20000410000 */
[----:B------:R-:W-:-:S04]  /*68c0*/  FMUL.FTZ R149, R149, R158 ;  /* 0x0000009e95957220 */ /* 0x000fc80000410000 */
[----:B------:R-:W1:Y:S01]  /*68d0*/  MUFU.TANH R170, R170 ;  /* 0x000000aa00aa7308 */ /* 0x000e620000002400 */
[----:B--2---:R-:W-:-:S07]  /*68e0*/  FMNMX.FTZ R0, R166, R0, !PT ;  /* 0x00000000a6007209 */ /* 0x004fce0007810000 */
[----:B------:R-:W2:Y:S01]  /*68f0*/  MUFU.TANH R171, R171 ;  /* 0x000000ab00ab7308 */ /* 0x000ea20000002400 */
[----:B---3--:R-:W-:-:S07]  /*6900*/  FMNMX.FTZ R0, R167, R0, !PT ;  /* 0x00000000a7007209 */ /* 0x008fce0007810000 */
[----:B------:R-:W3:Y:S01]  /*6910*/  MUFU.EX2 R15, R15 ;  /* 0x0000000f000f7308 */ /* 0x000ee20000000800 */
[----:B-1----:R-:W-:-:S07]  /*6920*/  FMNMX.FTZ R0, R170, R0, !PT ;  /* 0x00000000aa007209 */ /* 0x002fce0007810000 */
[----:B------:R-:W1:Y:S01]  /*6930*/  MUFU.EX2 R20, R20 ;  /* 0x0000001400147308 */ /* 0x000e620000000800 */
[----:B--2---:R-:W-:-:S04]  /*6940*/  FMNMX.FTZ R0, R171, R0, !PT ;  /* 0x00000000ab007209 */ /* 0x004fc80007810000 */
[----:B------:R-:W-:-:S03]  /*6950*/  FMNMX.FTZ R0, R172, R0, !PT ;  /* 0x00000000ac007209 */ /* 0x000fc60007810000 */
[----:B------:R-:W2:Y:S01]  /*6960*/  MUFU.EX2 R21, R21 ;  /* 0x0000001500157308 */ /* 0x000ea20000000800 */
[----:B---3--:R-:W-:Y:S01]  /*6970*/  FADD.FTZ R162, R15, R162 ;  /* 0x000000a20fa27221 */ /* 0x008fe20000010000 */
[----:B------:R-:W3:Y:S06]  /*6980*/  SHFL.BFLY PT, R173, R0, 0x2, 0x1f ;  /* 0x0c401f0000ad7f89 */ /* 0x000eec00000e0000 */
[----:B------:R-:W4:Y:S01]  /*6990*/  MUFU.EX2 R168, R168 ;  /* 0x000000a800a87308 */ /* 0x000f220000000800 */
[----:B-1----:R-:W-:-:S07]  /*69a0*/  FADD.FTZ R162, R20, R162 ;  /* 0x000000a214a27221 */ /* 0x002fce0000010000 */
[----:B------:R-:W1:Y:S01]  /*69b0*/  MUFU.EX2 R153, R153 ;  /* 0x0000009900997308 */ /* 0x000e620000000800 */
[----:B--2---:R-:W-:-:S07]  /*69c0*/  FADD.FTZ R162, R21, R162 ;  /* 0x000000a215a27221 */ /* 0x004fce0000010000 */
[----:B------:R-:W-:Y:S01]  /*69d0*/  MUFU.EX2 R169, R169 ;  /* 0x000000a900a97308 */ /* 0x000fe20000000800 */
[----:B----4-:R-:W-:Y:S01]  /*69e0*/  FADD.FTZ R162, R168, R162 ;  /* 0x000000a2a8a27221 */ /* 0x010fe20000010000 */
[----:B---3--:R-:W-:-:S05]  /*69f0*/  FMNMX.FTZ R0, R0, R173, !PT ;  /* 0x000000ad00007209 */ /* 0x008fca0007810000 */
[----:B------:R-:W2:Y:S01]  /*6a00*/  SHFL.BFLY PT, R175, R0, 0x1, 0x1f ;  /* 0x0c201f0000af7f89 */ /* 0x000ea200000e0000 */
[----:B------:R-:W-:Y:S01]  /*6a10*/  MUFU.EX2 R173, R160 ;  /* 0x000000a000ad7308 */ /* 0x000fe20000000800 */
[----:B-1----:R-:W-:-:S07]  /*6a20*/  FADD.FTZ R162, R153, R162 ;  /* 0x000000a299a27221 */ /* 0x002fce0000010000 */
[----:B------:R-:W1:Y:S08]  /*6a30*/  MUFU.EX2 R174, R161 ;  /* 0x000000a100ae7308 */ /* 0x000e700000000800 */
[----:B------:R1:W-:Y:S01]  /*6a40*/  MUFU.EX2 R161, R164 ;  /* 0x000000a400a17308 */ /* 0x0003e20000000800 */
[----:B--2---:R-:W-:-:S07]  /*6a50*/  FMNMX.FTZ R0, R0, R175, !PT ;  /* 0x000000af00007209 */ /* 0x004fce0007810000 */
[----:B------:R-:W-:Y:S01]  /*6a60*/  MUFU.EX2 R165, R165 ;  /* 0x000000a500a57308 */ /* 0x000fe20000000800 */
[----:B-1----:R-:W-:Y:S01]  /*6a70*/  F2FP.F16.F32.PACK_AB R164, R174, R173 ;  /* 0x000000adaea4723e */ /* 0x002fe200000000ff */
[C---:B------:R-:W-:Y:S01]  /*6a80*/  FADD.FTZ R8, -R0.reuse, R8 ;  /* 0x0000000800087221 */ /* 0x040fe20000010100 */
[----:B------:R-:W-:-:S03]  /*6a90*/  FMUL.FTZ R160, R0, UR21 ;  /* 0x0000001500a07c20 */ /* 0x000fc60008410000 */
[----:B------:R-:W-:Y:S01]  /*6aa0*/  FMUL.FTZ R8, R8, UR21 ;  /* 0x0000001508087c20 */ /* 0x000fe20008410000 */
        /* <DEDUP_REMOVED lines=8> */
[--C-:B------:R-:W-:Y:S01]  /*6b30*/  FFMA.FTZ R12, R12, UR21, -R160.reuse ;  /* 0x000000150c0c7c23 */ /* 0x100fe200080108a0 */
[--C-:B------:R-:W-:Y:S01]  /*6b40*/  FFMA.FTZ R13, R13, UR21, -R160.reuse ;  /* 0x000000150d0d7c23 */ /* 0x100fe200080108a0 */
[--C-:B------:R-:W-:Y:S01]  /*6b50*/  FFMA.FTZ R14, R14, UR21, -R160.reuse ;  /* 0x000000150e0e7c23 */ /* 0x100fe200080108a0 */
[--C-:B------:R-:W-:Y:S01]  /*6b60*/  FFMA.FTZ R163, R163, UR21, -R160.reuse ;  /* 0x00000015a3a37c23 */ /* 0x100fe200080108a0 */
[--C-:B------:R-:W-:Y:S01]  /*6b70*/  FFMA.FTZ R166, R166, UR21, -R160.reuse ;  /* 0x00000015a6a67c23 */ /* 0x100fe200080108a0 */
[----:B------:R-:W2:Y:S01]  /*6b80*/  MUFU.EX2 R157, R157 ;  /* 0x0000009d009d7308 */ /* 0x000ea20000000800 */
[--C-:B------:R-:W-:Y:S01]  /*6b90*/  FFMA.FTZ R167, R167, UR21, -R160.reuse ;  /* 0x00000015a7a77c23 */ /* 0x100fe200080108a0 */
[--C-:B------:R-:W-:Y:S01]  /*6ba0*/  FFMA.FTZ R170, R170, UR21, -R160.reuse ;  /* 0x00000015aaaa7c23 */ /* 0x100fe200080108a0 */
[--C-:B------:R-:W-:Y:S01]  /*6bb0*/  FFMA.FTZ R171, R171, UR21, -R160.reuse ;  /* 0x00000015abab7c23 */ /* 0x100fe200080108a0 */
[----:B------:R-:W-:-:S04]  /*6bc0*/  FFMA.FTZ R172, R172, UR21, -R160 ;  /* 0x00000015acac7c23 */ /* 0x000fc800080108a0 */
[----:B------:R-:W3:Y:S01]  /*6bd0*/  MUFU.EX2 R155, R155 ;  /* 0x0000009b009b7308 */ /* 0x000ee20000000800 */
[-C--:B-1----:R-:W-:Y:S01]  /*6be0*/  FMUL.FTZ R26, R26, R8.reuse ;  /* 0x000000081a1a7220 */ /* 0x082fe20000410000 */
[-C--:B------:R-:W-:Y:S01]  /*6bf0*/  FMUL.FTZ R27, R27, R8.reuse ;  /* 0x000000081b1b7220 */ /* 0x080fe20000410000 */
[-C--:B------:R-:W-:Y:S01]  /*6c00*/  FMUL.FTZ R30, R30, R8.reuse ;  /* 0x000000081e1e7220 */ /* 0x080fe20000410000 */
[-C--:B------:R-:W-:Y:S01]  /*6c10*/  FMUL.FTZ R31, R31, R8.reuse ;  /* 0x000000081f1f7220 */ /* 0x080fe20000410000 */
[-C--:B------:R-:W-:Y:S01]  /*6c20*/  FMUL.FTZ R34, R34, R8.reuse ;  /* 0x0000000822227220 */ /* 0x080fe20000410000 */
[-C--:B------:R-:W-:Y:S01]  /*6c30*/  FMUL.FTZ R35, R35, R8.reuse ;  /* 0x0000000823237220 */ /* 0x080fe20000410000 */
[-C--:B------:R-:W-:Y:S01]  /*6c40*/  FMUL.FTZ R38, R38, R8.reuse ;  /* 0x0000000826267220 */ /* 0x080fe20000410000 */
[----:B------:R1:W4:Y:S01]  /*6c50*/  MUFU.EX2 R175, R9 ;  /* 0x0000000900af7308 */ /* 0x0003220000000800 */
[----:B--2---:R-:W-:Y:S01]  /*6c60*/  FFMA.FTZ R5, R8, R5, R157 ;  /* 0x0000000508057223 */ /* 0x004fe2000001009d */
[-C--:B------:R-:W-:Y:S01]  /*6c70*/  FMUL.FTZ R39, R39, R8.reuse ;  /* 0x0000000827277220 */ /* 0x080fe20000410000 */
[-C--:B------:R-:W-:Y:S01]  /*6c80*/  FMUL.FTZ R42, R42, R8.reuse ;  /* 0x000000082a2a7220 */ /* 0x080fe20000410000 */
[-C--:B------:R-:W-:Y:S01]  /*6c90*/  FMUL.FTZ R43, R43, R8.reuse ;  /* 0x000000082b2b7220 */ /* 0x080fe20000410000 */
[-C--:B------:R-:W-:Y:S01]  /*6ca0*/  FMUL.FTZ R46, R46, R8.reuse ;  /* 0x000000082e2e7220 */ /* 0x080fe20000410000 */
[-C--:B------:R-:W-:Y:S01]  /*6cb0*/  FMUL.FTZ R47, R47, R8.reuse ;  /* 0x000000082f2f7220 */ /* 0x080fe20000410000 */
[----:B------:R-:W-:Y:S01]  /*6cc0*/  FMUL.FTZ R50, R50, R8 ;  /* 0x0000000832327220 */ /* 0x000fe20000410000 */
[----:B------:R2:W-:Y:S01]  /*6cd0*/  MUFU.EX2 R176, R4 ;  /* 0x0000000400b07308 */ /* 0x0005e20000000800 */
[----:B-1----:R-:W-:-:S02]  /*6ce0*/  IMAD.U32 R9, RZ, RZ, UR24 ;  /* 0x00000018ff097e24 */ /* 0x002fc4000f8e00ff */
[----:B---3--:R-:W-:Y:S01]  /*6cf0*/  FADD.FTZ R5, R155, R5 ;  /* 0x000000059b057221 */ /* 0x008fe20000010000 */
[-C--:B------:R-:W-:Y:S01]  /*6d00*/  FMUL.FTZ R51, R51, R8.reuse ;  /* 0x0000000833337220 */ /* 0x080fe20000410000 */
[-C--:B------:R-:W-:Y:S01]  /*6d10*/  FMUL.FTZ R54, R54, R8.reuse ;  /* 0x0000000836367220 */ /* 0x080fe20000410000 */
[----:B------:R-:W-:Y:S02]  /*6d20*/  @!P1 VIADD R160, R9, 0x28c40 ;  /* 0x00028c4009a09836 */ /* 0x000fe40000000000 */
[-C--:B------:R-:W-:Y:S01]  /*6d30*/  FMUL.FTZ R55, R55, R8.reuse ;  /* 0x0000000837377220 */ /* 0x080fe20000410000 */
[-C--:B------:R-:W-:Y:S01]  /*6d40*/  FMUL.FTZ R58, R58, R8.reuse ;  /* 0x000000083a3a7220 */ /* 0x080fe20000410000 */
[----:B------:R-:W1:Y:S01]  /*6d50*/  MUFU.EX2 R10, R10 ;  /* 0x0000000a000a7308 */ /* 0x000e620000000800 */
[----:B--2---:R-:W-:Y:S01]  /*6d60*/  IMAD.U32 R4, RZ, RZ, UR22 ;  /* 0x00000016ff047e24 */ /* 0x004fe2000f8e00ff */
[----:B------:R-:W-:Y:S01]  /*6d70*/  @!P1 PRMT R160, RZ, 0x654, R160 ;  /* 0x00000654ffa09816 */ /* 0x000fe200000000a0 */
[-C--:B------:R-:W-:Y:S01]  /*6d80*/  FMUL.FTZ R59, R59, R8.reuse ;  /* 0x000000083b3b7220 */ /* 0x080fe20000410000 */
[-C--:B------:R-:W-:Y:S01]  /*6d90*/  FMUL.FTZ R62, R62, R8.reuse ;  /* 0x000000083e3e7220 */ /* 0x080fe20000410000 */
[----:B------:R-:W-:Y:S01]  /*6da0*/  @!P2 IMAD R4, R4, 0x40, R16 ;  /* 0x000000400404a824 */ /* 0x000fe200078e0210 */
[----:B------:R2:W-:Y:S01]  /*6db0*/  @!P1 SYNCS.ARRIVE.TRANS64.RED.A1T0 RZ, [R160+URZ], RZ ;  /* 0x000000ffa0ff99a7 */ /* 0x0005e2000810043f */
[-C--:B------:R-:W-:Y:S01]  /*6dc0*/  FMUL.FTZ R63, R63, R8.reuse ;  /* 0x000000083f3f7220 */ /* 0x080fe20000410000 */
[----:B------:R-:W3:Y:S01]  /*6dd0*/  MUFU.EX2 R159, R159 ;  /* 0x0000009f009f7308 */ /* 0x000ee20000000800 */
[-C--:B------:R-:W-:Y:S01]  /*6de0*/  FMUL.FTZ R66, R66, R8.reuse ;  /* 0x0000000842427220 */ /* 0x080fe20000410000 */
[----:B------:R-:W-:Y:S01]  /*6df0*/  @!P2 LEA R4, R4, UR38, 0x2 ;  /* 0x000000260404ac11 */ /* 0x000fe2000f8e10ff */
[-C--:B------:R-:W-:Y:S01]  /*6e00*/  FMUL.FTZ R67, R67, R8.reuse ;  /* 0x0000000843437220 */ /* 0x080fe20000410000 */
[-C--:B------:R-:W-:Y:S01]  /*6e10*/  FMUL.FTZ R70, R70, R8.reuse ;  /* 0x0000000846467220 */ /* 0x080fe20000410000 */
[-C--:B------:R-:W-:Y:S01]  /*6e20*/  FMUL.FTZ R71, R71, R8.reuse ;  /* 0x0000000847477220 */ /* 0x080fe20000410000 */
[----:B--2---:R-:W-:Y:S01]  /*6e30*/  F2FP.F16.F32.PACK_AB R160, R168, R21 ;  /* 0x00000015a8a0723e */ /* 0x004fe200000000ff */
[----:B------:R2:W-:Y:S01]  /*6e40*/  @!P2 STS [R4+0x28800], R158 ;  /* 0x0288009e0400a388 */ /* 0x0005e20000000800 */
[----:B------:R-:W5:Y:S01]  /*6e50*/  MUFU.EX2 R11, R11 ;  /* 0x0000000b000b7308 */ /* 0x000f620000000800 */
[-C--:B------:R-:W-:Y:S01]  /*6e60*/  FMUL.FTZ R74, R74, R8.reuse ;  /* 0x000000084a4a7220 */ /* 0x080fe20000410000 */
[-C--:B------:R-:W-:Y:S01]  /*6e70*/  FMUL.FTZ R75, R75, R8.reuse ;  /* 0x000000084b4b7220 */ /* 0x080fe20000410000 */
[----:B------:R0:W-:Y:S01]  /*6e80*/  @!P2 STS [R4+0x28820], R8 ;  /* 0x028820080400a388 */ /* 0x0001e20000000800 */
[-C--:B------:R-:W-:Y:S01]  /*6e90*/  FMUL.FTZ R78, R78, R8.reuse ;  /* 0x000000084e4e7220 */ /* 0x080fe20000410000 */
[-C--:B------:R-:W-:Y:S01]  /*6ea0*/  FMUL.FTZ R79, R79, R8.reuse ;  /* 0x000000084f4f7220 */ /* 0x080fe20000410000 */
[-C--:B------:R-:W-:Y:S01]  /*6eb0*/  FMUL.FTZ R82, R82, R8.reuse ;  /* 0x0000000852527220 */ /* 0x080fe20000410000 */
[-C--:B------:R-:W-:Y:S01]  /*6ec0*/  FMUL.FTZ R83, R83, R8.reuse ;  /* 0x0000000853537220 */ /* 0x080fe20000410000 */
[----:B------:R-:W5:Y:S01]  /*6ed0*/  MUFU.EX2 R12, R12 ;  /* 0x0000000c000c7308 */ /* 0x000f620000000800 */
[----:B--2---:R-:W-:Y:S01]  /*6ee0*/  F2FP.F16.F32.PACK_AB R158, R20, R15 ;  /* 0x0000000f149e723e */ /* 0x004fe200000000ff */
[----:B----4-:R-:W-:Y:S01]  /*6ef0*/  FADD.FTZ R15, R175, R5 ;  /* 0x00000005af0f7221 */ /* 0x010fe20000010000 */
[-C--:B------:R-:W-:Y:S01]  /*6f00*/  FMUL.FTZ R86, R86, R8.reuse ;  /* 0x0000000856567220 */ /* 0x080fe20000410000 */
[-C--:B------:R-:W-:Y:S01]  /*6f10*/  FMUL.FTZ R87, R87, R8.reuse ;  /* 0x0000000857577220 */ /* 0x080fe20000410000 */
[C---:B0-----:R-:W-:Y:S01]  /*6f20*/  FADD.FTZ R4, R169.reuse, R162 ;  /* 0x000000a2a9047221 */ /* 0x041fe20000010000 */
[----:B-1----:R-:W-:Y:S01]  /*6f30*/  FADD.FTZ R15, R10, R15 ;  /* 0x0000000f0a0f7221 */ /* 0x002fe20000010000 */
[----:B------:R-:W-:Y:S01]  /*6f40*/  F2FP.F16.F32.PACK_AB R162, R169, R153 ;  /* 0x00000099a9a2723e */ /* 0x000fe200000000ff */
[----:B------:R-:W0:Y:S01]  /*6f50*/  MUFU.EX2 R13, R13 ;  /* 0x0000000d000d7308 */ /* 0x000e220000000800 */
[----:B------:R-:W-:Y:S01]  /*6f60*/  FADD.FTZ R4, R173, R4 ;  /* 0x00000004ad047221 */ /* 0x000fe20000010000 */
[----:B---3--:R-:W-:Y:S01]  /*6f70*/  FADD.FTZ R15, R159, R15 ;  /* 0x0000000f9f0f7221 */ /* 0x008fe20000010000 */
[----:B------:R-:W-:Y:S01]  /*6f80*/  F2FP.F16.F32.PACK_AB R153, R155, R157 ;  /* 0x0000009d9b99723e */ /* 0x000fe200000000ff */
[-C--:B------:R-:W-:Y:S01]  /*6f90*/  FMUL.FTZ R90, R90, R8.reuse ;  /* 0x000000085a5a7220 */ /* 0x080fe20000410000 */
[----:B------:R-:W-:Y:S01]  /*6fa0*/  FADD.FTZ R4, R174, R4 ;  /* 0x00000004ae047221 */ /* 0x000fe20000010000 */
[----:B------:R-:W-:Y:S01]  /*6fb0*/  FADD.FTZ R15, R176, R15 ;  /* 0x0000000fb00f7221 */ /* 0x000fe20000010000 */
[----:B------:R-:W-:Y:S01]  /*6fc0*/  F2FP.F16.F32.PACK_AB R155, R10, R175 ;  /* 0x000000af0a9b723e */ /* 0x000fe200000000ff */
[----:B------:R-:W1:Y:S01]  /*6fd0*/  MUFU.EX2 R14, R14 ;  /* 0x0000000e000e7308 */ /* 0x000e620000000800 */
[----:B------:R-:W-:Y:S01]  /*6fe0*/  FADD.FTZ R4, R161, R4 ;  /* 0x00000004a1047221 */ /* 0x000fe20000010000 */
[----:B-----5:R-:W-:Y:S01]  /*6ff0*/  FADD.FTZ R15, R11, R15 ;  /* 0x0000000f0b0f7221 */ /* 0x020fe20000010000 */
[----:B------:R-:W-:Y:S01]  /*7000*/  BAR.SYNC.DEFER_BLOCKING 0xf, 0x100 ;  /* 0x03c4000000007b1d */ /* 0x000fe20000010000 */
[----:B------:R-:W-:Y:S01]  /*7010*/  F2FP.F16.F32.PACK_AB R157, R176, R159 ;  /* 0x0000009fb09d723e */ /* 0x000fe200000000ff */
[----:B------:R-:W-:Y:S01]  /*7020*/  FADD.FTZ R4, R165, R4 ;  /* 0x00000004a5047221 */ /* 0x000fe20000010000 */
[C---:B------:R-:W-:Y:S01]  /*7030*/  FADD.FTZ R15, R12.reuse, R15 ;  /* 0x0000000f0c0f7221 */ /* 0x040fe20000010000 */
[----:B------:R-:W-:Y:S01]  /*7040*/  F2FP.F16.F32.PACK_AB R159, R12, R11 ;  /* 0x0000000b0c9f723e */ /* 0x000fe200000000ff */
[-C--:B------:R-:W-:Y:S01]  /*7050*/  FMUL.FTZ R91, R91, R8.reuse ;  /* 0x000000085b5b7220 */ /* 0x080fe20000410000 */
[----:B------:R-:W2:Y:S01]  /*7060*/  MUFU.EX2 R163, R163 ;  /* 0x000000a300a37308 */ /* 0x000ea20000000800 */
[----:B0-----:R-:W-:Y:S01]  /*7070*/  FADD.FTZ R15, R13, R15 ;  /* 0x0000000f0d0f7221 */ /* 0x001fe20000010000 */
[-C--:B------:R-:W-:Y:S01]  /*7080*/  FMUL.FTZ R94, R94, R8.reuse ;  /* 0x000000085e5e7220 */ /* 0x080fe20000410000 */
[-C--:B------:R-:W-:Y:S01]  /*7090*/  FMUL.FTZ R95, R95, R8.reuse ;  /* 0x000000085f5f7220 */ /* 0x080fe20000410000 */
[-C--:B------:R-:W-:Y:S01]  /*70a0*/  FMUL.FTZ R98, R98, R8.reuse ;  /* 0x0000000862627220 */ /* 0x080fe20000410000 */
[-C--:B------:R-:W-:Y:S01]  /*70b0*/  FMUL.FTZ R99, R99, R8.reuse ;  /* 0x0000000863637220 */ /* 0x080fe20000410000 */
[-C--:B------:R-:W-:Y:S01]  /*70c0*/  FMUL.FTZ R102, R102, R8.reuse ;  /* 0x0000000866667220 */ /* 0x080fe20000410000 */
[-C--:B------:R-:W-:Y:S01]  /*70d0*/  FMUL.FTZ R103, R103, R8.reuse ;  /* 0x0000000867677220 */ /* 0x080fe20000410000 */
[----:B------:R0:W3:Y:S01]  /*70e0*/  MUFU.EX2 R5, R166 ;  /* 0x000000a600057308 */ /* 0x0000e20000000800 */
[----:B-1----:R-:W-:Y:S01]  /*70f0*/  FADD.FTZ R15, R14, R15 ;  /* 0x0000000f0e0f7221 */ /* 0x002fe20000010000 */
[-C--:B------:R-:W-:Y:S01]  /*7100*/  FMUL.FTZ R106, R106, R8.reuse ;  /* 0x000000086a6a7220 */ /* 0x080fe20000410000 */
[-C--:B------:R-:W-:Y:S01]  /*7110*/  FMUL.FTZ R107, R107, R8.reuse ;  /* 0x000000086b6b7220 */ /* 0x080fe20000410000 */
[-C--:B------:R-:W-:Y:S01]  /*7120*/  FMUL.FTZ R110, R110, R8.reuse ;  /* 0x000000086e6e7220 */ /* 0x080fe20000410000 */
[-C--:B------:R-:W-:Y:S01]  /*7130*/  FMUL.FTZ R111, R111, R8.reuse ;  /* 0x000000086f6f7220 */ /* 0x080fe20000410000 */
[-C--:B------:R-:W-:Y:S01]  /*7140*/  FMUL.FTZ R114, R114, R8.reuse ;  /* 0x0000000872727220 */ /* 0x080fe20000410000 */
[-C--:B------:R-:W-:Y:S01]  /*7150*/  FMUL.FTZ R115, R115, R8.reuse ;  /* 0x0000000873737220 */ /* 0x080fe20000410000 */
[----:B------:R-:W-:Y:S01]  /*7160*/  MUFU.EX2 R170, R170 ;  /* 0x000000aa00aa7308 */ /* 0x000fe20000000800 */
[----:B0-----:R-:W-:Y:S01]  /*7170*/  F2FP.F16.F32.PACK_AB R166, R165, R161 ;  /* 0x000000a1a5a6723e */ /* 0x001fe200000000ff */
[----:B--2---:R-:W-:Y:S01]  /*7180*/  FADD.FTZ R15, R163, R15 ;  /* 0x0000000fa30f7221 */ /* 0x004fe20000010000 */
[----:B------:R-:W-:Y:S01]  /*7190*/  F2FP.F16.F32.PACK_AB R161, R14, R13 ;  /* 0x0000000d0ea1723e */ /* 0x000fe200000000ff */
[----:B------:R0:W-:Y:S01]  /*71a0*/  STSM.16.M88.4 [R18+0x26800], R152 ;  /* 0x0268009812007844 */ /* 0x0001e20000000200 */
[-C--:B------:R-:W-:Y:S01]  /*71b0*/  FMUL.FTZ R118, R118, R8.reuse ;  /* 0x0000000876767220 */ /* 0x080fe20000410000 */
[-C--:B------:R-:W-:Y:S01]  /*71c0*/  FMUL.FTZ R119, R119, R8.reuse ;  /* 0x0000000877777220 */ /* 0x080fe20000410000 */
[-C--:B------:R-:W-:Y:S01]  /*71d0*/  FMUL.FTZ R122, R122, R8.reuse ;  /* 0x000000087a7a7220 */ /* 0x080fe20000410000 */
[----:B------:R-:W1:Y:S01]  /*71e0*/  MUFU.EX2 R165, R167 ;  /* 0x000000a700a57308 */ /* 0x000e620000000800 */
[C---:B---3--:R-:W-:Y:S01]  /*71f0*/  FADD.FTZ R15, R5.reuse, R15 ;  /* 0x0000000f050f7221 */ /* 0x048fe20000010000 */
[----:B------:R-:W-:Y:S01]  /*7200*/  F2FP.F16.F32.PACK_AB R163, R5, R163 ;  /* 0x000000a305a3723e */ /* 0x000fe200000000ff */
[----:B------:R0:W-:Y:S01]  /*7210*/  STSM.16.M88.4 [R19], R156 ;  /* 0x0000009c13007844 */ /* 0x0001e20000000200 */
[-C--:B------:R-:W-:Y:S01]  /*7220*/  FMUL.FTZ R123, R123, R8.reuse ;  /* 0x000000087b7b7220 */ /* 0x080fe20000410000 */
[-C--:B------:R-:W-:Y:S01]  /*7230*/  FMUL.FTZ R126, R126, R8.reuse ;  /* 0x000000087e7e7220 */ /* 0x080fe20000410000 */
[-C--:B------:R-:W-:Y:S01]  /*7240*/  FMUL.FTZ R127, R127, R8.reuse ;  /* 0x000000087f7f7220 */ /* 0x080fe20000410000 */
[----:B------:R0:W-:Y:S01]  /*7250*/  STSM.16.M88.4 [R23], R160 ;  /* 0x000000a017007844 */ /* 0x0001e20000000200 */
        /* <DEDUP_REMOVED lines=8> */
[----:B------:R-:W3:Y:S01]  /*72e0*/  MUFU.EX2 R172, R172 ;  /* 0x000000ac00ac7308 */ /* 0x000ee20000000800 */
[----:B-1----:R-:W-:Y:S01]  /*72f0*/  FADD.FTZ R15, R165, R15 ;  /* 0x0000000fa50f7221 */ /* 0x002fe20000010000 */
[----:B------:R-:W-:Y:S01]  /*7300*/  F2FP.F16.F32.PACK_AB R165, R170, R165 ;  /* 0x000000a5aaa5723e */ /* 0x000fe200000000ff */
[-C--:B------:R-:W-:Y:S01]  /*7310*/  FMUL.FTZ R143, R143, R8.reuse ;  /* 0x000000088f8f7220 */ /* 0x080fe20000410000 */
[-C--:B------:R-:W-:Y:S01]  /*7320*/  FMUL.FTZ R146, R146, R8.reuse ;  /* 0x0000000892927220 */ /* 0x080fe20000410000 */
[----:B------:R-:W-:Y:S01]  /*7330*/  FADD.FTZ R15, R170, R15 ;  /* 0x0000000faa0f7221 */ /* 0x000fe20000010000 */
[-C--:B------:R-:W-:Y:S01]  /*7340*/  FMUL.FTZ R147, R147, R8.reuse ;  /* 0x0000000893937220 */ /* 0x080fe20000410000 */
[-C--:B------:R-:W-:Y:S01]  /*7350*/  FMUL.FTZ R150, R150, R8.reuse ;  /* 0x0000000896967220 */ /* 0x080fe20000410000 */
[----:B------:R-:W-:Y:S01]  /*7360*/  FMUL.FTZ R151, R151, R8 ;  /* 0x0000000897977220 */ /* 0x000fe20000410000 */
[----:B--2---:R-:W-:Y:S01]  /*7370*/  FADD.FTZ R15, R167, R15 ;  /* 0x0000000fa70f7221 */ /* 0x004fe20000010000 */
[----:B---3--:R-:W-:-:S03]  /*7380*/  F2FP.F16.F32.PACK_AB R167, R172, R167 ;  /* 0x000000a7aca7723e */ /* 0x008fc600000000ff */
[----:B------:R-:W-:Y:S02]  /*7390*/  FADD.FTZ R5, R172, R15 ;  /* 0x0000000fac057221 */ /* 0x000fe40000010000 */
[----:B------:R0:W-:Y:S01]  /*73a0*/  STSM.16.M88.4 [R22], R164 ;  /* 0x000000a416007844 */ /* 0x0001e20000000200 */
[----:B------:R-:W-:Y:S05]  /*73b0*/  @!P0 BRA `(.L_x_412) ;  /* 0x0000000000048947 */ /* 0x000fea0003800000 */
[----:B------:R-:W-:Y:S01]  /*73c0*/  BPT.TRAP 0x1 ;  /* 0x000000040000795c */ /* 0x000fe20000300000 */
.L_x_412:
[----:B------:R1:W2:Y:S01]  /*73d0*/  SYNCS.PHASECHK.TRANS64.TRYWAIT P2, [UR24+0x28c50], R7 ;  /* 0x028c5007ff0075a7 */ /* 0x0002a20008040158 */
[----:B------:R-:W-:Y:S05]  /*73e0*/  @!P0 BRA `(.L_x_413) ;  /* 0x0000000000048947 */ /* 0x000fea0003800000 */
[----:B------:R-:W-:Y:S01]  /*73f0*/  BPT.TRAP 0x1 ;  /* 0x000000040000795c */ /* 0x000fe20000300000 */
.L_x_413:
[----:B--2---:R-:W-:Y:S05]  /*7400*/  @P2 BRA `(.L_x_414) ;  /* 0x0000000000082947 */ /* 0x004fea0003800000 */
[----:B------:R-:W2:Y:S02]  /*7410*/  SYNCS.PHASECHK.TRANS64.TRYWAIT P2, [UR24+0x28c50], R7 ;  /* 0x028c5007ff0075a7 */ /* 0x000ea40008040158 */
[----:B--2---:R-:W-:Y:S05]  /*7420*/  @!P2 BRA `(.L_x_415) ;  /* 0x000000c800b8a947 */ /* 0x004fea0003800000 */
.L_x_414:
[----:B------:R-:W-:Y:S01]  /*7430*/  ULEA UR10, UR37, UR54, 0xc ;  /* 0x00000036250a7291 */ /* 0x000fe2000f8e603f */
[----:B------:R-:W-:Y:S01]  /*7440*/  WARPGROUP.ARRIVE ;  /* 0x00000000000079c5 */ /* 0x000fe20000000000 */
[----:B------:R-:W-:Y:S01]  /*7450*/  UMOV UR7, 0x40000040 ;  /* 0x4000004000077882 */ /* 0x000fe20000000000 */
[----:B------:R-:W-:Y:S01]  /*7460*/  PLOP3.LUT P2, PT, PT, PT, UP0, 0x80, 0x0 ;  /* 0x000000000000781c */ /* 0x000fe20003f4f008 */
[----:B--2---:R-:W-:Y:S01]  /*7470*/  @!P1 VIADD R9, R9, 0x28c60 ;  /* 0x00028c6009099836 */ /* 0x004fe20000000000 */
[----:B------:R-:W-:Y:S01]  /*7480*/  UMOV UR22, UR37 ;  /* 0x0000002500167c82 */ /* 0x000fe20008000000 */
[----:B------:R-:W-:Y:S01]  /*7490*/  IMAD.MOV.U32 R8, RZ, RZ, R0 ;  /* 0x000000ffff087224 */ /* 0x000fe200078e0000 */
[----:B------:R-:W-:Y:S02]  /*74a0*/  UMOV UR6, UR10 ;  /* 0x0000000a00067c82 */ /* 0x000fe40008000000 */
[----:B------:R-:W-:Y:S01]  /*74b0*/  HGMMA.64x256x16.F32 R24, R152, gdesc[UR4].tnspB, R24, gsb0 ;  /* 0x43e0000498187df0 */ /* 0x000fe20008000818 */
[----:B------:R-:W-:Y:S01]  /*74c0*/  UIADD3 UR6, UR10, 0x80, URZ ;  /* 0x000000800a067890 */ /* 0x000fe2000fffe03f */
[----:B------:R-:W-:Y:S01]  /*74d0*/  @!P1 PRMT R9, RZ, 0x654, R9 ;  /* 0x00000654ff099816 */ /* 0x000fe20000000009 */
[----:B------:R-:W-:Y:S01]  /*74e0*/  UMOV UR7, 0x40000040 ;  /* 0x4000004000077882 */ /* 0x000fe20000000000 */
[----:B------:R-:W-:-:S02]  /*74f0*/  WARPGROUP.DEPBAR.LE gsb0, 0x0 ;  /* 0x00008000000079c5 */ /* 0x000fc40000010000 */
[----:B------:R-:W-:-:S15]  /*7500*/  WARPGROUP.ARRIVE ;  /* 0x00000000000079c5 */ /* 0x000fde0000000000 */
[----:B------:R-:W-:-:S07]  /*7510*/  NOP ;  /* 0x0000000000007918 */ /* 0x000fce0000000000 */
        /* <DEDUP_REMOVED lines=22> */
[----:B------:R2:W-:Y:S02]  /*7680*/  @!P1 SYNCS.ARRIVE.TRANS64.RED.A1T0 RZ, [R9+URZ], RZ ;  /* 0x000000ff09ff99a7 */ /* 0x0005e4000810043f */
[----:B--2---:R-:W-:Y:S01]  /*7690*/  IMAD.MOV.U32 R9, RZ, RZ, R6 ;  /* 0x000000ffff097224 */ /* 0x004fe200078e0006 */
[----:B------:R-:W-:Y:S06]  /*76a0*/  @P2 BRA `(.L_x_416) ;  /* 0xffffffe000d02947 */ /* 0x000fec000383ffff */
.L_x_407:
[----:B------:R-:W2:Y:S01]  /*76b0*/  SHFL.BFLY PT, R3, R4, 0x2, 0x1f ;  /* 0x0c401f0004037f89 */ /* 0x000ea200000e0000 */
[----:B------:R-:W-:Y:S08]  /*76c0*/  BAR.ARV 0x8, 0x100 ;  /* 0x0204000000007b1d */ /* 0x000ff00000002000 */
[----:B------:R-:W-:Y:S01]  /*76d0*/  BAR.SYNC.DEFER_BLOCKING 0xf, 0x100 ;  /* 0x03c4000000007b1d */ /* 0x000fe20000010000 */
[----:B------:R-:W-:Y:S01]  /*76e0*/  ISETP.NE.AND P2, PT, R17, RZ, PT ;  /* 0x000000ff1100720c */ /* 0x000fe20003f45270 */
[----:B------:R-:W-:Y:S01]  /*76f0*/  IMAD.MOV.U32 R13, RZ, RZ, -0x800000 ;  /* 0xff800000ff0d7424 */ /* 0x000fe200078e00ff */
[----:B------:R-:W-:Y:S01]  /*7700*/  UIADD3 UR48, UR48, 0x1, URZ ;  /* 0x0000000130307890 */ /* 0x000fe2000fffe03f */
[----:B------:R-:W-:-:S02]  /*7710*/  IMAD.MOV.U32 R12, RZ, RZ, -0x800000 ;  /* 0xff800000ff0c7424 */ /* 0x000fc400078e00ff */
[----:B------:R-:W4:Y:S01]  /*7720*/  SHFL.BFLY PT, R10, R5, 0x2, 0x1f ;  /* 0x0c401f00050a7f89 */ /* 0x000f2200000e0000 */
[----:B--2---:R-:W-:Y:S01]  /*7730*/  FADD.FTZ R3, R3, R4 ;  /* 0x0000000403037221 */ /* 0x004fe20000010000 */
[----:B------:R-:W-:-:S04]  /*7740*/  IMAD.MOV.U32 R4, RZ, RZ, RZ ;  /* 0x000000ffff047224 */ /* 0x000fc800078e00ff */
[----:B------:R-:W2:Y:S01]  /*7750*/  SHFL.BFLY PT, R8, R3, 0x1, 0x1f ;  /* 0x0c201f0003087f89 */ /* 0x000ea200000e0000 */
[----:B----4-:R-:W-:Y:S01]  /*7760*/  FADD.FTZ R10, R10, R5 ;  /* 0x000000050a0a7221 */ /* 0x010fe20000010000 */
[----:B------:R-:W-:-:S04]  /*7770*/  IMAD.U32 R5, RZ, RZ, UR21 ;  /* 0x00000015ff057e24 */ /* 0x000fc8000f8e00ff */
[----:B01----:R-:W0:Y:S01]  /*7780*/  SHFL.BFLY PT, R7, R10, 0x1, 0x1f ;  /* 0x0c201f000a077f89 */ /* 0x003e2200000e0000 */
[----:B--2---:R-:W-:Y:S01]  /*7790*/  FADD.FTZ R9, R3, R8 ;  /* 0x0000000803097221 */ /* 0x004fe20000010000 */
[----:B------:R-:W-:-:S04]  /*77a0*/  IMAD.MOV.U32 R3, RZ, RZ, RZ ;  /* 0x000000ffff037224 */ /* 0x000fc800078e00ff */
[----:B------:R-:W-:-:S13]  /*77b0*/  FSETP.NE.FTZ.AND P0, PT, R9, RZ, PT ;  /* 0x000000ff0900720b */ /* 0x000fda0003f15000 */
[----:B------:R-:W1:Y:S01]  /*77c0*/  @P0 MUFU.LG2 R8, R9 ;  /* 0x0000000900080308 */ /* 0x000e620000000c00 */
[----:B------:R-:W-:Y:S01]  /*77d0*/  @P0 FMUL.FTZ R5, R5, 0.69314718246459960938 ;  /* 0x3f31721805050820 */ /* 0x000fe20000410000 */
[----:B0-----:R-:W-:-:S05]  /*77e0*/  FADD.FTZ R7, R10, R7 ;  /* 0x000000070a077221 */ /* 0x001fca0000010000 */
[----:B------:R-:W-:Y:S01]  /*77f0*/  FSETP.NE.FTZ.AND P1, PT, R7, RZ, PT ;  /* 0x000000ff0700720b */ /* 0x000fe20003f35000 */
[----:B------:R-:W0:Y:S01]  /*7800*/  @P0 MUFU.RCP R4, R9 ;  /* 0x0000000900040308 */ /* 0x000e220000001000 */
[----:B-1----:R-:W-:-:S11]  /*7810*/  @P0 FMUL.FTZ R8, R8, 0.69314718246459960938 ;  /* 0x3f31721808080820 */ /* 0x002fd60000410000 */
[----:B------:R-:W1:Y:S01]  /*7820*/  @P1 MUFU.RCP R3, R7 ;  /* 0x0000000700031308 */ /* 0x000e620000001000 */
[----:B------:R-:W-:Y:S01]  /*7830*/  @P0 FFMA.FTZ R13, R5, R6, R8 ;  /* 0x00000006050d0223 */ /* 0x000fe20000010008 */
[----:B------:R-:W-:Y:S01]  /*7840*/  IMAD.U32 R5, RZ, RZ, UR37 ;  /* 0x00000025ff057e24 */ /* 0x000fe2000f8e00ff */
[----:B------:R-:W-:Y:S01]  /*7850*/  UIADD3 UR37, UR37, 0x1, URZ ;  /* 0x0000000125257890 */ /* 0x000fe2000fffe03f */
[----:B------:R-:W-:Y:S01]  /*7860*/  PLOP3.LUT P0, PT, PT, PT, PT, 0x8, 0x0 ;  /* 0x000000000000781c */ /* 0x000fe20003f0e170 */
[-C--:B0-----:R-:W-:Y:S01]  /*7870*/  FMUL.FTZ R24, R24, R4.reuse ;  /* 0x0000000418187220 */ /* 0x081fe20000410000 */
[----:B------:R-:W-:Y:S02]  /*7880*/  @!P2 IMAD R5, R5, 0x40, R16 ;  /* 0x000000400505a824 */ /* 0x000fe400078e0210 */
[-C--:B------:R-:W-:Y:S01]  /*7890*/  FMUL.FTZ R25, R25, R4.reuse ;  /* 0x0000000419197220 */ /* 0x080fe20000410000 */
[-C--:B------:R-:W-:Y:S01]  /*78a0*/  FMUL.FTZ R28, R28, R4.reuse ;  /* 0x000000041c1c7220 */ /* 0x080fe20000410000 */
[-C--:B------:R-:W-:Y:S01]  /*78b0*/  FMUL.FTZ R29, R29, R4.reuse ;  /* 0x000000041d1d7220 */ /* 0x080fe20000410000 */
[-C--:B------:R-:W-:Y:S01]  /*78c0*/  FMUL.FTZ R32, R32, R4.reuse ;  /* 0x0000000420207220 */ /* 0x080fe20000410000 */
[----:B------:R-:W-:Y:S01]  /*78d0*/  @!P2 LEA R6, R5, UR38, 0x2 ;  /* 0x000000260506ac11 */ /* 0x000fe2000f8e10ff */
[-C--:B------:R-:W-:Y:S01]  /*78e0*/  FMUL.FTZ R33, R33, R4.reuse ;  /* 0x0000000421217220 */ /* 0x080fe20000410000 */
[----:B------:R-:W0:Y:S01]  /*78f0*/  @P1 MUFU.LG2 R5, R7 ;  /* 0x0000000700051308 */ /* 0x000e220000000c00 */
[-C--:B------:R-:W-:Y:S01]  /*7900*/  FMUL.FTZ R36, R36, R4.reuse ;  /* 0x0000000424247220 */ /* 0x080fe20000410000 */
[-C--:B------:R-:W-:Y:S01]  /*7910*/  FMUL.FTZ R37, R37, R4.reuse ;  /* 0x0000000425257220 */ /* 0x080fe20000410000 */
[----:B------:R2:W-:Y:S01]  /*7920*/  @!P2 STS [R6+0x28800], R4 ;  /* 0x028800040600a388 */ /* 0x0005e20000000800 */
[-C--:B------:R-:W-:Y:S01]  /*7930*/  FMUL.FTZ R40, R40, R4.reuse ;  /* 0x0000000428287220 */ /* 0x080fe20000410000 */
[-C--:B------:R-:W-:Y:S01]  /*7940*/  FMUL.FTZ R41, R41, R4.reuse ;  /* 0x0000000429297220 */ /* 0x080fe20000410000 */
[-C--:B------:R-:W-:Y:S01]  /*7950*/  FMUL.FTZ R44, R44, R4.reuse ;  /* 0x000000042c2c7220 */ /* 0x080fe20000410000 */
[----:B-1----:R1:W-:Y:S01]  /*7960*/  @!P2 STS [R6+0x28820], R3 ;  /* 0x028820030600a388 */ /* 0x0023e20000000800 */
        /* <DEDUP_REMOVED lines=53> */
[----:B--2---:R-:W-:Y:S01]  /*7cc0*/  IMAD.U32 R4, RZ, RZ, UR21 ;  /* 0x00000015ff047e24 */ /* 0x004fe2000f8e00ff */
[----:B------:R-:W-:Y:S01]  /*7cd0*/  UISETP.NE.AND UP0, UPT, UR37, 0x2, UPT ;  /* 0x000000022500788c */ /* 0x000fe2000bf05270 */
[----:B0-----:R-:W-:Y:S01]  /*7ce0*/  @P1 FMUL.FTZ R5, R5, 0.69314718246459960938 ;  /* 0x3f31721805051820 */ /* 0x001fe20000410000 */
[-C--:B------:R-:W-:Y:S01]  /*7cf0*/  FMUL.FTZ R26, R26, R3.reuse ;  /* 0x000000031a1a7220 */ /* 0x080fe20000410000 */
[----:B------:R-:W-:Y:S01]  /*7d00*/  @P1 FMUL.FTZ R4, R4, 0.69314718246459960938 ;  /* 0x3f31721804041820 */ /* 0x000fe20000410000 */
[----:B------:R-:W-:Y:S01]  /*7d10*/  USEL UR4, URZ, 0x1, UP0 ;  /* 0x000000013f047887 */ /* 0x000fe20008000000 */
        /* <DEDUP_REMOVED lines=64> */
[----:B------:R-:W-:-:S02]  /*8120*/  USEL UR37, UR37, URZ, UP0 ;  /* 0x0000003f25257287 */ /* 0x000fc40008000000 */
[----:B------:R-:W-:Y:S01]  /*8130*/  ULOP3.LUT UR47, UR47, UR4, URZ, 0x3c, !UPT ;  /* 0x000000042f2f7292 */ /* 0x000fe2000f8e3c3f */
[----:B-1----:R-:W-:Y:S11]  /*8140*/  BAR.ARV 0xe, 0x100 ;  /* 0x0384000000007b1d */ /* 0x002ff60000002000 */
.L_x_387:
[----:B------:R-:W0:Y:S08]  /*8150*/  S2UR UR4, SR_CgaCtaId ;  /* 0x00000000000479c3 */ /* 0x000e300000008800 */
[----:B------:R-:W-:Y:S06]  /*8160*/  BAR.SYNC.DEFER_BLOCKING 0x5, 0x180 ;  /* 0x0146000000007b1d */ /* 0x000fec0000010000 */
[----:B------:R-:W-:Y:S01]  /*8170*/  UMOV UR38, 0x400 ;  /* 0x0000040000267882 */ /* 0x000fe20000000000 */
[----:B------:R-:W-:Y:S01]  /*8180*/  BSSY B0, `(.L_x_417) ;  /* 0x0000498000007945 */ /* 0x000fe20003800000 */
[----:B0-----:R-:W-:-:S09]  /*8190*/  ULEA UR38, UR4, UR38, 0x18 ;  /* 0x0000002604267291 */ /* 0x001fd2000f8ec03f */
[----:B------:R-:W0:Y:S02]  /*81a0*/  LDS.128 R4, [UR38+0x28cd0] ;  /* 0x028cd026ff047984 */ /* 0x000e240008000c00 */
[----:B0-----:R-:W-:Y:S02]  /*81b0*/  R2UR UR5, R5 ;  /* 0x00000000050572ca */ /* 0x001fe400000e0000 */
[----:B------:R-:W-:Y:S02]  /*81c0*/  R2UR UR6, R6 ;  /* 0x00000000060672ca */ /* 0x000fe400000e0000 */
[----:B------:R-:W-:Y:S01]  /*81d0*/  R2UR UR7, R7 ;  /* 0x00000000070772ca */ /* 0x000fe200000e0000 */
[----:B------:R-:W-:Y:S06]  /*81e0*/  BAR.ARV 0x4, 0x180 ;  /* 0x0106000000007b1d */ /* 0x000fec0000002000 */
[----:B------:R-:W-:Y:S08]  /*81f0*/  @P0 BRA `(.L_x_418) ;  /* 0x0000003800440947 */ /* 0x000ff00003800000 */
[----:B------:R-:W2:Y:S01]  /*8200*/  LDL R0, [R1+0x50] ;  /* 0x0000500001007983 */ /* 0x000ea20000100800 */
[----:B------:R-:W0:Y:S01]  /*8210*/  S2UR UR4, SR_SWINHI ;  /* 0x00000000000479c3 */ /* 0x000e220000002f00 */
[----:B------:R-:W-:Y:S01]  /*8220*/  F2FP.F16.F32.PACK_AB R6, R29, R28 ;  /* 0x0000001c1d06723e */ /* 0x000fe200000000ff */
[----:B------:R-:W-:Y:S01]  /*8230*/  USHF.L.U64.HI UR12, UR39, 0x2, UR42 ;  /* 0x00000002270c7899 */ /* 0x000fe2000801022a */
[----:B------:R-:W-:Y:S01]  /*8240*/  F2FP.F16.F32.PACK_AB R7, R31, R30 ;  /* 0x0000001e1f07723e */ /* 0x000fe200000000ff */
[----:B------:R-:W-:Y:S01]  /*8250*/  ULDC.64 UR10, c[0x0][0xc00] ;  /* 0x00030000000a7ab9 */ /* 0x000fe20000000a00 */
[----:B------:R-:W-:Y:S02]  /*8260*/  F2FP.F16.F32.PACK_AB R9, R35, R34 ;  /* 0x000000222309723e */ /* 0x000fe400000000ff */
[----:B------:R-:W-:Y:S02]  /*8270*/  F2FP.F16.F32.PACK_AB R10, R37, R36 ;  /* 0x00000024250a723e */ /* 0x000fe400000000ff */
[----:B------:R-:W-:Y:S01]  /*8280*/  F2FP.F16.F32.PACK_AB R11, R39, R38 ;  /* 0x00000026270b723e */ /* 0x000fe200000000ff */
[----:B------:R-:W-:Y:S01]  /*8290*/  UMOV UR8, UR38 ;  /* 0x0000002600087c82 */ /* 0x000fe20008000000 */
[----:B0-----:R-:W-:Y:S01]  /*82a0*/  UMOV UR9, UR4 ;  /* 0x0000000400097c82 */ /* 0x001fe20008000000 */
[----:B------:R-:W-:Y:S01]  /*82b0*/  USHF.L.U32 UR4, UR39, 0x2, URZ ;  /* 0x0000000227047899 */ /* 0x000fe2000800063f */
[----:B------:R-:W-:-:S02]  /*82c0*/  IMAD.U32 R14, RZ, RZ, UR8 ;  /* 0x00000008ff0e7e24 */ /* 0x000fc4000f8e00ff */
[----:B------:R-:W-:Y:S01]  /*82d0*/  IMAD.U32 R15, RZ, RZ, UR9 ;  /* 0x00000009ff0f7e24 */ /* 0x000fe2000f8e00ff */
[----:B------:R-:W-:Y:S02]  /*82e0*/  ULDC.64 UR8, c[0x0][0xc08] ;  /* 0x0003020000087ab9 */ /* 0x000fe40000000a00 */
[----:B------:R-:W-:-:S04]  /*82f0*/  UISETP.NE.U32.AND UP0, UPT, UR8, URZ, UPT ;  /* 0x0000003f0800728c */ /* 0x000fc8000bf05070 */
[----:B------:R-:W-:Y:S01]  /*8300*/  UISETP.NE.AND.EX UP0, UPT, UR9, URZ, UPT, UP0 ;  /* 0x0000003f0900728c */ /* 0x000fe2000bf05300 */
[----:B------:R-:W-:Y:S05]  /*8310*/  BAR.SYNC.DEFER_BLOCKING 0x1, 0x100 ;  /* 0x0044000000007b1d */ /* 0x000fea0000010000 */
[----:B------:R-:W-:-:S05]  /*8320*/  PLOP3.LUT P1, PT, PT, PT, UP0, 0x80, 0x0 ;  /* 0x000000000000781c */ /* 0x000fca0003f2f008 */
[----:B------:R-:W-:-:S04]  /*8330*/  @UP0 UIADD3 UR8, UP1, UR4, UR8, URZ ;  /* 0x0000000804080290 */ /* 0x000fc8000ff3e03f */
[----:B------:R-:W-:Y:S02]  /*8340*/  @UP0 UIADD3.X UR9, UR12, UR9, URZ, UP1, !UPT ;  /* 0x000000090c090290 */ /* 0x000fe40008ffe43f */
[----:B------:R-:W-:Y:S01]  /*8350*/  UIADD3 UR4, UP0, UR4, UR10, URZ ;  /* 0x0000000a04047290 */ /* 0x000fe2000ff1e03f */
[----:B--2---:R-:W-:-:S03]  /*8360*/  IMAD.WIDE R20, R0, 0x2, R14 ;  /* 0x0000000200147825 */ /* 0x004fc600078e020e */
[C---:B------:R-:W-:Y:S02]  /*8370*/  LOP3.LUT R5, R20.reuse, 0x380, RZ, 0xc0, !PT ;  /* 0x0000038014057812 */ /* 0x040fe400078ec0ff */
[----:B------:R-:W-:Y:S02]  /*8380*/  IADD3 R8, P0, R20, 0x20, RZ ;  /* 0x0000002014087810 */ /* 0x000fe40007f1e0ff */
[----:B------:R-:W-:Y:S02]  /*8390*/  SHF.R.U64 R5, R5, 0x3, RZ ;  /* 0x0000000305057819 */ /* 0x000fe400000012ff */
[----:B------:R-:W-:Y:S02]  /*83a0*/  LOP3.LUT R3, R8, 0x380, RZ, 0xc0, !PT ;  /* 0x0000038008037812 */ /* 0x000fe400078ec0ff */
[----:B------:R-:W-:Y:S01]  /*83b0*/  LOP3.LUT R4, R5, R20, RZ, 0x3c, !PT ;  /* 0x0000001405047212 */ /* 0x000fe200078e3cff */
[----:B------:R-:W-:Y:S01]  /*83c0*/  IMAD.MOV.U32 R5, RZ, RZ, R21 ;  /* 0x000000ffff057224 */ /* 0x000fe200078e0015 */
[----:B------:R-:W-:-:S04]  /*83d0*/  SHF.R.U64 R3, R3, 0x3, RZ ;  /* 0x0000000303037819 */ /* 0x000fc800000012ff */
[----:B------:R-:W-:Y:S02]  /*83e0*/  MOV R0, R4 ;  /* 0x0000000400007202 */ /* 0x000fe40000000f00 */
[----:B------:R-:W-:Y:S02]  /*83f0*/  F2FP.F16.F32.PACK_AB R4, R25, R24 ;  /* 0x000000181904723e */ /* 0x000fe400000000ff */
[----:B------:R-:W-:-:S05]  /*8400*/  F2FP.F16.F32.PACK_AB R5, R27, R26 ;  /* 0x0000001a1b05723e */ /* 0x000fca00000000ff */
[----:B------:R0:W-:Y:S02]  /*8410*/  STSM.16.M88.4 [R0], R4 ;  /* 0x0000000400007844 */ /* 0x0001e40000000200 */
[----:B0-----:R-:W-:Y:S01]  /*8420*/  IMAD.X R5, RZ, RZ, R21, P0 ;  /* 0x000000ffff057224 */ /* 0x001fe200000e0615 */
[----:B------:R-:W-:Y:S02]  /*8430*/  LOP3.LUT R4, R3, R8, RZ, 0x3c, !PT ;  /* 0x0000000803047212 */ /* 0x000fe400078e3cff */
[----:B------:R-:W-:Y:S02]  /*8440*/  F2FP.F16.F32.PACK_AB R8, R33, R32 ;  /* 0x000000202108723e */ /* 0x000fe400000000ff */
[----:B------:R-:W-:Y:S02]  /*8450*/  MOV R3, R4 ;  /* 0x0000000400037202 */ /* 0x000fe40000000f00 */
[----:B------:R-:W-:Y:S02]  /*8460*/  IADD3 R5, P0, R20, 0x40, RZ ;  /* 0x0000004014057810 */ /* 0x000fe40007f1e0ff */
[----:B------:R-:W-:Y:S01]  /*8470*/  F2FP.F16.F32.PACK_AB R6, R45, R44 ;  /* 0x0000002c2d06723e */ /* 0x000fe200000000ff */
[----:B------:R0:W-:Y:S01]  /*8480*/  STSM.16.M88.4 [R3], R8 ;  /* 0x0000000803007844 */ /* 0x0001e20000000200 */
[----:B------:R-:W-:-:S02]  /*8490*/  LOP3.LUT R4, R5, 0x380, RZ, 0xc0, !PT ;  /* 0x0000038005047812 */ /* 0x000fc400078ec0ff */
[----:B------:R-:W-:Y:S02]  /*84a0*/  F2FP.F16.F32.PACK_AB R7, R47, R46 ;  /* 0x0000002e2f07723e */ /* 0x000fe400000000ff */
[----:B------:R-:W-:-:S04]  /*84b0*/  SHF.R.U64 R4, R4, 0x3, RZ ;  /* 0x0000000304047819 */ /* 0x000fc800000012ff */
[----:B------:R-:W-:Y:S01]  /*84c0*/  LOP3.LUT R4, R4, R5, RZ, 0x3c, !PT ;  /* 0x0000000504047212 */ /* 0x000fe200078e3cff */
[----:B------:R-:W-:-:S05]  /*84d0*/  IMAD.X R5, RZ, RZ, R21, P0 ;  /* 0x000000ffff057224 */ /* 0x000fca00000e0615 */
[----:B------:R-:W-:Y:S02]  /*84e0*/  MOV R0, R4 ;  /* 0x0000000400007202 */ /* 0x000fe40000000f00 */
[----:B0-----:R-:W-:Y:S02]  /*84f0*/  IADD3 R8, P0, R20, 0x60, RZ ;  /* 0x0000006014087810 */ /* 0x001fe40007f1e0ff */
[----:B------:R-:W-:Y:S02]  /*8500*/  F2FP.F16.F32.PACK_AB R4, R41, R40 ;  /* 0x000000282904723e */ /* 0x000fe400000000ff */
[----:B------:R-:W-:Y:S02]  /*8510*/  LOP3.LUT R3, R8, 0x380, RZ, 0xc0, !PT ;  /* 0x0000038008037812 */ /* 0x000fe400078ec0ff */
[----:B------:R-:W-:Y:S02]  /*8520*/  F2FP.F16.F32.PACK_AB R5, R43, R42 ;  /* 0x0000002a2b05723e */ /* 0x000fe400000000ff */
[----:B------:R-:W-:-:S02]  /*8530*/  SHF.R.U64 R3, R3, 0x3, RZ ;  /* 0x0000000303037819 */ /* 0x000fc400000012ff */
[----:B------:R-:W-:Y:S01]  /*8540*/  F2FP.F16.F32.PACK_AB R9, R51, R50 ;  /* 0x000000323309723e */ /* 0x000fe200000000ff */
[----:B------:R0:W-:Y:S01]  /*8550*/  STSM.16.M88.4 [R0], R4 ;  /* 0x0000000400007844 */ /* 0x0001e20000000200 */
[----:B------:R-:W-:Y:S02]  /*8560*/  F2FP.F16.F32.PACK_AB R10, R53, R52 ;  /* 0x00000034350a723e */ /* 0x000fe400000000ff */
[----:B------:R-:W-:Y:S01]  /*8570*/  F2FP.F16.F32.PACK_AB R11, R55, R54 ;  /* 0x00000036370b723e */ /* 0x000fe200000000ff */
[----:B0-----:R-:W-:Y:S01]  /*8580*/  IMAD.X R5, RZ, RZ, R21, P0 ;  /* 0x000000ffff057224 */ /* 0x001fe200000e0615 */
[----:B------:R-:W-:Y:S02]  /*8590*/  LOP3.LUT R4, R3, R8, RZ, 0x3c, !PT ;  /* 0x0000000803047212 */ /* 0x000fe400078e3cff */
[----:B------:R-:W-:Y:S02]  /*85a0*/  F2FP.F16.F32.PACK_AB R8, R49, R48 ;  /* 0x000000303108723e */ /* 0x000fe400000000ff */
[----:B------:R-:W-:-:S02]  /*85b0*/  MOV R3, R4 ;  /* 0x0000000400037202 */ /* 0x000fc40000000f00 */
[----:B------:R-:W-:Y:S02]  /*85c0*/  IADD3 R5, P0, R20, 0x2000, RZ ;  /* 0x0000200014057810 */ /* 0x000fe40007f1e0ff */
[----:B------:R-:W-:Y:S01]  /*85d0*/  F2FP.F16.F32.PACK_AB R6, R61, R60 ;  /* 0x0000003c3d06723e */ /* 0x000fe200000000ff */
[----:B------:R0:W-:Y:S01]  /*85e0*/  STSM.16.M88.4 [R3], R8 ;  /* 0x0000000803007844 */ /* 0x0001e20000000200 */
[----:B------:R-:W-:Y:S02]  /*85f0*/  LOP3.LUT R4, R5, 0x380, RZ, 0xc0, !PT ;  /* 0x0000038005047812 */ /* 0x000fe400078ec0ff */
        /* <DEDUP_REMOVED lines=117> */
[----:B------:R-:W-:Y:S01]  /*8d50*/  LOP3.LUT R3, R8, 0x380, RZ, 0xc0, !PT ;  /* 0x0000038008037812 */ /* 0x000fe200078ec0ff */
[----:B------:R-:W-:Y:S01]  /*8d60*/  IMAD.X R21, RZ, RZ, R21, P0 ;  /* 0x000000ffff157224 */ /* 0x000fe200000e0615 */
[----:B------:R-:W-:Y:S02]  /*8d70*/  F2FP.F16.F32.PACK_AB R5, R139, R138 ;  /* 0x0000008a8b05723e */ /* 0x000fe400000000ff */
[----:B------:R-:W-:-:S02]  /*8d80*/  SHF.R.U64 R3, R3, 0x3, RZ ;  /* 0x0000000303037819 */ /* 0x000fc400000012ff */
[----:B------:R-:W-:Y:S01]  /*8d90*/  ISETP.NE.U32.AND P0, PT, RZ, UR10, PT ;  /* 0x0000000aff007c0c */ /* 0x000fe2000bf05070 */
[----:B------:R0:W-:Y:S01]  /*8da0*/  STSM.16.M88.4 [R0], R4 ;  /* 0x0000000400007844 */ /* 0x0001e20000000200 */
[----:B------:R-:W-:Y:S02]  /*8db0*/  LOP3.LUT R20, R3, R8, RZ, 0x3c, !PT ;  /* 0x0000000803147212 */ /* 0x000fe400078e3cff */
[----:B------:R-:W-:Y:S02]  /*8dc0*/  ISETP.NE.AND.EX P0, PT, RZ, UR11, PT, P0 ;  /* 0x0000000bff007c0c */ /* 0x000fe4000bf05300 */
[----:B------:R-:W-:Y:S02]  /*8dd0*/  MOV R20, R20 ;  /* 0x0000001400147202 */ /* 0x000fe40000000f00 */
[----:B0-----:R-:W-:Y:S02]  /*8de0*/  F2FP.F16.F32.PACK_AB R4, R145, R144 ;  /* 0x000000909104723e */ /* 0x001fe400000000ff */
[----:B------:R-:W-:-:S02]  /*8df0*/  F2FP.F16.F32.PACK_AB R5, R147, R146 ;  /* 0x000000929305723e */ /* 0x000fc400000000ff */
[----:B------:R-:W-:Y:S02]  /*8e00*/  F2FP.F16.F32.PACK_AB R6, R149, R148 ;  /* 0x000000949506723e */ /* 0x000fe400000000ff */
[----:B------:R-:W-:-:S05]  /*8e10*/  F2FP.F16.F32.PACK_AB R7, R151, R150 ;  /* 0x000000969707723e */ /* 0x000fca00000000ff */
[----:B------:R0:W-:Y:S02]  /*8e20*/  STSM.16.M88.4 [R20], R4 ;  /* 0x0000000414007844 */ /* 0x0001e40000000200 */
[----:B0-----:R-:W-:Y:S01]  /*8e30*/  IMAD.U32 R4, RZ, RZ, UR8 ;  /* 0x00000008ff047e24 */ /* 0x001fe2000f8e00ff */
[----:B------:R-:W-:Y:S01]  /*8e40*/  UIADD3.X UR8, UR12, UR11, URZ, UP0, !UPT ;  /* 0x0000000b0c087290 */ /* 0x000fe200087fe43f */
[----:B------:R-:W-:Y:S01]  /*8e50*/  IMAD.U32 R5, RZ, RZ, UR9 ;  /* 0x00000009ff057e24 */ /* 0x000fe2000f8e00ff */
[----:B------:R-:W-:Y:S06]  /*8e60*/  BAR.SYNC.DEFER_BLOCKING 0x1, 0x100 ;  /* 0x0044000000007b1d */ /* 0x000fec0000010000 */
[----:B------:R0:W2:Y:S02]  /*8e70*/  @P1 LDG.E R3, desc[UR40][R4.64] ;  /* 0x0000002804031981 */ /* 0x0000a4000c1e1900 */
[----:B0-----:R-:W-:Y:S01]  /*8e80*/  IMAD.U32 R4, RZ, RZ, UR4 ;  /* 0x00000004ff047e24 */ /* 0x001fe2000f8e00ff */
[----:B------:R-:W-:Y:S01]  /*8e90*/  UISETP.NE.AND UP0, UPT, UR46, URZ, UPT ;  /* 0x0000003f2e00728c */ /* 0x000fe2000bf05270 */
[----:B------:R-:W-:Y:S01]  /*8ea0*/  IMAD.U32 R5, RZ, RZ, UR8 ;  /* 0x00000008ff057e24 */ /* 0x000fe2000f8e00ff */
[----:B------:R-:W-:-:S04]  /*8eb0*/  ULDC UR4, c[0x0][0xad4] ;  /* 0x0002b50000047ab9 */ /* 0x000fc80000000800 */
[----:B------:R0:W5:Y:S01]  /*8ec0*/  @P0 LDG.E R0, desc[UR40][R4.64] ;  /* 0x0000002804000981 */ /* 0x000162000c1e1900 */
[----:B------:R-:W-:Y:S01]  /*8ed0*/  ULDC UR8, c[0x0][0xa88] ;  /* 0x0002a20000087ab9 */ /* 0x000fe20000000800 */
[----:B------:R-:W-:Y:S01]  /*8ee0*/  USEL UR46, UR46, UR4, UP0 ;  /* 0x000000042e2e7287 */ /* 0x000fe20008000000 */
[----:B--2---:R-:W-:Y:S01]  /*8ef0*/  @P1 R2UR UR8, R3 ;  /* 0x00000000030812ca */ /* 0x004fe200000e0000 */
[----:B0-----:R-:W-:-:S14]  /*8f00*/  @P1 BRA `(.L_x_419) ;  /* 0x0000000000181947 */ /* 0x001fdc0003800000 */
[----:B------:R-:W-:Y:S05]  /*8f10*/  @!P0 BRA `(.L_x_419) ;  /* 0x0000000000148947 */ /* 0x000fea0003800000 */
[----:B------:R-:W2:Y:S04]  /*8f20*/  LDG.E R6, desc[UR40][R4.64] ;  /* 0x0000002804067981 */ /* 0x000ea8000c1e1900 */
[----:B------:R-:W4:Y:S01]  /*8f30*/  LDG.E R3, desc[UR40][R4.64+0x4] ;  /* 0x0000042804037981 */ /* 0x000f22000c1e1900 */
[----:B--2---:R-:W-:Y:S02]  /*8f40*/  R2UR UR4, R6 ;  /* 0x00000000060472ca */ /* 0x004fe400000e0000 */
[----:B----4-:R-:W-:-:S13]  /*8f50*/  R2UR UR8, R3 ;  /* 0x00000000030872ca */ /* 0x010fda00000e0000 */
[----:B------:R-:W-:-:S12]  /*8f60*/  UIADD3 UR8, -UR4, UR8, URZ ;  /* 0x0000000804087290 */ /* 0x000fd8000fffe13f */
.L_x_419:
[----:B------:R-:W0:Y:S01]  /*8f70*/  SHFL.IDX PT, R3, R220, RZ, 0x1f ;  /* 0x00001fffdc037589 */ /* 0x000e2200000e0000 */
[----:B------:R-:W-:Y:S01]  /*8f80*/  UMOV UR4, URZ ;  /* 0x0000003f00047c82 */ /* 0x000fe20008000000 */
[----:B-----5:R-:W-:Y:S01]  /*8f90*/  @P0 R2UR UR4, R0 ;  /* 0x00000000000402ca */ /* 0x020fe200000e0000 */
[----:B------:R-:W-:Y:S02]  /*8fa0*/  UISETP.NE.U32.AND UP0, UPT, UR10, URZ, UPT ;  /* 0x0000003f0a00728c */ /* 0x000fe4000bf05070 */
[----:B------:R-:W-:Y:S02]  /*8fb0*/  UISETP.GT.AND UP1, UPT, UR46, 0x1, UPT ;  /* 0x000000012e00788c */ /* 0x000fe4000bf24270 */
[----:B------:R-:W-:-:S04]  /*8fc0*/  UISETP.NE.AND.EX UP0, UPT, UR11, URZ, UPT, UP0 ;  /* 0x0000003f0b00728c */ /* 0x000fc8000bf05300 */
[----:B------:R-:W-:Y:S01]  /*8fd0*/  PLOP3.LUT P1, PT, PT, PT, UP1, 0x80, 0x0 ;  /* 0x000000000000781c */ /* 0x000fe20003f2f018 */
[----:B------:R-:W-:-:S03]  /*8fe0*/  USEL UR9, UR39, URZ, !UP0 ;  /* 0x0000003f27097287 */ /* 0x000fc6000c000000 */
[----:B------:R-:W-:Y:S01]  /*8ff0*/  USHF.R.S32.HI UR18, URZ, 0x1f, UR4 ;  /* 0x0000001f3f127899 */ /* 0x000fe20008011404 */
[----:B0-----:R-:W-:-:S13]  /*9000*/  ISETP.NE.AND P0, PT, R3, RZ, PT ;  /* 0x000000ff0300720c */ /* 0x001fda0003f05270 */
[----:B------:R-:W-:Y:S05]  /*9010*/  @P0 BRA `(.L_x_420) ;  /* 0x0000000400080947 */ /* 0x000fea0003800000 */
[----:B------:R-:W2:Y:S01]  /*9020*/  LDL R6, [R1+0x48] ;  /* 0x0000480001067983 */ /* 0x000ea20000100800 */
[----:B------:R-:W0:Y:S01]  /*9030*/  LDC R0, c[0x0][0xbe8] ;  /* 0x0002fa00ff007b82 */ /* 0x000e220000000800 */
[----:B------:R-:W-:Y:S01]  /*9040*/  UISETP.GT.AND UP1, UPT, UR46, 0x1, UPT ;  /* 0x000000012e00788c */ /* 0x000fe2000bf24270 */
[----:B------:R-:W-:Y:S01]  /*9050*/  IMAD.U32 R9, RZ, RZ, UR43 ;  /* 0x0000002bff097e24 */ /* 0x000fe2000f8e00ff */
[----:B------:R-:W4:Y:S01]  /*9060*/  LDL R10, [R1+0x4c] ;  /* 0x00004c00010a7983 */ /* 0x000f220000100800 */
[----:B------:R-:W-:Y:S01]  /*9070*/  UMOV UR19, 0x9b8 ;  /* 0x000009b800137882 */ /* 0x000fe20000000000 */
[----:B0-----:R-:W-:Y:S01]  /*9080*/  ISETP.NE.AND P0, PT, R0, 0x1, PT ;  /* 0x000000010000780c */ /* 0x001fe20003f05270 */
[----:B------:R-:W-:Y:S02]  /*9090*/  USEL UR19, UR19, 0x978, UP1 ;  /* 0x0000097813137887 */ /* 0x000fe40008800000 */
[----:B------:R-:W-:-:S10]  /*90a0*/  UISETP.NE.U32.AND UP0, UPT, UR10, URZ, UPT ;  /* 0x0000003f0a00728c */ /* 0x000fd4000bf05070 */
[----:B------:R-:W0:Y:S08]  /*90b0*/  @P0 LDC R4, c[0x0][0xbec] ;  /* 0x0002fb00ff040b82 */ /* 0x000e300000000800 */
[----:B------:R-:W1:Y:S01]  /*90c0*/  @P0 LDC R5, c[0x0][0xbf0] ;  /* 0x0002fc00ff050b82 */ /* 0x000e620000000800 */
[----:B------:R-:W-:Y:S02]  /*90d0*/  UISETP.NE.AND.EX UP0, UPT, UR11, URZ, UPT, UP0 ;  /* 0x0000003f0b00728c */ /* 0x000fe4000bf05300 */
[----:B------:R-:W-:-:S02]  /*90e0*/  USEL UR16, UR45, URZ, UP1 ;  /* 0x0000003f2d107287 */ /* 0x000fc40008800000 */
[----:B------:R-:W-:Y:S01]  /*90f0*/  USEL UR39, UR39, URZ, !UP0 ;  /* 0x0000003f27277287 */ /* 0x000fe2000c000000 */
[----:B------:R-:W-:Y:S01]  /*9100*/  ULDC.64 UR14, c[0x0][UR19+0x228] ;  /* 0x00008a00130e7abb */ /* 0x000fe20008000a00 */
[----:B------:R-:W-:Y:S01]  /*9110*/  ULDC.64 UR12, c[0x0][UR19+0x220] ;  /* 0x00008800130c7abb */ /* 0x000fe20008000a00 */
[----:B------:R-:W-:Y:S02]  /*9120*/  UIMAD.WIDE.U32 UR20, UR14, UR16, URZ ;  /* 0x000000100e1472a5 */ /* 0x000fe4000f8e003f */
[----:B------:R-:W-:Y:S02]  /*9130*/  UIMAD UR22, UR15, UR16, URZ ;  /* 0x000000100f1672a4 */ /* 0x000fe4000f8e023f */
[----:B------:R-:W-:Y:S01]  /*9140*/  UIMAD.WIDE.U32 UR14, UR12, UR39, URZ ;  /* 0x000000270c0e72a5 */ /* 0x000fe2000f8e003f */
[----:B------:R-:W-:Y:S01]  /*9150*/  ULDC.64 UR10, c[0x0][UR19+0x218] ;  /* 0x00008600130a7abb */ /* 0x000fe20008000a00 */
[----:B------:R-:W-:Y:S02]  /*9160*/  USEL UR42, UR42, URZ, !UP0 ;  /* 0x0000003f2a2a7287 */ /* 0x000fe4000c000000 */
[----:B------:R-:W-:-:S02]  /*9170*/  UIMAD UR39, UR13, UR39, URZ ;  /* 0x000000270d2772a4 */ /* 0x000fc4000f8e023f */
[----:B------:R-:W-:Y:S02]  /*9180*/  UIMAD.WIDE.U32 UR16, UR10, UR44, URZ ;  /* 0x0000002c0a1072a5 */ /* 0x000fe4000f8e003f */
[----:B------:R-:W-:Y:S02]  /*9190*/  UIMAD UR10, UR11, UR44, URZ ;  /* 0x0000002c0b0a72a4 */ /* 0x000fe4000f8e023f */
[----:B------:R-:W-:Y:S02]  /*91a0*/  UIMAD UR39, UR12, UR42, UR39 ;  /* 0x0000002a0c2772a4 */ /* 0x000fe4000f8e0227 */
[----:B------:R-:W-:Y:S02]  /*91b0*/  UIADD3 UR22, UR21, UR22, URZ ;  /* 0x0000001615167290 */ /* 0x000fe4000fffe03f */
[----:B------:R-:W-:Y:S02]  /*91c0*/  UIADD3 UR11, UR17, UR10, URZ ;  /* 0x0000000a110b7290 */ /* 0x000fe4000fffe03f */
[----:B------:R-:W-:-:S02]  /*91d0*/  UIADD3 UR16, UP0, UP2, UR14, UR16, UR4 ;  /* 0x000000100e107290 */ /* 0x000fc4000fa1e004 */
[----:B------:R-:W-:-:S04]  /*91e0*/  UIADD3 UR10, UR15, UR39, URZ ;  /* 0x000000270f0a7290 */ /* 0x000fc8000fffe03f */
[----:B------:R-:W-:Y:S01]  /*91f0*/  UIADD3.X UR10, UR10, UR11, UR18, UP0, UP2 ;  /* 0x0000000b0a0a7290 */ /* 0x000fe200087e4412 */
[----:B------:R-:W-:Y:S02]  /*9200*/  IMAD.U32 R11, RZ, RZ, UR43 ;  /* 0x0000002bff0b7e24 */ /* 0x000fe4000f8e00ff */
[----:B--2---:R-:W-:-:S04]  /*9210*/  IMAD R9, R9, 0x40, R6 ;  /* 0x0000004009097824 */ /* 0x004fc800078e0206 */
[----:B0-----:R-:W-:-:S04]  /*9220*/  @P0 IMAD.HI.U32 R4, R9, R4, RZ ;  /* 0x0000000409040227 */ /* 0x001fc800078e00ff */
[----:B------:R-:W-:Y:S01]  /*9230*/  IMAD.MOV.U32 R3, RZ, RZ, R9 ;  /* 0x000000ffff037224 */ /* 0x000fe200078e0009 */
[----:B-1----:R-:W-:Y:S01]  /*9240*/  @P0 SHF.R.U32.HI R3, RZ, R5, R4 ;  /* 0x00000005ff030219 */ /* 0x002fe20000011604 */
[----:B------:R-:W-:Y:S02]  /*9250*/  IMAD.U32 R4, RZ, RZ, UR20 ;  /* 0x00000014ff047e24 */ /* 0x000fe4000f8e00ff */
[----:B------:R-:W-:Y:S02]  /*9260*/  IMAD.U32 R6, RZ, RZ, UR22 ;  /* 0x00000016ff067e24 */ /* 0x000fe4000f8e00ff */
[--C-:B------:R-:W-:Y:S01]  /*9270*/  IMAD.MOV R7, RZ, RZ, -R3.reuse ;  /* 0x000000ffff077224 */ /* 0x100fe200078e0a03 */
[----:B------:R-:W-:Y:S02]  /*9280*/  IADD3 R4, P0, P2, R3, UR16, R4 ;  /* 0x0000001003047c10 */ /* 0x000fe4000fa1e004 */
[----:B------:R-:W-:Y:S01]  /*9290*/  SHF.R.S32.HI R3, RZ, 0x1f, R3 ;  /* 0x0000001fff037819 */ /* 0x000fe20000011403 */
[----:B------:R-:W-:-:S03]  /*92a0*/  IMAD R7, R0, R7, R9 ;  /* 0x0000000700077224 */ /* 0x000fc600078e0209 */
[----:B------:R-:W-:Y:S01]  /*92b0*/  IADD3.X R5, R3, UR10, R6, P0, P2 ;  /* 0x0000000a03057c10 */ /* 0x000fe200087e4406 */
[----:B------:R-:W-:Y:S01]  /*92c0*/  ULDC.64 UR10, c[0x0][UR19+0x210] ;  /* 0x00008400130a7abb */ /* 0x000fe20008000a00 */
[----:B------:R-:W-:Y:S01]  /*92d0*/  SHF.R.S32.HI R3, RZ, 0x1f, R7 ;  /* 0x0000001fff037819 */ /* 0x000fe20000011407 */
[C---:B------:R-:W-:Y:S02]  /*92e0*/  IMAD R6, R7.reuse, UR11, RZ ;  /* 0x0000000b07067c24 */ /* 0x040fe4000f8e02ff */
[----:B------:R-:W-:-:S04]  /*92f0*/  IMAD.WIDE.U32 R4, R7, UR10, R4 ;  /* 0x0000000a07047c25 */ /* 0x000fc8000f8e0004 */
[----:B------:R-:W-:Y:S01]  /*9300*/  IMAD R3, R3, UR10, R6 ;  /* 0x0000000a03037c24 */ /* 0x000fe2000f8e0206 */
[----:B------:R-:W-:Y:S01]  /*9310*/  ULDC.64 UR10, c[0x0][0xba8] ;  /* 0x0002ea00000a7ab9 */ /* 0x000fe20000000a00 */
[----:B------:R-:W-:Y:S01]  /*9320*/  @!UP1 ULDC UR10, c[0x0][0xb50] ;  /* 0x0002d400000a9ab9 */ /* 0x000fe20000000800 */
[----:B------:R-:W-:Y:S01]  /*9330*/  @!UP1 ULDC UR11, c[0x0][0xb54] ;  /* 0x0002d500000b9ab9 */ /* 0x000fe20000000800 */
[----:B------:R-:W-:Y:S01]  /*9340*/  IMAD.IADD R3, R5, 0x1, R3 ;  /* 0x0000000105037824 */ /* 0x000fe200078e0203 */
[----:B------:R-:W-:-:S04]  /*9350*/  LEA R8, P0, R4, UR10, 0x2 ;  /* 0x0000000a04087c11 */ /* 0x000fc8000f8010ff */
[----:B------:R-:W-:Y:S01]  /*9360*/  LEA.HI.X R3, R4, UR11, R3, 0x2, P0 ;  /* 0x0000000b04037c11 */ /* 0x000fe200080f1403 */
[----:B----4-:R-:W-:Y:S01]  /*9370*/  IMAD.MOV R4, RZ, RZ, -R10 ;  /* 0x000000ffff047224 */ /* 0x010fe200078e0a0a */
[----:B------:R-:W-:Y:S01]  /*9380*/  SHFL.IDX PT, R6, R8, 0x1, 0x1c1f ;  /* 0x003c1f0008067f89 */ /* 0x000fe200000e0000 */
[----:B------:R-:W-:-:S03]  /*9390*/  IMAD R9, R0, UR8, RZ ;  /* 0x0000000800097c24 */ /* 0x000fc6000f8e02ff */
[----:B------:R-:W-:Y:S01]  /*93a0*/  ISETP.NE.AND P0, PT, R223, R4, PT ;  /* 0x00000004df00720c */ /* 0x000fe20003f05270 */
[----:B------:R-:W-:Y:S01]  /*93b0*/  SHFL.IDX PT, R5, R3, RZ, 0x1c1f ;  /* 0x001c1fff03057589 */ /* 0x000fe200000e0000 */
[----:B------:R-:W-:-:S03]  /*93c0*/  IMAD R0, R11, 0x40, R16 ;  /* 0x000000400b007824 */ /* 0x000fc600078e0210 */
[----:B------:R-:W0:Y:S04]  /*93d0*/  SHFL.IDX PT, R4, R8, RZ, 0x1c1f ;  /* 0x001c1fff08047589 */ /* 0x000e2800000e0000 */
[----:B------:R-:W1:Y:S01]  /*93e0*/  SHFL.IDX PT, R7, R3, 0x1, 0x1c1f ;  /* 0x003c1f0003077f89 */ /* 0x000e6200000e0000 */
[C---:B------:R-:W-:Y:S01]  /*93f0*/  ISETP.GE.OR P2, PT, R0.reuse, R9, P0 ;  /* 0x000000090000720c */ /* 0x040fe20000746670 */
[----:B------:R-:W-:-:S05]  /*9400*/  VIADD R0, R0, 0x8 ;  /* 0x0000000800007836 */ /* 0x000fca0000000000 */
[----:B------:R-:W-:-:S07]  /*9410*/  ISETP.GE.OR P0, PT, R0, R9, P0 ;  /* 0x000000090000720c */ /* 0x000fce0000706670 */
[----:B0-----:R0:W-:Y:S06]  /*9420*/  @!P2 ST.E desc[UR40][R4.64], R13 ;  /* 0x0000000d0400a985 */ /* 0x0011ec000c101928 */
[----:B-1----:R0:W-:Y:S02]  /*9430*/  @!P0 ST.E desc[UR40][R6.64], R12 ;  /* 0x0000000c06008985 */ /* 0x0021e4000c101928 */
.L_x_420:
[----:B------:R-:W-:Y:S05]  /*9440*/  @P1 BRA `(.L_x_421) ;  /* 0x0000001000541947 */ /* 0x000fea0003800000 */
[----:B------:R-:W1:Y:S01]  /*9450*/  S2R R0, SR_TID.X ;  /* 0x0000000000007919 */ /* 0x000e620000002100 */
[----:B------:R-:W2:Y:S01]  /*9460*/  LDC R80, c[0x0][0xbe8] ;  /* 0x0002fa00ff507b82 */ /* 0x000ea20000000800 */
[----:B------:R-:W-:Y:S01]  /*9470*/  ULDC UR14, c[0x0][0xac8] ;  /* 0x0002b200000e7ab9 */ /* 0x000fe20000000800 */
[----:B------:R-:W-:Y:S01]  /*9480*/  ULDC.64 UR12, c[0x0][0xaa0] ;  /* 0x0002a800000c7ab9 */ /* 0x000fe20000000a00 */
[----:B-1----:R-:W-:-:S05]  /*9490*/  VIADD R0, R0, 0xffffff80 ;  /* 0xffffff8000007836 */ /* 0x002fca0000000000 */
[----:B------:R-:W-:-:S04]  /*94a0*/  SHF.R.S32.HI R3, RZ, 0x1f, R0 ;  /* 0x0000001fff037819 */ /* 0x000fc80000011400 */
[----:B------:R-:W-:-:S04]  /*94b0*/  LEA.HI R20, R3, R0, RZ, 0x3 ;  /* 0x0000000003147211 */ /* 0x000fc800078f18ff */
[----:B------:R-:W-:-:S05]  /*94c0*/  SHF.R.S32.HI R3, RZ, 0x3, R20 ;  /* 0x00000003ff037819 */ /* 0x000fca0000011414 */
[----:B0-----:R-:W-:-:S04]  /*94d0*/  IMAD R5, R3, 0x40, R2 ;  /* 0x0000004003057824 */ /* 0x001fc800078e0202 */
[----:B------:R-:W-:-:S03]  /*94e0*/  IMAD.WIDE R14, R5, 0x2, R14 ;  /* 0x00000002050e7825 */ /* 0x000fc600078e020e */
[C---:B------:R-:W-:Y:S02]  /*94f0*/  IADD3 R33, P0, R14.reuse, 0x5000, RZ ;  /* 0x000050000e217810 */ /* 0x040fe40007f1e0ff */
[C---:B------:R-:W-:Y:S02]  /*9500*/  IADD3 R41, P2, R14.reuse, 0x7000, RZ ;  /* 0x000070000e297810 */ /* 0x040fe40007f5e0ff */
[----:B------:R-:W-:Y:S02]  /*9510*/  LOP3.LUT R32, R33, 0x380, RZ, 0xc0, !PT ;  /* 0x0000038021207812 */ /* 0x000fe400078ec0ff */
[----:B------:R-:W-:Y:S02]  /*9520*/  IADD3 R37, P1, R14, 0x6000, RZ ;  /* 0x000060000e257810 */ /* 0x000fe40007f3e0ff */
[----:B------:R-:W-:Y:S02]  /*9530*/  LOP3.LUT R40, R41, 0x380, RZ, 0xc0, !PT ;  /* 0x0000038029287812 */ /* 0x000fe400078ec0ff */
[----:B------:R-:W-:-:S02]  /*9540*/  SHF.R.U64 R32, R32, 0x3, RZ ;  /* 0x0000000320207819 */ /* 0x000fc400000012ff */
[----:B------:R-:W-:Y:S02]  /*9550*/  LOP3.LUT R36, R37, 0x380, RZ, 0xc0, !PT ;  /* 0x0000038025247812 */ /* 0x000fe400078ec0ff */
[----:B------:R-:W-:Y:S02]  /*9560*/  SHF.R.U64 R40, R40, 0x3, RZ ;  /* 0x0000000328287819 */ /* 0x000fe400000012ff */
[----:B------:R-:W-:Y:S01]  /*9570*/  LOP3.LUT R32, R32, R33, RZ, 0x3c, !PT ;  /* 0x0000002120207212 */ /* 0x000fe200078e3cff */
[--C-:B------:R-:W-:Y:S01]  /*9580*/  IMAD.X R33, RZ, RZ, R15.reuse, P0 ;  /* 0x000000ffff217224 */ /* 0x100fe200000e060f */
[----:B------:R-:W-:Y:S02]  /*9590*/  SHF.R.U64 R36, R36, 0x3, RZ ;  /* 0x0000000324247819 */ /* 0x000fe400000012ff */
[----:B------:R-:W-:Y:S02]  /*95a0*/  IADD3 R61, P0, R14, 0xc000, RZ ;  /* 0x0000c0000e3d7810 */ /* 0x000fe40007f1e0ff */
[----:B------:R-:W-:Y:S01]  /*95b0*/  LOP3.LUT R40, R40, R41, RZ, 0x3c, !PT ;  /* 0x0000002928287212 */ /* 0x000fe200078e3cff */
[--C-:B------:R-:W-:Y:S01]  /*95c0*/  IMAD.X R41, RZ, RZ, R15.reuse, P2 ;  /* 0x000000ffff297224 */ /* 0x100fe200010e060f */
[----:B------:R-:W-:Y:S01]  /*95d0*/  IADD3 R69, P2, R14, 0xe000, RZ ;  /* 0x0000e0000e457810 */ /* 0x000fe20007f5e0ff */
[----:B------:R-:W-:Y:S01]  /*95e0*/  UIMAD UR18, UR18, UR12, URZ ;  /* 0x0000000c121272a4 */ /* 0x000fe2000f8e023f */
[----:B------:R-:W-:Y:S01]  /*95f0*/  LOP3.LUT R36, R36, R37, RZ, 0x3c, !PT ;  /* 0x0000002524247212 */ /* 0x000fe200078e3cff */
[----:B------:R-:W-:Y:S01]  /*9600*/  IMAD.X R37, RZ, RZ, R15, P1 ;  /* 0x000000ffff257224 */ /* 0x000fe200008e060f */
[----:B------:R-:W-:Y:S01]  /*9610*/  LOP3.LUT R60, R61, 0x380, RZ, 0xc0, !PT ;  /* 0x000003803d3c7812 */ /* 0x000fe200078ec0ff */
[----:B------:R-:W-:Y:S01]  /*9620*/  UIMAD.WIDE.U32 UR10, UR4, UR12, URZ ;  /* 0x0000000c040a72a5 */ /* 0x000fe2000f8e003f */
[----:B------:R-:W-:Y:S01]  /*9630*/  IADD3 R65, P1, R14, 0xd000, RZ ;  /* 0x0000d0000e417810 */ /* 0x000fe20007f3e0ff */
[----:B------:R-:W-:Y:S01]  /*9640*/  IMAD.U32 R81, RZ, RZ, UR43 ;  /* 0x0000002bff517e24 */ /* 0x000fe2000f8e00ff */
[----:B------:R-:W-:-:S02]  /*9650*/  LOP3.LUT R68, R69, 0x380, RZ, 0xc0, !PT ;  /* 0x0000038045447812 */ /* 0x000fc400078ec0ff */
[----:B------:R-:W-:Y:S02]  /*9660*/  LOP3.LUT R77, R20, 0xfffffff8, RZ, 0xc0, !PT ;  /* 0xfffffff8144d7812 */ /* 0x000fe400078ec0ff */
[C---:B------:R-:W-:Y:S02]  /*9670*/  IADD3 R9, P3, R14.reuse, 0x1000, RZ ;  /* 0x000010000e097810 */ /* 0x040fe40007f7e0ff */
[C---:B------:R-:W-:Y:S02]  /*9680*/  IADD3 R13, P4, R14.reuse, 0x2000, RZ ;  /* 0x000020000e0d7810 */ /* 0x040fe40007f9e0ff */
[C---:B------:R-:W-:Y:S02]  /*9690*/  IADD3 R25, P5, R14.reuse, 0x3000, RZ ;  /* 0x000030000e197810 */ /* 0x040fe40007fbe0ff */
[----:B------:R-:W-:Y:S01]  /*96a0*/  IADD3 R29, P6, R14, 0x4000, RZ ;  /* 0x000040000e1d7810 */ /* 0x000fe20007fde0ff */
[----:B------:R-:W-:Y:S01]  /*96b0*/  UIMAD UR18, UR4, UR13, UR18 ;  /* 0x0000000d041272a4 */ /* 0x000fe2000f8e0212 */
[----:B------:R-:W-:Y:S01]  /*96c0*/  SHF.R.U64 R60, R60, 0x3, RZ ;  /* 0x000000033c3c7819 */ /* 0x000fe200000012ff */
[----:B------:R-:W5:Y:S01]  /*96d0*/  LD.E.128 R32, desc[UR40][R32.64] ;  /* 0x0000002820207980 */ /* 0x000f62000c101d00 */
[----:B------:R-:W-:Y:S01]  /*96e0*/  LOP3.LUT R64, R65, 0x380, RZ, 0xc0, !PT ;  /* 0x0000038041407812 */ /* 0x000fe200078ec0ff */
[----:B------:R-:W-:Y:S01]  /*96f0*/  ULDC.64 UR12, c[0x0][0xae8] ;  /* 0x0002ba00000c7ab9 */ /* 0x000fe20000000a00 */
[----:B------:R-:W-:Y:S01]  /*9700*/  SHF.R.U64 R68, R68, 0x3, RZ ;  /* 0x0000000344447819 */ /* 0x000fe200000012ff */
[----:B------:R-:W5:Y:S01]  /*9710*/  LD.E.128 R36, desc[UR40][R36.64] ;  /* 0x0000002824247980 */ /* 0x000f62000c101d00 */
[----:B------:R-:W-:Y:S01]  /*9720*/  LOP3.LUT R60, R60, R61, RZ, 0x3c, !PT ;  /* 0x0000003d3c3c7212 */ /* 0x000fe200078e3cff */
[----:B------:R-:W-:Y:S01]  /*9730*/  IMAD.X R61, RZ, RZ, R15, P0 ;  /* 0x000000ffff3d7224 */ /* 0x000fe200000e060f */
[----:B------:R-:W-:Y:S01]  /*9740*/  SHF.R.U64 R64, R64, 0x3, RZ ;  /* 0x0000000340407819 */ /* 0x000fe200000012ff */
[----:B------:R-:W5:Y:S01]  /*9750*/  LD.E.128 R40, desc[UR40][R40.64] ;  /* 0x0000002828287980 */ /* 0x000f62000c101d00 */
[----:B------:R-:W-:-:S02]  /*9760*/  ISETP.GE.AND P0, PT, R188, UR14, PT ;  /* 0x0000000ebc007c0c */ /* 0x000fc4000bf06270 */
[----:B------:R-:W-:Y:S01]  /*9770*/  LOP3.LUT R68, R68, R69, RZ, 0x3c, !PT ;  /* 0x0000004544447212 */ /* 0x000fe200078e3cff */
[--C-:B------:R-:W-:Y:S01]  /*9780*/  IMAD.X R69, RZ, RZ, R15.reuse, P2 ;  /* 0x000000ffff457224 */ /* 0x100fe200010e060f */
[----:B--2---:R-:W-:Y:S02]  /*9790*/  ISETP.NE.AND P2, PT, R80, 0x1, PT ;  /* 0x000000015000780c */ /* 0x004fe40003f45270 */
[----:B------:R-:W-:Y:S02]  /*97a0*/  LOP3.LUT R8, R9, 0x380, RZ, 0xc0, !PT ;  /* 0x0000038009087812 */ /* 0x000fe400078ec0ff */
[----:B------:R-:W-:Y:S02]  /*97b0*/  LOP3.LUT R12, R13, 0x380, RZ, 0xc0, !PT ;  /* 0x000003800d0c7812 */ /* 0x000fe400078ec0ff */
[----:B------:R-:W-:Y:S02]  /*97c0*/  LOP3.LUT R24, R25, 0x380, RZ, 0xc0, !PT ;  /* 0x0000038019187812 */ /* 0x000fe400078ec0ff */
[----:B------:R-:W-:Y:S01]  /*97d0*/  LOP3.LUT R28, R29, 0x380, RZ, 0xc0, !PT ;  /* 0x000003801d1c7812 */ /* 0x000fe200078ec0ff */
[----:B------:R-:W-:Y:S01]  /*97e0*/  UIADD3 UR11, UR11, UR18, URZ ;  /* 0x000000120b0b7290 */ /* 0x000fe2000fffe03f */
[----:B------:R-:W-:Y:S01]  /*97f0*/  LOP3.LUT R64, R64, R65, RZ, 0x3c, !PT ;  /* 0x0000004140407212 */ /* 0x000fe200078e3cff */
[----:B------:R-:W-:Y:S01]  /*9800*/  IMAD.X R65, RZ, RZ, R15, P1 ;  /* 0x000000ffff417224 */ /* 0x000fe200008e060f */
[----:B------:R-:W-:Y:S01]  /*9810*/  SEL R76, RZ, 0xffffffff, P0 ;  /* 0xffffffffff4c7807 */ /* 0x000fe20000000000 */
[----:B------:R-:W0:Y:S01]  /*9820*/  @P2 LDC R79, c[0x0][0xbf0] ;  /* 0x0002fc00ff4f2b82 */ /* 0x000e220000000800 */
[----:B------:R-:W-:Y:S01]  /*9830*/  ISETP.GE.AND P1, PT, R2, UR14, PT ;  /* 0x0000000e02007c0c */ /* 0x000fe2000bf26270 */
[----:B------:R-:W-:Y:S01]  /*9840*/  USHF.R.S32.HI UR4, URZ, 0x1f, UR9 ;  /* 0x0000001f3f047899 */ /* 0x000fe20008011409 */
[----:B------:R-:W-:Y:S01]  /*9850*/  SHF.R.U64 R8, R8, 0x3, RZ ;  /* 0x0000000308087819 */ /* 0x000fe200000012ff */
[----:B------:R-:W-:Y:S01]  /*9860*/  IMAD.SHL.U32 R76, R76, 0x2, RZ ;  /* 0x000000024c4c7824 */ /* 0x000fe200078e00ff */
[----:B------:R-:W-:Y:S01]  /*9870*/  SEL R21, RZ, 0x1, P1 ;  /* 0x00000001ff157807 */ /* 0x000fe20000800000 */
[----:B------:R-:W5:Y:S01]  /*9880*/  LD.E.128 R60, desc[UR40][R60.64] ;  /* 0x000000283c3c7980 */ /* 0x000f62000c101d00 */
[----:B------:R-:W-:-:S02]  /*9890*/  ISETP.GE.AND P0, PT, R187, UR14, PT ;  /* 0x0000000ebb007c0c */ /* 0x000fc4000bf06270 */
[----:B------:R-:W-:Y:S01]  /*98a0*/  LOP3.LUT R21, R76, 0x2, R21, 0xe2, !PT ;  /* 0x000000024c157812 */ /* 0x000fe200078ee215 */
[----:B------:R-:W-:Y:S01]  /*98b0*/  IMAD.IADD R76, R0, 0x1, -R77 ;  /* 0x00000001004c7824 */ /* 0x000fe200078e0a4d */
[----:B------:R-:W-:Y:S01]  /*98c0*/  LOP3.LUT R8, R8, R9, RZ, 0x3c, !PT ;  /* 0x0000000908087212 */ /* 0x000fe200078e3cff */
[----:B------:R-:W1:Y:S01]  /*98d0*/  @P2 LDC R77, c[0x0][0xbec] ;  /* 0x0002fb00ff4d2b82 */ /* 0x000e620000000800 */
[----:B------:R-:W-:Y:S01]  /*98e0*/  SEL R20, RZ, 0xffffffff, P0 ;  /* 0xffffffffff147807 */ /* 0x000fe20000000000 */
[----:B------:R-:W-:Y:S01]  /*98f0*/  IMAD.X R9, RZ, RZ, R15, P3 ;  /* 0x000000ffff097224 */ /* 0x000fe200018e060f */
[----:B------:R-:W-:Y:S01]  /*9900*/  ISETP.GE.AND P0, PT, R186, UR14, PT ;  /* 0x0000000eba007c0c */ /* 0x000fe2000bf06270 */
[----:B------:R-:W5:Y:S01]  /*9910*/  LD.E.128 R68, desc[UR40][R68.64] ;  /* 0x0000002844447980 */ /* 0x000f62000c101d00 */
[----:B------:R-:W-:Y:S01]  /*9920*/  IADD3 R45, P3, R14, 0x8000, RZ ;  /* 0x000080000e2d7810 */ /* 0x000fe20007f7e0ff */
[----:B------:R-:W-:Y:S01]  /*9930*/  IMAD.SHL.U32 R20, R20, 0x4, RZ ;  /* 0x0000000414147824 */ /* 0x000fe200078e00ff */
[----:B------:R-:W-:-:S02]  /*9940*/  SEL R0, RZ, 0xffffffff, P0 ;  /* 0xffffffffff007807 */ /* 0x000fc40000000000 */
[----:B------:R-:W-:Y:S02]  /*9950*/  SHF.R.U64 R12, R12, 0x3, RZ ;  /* 0x000000030c0c7819 */ /* 0x000fe400000012ff */
[----:B------:R-:W-:Y:S02]  /*9960*/  SHF.R.U64 R24, R24, 0x3, RZ ;  /* 0x0000000318187819 */ /* 0x000fe400000012ff */
[----:B------:R-:W-:Y:S01]  /*9970*/  SHF.R.U64 R28, R28, 0x3, RZ ;  /* 0x000000031c1c7819 */ /* 0x000fe200000012ff */
[----:B------:R-:W-:Y:S01]  /*9980*/  UIMAD.WIDE.U32 UR10, UR44, UR12, UR10 ;  /* 0x0000000c2c0a72a5 */ /* 0x000fe2000f8e000a */
[----:B------:R-:W-:Y:S01]  /*9990*/  LOP3.LUT R44, R45, 0x380, RZ, 0xc0, !PT ;  /* 0x000003802d2c7812 */ /* 0x000fe200078ec0ff */
[----:B------:R-:W5:Y:S01]  /*99a0*/  LD.E.128 R8, desc[UR40][R8.64] ;  /* 0x0000002808087980 */ /* 0x000f62000c101d00 */
[----:B------:R-:W-:Y:S01]  /*99b0*/  LOP3.LUT R21, R20, 0x4, R21, 0xe2, !PT ;  /* 0x0000000414157812 */ /* 0x000fe200078ee215 */
[----:B------:R-:W-:Y:S01]  /*99c0*/  IMAD.SHL.U32 R20, R0, 0x8, RZ ;  /* 0x0000000800147824 */ /* 0x000fe200078e00ff */
[----:B------:R-:W-:Y:S01]  /*99d0*/  SHF.R.U64 R44, R44, 0x3, RZ ;  /* 0x000000032c2c7819 */ /* 0x000fe200000012ff */
[----:B------:R-:W-:Y:S01]  /*99e0*/  IMAD R0, R76, 0x20, R3 ;  /* 0x000000204c007824 */ /* 0x000fe200078e0203 */
[----:B------:R-:W-:Y:S01]  /*99f0*/  ISETP.GE.AND P0, PT, R185, UR14, PT ;  /* 0x0000000eb9007c0c */ /* 0x000fe2000bf06270 */
[----:B------:R-:W5:Y:S01]  /*9a00*/  LD.E.128 R64, desc[UR40][R64.64] ;  /* 0x0000002840407980 */ /* 0x000f62000c101d00 */
[----:B------:R-:W-:Y:S01]  /*9a10*/  LOP3.LUT R12, R12, R13, RZ, 0x3c, !PT ;  /* 0x0000000d0c0c7212 */ /* 0x000fe200078e3cff */
[----:B------:R-:W-:Y:S01]  /*9a20*/  IMAD R78, R81, 0x40, R0 ;  /* 0x00000040514e7824 */ /* 0x000fe200078e0200 */
[----:B------:R-:W-:Y:S01]  /*9a30*/  LOP3.LUT R24, R24, R25, RZ, 0x3c, !PT ;  /* 0x0000001918187212 */ /* 0x000fe200078e3cff */
[--C-:B------:R-:W-:Y:S01]  /*9a40*/  IMAD.X R13, RZ, RZ, R15.reuse, P4 ;  /* 0x000000ffff0d7224 */ /* 0x100fe200020e060f */
[----:B------:R-:W-:Y:S01]  /*9a50*/  LOP3.LUT R28, R28, R29, RZ, 0x3c, !PT ;  /* 0x0000001d1c1c7212 */ /* 0x000fe200078e3cff */
[--C-:B------:R-:W-:Y:S01]  /*9a60*/  IMAD.X R25, RZ, RZ, R15.reuse, P5 ;  /* 0x000000ffff197224 */ /* 0x100fe200028e060f */
[----:B------:R-:W-:Y:S01]  /*9a70*/  LOP3.LUT R44, R44, R45, RZ, 0x3c, !PT ;  /* 0x0000002d2c2c7212 */ /* 0x000fe200078e3cff */
[----:B------:R-:W-:Y:S01]  /*9a80*/  IMAD.X R29, RZ, RZ, R15, P6 ;  /* 0x000000ffff1d7224 */ /* 0x000fe200030e060f */
[----:B------:R-:W-:Y:S01]  /*9a90*/  LOP3.LUT R21, R20, 0x8, R21, 0xe2, !PT ;  /* 0x0000000814157812 */ /* 0x000fe200078ee215 */
[----:B------:R-:W-:Y:S01]  /*9aa0*/  IMAD.X R45, RZ, RZ, R15, P3 ;  /* 0x000000ffff2d7224 */ /* 0x000fe200018e060f */
[C---:B------:R-:W-:Y:S01]  /*9ab0*/  IADD3 R49, P4, R14.reuse, 0x9000, RZ ;  /* 0x000090000e317810 */ /* 0x040fe20007f9e0ff */
[----:B------:R-:W-:Y:S01]  /*9ac0*/  UIMAD UR11, UR44, UR13, UR11 ;  /* 0x0000000d2c0b72a4 */ /* 0x000fe2000f8e020b */
[----:B------:R-:W-:Y:S01]  /*9ad0*/  IADD3 R53, P5, R14, 0xa000, RZ ;  /* 0x0000a0000e357810 */ /* 0x000fe20007fbe0ff */
[----:B-1----:R-:W-:Y:S01]  /*9ae0*/  @P2 IMAD.HI.U32 R0, R78, R77, RZ ;  /* 0x0000004d4e002227 */ /* 0x002fe200078e00ff */
[C---:B------:R-:W-:Y:S01]  /*9af0*/  IADD3 R57, P6, R14.reuse, 0xb000, RZ ;  /* 0x0000b0000e397810 */ /* 0x040fe20007fde0ff */
[----:B------:R-:W-:Y:S01]  /*9b00*/  ULDC.64 UR12, c[0x0][0xaf0] ;  /* 0x0002bc00000c7ab9 */ /* 0x000fe20000000a00 */
[----:B------:R-:W-:Y:S01]  /*9b10*/  SEL R20, RZ, 0xffffffff, P0 ;  /* 0xffffffffff147807 */ /* 0x000fe20000000000 */
[----:B------:R-:W5:Y:S01]  /*9b20*/  LD.E.128 R24, desc[UR40][R24.64] ;  /* 0x0000002818187980 */ /* 0x000f62000c101d00 */
[----:B------:R-:W-:Y:S01]  /*9b30*/  IADD3 R7, P3, R14, 0xf000, RZ ;  /* 0x0000f0000e077810 */ /* 0x000fe20007f7e0ff */
[----:B------:R-:W-:Y:S01]  /*9b40*/  UIMAD UR4, UR4, UR12, URZ ;  /* 0x0000000c040472a4 */ /* 0x000fe2000f8e023f */
[----:B------:R-:W-:Y:S01]  /*9b50*/  ISETP.GE.AND P0, PT, R184, UR14, PT ;  /* 0x0000000eb8007c0c */ /* 0x000fe2000bf06270 */
[----:B------:R-:W-:Y:S01]  /*9b60*/  IMAD.SHL.U32 R76, R20, 0x10, RZ ;  /* 0x00000010144c7824 */ /* 0x000fe200078e00ff */
[----:B------:R-:W-:Y:S01]  /*9b70*/  LOP3.LUT R48, R49, 0x380, RZ, 0xc0, !PT ;  /* 0x0000038031307812 */ /* 0x000fe200078ec0ff */
[----:B------:R-:W5:Y:S01]  /*9b80*/  LD.E.128 R28, desc[UR40][R28.64] ;  /* 0x000000281c1c7980 */ /* 0x000f62000c101d00 */
[----:B------:R-:W-:-:S02]  /*9b90*/  LOP3.LUT R52, R53, 0x380, RZ, 0xc0, !PT ;  /* 0x0000038035347812 */ /* 0x000fc400078ec0ff */
[----:B------:R-:W-:Y:S02]  /*9ba0*/  LOP3.LUT R56, R57, 0x380, RZ, 0xc0, !PT ;  /* 0x0000038039387812 */ /* 0x000fe400078ec0ff */
[----:B------:R-:W-:Y:S01]  /*9bb0*/  LOP3.LUT R5, R14, 0x380, RZ, 0xc0, !PT ;  /* 0x000003800e057812 */ /* 0x000fe200078ec0ff */
[----:B------:R-:W-:Y:S01]  /*9bc0*/  IMAD.MOV.U32 R77, RZ, RZ, R78 ;  /* 0x000000ffff4d7224 */ /* 0x000fe200078e004e */
[----:B------:R-:W-:Y:S01]  /*9bd0*/  LOP3.LUT R6, R7, 0x380, RZ, 0xc0, !PT ;  /* 0x0000038007067812 */ /* 0x000fe200078ec0ff */
[----:B------:R-:W-:Y:S01]  /*9be0*/  UIMAD.WIDE.U32 UR10, UR9, UR12, UR10 ;  /* 0x0000000c090a72a5 */ /* 0x000fe2000f8e000a */
[----:B------:R-:W-:Y:S01]  /*9bf0*/  SEL R20, RZ, 0xffffffff, P0 ;  /* 0xffffffffff147807 */ /* 0x000fe20000000000 */
[----:B------:R-:W-:Y:S01]  /*9c00*/  UIMAD UR4, UR9, UR13, UR4 ;  /* 0x0000000d090472a4 */ /* 0x000fe2000f8e0204 */
[----:B0-----:R-:W-:Y:S01]  /*9c10*/  @P2 SHF.R.U32.HI R77, RZ, R79, R0 ;  /* 0x0000004fff4d2219 */ /* 0x001fe20000011600 */
[----:B------:R-:W-:Y:S01]  /*9c20*/  IMAD.X R73, RZ, RZ, R15, P3 ;  /* 0x000000ffff497224 */ /* 0x000fe200018e060f */
[----:B------:R-:W-:Y:S01]  /*9c30*/  SHF.R.U64 R48, R48, 0x3, RZ ;  /* 0x0000000330307819 */ /* 0x000fe200000012ff */
[----:B------:R-:W5:Y:S01]  /*9c40*/  LD.E.128 R44, desc[UR40][R44.64] ;  /* 0x000000282c2c7980 */ /* 0x000f62000c101d00 */
[----:B------:R-:W-:-:S02]  /*9c50*/  SHF.R.U64 R52, R52, 0x3, RZ ;  /* 0x0000000334347819 */ /* 0x000fc400000012ff */
[----:B------:R-:W-:Y:S02]  /*9c60*/  SHF.R.U64 R56, R56, 0x3, RZ ;  /* 0x0000000338387819 */ /* 0x000fe400000012ff */
[----:B------:R-:W-:Y:S02]  /*9c70*/  SHF.R.U64 R5, R5, 0x3, RZ ;  /* 0x0000000305057819 */ /* 0x000fe400000012ff */
[----:B------:R-:W-:Y:S02]  /*9c80*/  SHF.R.U64 R6, R6, 0x3, RZ ;  /* 0x0000000306067819 */ /* 0x000fe400000012ff */
[----:B------:R-:W-:Y:S01]  /*9c90*/  LOP3.LUT R0, R76, 0x10, R21, 0xe2, !PT ;  /* 0x000000104c007812 */ /* 0x000fe200078ee215 */
[----:B------:R-:W-:Y:S01]  /*9ca0*/  UIADD3 UR4, UR11, UR4, URZ ;  /* 0x000000040b047290 */ /* 0x000fe2000fffe03f */
[--C-:B------:R-:W-:Y:S01]  /*9cb0*/  SHF.R.S32.HI R76, RZ, 0x1f, R77.reuse ;  /* 0x0000001fff4c7819 */ /* 0x100fe2000001144d */
[----:B------:R-:W-:Y:S01]  /*9cc0*/  IMAD.SHL.U32 R81, R20, 0x20, RZ ;  /* 0x0000002014517824 */ /* 0x000fe200078e00ff */
[----:B------:R-:W-:Y:S01]  /*9cd0*/  LOP3.LUT R48, R48, R49, RZ, 0x3c, !PT ;  /* 0x0000003130307212 */ /* 0x000fe200078e3cff */
[----:B------:R-:W-:Y:S01]  /*9ce0*/  IMAD.MOV R79, RZ, RZ, -R77 ;  /* 0x000000ffff4f7224 */ /* 0x000fe200078e0a4d */
[----:B------:R-:W-:Y:S01]  /*9cf0*/  LOP3.LUT R52, R52, R53, RZ, 0x3c, !PT ;  /* 0x0000003534347212 */ /* 0x000fe200078e3cff */
[--C-:B------:R-:W-:Y:S01]  /*9d00*/  IMAD.X R49, RZ, RZ, R15.reuse, P4 ;  /* 0x000000ffff317224 */ /* 0x100fe200020e060f */
[----:B------:R-:W-:Y:S01]  /*9d10*/  LOP3.LUT R56, R56, R57, RZ, 0x3c, !PT ;  /* 0x0000003938387212 */ /* 0x000fe200078e3cff */
[--C-:B------:R-:W-:Y:S01]  /*9d20*/  IMAD.X R53, RZ, RZ, R15.reuse, P5 ;  /* 0x000000ffff357224 */ /* 0x100fe200028e060f */
[----:B------:R-:W-:Y:S01]  /*9d30*/  LOP3.LUT R4, R5, R14, RZ, 0x3c, !PT ;  /* 0x0000000e05047212 */ /* 0x000fe200078e3cff */
[--C-:B------:R-:W-:Y:S01]  /*9d40*/  IMAD.X R57, RZ, RZ, R15.reuse, P6 ;  /* 0x000000ffff397224 */ /* 0x100fe200030e060f */
[----:B------:R-:W-:Y:S01]  /*9d50*/  LOP3.LUT R72, R6, R7, RZ, 0x3c, !PT ;  /* 0x0000000706487212 */ /* 0x000fe200078e3cff */
[----:B------:R-:W-:Y:S01]  /*9d60*/  IMAD.MOV.U32 R5, RZ, RZ, R15 ;  /* 0x000000ffff057224 */ /* 0x000fe200078e000f */
[----:B------:R-:W5:Y:S01]  /*9d70*/  LD.E.128 R48, desc[UR40][R48.64] ;  /* 0x0000002830307980 */ /* 0x000f62000c101d00 */
[----:B------:R-:W-:-:S02]  /*9d80*/  IMAD.U32 R20, RZ, RZ, UR10 ;  /* 0x0000000aff147e24 */ /* 0x000fc4000f8e00ff */
[----:B------:R-:W-:Y:S01]  /*9d90*/  IMAD.U32 R21, RZ, RZ, UR11 ;  /* 0x0000000bff157e24 */ /* 0x000fe2000f8e00ff */
[----:B------:R-:W-:Y:S01]  /*9da0*/  ULDC.64 UR10, c[0x0][0xae0] ;  /* 0x0002b800000a7ab9 */ /* 0x000fe20000000a00 */
[----:B------:R-:W-:Y:S01]  /*9db0*/  IMAD R79, R80, R79, R78 ;  /* 0x0000004f504f7224 */ /* 0x000fe200078e024e */
[----:B------:R-:W5:Y:S01]  /*9dc0*/  LD.E.128 R4, desc[UR40][R4.64] ;  /* 0x0000002804047980 */ /* 0x000f62000c101d00 */
[----:B------:R-:W-:Y:S01]  /*9dd0*/  IMAD R76, R76, UR10, RZ ;  /* 0x0000000a4c4c7c24 */ /* 0x000fe2000f8e02ff */
[----:B------:R-:W-:Y:S01]  /*9de0*/  LOP3.LUT R0, R81, 0x20, R0, 0xe2, !PT ;  /* 0x0000002051007812 */ /* 0x000fe200078ee200 */
[----:B------:R-:W-:Y:S01]  /*9df0*/  IMAD.U32 R21, RZ, RZ, UR4 ;  /* 0x00000004ff157e24 */ /* 0x000fe2000f8e00ff */
[----:B------:R-:W5:Y:S01]  /*9e00*/  LD.E.128 R12, desc[UR40][R12.64] ;  /* 0x000000280c0c7980 */ /* 0x000f62000c101d00 */
[----:B------:R-:W-:Y:S01]  /*9e10*/  IMAD R81, R77, UR11, R76 ;  /* 0x0000000b4d517c24 */ /* 0x000fe2000f8e024c */
[----:B------:R-:W-:Y:S02]  /*9e20*/  ISETP.GE.AND P0, PT, R222, UR14, PT ;  /* 0x0000000ede007c0c */ /* 0x000fe4000bf06270 */
[----:B------:R-:W5:Y:S01]  /*9e30*/  LD.E.128 R52, desc[UR40][R52.64] ;  /* 0x0000002834347980 */ /* 0x000f62000c101d00 */
[----:B------:R-:W-:-:S03]  /*9e40*/  SHF.R.S32.HI R76, RZ, 0x1f, R79 ;  /* 0x0000001fff4c7819 */ /* 0x000fc6000001144f */
[----:B------:R-:W5:Y:S01]  /*9e50*/  LD.E.128 R56, desc[UR40][R56.64] ;  /* 0x0000002838387980 */ /* 0x000f62000c101d00 */
[----:B------:R-:W-:Y:S01]  /*9e60*/  IMAD.WIDE.U32 R20, R77, UR10, R20 ;  /* 0x0000000a4d147c25 */ /* 0x000fe2000f8e0014 */
[----:B------:R-:W-:Y:S02]  /*9e70*/  ULDC.64 UR10, c[0x0][0xad8] ;  /* 0x0002b600000a7ab9 */ /* 0x000fe40000000a00 */
[----:B------:R-:W5:Y:S01]  /*9e80*/  LD.E.128 R72, desc[UR40][R72.64] ;  /* 0x0000002848487980 */ /* 0x000f62000c101d00 */
[----:B------:R-:W-:Y:S01]  /*9e90*/  IMAD.U32 R88, RZ, RZ, UR43 ;  /* 0x0000002bff587e24 */ /* 0x000fe2000f8e00ff */
[----:B------:R-:W-:Y:S01]  /*9ea0*/  @!PT LDS RZ, [RZ] ;  /* 0x00000000fffff984 */ /* 0x000fe20000000800 */
[----:B------:R-:W-:Y:S01]  /*9eb0*/  @!PT LDS RZ, [RZ] ;  /* 0x00000000fffff984 */ /* 0x000fe20000000800 */
[----:B------:R-:W-:Y:S01]  /*9ec0*/  @!PT LDS RZ, [RZ] ;  /* 0x00000000fffff984 */ /* 0x000fe20000000800 */
[----:B------:R-:W-:Y:S01]  /*9ed0*/  @!PT LDS RZ, [RZ] ;  /* 0x00000000fffff984 */ /* 0x000fe20000000800 */
[----:B------:R0:W-:Y:S06]  /*9ee0*/  MEMBAR.ALL.CTA ;  /* 0x0000000000007992 */ /* 0x0001ec0000008000 */
[----:B0-----:R-:W0:Y:S01]  /*9ef0*/  FENCE.VIEW.ASYNC.S ;  /* 0x00000000000073c6 */ /* 0x001e220000000000 */
[----:B------:R-:W-:Y:S01]  /*9f00*/  SEL R77, RZ, 0x40, P0 ;  /* 0x00000040ff4d7807 */ /* 0x000fe20000000000 */
[----:B------:R-:W-:Y:S01]  /*9f10*/  IMAD.IADD R21, R21, 0x1, R81 ;  /* 0x0000000115157824 */ /* 0x000fe200078e0251 */
[----:B------:R-:W-:Y:S01]  /*9f20*/  ISETP.GE.AND P0, PT, R221, UR14, PT ;  /* 0x0000000edd007c0c */ /* 0x000fe2000bf06270 */
[----:B------:R-:W-:-:S02]  /*9f30*/  IMAD R76, R76, UR10, RZ ;  /* 0x0000000a4c4c7c24 */ /* 0x000fc4000f8e02ff */
[----:B------:R-:W-:Y:S02]  /*9f40*/  IMAD R88, R88, 0x40, R3 ;  /* 0x0000004058587824 */ /* 0x000fe400078e0203 */
[----:B------:R-:W-:Y:S01]  /*9f50*/  IMAD R89, R80, UR8, RZ ;  /* 0x0000000850597c24 */ /* 0x000fe2000f8e02ff */
[----:B------:R-:W-:Y:S01]  /*9f60*/  LOP3.LUT R0, R0, R77, RZ, 0xfc, !PT ;  /* 0x0000004d00007212 */ /* 0x000fe200078efcff */
[C---:B------:R-:W-:Y:S01]  /*9f70*/  IMAD R77, R79.reuse, UR11, R76 ;  /* 0x0000000b4f4d7c24 */ /* 0x040fe2000f8e024c */
[----:B------:R-:W-:Y:S01]  /*9f80*/  UIADD3 UR4, UR38, 0x28c20, URZ ;  /* 0x00028c2026047890 */ /* 0x000fe2000fffe03f */
[----:B------:R-:W-:Y:S01]  /*9f90*/  IMAD.WIDE.U32 R20, R79, UR10, R20 ;  /* 0x0000000a4f147c25 */ /* 0x000fe2000f8e0014 */
[----:B------:R-:W-:Y:S01]  /*9fa0*/  SEL R3, RZ, 0x80, P0 ;  /* 0x00000080ff037807 */ /* 0x000fe20000000000 */
[----:B------:R-:W-:Y:S01]  /*9fb0*/  ULDC.64 UR10, c[0x0][0xa80] ;  /* 0x0002a000000a7ab9 */ /* 0x000fe20000000a00 */
[----:B------:R-:W-:Y:S01]  /*9fc0*/  ISETP.GE.AND P0, PT, R88, R89, PT ;  /* 0x000000595800720c */ /* 0x000fe20003f06270 */
[----:B------:R-:W-:Y:S01]  /*9fd0*/  IMAD.IADD R21, R21, 0x1, R77 ;  /* 0x0000000115157824 */ /* 0x000fe200078e024d */
[----:B------:R-:W-:Y:S01]  /*9fe0*/  UPRMT UR4, URZ, 0x654, UR4 ;  /* 0x000006543f047896 */ /* 0x000fe20008000004 */
[----:B------:R-:W-:-:S04]  /*9ff0*/  LEA R86, P1, R20, UR10, 0x1 ;  /* 0x0000000a14567c11 */ /* 0x000fc8000f8208ff */
[----:B------:R-:W-:Y:S01]  /*a000*/  LEA.HI.X R87, R20, UR11, R21, 0x1, P1 ;  /* 0x0000000b14577c11 */ /* 0x000fe200088f0c15 */
[----:B------:R-:W-:Y:S01]  /*a010*/  BSSY B1, `(.L_x_422) ;  /* 0x000002c000017945 */ /* 0x000fe20003800000 */
[----:B0-----:R0:W1:Y:S02]  /*a020*/  SHFL.IDX PT, R20, R86, RZ, 0x181f ;  /* 0x00181fff56147589 */ /* 0x00106400000e0000 */
[----:B------:R-:W-:Y:S02]  /*a030*/  SYNCS.ARRIVE.TRANS64.RED.A1T0 RZ, [UR4], RZ ;  /* 0x000000ffffff79a7 */ /* 0x000fe40008100404 */
[----:B------:R0:W2:Y:S01]  /*a040*/  SHFL.IDX PT, R21, R87, RZ, 0x181f ;  /* 0x00181fff57157589 */ /* 0x0000a200000e0000 */
[----:B------:R-:W-:Y:S02]  /*a050*/  LOP3.LUT R3, R0, R3, RZ, 0xfc, !PT ;  /* 0x0000000300037212 */ /* 0x000fe400078efcff */
[----:B---3--:R-:W-:Y:S01]  /*a060*/  SHF.R.S32.HI R152, RZ, 0x1f, R188 ;  /* 0x0000001fff987819 */ /* 0x008fe200000114bc */
[----:B------:R-:W-:Y:S06]  /*a070*/  @P0 BRA `(.L_x_423) ;  /* 0x0000000000940947 */ /* 0x000fec0003800000 */
[----:B------:R-:W-:Y:S02]  /*a080*/  ISETP.GE.AND P1, PT, R188, UR14, PT ;  /* 0x0000000ebc007c0c */ /* 0x000fe4000bf26270 */
[----:B------:R-:W-:Y:S02]  /*a090*/  ISETP.GE.AND P0, PT, R2, UR14, PT ;  /* 0x0000000e02007c0c */ /* 0x000fe4000bf06270 */
[----:B------:R-:W-:Y:S02]  /*a0a0*/  ISETP.GE.AND P4, PT, R187, UR14, PT ;  /* 0x0000000ebb007c0c */ /* 0x000fe4000bf86270 */
[----:B------:R-:W-:Y:S02]  /*a0b0*/  ISETP.GE.AND P3, PT, R186, UR14, PT ;  /* 0x0000000eba007c0c */ /* 0x000fe4000bf66270 */
[----:B------:R-:W-:Y:S02]  /*a0c0*/  SHF.R.S32.HI R80, RZ, 0x1f, R187 ;  /* 0x0000001fff507819 */ /* 0x000fe400000114bb */
[----:B------:R-:W-:-:S02]  /*a0d0*/  SHF.R.S32.HI R83, RZ, 0x1f, R186 ;  /* 0x0000001fff537819 */ /* 0x000fc400000114ba */
[----:B------:R-:W-:Y:S02]  /*a0e0*/  SHF.R.S32.HI R81, RZ, 0x1f, R185 ;  /* 0x0000001fff517819 */ /* 0x000fe400000114b9 */
[-C--:B-1----:R-:W-:Y:S01]  /*a0f0*/  @!P1 LEA R76, P2, R188, R20.reuse, 0x1 ;  /* 0x00000014bc4c9211 */ /* 0x082fe200078408ff */
[----:B--2---:R-:W-:Y:S02]  /*a100*/  @!P0 IMAD.WIDE R78, R2, 0x2, R20 ;  /* 0x00000002024e8825 */ /* 0x004fe400078e0214 */
[----:B------:R-:W-:Y:S02]  /*a110*/  @!P4 LEA R84, P5, R187, R20, 0x1 ;  /* 0x00000014bb54c211 */ /* 0x000fe400078a08ff */
[----:B------:R-:W-:Y:S01]  /*a120*/  @!P1 LEA.HI.X R77, R188, R21, R152, 0x1, P2 ;  /* 0x00000015bc4d9211 */ /* 0x000fe200010f0c98 */
[----:B-----5:R1:W-:Y:S01]  /*a130*/  @!P0 ST.E.128 desc[UR40][R78.64], R4 ;  /* 0x000000044e008985 */ /* 0x0203e2000c101d28 */
[----:B------:R-:W-:Y:S02]  /*a140*/  ISETP.GE.AND P2, PT, R185, UR14, PT ;  /* 0x0000000eb9007c0c */ /* 0x000fe4000bf46270 */
[----:B------:R-:W-:Y:S01]  /*a150*/  LOP3.LUT P0, RZ, R0, 0x40, RZ, 0xc0, !PT ;  /* 0x0000004000ff7812 */ /* 0x000fe2000780c0ff */
[----:B------:R2:W-:Y:S01]  /*a160*/  @!P1 ST.E.128 desc[UR40][R76.64], R12 ;  /* 0x0000000c4c009985 */ /* 0x0005e2000c101d28 */
[----:B------:R-:W-:-:S02]  /*a170*/  ISETP.GE.AND P1, PT, R184, UR14, PT ;  /* 0x0000000eb8007c0c */ /* 0x000fc4000bf26270 */
[CC--:B------:R-:W-:Y:S02]  /*a180*/  @!P3 LEA R82, P6, R186.reuse, R20.reuse, 0x1 ;  /* 0x00000014ba52b211 */ /* 0x0c0fe400078c08ff */
[-C--:B------:R-:W-:Y:S02]  /*a190*/  @!P4 LEA.HI.X R85, R187, R21.reuse, R80, 0x1, P5 ;  /* 0x00000015bb55c211 */ /* 0x080fe400028f0c50 */
[-C--:B------:R-:W-:Y:S02]  /*a1a0*/  @!P3 LEA.HI.X R83, R186, R21.reuse, R83, 0x1, P6 ;  /* 0x00000015ba53b211 */ /* 0x080fe400030f0c53 */
[----:B------:R-:W-:Y:S01]  /*a1b0*/  LOP3.LUT P6, RZ, R3, 0x80, RZ, 0xc0, !PT ;  /* 0x0000008003ff7812 */ /* 0x000fe200078cc0ff */
[----:B------:R3:W-:Y:S01]  /*a1c0*/  @!P4 ST.E.128 desc[UR40][R84.64], R28 ;  /* 0x0000001c5400c985 */ /* 0x0007e2000c101d28 */
[C---:B------:R-:W-:Y:S02]  /*a1d0*/  @!P2 LEA R80, P5, R185.reuse, R20, 0x1 ;  /* 0x00000014b950a211 */ /* 0x040fe400078a08ff */
[----:B-1----:R-:W-:Y:S01]  /*a1e0*/  SHF.R.S32.HI R7, RZ, 0x1f, R184 ;  /* 0x0000001fff077819 */ /* 0x002fe200000114b8 */
[----:B------:R3:W-:Y:S01]  /*a1f0*/  @!P3 ST.E.128 desc[UR40][R82.64], R36 ;  /* 0x000000245200b985 */ /* 0x0007e2000c101d28 */
[----:B------:R-:W-:-:S02]  /*a200*/  @!P2 LEA.HI.X R81, R185, R21, R81, 0x1, P5 ;  /* 0x00000015b951a211 */ /* 0x000fc400028f0c51 */
[CC--:B------:R-:W-:Y:S02]  /*a210*/  @!P1 LEA R6, P5, R184.reuse, R20.reuse, 0x1 ;  /* 0x00000014b8069211 */ /* 0x0c0fe400078a08ff */
[----:B------:R-:W-:Y:S01]  /*a220*/  SHF.R.S32.HI R5, RZ, 0x1f, R222 ;  /* 0x0000001fff057819 */ /* 0x000fe200000114de */
[----:B------:R3:W-:Y:S01]  /*a230*/  @!P2 ST.E.128 desc[UR40][R80.64], R44 ;  /* 0x0000002c5000a985 */ /* 0x0007e2000c101d28 */
[-C--:B------:R-:W-:Y:S02]  /*a240*/  @!P1 LEA.HI.X R7, R184, R21.reuse, R7, 0x1, P5 ;  /* 0x00000015b8079211 */ /* 0x080fe400028f0c07 */
[C---:B------:R-:W-:Y:S02]  /*a250*/  @P0 LEA R4, P5, R222.reuse, R20, 0x1 ;  /* 0x00000014de040211 */ /* 0x040fe400078a08ff */
[----:B--2---:R-:W-:Y:S01]  /*a260*/  SHF.R.S32.HI R13, RZ, 0x1f, R221 ;  /* 0x0000001fff0d7819 */ /* 0x004fe200000114dd */
[----:B------:R3:W-:Y:S01]  /*a270*/  @!P1 ST.E.128 desc[UR40][R6.64], R52 ;  /* 0x0000003406009985 */ /* 0x0007e2000c101d28 */
[----:B------:R-:W-:-:S02]  /*a280*/  @P0 LEA.HI.X R5, R222, R21, R5, 0x1, P5 ;  /* 0x00000015de050211 */ /* 0x000fc400028f0c05 */
[----:B------:R-:W-:-:S03]  /*a290*/  @P6 LEA R12, P5, R221, R20, 0x1 ;  /* 0x00000014dd0c6211 */ /* 0x000fc600078a08ff */
[----:B------:R3:W-:Y:S01]  /*a2a0*/  @P0 ST.E.128 desc[UR40][R4.64], R60 ;  /* 0x0000003c04000985 */ /* 0x0007e2000c101d28 */
[----:B------:R-:W-:-:S05]  /*a2b0*/  @P6 LEA.HI.X R13, R221, R21, R13, 0x1, P5 ;  /* 0x00000015dd0d6211 */ /* 0x000fca00028f0c0d */
[----:B------:R3:W-:Y:S04]  /*a2c0*/  @P6 ST.E.128 desc[UR40][R12.64], R68 ;  /* 0x000000440c006985 */ /* 0x0007e8000c101d28 */
.L_x_423:
[----:B------:R-:W-:Y:S05]  /*a2d0*/  BSYNC B1 ;  /* 0x0000000000017941 */ /* 0x000fea0003800000 */
.L_x_422:
[----:B---3-5:R-:W-:Y:S01]  /*a2e0*/  VIADD R6, R88, 0x20 ;  /* 0x0000002058067836 */ /* 0x028fe20000000000 */
[----:B------:R3:W4:Y:S04]  /*a2f0*/  SHFL.IDX PT, R5, R87, 0x1, 0x181f ;  /* 0x00381f0057057f89 */ /* 0x00072800000e0000 */
[----:B------:R-:W-:Y:S01]  /*a300*/  ISETP.GE.AND P0, PT, R6, R89, PT ;  /* 0x000000590600720c */ /* 0x000fe20003f06270 */
[----:B------:R3:W0:-:S12]  /*a310*/  SHFL.IDX PT, R4, R86, 0x1, 0x181f ;  /* 0x00381f0056047f89 */ /* 0x00061800000e0000 */
[----:B---3--:R-:W-:Y:S05]  /*a320*/  @P0 BRA `(.L_x_424) ;  /* 0x0000002400f40947 */ /* 0x008fea0003800000 */
[----:B------:R-:W-:Y:S02]  /*a330*/  ISETP.GE.AND P0, PT, R188, UR14, PT ;  /* 0x0000000ebc007c0c */ /* 0x000fe4000bf06270 */
[----:B------:R-:W-:Y:S02]  /*a340*/  ISETP.GE.AND P5, PT, R2, UR14, PT ;  /* 0x0000000e02007c0c */ /* 0x000fe4000bfa6270 */
[----:B------:R-:W-:Y:S02]  /*a350*/  ISETP.GE.AND P2, PT, R187, UR14, PT ;  /* 0x0000000ebb007c0c */ /* 0x000fe4000bf46270 */
[----:B------:R-:W-:Y:S02]  /*a360*/  ISETP.GE.AND P1, PT, R186, UR14, PT ;  /* 0x0000000eba007c0c */ /* 0x000fe4000bf26270 */
[----:B------:R-:W-:Y:S02]  /*a370*/  ISETP.GE.AND P3, PT, R185, UR14, PT ;  /* 0x0000000eb9007c0c */ /* 0x000fe4000bf66270 */
[----:B------:R-:W-:-:S02]  /*a380*/  SHF.R.S32.HI R15, RZ, 0x1f, R187 ;  /* 0x0000001fff0f7819 */ /* 0x000fc400000114bb */
[----:B--2---:R-:W-:Y:S02]  /*a390*/  SHF.R.S32.HI R21, RZ, 0x1f, R186 ;  /* 0x0000001fff157819 */ /* 0x004fe400000114ba */
[----:B0-----:R-:W-:Y:S01]  /*a3a0*/  @!P0 LEA R12, P4, R188, R4, 0x1 ;  /* 0x00000004bc0c8211 */ /* 0x001fe200078808ff */
[----:B----4-:R-:W-:Y:S01]  /*a3b0*/  @!P5 IMAD.WIDE R6, R2, 0x2, R4 ;  /* 0x000000020206d825 */ /* 0x010fe200078e0204 */
[----:B------:R-:W-:Y:S02]  /*a3c0*/  SHF.R.S32.HI R31, RZ, 0x1f, R184 ;  /* 0x0000001fff1f7819 */ /* 0x000fe400000114b8 */
[----:B------:R-:W-:Y:S02]  /*a3d0*/  @!P0 LEA.HI.X R13, R188, R5, R152, 0x1, P4 ;  /* 0x00000005bc0d8211 */ /* 0x000fe400020f0c98 */
[----:B------:R-:W-:Y:S01]  /*a3e0*/  ISETP.GE.AND P4, PT, R184, UR14, PT ;  /* 0x0000000eb8007c0c */ /* 0x000fe2000bf86270 */
[----:B------:R0:W-:Y:S01]  /*a3f0*/  @!P5 ST.E.128 desc[UR40][R6.64], R8 ;  /* 0x000000080600d985 */ /* 0x0001e2000c101d28 */
[----:B------:R-:W-:-:S02]  /*a400*/  LOP3.LUT P5, RZ, R0, 0x40, RZ, 0xc0, !PT ;  /* 0x0000004000ff7812 */ /* 0x000fc400078ac0ff */
[CC--:B------:R-:W-:Y:S01]  /*a410*/  @!P2 LEA R14, P6, R187.reuse, R4.reuse, 0x1 ;  /* 0x00000004bb0ea211 */ /* 0x0c0fe200078c08ff */
[----:B------:R3:W-:Y:S01]  /*a420*/  @!P0 ST.E.128 desc[UR40][R12.64], R24 ;  /* 0x000000180c008985 */ /* 0x0007e2000c101d28 */
[----:B------:R-:W-:Y:S02]  /*a430*/  SHF.R.S32.HI R0, RZ, 0x1f, R185 ;  /* 0x0000001fff007819 */ /* 0x000fe400000114b9 */
[----:B------:R-:W-:Y:S02]  /*a440*/  @!P2 LEA.HI.X R15, R187, R5, R15, 0x1, P6 ;  /* 0x00000005bb0fa211 */ /* 0x000fe400030f0c0f */
[-C--:B-1----:R-:W-:Y:S02]  /*a450*/  @!P1 LEA R20, P6, R186, R4.reuse, 0x1 ;  /* 0x00000004ba149211 */ /* 0x082fe400078c08ff */
[----:B------:R-:W-:Y:S01]  /*a460*/  SHF.R.S32.HI R37, RZ, 0x1f, R222 ;  /* 0x0000001fff257819 */ /* 0x000fe200000114de */
[----:B------:R3:W-:Y:S01]  /*a470*/  @!P2 ST.E.128 desc[UR40][R14.64], R32 ;  /* 0x000000200e00a985 */ /* 0x0007e2000c101d28 */
[----:B------:R-:W-:-:S02]  /*a480*/  @!P3 LEA R28, P2, R185, R4, 0x1 ;  /* 0x00000004b91cb211 */ /* 0x000fc400078408ff */
[-C--:B------:R-:W-:Y:S02]  /*a490*/  @!P4 LEA R30, P0, R184, R4.reuse, 0x1 ;  /* 0x00000004b81ec211 */ /* 0x080fe400078008ff */
[-C--:B------:R-:W-:Y:S02]  /*a4a0*/  @!P1 LEA.HI.X R21, R186, R5.reuse, R21, 0x1, P6 ;  /* 0x00000005ba159211 */ /* 0x080fe400030f0c15 */
[----:B0-----:R-:W-:Y:S02]  /*a4b0*/  @P5 LEA R6, P6, R222, R4, 0x1 ;  /* 0x00000004de065211 */ /* 0x001fe400078c08ff */
[-C--:B------:R-:W-:Y:S01]  /*a4c0*/  @!P3 LEA.HI.X R29, R185, R5.reuse, R0, 0x1, P2 ;  /* 0x00000005b91db211 */ /* 0x080fe200010f0c00 */
[----:B------:R3:W-:Y:S01]  /*a4d0*/  @!P1 ST.E.128 desc[UR40][R20.64], R40 ;  /* 0x0000002814009985 */ /* 0x0007e2000c101d28 */
[-C--:B------:R-:W-:Y:S02]  /*a4e0*/  @!P4 LEA.HI.X R31, R184, R5.reuse, R31, 0x1, P0 ;  /* 0x00000005b81fc211 */ /* 0x080fe400000f0c1f */
[----:B------:R-:W-:Y:S01]  /*a4f0*/  @P5 LEA.HI.X R7, R222, R5, R37, 0x1, P6 ;  /* 0x00000005de075211 */ /* 0x000fe200030f0c25 */
[----:B------:R3:W-:Y:S01]  /*a500*/  @!P3 ST.E.128 desc[UR40][R28.64], R48 ;  /* 0x000000301c00b985 */ /* 0x0007e2000c101d28 */
[----:B------:R-:W-:-:S03]  /*a510*/  LOP3.LUT P0, RZ, R3, 0x80, RZ, 0xc0, !PT ;  /* 0x0000008003ff7812 */ /* 0x000fc6000780c0ff */
[----:B------:R3:W-:Y:S04]  /*a520*/  @!P4 ST.E.128 desc[UR40][R30.64], R56 ;  /* 0x000000381e00c985 */ /* 0x0007e8000c101d28 */
[----:B------:R3:W-:Y:S06]  /*a530*/  @P5 ST.E.128 desc[UR40][R6.64], R64 ;  /* 0x0000004006005985 */ /* 0x0007ec000c101d28 */
[----:B------:R-:W-:Y:S05]  /*a540*/  @!P0 BRA `(.L_x_424) ;  /* 0x00000024006c8947 */ /* 0x000fea0003800000 */
[----:B------:R-:W-:Y:S02]  /*a550*/  LEA R4, P0, R221, R4, 0x1 ;  /* 0x00000004dd047211 */ /* 0x000fe400078008ff */
[----:B------:R-:W-:-:S04]  /*a560*/  SHF.R.S32.HI R0, RZ, 0x1f, R221 ;  /* 0x0000001fff007819 */ /* 0x000fc800000114dd */
[----:B------:R-:W-:-:S05]  /*a570*/  LEA.HI.X R5, R221, R5, R0, 0x1, P0 ;  /* 0x00000005dd057211 */ /* 0x000fca00000f0c00 */
[----:B------:R0:W-:Y:S01]  /*a580*/  ST.E.128 desc[UR40][R4.64], R72 ;  /* 0x0000004804007985 */ /* 0x0001e2000c101d28 */
[----:B------:R-:W-:Y:S05]  /*a590*/  BRA `(.L_x_424) ;  /* 0x0000002400587947 */ /* 0x000fea0003800000 */
.L_x_421:
[----:B------:R-:W2:Y:S01]  /*a5a0*/  LDL R0, [R1+0x48] ;  /* 0x0000480001007983 */ /* 0x000ea20000100800 */
[----:B------:R-:W-:Y:S01]  /*a5b0*/  ULDC.64 UR12, c[0x0][0xb08] ;  /* 0x0002c200000c7ab9 */ /* 0x000fe20000000a00 */
[----:B------:R-:W-:Y:S01]  /*a5c0*/  ULDC UR14, c[0x0][0xbe8] ;  /* 0x0002fa00000e7ab9 */ /* 0x000fe20000000800 */
[----:B------:R-:W-:Y:S01]  /*a5d0*/  UIMAD UR18, UR18, UR12, URZ ;  /* 0x0000000c121272a4 */ /* 0x000fe2000f8e023f */
[----:B0-----:R-:W-:Y:S01]  /*a5e0*/  IMAD.U32 R6, RZ, RZ, UR43 ;  /* 0x0000002bff067e24 */ /* 0x001fe2000f8e00ff */
[----:B------:R-:W-:Y:S01]  /*a5f0*/  UIMAD.WIDE.U32 UR10, UR4, UR12, URZ ;  /* 0x0000000c040a72a5 */ /* 0x000fe2000f8e003f */
[----:B------:R-:W-:Y:S01]  /*a600*/  BSSY B1, `(.L_x_425) ;  /* 0x00000c8000017945 */ /* 0x000fe20003800000 */
[----:B------:R-:W-:Y:S01]  /*a610*/  UIMAD UR18, UR4, UR13, UR18 ;  /* 0x0000000d041272a4 */ /* 0x000fe2000f8e0212 */
[----:B------:R-:W-:Y:S01]  /*a620*/  SHF.R.S32.HI R21, RZ, 0x1f, R203 ;  /* 0x0000001fff157819 */ /* 0x000fe200000114cb */
[----:B------:R-:W-:Y:S01]  /*a630*/  UISETP.NE.AND UP0, UPT, UR14, 0x1, UPT ;  /* 0x000000010e00788c */ /* 0x000fe2000bf05270 */
[----:B---3--:R-:W-:Y:S01]  /*a640*/  SHF.R.S32.HI R152, RZ, 0x1f, R204 ;  /* 0x0000001fff987819 */ /* 0x008fe200000114cc */
[----:B------:R-:W-:Y:S01]  /*a650*/  UIADD3 UR11, UR11, UR18, URZ ;  /* 0x000000120b0b7290 */ /* 0x000fe2000fffe03f */
[----:B------:R-:W-:Y:S01]  /*a660*/  SHF.R.S32.HI R153, RZ, 0x1f, R205 ;  /* 0x0000001fff997819 */ /* 0x000fe200000114cd */
[----:B------:R-:W-:Y:S01]  /*a670*/  ULDC.64 UR12, c[0x0][0xb38] ;  /* 0x0002ce00000c7ab9 */ /* 0x000fe20000000a00 */
[----:B------:R-:W-:Y:S01]  /*a680*/  USHF.R.S32.HI UR4, URZ, 0x1f, UR9 ;  /* 0x0000001f3f047899 */ /* 0x000fe20008011409 */
[----:B------:R-:W-:Y:S01]  /*a690*/  PLOP3.LUT P0, PT, PT, PT, UP0, 0x80, 0x0 ;  /* 0x000000000000781c */ /* 0x000fe20003f0f008 */
[----:B------:R-:W-:Y:S01]  /*a6a0*/  UIMAD.WIDE.U32 UR10, UR44, UR12, UR10 ;  /* 0x0000000c2c0a72a5 */ /* 0x000fe2000f8e000a */
[----:B------:R-:W-:Y:S01]  /*a6b0*/  SHF.R.S32.HI R154, RZ, 0x1f, R206 ;  /* 0x0000001fff9a7819 */ /* 0x000fe200000114ce */
[----:B------:R-:W-:Y:S01]  /*a6c0*/  UIMAD UR8, UR8, UR14, URZ ;  /* 0x0000000e080872a4 */ /* 0x000fe2000f8e023f */
[----:B------:R-:W-:Y:S01]  /*a6d0*/  SHF.R.S32.HI R155, RZ, 0x1f, R207 ;  /* 0x0000001fff9b7819 */ /* 0x000fe200000114cf */
[----:B------:R-:W-:Y:S01]  /*a6e0*/  UIMAD UR11, UR44, UR13, UR11 ;  /* 0x0000000d2c0b72a4 */ /* 0x000fe2000f8e020b */
[----:B------:R-:W-:-:S02]  /*a6f0*/  SHF.R.S32.HI R156, RZ, 0x1f, R208 ;  /* 0x0000001fff9c7819 */ /* 0x000fc400000114d0 */
[----:B------:R-:W-:Y:S01]  /*a700*/  ULDC.64 UR12, c[0x0][0xb40] ;  /* 0x0002d000000c7ab9 */ /* 0x000fe20000000a00 */
[----:B------:R-:W-:Y:S01]  /*a710*/  SHF.R.S32.HI R157, RZ, 0x1f, R209 ;  /* 0x0000001fff9d7819 */ /* 0x000fe200000114d1 */
[----:B------:R-:W-:Y:S01]  /*a720*/  UIMAD UR4, UR4, UR12, URZ ;  /* 0x0000000c040472a4 */ /* 0x000fe2000f8e023f */
[----:B------:R-:W-:Y:S01]  /*a730*/  SHF.R.S32.HI R158, RZ, 0x1f, R210 ;  /* 0x0000001fff9e7819 */ /* 0x000fe200000114d2 */
[----:B------:R-:W-:Y:S01]  /*a740*/  UIMAD.WIDE.U32 UR10, UR9, UR12, UR10 ;  /* 0x0000000c090a72a5 */ /* 0x000fe2000f8e000a */
[----:B------:R-:W-:Y:S01]  /*a750*/  SHF.R.S32.HI R159, RZ, 0x1f, R211 ;  /* 0x0000001fff9f7819 */ /* 0x000fe200000114d3 */
[----:B------:R-:W-:Y:S01]  /*a760*/  UIMAD UR4, UR9, UR13, UR4 ;  /* 0x0000000d090472a4 */ /* 0x000fe2000f8e0204 */
[----:B------:R-:W-:Y:S02]  /*a770*/  SHF.R.S32.HI R160, RZ, 0x1f, R212 ;  /* 0x0000001fffa07819 */ /* 0x000fe400000114d4 */
[----:B------:R-:W-:Y:S01]  /*a780*/  @UP0 ULDC UR9, c[0x0][0xbec] ;  /* 0x0002fb0000090ab9 */ /* 0x000fe20000000800 */
[----:B------:R-:W-:Y:S01]  /*a790*/  UIADD3 UR11, UR11, UR4, URZ ;  /* 0x000000040b0b7290 */ /* 0x000fe2000fffe03f */
[----:B------:R-:W-:Y:S01]  /*a7a0*/  SHF.R.S32.HI R161, RZ, 0x1f, R213 ;  /* 0x0000001fffa17819 */ /* 0x000fe200000114d5 */
[----:B------:R-:W-:Y:S01]  /*a7b0*/  ULDC.64 UR12, c[0x0][0xb48] ;  /* 0x0002d200000c7ab9 */ /* 0x000fe20000000a00 */
[----:B------:R-:W-:Y:S01]  /*a7c0*/  @UP0 ULDC UR4, c[0x0][0xbf0] ;  /* 0x0002fc0000040ab9 */ /* 0x000fe20000000800 */
[----:B------:R-:W-:Y:S01]  /*a7d0*/  UIMAD.WIDE.U32 UR10, UR45, UR12, UR10 ;  /* 0x0000000c2d0a72a5 */ /* 0x000fe2000f8e000a */
[----:B------:R-:W-:-:S02]  /*a7e0*/  SHF.R.S32.HI R162, RZ, 0x1f, R214 ;  /* 0x0000001fffa27819 */ /* 0x000fc400000114d6 */
[----:B------:R-:W-:Y:S01]  /*a7f0*/  SHF.R.S32.HI R163, RZ, 0x1f, R215 ;  /* 0x0000001fffa37819 */ /* 0x000fe200000114d7 */
[----:B------:R-:W-:Y:S01]  /*a800*/  UIMAD UR45, UR45, UR13, UR11 ;  /* 0x0000000d2d2d72a4 */ /* 0x000fe2000f8e020b */
[----:B------:R-:W-:Y:S01]  /*a810*/  SHF.R.S32.HI R164, RZ, 0x1f, R216 ;  /* 0x0000001fffa47819 */ /* 0x000fe200000114d8 */
[----:B------:R-:W-:Y:S01]  /*a820*/  IMAD.U32 R5, RZ, RZ, UR11 ;  /* 0x0000000bff057e24 */ /* 0x000fe2000f8e00ff */
[----:B------:R-:W-:Y:S01]  /*a830*/  ULDC.64 UR12, c[0x0][0xb30] ;  /* 0x0002cc00000c7ab9 */ /* 0x000fe20000000a00 */
[----:B------:R-:W-:Y:S01]  /*a840*/  IMAD.U32 R4, RZ, RZ, UR10 ;  /* 0x0000000aff047e24 */ /* 0x000fe2000f8e00ff */
[----:B------:R-:W-:Y:S01]  /*a850*/  ULDC.64 UR10, c[0x0][0xb28] ;  /* 0x0002ca00000a7ab9 */ /* 0x000fe20000000a00 */
[----:B------:R-:W-:Y:S01]  /*a860*/  IMAD.U32 R5, RZ, RZ, UR45 ;  /* 0x0000002dff057e24 */ /* 0x000fe2000f8e00ff */
[----:B------:R-:W-:Y:S02]  /*a870*/  SHF.R.S32.HI R13, RZ, 0x1f, R217 ;  /* 0x0000001fff0d7819 */ /* 0x000fe400000114d9 */
[----:B------:R-:W-:-:S02]  /*a880*/  SHF.R.S32.HI R165, RZ, 0x1f, R218 ;  /* 0x0000001fffa57819 */ /* 0x000fc400000114da */
[----:B------:R-:W-:Y:S02]  /*a890*/  SHF.R.S32.HI R166, RZ, 0x1f, R219 ;  /* 0x0000001fffa67819 */ /* 0x000fe400000114db */
[----:B------:R-:W-:Y:S01]  /*a8a0*/  SHF.R.S32.HI R167, RZ, 0x1f, R17 ;  /* 0x0000001fffa77819 */ /* 0x000fe20000011411 */
[----:B--2---:R-:W-:-:S04]  /*a8b0*/  IMAD R6, R6, 0x40, R0 ;  /* 0x0000004006067824 */ /* 0x004fc800078e0200 */
[----:B------:R-:W-:-:S04]  /*a8c0*/  @P0 IMAD.HI.U32 R0, R6, UR9, RZ ;  /* 0x0000000906000c27 */ /* 0x000fc8000f8e00ff */
[----:B------:R-:W-:Y:S01]  /*a8d0*/  IMAD.MOV.U32 R3, RZ, RZ, R6 ;  /* 0x000000ffff037224 */ /* 0x000fe200078e0006 */
[----:B------:R-:W-:Y:S01]  /*a8e0*/  @P0 SHF.R.U32.HI R3, RZ, UR4, R0 ;  /* 0x00000004ff030c19 */ /* 0x000fe20008011600 */
[----:B------:R-:W-:-:S03]  /*a8f0*/  UIADD3 UR4, UR38, 0x28c20, URZ ;  /* 0x00028c2026047890 */ /* 0x000fc6000fffe03f */
[--C-:B------:R-:W-:Y:S01]  /*a900*/  SHF.R.S32.HI R0, RZ, 0x1f, R3.reuse ;  /* 0x0000001fff007819 */ /* 0x100fe20000011403 */
[----:B------:R-:W-:Y:S01]  /*a910*/  IMAD.MOV R7, RZ, RZ, -R3 ;  /* 0x000000ffff077224 */ /* 0x000fe200078e0a03 */
[----:B------:R-:W-:Y:S01]  /*a920*/  UPRMT UR4, URZ, 0x654, UR4 ;  /* 0x000006543f047896 */ /* 0x000fe20008000004 */
[----:B------:R-:W-:-:S04]  /*a930*/  IMAD.WIDE.U32 R4, R3, UR12, R4 ;  /* 0x0000000c03047c25 */ /* 0x000fc8000f8e0004 */
[----:B------:R-:W-:Y:S02]  /*a940*/  IMAD R0, R0, UR12, RZ ;  /* 0x0000000c00007c24 */ /* 0x000fe4000f8e02ff */
[----:B------:R-:W-:Y:S02]  /*a950*/  IMAD R7, R7, UR14, R6 ;  /* 0x0000000e07077c24 */ /* 0x000fe4000f8e0206 */
[----:B------:R-:W-:Y:S01]  /*a960*/  IMAD R9, R3, UR13, R0 ;  /* 0x0000000d03097c24 */ /* 0x000fe2000f8e0200 */
[----:B------:R-:W-:Y:S02]  /*a970*/  SYNCS.ARRIVE.TRANS64.RED.A1T0 RZ, [UR4], RZ ;  /* 0x000000ffffff79a7 */ /* 0x000fe40008100404 */
[----:B------:R-:W-:Y:S01]  /*a980*/  SHF.R.S32.HI R0, RZ, 0x1f, R7 ;  /* 0x0000001fff007819 */ /* 0x000fe20000011407 */
[----:B------:R-:W-:Y:S02]  /*a990*/  IMAD.IADD R5, R5, 0x1, R9 ;  /* 0x0000000105057824 */ /* 0x000fe400078e0209 */
[----:B------:R-:W-:-:S02]  /*a9a0*/  IMAD.U32 R9, RZ, RZ, UR43 ;  /* 0x0000002bff097e24 */ /* 0x000fc4000f8e00ff */
[----:B------:R-:W-:Y:S02]  /*a9b0*/  IMAD R0, R0, UR10, RZ ;  /* 0x0000000a00007c24 */ /* 0x000fe4000f8e02ff */
[----:B------:R-:W-:-:S04]  /*a9c0*/  IMAD.WIDE.U32 R4, R7, UR10, R4 ;  /* 0x0000000a07047c25 */ /* 0x000fc8000f8e0004 */
[----:B------:R-:W-:Y:S01]  /*a9d0*/  IMAD R3, R7, UR11, R0 ;  /* 0x0000000b07037c24 */ /* 0x000fe2000f8e0200 */
[----:B------:R-:W-:Y:S01]  /*a9e0*/  ULDC.64 UR10, c[0x0][0xb00] ;  /* 0x0002c000000a7ab9 */ /* 0x000fe20000000a00 */
[----:B------:R-:W-:Y:S02]  /*a9f0*/  IMAD R0, R9, 0x40, R16 ;  /* 0x0000004009007824 */ /* 0x000fe400078e0210 */
[----:B------:R-:W-:Y:S01]  /*aa00*/  IMAD.IADD R5, R5, 0x1, R3 ;  /* 0x0000000105057824 */ /* 0x000fe200078e0203 */
[----:B------:R-:W-:Y:S02]  /*aa10*/  LEA R3, P1, R4, UR10, 0x2 ;  /* 0x0000000a04037c11 */ /* 0x000fe4000f8210ff */
[----:B------:R-:W-:Y:S02]  /*aa20*/  ISETP.GE.AND P0, PT, R0, UR8, PT ;  /* 0x0000000800007c0c */ /* 0x000fe4000bf06270 */
[----:B------:R-:W-:Y:S01]  /*aa30*/  LEA.HI.X R10, R4, UR11, R5, 0x2, P1 ;  /* 0x0000000b040a7c11 */ /* 0x000fe200088f1405 */
[----:B------:R0:W1:Y:S04]  /*aa40*/  SHFL.IDX PT, R11, R3, RZ, 0x1c1f ;  /* 0x001c1fff030b7589 */ /* 0x00006800000e0000 */
[----:B------:R0:W2:Y:S06]  /*aa50*/  SHFL.IDX PT, R12, R10, RZ, 0x1c1f ;  /* 0x001c1fff0a0c7589 */ /* 0x0000ac00000e0000 */
[----:B------:R-:W-:Y:S05]  /*aa60*/  @P0 BRA `(.L_x_426) ;  /* 0x0000000800040947 */ /* 0x000fea0003800000 */
[----:B------:R-:W-:Y:S02]  /*aa70*/  ULDC UR4, c[0x0][0xac8] ;  /* 0x0002b20000047ab9 */ /* 0x000fe40000000800 */
[----:B------:R-:W-:Y:S02]  /*aa80*/  ISETP.GE.AND P3, PT, R17, UR4, PT ;  /* 0x0000000411007c0c */ /* 0x000fe4000bf66270 */
[----:B------:R-:W-:Y:S02]  /*aa90*/  ISETP.GE.AND P4, PT, R219, UR4, PT ;  /* 0x00000004db007c0c */ /* 0x000fe4000bf86270 */
[----:B------:R-:W-:Y:S02]  /*aaa0*/  ISETP.GE.AND P2, PT, R218, UR4, PT ;  /* 0x00000004da007c0c */ /* 0x000fe4000bf46270 */
[----:B------:R-:W-:-:S07]  /*aab0*/  ISETP.GE.AND P1, PT, R217, UR4, PT ;  /* 0x00000004d9007c0c */ /* 0x000fce000bf26270 */
[-C--:B-1----:R-:W-:Y:S02]  /*aac0*/  @!P3 LEA R4, P0, R17, R11.reuse, 0x2 ;  /* 0x0000000b1104b211 */ /* 0x082fe400078010ff */
[----:B------:R-:W-:Y:S02]  /*aad0*/  @!P4 LEA R6, P5, R219, R11, 0x2 ;  /* 0x0000000bdb06c211 */ /* 0x000fe400078a10ff */
[-C--:B--2---:R-:W-:Y:S02]  /*aae0*/  @!P3 LEA.HI.X R5, R17, R12.reuse, R167, 0x2, P0 ;  /* 0x0000000c1105b211 */ /* 0x084fe400000f14a7 */
[----:B------:R-:W-:Y:S02]  /*aaf0*/  ISETP.GE.AND P0, PT, R216, UR4, PT ;  /* 0x00000004d8007c0c */ /* 0x000fe4000bf06270 */
[----:B------:R-:W-:Y:S01]  /*ab00*/  @!P4 LEA.HI.X R7, R219, R12, R166, 0x2, P5 ;  /* 0x0000000cdb07c211 */ /* 0x000fe200028f14a6 */
[----:B------:R1:W-:Y:S01]  /*ab10*/  @!P3 ST.E.64 desc[UR40][R4.64], R24 ;  /* 0x000000180400b985 */ /* 0x0003e2000c101b28 */
[----:B------:R-:W-:-:S03]  /*ab20*/  ISETP.GE.AND P3, PT, R215, UR4, PT ;  /* 0x00000004d7007c0c */ /* 0x000fc6000bf66270 */
[----:B------:R2:W-:Y:S01]  /*ab30*/  @!P4 ST.E.64 desc[UR40][R6.64], R28 ;  /* 0x0000001c0600c985 */ /* 0x0005e2000c101b28 */
[----:B------:R-:W-:Y:S02]  /*ab40*/  ISETP.GE.AND P4, PT, R214, UR4, PT ;  /* 0x00000004d6007c0c */ /* 0x000fe4000bf86270 */
[CC--:B-1----:R-:W-:Y:S02]  /*ab50*/  @!P2 LEA R4, P6, R218.reuse, R11.reuse, 0x2 ;  /* 0x0000000bda04a211 */ /* 0x0c2fe400078c10ff */
[CC--:B--2---:R-:W-:Y:S02]  /*ab60*/  @!P1 LEA R6, P5, R217.reuse, R11.reuse, 0x2 ;  /* 0x0000000bd9069211 */ /* 0x0c4fe400078a10ff */
[-C--:B------:R-:W-:Y:S02]  /*ab70*/  @!P2 LEA.HI.X R5, R218, R12.reuse, R165, 0x2, P6 ;  /* 0x0000000cda05a211 */ /* 0x080fe400030f14a5 */
[----:B------:R-:W-:Y:S02]  /*ab80*/  @!P0 LEA R8, P6, R216, R11, 0x2 ;  /* 0x0000000bd8088211 */ /* 0x000fe400078c10ff */
[----:B------:R-:W-:Y:S01]  /*ab90*/  @!P1 LEA.HI.X R7, R217, R12, R13, 0x2, P5 ;  /* 0x0000000cd9079211 */ /* 0x000fe200028f140d */
[----:B------:R1:W-:Y:S01]  /*aba0*/  @!P2 ST.E.64 desc[UR40][R4.64], R32 ;  /* 0x000000200400a985 */ /* 0x0003e2000c101b28 */
[----:B------:R-:W-:-:S02]  /*abb0*/  ISETP.GE.AND P5, PT, R213, UR4, PT ;  /* 0x00000004d5007c0c */ /* 0x000fc4000bfa6270 */
[----:B------:R-:W-:Y:S01]  /*abc0*/  @!P0 LEA.HI.X R9, R216, R12, R164, 0x2, P6 ;  /* 0x0000000cd8098211 */ /* 0x000fe200030f14a4 */
[----:B------:R2:W-:Y:S04]  /*abd0*/  @!P1 ST.E.64 desc[UR40][R6.64], R36 ;  /* 0x0000002406009985 */ /* 0x0005e8000c101b28 */
[----:B------:R3:W-:Y:S01]  /*abe0*/  @!P0 ST.E.64 desc[UR40][R8.64], R40 ;  /* 0x0000002808008985 */ /* 0x0007e2000c101b28 */
[----:B------:R-:W-:Y:S02]  /*abf0*/  ISETP.GE.AND P0, PT, R212, UR4, PT ;  /* 0x00000004d4007c0c */ /* 0x000fe4000bf06270 */
[-C--:B-1----:R-:W-:Y:S02]  /*ac00*/  @!P3 LEA R4, P1, R215, R11.reuse, 0x2 ;  /* 0x0000000bd704b211 */ /* 0x082fe400078210ff */
[----:B--2---:R-:W-:-:S02]  /*ac10*/  @!P4 LEA R6, P2, R214, R11, 0x2 ;  /* 0x0000000bd606c211 */ /* 0x004fc400078410ff */
[-C--:B------:R-:W-:Y:S02]  /*ac20*/  @!P3 LEA.HI.X R5, R215, R12.reuse, R163, 0x2, P1 ;  /* 0x0000000cd705b211 */ /* 0x080fe400008f14a3 */
[----:B------:R-:W-:Y:S02]  /*ac30*/  ISETP.GE.AND P1, PT, R211, UR4, PT ;  /* 0x00000004d3007c0c */ /* 0x000fe4000bf26270 */
[----:B------:R-:W-:Y:S01]  /*ac40*/  @!P4 LEA.HI.X R7, R214, R12, R162, 0x2, P2 ;  /* 0x0000000cd607c211 */ /* 0x000fe200010f14a2 */
[----:B------:R1:W-:Y:S01]  /*ac50*/  @!P3 ST.E.64 desc[UR40][R4.64], R44 ;  /* 0x0000002c0400b985 */ /* 0x0003e2000c101b28 */
[----:B------:R-:W-:Y:S02]  /*ac60*/  ISETP.GE.AND P2, PT, R210, UR4, PT ;  /* 0x00000004d2007c0c */ /* 0x000fe4000bf46270 */
[----:B---3--:R-:W-:Y:S01]  /*ac70*/  @!P5 LEA R8, P6, R213, R11, 0x2 ;  /* 0x0000000bd508d211 */ /* 0x008fe200078c10ff */
[----:B------:R2:W-:Y:S01]  /*ac80*/  @!P4 ST.E.64 desc[UR40][R6.64], R48 ;  /* 0x000000300600c985 */ /* 0x0005e2000c101b28 */
[----:B------:R-:W-:-:S02]  /*ac90*/  ISETP.GE.AND P3, PT, R209, UR4, PT ;  /* 0x00000004d1007c0c */ /* 0x000fc4000bf66270 */
[----:B------:R-:W-:Y:S02]  /*aca0*/  @!P5 LEA.HI.X R9, R213, R12, R161, 0x2, P6 ;  /* 0x0000000cd509d211 */ /* 0x000fe400030f14a1 */
[----:B------:R-:W-:-:S03]  /*acb0*/  ISETP.GE.AND P4, PT, R208, UR4, PT ;  /* 0x00000004d0007c0c */ /* 0x000fc6000bf86270 */
[----:B------:R3:W-:Y:S01]  /*acc0*/  @!P5 ST.E.64 desc[UR40][R8.64], R52 ;  /* 0x000000340800d985 */ /* 0x0007e2000c101b28 */
[CC--:B-1----:R-:W-:Y:S02]  /*acd0*/  @!P0 LEA R4, P6, R212.reuse, R11.reuse, 0x2 ;  /* 0x0000000bd4048211 */ /* 0x0c2fe400078c10ff */
[CC--:B--2---:R-:W-:Y:S02]  /*ace0*/  @!P1 LEA R6, P5, R211.reuse, R11.reuse, 0x2 ;  /* 0x0000000bd3069211 */ /* 0x0c4fe400078a10ff */
[-C--:B------:R-:W-:Y:S02]  /*acf0*/  @!P0 LEA.HI.X R5, R212, R12.reuse, R160, 0x2, P6 ;  /* 0x0000000cd4058211 */ /* 0x080fe400030f14a0 */
[----:B------:R-:W-:Y:S02]  /*ad00*/  @!P1 LEA.HI.X R7, R211, R12, R159, 0x2, P5 ;  /* 0x0000000cd3079211 */ /* 0x000fe400028f149f */
[----:B------:R-:W-:Y:S01]  /*ad10*/  ISETP.GE.AND P5, PT, R207, UR4, PT ;  /* 0x00000004cf007c0c */ /* 0x000fe2000bfa6270 */
[----:B------:R1:W-:Y:S01]  /*ad20*/  @!P0 ST.E.64 desc[UR40][R4.64], R56 ;  /* 0x0000003804008985 */ /* 0x0003e2000c101b28 */
[----:B---3--:R-:W-:-:S02]  /*ad30*/  @!P2 LEA R8, P6, R210, R11, 0x2 ;  /* 0x0000000bd208a211 */ /* 0x008fc400078c10ff */
[----:B------:R-:W-:Y:S01]  /*ad40*/  ISETP.GE.AND P0, PT, R206, UR4, PT ;  /* 0x00000004ce007c0c */ /* 0x000fe2000bf06270 */
[----:B------:R2:W-:Y:S01]  /*ad50*/  @!P1 ST.E.64 desc[UR40][R6.64], R60 ;  /* 0x0000003c06009985 */ /* 0x0005e2000c101b28 */
        /* <DEDUP_REMOVED lines=9> */
[----:B---3--:R-:W-:-:S03]  /*adf0*/  @!P5 LEA R8, P6, R207, R11, 0x2 ;  /* 0x0000000bcf08d211 */ /* 0x008fc600078c10ff */
[----:B------:R2:W-:Y:S01]  /*ae00*/  @!P4 ST.E.64 desc[UR40][R6.64], R72 ;  /* 0x000000480600c985 */ /* 0x0005e2000c101b28 */
[----:B------:R-:W-:-:S05]  /*ae10*/  @!P5 LEA.HI.X R9, R207, R12, R155, 0x2, P6 ;  /* 0x0000000ccf09d211 */ /* 0x000fca00030f149b */
[----:B------:R3:W-:Y:S01]  /*ae20*/  @!P5 ST.E.64 desc[UR40][R8.64], R76 ;  /* 0x0000004c0800d985 */ /* 0x0007e2000c101b28 */
[----:B------:R-:W-:Y:S02]  /*ae30*/  ISETP.GE.AND P5, PT, R203, UR4, PT ;  /* 0x00000004cb007c0c */ /* 0x000fe4000bfa6270 */
[----:B-1----:R-:W-:-:S04]  /*ae40*/  @!P0 LEA R4, P4, R206, R11, 0x2 ;  /* 0x0000000bce048211 */ /* 0x002fc800078810ff */
[-C--:B------:R-:W-:Y:S02]  /*ae50*/  @!P0 LEA.HI.X R5, R206, R12.reuse, R154, 0x2, P4 ;  /* 0x0000000cce058211 */ /* 0x080fe400020f149a */
[----:B------:R-:W-:Y:S02]  /*ae60*/  ISETP.GE.AND P4, PT, R202, UR4, PT ;  /* 0x00000004ca007c0c */ /* 0x000fe4000bf86270 */
[CC--:B--2---:R-:W-:Y:S01]  /*ae70*/  @!P1 LEA R6, P3, R205.reuse, R11.reuse, 0x2 ;  /* 0x0000000bcd069211 */ /* 0x0c4fe200078610ff */
[----:B------:R1:W-:Y:S01]  /*ae80*/  @!P0 ST.E.64 desc[UR40][R4.64], R80 ;  /* 0x0000005004008985 */ /* 0x0003e2000c101b28 */
[----:B---3--:R-:W-:Y:S02]  /*ae90*/  @!P2 LEA R8, P6, R204, R11, 0x2 ;  /* 0x0000000bcc08a211 */ /* 0x008fe400078c10ff */
[----:B------:R-:W-:Y:S02]  /*aea0*/  @!P1 LEA.HI.X R7, R205, R12, R153, 0x2, P3 ;  /* 0x0000000ccd079211 */ /* 0x000fe400018f1499 */
[----:B------:R-:W-:-:S02]  /*aeb0*/  ISETP.GE.AND P3, PT, R201, UR4, PT ;  /* 0x00000004c9007c0c */ /* 0x000fc4000bf66270 */
[----:B------:R-:W-:Y:S01]  /*aec0*/  @!P2 LEA.HI.X R9, R204, R12, R152, 0x2, P6 ;  /* 0x0000000ccc09a211 */ /* 0x000fe200030f1498 */
[----:B------:R2:W-:Y:S01]  /*aed0*/  @!P1 ST.E.64 desc[UR40][R6.64], R84 ;  /* 0x0000005406009985 */ /* 0x0005e2000c101b28 */
[----:B------:R-:W-:-:S03]  /*aee0*/  ISETP.GE.AND P1, PT, R199, UR4, PT ;  /* 0x00000004c7007c0c */ /* 0x000fc6000bf26270 */
[----:B------:R3:W-:Y:S01]  /*aef0*/  @!P2 ST.E.64 desc[UR40][R8.64], R88 ;  /* 0x000000580800a985 */ /* 0x0007e2000c101b28 */
[----:B------:R-:W-:Y:S02]  /*af00*/  ISETP.GE.AND P2, PT, R200, UR4, PT ;  /* 0x00000004c8007c0c */ /* 0x000fe4000bf46270 */
[----:B-1----:R-:W-:-:S04]  /*af10*/  @!P5 LEA R4, P6, R203, R11, 0x2 ;  /* 0x0000000bcb04d211 */ /* 0x002fc800078c10ff */
[----:B------:R-:W-:Y:S02]  /*af20*/  @!P5 LEA.HI.X R5, R203, R12, R21, 0x2, P6 ;  /* 0x0000000ccb05d211 */ /* 0x000fe400030f1415 */
[----:B--2---:R-:W-:-:S03]  /*af30*/  @!P4 LEA R6, P0, R202, R11, 0x2 ;  /* 0x0000000bca06c211 */ /* 0x004fc600078010ff */
[----:B------:R1:W-:Y:S01]  /*af40*/  @!P5 ST.E.64 desc[UR40][R4.64], R92 ;  /* 0x0000005c0400d985 */ /* 0x0003e2000c101b28 */
[----:B------:R-:W-:Y:S02]  /*af50*/  ISETP.GE.AND P5, PT, R197, UR4, PT ;  /* 0x00000004c5007c0c */ /* 0x000fe4000bfa6270 */
[-C--:B------:R-:W-:Y:S02]  /*af60*/  @!P4 LEA.HI.X R7, R202, R12.reuse, R237, 0x2, P0 ;  /* 0x0000000cca07c211 */ /* 0x080fe400000f14ed */
[----:B------:R-:W-:Y:S02]  /*af70*/  ISETP.GE.AND P0, PT, R198, UR4, PT ;  /* 0x00000004c6007c0c */ /* 0x000fe4000bf06270 */
[C---:B---3--:R-:W-:Y:S01]  /*af80*/  @!P3 LEA R8, P6, R201.reuse, R11, 0x2 ;  /* 0x0000000bc908b211 */ /* 0x048fe200078c10ff */
[----:B------:R2:W-:Y:S01]  /*af90*/  @!P4 ST.E.64 desc[UR40][R6.64], R96 ;  /* 0x000000600600c985 */ /* 0x0005e2000c101b28 */
[----:B------:R-:W-:Y:S02]  /*afa0*/  ISETP.GE.AND P4, PT, R196, UR4, PT ;  /* 0x00000004c4007c0c */ /* 0x000fe4000bf86270 */
[----:B------:R-:W-:-:S02]  /*afb0*/  @!P3 LEA.HI.X R9, R201, R12, R236, 0x2, P6 ;  /* 0x0000000cc909b211 */ /* 0x000fc400030f14ec */
[----:B-1----:R-:W-:-:S03]  /*afc0*/  @!P2 LEA R4, P6, R200, R11, 0x2 ;  /* 0x0000000bc804a211 */ /* 0x002fc600078c10ff */
[----:B------:R1:W-:Y:S01]  /*afd0*/  @!P3 ST.E.64 desc[UR40][R8.64], R100 ;  /* 0x000000640800b985 */ /* 0x0003e2000c101b28 */
[----:B------:R-:W-:Y:S02]  /*afe0*/  @!P2 LEA.HI.X R5, R200, R12, R235, 0x2, P6 ;  /* 0x0000000cc805a211 */ /* 0x000fe400030f14eb */
[----:B--2---:R-:W-:-:S03]  /*aff0*/  @!P1 LEA R6, P3, R199, R11, 0x2 ;  /* 0x0000000bc7069211 */ /* 0x004fc600078610ff */
[----:B------:R2:W-:Y:S01]  /*b000*/  @!P2 ST.E.64 desc[UR40][R4.64], R104 ;  /* 0x000000680400a985 */ /* 0x0005e2000c101b28 */
[-C--:B------:R-:W-:Y:S02]  /*b010*/  @!P1 LEA.HI.X R7, R199, R12.reuse, R234, 0x2, P3 ;  /* 0x0000000cc7079211 */ /* 0x080fe400018f14ea */
[----:B------:R-:W-:Y:S02]  /*b020*/  ISETP.GE.AND P3, PT, R195, UR4, PT ;  /* 0x00000004c3007c0c */ /* 0x000fe4000bf66270 */
[CC--:B-1----:R-:W-:Y:S01]  /*b030*/  @!P0 LEA R8, P6, R198.reuse, R11.reuse, 0x2 ;  /* 0x0000000bc6088211 */ /* 0x0c2fe200078c10ff */
[----:B------:R1:W-:Y:S03]  /*b040*/  @!P1 ST.E.64 desc[UR40][R6.64], R108 ;  /* 0x0000006c06009985 */ /* 0x0003e6000c101b28 */
[----:B------:R-:W-:Y:S02]  /*b050*/  @!P0 LEA.HI.X R9, R198, R12, R233, 0x2, P6 ;  /* 0x0000000cc6098211 */ /* 0x000fe400030f14e9 */
[----:B--2---:R-:W-:-:S03]  /*b060*/  @!P5 LEA R4, P1, R197, R11, 0x2 ;  /* 0x0000000bc504d211 */ /* 0x004fc600078210ff */
[----:B------:R2:W-:Y:S01]  /*b070*/  @!P0 ST.E.64 desc[UR40][R8.64], R112 ;  /* 0x0000007008008985 */ /* 0x0005e2000c101b28 */
[----:B------:R-:W-:Y:S02]  /*b080*/  ISETP.GE.AND P0, PT, R194, UR4, PT ;  /* 0x00000004c2007c0c */ /* 0x000fe4000bf06270 */
[-C--:B------:R-:W-:Y:S02]  /*b090*/  @!P5 LEA.HI.X R5, R197, R12.reuse, R232, 0x2, P1 ;  /* 0x0000000cc505d211 */ /* 0x080fe400008f14e8 */
[----:B------:R-:W-:Y:S02]  /*b0a0*/  ISETP.GE.AND P1, PT, R193, UR4, PT ;  /* 0x00000004c1007c0c */ /* 0x000fe4000bf26270 */
[C---:B-1----:R-:W-:Y:S01]  /*b0b0*/  @!P4 LEA R6, P2, R196.reuse, R11, 0x2 ;  /* 0x0000000bc406c211 */ /* 0x042fe200078410ff */
[----:B------:R1:W-:Y:S03]  /*b0c0*/  @!P5 ST.E.64 desc[UR40][R4.64], R116 ;  /* 0x000000740400d985 */ /* 0x0003e6000c101b28 */
[----:B------:R-:W-:-:S02]  /*b0d0*/  @!P4 LEA.HI.X R7, R196, R12, R231, 0x2, P2 ;  /* 0x0000000cc407c211 */ /* 0x000fc400010f14e7 */
[----:B------:R-:W-:Y:S02]  /*b0e0*/  ISETP.GE.AND P2, PT, R190, UR4, PT ;  /* 0x00000004be007c0c */ /* 0x000fe4000bf46270 */
[CC--:B--2---:R-:W-:Y:S01]  /*b0f0*/  @!P3 LEA R8, P6, R195.reuse, R11.reuse, 0x2 ;  /* 0x0000000bc308b211 */ /* 0x0c4fe200078c10ff */
[----:B------:R2:W-:Y:S01]  /*b100*/  @!P4 ST.E.64 desc[UR40][R6.64], R120 ;  /* 0x000000780600c985 */ /* 0x0005e2000c101b28 */
[----:B------:R-:W-:Y:S02]  /*b110*/  ISETP.GE.AND P4, PT, R192, UR4, PT ;  /* 0x00000004c0007c0c */ /* 0x000fe4000bf86270 */
[----:B------:R-:W-:Y:S02]  /*b120*/  @!P3 LEA.HI.X R9, R195, R12, R230, 0x2, P6 ;  /* 0x0000000cc309b211 */ /* 0x000fe400030f14e6 */
[----:B-1----:R-:W-:-:S03]  /*b130*/  @!P0 LEA R4, P5, R194, R11, 0x2 ;  /* 0x0000000bc2048211 */ /* 0x002fc600078a10ff */
[----:B------:R1:W-:Y:S01]  /*b140*/  @!P3 ST.E.64 desc[UR40][R8.64], R124 ;  /* 0x0000007c0800b985 */ /* 0x0003e2000c101b28 */
[----:B------:R-:W-:Y:S02]  /*b150*/  ISETP.GE.AND P3, PT, R191, UR4, PT ;  /* 0x00000004bf007c0c */ /* 0x000fe4000bf66270 */
[-C--:B------:R-:W-:Y:S02]  /*b160*/  @!P0 LEA.HI.X R5, R194, R12.reuse, R229, 0x2, P5 ;  /* 0x0000000cc2058211 */ /* 0x080fe400028f14e5 */
[----:B------:R-:W-:Y:S02]  /*b170*/  ISETP.GE.AND P5, PT, R189, UR4, PT ;  /* 0x00000004bd007c0c */ /* 0x000fe4000bfa6270 */
[C---:B--2---:R-:W-:Y:S01]  /*b180*/  @!P1 LEA R6, P6, R193.reuse, R11, 0x2 ;  /* 0x0000000bc1069211 */ /* 0x044fe200078c10ff */
[----:B------:R2:W-:Y:S03]  /*b190*/  @!P0 ST.E.64 desc[UR40][R4.64], R128 ;  /* 0x0000008004008985 */ /* 0x0005e6000c101b28 */
[----:B------:R-:W-:-:S03]  /*b1a0*/  @!P1 LEA.HI.X R7, R193, R12, R228, 0x2, P6 ;  /* 0x0000000cc1079211 */ /* 0x000fc600030f14e4 */
[CC--:B-1----:R-:W-:Y:S02]  /*b1b0*/  @!P3 LEA R8, P6, R191.reuse, R11.reuse, 0x2 ;  /* 0x0000000bbf08b211 */ /* 0x0c2fe400078c10ff */
[----:B------:R1:W-:Y:S02]  /*b1c0*/  @!P1 ST.E.64 desc[UR40][R6.64], R132 ;  /* 0x0000008406009985 */ /* 0x0003e4000c101b28 */
[----:B------:R-:W-:Y:S02]  /*b1d0*/  @!P3 LEA.HI.X R9, R191, R12, R226, 0x2, P6 ;  /* 0x0000000cbf09b211 */ /* 0x000fe400030f14e2 */
[----:B--2---:R-:W-:-:S04]  /*b1e0*/  @!P4 LEA R4, P0, R192, R11, 0x2 ;  /* 0x0000000bc004c211 */ /* 0x004fc800078010ff */
[-C--:B------:R-:W-:Y:S02]  /*b1f0*/  @!P4 LEA.HI.X R5, R192, R12.reuse, R227, 0x2, P0 ;  /* 0x0000000cc005c211 */ /* 0x080fe400000f14e3 */
[CC--:B------:R-:W-:Y:S02]  /*b200*/  @!P5 LEA R14, P0, R189.reuse, R11.reuse, 0x2 ;  /* 0x0000000bbd0ed211 */ /* 0x0c0fe400078010ff */
[C---:B-1----:R-:W-:Y:S01]  /*b210*/  @!P2 LEA R6, P1, R190.reuse, R11, 0x2 ;  /* 0x0000000bbe06a211 */ /* 0x042fe200078210ff */
[----:B------:R3:W-:Y:S01]  /*b220*/  @!P4 ST.E.64 desc[UR40][R4.64], R136 ;  /* 0x000000880400c985 */ /* 0x0007e2000c101b28 */
[-C--:B------:R-:W-:Y:S02]  /*b230*/  @!P5 LEA.HI.X R15, R189, R12.reuse, R224, 0x2, P0 ;  /* 0x0000000cbd0fd211 */ /* 0x080fe400000f14e0 */
[----:B------:R-:W-:Y:S01]  /*b240*/  @!P2 LEA.HI.X R7, R190, R12, R225, 0x2, P1 ;  /* 0x0000000cbe07a211 */ /* 0x000fe200008f14e1 */
[----:B------:R3:W-:Y:S04]  /*b250*/  @!P3 ST.E.64 desc[UR40][R8.64], R140 ;  /* 0x0000008c0800b985 */ /* 0x0007e8000c101b28 */
[----:B------:R3:W-:Y:S04]  /*b260*/  @!P2 ST.E.64 desc[UR40][R6.64], R144 ;  /* 0x000000900600a985 */ /* 0x0007e8000c101b28 */
[----:B------:R3:W-:Y:S02]  /*b270*/  @!P5 ST.E.64 desc[UR40][R14.64], R148 ;  /* 0x000000940e00d985 */ /* 0x0007e4000c101b28 */
.L_x_426:
[----:B------:R-:W-:Y:S05]  /*b280*/  BSYNC B1 ;  /* 0x0000000000017941 */ /* 0x000fea0003800000 */
.L_x_425:
[----:B------:R-:W-:Y:S01]  /*b290*/  VIADD R0, R0, 0x8 ;  /* 0x0000000800007836 */ /* 0x000fe20000000000 */
[----:B------:R4:W0:Y:S04]  /*b2a0*/  SHFL.IDX PT, R20, R10, 0x1, 0x1c1f ;  /* 0x003c1f000a147f89 */ /* 0x00082800000e0000 */
[----:B------:R-:W-:Y:S01]  /*b2b0*/  ISETP.GE.AND P0, PT, R0, UR8, PT ;  /* 0x0000000800007c0c */ /* 0x000fe2000bf06270 */
[----:B------:R4:W0:-:S12]  /*b2c0*/  SHFL.IDX PT, R24, R3, 0x1, 0x1c1f ;  /* 0x003c1f0003187f89 */ /* 0x00081800000e0000 */
[----:B----4-:R-:W-:Y:S05]  /*b2d0*/  @P0 BRA `(.L_x_424) ;  /* 0x0000001800080947 */ /* 0x010fea0003800000 */
[----:B------:R-:W-:Y:S02]  /*b2e0*/  ULDC UR4, c[0x0][0xac8] ;  /* 0x0002b20000047ab9 */ /* 0x000fe40000000800 */
[----:B------:R-:W-:Y:S02]  /*b2f0*/  ISETP.GE.AND P4, PT, R17, UR4, PT ;  /* 0x0000000411007c0c */ /* 0x000fe4000bf86270 */
[----:B------:R-:W-:Y:S02]  /*b300*/  ISETP.GE.AND P2, PT, R219, UR4, PT ;  /* 0x00000004db007c0c */ /* 0x000fe4000bf46270 */
[----:B------:R-:W-:Y:S02]  /*b310*/  ISETP.GE.AND P1, PT, R218, UR4, PT ;  /* 0x00000004da007c0c */ /* 0x000fe4000bf26270 */
[----:B------:R-:W-:-:S07]  /*b320*/  ISETP.GE.AND P0, PT, R217, UR4, PT ;  /* 0x00000004d9007c0c */ /* 0x000fce000bf06270 */
[-C--:B0-----:R-:W-:Y:S02]  /*b330*/  @!P4 LEA R10, P3, R17, R24.reuse, 0x2 ;  /* 0x00000018110ac211 */ /* 0x081fe400078610ff */
[----:B---3--:R-:W-:Y:S02]  /*b340*/  @!P2 LEA R4, P6, R219, R24, 0x2 ;  /* 0x00000018db04a211 */ /* 0x008fe400078c10ff */
[----:B-1----:R-:W-:Y:S02]  /*b350*/  @!P4 LEA.HI.X R11, R17, R20, R167, 0x2, P3 ;  /* 0x00000014110bc211 */ /* 0x002fe400018f14a7 */
[----:B------:R-:W-:Y:S02]  /*b360*/  ISETP.GE.AND P3, PT, R216, UR4, PT ;  /* 0x00000004d8007c0c */ /* 0x000fe4000bf66270 */
[----:B------:R-:W-:Y:S01]  /*b370*/  @!P1 LEA R6, P5, R218, R24, 0x2 ;  /* 0x00000018da069211 */ /* 0x000fe200078a10ff */
[----:B------:R0:W-:Y:S01]  /*b380*/  @!P4 ST.E.64 desc[UR40][R10.64], R26 ;  /* 0x0000001a0a00c985 */ /* 0x0001e2000c101b28 */
[----:B------:R-:W-:-:S02]  /*b390*/  ISETP.GE.AND P4, PT, R215, UR4, PT ;  /* 0x00000004d7007c0c */ /* 0x000fc4000bf86270 */
[----:B------:R-:W-:Y:S02]  /*b3a0*/  @!P2 LEA.HI.X R5, R219, R20, R166, 0x2, P6 ;  /* 0x00000014db05a211 */ /* 0x000fe400030f14a6 */
[C---:B------:R-:W-:Y:S02]  /*b3b0*/  @!P0 LEA R8, P6, R217.reuse, R24, 0x2 ;  /* 0x00000018d9088211 */ /* 0x040fe400078c10ff */
[-C--:B------:R-:W-:Y:S01]  /*b3c0*/  @!P1 LEA.HI.X R7, R218, R20.reuse, R165, 0x2, P5 ;  /* 0x00000014da079211 */ /* 0x080fe200028f14a5 */
[----:B------:R1:W-:Y:S01]  /*b3d0*/  @!P2 ST.E.64 desc[UR40][R4.64], R30 ;  /* 0x0000001e0400a985 */ /* 0x0003e2000c101b28 */
[----:B------:R-:W-:Y:S02]  /*b3e0*/  ISETP.GE.AND P5, PT, R214, UR4, PT ;  /* 0x00000004d6007c0c */ /* 0x000fe4000bfa6270 */
[----:B------:R-:W-:Y:S01]  /*b3f0*/  @!P0 LEA.HI.X R9, R217, R20, R13, 0x2, P6 ;  /* 0x00000014d9098211 */ /* 0x000fe200030f140d */
[----:B------:R3:W-:Y:S01]  /*b400*/  @!P1 ST.E.64 desc[UR40][R6.64], R34 ;  /* 0x0000002206009985 */ /* 0x0007e2000c101b28 */
[----:B0-----:R-:W-:-:S03]  /*b410*/  @!P3 LEA R10, P1, R216, R24, 0x2 ;  /* 0x00000018d80ab211 */ /* 0x001fc600078210ff */
[----:B------:R0:W-:Y:S01]  /*b420*/  @!P0 ST.E.64 desc[UR40][R8.64], R38 ;  /* 0x0000002608008985 */ /* 0x0001e2000c101b28 */
[----:B------:R-:W-:Y:S02]  /*b430*/  ISETP.GE.AND P0, PT, R213, UR4, PT ;  /* 0x00000004d5007c0c */ /* 0x000fe4000bf06270 */
[C---:B--2---:R-:W-:Y:S02]  /*b440*/  @!P4 LEA R12, P2, R215.reuse, R24, 0x2 ;  /* 0x00000018d70cc211 */ /* 0x044fe400078410ff */
[-C--:B------:R-:W-:Y:S02]  /*b450*/  @!P3 LEA.HI.X R11, R216, R20.reuse, R164, 0x2, P1 ;  /* 0x00000014d80bb211 */ /* 0x080fe400008f14a4 */
[----:B------:R-:W-:Y:S02]  /*b460*/  ISETP.GE.AND P1, PT, R212, UR4, PT ;  /* 0x00000004d4007c0c */ /* 0x000fe4000bf26270 */
[----:B------:R-:W-:Y:S01]  /*b470*/  @!P4 LEA.HI.X R13, R215, R20, R163, 0x2, P2 ;  /* 0x00000014d70dc211 */ /* 0x000fe200010f14a3 */
[----:B------:R2:W-:Y:S01]  /*b480*/  @!P3 ST.E.64 desc[UR40][R10.64], R42 ;  /* 0x0000002a0a00b985 */ /* 0x0005e2000c101b28 */
[----:B------:R-:W-:-:S02]  /*b490*/  ISETP.GE.AND P2, PT, R211, UR4, PT ;  /* 0x00000004d3007c0c */ /* 0x000fc4000bf46270 */
[----:B------:R-:W-:Y:S01]  /*b4a0*/  @!P5 LEA R14, P6, R214, R24, 0x2 ;  /* 0x00000018d60ed211 */ /* 0x000fe200078c10ff */
[----:B------:R4:W-:Y:S01]  /*b4b0*/  @!P4 ST.E.64 desc[UR40][R12.64], R46 ;  /* 0x0000002e0c00c985 */ /* 0x0009e2000c101b28 */
[----:B------:R-:W-:Y:S02]  /*b4c0*/  ISETP.GE.AND P3, PT, R210, UR4, PT ;  /* 0x00000004d2007c0c */ /* 0x000fe4000bf66270 */
[----:B------:R-:W-:Y:S02]  /*b4d0*/  @!P5 LEA.HI.X R15, R214, R20, R162, 0x2, P6 ;  /* 0x00000014d60fd211 */ /* 0x000fe400030f14a2 */
[-C--:B-1----:R-:W-:Y:S02]  /*b4e0*/  @!P0 LEA R4, P6, R213, R24.reuse, 0x2 ;  /* 0x00000018d5048211 */ /* 0x082fe400078c10ff */
[----:B------:R-:W-:Y:S01]  /*b4f0*/  ISETP.GE.AND P4, PT, R209, UR4, PT ;  /* 0x00000004d1007c0c */ /* 0x000fe2000bf86270 */
[----:B------:R1:W-:Y:S01]  /*b500*/  @!P5 ST.E.64 desc[UR40][R14.64], R50 ;  /* 0x000000320e00d985 */ /* 0x0003e2000c101b28 */
[----:B---3--:R-:W-:-:S02]  /*b510*/  @!P1 LEA R6, P5, R212, R24, 0x2 ;  /* 0x00000018d4069211 */ /* 0x008fc400078a10ff */
[----:B------:R-:W-:Y:S02]  /*b520*/  @!P0 LEA.HI.X R5, R213, R20, R161, 0x2, P6 ;  /* 0x00000014d5058211 */ /* 0x000fe400030f14a1 */
[C---:B0-----:R-:W-:Y:S02]  /*b530*/  @!P2 LEA R8, P6, R211.reuse, R24, 0x2 ;  /* 0x00000018d308a211 */ /* 0x041fe400078c10ff */
[-C--:B------:R-:W-:Y:S01]  /*b540*/  @!P1 LEA.HI.X R7, R212, R20.reuse, R160, 0x2, P5 ;  /* 0x00000014d4079211 */ /* 0x080fe200028f14a0 */
[----:B------:R0:W-:Y:S01]  /*b550*/  @!P0 ST.E.64 desc[UR40][R4.64], R54 ;  /* 0x0000003604008985 */ /* 0x0001e2000c101b28 */
[----:B------:R-:W-:Y:S02]  /*b560*/  ISETP.GE.AND P5, PT, R208, UR4, PT ;  /* 0x00000004d0007c0c */ /* 0x000fe4000bfa6270 */
[----:B------:R-:W-:Y:S01]  /*b570*/  @!P2 LEA.HI.X R9, R211, R20, R159, 0x2, P6 ;  /* 0x00000014d309a211 */ /* 0x000fe200030f149f */
[----:B------:R3:W-:Y:S01]  /*b580*/  @!P1 ST.E.64 desc[UR40][R6.64], R58 ;  /* 0x0000003a06009985 */ /* 0x0007e2000c101b28 */
[----:B------:R-:W-:-:S02]  /*b590*/  ISETP.GE.AND P0, PT, R207, UR4, PT ;  /* 0x00000004cf007c0c */ /* 0x000fc4000bf06270 */
[-C--:B--2---:R-:W-:Y:S01]  /*b5a0*/  @!P3 LEA R10, P6, R210, R24.reuse, 0x2 ;  /* 0x00000018d20ab211 */ /* 0x084fe200078c10ff */
[----:B------:R2:W-:Y:S01]  /*b5b0*/  @!P2 ST.E.64 desc[UR40][R8.64], R62 ;  /* 0x0000003e0800a985 */ /* 0x0005e2000c101b28 */
[C---:B----4-:R-:W-:Y:S02]  /*b5c0*/  @!P4 LEA R12, P2, R209.reuse, R24, 0x2 ;  /* 0x00000018d10cc211 */ /* 0x050fe400078410ff */
[----:B------:R-:W-:Y:S02]  /*b5d0*/  ISETP.GE.AND P1, PT, R206, UR4, PT ;  /* 0x00000004ce007c0c */ /* 0x000fe4000bf26270 */
[-C--:B------:R-:W-:Y:S02]  /*b5e0*/  @!P3 LEA.HI.X R11, R210, R20.reuse, R158, 0x2, P6 ;  /* 0x00000014d20bb211 */ /* 0x080fe400030f149e */
[----:B------:R-:W-:Y:S02]  /*b5f0*/  @!P4 LEA.HI.X R13, R209, R20, R157, 0x2, P2 ;  /* 0x00000014d10dc211 */ /* 0x000fe400010f149d */
[----:B------:R-:W-:Y:S01]  /*b600*/  ISETP.GE.AND P2, PT, R205, UR4, PT ;  /* 0x00000004cd007c0c */ /* 0x000fe2000bf46270 */
[----:B------:R-:W-:Y:S01]  /*b610*/  @!P3 ST.E.64 desc[UR40][R10.64], R66 ;  /* 0x000000420a00b985 */ /* 0x000fe2000c101b28 */
[----:B-1----:R-:W-:-:S03]  /*b620*/  @!P5 LEA R14, P6, R208, R24, 0x2 ;  /* 0x00000018d00ed211 */ /* 0x002fc600078c10ff */
[----:B------:R1:W-:Y:S01]  /*b630*/  @!P4 ST.E.64 desc[UR40][R12.64], R70 ;  /* 0x000000460c00c985 */ /* 0x0003e2000c101b28 */
[----:B------:R-:W-:Y:S02]  /*b640*/  @!P5 LEA.HI.X R15, R208, R20, R156, 0x2, P6 ;  /* 0x00000014d00fd211 */ /* 0x000fe400030f149c */
[CC--:B0-----:R-:W-:Y:S02]  /*b650*/  @!P0 LEA R4, P4, R207.reuse, R24.reuse, 0x2 ;  /* 0x00000018cf048211 */ /* 0x0c1fe400078810ff */
[----:B---3--:R-:W-:Y:S01]  /*b660*/  @!P1 LEA R6, P3, R206, R24, 0x2 ;  /* 0x00000018ce069211 */ /* 0x008fe200078610ff */
[----:B------:R0:W-:Y:S01]  /*b670*/  @!P5 ST.E.64 desc[UR40][R14.64], R74 ;  /* 0x0000004a0e00d985 */ /* 0x0001e2000c101b28 */
[----:B------:R-:W-:Y:S02]  /*b680*/  @!P0 LEA.HI.X R5, R207, R20, R155, 0x2, P4 ;  /* 0x00000014cf058211 */ /* 0x000fe400020f149b */
[----:B------:R-:W-:Y:S02]  /*b690*/  ISETP.GE.AND P4, PT, R203, UR4, PT ;  /* 0x00000004cb007c0c */ /* 0x000fe4000bf86270 */
[----:B------:R-:W-:Y:S01]  /*b6a0*/  ISETP.GE.AND P5, PT, R204, UR4, PT ;  /* 0x00000004cc007c0c */ /* 0x000fe2000bfa6270 */
[----:B------:R3:W-:Y:S01]  /*b6b0*/  @!P0 ST.E.64 desc[UR40][R4.64], R78 ;  /* 0x0000004e04008985 */ /* 0x0007e2000c101b28 */
[----:B--2---:R-:W-:-:S02]  /*b6c0*/  @!P2 LEA R8, P6, R205, R24, 0x2 ;  /* 0x00000018cd08a211 */ /* 0x004fc400078c10ff */
[-C--:B------:R-:W-:Y:S02]  /*b6d0*/  @!P1 LEA.HI.X R7, R206, R20.reuse, R154, 0x2, P3 ;  /* 0x00000014ce079211 */ /* 0x080fe400018f149a */
[----:B------:R-:W-:Y:S02]  /*b6e0*/  ISETP.GE.AND P3, PT, R202, UR4, PT ;  /* 0x00000004ca007c0c */ /* 0x000fe4000bf66270 */
[----:B------:R-:W-:Y:S01]  /*b6f0*/  @!P2 LEA.HI.X R9, R205, R20, R153, 0x2, P6 ;  /* 0x00000014cd09a211 */ /* 0x000fe200030f1499 */
[----:B------:R2:W-:Y:S01]  /*b700*/  @!P1 ST.E.64 desc[UR40][R6.64], R82 ;  /* 0x0000005206009985 */ /* 0x0005e2000c101b28 */
[----:B------:R-:W-:Y:S02]  /*b710*/  ISETP.GE.AND P1, PT, R200, UR4, PT ;  /* 0x00000004c8007c0c */ /* 0x000fe4000bf26270 */
[----:B-1----:R-:W-:Y:S01]  /*b720*/  @!P4 LEA R12, P0, R203, R24, 0x2 ;  /* 0x00000018cb0cc211 */ /* 0x002fe200078010ff */
[----:B------:R1:W-:Y:S01]  /*b730*/  @!P2 ST.E.64 desc[UR40][R8.64], R86 ;  /* 0x000000560800a985 */ /* 0x0003e2000c101b28 */
[----:B------:R-:W-:-:S02]  /*b740*/  ISETP.GE.AND P2, PT, R201, UR4, PT ;  /* 0x00000004c9007c0c */ /* 0x000fc4000bf46270 */
[C---:B------:R-:W-:Y:S02]  /*b750*/  @!P5 LEA R10, P6, R204.reuse, R24, 0x2 ;  /* 0x00000018cc0ad211 */ /* 0x040fe400078c10ff */
[-C--:B------:R-:W-:Y:S02]  /*b760*/  @!P4 LEA.HI.X R13, R203, R20.reuse, R21, 0x2, P0 ;  /* 0x00000014cb0dc211 */ /* 0x080fe400000f1415 */
[----:B------:R-:W-:Y:S02]  /*b770*/  @!P5 LEA.HI.X R11, R204, R20, R152, 0x2, P6 ;  /* 0x00000014cc0bd211 */ /* 0x000fe400030f1498 */
[----:B------:R-:W-:Y:S02]  /*b780*/  ISETP.GE.AND P0, PT, R199, UR4, PT ;  /* 0x00000004c7007c0c */ /* 0x000fe4000bf06270 */
[----:B0-----:R-:W-:Y:S01]  /*b790*/  @!P3 LEA R14, P6, R202, R24, 0x2 ;  /* 0x00000018ca0eb211 */ /* 0x001fe200078c10ff */
[----:B------:R0:W-:Y:S01]  /*b7a0*/  @!P5 ST.E.64 desc[UR40][R10.64], R90 ;  /* 0x0000005a0a00d985 */ /* 0x0001e2000c101b28 */
[----:B------:R-:W-:-:S02]  /*b7b0*/  ISETP.GE.AND P5, PT, R198, UR4, PT ;  /* 0x00000004c6007c0c */ /* 0x000fc4000bfa6270 */
[----:B------:R-:W-:Y:S01]  /*b7c0*/  @!P3 LEA.HI.X R15, R202, R20, R237, 0x2, P6 ;  /* 0x00000014ca0fb211 */ /* 0x000fe200030f14ed */
[----:B------:R4:W-:Y:S01]  /*b7d0*/  @!P4 ST.E.64 desc[UR40][R12.64], R94 ;  /* 0x0000005e0c00c985 */ /* 0x0009e2000c101b28 */
[-C--:B---3--:R-:W-:Y:S02]  /*b7e0*/  @!P2 LEA R4, P6, R201, R24.reuse, 0x2 ;  /* 0x00000018c904a211 */ /* 0x088fe400078c10ff */
[----:B------:R-:W-:Y:S01]  /*b7f0*/  ISETP.GE.AND P4, PT, R197, UR4, PT ;  /* 0x00000004c5007c0c */ /* 0x000fe2000bf86270 */
[----:B------:R3:W-:Y:S01]  /*b800*/  @!P3 ST.E.64 desc[UR40][R14.64], R98 ;  /* 0x000000620e00b985 */ /* 0x0007e2000c101b28 */
[----:B--2---:R-:W-:Y:S02]  /*b810*/  @!P1 LEA R6, P3, R200, R24, 0x2 ;  /* 0x00000018c8069211 */ /* 0x004fe400078610ff */
[----:B------:R-:W-:Y:S02]  /*b820*/  @!P2 LEA.HI.X R5, R201, R20, R236, 0x2, P6 ;  /* 0x00000014c905a211 */ /* 0x000fe400030f14ec */
[----:B-1----:R-:W-:-:S02]  /*b830*/  @!P0 LEA R8, P6, R199, R24, 0x2 ;  /* 0x00000018c7088211 */ /* 0x002fc400078c10ff */
[-C--:B------:R-:W-:Y:S01]  /*b840*/  @!P1 LEA.HI.X R7, R200, R20.reuse, R235, 0x2, P3 ;  /* 0x00000014c8079211 */ /* 0x080fe200018f14eb */
[----:B------:R1:W-:Y:S01]  /*b850*/  @!P2 ST.E.64 desc[UR40][R4.64], R102 ;  /* 0x000000660400a985 */ /* 0x0003e2000c101b28 */
[----:B------:R-:W-:Y:S02]  /*b860*/  ISETP.GE.AND P3, PT, R196, UR4, PT ;  /* 0x00000004c4007c0c */ /* 0x000fe4000bf66270 */
[----:B------:R-:W-:Y:S01]  /*b870*/  @!P0 LEA.HI.X R9, R199, R20, R234, 0x2, P6 ;  /* 0x00000014c7098211 */ /* 0x000fe200030f14ea */
[----:B------:R2:W-:Y:S01]  /*b880*/  @!P1 ST.E.64 desc[UR40][R6.64], R106 ;  /* 0x0000006a06009985 */ /* 0x0005e2000c101b28 */
[-C--:B0-----:R-:W-:Y:S02]  /*b890*/  @!P5 LEA R10, P1, R198, R24.reuse, 0x2 ;  /* 0x00000018c60ad211 */ /* 0x081fe400078210ff */
[----:B----4-:R-:W-:Y:S01]  /*b8a0*/  @!P4 LEA R12, P2, R197, R24, 0x2 ;  /* 0x00000018c50cc211 */ /* 0x010fe200078410ff */
[----:B------:R0:W-:Y:S01]  /*b8b0*/  @!P0 ST.E.64 desc[UR40][R8.64], R110 ;  /* 0x0000006e08008985 */ /* 0x0001e2000c101b28 */
[----:B------:R-:W-:-:S02]  /*b8c0*/  ISETP.GE.AND P0, PT, R195, UR4, PT ;  /* 0x00000004c3007c0c */ /* 0x000fc4000bf06270 */
[----:B------:R-:W-:Y:S02]  /*b8d0*/  @!P5 LEA.HI.X R11, R198, R20, R233, 0x2, P1 ;  /* 0x00000014c60bd211 */ /* 0x000fe400008f14e9 */
[----:B------:R-:W-:Y:S02]  /*b8e0*/  ISETP.GE.AND P1, PT, R194, UR4, PT ;  /* 0x00000004c2007c0c */ /* 0x000fe4000bf26270 */
[C---:B---3--:R-:W-:Y:S01]  /*b8f0*/  @!P3 LEA R14, P6, R196.reuse, R24, 0x2 ;  /* 0x00000018c40eb211 */ /* 0x048fe200078c10ff */
[----:B------:R3:W-:Y:S01]  /*b900*/  @!P5 ST.E.64 desc[UR40][R10.64], R114 ;  /* 0x000000720a00d985 */ /* 0x0007e2000c101b28 */
[-C--:B------:R-:W-:Y:S02]  /*b910*/  @!P4 LEA.HI.X R13, R197, R20.reuse, R232, 0x2, P2 ;  /* 0x00000014c50dc211 */ /* 0x080fe400010f14e8 */
[----:B------:R-:W-:Y:S02]  /*b920*/  @!P3 LEA.HI.X R15, R196, R20, R231, 0x2, P6 ;  /* 0x00000014c40fb211 */ /* 0x000fe400030f14e7 */
[----:B------:R-:W-:Y:S01]  /*b930*/  ISETP.GE.AND P2, PT, R191, UR4, PT ;  /* 0x00000004bf007c0c */ /* 0x000fe2000bf46270 */
[----:B------:R4:W-:Y:S01]  /*b940*/  @!P4 ST.E.64 desc[UR40][R12.64], R118 ;  /* 0x000000760c00c985 */ /* 0x0009e2000c101b28 */
[----:B------:R-:W-:-:S02]  /*b950*/  ISETP.GE.AND P4, PT, R193, UR4, PT ;  /* 0x00000004c1007c0c */ /* 0x000fc4000bf86270 */
[C---:B-1----:R-:W-:Y:S01]  /*b960*/  @!P0 LEA R4, P5, R195.reuse, R24, 0x2 ;  /* 0x00000018c3048211 */ /* 0x042fe200078a10ff */
[----:B------:R1:W-:Y:S01]  /*b970*/  @!P3 ST.E.64 desc[UR40][R14.64], R122 ;  /* 0x0000007a0e00b985 */ /* 0x0003e2000c101b28 */
[----:B------:R-:W-:Y:S02]  /*b980*/  ISETP.GE.AND P3, PT, R192, UR4, PT ;  /* 0x00000004c0007c0c */ /* 0x000fe4000bf66270 */
[----:B------:R-:W-:Y:S02]  /*b990*/  @!P0 LEA.HI.X R5, R195, R20, R230, 0x2, P5 ;  /* 0x00000014c3058211 */ /* 0x000fe400028f14e6 */
[----:B------:R-:W-:Y:S02]  /*b9a0*/  ISETP.GE.AND P5, PT, R190, UR4, PT ;  /* 0x00000004be007c0c */ /* 0x000fe4000bfa6270 */
[-C--:B--2---:R-:W-:Y:S01]  /*b9b0*/  @!P1 LEA R6, P6, R194, R24.reuse, 0x2 ;  /* 0x00000018c2069211 */ /* 0x084fe200078c10ff */
[----:B------:R2:W-:Y:S02]  /*b9c0*/  @!P0 ST.E.64 desc[UR40][R4.64], R126 ;  /* 0x0000007e04008985 */ /* 0x0005e4000c101b28 */
[----:B0-----:R-:W-:-:S02]  /*b9d0*/  @!P4 LEA R8, P0, R193, R24, 0x2 ;  /* 0x00000018c108c211 */ /* 0x001fc400078010ff */
[----:B------:R-:W-:Y:S02]  /*b9e0*/  @!P1 LEA.HI.X R7, R194, R20, R229, 0x2, P6 ;  /* 0x00000014c2079211 */ /* 0x000fe400030f14e5 */
[----:B---3--:R-:W-:Y:S02]  /*b9f0*/  @!P3 LEA R10, P6, R192, R24, 0x2 ;  /* 0x00000018c00ab211 */ /* 0x008fe400078c10ff */
[----:B------:R-:W-:Y:S01]  /*ba00*/  @!P4 LEA.HI.X R9, R193, R20, R228, 0x2, P0 ;  /* 0x00000014c109c211 */ /* 0x000fe200000f14e4 */
[----:B------:R2:W-:Y:S01]  /*ba10*/  @!P1 ST.E.64 desc[UR40][R6.64], R130 ;  /* 0x0000008206009985 */ /* 0x0005e2000c101b28 */
[-C--:B----4-:R-:W-:Y:S02]  /*ba20*/  @!P2 LEA R12, P1, R191, R24.reuse, 0x2 ;  /* 0x00000018bf0ca211 */ /* 0x090fe400078210ff */
[----:B-1----:R-:W-:Y:S01]  /*ba30*/  @!P5 LEA R14, P0, R190, R24, 0x2 ;  /* 0x00000018be0ed211 */ /* 0x002fe200078010ff */
[----:B------:R2:W-:Y:S01]  /*ba40*/  @!P4 ST.E.64 desc[UR40][R8.64], R134 ;  /* 0x000000860800c985 */ /* 0x0005e2000c101b28 */
[----:B------:R-:W-:-:S02]  /*ba50*/  @!P3 LEA.HI.X R11, R192, R20, R227, 0x2, P6 ;  /* 0x00000014c00bb211 */ /* 0x000fc400030f14e3 */
[-C--:B------:R-:W-:Y:S02]  /*ba60*/  @!P2 LEA.HI.X R13, R191, R20.reuse, R226, 0x2, P1 ;  /* 0x00000014bf0da211 */ /* 0x080fe400008f14e2 */
[----:B------:R-:W-:Y:S01]  /*ba70*/  @!P5 LEA.HI.X R15, R190, R20, R225, 0x2, P0 ;  /* 0x00000014be0fd211 */ /* 0x000fe200000f14e1 */
[----:B------:R2:W-:Y:S01]  /*ba80*/  @!P3 ST.E.64 desc[UR40][R10.64], R138 ;  /* 0x0000008a0a00b985 */ /* 0x0005e2000c101b28 */
[----:B------:R-:W-:-:S03]  /*ba90*/  ISETP.GE.AND P0, PT, R189, UR4, PT ;  /* 0x00000004bd007c0c */ /* 0x000fc6000bf06270 */
[----:B------:R2:W-:Y:S04]  /*baa0*/  @!P2 ST.E.64 desc[UR40][R12.64], R142 ;  /* 0x0000008e0c00a985 */ /* 0x0005e8000c101b28 */
[----:B------:R2:W-:Y:S06]  /*bab0*/  @!P5 ST.E.64 desc[UR40][R14.64], R146 ;  /* 0x000000920e00d985 */ /* 0x0005ec000c101b28 */
[----:B------:R-:W-:Y:S05]  /*bac0*/  @P0 BRA `(.L_x_424) ;  /* 0x00000010000c0947 */ /* 0x000fea0003800000 */
[----:B--2---:R-:W-:-:S04]  /*bad0*/  LEA R4, P0, R189, R24, 0x2 ;  /* 0x00000018bd047211 */ /* 0x004fc800078010ff */
[----:B------:R-:W-:-:S05]  /*bae0*/  LEA.HI.X R5, R189, R20, R224, 0x2, P0 ;  /* 0x00000014bd057211 */ /* 0x000fca00000f14e0 */
[----:B------:R0:W-:Y:S01]  /*baf0*/  ST.E.64 desc[UR40][R4.64], R150 ;  /* 0x0000009604007985 */ /* 0x0001e2000c101b28 */
[----:B------:R-:W-:Y:S05]  /*bb00*/  BRA `(.L_x_424) ;  /* 0x0000000c00fc7947 */ /* 0x000fea0003800000 */
.L_x_418:
[----:B------:R-:W-:Y:S02]  /*bb10*/  ULDC.64 UR8, c[0x0][0xc00] ;  /* 0x0003000000087ab9 */ /* 0x000fe40000000a00 */
[----:B------:R-:W-:-:S04]  /*bb20*/  UISETP.NE.U32.AND UP0, UPT, UR8, URZ, UPT ;  /* 0x0000003f0800728c */ /* 0x000fc8000bf05070 */
[----:B------:R-:W-:-:S03]  /*bb30*/  UISETP.NE.AND.EX UP0, UPT, UR9, URZ, UPT, UP0 ;  /* 0x0000003f0900728c */ /* 0x000fc6000bf05300 */
[----:B------:R-:W-:Y:S02]  /*bb40*/  ULDC.64 UR8, c[0x0][0xc00] ;  /* 0x0003000000087ab9 */ /* 0x000fe40000000a00 */
[----:B------:R-:W-:Y:S01]  /*bb50*/  UIMAD.WIDE UR8, UR39, 0x4, UR8 ;  /* 0x00000004270878a5 */ /* 0x000fe2000f8e0208 */
[----:B------:R-:W-:-:S05]  /*bb60*/  PLOP3.LUT P1, PT, PT, PT, UP0, 0x80, 0x0 ;  /* 0x000000000000781c */ /* 0x000fca0003f2f008 */
[----:B------:R-:W-:Y:S02]  /*bb70*/  IMAD.U32 R4, RZ, RZ, UR8 ;  /* 0x00000008ff047e24 */ /* 0x000fe4000f8e00ff */
[----:B------:R-:W-:Y:S01]  /*bb80*/  IMAD.U32 R5, RZ, RZ, UR9 ;  /* 0x00000009ff057e24 */ /* 0x000fe2000f8e00ff */
[----:B------:R-:W-:Y:S02]  /*bb90*/  ULDC.64 UR8, c[0x0][0xc08] ;  /* 0x0003020000087ab9 */ /* 0x000fe40000000a00 */
[----:B------:R-:W-:-:S03]  /*bba0*/  UISETP.NE.U32.AND UP1, UPT, UR8, URZ, UPT ;  /* 0x0000003f0800728c */ /* 0x000fc6000bf25070 */
[----:B------:R-:W2:Y:S01]  /*bbb0*/  @P1 LDG.E R8, desc[UR40][R4.64] ;  /* 0x0000002804081981 */ /* 0x000ea2000c1e1900 */
[----:B------:R-:W-:Y:S01]  /*bbc0*/  UISETP.NE.AND.EX UP1, UPT, UR9, URZ, UPT, UP1 ;  /* 0x0000003f0900728c */ /* 0x000fe2000bf25310 */
[----:B------:R-:W-:Y:S02]  /*bbd0*/  ULDC UR4, c[0x0][0xa88] ;  /* 0x0002a20000047ab9 */ /* 0x000fe40000000800 */
[----:B------:R-:W-:-:S03]  /*bbe0*/  IMAD.U32 R0, RZ, RZ, UR4 ;  /* 0x00000004ff007e24 */ /* 0x000fc6000f8e00ff */
[----:B------:R-:W-:-:S05]  /*bbf0*/  PLOP3.LUT P2, PT, PT, PT, UP1, 0x80, 0x0 ;  /* 0x000000000000781c */ /* 0x000fca0003f4f018 */
[----:B------:R-:W-:Y:S02]  /*bc00*/  @UP1 ULDC.64 UR8, c[0x0][0xc08] ;  /* 0x0003020000081ab9 */ /* 0x000fe40000000a00 */
[----:B------:R-:W-:-:S06]  /*bc10*/  @UP1 UIMAD.WIDE UR8, UR39, 0x4, UR8 ;  /* 0x00000004270818a5 */ /* 0x000fcc000f8e0208 */
[----:B------:R-:W-:Y:S02]  /*bc20*/  IMAD.U32 R6, RZ, RZ, UR8 ;  /* 0x00000008ff067e24 */ /* 0x000fe4000f8e00ff */
[----:B------:R-:W-:-:S05]  /*bc30*/  IMAD.U32 R7, RZ, RZ, UR9 ;  /* 0x00000009ff077e24 */ /* 0x000fca000f8e00ff */
[----:B------:R0:W5:Y:S01]  /*bc40*/  @P2 LDG.E R0, desc[UR40][R6.64] ;  /* 0x0000002806002981 */ /* 0x000162000c1e1900 */
[----:B------:R-:W-:Y:S01]  /*bc50*/  UMOV UR4, URZ ;  /* 0x0000003f00047c82 */ /* 0x000fe20008000000 */
[----:B------:R-:W-:Y:S01]  /*bc60*/  UISETP.NE.AND UP1, UPT, UR46, URZ, UPT ;  /* 0x0000003f2e00728c */ /* 0x000fe2000bf25270 */
[----:B------:R-:W1:Y:S10]  /*bc70*/  S2R R3, SR_TID.X ;  /* 0x0000000000037919 */ /* 0x000e740000002100 */
[----:B------:R-:W-:Y:S01]  /*bc80*/  @!UP1 ULDC UR46, c[0x0][0xad4] ;  /* 0x0002b500002e9ab9 */ /* 0x000fe20000000800 */
[----:B--2---:R-:W-:Y:S01]  /*bc90*/  @P1 R2UR UR4, R8 ;  /* 0x00000000080412ca */ /* 0x004fe200000e0000 */
[----:B-1----:R-:W-:-:S05]  /*bca0*/  VIADD R8, R3, 0xffffff80 ;  /* 0xffffff8003087836 */ /* 0x002fca0000000000 */
[----:B------:R-:W-:-:S07]  /*bcb0*/  ISETP.GT.AND P0, PT, R8, 0x3f, PT ;  /* 0x0000003f0800780c */ /* 0x000fce0003f04270 */
[----:B------:R-:W-:Y:S01]  /*bcc0*/  USHF.R.S32.HI UR19, URZ, 0x1f, UR4 ;  /* 0x0000001f3f137899 */ /* 0x000fe20008011404 */
[----:B0-----:R-:W-:Y:S11]  /*bcd0*/  @P2 BRA `(.L_x_427) ;  /* 0x0000000000102947 */ /* 0x001ff60003800000 */
[----:B------:R-:W-:Y:S05]  /*bce0*/  @!P1 BRA `(.L_x_427) ;  /* 0x00000000000c9947 */ /* 0x000fea0003800000 */
[----:B------:R-:W2:Y:S04]  /*bcf0*/  LDG.E R3, desc[UR40][R4.64] ;  /* 0x0000002804037981 */ /* 0x000ea8000c1e1900 */
[----:B-----5:R-:W2:Y:S02]  /*bd00*/  LDG.E R0, desc[UR40][R4.64+0x4] ;  /* 0x0000042804007981 */ /* 0x020ea4000c1e1900 */
[----:B--2---:R-:W-:-:S07]  /*bd10*/  IMAD.IADD R0, R0, 0x1, -R3 ;  /* 0x0000000100007824 */ /* 0x004fce00078e0a03 */
.L_x_427:
[----:B------:R-:W-:Y:S01]  /*bd20*/  USEL UR39, UR39, URZ, !UP0 ;  /* 0x0000003f27277287 */ /* 0x000fe2000c000000 */
[----:B------:R-:W-:Y:S01]  /*bd30*/  BSSY B1, `(.L_x_428) ;  /* 0x0000039000017945 */ /* 0x000fe20003800000 */
[----:B------:R-:W-:-:S03]  /*bd40*/  USEL UR42, UR42, URZ, !UP0 ;  /* 0x0000003f2a2a7287 */ /* 0x000fc6000c000000 */
[----:B------:R-:W-:Y:S09]  /*bd50*/  @P0 BRA `(.L_x_429) ;  /* 0x0000000000d80947 */ /* 0x000ff20003800000 */
[----:B------:R-:W0:Y:S01]  /*bd60*/  S2R R3, SR_TID.X ;  /* 0x0000000000037919 */ /* 0x000e220000002100 */
[----:B------:R-:W1:Y:S01]  /*bd70*/  LDC R9, c[0x0][0xbe8] ;  /* 0x0002fa00ff097b82 */ /* 0x000e620000000800 */
[----:B------:R-:W-:-:S04]  /*bd80*/  IMAD.U32 R4, RZ, RZ, UR43 ;  /* 0x0000002bff047e24 */ /* 0x000fc8000f8e00ff */
[----:B0-----:R-:W-:Y:S02]  /*bd90*/  IMAD R3, R4, 0x40, R3 ;  /* 0x0000004004037824 */ /* 0x001fe400078e0203 */
[----:B-1---5:R-:W-:Y:S02]  /*bda0*/  IMAD R4, R0, R9, RZ ;  /* 0x0000000900047224 */ /* 0x022fe400078e02ff */
[----:B------:R-:W-:-:S05]  /*bdb0*/  VIADD R6, R3, 0xffffff80 ;  /* 0xffffff8003067836 */ /* 0x000fca0000000000 */
[----:B------:R-:W-:-:S13]  /*bdc0*/  ISETP.GE.AND P0, PT, R6, R4, PT ;  /* 0x000000040600720c */ /* 0x000fda0003f06270 */
[----:B------:R-:W-:Y:S05]  /*bdd0*/  @P0 BRA `(.L_x_429) ;  /* 0x0000000000b80947 */ /* 0x000fea0003800000 */
[----:B------:R-:W-:Y:S01]  /*bde0*/  ISETP.NE.AND P0, PT, R9, 0x1, PT ;  /* 0x000000010900780c */ /* 0x000fe20003f05270 */
[----:B------:R-:W-:Y:S01]  /*bdf0*/  UISETP.GT.AND UP0, UPT, UR46, 0x1, UPT ;  /* 0x000000012e00788c */ /* 0x000fe2000bf04270 */
[----:B------:R-:W-:-:S03]  /*be00*/  UMOV UR17, 0x9b8 ;  /* 0x000009b800117882 */ /* 0x000fc60000000000 */
[----:B------:R-:W-:Y:S02]  /*be10*/  USEL UR17, UR17, 0x978, UP0 ;  /* 0x0000097811117887 */ /* 0x000fe40008000000 */
[----:B------:R-:W-:-:S06]  /*be20*/  USEL UR16, UR45, URZ, UP0 ;  /* 0x0000003f2d107287 */ /* 0x000fcc0008000000 */
[----:B------:R-:W0:Y:S04]  /*be30*/  @P0 LDC R3, c[0x0][0xbec] ;  /* 0x0002fb00ff030b82 */ /* 0x000e280000000800 */
[----:B------:R-:W-:Y:S01]  /*be40*/  ULDC.64 UR8, c[0x0][UR17+0x218] ;  /* 0x0000860011087abb */ /* 0x000fe20008000a00 */
[----:B------:R-:W-:Y:S01]  /*be50*/  ULDC.64 UR12, c[0x0][UR17+0x220] ;  /* 0x00008800110c7abb */ /* 0x000fe20008000a00 */
[----:B------:R-:W-:Y:S01]  /*be60*/  ULDC.64 UR14, c[0x0][UR17+0x228] ;  /* 0x00008a00110e7abb */ /* 0x000fe20008000a00 */
[----:B------:R-:W-:Y:S01]  /*be70*/  UIMAD.WIDE.U32 UR10, UR8, UR44, URZ ;  /* 0x0000002c080a72a5 */ /* 0x000fe2000f8e003f */
[----:B------:R-:W1:Y:S01]  /*be80*/  @P0 LDC R5, c[0x0][0xbf0] ;  /* 0x0002fc00ff050b82 */ /* 0x000e620000000800 */
[----:B------:R-:W-:Y:S02]  /*be90*/  UIMAD UR18, UR9, UR44, URZ ;  /* 0x0000002c091272a4 */ /* 0x000fe4000f8e023f */
[----:B------:R-:W-:-:S02]  /*bea0*/  UIMAD UR13, UR13, UR39, URZ ;  /* 0x000000270d0d72a4 */ /* 0x000fc4000f8e023f */
[----:B------:R-:W-:Y:S02]  /*beb0*/  UIMAD.WIDE.U32 UR20, UR14, UR16, URZ ;  /* 0x000000100e1472a5 */ /* 0x000fe4000f8e003f */
[----:B------:R-:W-:Y:S02]  /*bec0*/  UIMAD.WIDE.U32 UR8, UR12, UR39, URZ ;  /* 0x000000270c0872a5 */ /* 0x000fe4000f8e003f */
[----:B------:R-:W-:Y:S02]  /*bed0*/  UIMAD UR14, UR15, UR16, URZ ;  /* 0x000000100f0e72a4 */ /* 0x000fe4000f8e023f */
[----:B------:R-:W-:Y:S02]  /*bee0*/  UIMAD UR13, UR12, UR42, UR13 ;  /* 0x0000002a0c0d72a4 */ /* 0x000fe4000f8e020d */
[----:B------:R-:W-:Y:S02]  /*bef0*/  UIADD3 UR10, UP1, UP2, UR8, UR10, UR4 ;  /* 0x0000000a080a7290 */ /* 0x000fe4000fa3e004 */
[----:B------:R-:W-:Y:S01]  /*bf00*/  UIADD3 UR14, UR21, UR14, URZ ;  /* 0x0000000e150e7290 */ /* 0x000fe2000fffe03f */
[----:B0-----:R-:W-:Y:S01]  /*bf10*/  @P0 IMAD.HI.U32 R4, R6, R3, RZ ;  /* 0x0000000306040227 */ /* 0x001fe200078e00ff */
[----:B------:R-:W-:-:S02]  /*bf20*/  UIADD3 UR18, UR11, UR18, URZ ;  /* 0x000000120b127290 */ /* 0x000fc4000fffe03f */
[----:B------:R-:W-:Y:S01]  /*bf30*/  UIADD3 UR13, UR9, UR13, URZ ;  /* 0x0000000d090d7290 */ /* 0x000fe2000fffe03f */
[----:B------:R-:W-:Y:S02]  /*bf40*/  IMAD.MOV.U32 R3, RZ, RZ, R6 ;  /* 0x000000ffff037224 */ /* 0x000fe400078e0006 */
[----:B------:R-:W-:Y:S01]  /*bf50*/  IMAD.U32 R10, RZ, RZ, UR14 ;  /* 0x0000000eff0a7e24 */ /* 0x000fe2000f8e00ff */
[----:B------:R-:W-:Y:S01]  /*bf60*/  ULDC.64 UR8, c[0x0][UR17+0x210] ;  /* 0x0000840011087abb */ /* 0x000fe20008000a00 */
[----:B-1----:R-:W-:Y:S01]  /*bf70*/  @P0 SHF.R.U32.HI R3, RZ, R5, R4 ;  /* 0x00000005ff030219 */ /* 0x002fe20000011604 */
[----:B------:R-:W-:Y:S02]  /*bf80*/  IMAD.U32 R4, RZ, RZ, UR20 ;  /* 0x00000014ff047e24 */ /* 0x000fe4000f8e00ff */
[----:B------:R-:W-:Y:S01]  /*bf90*/  IMAD.U32 R5, RZ, RZ, UR21 ;  /* 0x00000015ff057e24 */ /* 0x000fe2000f8e00ff */
[--C-:B------:R-:W-:Y:S01]  /*bfa0*/  SHF.R.S32.HI R5, RZ, 0x1f, R3.reuse ;  /* 0x0000001fff057819 */ /* 0x100fe20000011403 */
[----:B------:R-:W-:Y:S01]  /*bfb0*/  IMAD.MOV R7, RZ, RZ, -R3 ;  /* 0x000000ffff077224 */ /* 0x000fe200078e0a03 */
[----:B------:R-:W-:Y:S01]  /*bfc0*/  IADD3 R4, P0, P1, R3, UR10, R4 ;  /* 0x0000000a03047c10 */ /* 0x000fe2000f91e004 */
[----:B------:R-:W-:-:S02]  /*bfd0*/  UIADD3.X UR10, UR13, UR18, UR19, UP1, UP2 ;  /* 0x000000120d0a7290 */ /* 0x000fc40008fe4413 */
[----:B------:R-:W-:-:S04]  /*bfe0*/  IMAD R7, R9, R7, R6 ;  /* 0x0000000709077224 */ /* 0x000fc800078e0206 */
[----:B------:R-:W-:Y:S01]  /*bff0*/  IADD3.X R5, R5, UR10, R10, P0, P1 ;  /* 0x0000000a05057c10 */ /* 0x000fe200087e240a */
[C---:B------:R-:W-:Y:S01]  /*c000*/  IMAD R6, R7.reuse, UR9, RZ ;  /* 0x0000000907067c24 */ /* 0x040fe2000f8e02ff */
[----:B------:R-:W-:Y:S01]  /*c010*/  SHF.R.S32.HI R3, RZ, 0x1f, R7 ;  /* 0x0000001fff037819 */ /* 0x000fe20000011407 */
[----:B------:R-:W-:Y:S01]  /*c020*/  ULDC.64 UR10, c[0x0][0xba8] ;  /* 0x0002ea00000a7ab9 */ /* 0x000fe20000000a00 */
[----:B------:R-:W-:Y:S01]  /*c030*/  @!UP0 ULDC UR10, c[0x0][0xb50] ;  /* 0x0002d400000a8ab9 */ /* 0x000fe20000000800 */
[----:B------:R-:W-:Y:S01]  /*c040*/  IMAD.WIDE.U32 R4, R7, UR8, R4 ;  /* 0x0000000807047c25 */ /* 0x000fe2000f8e0004 */
[----:B------:R-:W-:-:S03]  /*c050*/  @!UP0 ULDC UR11, c[0x0][0xb54] ;  /* 0x0002d500000b8ab9 */ /* 0x000fc60000000800 */
[----:B------:R-:W-:Y:S01]  /*c060*/  IMAD R3, R3, UR8, R6 ;  /* 0x0000000803037c24 */ /* 0x000fe2000f8e0206 */
[----:B------:R-:W-:-:S03]  /*c070*/  LEA R6, P0, R4, UR10, 0x2 ;  /* 0x0000000a04067c11 */ /* 0x000fc6000f8010ff */
[----:B------:R-:W-:-:S05]  /*c080*/  IMAD.IADD R3, R5, 0x1, R3 ;  /* 0x0000000105037824 */ /* 0x000fca00078e0203 */
[----:B------:R-:W-:Y:S01]  /*c090*/  LEA.HI.X R7, R4, UR11, R3, 0x2, P0 ;  /* 0x0000000b04077c11 */ /* 0x000fe200080f1403 */
[----:B------:R-:W-:-:S05]  /*c0a0*/  IMAD.MOV.U32 R3, RZ, RZ, -0x800000 ;  /* 0xff800000ff037424 */ /* 0x000fca00078e00ff */
[----:B------:R0:W-:Y:S02]  /*c0b0*/  STG.E desc[UR40][R6.64], R3 ;  /* 0x0000000306007986 */ /* 0x0001e4000c101928 */
.L_x_429:
[----:B------:R-:W-:Y:S05]  /*c0c0*/  BSYNC B1 ;  /* 0x0000000000017941 */ /* 0x000fea0003800000 */
.L_x_428:
[----:B------:R-:W-:-:S06]  /*c0d0*/  UISETP.GT.AND UP0, UPT, UR46, 0x1, UPT ;  /* 0x000000012e00788c */ /* 0x000fcc000bf04270 */
[----:B------:R-:W-:-:S13]  /*c0e0*/  PLOP3.LUT P0, PT, PT, PT, UP0, 0x80, 0x0 ;  /* 0x000000000000781c */ /* 0x000fda0003f0f008 */
[----:B------:R-:W-:Y:S05]  /*c0f0*/  @P0 BRA `(.L_x_424) ;  /* 0x0000000800800947 */ /* 0x000fea0003800000 */
[----:B------:R-:W1:Y:S01]  /*c100*/  LDC R11, c[0x0][0xbe8] ;  /* 0x0002fa00ff0b7b82 */ /* 0x000e620000000800 */
[----:B0-----:R-:W-:Y:S01]  /*c110*/  SHF.R.S32.HI R3, RZ, 0x1f, R8 ;  /* 0x0000001fff037819 */ /* 0x001fe20000011408 */
[----:B------:R-:W-:Y:S01]  /*c120*/  ULDC.64 UR12, c[0x0][0xaa0] ;  /* 0x0002a800000c7ab9 */ /* 0x000fe20000000a00 */
[----:B------:R-:W-:Y:S01]  /*c130*/  BSSY B1, `(.L_x_430) ;  /* 0x0000078000017945 */ /* 0x000fe20003800000 */
[----:B------:R-:W-:Y:S01]  /*c140*/  UIMAD UR10, UR19, UR12, URZ ;  /* 0x0000000c130a72a4 */ /* 0x000fe2000f8e023f */
[----:B------:R-:W-:Y:S01]  /*c150*/  LEA.HI R3, R3, R8, RZ, 0x3 ;  /* 0x0000000803037211 */ /* 0x000fe200078f18ff */
[----:B------:R-:W-:Y:S01]  /*c160*/  UIMAD.WIDE.U32 UR8, UR4, UR12, URZ ;  /* 0x0000000c040872a5 */ /* 0x000fe2000f8e003f */
[----:B------:R-:W-:Y:S01]  /*c170*/  SHF.R.S32.HI R27, RZ, 0x1f, R221 ;  /* 0x0000001fff1b7819 */ /* 0x000fe200000114dd */
[----:B------:R-:W-:Y:S01]  /*c180*/  UIMAD UR10, UR4, UR13, UR10 ;  /* 0x0000000d040a72a4 */ /* 0x000fe2000f8e020a */
[----:B------:R-:W-:Y:S01]  /*c190*/  LOP3.LUT R7, R3, 0xfffffff8, RZ, 0xc0, !PT ;  /* 0xfffffff803077812 */ /* 0x000fe200078ec0ff */
[----:B------:R-:W-:Y:S01]  /*c1a0*/  ULDC UR12, c[0x0][0xac8] ;  /* 0x0002b200000c7ab9 */ /* 0x000fe20000000800 */
[----:B------:R-:W-:Y:S01]  /*c1b0*/  SHF.R.S32.HI R26, RZ, 0x3, R3 ;  /* 0x00000003ff1a7819 */ /* 0x000fe20000011403 */
[----:B------:R-:W-:Y:S01]  /*c1c0*/  UIADD3 UR9, UR9, UR10, URZ ;  /* 0x0000000a09097290 */ /* 0x000fe2000fffe03f */
[----:B------:R-:W-:Y:S01]  /*c1d0*/  ISETP.GE.AND P2, PT, R188, UR12, PT ;  /* 0x0000000cbc007c0c */ /* 0x000fe2000bf46270 */
[----:B------:R-:W-:Y:S01]  /*c1e0*/  IMAD.IADD R9, R8, 0x1, -R7 ;  /* 0x0000000108097824 */ /* 0x000fe200078e0a07 */
[----:B------:R-:W-:Y:S01]  /*c1f0*/  ULDC.64 UR10, c[0x0][0xae8] ;  /* 0x0002ba00000a7ab9 */ /* 0x000fe20000000a00 */
[----:B------:R-:W-:Y:S01]  /*c200*/  IMAD.U32 R8, RZ, RZ, UR43 ;  /* 0x0000002bff087e24 */ /* 0x000fe2000f8e00ff */
[----:B------:R-:W-:Y:S01]  /*c210*/  ISETP.GE.AND P1, PT, R187, UR12, PT ;  /* 0x0000000cbb007c0c */ /* 0x000fe2000bf26270 */
[----:B------:R-:W-:Y:S01]  /*c220*/  IMAD R3, R9, 0x20, R26 ;  /* 0x0000002009037824 */ /* 0x000fe200078e021a */
[----:B------:R-:W-:Y:S01]  /*c230*/  UIMAD.WIDE.U32 UR8, UR44, UR10, UR8 ;  /* 0x0000000a2c0872a5 */ /* 0x000fe2000f8e0008 */
[----:B------:R-:W-:-:S02]  /*c240*/  ISETP.GE.AND P3, PT, R2, UR12, PT ;  /* 0x0000000c02007c0c */ /* 0x000fc4000bf66270 */
[----:B------:R-:W-:Y:S01]  /*c250*/  IMAD R8, R8, 0x40, R3 ;  /* 0x0000004008087824 */ /* 0x000fe200078e0203 */
[----:B------:R-:W-:Y:S01]  /*c260*/  SEL R3, RZ, 0xffffffff, P2 ;  /* 0xffffffffff037807 */ /* 0x000fe20001000000 */
[----:B------:R-:W-:Y:S01]  /*c270*/  UIMAD UR9, UR44, UR11, UR9 ;  /* 0x0000000b2c0972a4 */ /* 0x000fe2000f8e0209 */
[----:B-1----:R-:W-:Y:S01]  /*c280*/  ISETP.NE.AND P0, PT, R11, 0x1, PT ;  /* 0x000000010b00780c */ /* 0x002fe20003f05270 */
[----:B-----5:R-:W-:Y:S01]  /*c290*/  IMAD R25, R0, R11, RZ ;  /* 0x0000000b00197224 */ /* 0x020fe200078e02ff */
[----:B------:R-:W-:Y:S01]  /*c2a0*/  SEL R9, RZ, 0xffffffff, P1 ;  /* 0xffffffffff097807 */ /* 0x000fe20000800000 */
[----:B------:R-:W-:Y:S01]  /*c2b0*/  IMAD.SHL.U32 R13, R3, 0x2, RZ ;  /* 0x00000002030d7824 */ /* 0x000fe200078e00ff */
[----:B------:R-:W-:Y:S01]  /*c2c0*/  SEL R6, RZ, 0x1, P3 ;  /* 0x00000001ff067807 */ /* 0x000fe20001800000 */
[----:B------:R-:W-:Y:S01]  /*c2d0*/  ULDC.64 UR10, c[0x0][0xaf0] ;  /* 0x0002bc00000a7ab9 */ /* 0x000fe20000000a00 */
[----:B------:R-:W-:Y:S01]  /*c2e0*/  IMAD.MOV.U32 R3, RZ, RZ, R8 ;  /* 0x000000ffff037224 */ /* 0x000fe200078e0008 */
[----:B------:R-:W-:Y:S01]  /*c2f0*/  UIMAD UR42, UR42, UR10, URZ ;  /* 0x0000000a2a2a72a4 */ /* 0x000fe2000f8e023f */
[----:B------:R-:W-:Y:S01]  /*c300*/  IMAD.SHL.U32 R9, R9, 0x4, RZ ;  /* 0x0000000409097824 */ /* 0x000fe200078e00ff */
[----:B------:R-:W-:Y:S01]  /*c310*/  LOP3.LUT R6, R13, 0x2, R6, 0xe2, !PT ;  /* 0x000000020d067812 */ /* 0x000fe200078ee206 */
[----:B------:R-:W-:Y:S01]  /*c320*/  UIMAD.WIDE.U32 UR8, UR39, UR10, UR8 ;  /* 0x0000000a270872a5 */ /* 0x000fe2000f8e0008 */
[----:B------:R-:W-:Y:S01]  /*c330*/  ISETP.GE.AND P1, PT, R221, UR12, PT ;  /* 0x0000000cdd007c0c */ /* 0x000fe2000bf26270 */
[----:B------:R-:W-:Y:S01]  /*c340*/  UIMAD UR4, UR39, UR11, UR42 ;  /* 0x0000000b270472a4 */ /* 0x000fe2000f8e022a */
[----:B------:R-:W0:Y:S01]  /*c350*/  @P0 LDC R5, c[0x0][0xbec] ;  /* 0x0002fb00ff050b82 */ /* 0x000e220000000800 */
[----:B------:R-:W-:-:S02]  /*c360*/  LOP3.LUT R10, R9, 0x4, R6, 0xe2, !PT ;  /* 0x00000004090a7812 */ /* 0x000fc400078ee206 */
[----:B------:R-:W-:Y:S01]  /*c370*/  UIADD3 UR4, UR9, UR4, URZ ;  /* 0x0000000409047290 */ /* 0x000fe2000fffe03f */
[----:B------:R-:W-:Y:S02]  /*c380*/  SEL R0, RZ, 0x80, P1 ;  /* 0x00000080ff007807 */ /* 0x000fe40000800000 */
[----:B------:R-:W-:Y:S02]  /*c390*/  SHF.R.S32.HI R28, RZ, 0x1f, R187 ;  /* 0x0000001fff1c7819 */ /* 0x000fe400000114bb */
[----:B------:R-:W1:Y:S01]  /*c3a0*/  @P0 LDC R7, c[0x0][0xbf0] ;  /* 0x0002fc00ff070b82 */ /* 0x000e620000000800 */
[----:B------:R-:W-:Y:S02]  /*c3b0*/  SHF.R.S32.HI R29, RZ, 0x1f, R186 ;  /* 0x0000001fff1d7819 */ /* 0x000fe400000114ba */
[----:B------:R-:W-:Y:S02]  /*c3c0*/  SHF.R.S32.HI R31, RZ, 0x1f, R184 ;  /* 0x0000001fff1f7819 */ /* 0x000fe400000114b8 */
[----:B------:R-:W-:-:S02]  /*c3d0*/  SHF.R.S32.HI R33, RZ, 0x1f, R222 ;  /* 0x0000001fff217819 */ /* 0x000fc400000114de */
[----:B------:R-:W-:Y:S02]  /*c3e0*/  SHF.R.S32.HI R30, RZ, 0x1f, R185 ;  /* 0x0000001fff1e7819 */ /* 0x000fe400000114b9 */
[----:B------:R-:W-:Y:S01]  /*c3f0*/  SHF.R.S32.HI R32, RZ, 0x1f, R188 ;  /* 0x0000001fff207819 */ /* 0x000fe200000114bc */
[----:B0-----:R-:W-:-:S04]  /*c400*/  @P0 IMAD.HI.U32 R4, R8, R5, RZ ;  /* 0x0000000508040227 */ /* 0x001fc800078e00ff */
[----:B------:R-:W-:Y:S02]  /*c410*/  IMAD.U32 R5, RZ, RZ, UR9 ;  /* 0x00000009ff057e24 */ /* 0x000fe4000f8e00ff */
[----:B------:R-:W-:Y:S01]  /*c420*/  IMAD.U32 R5, RZ, RZ, UR4 ;  /* 0x00000004ff057e24 */ /* 0x000fe2000f8e00ff */
[----:B-1----:R-:W-:Y:S01]  /*c430*/  @P0 SHF.R.U32.HI R3, RZ, R7, R4 ;  /* 0x00000007ff030219 */ /* 0x002fe20000011604 */
[----:B------:R-:W-:Y:S01]  /*c440*/  IMAD.U32 R4, RZ, RZ, UR8 ;  /* 0x00000008ff047e24 */ /* 0x000fe2000f8e00ff */
[----:B------:R-:W-:Y:S01]  /*c450*/  ISETP.GE.AND P0, PT, R186, UR12, PT ;  /* 0x0000000cba007c0c */ /* 0x000fe2000bf06270 */
[----:B------:R-:W-:Y:S01]  /*c460*/  ULDC.64 UR8, c[0x0][0xae0] ;  /* 0x0002b80000087ab9 */ /* 0x000fe20000000a00 */
[--C-:B------:R-:W-:Y:S01]  /*c470*/  SHF.R.S32.HI R6, RZ, 0x1f, R3.reuse ;  /* 0x0000001fff067819 */ /* 0x100fe20000011403 */
[----:B------:R-:W-:Y:S01]  /*c480*/  IMAD.MOV R7, RZ, RZ, -R3 ;  /* 0x000000ffff077224 */ /* 0x000fe200078e0a03 */
[----:B------:R-:W-:Y:S01]  /*c490*/  SEL R9, RZ, 0xffffffff, P0 ;  /* 0xffffffffff097807 */ /* 0x000fe20000000000 */
[----:B------:R-:W-:Y:S01]  /*c4a0*/  IMAD.WIDE.U32 R4, R3, UR8, R4 ;  /* 0x0000000803047c25 */ /* 0x000fe2000f8e0004 */
[----:B------:R-:W-:-:S03]  /*c4b0*/  ISETP.GE.AND P0, PT, R185, UR12, PT ;  /* 0x0000000cb9007c0c */ /* 0x000fc6000bf06270 */
[----:B------:R-:W-:Y:S02]  /*c4c0*/  IMAD R6, R6, UR8, RZ ;  /* 0x0000000806067c24 */ /* 0x000fe4000f8e02ff */
[----:B------:R-:W-:Y:S02]  /*c4d0*/  IMAD.SHL.U32 R13, R9, 0x8, RZ ;  /* 0x00000008090d7824 */ /* 0x000fe400078e00ff */
[----:B------:R-:W-:Y:S01]  /*c4e0*/  IMAD R9, R3, UR9, R6 ;  /* 0x0000000903097c24 */ /* 0x000fe2000f8e0206 */
[----:B------:R-:W-:Y:S01]  /*c4f0*/  SEL R6, RZ, 0xffffffff, P0 ;  /* 0xffffffffff067807 */ /* 0x000fe20000000000 */
[----:B------:R-:W-:Y:S01]  /*c500*/  IMAD R7, R11, R7, R8 ;  /* 0x000000070b077224 */ /* 0x000fe200078e0208 */
[----:B------:R-:W-:Y:S01]  /*c510*/  ISETP.GE.AND P0, PT, R184, UR12, PT ;  /* 0x0000000cb8007c0c */ /* 0x000fe2000bf06270 */
[----:B------:R-:W-:Y:S01]  /*c520*/  IMAD.IADD R5, R5, 0x1, R9 ;  /* 0x0000000105057824 */ /* 0x000fe200078e0209 */
[----:B------:R-:W-:Y:S01]  /*c530*/  LOP3.LUT R10, R13, 0x8, R10, 0xe2, !PT ;  /* 0x000000080d0a7812 */ /* 0x000fe200078ee20a */
[----:B------:R-:W-:Y:S01]  /*c540*/  IMAD.SHL.U32 R13, R6, 0x10, RZ ;  /* 0x00000010060d7824 */ /* 0x000fe200078e00ff */
[----:B------:R-:W-:Y:S01]  /*c550*/  SEL R8, RZ, 0xffffffff, P0 ;  /* 0xffffffffff087807 */ /* 0x000fe20000000000 */
[----:B------:R-:W-:Y:S01]  /*c560*/  ULDC.64 UR8, c[0x0][0xad8] ;  /* 0x0002b60000087ab9 */ /* 0x000fe20000000a00 */
[----:B------:R-:W-:Y:S01]  /*c570*/  SHF.R.S32.HI R3, RZ, 0x1f, R7 ;  /* 0x0000001fff037819 */ /* 0x000fe20000011407 */
[----:B------:R-:W-:Y:S01]  /*c580*/  IMAD.WIDE.U32 R4, R7, UR8, R4 ;  /* 0x0000000807047c25 */ /* 0x000fe2000f8e0004 */
[----:B------:R-:W-:-:S02]  /*c590*/  LOP3.LUT R10, R13, 0x10, R10, 0xe2, !PT ;  /* 0x000000100d0a7812 */ /* 0x000fc400078ee20a */
[----:B------:R-:W-:Y:S01]  /*c5a0*/  ISETP.GE.AND P0, PT, R222, UR12, PT ;  /* 0x0000000cde007c0c */ /* 0x000fe2000bf06270 */
[----:B------:R-:W-:Y:S02]  /*c5b0*/  IMAD.SHL.U32 R9, R8, 0x20, RZ ;  /* 0x0000002008097824 */ /* 0x000fe400078e00ff */
[----:B------:R-:W-:-:S03]  /*c5c0*/  IMAD R6, R3, UR8, RZ ;  /* 0x0000000803067c24 */ /* 0x000fc6000f8e02ff */
[----:B------:R-:W-:Y:S01]  /*c5d0*/  LOP3.LUT R10, R9, 0x20, R10, 0xe2, !PT ;  /* 0x00000020090a7812 */ /* 0x000fe200078ee20a */
[----:B------:R-:W-:Y:S01]  /*c5e0*/  IMAD R3, R7, UR9, R6 ;  /* 0x0000000907037c24 */ /* 0x000fe2000f8e0206 */
[----:B------:R-:W-:Y:S01]  /*c5f0*/  ULDC.64 UR8, c[0x0][0xa80] ;  /* 0x0002a00000087ab9 */ /* 0x000fe20000000a00 */
[----:B------:R-:W-:Y:S01]  /*c600*/  IMAD.U32 R9, RZ, RZ, UR43 ;  /* 0x0000002bff097e24 */ /* 0x000fe2000f8e00ff */
[----:B------:R-:W-:Y:S01]  /*c610*/  SEL R7, RZ, 0x40, P0 ;  /* 0x00000040ff077807 */ /* 0x000fe20000000000 */
[----:B------:R-:W-:Y:S01]  /*c620*/  IMAD.IADD R3, R5, 0x1, R3 ;  /* 0x0000000105037824 */ /* 0x000fe200078e0203 */
[----:B------:R-:W-:Y:S01]  /*c630*/  LEA R20, P0, R4, UR8, 0x1 ;  /* 0x0000000804147c11 */ /* 0x000fe2000f8008ff */
[----:B------:R-:W-:Y:S01]  /*c640*/  IMAD R26, R9, 0x40, R26 ;  /* 0x00000040091a7824 */ /* 0x000fe200078e021a */
[----:B------:R-:W-:Y:S02]  /*c650*/  LOP3.LUT R21, R10, R7, RZ, 0xfc, !PT ;  /* 0x000000070a157212 */ /* 0x000fe400078efcff */
[----:B------:R-:W-:Y:S01]  /*c660*/  LEA.HI.X R3, R4, UR9, R3, 0x1, P0 ;  /* 0x0000000904037c11 */ /* 0x000fe200080f0c03 */
[----:B------:R0:W1:Y:S01]  /*c670*/  SHFL.IDX PT, R6, R20, RZ, 0x181f ;  /* 0x00181fff14067589 */ /* 0x00006200000e0000 */
[----:B------:R-:W-:-:S02]  /*c680*/  ISETP.GE.AND P0, PT, R26, R25, PT ;  /* 0x000000191a00720c */ /* 0x000fc40003f06270 */
[----:B------:R-:W-:Y:S01]  /*c690*/  LOP3.LUT R24, R21, R0, RZ, 0xfc, !PT ;  /* 0x0000000015187212 */ /* 0x000fe200078efcff */
[----:B------:R0:W2:Y:S10]  /*c6a0*/  SHFL.IDX PT, R7, R3, RZ, 0x181f ;  /* 0x00181fff03077589 */ /* 0x0000b400000e0000 */
[----:B0-----:R-:W-:Y:S05]  /*c6b0*/  @P0 BRA `(.L_x_431) ;  /* 0x00000000007c0947 */ /* 0x001fea0003800000 */
[----:B------:R-:W-:Y:S02]  /*c6c0*/  ISETP.GE.AND P2, PT, R188, UR12, PT ;  /* 0x0000000cbc007c0c */ /* 0x000fe4000bf46270 */
[----:B------:R-:W-:Y:S02]  /*c6d0*/  ISETP.GE.AND P1, PT, R2, UR12, PT ;  /* 0x0000000c02007c0c */ /* 0x000fe4000bf26270 */
[----:B------:R-:W-:Y:S02]  /*c6e0*/  ISETP.GE.AND P5, PT, R187, UR12, PT ;  /* 0x0000000cbb007c0c */ /* 0x000fe4000bfa6270 */
[----:B------:R-:W-:-:S07]  /*c6f0*/  ISETP.GE.AND P3, PT, R186, UR12, PT ;  /* 0x0000000cba007c0c */ /* 0x000fce000bf66270 */
[-C--:B-1----:R-:W-:Y:S02]  /*c700*/  @!P2 LEA R8, P0, R188, R6.reuse, 0x1 ;  /* 0x00000006bc08a211 */ /* 0x082fe400078008ff */
[----:B--2---:R-:W-:Y:S02]  /*c710*/  @!P1 IMAD.WIDE R4, R2, 0x2, R6 ;  /* 0x0000000202049825 */ /* 0x004fe400078e0206 */
[----:B------:R-:W-:Y:S02]  /*c720*/  @!P2 LEA.HI.X R9, R188, R7, R32, 0x1, P0 ;  /* 0x00000007bc09a211 */ /* 0x000fe400000f0c20 */
[----:B------:R-:W-:Y:S01]  /*c730*/  @!P5 LEA R10, P4, R187, R6, 0x1 ;  /* 0x00000006bb0ad211 */ /* 0x000fe200078808ff */
[----:B------:R-:W-:Y:S01]  /*c740*/  @!P1 ST.E.128 desc[UR40][R4.64], RZ ;  /* 0x000000ff04009985 */ /* 0x000fe2000c101d28 */
[----:B------:R-:W-:Y:S02]  /*c750*/  ISETP.GE.AND P1, PT, R184, UR12, PT ;  /* 0x0000000cb8007c0c */ /* 0x000fe4000bf26270 */
[----:B------:R-:W-:Y:S01]  /*c760*/  LOP3.LUT P0, RZ, R21, 0x40, RZ, 0xc0, !PT ;  /* 0x0000004015ff7812 */ /* 0x000fe2000780c0ff */
[----:B------:R0:W-:Y:S01]  /*c770*/  @!P2 ST.E.128 desc[UR40][R8.64], RZ ;  /* 0x000000ff0800a985 */ /* 0x0001e2000c101d28 */
[----:B------:R-:W-:-:S02]  /*c780*/  ISETP.GE.AND P2, PT, R185, UR12, PT ;  /* 0x0000000cb9007c0c */ /* 0x000fc4000bf46270 */
[-C--:B------:R-:W-:Y:S02]  /*c790*/  @!P5 LEA.HI.X R11, R187, R7.reuse, R28, 0x1, P4 ;  /* 0x00000007bb0bd211 */ /* 0x080fe400020f0c1c */
[----:B------:R-:W-:Y:S02]  /*c7a0*/  LOP3.LUT P4, RZ, R24, 0x80, RZ, 0xc0, !PT ;  /* 0x0000008018ff7812 */ /* 0x000fe4000788c0ff */
[CC--:B------:R-:W-:Y:S01]  /*c7b0*/  @!P3 LEA R12, P6, R186.reuse, R6.reuse, 0x1 ;  /* 0x00000006ba0cb211 */ /* 0x0c0fe200078c08ff */
[----:B------:R4:W-:Y:S03]  /*c7c0*/  @!P5 ST.E.128 desc[UR40][R10.64], RZ ;  /* 0x000000ff0a00d985 */ /* 0x0009e6000c101d28 */
[----:B------:R-:W-:Y:S02]  /*c7d0*/  @!P3 LEA.HI.X R13, R186, R7, R29, 0x1, P6 ;  /* 0x00000007ba0db211 */ /* 0x000fe400030f0c1d */
[----:B0-----:R-:W-:-:S02]  /*c7e0*/  @!P1 LEA R8, P6, R184, R6, 0x1 ;  /* 0x00000006b8089211 */ /* 0x001fc400078c08ff */
[CC--:B------:R-:W-:Y:S01]  /*c7f0*/  @!P2 LEA R4, P5, R185.reuse, R6.reuse, 0x1 ;  /* 0x00000006b904a211 */ /* 0x0c0fe200078a08ff */
[----:B------:R4:W-:Y:S01]  /*c800*/  @!P3 ST.E.128 desc[UR40][R12.64], RZ ;  /* 0x000000ff0c00b985 */ /* 0x0009e2000c101d28 */
[-C--:B------:R-:W-:Y:S02]  /*c810*/  @P0 LEA R14, P3, R222, R6.reuse, 0x1 ;  /* 0x00000006de0e0211 */ /* 0x080fe400078608ff */
[-C--:B------:R-:W-:Y:S02]  /*c820*/  @!P2 LEA.HI.X R5, R185, R7.reuse, R30, 0x1, P5 ;  /* 0x00000007b905a211 */ /* 0x080fe400028f0c1e */
[----:B------:R-:W-:Y:S02]  /*c830*/  @P4 LEA R6, P5, R221, R6, 0x1 ;  /* 0x00000006dd064211 */ /* 0x000fe400078a08ff */
[-C--:B------:R-:W-:Y:S01]  /*c840*/  @!P1 LEA.HI.X R9, R184, R7.reuse, R31, 0x1, P6 ;  /* 0x00000007b8099211 */ /* 0x080fe200030f0c1f */
[----:B------:R4:W-:Y:S01]  /*c850*/  @!P2 ST.E.128 desc[UR40][R4.64], RZ ;  /* 0x000000ff0400a985 */ /* 0x0009e2000c101d28 */
[----:B------:R-:W-:-:S02]  /*c860*/  @P0 LEA.HI.X R15, R222, R7, R33, 0x1, P3 ;  /* 0x00000007de0f0211 */ /* 0x000fc400018f0c21 */
[----:B------:R-:W-:Y:S01]  /*c870*/  @P4 LEA.HI.X R7, R221, R7, R27, 0x1, P5 ;  /* 0x00000007dd074211 */ /* 0x000fe200028f0c1b */
[----:B------:R4:W-:Y:S04]  /*c880*/  @!P1 ST.E.128 desc[UR40][R8.64], RZ ;  /* 0x000000ff08009985 */ /* 0x0009e8000c101d28 */
[----:B------:R4:W-:Y:S04]  /*c890*/  @P0 ST.E.128 desc[UR40][R14.64], RZ ;  /* 0x000000ff0e000985 */ /* 0x0009e8000c101d28 */
[----:B------:R4:W-:Y:S02]  /*c8a0*/  @P4 ST.E.128 desc[UR40][R6.64], RZ ;  /* 0x000000ff06004985 */ /* 0x0009e4000c101d28 */
.L_x_431:
[----:B------:R-:W-:Y:S05]  /*c8b0*/  BSYNC B1 ;  /* 0x0000000000017941 */ /* 0x000fea0003800000 */
.L_x_430:
[----:B------:R-:W-:Y:S01]  /*c8c0*/  VIADD R0, R26, 0x20 ;  /* 0x000000201a007836 */ /* 0x000fe20000000000 */
[----:B--2-4-:R0:W2:Y:S04]  /*c8d0*/  SHFL.IDX PT, R7, R3, 0x1, 0x181f ;  /* 0x00381f0003077f89 */ /* 0x0140a800000e0000 */
[----:B------:R-:W-:Y:S01]  /*c8e0*/  ISETP.GE.AND P0, PT, R0, R25, PT ;  /* 0x000000190000720c */ /* 0x000fe20003f06270 */
[----:B-1----:R0:W1:-:S12]  /*c8f0*/  SHFL.IDX PT, R6, R20, 0x1, 0x181f ;  /* 0x00381f0014067f89 */ /* 0x00205800000e0000 */
[----:B0-----:R-:W-:Y:S05]  /*c900*/  @P0 BRA `(.L_x_424) ;  /* 0x00000000007c0947 */ /* 0x001fea0003800000 */
[----:B------:R-:W-:Y:S02]  /*c910*/  ISETP.GE.AND P1, PT, R2, UR12, PT ;  /* 0x0000000c02007c0c */ /* 0x000fe4000bf26270 */
[----:B------:R-:W-:Y:S02]  /*c920*/  ISETP.GE.AND P5, PT, R188, UR12, PT ;  /* 0x0000000cbc007c0c */ /* 0x000fe4000bfa6270 */
[----:B------:R-:W-:Y:S02]  /*c930*/  ISETP.GE.AND P4, PT, R187, UR12, PT ;  /* 0x0000000cbb007c0c */ /* 0x000fe4000bf86270 */
[----:B------:R-:W-:Y:S02]  /*c940*/  ISETP.GE.AND P3, PT, R186, UR12, PT ;  /* 0x0000000cba007c0c */ /* 0x000fe4000bf66270 */
[----:B------:R-:W-:-:S05]  /*c950*/  ISETP.GE.AND P2, PT, R185, UR12, PT ;  /* 0x0000000cb9007c0c */ /* 0x000fca000bf46270 */
[----:B-12---:R-:W-:Y:S02]  /*c960*/  @!P1 IMAD.WIDE R4, R2, 0x2, R6 ;  /* 0x0000000202049825 */ /* 0x006fe400078e0206 */
[CC--:B------:R-:W-:Y:S02]  /*c970*/  @!P5 LEA R8, P0, R188.reuse, R6.reuse, 0x1 ;  /* 0x00000006bc08d211 */ /* 0x0c0fe400078008ff */
[-C--:B------:R-:W-:Y:S01]  /*c980*/  @!P4 LEA R10, P6, R187, R6.reuse, 0x1 ;  /* 0x00000006bb0ac211 */ /* 0x080fe200078c08ff */
[----:B------:R0:W-:Y:S01]  /*c990*/  @!P1 ST.E.128 desc[UR40][R4.64], RZ ;  /* 0x000000ff04009985 */ /* 0x0001e2000c101d28 */
[----:B------:R-:W-:Y:S02]  /*c9a0*/  @!P5 LEA.HI.X R9, R188, R7, R32, 0x1, P0 ;  /* 0x00000007bc09d211 */ /* 0x000fe400000f0c20 */
[----:B------:R-:W-:Y:S02]  /*c9b0*/  ISETP.GE.AND P1, PT, R184, UR12, PT ;  /* 0x0000000cb8007c0c */ /* 0x000fe4000bf26270 */
[----:B------:R-:W-:Y:S01]  /*c9c0*/  LOP3.LUT P0, RZ, R21, 0x40, RZ, 0xc0, !PT ;  /* 0x0000004015ff7812 */ /* 0x000fe2000780c0ff */
[----:B------:R1:W-:Y:S01]  /*c9d0*/  @!P5 ST.E.128 desc[UR40][R8.64], RZ ;  /* 0x000000ff0800d985 */ /* 0x0003e2000c101d28 */
[----:B------:R-:W-:-:S02]  /*c9e0*/  @!P3 LEA R12, P5, R186, R6, 0x1 ;  /* 0x00000006ba0cb211 */ /* 0x000fc400078a08ff */
[-C--:B------:R-:W-:Y:S02]  /*c9f0*/  @!P4 LEA.HI.X R11, R187, R7.reuse, R28, 0x1, P6 ;  /* 0x00000007bb0bc211 */ /* 0x080fe400030f0c1c */
[CC--:B------:R-:W-:Y:S02]  /*ca00*/  @!P2 LEA R14, P6, R185.reuse, R6.reuse, 0x1 ;  /* 0x00000006b90ea211 */ /* 0x0c0fe400078c08ff */
[-C--:B------:R-:W-:Y:S01]  /*ca10*/  @!P3 LEA.HI.X R13, R186, R7.reuse, R29, 0x1, P5 ;  /* 0x00000007ba0db211 */ /* 0x080fe200028f0c1d */
[----:B------:R1:W-:Y:S01]  /*ca20*/  @!P4 ST.E.128 desc[UR40][R10.64], RZ ;  /* 0x000000ff0a00c985 */ /* 0x0003e2000c101d28 */
[----:B------:R-:W-:Y:S02]  /*ca30*/  LOP3.LUT P5, RZ, R24, 0x80, RZ, 0xc0, !PT ;  /* 0x0000008018ff7812 */ /* 0x000fe400078ac0ff */
[----:B------:R-:W-:Y:S01]  /*ca40*/  @!P2 LEA.HI.X R15, R185, R7, R30, 0x1, P6 ;  /* 0x00000007b90fa211 */ /* 0x000fe200030f0c1e */
[----:B------:R1:W-:Y:S01]  /*ca50*/  @!P3 ST.E.128 desc[UR40][R12.64], RZ ;  /* 0x000000ff0c00b985 */ /* 0x0003e2000c101d28 */
[----:B0-----:R-:W-:-:S03]  /*ca60*/  @!P1 LEA R4, P6, R184, R6, 0x1 ;  /* 0x00000006b8049211 */ /* 0x001fc600078c08ff */
[----:B------:R1:W-:Y:S01]  /*ca70*/  @!P2 ST.E.128 desc[UR40][R14.64], RZ ;  /* 0x000000ff0e00a985 */ /* 0x0003e2000c101d28 */
[----:B------:R-:W-:Y:S02]  /*ca80*/  @!P1 LEA.HI.X R5, R184, R7, R31, 0x1, P6 ;  /* 0x00000007b8059211 */ /* 0x000fe400030f0c1f */
[----:B------:R-:W-:-:S03]  /*ca90*/  @P0 LEA R20, P6, R222, R6, 0x1 ;  /* 0x00000006de140211 */ /* 0x000fc600078c08ff */
[----:B------:R1:W-:Y:S01]  /*caa0*/  @!P1 ST.E.128 desc[UR40][R4.64], RZ ;  /* 0x000000ff04009985 */ /* 0x0003e2000c101d28 */
[----:B------:R-:W-:Y:S02]  /*cab0*/  @P0 LEA.HI.X R21, R222, R7, R33, 0x1, P6 ;  /* 0x00000007de150211 */ /* 0x000fe400030f0c21 */
[----:B------:R-:W-:-:S03]  /*cac0*/  @P5 LEA R6, P6, R221, R6, 0x1 ;  /* 0x00000006dd065211 */ /* 0x000fc600078c08ff */
[----:B------:R1:W-:Y:S01]  /*cad0*/  @P0 ST.E.128 desc[UR40][R20.64], RZ ;  /* 0x000000ff14000985 */ /* 0x0003e2000c101d28 */
[----:B------:R-:W-:-:S05]  /*cae0*/  @P5 LEA.HI.X R7, R221, R7, R27, 0x1, P6 ;  /* 0x00000007dd075211 */ /* 0x000fca00030f0c1b */
[----:B------:R1:W-:Y:S04]  /*caf0*/  @P5 ST.E.128 desc[UR40][R6.64], RZ ;  /* 0x000000ff06005985 */ /* 0x0003e8000c101d28 */
.L_x_424:
[----:B------:R-:W-:Y:S05]  /*cb00*/  BSYNC B0 ;  /* 0x0000000000007941 */ /* 0x000fea0003800000 */
.L_x_417:
[----:B------:R-:W-:Y:S02]  /*cb10*/  ULDC UR4, c[0x0][0xc3c] ;  /* 0x00030f0000047ab9 */ /* 0x000fe40000000800 */
[----:B------:R-:W-:-:S06]  /*cb20*/  UISETP.GE.AND UP0, UPT, UR7, UR4, UPT ;  /* 0x000000040700728c */ /* 0x000fcc000bf06270 */
[----:B------:R-:W-:-:S13]  /*cb30*/  PLOP3.LUT P0, PT, PT, PT, UP0, 0x80, 0x0 ;  /* 0x000000000000781c */ /* 0x000fda0003f0f008 */
[----:B------:R-:W-:Y:S05]  /*cb40*/  @!P0 BRA `(.L_x_432) ;  /* 0xffffff48002c8947 */ /* 0x000fea000383ffff */
[----:B------:R-:W-:Y:S05]  /*cb50*/  EXIT ;  /* 0x000000000000794d */ /* 0x000fea0003800000 */
.L_x_382:
[----:B------:R-:W-:-:S08]  /*cb60*/  NOP ;  /* 0x0000000000007918 */ /* 0x000fd00000000000 */
[----:B------:R-:W0:-:S00]  /*cb70*/  USETMAXREG.DEALLOC.CTAPOOL 0x18 ;  /* 0x00000018000079c8 */ /* 0x000e0000080e0500 */
[----:B0-----:R-:W-:Y:S01]  /*cb80*/  LOP3.LUT R0, R0, 0x3, RZ, 0xc0, !PT ;  /* 0x0000000300007812 */ /* 0x001fe200078ec0ff */
[----:B------:R-:W-:-:S05]  /*cb90*/  IMAD.MOV.U32 R7, RZ, RZ, RZ ;  /* 0x000000ffff077224 */ /* 0x000fca00078e00ff */
[----:B------:R-:W0:Y:S02]  /*cba0*/  SHFL.IDX PT, R0, R0, RZ, 0x1f ;  /* 0x00001fff00007589 */ /* 0x000e2400000e0000 */
[----:B0-----:R-:W-:-:S04]  /*cbb0*/  ISETP.NE.AND P0, PT, R0, RZ, PT ;  /* 0x000000ff0000720c */ /* 0x001fc80003f05270 */
[----:B------:R-:W-:-:S05]  /*cbc0*/  P2R R0, PR, RZ, 0x1 ;  /* 0x00000001ff007803 */ /* 0x000fca0000000000 */
[----:B------:R0:W-:Y:S04]  /*cbd0*/  STL [R1+0x5c], R0 ;  /* 0x00005c0001007387 */ /* 0x0001e80000100800 */
[----:B------:R-:W-:Y:S05]  /*cbe0*/  @!P0 BRA `(.L_x_433) ;  /* 0x0000000000248947 */ /* 0x000fea0003800000 */
[----:B------:R-:W1:Y:S08]  /*cbf0*/  S2UR UR5, SR_CgaCtaId ;  /* 0x00000000000579c3 */ /* 0x000e700000008800 */
[----:B------:R-:W-:Y:S06]  /*cc00*/  BAR.SYNC.DEFER_BLOCKING 0x5, 0x180 ;  /* 0x0146000000007b1d */ /* 0x000fec0000010000 */
[----:B------:R-:W-:-:S02]  /*cc10*/  UMOV UR4, 0x400 ;  /* 0x0000040000047882 */ /* 0x000fc40000000000 */
[----:B-1----:R-:W-:-:S09]  /*cc20*/  ULEA UR4, UR5, UR4, 0x18 ;  /* 0x0000000405047291 */ /* 0x002fd2000f8ec03f */
[----:B------:R-:W1:Y:S04]  /*cc30*/  LDS.128 R8, [UR4+0x28cd0] ;  /* 0x028cd004ff087984 */ /* 0x000e680008000c00 */
[----:B-1----:R2:W-:Y:S04]  /*cc40*/  STL.64 [R1], R8 ;  /* 0x0000000801007387 */ /* 0x0025e80000100a00 */
[----:B------:R2:W-:Y:S01]  /*cc50*/  STL.64 [R1+0x8], R10 ;  /* 0x0000080a01007387 */ /* 0x0005e20000100a00 */
[----:B------:R-:W-:Y:S06]  /*cc60*/  BAR.ARV 0x4, 0x180 ;  /* 0x0106000000007b1d */ /* 0x000fec0000002000 */
[----:B------:R-:W-:Y:S05]  /*cc70*/  BRA `(.L_x_434) ;  /* 0x0000000800a47947 */ /* 0x000fea0003800000 */
.L_x_433:
[----:B0-----:R-:W-:Y:S01]  /*cc80*/  LOP3.LUT R0, R6, 0x1f, RZ, 0xc0, !PT ;  /* 0x0000001f06007812 */ /* 0x001fe200078ec0ff */
[----:B------:R-:W-:Y:S01]  /*cc90*/  ULDC UR4, c[0x0][0xc3c] ;  /* 0x00030f0000047ab9 */ /* 0x000fe20000000800 */
[----:B------:R-:W-:Y:S01]  /*cca0*/  IMAD.MOV.U32 R10, RZ, RZ, RZ ;  /* 0x000000ffff0a7224 */ /* 0x000fe200078e00ff */
[----:B------:R-:W0:Y:S01]  /*ccb0*/  S2UR UR6, SR_CTAID.X ;  /* 0x00000000000679c3 */ /* 0x000e220000002500 */
[----:B------:R-:W-:Y:S01]  /*ccc0*/  ISETP.NE.AND P0, PT, R0, 0x1f, PT ;  /* 0x0000001f0000780c */ /* 0x000fe20003f05270 */
[----:B------:R-:W-:-:S03]  /*ccd0*/  ULDC UR5, c[0x0][0xc38] ;  /* 0x00030e0000057ab9 */ /* 0x000fc60000000800 */
[----:B------:R-:W-:-:S13]  /*cce0*/  ISETP.GE.OR P1, PT, R0, UR4, !P0 ;  /* 0x0000000400007c0c */ /* 0x000fda000c726670 */
[----:B------:R-:W1:Y:S08]  /*ccf0*/  @!P1 LDC.64 R2, c[0x0][0xc80] ;  /* 0x00032000ff029b82 */ /* 0x000e700000000a00 */
[----:B------:R-:W2:Y:S01]  /*cd00*/  @!P1 LDC.64 R4, c[0x0][0xc78] ;  /* 0x00031e00ff049b82 */ /* 0x000ea20000000a00 */
[----:B-1----:R-:W-:-:S05]  /*cd10*/  @!P1 IMAD.WIDE.U32 R2, R0, 0x4, R2 ;  /* 0x0000000400029825 */ /* 0x002fca00078e0002 */
[----:B------:R2:W3:Y:S02]  /*cd20*/  @!P1 LDG.E R7, desc[UR40][R2.64] ;  /* 0x0000002802079981 */ /* 0x0004e4000c1e1900 */
[----:B--2---:R-:W-:-:S05]  /*cd30*/  @!P1 IMAD.WIDE.U32 R2, R0, 0x4, R4 ;  /* 0x0000000400029825 */ /* 0x004fca00078e0004 */
[----:B------:R-:W3:Y:S01]  /*cd40*/  @!P1 LDG.E R10, desc[UR40][R2.64] ;  /* 0x00000028020a9981 */ /* 0x000ee2000c1e1900 */
[C---:B------:R-:W-:Y:S01]  /*cd50*/  ISETP.NE.AND P1, PT, R0.reuse, RZ, PT ;  /* 0x000000ff0000720c */ /* 0x040fe20003f25270 */
[----:B------:R-:W-:Y:S01]  /*cd60*/  UMOV UR4, URZ ;  /* 0x0000003f00047c82 */ /* 0x000fe20008000000 */
[C---:B------:R-:W-:Y:S02]  /*cd70*/  ISETP.GE.U32.AND P2, PT, R0.reuse, 0x2, PT ;  /* 0x000000020000780c */ /* 0x040fe40003f46070 */
[C---:B------:R-:W-:Y:S02]  /*cd80*/  ISETP.GE.U32.AND P3, PT, R0.reuse, 0x4, PT ;  /* 0x000000040000780c */ /* 0x040fe40003f66070 */
[C---:B------:R-:W-:Y:S02]  /*cd90*/  ISETP.GE.U32.AND P4, PT, R0.reuse, 0x8, PT ;  /* 0x000000080000780c */ /* 0x040fe40003f86070 */
[----:B------:R-:W-:Y:S01]  /*cda0*/  ISETP.GE.U32.AND P5, PT, R0, 0x10, PT ;  /* 0x000000100000780c */ /* 0x000fe20003fa6070 */
[----:B---3--:R-:W-:-:S05]  /*cdb0*/  IMAD R4, R7, R10, RZ ;  /* 0x0000000a07047224 */ /* 0x008fca00078e02ff */
[----:B------:R-:W1:Y:S02]  /*cdc0*/  SHFL.UP PT, R5, R4, 0x1, RZ ;  /* 0x0420000004057989 */ /* 0x000e6400000e00ff */
[----:B-1----:R-:W-:-:S05]  /*cdd0*/  SEL R5, R5, RZ, P1 ;  /* 0x000000ff05057207 */ /* 0x002fca0000800000 */
[----:B------:R-:W-:-:S05]  /*cde0*/  IMAD.IADD R5, R4, 0x1, R5 ;  /* 0x0000000104057824 */ /* 0x000fca00078e0205 */
        /* <DEDUP_REMOVED lines=12> */
[----:B------:R-:W1:Y:S02]  /*ceb0*/  SHFL.IDX PT, R8, R2, 0x1f, 0x1f ;  /* 0x03e01f0002087f89 */ /* 0x000e6400000e0000 */
[----:B-1----:R-:W-:-:S04]  /*cec0*/  IMAD R8, R8, UR5, RZ ;  /* 0x0000000508087c24 */ /* 0x002fc8000f8e02ff */
[----:B------:R-:W-:Y:S01]  /*ced0*/  IMAD.MOV.U32 R11, RZ, RZ, R8 ;  /* 0x000000ffff0b7224 */ /* 0x000fe200078e0008 */
[----:B0-----:R-:W-:-:S13]  /*cee0*/  ISETP.GT.AND P6, PT, R8, UR6, PT ;  /* 0x0000000608007c0c */ /* 0x001fda000bfc4270 */
[----:B------:R-:W-:Y:S05]  /*cef0*/  @P6 BRA `(.L_x_435) ;  /* 0x0000000000a46947 */ /* 0x000fea0003800000 */
[----:B------:R-:W-:Y:S01]  /*cf00*/  IMAD.MOV.U32 R8, RZ, RZ, R11 ;  /* 0x000000ffff087224 */ /* 0x000fe200078e000b */
[----:B------:R-:W-:Y:S01]  /*cf10*/  UMOV UR4, URZ ;  /* 0x0000003f00047c82 */ /* 0x000fe20008000000 */
[----:B------:R-:W-:-:S05]  /*cf20*/  ULDC UR5, c[0x0][0xc38] ;  /* 0x00030e0000057ab9 */ /* 0x000fca0000000800 */
.L_x_437:
[----:B------:R-:W0:Y:S01]  /*cf30*/  LDC R2, c[0x0][0xc3c] ;  /* 0x00030f00ff027b82 */ /* 0x000e220000000800 */
[----:B------:R-:W-:Y:S01]  /*cf40*/  ULDC UR7, c[0x0][0xc3c] ;  /* 0x00030f0000077ab9 */ /* 0x000fe20000000800 */
[----:B------:R-:W-:Y:S01]  /*cf50*/  UIADD3 UR4, UR4, 0x1f, URZ ;  /* 0x0000001f04047890 */ /* 0x000fe2000fffe03f */
[----:B------:R-:W-:-:S05]  /*cf60*/  IMAD.U32 R3, RZ, RZ, UR7 ;  /* 0x00000007ff037e24 */ /* 0x000fca000f8e00ff */
[----:B------:R1:W-:Y:S01]  /*cf70*/  STL [R1+0xc], R3 ;  /* 0x00000c0301007387 */ /* 0x0003e20000100800 */
[----:B0-----:R-:W-:-:S13]  /*cf80*/  ISETP.LE.AND P6, PT, R2, UR4, PT ;  /* 0x0000000402007c0c */ /* 0x001fda000bfc3270 */
[----:B-1----:R-:W-:Y:S05]  /*cf90*/  @P6 BRA `(.L_x_436) ;  /* 0x0000000400a46947 */ /* 0x002fea0003800000 */
[----:B------:R-:W-:Y:S02]  /*cfa0*/  VIADD R9, R0, UR4 ;  /* 0x0000000400097c36 */ /* 0x000fe40008000000 */
[----:B------:R-:W-:-:S03]  /*cfb0*/  IMAD.MOV.U32 R7, RZ, RZ, RZ ;  /* 0x000000ffff077224 */ /* 0x000fc600078e00ff */
[----:B------:R-:W-:-:S13]  /*cfc0*/  ISETP.GE.OR P6, PT, R9, R2, !P0 ;  /* 0x000000020900720c */ /* 0x000fda00047c6670 */
[----:B------:R-:W0:Y:S08]  /*cfd0*/  @!P6 LDC.64 R2, c[0x0][0xc80] ;  /* 0x00032000ff02eb82 */ /* 0x000e300000000a00 */
[----:B------:R-:W1:Y:S01]  /*cfe0*/  @!P6 LDC.64 R4, c[0x0][0xc78] ;  /* 0x00031e00ff04eb82 */ /* 0x000e620000000a00 */
[----:B------:R-:W-:Y:S02]  /*cff0*/  IMAD.MOV.U32 R10, RZ, RZ, RZ ;  /* 0x000000ffff0a7224 */ /* 0x000fe400078e00ff */
[----:B0-----:R-:W-:-:S05]  /*d000*/  @!P6 IMAD.WIDE R2, R9, 0x4, R2 ;  /* 0x000000040902e825 */ /* 0x001fca00078e0202 */
[----:B------:R1:W2:Y:S02]  /*d010*/  @!P6 LDG.E R7, desc[UR40][R2.64] ;  /* 0x000000280207e981 */ /* 0x0002a4000c1e1900 */
[----:B-1----:R-:W-:-:S05]  /*d020*/  @!P6 IMAD.WIDE R2, R9, 0x4, R4 ;  /* 0x000000040902e825 */ /* 0x002fca00078e0204 */
[----:B------:R-:W2:Y:S02]  /*d030*/  @!P6 LDG.E R10, desc[UR40][R2.64] ;  /* 0x00000028020ae981 */ /* 0x000ea4000c1e1900 */
[----:B--2---:R-:W-:-:S05]  /*d040*/  IMAD R11, R7, R10, RZ ;  /* 0x0000000a070b7224 */ /* 0x004fca00078e02ff */
[----:B------:R-:W0:Y:S02]  /*d050*/  SHFL.UP PT, R4, R11, 0x1, RZ ;  /* 0x042000000b047989 */ /* 0x000e2400000e00ff */
[----:B0-----:R-:W-:-:S05]  /*d060*/  SEL R4, R4, RZ, P1 ;  /* 0x000000ff04047207 */ /* 0x001fca0000800000 */
[----:B------:R-:W-:-:S05]  /*d070*/  IMAD.IADD R4, R11, 0x1, R4 ;  /* 0x000000010b047824 */ /* 0x000fca00078e0204 */
        /* <DEDUP_REMOVED lines=12> */
[----:B------:R-:W0:Y:S02]  /*d140*/  SHFL.IDX PT, R4, R2, 0x1f, 0x1f ;  /* 0x03e01f0002047f89 */ /* 0x000e2400000e0000 */
[----:B0-----:R-:W-:-:S04]  /*d150*/  IMAD R11, R4, UR5, RZ ;  /* 0x00000005040b7c24 */ /* 0x001fc8000f8e02ff */
[----:B------:R-:W-:-:S05]  /*d160*/  IMAD.IADD R8, R11, 0x1, R8 ;  /* 0x000000010b087824 */ /* 0x000fca00078e0208 */
[----:B------:R-:W-:-:S13]  /*d170*/  ISETP.GT.AND P6, PT, R8, UR6, PT ;  /* 0x0000000608007c0c */ /* 0x000fda000bfc4270 */
[----:B------:R-:W-:Y:S05]  /*d180*/  @!P6 BRA `(.L_x_437) ;  /* 0xfffffffc0068e947 */ /* 0x000fea000383ffff */
.L_x_435:
[----:B------:R-:W-:Y:S02]  /*d190*/  IMAD.IADD R11, R8, 0x1, -R11 ;  /* 0x00000001080b7824 */ /* 0x000fe400078e0a0b */
[----:B------:R-:W-:Y:S02]  /*d1a0*/  IMAD.MOV.U32 R14, RZ, RZ, RZ ;  /* 0x000000ffff0e7224 */ /* 0x000fe400078e00ff */
[----:B------:R-:W-:-:S05]  /*d1b0*/  IMAD R3, R2, UR5, R11 ;  /* 0x0000000502037c24 */ /* 0x000fca000f8e020b */
[----:B------:R-:W-:-:S13]  /*d1c0*/  ISETP.GT.AND P0, PT, R3, UR6, PT ;  /* 0x0000000603007c0c */ /* 0x000fda000bf04270 */
[----:B------:R-:W-:-:S04]  /*d1d0*/  VOTE.ANY R12, PT, !P0 ;  /* 0x00000000000c7806 */ /* 0x000fc800040e0100 */
[----:B------:R-:W0:Y:S01]  /*d1e0*/  POPC R4, R12 ;  /* 0x0000000c00047309 */ /* 0x000e220000000000 */
[----:B------:R-:W-:Y:S01]  /*d1f0*/  ISETP.NE.AND P0, PT, R12, RZ, PT ;  /* 0x000000ff0c00720c */ /* 0x000fe20003f05270 */
[----:B0-----:R-:W0:Y:S04]  /*d200*/  SHFL.IDX PT, R7, R7, R4, 0x1f ;  /* 0x00001f0407077589 */ /* 0x001e2800000e0000 */
[----:B------:R-:W1:Y:S01]  /*d210*/  SHFL.IDX PT, R9, R10, R4, 0x1f ;  /* 0x00001f040a097589 */ /* 0x000e6200000e0000 */
[----:B0-----:R-:W-:-:S04]  /*d220*/  IABS R5, R7 ;  /* 0x0000000700057213 */ /* 0x001fc80000000000 */
[----:B------:R-:W0:Y:S01]  /*d230*/  I2F.RP R13, R5 ;  /* 0x00000005000d7306 */ /* 0x000e220000209400 */
[----:B-1----:R-:W-:-:S07]  /*d240*/  IABS R8, R9 ;  /* 0x0000000900087213 */ /* 0x002fce0000000000 */
[----:B------:R-:W-:Y:S08]  /*d250*/  I2F.RP R12, R8 ;  /* 0x00000008000c7306 */ /* 0x000ff00000209400 */
[----:B0-----:R-:W0:Y:S02]  /*d260*/  MUFU.RCP R13, R13 ;  /* 0x0000000d000d7308 */ /* 0x001e240000001000 */
[----:B0-----:R-:W-:-:S06]  /*d270*/  VIADD R3, R13, 0xffffffe ;  /* 0x0ffffffe0d037836 */ /* 0x001fcc0000000000 */
[----:B------:R-:W0:Y:S02]  /*d280*/  F2I.FTZ.U32.TRUNC.NTZ R3, R3 ;  /* 0x0000000300037305 */ /* 0x000e24000021f000 */
[----:B0-----:R-:W-:Y:S01]  /*d290*/  IMAD.MOV R16, RZ, RZ, -R3 ;  /* 0x000000ffff107224 */ /* 0x001fe200078e0a03 */
[----:B------:R-:W-:Y:S06]  /*d2a0*/  @!P0 BRA `(.L_x_438) ;  /* 0x0000000000088947 */ /* 0x000fec0003800000 */
[----:B------:R-:W-:-:S05]  /*d2b0*/  VIADD R13, R4, 0xffffffff ;  /* 0xffffffff040d7836 */ /* 0x000fca0000000000 */
[----:B------:R0:W1:Y:S02]  /*d2c0*/  SHFL.IDX PT, R14, R2, R13, 0x1f ;  /* 0x00001f0d020e7589 */ /* 0x00006400000e0000 */
.L_x_438:
[----:B-1----:R-:W-:Y:S01]  /*d2d0*/  IMAD R10, R14, UR5, R11 ;  /* 0x000000050e0a7c24 */ /* 0x002fe2000f8e020b */
[----:B------:R-:W1:Y:S01]  /*d2e0*/  MUFU.RCP R12, R12 ;  /* 0x0000000c000c7308 */ /* 0x000e620000001000 */
[----:B------:R-:W-:Y:S02]  /*d2f0*/  IMAD R11, R16, R5, RZ ;  /* 0x00000005100b7224 */ /* 0x000fe400078e02ff */
[----:B0-----:R-:W-:Y:S01]  /*d300*/  IMAD.MOV.U32 R2, RZ, RZ, RZ ;  /* 0x000000ffff027224 */ /* 0x001fe200078e00ff */
[----:B------:R0:W-:Y:S03]  /*d310*/  STL [R1], R10 ;  /* 0x0000000a01007387 */ /* 0x0001e60000100800 */
[----:B------:R-:W-:Y:S01]  /*d320*/  IMAD.HI.U32 R2, R3, R11, R2 ;  /* 0x0000000b03027227 */ /* 0x000fe200078e0002 */
[----:B------:R-:W-:-:S05]  /*d330*/  IABS R11, R7 ;  /* 0x00000007000b7213 */ /* 0x000fca0000000000 */
[----:B------:R-:W-:Y:S01]  /*d340*/  IMAD.MOV R14, RZ, RZ, -R11 ;  /* 0x000000ffff0e7224 */ /* 0x000fe200078e0a0b */
[----:B0-----:R-:W-:-:S04]  /*d350*/  IADD3 R10, -R10, UR6, RZ ;  /* 0x000000060a0a7c10 */ /* 0x001fc8000fffe1ff */
[----:B------:R-:W-:-:S05]  /*d360*/  IABS R3, R10 ;  /* 0x0000000a00037213 */ /* 0x000fca0000000000 */
[----:B------:R-:W-:-:S04]  /*d370*/  IMAD.HI.U32 R11, R2, R3, RZ ;  /* 0x00000003020b7227 */ /* 0x000fc800078e00ff */
[----:B------:R-:W-:Y:S02]  /*d380*/  IMAD R2, R11, R14, R3 ;  /* 0x0000000e0b027224 */ /* 0x000fe400078e0203 */
[----:B-1----:R-:W-:-:S03]  /*d390*/  VIADD R3, R12, 0xffffffe ;  /* 0x0ffffffe0c037836 */ /* 0x002fc60000000000 */
[----:B------:R-:W-:-:S03]  /*d3a0*/  ISETP.GT.U32.AND P1, PT, R5, R2, PT ;  /* 0x000000020500720c */ /* 0x000fc60003f24070 */
[----:B------:R-:W0:Y:S10]  /*d3b0*/  F2I.FTZ.U32.TRUNC.NTZ R3, R3 ;  /* 0x0000000300037305 */ /* 0x000e34000021f000 */
[----:B------:R-:W-:-:S02]  /*d3c0*/  @!P1 IMAD.IADD R2, R2, 0x1, -R5 ;  /* 0x0000000102029824 */ /* 0x000fc400078e0a05 */
[----:B------:R-:W-:Y:S01]  /*d3d0*/  @!P1 VIADD R11, R11, 0x1 ;  /* 0x000000010b0b9836 */ /* 0x000fe20000000000 */
[----:B------:R-:W-:Y:S02]  /*d3e0*/  ISETP.NE.AND P1, PT, R7, RZ, PT ;  /* 0x000000ff0700720c */ /* 0x000fe40003f25270 */
[----:B------:R-:W-:Y:S01]  /*d3f0*/  ISETP.GE.U32.AND P0, PT, R2, R5, PT ;  /* 0x000000050200720c */ /* 0x000fe20003f06070 */
[----:B0-----:R-:W-:Y:S02]  /*d400*/  IMAD.MOV R5, RZ, RZ, -R3 ;  /* 0x000000ffff057224 */ /* 0x001fe400078e0a03 */
[----:B------:R-:W-:Y:S02]  /*d410*/  IMAD.MOV.U32 R2, RZ, RZ, RZ ;  /* 0x000000ffff027224 */ /* 0x000fe400078e00ff */
[----:B------:R-:W-:-:S04]  /*d420*/  IMAD R5, R5, R8, RZ ;  /* 0x0000000805057224 */ /* 0x000fc800078e02ff */
[----:B------:R-:W-:Y:S01]  /*d430*/  IMAD.HI.U32 R5, R3, R5, R2 ;  /* 0x0000000503057227 */ /* 0x000fe200078e0002 */
[----:B------:R-:W-:Y:S02]  /*d440*/  LOP3.LUT R2, R10, R7, RZ, 0x3c, !PT ;  /* 0x000000070a027212 */ /* 0x000fe400078e3cff */
[----:B------:R-:W-:Y:S01]  /*d450*/  IABS R3, R9 ;  /* 0x0000000900037213 */ /* 0x000fe20000000000 */
[----:B------:R-:W-:Y:S01]  /*d460*/  @P0 VIADD R11, R11, 0x1 ;  /* 0x000000010b0b0836 */ /* 0x000fe20000000000 */
[----:B------:R-:W-:-:S03]  /*d470*/  ISETP.GE.AND P2, PT, R2, RZ, PT ;  /* 0x000000ff0200720c */ /* 0x000fc60003f46270 */
[----:B------:R-:W-:-:S10]  /*d480*/  IMAD.MOV R3, RZ, RZ, -R3 ;  /* 0x000000ffff037224 */ /* 0x000fd400078e0a03 */
[----:B------:R-:W-:Y:S01]  /*d490*/  @!P2 IMAD.MOV R11, RZ, RZ, -R11 ;  /* 0x000000ffff0ba224 */ /* 0x000fe200078e0a0b */
[----:B------:R-:W-:-:S04]  /*d4a0*/  @!P1 LOP3.LUT R11, RZ, R7, RZ, 0x33, !PT ;  /* 0x00000007ff0b9212 */ /* 0x000fc800078e33ff */
[-C--:B------:R-:W-:Y:S01]  /*d4b0*/  IABS R2, R11.reuse ;  /* 0x0000000b00027213 */ /* 0x080fe20000000000 */
[----:B------:R-:W-:-:S04]  /*d4c0*/  IMAD R7, R7, R11, RZ ;  /* 0x0000000b07077224 */ /* 0x000fc800078e02ff */
[----:B------:R-:W-:-:S04]  /*d4d0*/  IMAD.HI.U32 R5, R5, R2, RZ ;  /* 0x0000000205057227 */ /* 0x000fc800078e00ff */
[----:B------:R-:W-:Y:S01]  /*d4e0*/  IMAD R3, R5, R3, R2 ;  /* 0x0000000305037224 */ /* 0x000fe200078e0202 */
[----:B------:R-:W-:-:S04]  /*d4f0*/  LOP3.LUT R2, R11, R9, RZ, 0x3c, !PT ;  /* 0x000000090b027212 */ /* 0x000fc800078e3cff */
[----:B------:R-:W-:Y:S02]  /*d500*/  ISETP.GT.U32.AND P1, PT, R8, R3, PT ;  /* 0x000000030800720c */ /* 0x000fe40003f24070 */
[----:B------:R-:W-:-:S11]  /*d510*/  ISETP.GE.AND P2, PT, R2, RZ, PT ;  /* 0x000000ff0200720c */ /* 0x000fd60003f46270 */
[----:B------:R-:W-:Y:S02]  /*d520*/  @!P1 IMAD.IADD R3, R3, 0x1, -R8 ;  /* 0x0000000103039824 */ /* 0x000fe400078e0a08 */
[----:B------:R-:W-:Y:S01]  /*d530*/  @!P1 VIADD R5, R5, 0x1 ;  /* 0x0000000105059836 */ /* 0x000fe20000000000 */
[----:B------:R-:W-:Y:S02]  /*d540*/  ISETP.NE.AND P1, PT, R9, RZ, PT ;  /* 0x000000ff0900720c */ /* 0x000fe40003f25270 */
[----:B------:R-:W-:-:S13]  /*d550*/  ISETP.GE.U32.AND P0, PT, R3, R8, PT ;  /* 0x000000080300720c */ /* 0x000fda0003f06070 */
[----:B------:R-:W-:-:S04]  /*d560*/  @P0 VIADD R5, R5, 0x1 ;  /* 0x0000000105050836 */ /* 0x000fc80000000000 */
[----:B------:R-:W-:Y:S01]  /*d570*/  @!P2 IMAD.MOV R5, RZ, RZ, -R5 ;  /* 0x000000ffff05a224 */ /* 0x000fe200078e0a05 */
[----:B------:R-:W-:-:S05]  /*d580*/  @!P1 LOP3.LUT R5, RZ, R9, RZ, 0x33, !PT ;  /* 0x00000009ff059212 */ /* 0x000fca00078e33ff */
[----:B------:R-:W-:-:S04]  /*d590*/  IMAD.MOV R2, RZ, RZ, -R5 ;  /* 0x000000ffff027224 */ /* 0x000fc800078e0a05 */
[C---:B------:R-:W-:Y:S02]  /*d5a0*/  IMAD R11, R9.reuse, R2, R11 ;  /* 0x00000002090b7224 */ /* 0x040fe400078e020b */
[----:B------:R-:W-:Y:S02]  /*d5b0*/  IMAD R2, R9, 0x1000000, R5 ;  /* 0x0100000009027824 */ /* 0x000fe400078e0205 */
[----:B------:R-:W-:Y:S02]  /*d5c0*/  IMAD.IADD R5, R10, 0x1, -R7 ;  /* 0x000000010a057824 */ /* 0x000fe400078e0a07 */
[----:B------:R-:W-:Y:S02]  /*d5d0*/  IMAD R3, R11, 0x10000, R2 ;  /* 0x000100000b037824 */ /* 0x000fe400078e0202 */
[----:B------:R-:W-:Y:S01]  /*d5e0*/  VIADD R2, R4, UR4 ;  /* 0x0000000404027c36 */ /* 0x000fe20008000000 */
[----:B------:R0:W-:Y:S04]  /*d5f0*/  STL [R1+0x4], R5 ;  /* 0x0000040501007387 */ /* 0x0001e80000100800 */
[----:B------:R0:W-:Y:S04]  /*d600*/  STL [R1+0xc], R2 ;  /* 0x00000c0201007387 */ /* 0x0001e80000100800 */
[----:B------:R0:W-:Y:S01]  /*d610*/  STL [R1+0x8], R3 ;  /* 0x0000080301007387 */ /* 0x0001e20000100800 */
[----:B------:R-:W-:Y:S05]  /*d620*/  BRA `(.L_x_439) ;  /* 0x0000000000107947 */ /* 0x000fea0003800000 */
.L_x_436:
[----:B------:R-:W-:Y:S01]  /*d630*/  IMAD.U32 R2, RZ, RZ, UR6 ;  /* 0x00000006ff027e24 */ /* 0x000fe2000f8e00ff */
[----:B------:R1:W-:Y:S04]  /*d640*/  STL [R1+0x4], RZ ;  /* 0x000004ff01007387 */ /* 0x0003e80000100800 */
[----:B------:R1:W-:Y:S04]  /*d650*/  STL [R1+0x8], RZ ;  /* 0x000008ff01007387 */ /* 0x0003e80000100800 */
[----:B------:R1:W-:Y:S02]  /*d660*/  STL [R1], R2 ;  /* 0x0000000201007387 */ /* 0x0003e40000100800 */
.L_x_439:
[----:B------:R-:W2:Y:S04]  /*d670*/  LDL R8, [R1] ;  /* 0x0000000001087983 */ /* 0x000ea80000100800 */
[----:B------:R-:W2:Y:S04]  /*d680*/  LDL R9, [R1+0x4] ;  /* 0x0000040001097983 */ /* 0x000ea80000100800 */
[----:B------:R-:W2:Y:S04]  /*d690*/  LDL R10, [R1+0x8] ;  /* 0x00000800010a7983 */ /* 0x000ea80000100800 */
[----:B------:R-:W2:Y:S01]  /*d6a0*/  LDL R11, [R1+0xc] ;  /* 0x00000c00010b7983 */ /* 0x000ea20000100800 */
[----:B------:R-:W-:-:S13]  /*d6b0*/  ISETP.NE.AND P0, PT, R0, RZ, PT ;  /* 0x000000ff0000720c */ /* 0x000fda0003f05270 */
[----:B0-----:R-:W0:Y:S01]  /*d6c0*/  @!P0 S2R R3, SR_CgaCtaId ;  /* 0x0000000000038919 */ /* 0x001e220000008800 */
[----:B------:R-:W-:-:S04]  /*d6d0*/  @!P0 MOV R0, 0x400 ;  /* 0x0000040000008802 */ /* 0x000fc80000000f00 */
[----:B0-----:R-:W-:-:S05]  /*d6e0*/  @!P0 LEA R0, R3, R0, 0x18 ;  /* 0x0000000003008211 */ /* 0x001fca00078ec0ff */
[----:B--2---:R0:W-:Y:S01]  /*d6f0*/  @!P0 STS.128 [R0+0x28cd0], R8 ;  /* 0x028cd00800008388 */ /* 0x0041e20000000c00 */
[----:B------:R-:W-:Y:S06]  /*d700*/  BAR.ARV 0x5, 0x180 ;  /* 0x0146000000007b1d */ /* 0x000fec0000002000 */
.L_x_434:
[----:B0-----:R-:W3:Y:S01]  /*d710*/  LDL R0, [R1+0xc] ;  /* 0x00000c0001007983 */ /* 0x001ee20000100800 */
[----:B------:R-:W-:Y:S01]  /*d720*/  ULDC UR4, c[0x0][0xc3c] ;  /* 0x00030f0000047ab9 */ /* 0x000fe20000000800 */
[----:B------:R-:W-:Y:S02]  /*d730*/  IMAD.MOV.U32 R19, RZ, RZ, RZ ;  /* 0x000000ffff137224 */ /* 0x000fe400078e00ff */
[----:B------:R0:W-:Y:S01]  /*d740*/  STL [R1+0x50], RZ ;  /* 0x000050ff01007387 */ /* 0x0001e20000100800 */
[----:B---3--:R-:W-:Y:S01]  /*d750*/  ISETP.GE.AND P0, PT, R0, UR4, PT ;  /* 0x0000000400007c0c */ /* 0x008fe2000bf06270 */
[----:B------:R-:W-:-:S05]  /*d760*/  IMAD.MOV.U32 R0, RZ, RZ, 0x1 ;  /* 0x00000001ff007424 */ /* 0x000fca00078e00ff */
[----:B------:R0:W-:Y:S07]  /*d770*/  STL [R1+0x10], R0 ;  /* 0x0000100001007387 */ /* 0x0001ee0000100800 */
[----:B------:R-:W-:Y:S05]  /*d780*/  @P0 BRA `(.L_x_440) ;  /* 0x00000060006c0947 */ /* 0x000fea0003800000 */
[----:B------:R-:W3:Y:S01]  /*d790*/  S2UR UR5, SR_CgaCtaId ;  /* 0x00000000000579c3 */ /* 0x000ee20000008800 */
[C---:B0-----:R-:W-:Y:S01]  /*d7a0*/  IMAD.SHL.U32 R0, R6.reuse, 0x8, RZ ;  /* 0x0000000806007824 */ /* 0x041fe200078e00ff */
[----:B------:R-:W-:Y:S01]  /*d7b0*/  LOP3.LUT R4, R6, 0x7f, RZ, 0xc0, !PT ;  /* 0x0000007f06047812 */ /* 0x000fe200078ec0ff */
[----:B------:R-:W-:Y:S01]  /*d7c0*/  UMOV UR4, 0x400 ;  /* 0x0000040000047882 */ /* 0x000fe20000000000 */
[----:B------:R-:W-:Y:S01]  /*d7d0*/  BSSY B8, `(.L_x_440) ;  /* 0x0000616000087945 */ /* 0x000fe20003800000 */
[----:B------:R-:W-:Y:S01]  /*d7e0*/  IMAD.MOV.U32 R19, RZ, RZ, RZ ;  /* 0x000000ffff137224 */ /* 0x000fe200078e00ff */
[----:B------:R-:W-:Y:S01]  /*d7f0*/  LOP3.LUT R3, R0, 0x1f8, RZ, 0xc0, !PT ;  /* 0x000001f800037812 */ /* 0x000fe200078ec0ff */
[----:B-1----:R-:W-:Y:S01]  /*d800*/  IMAD.SHL.U32 R2, R4, 0x8, RZ ;  /* 0x0000000804027824 */ /* 0x002fe200078e00ff */
[----:B------:R-:W-:Y:S01]  /*d810*/  ULDC UR37, c[0x0][0xc] ;  /* 0x0000030000257ab9 */ /* 0x000fe20000000800 */
[----:B------:R-:W-:Y:S01]  /*d820*/  IMAD.MOV.U32 R0, RZ, RZ, 0x1 ;  /* 0x00000001ff007424 */ /* 0x000fe200078e00ff */
[----:B------:R-:W-:Y:S01]  /*d830*/  LOP3.LUT R3, R3, 0x38, R6, 0x78, !PT ;  /* 0x0000003803037812 */ /* 0x000fe200078e7806 */
[----:B------:R-:W-:Y:S01]  /*d840*/  IMAD.SHL.U32 R6, R6, 0x10, RZ ;  /* 0x0000001006067824 */ /* 0x000fe200078e00ff */
[----:B------:R-:W-:-:S02]  /*d850*/  ULDC.64 UR38, c[0x0][0x198] ;  /* 0x0000660000267ab9 */ /* 0x000fc40000000a00 */
[----:B------:R-:W-:Y:S02]  /*d860*/  LOP3.LUT R3, R3, 0x200, R2, 0xf8, !PT ;  /* 0x0000020003037812 */ /* 0x000fe400078ef802 */
[----:B------:R-:W-:-:S04]  /*d870*/  SHF.R.U32.HI R2, RZ, 0x3, R4 ;  /* 0x00000003ff027819 */ /* 0x000fc80000011604 */
[----:B------:R-:W-:Y:S01]  /*d880*/  LOP3.LUT R4, R2, 0x70, R6, 0xf8, !PT ;  /* 0x0000007002047812 */ /* 0x000fe200078ef806 */
[----:B---3--:R-:W-:-:S06]  /*d890*/  ULEA UR4, UR5, UR4, 0x18 ;  /* 0x0000000405047291 */ /* 0x008fcc000f8ec03f */
[----:B------:R-:W-:-:S04]  /*d8a0*/  IMAD.U32 R18, RZ, RZ, UR4 ;  /* 0x00000004ff127e24 */ /* 0x000fc8000f8e00ff */
[----:B------:R-:W-:-:S05]  /*d8b0*/  IMAD R2, R3, 0x2, R18 ;  /* 0x0000000203027824 */ /* 0x000fca00078e0212 */
[----:B------:R0:W-:Y:S04]  /*d8c0*/  STL [R1+0x54], R2 ;  /* 0x0000540201007387 */ /* 0x0001e80000100800 */
[----:B------:R0:W-:Y:S04]  /*d8d0*/  STL [R1+0x10], R0 ;  /* 0x0000100001007387 */ /* 0x0001e80000100800 */
[----:B------:R0:W-:Y:S02]  /*d8e0*/  STL [R1+0x50], RZ ;  /* 0x000050ff01007387 */ /* 0x0001e40000100800 */
.L_x_558:
[----:B0--3--:R-:W3:Y:S01]  /*d8f0*/  LDL R0, [R1+0xc] ;  /* 0x00000c0001007983 */ /* 0x009ee20000100800 */
[----:B------:R-:W3:Y:S01]  /*d900*/  LDC.64 R2, c[0x0][0xc88] ;  /* 0x00032200ff027b82 */ /* 0x000ee20000000a00 */
[----:B------:R-:W-:Y:S05]  /*d910*/  YIELD ;  /* 0x0000000000007946 */ /* 0x000fea0003800000 */
[----:B------:R-:W-:Y:S01]  /*d920*/  ULDC.64 UR4, c[0x0][0xa28] ;  /* 0x00028a0000047ab9 */ /* 0x000fe20000000a00 */
[----:B-1----:R-:W-:Y:S01]  /*d930*/  IMAD.MOV.U32 R6, RZ, RZ, RZ ;  /* 0x000000ffff067224 */ /* 0x002fe200078e00ff */
[----:B------:R-:W-:Y:S01]  /*d940*/  ISETP.NE.U32.AND P0, PT, RZ, UR4, PT ;  /* 0x00000004ff007c0c */ /* 0x000fe2000bf05070 */
[----:B------:R-:W-:Y:S01]  /*d950*/  ULDC.64 UR6, c[0x0][0xa18] ;  /* 0x0002860000067ab9 */ /* 0x000fe20000000a00 */
[----:B------:R-:W-:Y:S01]  /*d960*/  ULDC.64 UR8, c[0x0][0xa08] ;  /* 0x0002820000087ab9 */ /* 0x000fe20000000a00 */
[----:B---3--:R-:W-:-:S05]  /*d970*/  IMAD.WIDE R2, R0, 0x4, R2 ;  /* 0x0000000400027825 */ /* 0x008fca00078e0202 */
[----:B--2---:R-:W2:Y:S01]  /*d980*/  LDG.E R10, desc[UR40][R2.64] ;  /* 0x00000028020a7981 */ /* 0x004ea2000c1e1900 */
[----:B------:R-:W-:Y:S01]  /*d990*/  ISETP.NE.AND.EX P0, PT, RZ, UR5, PT, P0 ;  /* 0x00000005ff007c0c */ /* 0x000fe2000bf05300 */
[----:B------:R-:W-:Y:S01]  /*d9a0*/  IMAD.MOV.U32 R0, RZ, RZ, RZ ;  /* 0x000000ffff007224 */ /* 0x000fe200078e00ff */
[----:B--2---:R-:W-:Y:S01]  /*d9b0*/  SHF.R.S32.HI R4, RZ, 0x1f, R10 ;  /* 0x0000001fff047819 */ /* 0x004fe2000001140a */
[----:B------:R-:W-:-:S10]  /*d9c0*/  IMAD.SHL.U32 R16, R10, 0x4, RZ ;  /* 0x000000040a107824 */ /* 0x000fd400078e00ff */
[C---:B------:R-:W-:Y:S01]  /*d9d0*/  @P0 LEA R2, P1, R10.reuse, UR4, 0x2 ;  /* 0x000000040a020c11 */ /* 0x040fe2000f8210ff */
[----:B------:R-:W-:Y:S03]  /*d9e0*/  STL [R1+0x24], R10 ;  /* 0x0000240a01007387 */ /* 0x000fe60000100800 */
[C-C-:B------:R-:W-:Y:S01]  /*d9f0*/  @P0 LEA.HI.X R3, R10.reuse, UR5, R4.reuse, 0x2, P1 ;  /* 0x000000050a030c11 */ /* 0x140fe200088f1404 */
[----:B------:R-:W-:Y:S01]  /*da00*/  ULDC.64 UR4, c[0x0][0xa00] ;  /* 0x0002800000047ab9 */ /* 0x000fe20000000a00 */
[----:B------:R-:W-:Y:S01]  /*da10*/  SHF.L.U64.HI R9, R10, 0x2, R4 ;  /* 0x000000020a097819 */ /* 0x000fe20000010204 */
[----:B------:R0:W-:Y:S01]  /*da20*/  STL [R1+0x38], R4 ;  /* 0x0000380401007387 */ /* 0x0001e20000100800 */
[----:B------:R-:W-:-:S03]  /*da30*/  ISETP.NE.U32.AND P1, PT, RZ, UR4, PT ;  /* 0x00000004ff007c0c */ /* 0x000fc6000bf25070 */
[----:B------:R1:W5:Y:S01]  /*da40*/  @P0 LDG.E R0, desc[UR40][R2.64] ;  /* 0x0000002802000981 */ /* 0x000362000c1e1900 */
[----:B------:R-:W-:Y:S01]  /*da50*/  ISETP.NE.AND.EX P1, PT, RZ, UR5, PT, P1 ;  /* 0x00000005ff007c0c */ /* 0x000fe2000bf25310 */
[----:B------:R-:W-:Y:S01]  /*da60*/  IMAD.MOV.U32 R8, RZ, RZ, RZ ;  /* 0x000000ffff087224 */ /* 0x000fe200078e00ff */
[----:B------:R-:W-:Y:S01]  /*da70*/  ISETP.NE.U32.AND P2, PT, RZ, UR6, PT ;  /* 0x00000006ff007c0c */ /* 0x000fe2000bf45070 */
[----:B------:R-:W-:Y:S01]  /*da80*/  STL [R1+0x14], R9 ;  /* 0x0000140901007387 */ /* 0x000fe20000100800 */
[----:B------:R-:W-:Y:S02]  /*da90*/  ISETP.NE.U32.AND P0, PT, RZ, UR8, PT ;  /* 0x00000008ff007c0c */ /* 0x000fe4000bf05070 */
[C---:B0-----:R-:W-:Y:S02]  /*daa0*/  IADD3 R4, P4, R16.reuse, UR8, RZ ;  /* 0x0000000810047c10 */ /* 0x041fe4000ff9e0ff */
[----:B-1----:R-:W-:Y:S02]  /*dab0*/  IADD3 R2, P3, R16, UR4, RZ ;  /* 0x0000000410027c10 */ /* 0x002fe4000ff7e0ff */
[----:B------:R-:W-:-:S02]  /*dac0*/  ISETP.NE.AND.EX P2, PT, RZ, UR7, PT, P2 ;  /* 0x00000007ff007c0c */ /* 0x000fc4000bf45320 */
[C---:B------:R-:W-:Y:S02]  /*dad0*/  IADD3.X R3, R9.reuse, UR5, RZ, P3, !PT ;  /* 0x0000000509037c10 */ /* 0x040fe40009ffe4ff */
[----:B------:R-:W-:Y:S02]  /*dae0*/  ISETP.NE.AND.EX P0, PT, RZ, UR9, PT, P0 ;  /* 0x00000009ff007c0c */ /* 0x000fe4000bf05300 */
[----:B------:R-:W-:Y:S01]  /*daf0*/  IADD3.X R5, R9, UR9, RZ, P4, !PT ;  /* 0x0000000909057c10 */ /* 0x000fe2000a7fe4ff */
[----:B------:R-:W2:Y:S01]  /*db00*/  @P1 LDG.E R6, desc[UR40][R2.64] ;  /* 0x0000002802061981 */ /* 0x000ea2000c1e1900 */
[----:B------:R-:W-:Y:S02]  /*db10*/  ULDC UR4, c[0x0][0x288] ;  /* 0x0000a20000047ab9 */ /* 0x000fe40000000800 */
[----:B------:R-:W-:Y:S01]  /*db20*/  IMAD.U32 R11, RZ, RZ, UR4 ;  /* 0x00000004ff0b7e24 */ /* 0x000fe2000f8e00ff */
[----:B------:R-:W-:-:S06]  /*db30*/  ULDC.64 UR4, c[0x0][0x418] ;  /* 0x0001060000047ab9 */ /* 0x000fcc0000000a00 */
[----:B------:R-:W5:Y:S04]  /*db40*/  @P0 LDG.E R8, desc[UR40][R4.64] ;  /* 0x0000002804080981 */ /* 0x000f68000c1e1900 */
[----:B--2---:R0:W-:Y:S02]  /*db50*/  STL [R1+0x30], R6 ;  /* 0x0000300601007387 */ /* 0x0041e40000100800 */
[----:B0-----:R-:W-:-:S04]  /*db60*/  @P2 IADD3 R6, P3, R16, UR6, RZ ;  /* 0x0000000610062c10 */ /* 0x001fc8000ff7e0ff */
[----:B------:R-:W-:-:S05]  /*db70*/  @P2 IADD3.X R7, R9, UR7, RZ, P3, !PT ;  /* 0x0000000709072c10 */ /* 0x000fca0009ffe4ff */
[----:B------:R0:W2:Y:S01]  /*db80*/  @P2 LDG.E R11, desc[UR40][R6.64] ;  /* 0x00000028060b2981 */ /* 0x0000a2000c1e1900 */
[----:B------:R-:W-:-:S03]  /*db90*/  UISETP.NE.U32.AND UP0, UPT, UR4, URZ, UPT ;  /* 0x0000003f0400728c */ /* 0x000fc6000bf05070 */
[----:B------:R-:W-:Y:S01]  /*dba0*/  ULDC UR4, c[0x0][0x424] ;  /* 0x0001090000047ab9 */ /* 0x000fe20000000800 */
[----:B------:R-:W-:-:S03]  /*dbb0*/  UISETP.NE.AND.EX UP0, UPT, UR5, URZ, UPT, UP0 ;  /* 0x0000003f0500728c */ /* 0x000fc6000bf05300 */
[----:B------:R-:W-:Y:S01]  /*dbc0*/  ULDC UR5, c[0x0][0x2f0] ;  /* 0x0000bc0000057ab9 */ /* 0x000fe20000000800 */
[----:B------:R-:W-:-:S04]  /*dbd0*/  USEL UR4, UR4, 0x1, UP0 ;  /* 0x0000000104047887 */ /* 0x000fc80008000000 */
[----:B------:R-:W-:-:S06]  /*dbe0*/  UIMAD UR4, UR4, UR5, URZ ;  /* 0x00000005040472a4 */ /* 0x000fcc000f8e023f */
[----:B0-----:R-:W-:Y:S01]  /*dbf0*/  IMAD.U32 R6, RZ, RZ, UR4 ;  /* 0x00000004ff067e24 */ /* 0x001fe2000f8e00ff */
[----:B--2---:R0:W-:Y:S01]  /*dc00*/  STL [R1+0x40], R11 ;  /* 0x0000400b01007387 */ /* 0x0041e20000100800 */
[----:B------:R-:W-:Y:S05]  /*dc10*/  @P2 BRA `(.L_x_441) ;  /* 0x0000000000142947 */ /* 0x000fea0003800000 */
[----:B------:R-:W-:Y:S05]  /*dc20*/  @!P1 BRA `(.L_x_441) ;  /* 0x0000000000109947 */ /* 0x000fea0003800000 */
[----:B------:R-:W2:Y:S04]  /*dc30*/  LDG.E R7, desc[UR40][R2.64] ;  /* 0x0000002802077981 */ /* 0x000ea8000c1e1900 */
[----:B------:R-:W2:Y:S02]  /*dc40*/  LDG.E R2, desc[UR40][R2.64+0x4] ;  /* 0x0000042802027981 */ /* 0x000ea4000c1e1900 */
[----:B--2---:R-:W-:-:S05]  /*dc50*/  IMAD.IADD R2, R2, 0x1, -R7 ;  /* 0x0000000102027824 */ /* 0x004fca00078e0a07 */
[----:B------:R1:W-:Y:S02]  /*dc60*/  STL [R1+0x40], R2 ;  /* 0x0000400201007387 */ /* 0x0003e40000100800 */
.L_x_441:
[----:B------:R-:W1:Y:S01]  /*dc70*/  LDL.LU R7, [R1+0x8] ;  /* 0x0000080001077983 */ /* 0x000e620000300800 */
[----:B------:R-:W-:Y:S02]  /*dc80*/  ULDC.64 UR4, c[0x0][0xa20] ;  /* 0x0002880000047ab9 */ /* 0x000fe40000000a00 */
[----:B------:R-:W-:-:S04]  /*dc90*/  ISETP.NE.U32.AND P1, PT, RZ, UR4, PT ;  /* 0x00000004ff007c0c */ /* 0x000fc8000bf25070 */
[----:B------:R-:W-:Y:S02]  /*dca0*/  ISETP.NE.AND.EX P1, PT, RZ, UR5, PT, P1 ;  /* 0x00000005ff007c0c */ /* 0x000fe4000bf25310 */
[C---:B-1----:R-:W-:Y:S02]  /*dcb0*/  LOP3.LUT R2, R7.reuse, 0xff000000, RZ, 0xc0, !PT ;  /* 0xff00000007027812 */ /* 0x042fe400078ec0ff */
[C---:B------:R-:W-:Y:S02]  /*dcc0*/  LOP3.LUT R3, R7.reuse, 0xff0000, RZ, 0xc0, !PT ;  /* 0x00ff000007037812 */ /* 0x040fe400078ec0ff */
[----:B------:R-:W-:Y:S02]  /*dcd0*/  SHF.R.U32.HI R2, RZ, 0x8, R2 ;  /* 0x00000008ff027819 */ /* 0x000fe40000011602 */
[----:B------:R-:W-:Y:S01]  /*dce0*/  LOP3.LUT R17, R7, 0xffff, RZ, 0xc0, !PT ;  /* 0x0000ffff07117812 */ /* 0x000fe200078ec0ff */
[----:B-----5:R-:W-:Y:S01]  /*dcf0*/  IMAD.IADD R7, R8, 0x1, R0 ;  /* 0x0000000108077824 */ /* 0x020fe200078e0200 */
[----:B------:R-:W-:Y:S01]  /*dd00*/  LEA.HI R2, R3, R2, RZ, 0x10 ;  /* 0x0000000203027211 */ /* 0x000fe200078f80ff */
[----:B------:R-:W-:-:S05]  /*dd10*/  IMAD.MOV.U32 R3, RZ, RZ, R10 ;  /* 0x000000ffff037224 */ /* 0x000fca00078e000a */
[----:B------:R1:W-:Y:S04]  /*dd20*/  STL [R1+0x8], R3 ;  /* 0x0000080301007387 */ /* 0x0003e80000100800 */
[----:B------:R1:W-:Y:S01]  /*dd30*/  STL [R1+0x1c], R7 ;  /* 0x00001c0701007387 */ /* 0x0003e20000100800 */
[----:B------:R-:W-:Y:S05]  /*dd40*/  @!P1 BRA `(.L_x_442) ;  /* 0x0000000000109947 */ /* 0x000fea0003800000 */
[----:B------:R-:W-:-:S04]  /*dd50*/  IADD3 R6, P0, R16, UR4, RZ ;  /* 0x0000000410067c10 */ /* 0x000fc8000ff1e0ff */
[----:B-1----:R-:W-:-:S05]  /*dd60*/  IADD3.X R7, R9, UR5, RZ, P0, !PT ;  /* 0x0000000509077c10 */ /* 0x002fca00087fe4ff */
[----:B------:R2:W5:Y:S01]  /*dd70*/  LDG.E R6, desc[UR40][R6.64] ;  /* 0x0000002806067981 */ /* 0x000562000c1e1900 */
[----:B------:R-:W-:Y:S05]  /*dd80*/  BRA `(.L_x_443) ;  /* 0x0000000000107947 */ /* 0x000fea0003800000 */
.L_x_442:
[----:B------:R-:W-:Y:S05]  /*dd90*/  @!P0 BRA `(.L_x_443) ;  /* 0x00000000000c8947 */ /* 0x000fea0003800000 */
[----:B------:R-:W2:Y:S04]  /*dda0*/  LDG.E R6, desc[UR40][R4.64] ;  /* 0x0000002804067981 */ /* 0x000ea8000c1e1900 */
[----:B------:R-:W2:Y:S02]  /*ddb0*/  LDG.E R4, desc[UR40][R4.64+0x4] ;  /* 0x0000042804047981 */ /* 0x000ea4000c1e1900 */
[----:B--2---:R-:W-:-:S07]  /*ddc0*/  IMAD.IADD R6, R4, 0x1, -R6 ;  /* 0x0000000104067824 */ /* 0x004fce00078e0a06 */
.L_x_443:
[----:B-----5:R-:W-:Y:S01]  /*ddd0*/  IMAD.IADD R6, R6, 0x1, -R0 ;  /* 0x0000000106067824 */ /* 0x020fe200078e0a00 */
[----:B------:R-:W-:Y:S01]  /*dde0*/  LOP3.LUT R9, R2, 0xff, RZ, 0xc0, !PT ;  /* 0x000000ff02097812 */ /* 0x000fe200078ec0ff */
[----:B------:R-:W-:Y:S01]  /*ddf0*/  IMAD.MOV.U32 R4, RZ, RZ, RZ ;  /* 0x000000ffff047224 */ /* 0x000fe200078e00ff */
[----:B------:R-:W-:Y:S01]  /*de00*/  BSSY B0, `(.L_x_444) ;  /* 0x000002a000007945 */ /* 0x000fe20003800000 */
[C---:B------:R-:W-:Y:S01]  /*de10*/  VIADD R0, R6.reuse, 0x3f ;  /* 0x0000003f06007836 */ /* 0x040fe20000000000 */
[----:B------:R-:W-:Y:S01]  /*de20*/  ISETP.GE.AND P0, PT, R6, 0x1, PT ;  /* 0x000000010600780c */ /* 0x000fe20003f06270 */
[----:B------:R-:W-:-:S03]  /*de30*/  IMAD.MOV.U32 R10, RZ, RZ, R4 ;  /* 0x000000ffff0a7224 */ /* 0x000fc600078e0004 */
[----:B-1----:R-:W-:-:S04]  /*de40*/  SHF.R.S32.HI R3, RZ, 0x1f, R0 ;  /* 0x0000001fff037819 */ /* 0x002fc80000011400 */
[----:B------:R-:W-:-:S04]  /*de50*/  LEA.HI R3, R3, R0, RZ, 0x6 ;  /* 0x0000000003037211 */ /* 0x000fc800078f30ff */
[----:B------:R-:W-:-:S05]  /*de60*/  SHF.R.S32.HI R8, RZ, 0x6, R3 ;  /* 0x00000006ff087819 */ /* 0x000fca0000011403 */
[----:B------:R1:W-:Y:S04]  /*de70*/  STL [R1+0x3c], R8 ;  /* 0x00003c0801007387 */ /* 0x0003e80000100800 */
[----:B------:R1:W-:Y:S04]  /*de80*/  STL [R1+0x34], R4 ;  /* 0x0000340401007387 */ /* 0x0003e80000100800 */
[----:B------:R1:W-:Y:S01]  /*de90*/  STL [R1+0x58], R9 ;  /* 0x0000580901007387 */ /* 0x0003e20000100800 */
[----:B------:R-:W-:Y:S05]  /*dea0*/  @!P0 BRA `(.L_x_445) ;  /* 0x00000000007c8947 */ /* 0x000fea0003800000 */
[----:B------:R-:W-:-:S04]  /*deb0*/  SHF.R.U32.HI R0, RZ, 0x10, R2 ;  /* 0x00000010ff007819 */ /* 0x000fc80000011602 */
[----:B------:R-:W-:-:S13]  /*dec0*/  ISETP.NE.AND P0, PT, R0, RZ, PT ;  /* 0x000000ff0000720c */ /* 0x000fda0003f05270 */
[----:B------:R-:W1:Y:S02]  /*ded0*/  @!P0 LDC R0, c[0x0][0x9f0] ;  /* 0x00027c00ff008b82 */ /* 0x000e640000000800 */
[----:B-1----:R-:W-:-:S04]  /*dee0*/  IABS R4, R0 ;  /* 0x0000000000047213 */ /* 0x002fc80000000000 */
[----:B------:R-:W1:Y:S08]  /*def0*/  I2F.RP R2, R4 ;  /* 0x0000000400027306 */ /* 0x000e700000209400 */
[----:B-1----:R-:W1:Y:S02]  /*df00*/  MUFU.RCP R2, R2 ;  /* 0x0000000200027308 */ /* 0x002e640000001000 */
[----:B-1----:R-:W-:-:S06]  /*df10*/  VIADD R2, R2, 0xffffffe ;  /* 0x0ffffffe02027836 */ /* 0x002fcc0000000000 */
[----:B------:R-:W1:Y:S02]  /*df20*/  F2I.FTZ.U32.TRUNC.NTZ R3, R2 ;  /* 0x0000000200037305 */ /* 0x000e64000021f000 */
[----:B-1----:R-:W-:-:S04]  /*df30*/  IMAD.MOV R2, RZ, RZ, -R3 ;  /* 0x000000ffff027224 */ /* 0x002fc800078e0a03 */
[----:B------:R-:W-:Y:S02]  /*df40*/  IMAD R5, R2, R4, RZ ;  /* 0x0000000402057224 */ /* 0x000fe400078e02ff */
[----:B------:R-:W-:-:S04]  /*df50*/  IMAD.MOV.U32 R2, RZ, RZ, RZ ;  /* 0x000000ffff027224 */ /* 0x000fc800078e00ff */
[----:B--2---:R-:W-:Y:S01]  /*df60*/  IMAD.HI.U32 R7, R3, R5, R2 ;  /* 0x0000000503077227 */ /* 0x004fe200078e0002 */
[----:B------:R-:W-:Y:S02]  /*df70*/  IABS R2, R0 ;  /* 0x0000000000027213 */ /* 0x000fe40000000000 */
[----:B------:R-:W-:-:S03]  /*df80*/  IADD3 R3, R0, -0x1, R8 ;  /* 0xffffffff00037810 */ /* 0x000fc60007ffe008 */
[----:B------:R-:W-:Y:S01]  /*df90*/  IMAD.MOV R2, RZ, RZ, -R2 ;  /* 0x000000ffff027224 */ /* 0x000fe200078e0a02 */
[----:B------:R-:W-:Y:S02]  /*dfa0*/  IABS R5, R3 ;  /* 0x0000000300057213 */ /* 0x000fe40000000000 */
[----:B------:R-:W-:Y:S01]  /*dfb0*/  LOP3.LUT R3, R3, R0, RZ, 0x3c, !PT ;  /* 0x0000000003037212 */ /* 0x000fe200078e3cff */
[----:B------:R-:W-:Y:S02]  /*dfc0*/  IMAD.MOV.U32 R6, RZ, RZ, R2 ;  /* 0x000000ffff067224 */ /* 0x000fe400078e0002 */
[----:B------:R-:W-:Y:S01]  /*dfd0*/  IMAD.HI.U32 R2, R7, R5, RZ ;  /* 0x0000000507027227 */ /* 0x000fe200078e00ff */
[----:B------:R-:W-:-:S03]  /*dfe0*/  ISETP.GE.AND P2, PT, R3, RZ, PT ;  /* 0x000000ff0300720c */ /* 0x000fc60003f46270 */
[----:B------:R-:W-:-:S05]  /*dff0*/  IMAD R5, R2, R6, R5 ;  /* 0x0000000602057224 */ /* 0x000fca00078e0205 */
[----:B------:R-:W-:-:S13]  /*e000*/  ISETP.GT.U32.AND P1, PT, R4, R5, PT ;  /* 0x000000050400720c */ /* 0x000fda0003f24070 */
[----:B------:R-:W-:Y:S02]  /*e010*/  @!P1 IMAD.IADD R5, R5, 0x1, -R4 ;  /* 0x0000000105059824 */ /* 0x000fe400078e0a04 */
[----:B------:R-:W-:Y:S01]  /*e020*/  @!P1 VIADD R2, R2, 0x1 ;  /* 0x0000000102029836 */ /* 0x000fe20000000000 */
[----:B------:R-:W-:Y:S02]  /*e030*/  ISETP.NE.AND P1, PT, R0, RZ, PT ;  /* 0x000000ff0000720c */ /* 0x000fe40003f25270 */
[----:B------:R-:W-:-:S13]  /*e040*/  ISETP.GE.U32.AND P0, PT, R5, R4, PT ;  /* 0x000000040500720c */ /* 0x000fda0003f06070 */
[----:B------:R-:W-:-:S04]  /*e050*/  @P0 VIADD R2, R2, 0x1 ;  /* 0x0000000102020836 */ /* 0x000fc80000000000 */
[----:B------:R-:W-:Y:S01]  /*e060*/  @!P2 IMAD.MOV R2, RZ, RZ, -R2 ;  /* 0x000000ffff02a224 */ /* 0x000fe200078e0a02 */
[----:B------:R-:W-:-:S05]  /*e070*/  @!P1 LOP3.LUT R2, RZ, R0, RZ, 0x33, !PT ;  /* 0x00000000ff029212 */ /* 0x000fca00078e33ff */
[----:B------:R-:W-:-:S05]  /*e080*/  IMAD.MOV.U32 R10, RZ, RZ, R2 ;  /* 0x000000ffff0a7224 */ /* 0x000fca00078e0002 */
[----:B------:R3:W-:Y:S02]  /*e090*/  STL [R1+0x34], R10 ;  /* 0x0000340a01007387 */ /* 0x0007e40000100800 */
.L_x_445:
[----:B------:R-:W-:Y:S05]  /*e0a0*/  BSYNC B0 ;  /* 0x0000000000007941 */ /* 0x000fea0003800000 */
.L_x_444:
[----:B------:R-:W-:Y:S01]  /*e0b0*/  IMAD.MOV.U32 R0, RZ, RZ, R10 ;  /* 0x000000ffff007224 */ /* 0x000fe200078e000a */
[----:B------:R-:W-:Y:S03]  /*e0c0*/  BSSY B7, `(.L_x_446) ;  /* 0x00004ad000077945 */ /* 0x000fe60003800000 */
[----:B------:R-:W-:-:S05]  /*e0d0*/  IMAD R2, R9, R0, RZ ;  /* 0x0000000009027224 */ /* 0x000fca00078e02ff */
[----:B------:R-:W-:Y:S01]  /*e0e0*/  VIADDMNMX R0, R2, R0, R8, PT ;  /* 0x0000000002007246 */ /* 0x000fe20003800108 */
[----:B------:R4:W-:Y:S03]  /*e0f0*/  STL [R1+0x20], R2 ;  /* 0x0000200201007387 */ /* 0x0009e60000100800 */
[----:B------:R-:W-:Y:S01]  /*e100*/  ISETP.GT.AND P0, PT, R0, R2, PT ;  /* 0x000000020000720c */ /* 0x000fe20003f04270 */
[----:B------:R4:W-:-:S12]  /*e110*/  STL [R1+0x2c], R0 ;  /* 0x00002c0001007387 */ /* 0x0009d80000100800 */
[----:B----4-:R-:W-:Y:S05]  /*e120*/  @P0 BRA `(.L_x_447) ;  /* 0x0000000000480947 */ /* 0x010fea0003800000 */
[----:B------:R-:W4:Y:S02]  /*e130*/  S2R R0, SR_TID.X ;  /* 0x0000000000007919 */ /* 0x000f240000002100 */
[----:B----4-:R-:W-:-:S04]  /*e140*/  LOP3.LUT R0, R0, 0x7f, RZ, 0xc0, !PT ;  /* 0x0000007f00007812 */ /* 0x010fc800078ec0ff */
[----:B------:R-:W-:-:S13]  /*e150*/  ISETP.NE.AND P0, PT, R0, RZ, PT ;  /* 0x000000ff0000720c */ /* 0x000fda0003f05270 */
[----:B------:R-:W-:Y:S05]  /*e160*/  @P0 BRA `(.L_x_448) ;  /* 0x0000004800880947 */ /* 0x000fea0003800000 */
[----:B------:R-:W4:Y:S01]  /*e170*/  S2R R5, SR_LANEID ;  /* 0x0000000000057919 */ /* 0x000f220000000000 */
[----:B------:R-:W-:Y:S01]  /*e180*/  VOTEU.ANY UR4, UPT, PT ;  /* 0x0000000000047886 */ /* 0x000fe200038e0100 */
[----:B------:R-:W5:Y:S01]  /*e190*/  LDC.64 R2, c[0x0][0xc60] ;  /* 0x00031800ff027b82 */ /* 0x000f620000000a00 */
[----:B------:R-:W4:Y:S02]  /*e1a0*/  FLO.U32 R0, UR4 ;  /* 0x0000000400007d00 */ /* 0x000f2400080e0000 */
[----:B----4-:R-:W-:-:S06]  /*e1b0*/  ISETP.EQ.U32.AND P0, PT, R0, R5, PT ;  /* 0x000000050000720c */ /* 0x010fcc0003f02070 */
[----:B------:R-:W5:Y:S07]  /*e1c0*/  POPC R5, UR4 ;  /* 0x0000000400057d09 */ /* 0x000f6e0008000000 */
[----:B-----5:R-:W4:Y:S01]  /*e1d0*/  @P0 ATOMG.E.ADD.STRONG.GPU PT, R3, desc[UR40][R2.64], R5 ;  /* 0x00000005020309a8 */ /* 0x020f2200081ee1e8 */
[----:B-1----:R-:W1:Y:S02]  /*e1e0*/  S2R R4, SR_LTMASK ;  /* 0x0000000000047919 */ /* 0x002e640000003900 */
[----:B-1----:R-:W-:-:S04]  /*e1f0*/  LOP3.LUT R4, R4, UR4, RZ, 0xc0, !PT ;  /* 0x0000000404047c12 */ /* 0x002fc8000f8ec0ff */
[----:B--2---:R-:W1:Y:S01]  /*e200*/  POPC R7, R4 ;  /* 0x0000000400077309 */ /* 0x004e620000000000 */
[----:B----4-:R-:W1:Y:S02]  /*e210*/  SHFL.IDX PT, R0, R3, R0, 0x1f ;  /* 0x00001f0003007589 */ /* 0x010e6400000e0000 */
[----:B-1----:R-:W-:-:S05]  /*e220*/  IADD3 R0, R0, UR37, R7 ;  /* 0x0000002500007c10 */ /* 0x002fca000fffe007 */
[----:B------:R4:W-:Y:S01]  /*e230*/  STL [R1], R0 ;  /* 0x0000000001007387 */ /* 0x0009e20000100800 */
[----:B------:R-:W-:Y:S05]  /*e240*/  BRA `(.L_x_448) ;  /* 0x0000004800507947 */ /* 0x000fea0003800000 */
.L_x_447:
[----:B------:R-:W-:Y:S01]  /*e250*/  VIADD R0, R18, 0x22400 ;  /* 0x0002240012007836 */ /* 0x000fe20000000000 */
[----:B------:R-:W-:Y:S04]  /*e260*/  BSSY B6, `(.L_x_449) ;  /* 0x0000013000067945 */ /* 0x000fe80003800000 */
[----:B------:R-:W-:-:S13]  /*e270*/  LOP3.LUT P0, RZ, R0, 0x3ff, RZ, 0xc0, !PT ;  /* 0x000003ff00ff7812 */ /* 0x000fda000780c0ff */
[----:B------:R-:W-:Y:S05]  /*e280*/  @!P0 BRA `(.L_x_450) ;  /* 0x0000000000408947 */ /* 0x000fea0003800000 */
[----:B------:R-:W-:Y:S01]  /*e290*/  MOV R2, 0x0 ;  /* 0x0000000000027802 */ /* 0x000fe20000000f00 */
[----:B------:R-:W-:Y:S01]  /*e2a0*/  ULDC.64 UR6, c[0x4][0x90] ;  /* 0x0100240000067ab9 */ /* 0x000fe20000000a00 */
[----:B------:R-:W-:Y:S01]  /*e2b0*/  ULDC.64 UR8, c[0x4][0x98] ;  /* 0x0100260000087ab9 */ /* 0x000fe20000000a00 */
[----:B------:R-:W-:Y:S01]  /*e2c0*/  ULDC.64 UR4, c[0x4][0x8] ;  /* 0x0100020000047ab9 */ /* 0x000fe20000000a00 */
[----:B-1----:R-:W-:Y:S02]  /*e2d0*/  IMAD.U32 R4, RZ, RZ, UR6 ;  /* 0x00000006ff047e24 */ /* 0x002fe4000f8e00ff */
[----:B------:R-:W1:Y:S01]  /*e2e0*/  LDC.64 R2, c[0x4][R2] ;  /* 0x0100000002027b82 */ /* 0x000e620000000a00 */
[----:B------:R-:W-:Y:S02]  /*e2f0*/  IMAD.U32 R5, RZ, RZ, UR7 ;  /* 0x00000007ff057e24 */ /* 0x000fe4000f8e00ff */
[----:B------:R-:W-:Y:S02]  /*e300*/  IMAD.U32 R6, RZ, RZ, UR8 ;  /* 0x00000008ff067e24 */ /* 0x000fe4000f8e00ff */
[----:B--2---:R-:W-:-:S02]  /*e310*/  IMAD.U32 R7, RZ, RZ, UR9 ;  /* 0x00000009ff077e24 */ /* 0x004fc4000f8e00ff */
[----:B---3--:R-:W-:Y:S02]  /*e320*/  IMAD.U32 R10, RZ, RZ, UR4 ;  /* 0x00000004ff0a7e24 */ /* 0x008fe4000f8e00ff */
[----:B0-----:R-:W-:Y:S02]  /*e330*/  IMAD.U32 R11, RZ, RZ, UR5 ;  /* 0x00000005ff0b7e24 */ /* 0x001fe4000f8e00ff */
[----:B------:R-:W-:Y:S02]  /*e340*/  IMAD.MOV.U32 R8, RZ, RZ, 0x70 ;  /* 0x00000070ff087424 */ /* 0x000fe400078e00ff */
[----:B------:R-:W-:Y:S02]  /*e350*/  IMAD.MOV.U32 R12, RZ, RZ, 0x1 ;  /* 0x00000001ff0c7424 */ /* 0x000fe400078e00ff */
[----:B------:R-:W-:-:S07]  /*e360*/  IMAD.MOV.U32 R13, RZ, RZ, RZ ;  /* 0x000000ffff0d7224 */ /* 0x000fce00078e00ff */
[----:B------:R-:W-:-:S07]  /*e370*/  LEPC R20, `(.L_x_450) ;  /* 0x000000001014794e */ /* 0x000fce0000000000 */
[----:B-1----:R-:W-:Y:S05]  /*e380*/  CALL.ABS.NOINC R2 ;  /* 0x0000000002007343 */ /* 0x002fea0003c00000 */
.L_x_450:
[----:B------:R-:W-:Y:S05]  /*e390*/  BSYNC B6 ;  /* 0x0000000000067941 */ /* 0x000fea0003800000 */
.L_x_449:
        /* <DEDUP_REMOVED lines=8> */
[----:B------:R4:W4:Y:S01]  /*e420*/  LDC.64 R2, c[0x4][R0] ;  /* 0x0100000000027b82 */ /* 0x0009220000000a00 */
[----:B-1----:R-:W-:Y:S02]  /*e430*/  IMAD.U32 R4, RZ, RZ, UR6 ;  /* 0x00000006ff047e24 */ /* 0x002fe4000f8e00ff */
        /* <DEDUP_REMOVED lines=9> */
[----:B----4-:R-:W-:Y:S05]  /*e4d0*/  CALL.ABS.NOINC R2 ;  /* 0x0000000002007343 */ /* 0x010fea0003c00000 */
.L_x_453:
        /* <DEDUP_REMOVED lines=16> */
.L_x_452:
[----:B------:R-:W-:Y:S05]  /*e5e0*/  BSYNC B6 ;  /* 0x0000000000067941 */ /* 0x000fea0003800000 */
.L_x_451:
[----:B-1----:R-:W4:Y:S01]  /*e5f0*/  LDL.LU R4, [R1+0x14] ;  /* 0x0000140001047983 */ /* 0x002f220000300800 */
[----:B------:R-:W-:-:S03]  /*e600*/  ULDC.64 UR4, c[0x0][0x9f8] ;  /* 0x00027e0000047ab9 */ /* 0x000fc60000000a00 */
[----:B--2---:R-:W2:Y:S01]  /*e610*/  LDL R7, [R1+0x8] ;  /* 0x0000080001077983 */ /* 0x004ea20000100800 */
[----:B------:R-:W-:-:S03]  /*e620*/  ISETP.NE.U32.AND P0, PT, RZ, UR4, PT ;  /* 0x00000004ff007c0c */ /* 0x000fc6000bf05070 */
[----:B------:R-:W5:Y:S01]  /*e630*/  LDL R0, [R1+0x2c] ;  /* 0x00002c0001007983 */ /* 0x000f620000100800 */
[----:B------:R-:W-:-:S13]  /*e640*/  ISETP.NE.AND.EX P0, PT, RZ, UR5, PT, P0 ;  /* 0x00000005ff007c0c */ /* 0x000fda000bf05300 */
[----:B------:R-:W-:-:S04]  /*e650*/  @P0 IADD3 R2, P1, R16, UR4, RZ ;  /* 0x0000000410020c10 */ /* 0x000fc8000ff3e0ff */
[----:B----4-:R-:W-:Y:S01]  /*e660*/  @P0 IADD3.X R3, R4, UR5, RZ, P1, !PT ;  /* 0x0000000504030c10 */ /* 0x010fe20008ffe4ff */
[----:B------:R-:W-:-:S04]  /*e670*/  ULDC.64 UR4, c[0x0][0xa08] ;  /* 0x0002820000047ab9 */ /* 0x000fc80000000a00 */
[----:B--2---:R1:W2:Y:S02]  /*e680*/  @P0 LDG.E R7, desc[UR40][R2.64] ;  /* 0x0000002802070981 */ /* 0x0042a4000c1e1900 */
[----:B-1----:R-:W1:Y:S01]  /*e690*/  LDC.64 R2, c[0x0][0x418] ;  /* 0x00010600ff027b82 */ /* 0x002e620000000a00 */
[----:B-----5:R-:W-:Y:S01]  /*e6a0*/  VIADD R0, R0, 0xffffffff ;  /* 0xffffffff00007836 */ /* 0x020fe20000000000 */
[----:B--2---:R-:W-:Y:S01]  /*e6b0*/  SHF.R.S32.HI R8, RZ, 0x1f, R7 ;  /* 0x0000001fff087819 */ /* 0x004fe20000011407 */
[----:B------:R2:W-:Y:S04]  /*e6c0*/  @P0 STL [R1+0x8], R7 ;  /* 0x0000080701000387 */ /* 0x0005e80000100800 */
[----:B------:R2:W-:Y:S01]  /*e6d0*/  STL [R1+0x14], R8 ;  /* 0x0000140801007387 */ /* 0x0005e20000100800 */
[----:B-1----:R-:W-:Y:S01]  /*e6e0*/  LOP3.LUT P0, RZ, R2, UR4, RZ, 0xfc, !PT ;  /* 0x0000000402ff7c12 */ /* 0x002fe2000f80fcff */
[----:B------:R-:W-:-:S03]  /*e6f0*/  UMOV UR4, 0xffffffff ;  /* 0xffffffff00047882 */ /* 0x000fc60000000000 */
[----:B------:R-:W-:-:S04]  /*e700*/  LOP3.LUT P0, RZ, R3, UR5, RZ, 0xfc, P0 ;  /* 0x0000000503ff7c12 */ /* 0x000fc8000800fcff */
[----:B------:R-:W-:Y:S01]  /*e710*/  SEL R16, R7, RZ, !P0 ;  /* 0x000000ff07107207 */ /* 0x000fe20004000000 */
[----:B--2---:R-:W-:Y:S08]  /*e720*/  BRA.DIV UR4, `(.L_x_454) ;  /* 0x0000005a040c7947 */ /* 0x004ff0000b800000 */
[----:B------:R-:W1:Y:S02]  /*e730*/  S2R R4, SR_TID.X ;  /* 0x0000000000047919 */ /* 0x000e640000002100 */
[----:B-1----:R-:W-:-:S04]  /*e740*/  SHF.R.U32.HI R4, RZ, 0x5, R4 ;  /* 0x00000005ff047819 */ /* 0x002fc80000011604 */
[----:B------:R-:W-:-:S05]  /*e750*/  LOP3.LUT R4, R4, 0x3, RZ, 0xc0, !PT ;  /* 0x0000000304047812 */ /* 0x000fca00078ec0ff */
[----:B------:R1:W2:Y:S02]  /*e760*/  SHFL.IDX PT, R14, R4, RZ, 0x1f ;  /* 0x00001fff040e7589 */ /* 0x0002a400000e0000 */
.L_x_575:
[----:B------:R-:W-:Y:S01]  /*e770*/  PLOP3.LUT P1, PT, PT, PT, PT, 0x8, 0x0 ;  /* 0x000000000000781c */ /* 0x000fe20003f2e170 */
[----:B------:R4:W-:Y:S01]  /*e780*/  STL [R1+0x28], R0 ;  /* 0x0000280001007387 */ /* 0x0009e20000100800 */
[----:B--2---:R-:W-:Y:S02]  /*e790*/  ISETP.NE.AND P0, PT, R14, RZ, PT ;  /* 0x000000ff0e00720c */ /* 0x004fe40003f05270 */
[----:B-1----:R-:W-:-:S05]  /*e7a0*/  P2R R4, PR, RZ, 0x2 ;  /* 0x00000002ff047803 */ /* 0x002fca0000000000 */
[----:B------:R4:W-:Y:S06]  /*e7b0*/  STL [R1+0x18], R4 ;  /* 0x0000180401007387 */ /* 0x0009ec0000100800 */
[----:B------:R-:W-:Y:S05]  /*e7c0*/  @P0 BRA `(.L_x_455) ;  /* 0x0000000400040947 */ /* 0x000fea0003800000 */
[----:B------:R-:W-:-:S03]  /*e7d0*/  UMOV UR4, 0xffffffff ;  /* 0xffffffff00047882 */ /* 0x000fc60000000000 */
[----:B------:R-:W-:Y:S05]  /*e7e0*/  BRA.DIV UR4, `(.L_x_456) ;  /* 0x0000005a04107947 */ /* 0x000fea000b800000 */
[----:B------:R-:W-:-:S13]  /*e7f0*/  ELECT P6, URZ, PT ;  /* 0x00000000003f782f */ /* 0x000fda00038c0000 */
.L_x_578:
[----:B------:R-:W-:Y:S05]  /*e800*/  @!P6 BRA `(.L_x_455) ;  /* 0x0000000000f4e947 */ /* 0x000fea0003800000 */
[----:B------:R-:W-:-:S04]  /*e810*/  ISETP.NE.U32.AND P0, PT, R2, RZ, PT ;  /* 0x000000ff0200720c */ /* 0x000fc80003f05070 */
[----:B------:R-:W-:-:S13]  /*e820*/  ISETP.NE.AND.EX P0, PT, R3, RZ, PT, P0 ;  /* 0x000000ff0300720c */ /* 0x000fda0003f05300 */
[----:B------:R-:W-:Y:S05]  /*e830*/  @!P0 BRA `(.L_x_457) ;  /* 0x0000000000508947 */ /* 0x000fea0003800000 */
[----:B------:R-:W1:Y:S01]  /*e840*/  LDC R6, c[0x0][0x43c] ;  /* 0x00010f00ff067b82 */ /* 0x000e620000000800 */
[----:B------:R-:W-:Y:S01]  /*e850*/  IMAD.MOV.U32 R9, RZ, RZ, R0 ;  /* 0x000000ffff097224 */ /* 0x000fe200078e0000 */
[----:B------:R-:W-:-:S03]  /*e860*/  ULDC.64 UR4, c[0x0][0x428] ;  /* 0x00010a0000047ab9 */ /* 0x000fc60000000a00 */
[----:B----4-:R-:W-:Y:S01]  /*e870*/  IMAD.MOV.U32 R0, RZ, RZ, R9 ;  /* 0x000000ffff007224 */ /* 0x010fe200078e0009 */
[----:B-1----:R-:W-:-:S13]  /*e880*/  ISETP.NE.AND P0, PT, R6, 0x1, PT ;  /* 0x000000010600780c */ /* 0x002fda0003f05270 */
[----:B------:R-:W1:Y:S02]  /*e890*/  @P0 LDC.64 R4, c[0x0][0x440] ;  /* 0x00011000ff040b82 */ /* 0x000e640000000a00 */
[----:B-1----:R-:W-:-:S05]  /*e8a0*/  @P0 IMAD.HI.U32 R4, R9, R4, RZ ;  /* 0x0000000409040227 */ /* 0x002fca00078e00ff */
[----:B------:R-:W-:-:S04]  /*e8b0*/  @P0 SHF.R.U32.HI R0, RZ, R5, R4 ;  /* 0x00000005ff000219 */ /* 0x000fc80000011604 */
[--C-:B------:R-:W-:Y:S01]  /*e8c0*/  SHF.R.S32.HI R5, RZ, 0x1f, R0.reuse ;  /* 0x0000001fff057819 */ /* 0x100fe20000011400 */
[----:B------:R-:W-:-:S04]  /*e8d0*/  IMAD.MOV R4, RZ, RZ, -R0 ;  /* 0x000000ffff047224 */ /* 0x000fc800078e0a00 */
[----:B------:R-:W-:Y:S02]  /*e8e0*/  IMAD R9, R6, R4, R9 ;  /* 0x0000000406097224 */ /* 0x000fe400078e0209 */
[----:B------:R-:W-:Y:S02]  /*e8f0*/  IMAD R6, R8, UR4, RZ ;  /* 0x0000000408067c24 */ /* 0x000fe4000f8e02ff */
[----:B------:R-:W-:Y:S01]  /*e900*/  IMAD.MOV.U32 R4, RZ, RZ, R0 ;  /* 0x000000ffff047224 */ /* 0x000fe200078e0000 */
[----:B------:R1:W-:Y:S01]  /*e910*/  STL [R1+0x28], R9 ;  /* 0x0000280901007387 */ /* 0x0003e20000100800 */
[C---:B------:R-:W-:Y:S02]  /*e920*/  IMAD R0, R7.reuse, UR5, R6 ;  /* 0x0000000507007c24 */ /* 0x040fe4000f8e0206 */
[----:B------:R-:W-:-:S04]  /*e930*/  IMAD.WIDE.U32 R4, R7, UR4, R4 ;  /* 0x0000000407047c25 */ /* 0x000fc8000f8e0004 */
[----:B------:R-:W-:Y:S01]  /*e940*/  IMAD.IADD R0, R5, 0x1, R0 ;  /* 0x0000000105007824 */ /* 0x000fe200078e0200 */
[----:B------:R-:W-:-:S04]  /*e950*/  LEA R2, P0, R4, R2, 0x2 ;  /* 0x0000000204027211 */ /* 0x000fc800078010ff */
[----:B------:R-:W-:-:S05]  /*e960*/  LEA.HI.X R3, R4, R3, R0, 0x2, P0 ;  /* 0x0000000304037211 */ /* 0x000fca00000f1400 */
[----:B------:R1:W5:Y:S04]  /*e970*/  LDG.E R16, desc[UR40][R2.64] ;  /* 0x0000002802107981 */ /* 0x000368000c1e1900 */
.L_x_457:
[----:B-1----:R-:W2:Y:S01]  /*e980*/  LDL R2, [R1+0x10] ;  /* 0x0000100001027983 */ /* 0x002ea20000100800 */
[----:B----4-:R-:W-:Y:S01]  /*e990*/  IMAD R0, R19, 0x8, R18 ;  /* 0x0000000813007824 */ /* 0x010fe200078e0212 */
[----:B--2---:R-:W-:-:S04]  /*e9a0*/  SHF.L.U32 R2, R2, 0x1f, RZ ;  /* 0x0000001f02027819 */ /* 0x004fc800000006ff */
[----:B------:R-:W1:Y:S02]  /*e9b0*/  SYNCS.PHASECHK.TRANS64.TRYWAIT P0, [R0+URZ+0x28c40], R2 ;  /* 0x028c4002000075a7 */ /* 0x000e64000800017f */
[----:B-1----:R-:W-:Y:S05]  /*e9c0*/  @!P0 BRA `(.L_x_458) ;  /* 0x0000005400b88947 */ /* 0x002fea0003800000 */
.L_x_579:
[----:B------:R-:W2:Y:S02]  /*e9d0*/  S2R R3, SR_TID.X ;  /* 0x0000000000037919 */ /* 0x000ea40000002100 */
[----:B--2---:R-:W-:-:S04]  /*e9e0*/  LOP3.LUT R3, R3, 0x7f, RZ, 0xc0, !PT ;  /* 0x0000007f03037812 */ /* 0x004fc800078ec0ff */
[----:B------:R-:W-:-:S13]  /*e9f0*/  ISETP.NE.AND P0, PT, R3, RZ, PT ;  /* 0x000000ff0300720c */ /* 0x000fda0003f05270 */
[----:B------:R-:W-:Y:S05]  /*ea00*/  @P0 BRA `(.L_x_459) ;  /* 0x00000000001c0947 */ /* 0x000fea0003800000 */
[----:B------:R-:W2:Y:S01]  /*ea10*/  S2R R3, SR_TID.X ;  /* 0x0000000000037919 */ /* 0x000ea20000002100 */
[----:B-1----:R-:W-:-:S04]  /*ea20*/  IMAD.MOV.U32 R2, RZ, RZ, 0x2000 ;  /* 0x00002000ff027424 */ /* 0x002fc800078e00ff */
[----:B------:R4:W-:Y:S01]  /*ea30*/  SYNCS.ARRIVE.TRANS64 RZ, [R0+URZ+0x28c30], R2 ;  /* 0x028c300200ff79a7 */ /* 0x0009e2000800003f */
[----:B--2---:R-:W-:-:S04]  /*ea40*/  LOP3.LUT R3, R3, 0x1f, RZ, 0xc0, !PT ;  /* 0x0000001f03037812 */ /* 0x004fc800078ec0ff */
[----:B------:R-:W-:-:S13]  /*ea50*/  ISETP.NE.AND P0, PT, R3, RZ, PT ;  /* 0x000000ff0300720c */ /* 0x000fda0003f05270 */
[----:B----4-:R-:W-:Y:S05]  /*ea60*/  @!P0 BRA `(.L_x_459) ;  /* 0x0000000000048947 */ /* 0x010fea0003800000 */
[----:B------:R-:W-:Y:S01]  /*ea70*/  BPT.TRAP 0x1 ;  /* 0x000000040000795c */ /* 0x000fe20000300000 */
.L_x_459:
[----:B------:R-:W2:Y:S04]  /*ea80*/  LDL R3, [R1+0x28] ;  /* 0x0000280001037983 */ /* 0x000ea80000100800 */
[----:B-1----:R-:W4:Y:S01]  /*ea90*/  LDL R2, [R1+0x1c] ;  /* 0x00001c0001027983 */ /* 0x002f220000100800 */
[----:B------:R-:W-:Y:S01]  /*eaa0*/  R2UR UR9, R0 ;  /* 0x00000000000972ca */ /* 0x000fe200000e0000 */
[----:B------:R-:W-:Y:S01]  /*eab0*/  IMAD R0, R19, 0x2000, R18 ;  /* 0x0000200013007824 */ /* 0x000fe200078e0212 */
[----:B------:R-:W-:Y:S01]  /*eac0*/  UIADD3 UR6, UP0, UR38, 0x370, URZ ;  /* 0x0000037026067890 */ /* 0x000fe2000ff1e03f */
[----:B------:R-:W-:Y:S01]  /*ead0*/  R2UR UR12, R17 ;  /* 0x00000000110c72ca */ /* 0x000fe200000e0000 */
[----:B------:R-:W-:Y:S01]  /*eae0*/  UMOV UR5, 0x14f00000 ;  /* 0x14f0000000057882 */ /* 0x000fe20000000000 */
[----:B-----5:R-:W-:Y:S01]  /*eaf0*/  R2UR UR13, R16 ;  /* 0x00000000100d72ca */ /* 0x020fe200000e0000 */
[----:B------:R-:W-:Y:S01]  /*eb00*/  UIADD3.X UR7, URZ, UR39, URZ, UP0, !UPT ;  /* 0x000000273f077290 */ /* 0x000fe200087fe43f */
[----:B------:R-:W-:Y:S01]  /*eb10*/  R2UR UR8, R0 ;  /* 0x00000000000872ca */ /* 0x000fe200000e0000 */
[----:B------:R-:W-:Y:S01]  /*eb20*/  UMOV UR10, URZ ;  /* 0x0000003f000a7c82 */ /* 0x000fe20008000000 */
[----:B------:R-:W-:-:S04]  /*eb30*/  PLOP3.LUT P0, PT, PT, PT, PT, 0x80, 0x0 ;  /* 0x000000000000781c */ /* 0x000fc80003f0f070 */
[----:B------:R-:W-:Y:S01]  /*eb40*/  UIADD3 UR9, UR9, 0x28c30, URZ ;  /* 0x00028c3009097890 */ /* 0x000fe2000fffe03f */
[----:B------:R-:W-:-:S05]  /*eb50*/  P2R R0, PR, RZ, 0x1 ;  /* 0x00000001ff007803 */ /* 0x000fca0000000000 */
[----:B------:R1:W-:Y:S01]  /*eb60*/  STL [R1+0x18], R0 ;  /* 0x0000180001007387 */ /* 0x0003e20000100800 */
[----:B------:R-:W-:Y:S01]  /*eb70*/  UIADD3 UR8, UR8, 0x22400, URZ ;  /* 0x0002240008087890 */ /* 0x000fe2000fffe03f */
[----:B--2---:R-:W-:Y:S02]  /*eb80*/  R2UR UR11, R3 ;  /* 0x00000000030b72ca */ /* 0x004fe400000e0000 */
[----:B----4-:R-:W-:-:S13]  /*eb90*/  R2UR UR4, R2 ;  /* 0x00000000020472ca */ /* 0x010fda00000e0000 */
[----:B------:R-:W-:-:S03]  /*eba0*/  ULEA UR11, UR11, UR4, 0x6 ;  /* 0x000000040b0b7291 */ /* 0x000fc6000f8e303f */
[----:B------:R-:W-:-:S06]  /*ebb0*/  UMOV UR4, 0x0 ;  /* 0x0000000000047882 */ /* 0x000fcc0000000000 */
[----:B------:R1:W-:Y:S02]  /*ebc0*/  UTMALDG.4D [UR8], [UR6], desc[UR4] ;  /* 0x00000408060075b4 */ /* 0x0003e40008019000 */
[----:B-1----:R-:W-:Y:S01]  /*ebd0*/  NOP ;  /* 0x0000000000007918 */ /* 0x002fe20000000000 */
.L_x_455:
[----:B------:R-:W2:Y:S04]  /*ebe0*/  LDL.LU R3, [R1+0x30] ;  /* 0x0000300001037983 */ /* 0x000ea80000300800 */
[----:B------:R-:W5:Y:S04]  /*ebf0*/  LDL.LU R5, [R1+0x24] ;  /* 0x0000240001057983 */ /* 0x000f680000300800 */
[----:B----4-:R-:W4:Y:S01]  /*ec00*/  LDL.LU R4, [R1+0x38] ;  /* 0x0000380001047983 */ /* 0x010f220000300800 */
[----:B------:R-:W-:Y:S05]  /*ec10*/  WARPSYNC.ALL ;  /* 0x0000000000007948 */ /* 0x000fea0003800000 */
[----:B------:R-:W-:Y:S01]  /*ec20*/  ULDC.64 UR6, c[0x0][0xa00] ;  /* 0x0002800000067ab9 */ /* 0x000fe20000000a00 */
[----:B------:R-:W-:Y:S01]  /*ec30*/  ULDC.64 UR4, c[0x0][0x298] ;  /* 0x0000a60000047ab9 */ /* 0x000fe20000000a00 */
[----:B------:R-:W-:Y:S01]  /*ec40*/  BAR.SYNC.DEFER_BLOCKING 0x8, 0x100 ;  /* 0x0204000000007b1d */ /* 0x000fe20000010000 */
[----:B------:R-:W-:Y:S01]  /*ec50*/  ISETP.NE.U32.AND P0, PT, RZ, UR6, PT ;  /* 0x00000006ff007c0c */ /* 0x000fe2000bf05070 */
[----:B------:R-:W-:-:S03]  /*ec60*/  VIADD R2, R18, 0x20400 ;  /* 0x0002040012027836 */ /* 0x000fc60000000000 */
[----:B------:R-:W-:Y:S01]  /*ec70*/  ISETP.NE.AND.EX P0, PT, RZ, UR7, PT, P0 ;  /* 0x00000007ff007c0c */ /* 0x000fe2000bf05300 */
[----:B------:R-:W-:Y:S01]  /*ec80*/  BSSY B6, `(.L_x_460) ;  /* 0x000001e000067945 */ /* 0x000fe20003800000 */
[----:B------:R-:W-:Y:S02]  /*ec90*/  LOP3.LUT P1, RZ, R2, 0x3ff, RZ, 0xc0, !PT ;  /* 0x000003ff02ff7812 */ /* 0x000fe4000782c0ff */
[----:B--2---:R-:W-:Y:S02]  /*eca0*/  SHF.R.S32.HI R0, RZ, 0x1f, R3 ;  /* 0x0000001fff007819 */ /* 0x004fe40000011403 */
[----:B-----5:R-:W-:-:S03]  /*ecb0*/  SEL R5, R5, RZ, !P0 ;  /* 0x000000ff05057207 */ /* 0x020fc60004000000 */
[----:B------:R-:W-:Y:S01]  /*ecc0*/  IMAD R0, R0, UR4, RZ ;  /* 0x0000000400007c24 */ /* 0x000fe2000f8e02ff */
[----:B----4-:R-:W-:-:S03]  /*ecd0*/  SEL R4, R4, RZ, !P0 ;  /* 0x000000ff04047207 */ /* 0x010fc60004000000 */
[C---:B------:R-:W-:Y:S02]  /*ece0*/  IMAD R0, R3.reuse, UR5, R0 ;  /* 0x0000000503007c24 */ /* 0x040fe4000f8e0200 */
[----:B------:R-:W-:-:S04]  /*ecf0*/  IMAD.WIDE.U32 R2, R3, UR4, RZ ;  /* 0x0000000403027c25 */ /* 0x000fc8000f8e00ff */
[----:B------:R-:W-:Y:S01]  /*ed00*/  IMAD.IADD R0, R3, 0x1, R0 ;  /* 0x0000000103007824 */ /* 0x000fe200078e0200 */
[----:B------:R1:W-:Y:S04]  /*ed10*/  STL.64 [R1+0x48], R2 ;  /* 0x0000480201007387 */ /* 0x0003e80000100a00 */
[----:B------:R1:W-:Y:S04]  /*ed20*/  STL [R1+0x24], R5 ;  /* 0x0000240501007387 */ /* 0x0003e80000100800 */
[----:B------:R1:W-:Y:S04]  /*ed30*/  STL [R1+0x38], R4 ;  /* 0x0000380401007387 */ /* 0x0003e80000100800 */
[----:B------:R1:W-:Y:S01]  /*ed40*/  STL [R1+0x30], R0 ;  /* 0x0000300001007387 */ /* 0x0003e20000100800 */
[----:B------:R-:W-:Y:S05]  /*ed50*/  @!P1 BRA `(.L_x_461) ;  /* 0x0000000000409947 */ /* 0x000fea0003800000 */
[----:B-1----:R-:W-:Y:S01]  /*ed60*/  MOV R2, 0x0 ;  /* 0x0000000000027802 */ /* 0x002fe20000000f00 */
[----:B------:R-:W-:Y:S01]  /*ed70*/  ULDC.64 UR4, c[0x4][0x90] ;  /* 0x0100240000047ab9 */ /* 0x000fe20000000a00 */
[----:B------:R-:W-:Y:S01]  /*ed80*/  ULDC.64 UR6, c[0x4][0x98] ;  /* 0x0100260000067ab9 */ /* 0x000fe20000000a00 */
[----:B------:R-:W-:Y:S01]  /*ed90*/  ULDC.64 UR8, c[0x4][0x20] ;  /* 0x0100080000087ab9 */ /* 0x000fe20000000a00 */
[----:B------:R-:W-:Y:S02]  /*eda0*/  IMAD.U32 R4, RZ, RZ, UR4 ;  /* 0x00000004ff047e24 */ /* 0x000fe4000f8e00ff */
[----:B------:R-:W1:Y:S01]  /*edb0*/  LDC.64 R2, c[0x4][R2] ;  /* 0x0100000002027b82 */ /* 0x000e620000000a00 */
[----:B------:R-:W-:Y:S02]  /*edc0*/  IMAD.U32 R5, RZ, RZ, UR5 ;  /* 0x00000005ff057e24 */ /* 0x000fe4000f8e00ff */
[----:B------:R-:W-:Y:S02]  /*edd0*/  IMAD.U32 R6, RZ, RZ, UR6 ;  /* 0x00000006ff067e24 */ /* 0x000fe4000f8e00ff */
[----:B------:R-:W-:-:S02]  /*ede0*/  IMAD.U32 R7, RZ, RZ, UR7 ;  /* 0x00000007ff077e24 */ /* 0x000fc4000f8e00ff */
[----:B---3--:R-:W-:Y:S02]  /*edf0*/  IMAD.U32 R10, RZ, RZ, UR8 ;  /* 0x00000008ff0a7e24 */ /* 0x008fe4000f8e00ff */
[----:B0-----:R-:W-:Y:S02]  /*ee00*/  IMAD.U32 R11, RZ, RZ, UR9 ;  /* 0x00000009ff0b7e24 */ /* 0x001fe4000f8e00ff */
[----:B------:R-:W-:Y:S02]  /*ee10*/  IMAD.MOV.U32 R8, RZ, RZ, 0x70 ;  /* 0x00000070ff087424 */ /* 0x000fe400078e00ff */
[----:B------:R-:W-:Y:S02]  /*ee20*/  IMAD.MOV.U32 R12, RZ, RZ, 0x1 ;  /* 0x00000001ff0c7424 */ /* 0x000fe400078e00ff */
[----:B------:R-:W-:-:S07]  /*ee30*/  IMAD.MOV.U32 R13, RZ, RZ, RZ ;  /* 0x000000ffff0d7224 */ /* 0x000fce00078e00ff */
[----:B------:R-:W-:-:S07]  /*ee40*/  LEPC R20, `(.L_x_461) ;  /* 0x000000001014794e */ /* 0x000fce0000000000 */
[----:B-1----:R-:W-:Y:S05]  /*ee50*/  CALL.ABS.NOINC R2 ;  /* 0x0000000002007343 */ /* 0x002fea0003c00000 */
.L_x_461:
[----:B------:R-:W-:Y:S05]  /*ee60*/  BSYNC B6 ;  /* 0x0000000000067941 */ /* 0x000fea0003800000 */
.L_x_460:
[----:B-1----:R-:W2:Y:S01]  /*ee70*/  LDL.LU R0, [R1+0x38] ;  /* 0x0000380001007983 */ /* 0x002ea20000300800 */
[----:B------:R-:W-:Y:S01]  /*ee80*/  ULDC.64 UR4, c[0x0][0x2d8] ;  /* 0x0000b60000047ab9 */ /* 0x000fe20000000a00 */
[----:B------:R-:W1:Y:S01]  /*ee90*/  LDC R7, c[0x0][0x448] ;  /* 0x00011200ff077b82 */ /* 0x000e620000000800 */
[----:B------:R-:W-:Y:S01]  /*eea0*/  ULDC UR6, c[0x0][0x2b8] ;  /* 0x0000ae0000067ab9 */ /* 0x000fe20000000800 */
[----:B------:R-:W4:Y:S04]  /*eeb0*/  LDL.LU R4, [R1+0x30] ;  /* 0x0000300001047983 */ /* 0x000f280000300800 */
[----:B------:R-:W4:Y:S04]  /*eec0*/  LDL.LU.64 R2, [R1+0x48] ;  /* 0x0000480001027983 */ /* 0x000f280000300a00 */
[----:B------:R-:W2:Y:S04]  /*eed0*/  LDL.LU R5, [R1+0x24] ;  /* 0x0000240001057983 */ /* 0x000ea80000300800 */
[----:B---3--:R-:W3:Y:S04]  /*eee0*/  LDL R10, [R1+0x4] ;  /* 0x00000400010a7983 */ /* 0x008ee80000100800 */
[----:B------:R0:W5:Y:S01]  /*eef0*/  LDL R8, [R1+0x54] ;  /* 0x0000540001087983 */ /* 0x0001620000100800 */
[----:B-1----:R-:W-:-:S13]  /*ef00*/  ISETP.NE.AND P0, PT, R7, 0x1, PT ;  /* 0x000000010700780c */ /* 0x002fda0003f05270 */
[----:B------:R-:W1:Y:S01]  /*ef10*/  @P0 LDC R6, c[0x0][0x450] ;  /* 0x00011400ff060b82 */ /* 0x000e620000000800 */
[----:B------:R-:W0:Y:S02]  /*ef20*/  S2R R9, SR_TID.X ;  /* 0x0000000000097919 */ /* 0x000e240000002100 */
[----:B0-----:R-:W-:-:S05]  /*ef30*/  IMAD.SHL.U32 R9, R9, 0x8, RZ ;  /* 0x0000000809097824 */ /* 0x001fca00078e00ff */
[----:B------:R-:W-:Y:S01]  /*ef40*/  LOP3.LUT R9, R9, 0x38, RZ, 0xc0, !PT ;  /* 0x0000003809097812 */ /* 0x000fe200078ec0ff */
[----:B----4-:R-:W-:Y:S02]  /*ef50*/  IMAD.MOV.U32 R3, RZ, RZ, R4 ;  /* 0x000000ffff037224 */ /* 0x010fe400078e0004 */
[----:B------:R-:W0:Y:S01]  /*ef60*/  S2R R4, SR_TID.X ;  /* 0x0000000000047919 */ /* 0x000e220000002100 */
[----:B------:R-:W-:-:S04]  /*ef70*/  IMAD.WIDE.U32 R2, R17, UR4, R2 ;  /* 0x0000000411027c25 */ /* 0x000fc8000f8e0002 */
[----:B------:R-:W-:Y:S01]  /*ef80*/  IMAD R3, R17, UR5, R3 ;  /* 0x0000000511037c24 */ /* 0x000fe2000f8e0203 */
[----:B------:R-:W-:Y:S02]  /*ef90*/  ULDC.64 UR4, c[0x0][0x2e0] ;  /* 0x0000b80000047ab9 */ /* 0x000fe40000000a00 */
[----:B--2---:R-:W-:Y:S02]  /*efa0*/  IMAD R0, R0, UR4, RZ ;  /* 0x0000000400007c24 */ /* 0x004fe4000f8e02ff */
[----:B------:R-:W-:-:S04]  /*efb0*/  IMAD.WIDE.U32 R2, R5, UR4, R2 ;  /* 0x0000000405027c25 */ /* 0x000fc8000f8e0002 */
[----:B------:R-:W-:Y:S01]  /*efc0*/  IMAD R0, R5, UR5, R0 ;  /* 0x0000000505007c24 */ /* 0x000fe2000f8e0200 */
[----:B------:R-:W-:-:S03]  /*efd0*/  ULDC.64 UR4, c[0x0][0x2d0] ;  /* 0x0000b40000047ab9 */ /* 0x000fc60000000a00 */
[----:B------:R-:W-:Y:S01]  /*efe0*/  IMAD.IADD R3, R3, 0x1, R0 ;  /* 0x0000000103037824 */ /* 0x000fe200078e0200 */
[----:B0-----:R-:W-:-:S04]  /*eff0*/  LOP3.LUT R4, R4, 0x7f, RZ, 0xc0, !PT ;  /* 0x0000007f04047812 */ /* 0x001fc800078ec0ff */
[----:B------:R-:W-:Y:S02]  /*f000*/  SHF.R.U32.HI R5, RZ, 0x3, R4 ;  /* 0x00000003ff057819 */ /* 0x000fe40000011604 */
[----:B------:R-:W0:Y:S02]  /*f010*/  S2R R4, SR_TID.X ;  /* 0x0000000000047919 */ /* 0x000e240000002100 */
[----:B0-----:R-:W-:-:S05]  /*f020*/  IMAD.SHL.U32 R4, R4, 0x10, RZ ;  /* 0x0000001004047824 */ /* 0x001fca00078e00ff */
[----:B------:R-:W-:Y:S02]  /*f030*/  LOP3.LUT R4, R5, 0x70, R4, 0xf8, !PT ;  /* 0x0000007005047812 */ /* 0x000fe400078ef804 */
[----:B------:R-:W0:Y:S03]  /*f040*/  @P0 LDC R5, c[0x0][0x44c] ;  /* 0x00011300ff050b82 */ /* 0x000e260000000800 */
[----:B---3--:R-:W-:-:S04]  /*f050*/  IMAD R0, R10, 0x40, R4 ;  /* 0x000000400a007824 */ /* 0x008fc800078e0204 */
[----:B------:R-:W-:Y:S02]  /*f060*/  IMAD.MOV.U32 R4, RZ, RZ, R0 ;  /* 0x000000ffff047224 */ /* 0x000fe400078e0000 */
[----:B0-----:R-:W-:-:S05]  /*f070*/  @P0 IMAD.HI.U32 R5, R0, R5, RZ ;  /* 0x0000000500050227 */ /* 0x001fca00078e00ff */
[----:B-1----:R-:W-:-:S05]  /*f080*/  @P0 SHF.R.U32.HI R4, RZ, R6, R5 ;  /* 0x00000006ff040219 */ /* 0x002fca0000011605 */
[----:B------:R-:W-:-:S04]  /*f090*/  IMAD.MOV R5, RZ, RZ, -R4 ;  /* 0x000000ffff057224 */ /* 0x000fc800078e0a04 */
[----:B------:R-:W-:Y:S01]  /*f0a0*/  IMAD R0, R7, R5, R0 ;  /* 0x0000000507007224 */ /* 0x000fe200078e0200 */
[----:B------:R-:W-:Y:S01]  /*f0b0*/  SHF.R.S32.HI R5, RZ, 0x1f, R4 ;  /* 0x0000001fff057819 */ /* 0x000fe20000011404 */
[----:B------:R-:W-:-:S04]  /*f0c0*/  IMAD.WIDE.U32 R2, R4, UR4, R2 ;  /* 0x0000000404027c25 */ /* 0x000fc8000f8e0002 */
[----:B------:R-:W-:-:S04]  /*f0d0*/  IMAD R5, R5, UR4, RZ ;  /* 0x0000000405057c24 */ /* 0x000fc8000f8e02ff */
[----:B------:R-:W-:Y:S01]  /*f0e0*/  IMAD R4, R4, UR5, R5 ;  /* 0x0000000504047c24 */ /* 0x000fe2000f8e0205 */
[----:B------:R-:W-:-:S03]  /*f0f0*/  ULDC.64 UR4, c[0x0][0x2c8] ;  /* 0x0000b20000047ab9 */ /* 0x000fc60000000a00 */
[----:B------:R-:W-:Y:S01]  /*f100*/  IMAD.IADD R3, R3, 0x1, R4 ;  /* 0x0000000103037824 */ /* 0x000fe200078e0204 */
[----:B------:R-:W-:-:S05]  /*f110*/  SHF.R.S32.HI R4, RZ, 0x1f, R0 ;  /* 0x0000001fff047819 */ /* 0x000fca0000011400 */
[----:B------:R-:W-:Y:S02]  /*f120*/  IMAD R4, R4, UR4, RZ ;  /* 0x0000000404047c24 */ /* 0x000fe4000f8e02ff */
[----:B------:R-:W-:-:S04]  /*f130*/  IMAD.WIDE.U32 R2, R0, UR4, R2 ;  /* 0x0000000400027c25 */ /* 0x000fc8000f8e0002 */
[----:B------:R-:W-:Y:S01]  /*f140*/  IMAD R0, R0, UR5, R4 ;  /* 0x0000000500007c24 */ /* 0x000fe2000f8e0204 */
[----:B------:R-:W-:Y:S02]  /*f150*/  ULDC.64 UR4, c[0x0][0x280] ;  /* 0x0000a00000047ab9 */ /* 0x000fe40000000a00 */
[----:B------:R-:W-:Y:S01]  /*f160*/  LEA R4, P1, R2, UR4, 0x1 ;  /* 0x0000000402047c11 */ /* 0x000fe2000f8208ff */
[----:B------:R-:W-:Y:S01]  /*f170*/  IMAD.IADD R0, R3, 0x1, R0 ;  /* 0x0000000103007824 */ /* 0x000fe200078e0200 */
[----:B------:R-:W-:Y:S01]  /*f180*/  UMOV UR4, 0xffffffff ;  /* 0xffffffff00047882 */ /* 0x000fe20000000000 */
[----:B------:R-:W-:-:S03]  /*f190*/  ISETP.GE.AND P0, PT, R9, UR6, PT ;  /* 0x0000000609007c0c */ /* 0x000fc6000bf06270 */
[----:B------:R-:W-:Y:S01]  /*f1a0*/  LEA.HI.X R3, R2, UR5, R0, 0x1, P1 ;  /* 0x0000000502037c11 */ /* 0x000fe200088f0c00 */
[----:B------:R-:W-:Y:S09]  /*f1b0*/  BRA.DIV UR4, `(.L_x_462) ;  /* 0x0000004e04d07947 */ /* 0x000ff2000b800000 */
[----:B------:R-:W2:Y:S01]  /*f1c0*/  LDL.LU R6, [R1+0x40] ;  /* 0x0000400001067983 */ /* 0x000ea20000300800 */
[----:B------:R-:W0:Y:S02]  /*f1d0*/  S2R R11, SR_TID.X ;  /* 0x00000000000b7919 */ /* 0x000e240000002100 */
[----:B0-----:R-:W-:-:S04]  /*f1e0*/  LOP3.LUT R11, R11, 0x7f, RZ, 0xc0, !PT ;  /* 0x0000007f0b0b7812 */ /* 0x001fc800078ec0ff */
[----:B------:R-:W-:-:S05]  /*f1f0*/  SHF.R.U32.HI R11, RZ, 0x3, R11 ;  /* 0x00000003ff0b7819 */ /* 0x000fca000001160b */
[----:B------:R-:W-:-:S04]  /*f200*/  IMAD R2, R10, 0x40, R11 ;  /* 0x000000400a027824 */ /* 0x000fc800078e020b */
[----:B------:R-:W-:Y:S02]  /*f210*/  VIADD R5, R2, 0x10 ;  /* 0x0000001002057836 */ /* 0x000fe40000000000 */
[----:B--2---:R-:W-:Y:S02]  /*f220*/  IMAD R0, R6, R7, RZ ;  /* 0x0000000706007224 */ /* 0x004fe400078e02ff */
[----:B------:R-:W0:Y:S04]  /*f230*/  SHFL.IDX PT, R7, R4, RZ, 0x181f ;  /* 0x00181fff04077589 */ /* 0x000e2800000e0000 */
[----:B------:R-:W1:Y:S01]  /*f240*/  SHFL.IDX PT, R6, R3, RZ, 0x181f ;  /* 0x00181fff03067589 */ /* 0x000e6200000e0000 */
[----:B------:R-:W-:-:S13]  /*f250*/  ISETP.GE.AND P1, PT, R2, R0, PT ;  /* 0x000000000200720c */ /* 0x000fda0003f26270 */
[----:B0-----:R-:W-:-:S05]  /*f260*/  @!P1 LEA R7, P2, R9, R7, 0x1 ;  /* 0x0000000709079211 */ /* 0x001fca00078408ff */
[----:B-1----:R-:W-:-:S05]  /*f270*/  @!P1 IMAD.X R6, RZ, RZ, R6, P2 ;  /* 0x000000ffff069224 */ /* 0x002fca00010e0606 */
[----:B------:R-:W-:-:S04]  /*f280*/  @!P1 LOP3.LUT R7, R7, R6, RZ, 0x3c, !PT ;  /* 0x0000000607079212 */ /* 0x000fc800078e3cff */
[----:B------:R-:W-:-:S04]  /*f290*/  @!P1 LOP3.LUT R6, R7, R6, RZ, 0x3c, !PT ;  /* 0x0000000607069212 */ /* 0x000fc800078e3cff */
[----:B------:R-:W-:-:S05]  /*f2a0*/  @!P1 LOP3.LUT R7, R7, R6, RZ, 0x3c, !PT ;  /* 0x0000000607079212 */ /* 0x000fca00078e3cff */
[----:B------:R-:W-:Y:S01]  /*f2b0*/  @!PT LDS RZ, [RZ] ;  /* 0x00000000fffff984 */ /* 0x000fe20000000800 */
[----:B-----5:R0:W-:Y:S01]  /*f2c0*/  @!P1 LDGSTS.E.BYPASS.LTC128B.128 [R8+0x20400], desc[UR40][R6.64], !P0 ;  /* 0x2040000006089fae */ /* 0x0201e2000c101d68 */
[----:B------:R-:W-:-:S03]  /*f2d0*/  ISETP.GE.AND P1, PT, R5, R0, PT ;  /* 0x000000000500720c */ /* 0x000fc60003f26270 */
[----:B------:R-:W1:Y:S04]  /*f2e0*/  SHFL.IDX PT, R5, R4, 0x1, 0x181f ;  /* 0x00381f0004057f89 */ /* 0x000e6800000e0000 */
[----:B0-----:R-:W0:Y:S06]  /*f2f0*/  SHFL.IDX PT, R6, R3, 0x1, 0x181f ;  /* 0x00381f0003067f89 */ /* 0x001e2c00000e0000 */
[----:B-1----:R-:W-:-:S05]  /*f300*/  @!P1 LEA R5, P2, R9, R5, 0x1 ;  /* 0x0000000509059211 */ /* 0x002fca00078408ff */
[----:B0-----:R-:W-:-:S04]  /*f310*/  @!P1 IMAD.X R6, RZ, RZ, R6, P2 ;  /* 0x000000ffff069224 */ /* 0x001fc800010e0606 */
[----:B------:R-:W-:Y:S02]  /*f320*/  @!P1 IMAD.MOV.U32 R7, RZ, RZ, R6 ;  /* 0x000000ffff079224 */ /* 0x000fe400078e0006 */
[----:B------:R-:W-:Y:S02]  /*f330*/  @!P1 IMAD.MOV.U32 R6, RZ, RZ, R5 ;  /* 0x000000ffff069224 */ /* 0x000fe400078e0005 */
[----:B------:R-:W-:-:S03]  /*f340*/  VIADD R5, R2, 0x20 ;  /* 0x0000002002057836 */ /* 0x000fc60000000000 */
[----:B------:R0:W-:Y:S02]  /*f350*/  @!P1 LDGSTS.E.BYPASS.LTC128B.128 [R8+0x20c00], desc[UR40][R6.64], !P0 ;  /* 0x20c0000006089fae */ /* 0x0001e4000c101d68 */
[----:B------:R-:W-:Y:S02]  /*f360*/  ISETP.GE.AND P1, PT, R5, R0, PT ;  /* 0x000000000500720c */ /* 0x000fe40003f26270 */
[----:B------:R-:W1:Y:S04]  /*f370*/  SHFL.IDX PT, R5, R4, 0x2, 0x181f ;  /* 0x00581f0004057f89 */ /* 0x000e6800000e0000 */
[----:B0-----:R-:W0:Y:S07]  /*f380*/  SHFL.IDX PT, R6, R3, 0x2, 0x181f ;  /* 0x00581f0003067f89 */ /* 0x001e2e00000e0000 */
[----:B-1----:R-:W-:-:S05]  /*f390*/  @!P1 LEA R5, P2, R9, R5, 0x1 ;  /* 0x0000000509059211 */ /* 0x002fca00078408ff */
[----:B0-----:R-:W-:-:S04]  /*f3a0*/  @!P1 IMAD.X R6, RZ, RZ, R6, P2 ;  /* 0x000000ffff069224 */ /* 0x001fc800010e0606 */
[----:B------:R-:W-:Y:S02]  /*f3b0*/  @!P1 IMAD.MOV.U32 R7, RZ, RZ, R6 ;  /* 0x000000ffff079224 */ /* 0x000fe400078e0006 */
[----:B------:R-:W-:Y:S02]  /*f3c0*/  @!P1 IMAD.MOV.U32 R6, RZ, RZ, R5 ;  /* 0x000000ffff069224 */ /* 0x000fe400078e0005 */
[----:B------:R0:W1:Y:S04]  /*f3d0*/  SHFL.IDX PT, R5, R3, 0x3, 0x181f ;  /* 0x00781f0003057f89 */ /* 0x00006800000e0000 */
[----:B------:R0:W-:Y:S04]  /*f3e0*/  @!P1 LDGSTS.E.BYPASS.LTC128B.128 [R8+0x21400], desc[UR40][R6.64], !P0 ;  /* 0x2140000006089fae */ /* 0x0001e8000c101d68 */
[----:B------:R0:W2:Y:S02]  /*f3f0*/  SHFL.IDX PT, R3, R4, 0x3, 0x181f ;  /* 0x00781f0004037f89 */ /* 0x0000a400000e0000 */
.L_x_588:
[----:B------:R-:W-:-:S05]  /*f400*/  VIADD R2, R2, 0x30 ;  /* 0x0000003002027836 */ /* 0x000fca0000000000 */
[----:B------:R-:W-:-:S13]  /*f410*/  ISETP.GE.AND P1, PT, R2, R0, PT ;  /* 0x000000000200720c */ /* 0x000fda0003f26270 */
[----:B--2---:R-:W-:-:S05]  /*f420*/  @!P1 LEA R2, P2, R9, R3, 0x1 ;  /* 0x0000000309029211 */ /* 0x004fca00078408ff */
[----:B01----:R-:W-:-:S05]  /*f430*/  @!P1 IMAD.X R3, RZ, RZ, R5, P2 ;  /* 0x000000ffff039224 */ /* 0x003fca00010e0605 */
[----:B------:R-:W-:Y:S01]  /*f440*/  @!PT LDS RZ, [RZ] ;  /* 0x00000000fffff984 */ /* 0x000fe20000000800 */
[----:B------:R-:W-:Y:S01]  /*f450*/  @!PT LDS RZ, [RZ] ;  /* 0x00000000fffff984 */ /* 0x000fe20000000800 */
[----:B------:R-:W-:Y:S01]  /*f460*/  @!PT LDS RZ, [RZ] ;  /* 0x00000000fffff984 */ /* 0x000fe20000000800 */
[----:B------:R0:W-:Y:S01]  /*f470*/  @!P1 LDGSTS.E.BYPASS.LTC128B.128 [R8+0x21c00], desc[UR40][R2.64], !P0 ;  /* 0x21c0000002089fae */ /* 0x0001e2000c101d68 */
[----:B------:R-:W-:Y:S01]  /*f480*/  PLOP3.LUT P0, PT, PT, PT, PT, 0x80, 0x0 ;  /* 0x000000000000781c */ /* 0x000fe20003f0f070 */
[----:B------:R-:W-:-:S12]  /*f490*/  NOP ;  /* 0x0000000000007918 */ /* 0x000fd80000000000 */
.L_x_463:
[----:B------:R-:W-:Y:S02]  /*f4a0*/  PLOP3.LUT P1, PT, P1, P0, PT, 0xa2, 0x0 ;  /* 0x000000000000781c */ /* 0x000fe40000f21472 */
[----:B------:R-:W-:-:S08]  /*f4b0*/  @P0 R2UR P1, UR4, R18 ;  /* 0x00000000120402ca */ /* 0x000fd00000020000 */
[----:B------:R-:W-:-:S05]  /*f4c0*/  @P0 PLOP3.LUT P0, PT, P1, PT, PT, 0x80, 0x0 ;  /* 0x000000000000081c */ /* 0x000fca0000f0f070 */
[----:B------:R-:W-:Y:S01]  /*f4d0*/  @!P1 SYNCS.ARRIVE.TRANS64.RED.A0T1 RZ, [UR4+0x28c00], RZ ;  /* 0x028c00ffffff99a7 */ /* 0x000fe20008200404 */
[----:B------:R-:W-:Y:S07]  /*f4e0*/  @!P1 ARRIVES.LDGSTSBAR.64.TRANSCNT [UR4+0x28c00] ;  /* 0x028c0000ff0099b0 */ /* 0x000fee0008000a84 */
[----:B------:R-:W-:Y:S05]  /*f4f0*/  @P0 BRA.U.ANY `(.L_x_463) ;  /* 0xfffffffd00e80947 */ /* 0x000fea000393ffff */
[----:B0-----:R-:W2:Y:S02]  /*f500*/  LDL.LU R2, [R1+0x50] ;  /* 0x0000500001027983 */ /* 0x001ea40000300800 */
[----:B--2---:R-:W-:-:S05]  /*f510*/  VIADD R2, R2, 0x1 ;  /* 0x0000000102027836 */ /* 0x004fca0000000000 */
[----:B------:R0:W-:Y:S01]  /*f520*/  STL [R1+0x50], R2 ;  /* 0x0000500201007387 */ /* 0x0001e20000100800 */
[----:B------:R-:W-:-:S04]  /*f530*/  LEA.HI R0, R2, R2, RZ, 0x1 ;  /* 0x0000000202007211 */ /* 0x000fc800078f08ff */
[----:B------:R-:W-:-:S05]  /*f540*/  LOP3.LUT R0, R0, 0xfffffffe, RZ, 0xc0, !PT ;  /* 0xfffffffe00007812 */ /* 0x000fca00078ec0ff */
[----:B------:R-:W-:-:S05]  /*f550*/  IMAD.IADD R0, R2, 0x1, -R0 ;  /* 0x0000000102007824 */ /* 0x000fca00078e0a00 */
[----:B------:R-:W-:Y:S01]  /*f560*/  SHF.L.U32 R0, R0, 0x1f, RZ ;  /* 0x0000001f00007819 */ /* 0x000fe200000006ff */
[----:B------:R-:W-:Y:S01]  /*f570*/  NOP ;  /* 0x0000000000007918 */ /* 0x000fe20000000000 */
[----:B------:R0:W-:Y:S01]  /*f580*/  SYNCS.ARRIVE.TRANS64.A1T0 RZ, [R18+URZ+0x28c00], RZ ;  /* 0x028c00ff12ff79a7 */ /* 0x0001e2000810003f */
[----:B------:R-:W-:Y:S01]  /*f590*/  BSSY B0, `(.L_x_464) ;  /* 0x0000003000007945 */ /* 0x000fe20003800000 */
[----:B------:R-:W1:Y:S03]  /*f5a0*/  SYNCS.PHASECHK.TRANS64.TRYWAIT P0, [R18+URZ+0x28c20], R0 ;  /* 0x028c2000120075a7 */ /* 0x000e66000800017f */
[----:B01----:R-:W-:Y:S05]  /*f5b0*/  @!P0 BRA `(.L_x_465) ;  /* 0x00000050001c8947 */ /* 0x003fea0003800000 */
.L_x_589:
[----:B------:R-:W-:Y:S05]  /*f5c0*/  BSYNC B0 ;  /* 0x0000000000007941 */ /* 0x000fea0003800000 */
.L_x_464:
[----:B------:R-:W2:Y:S01]  /*f5d0*/  LDL R2, [R1+0x18] ;  /* 0x0000180001027983 */ /* 0x000ea20000100800 */
[----:B------:R-:W-:Y:S01]  /*f5e0*/  BSSY B0, `(.L_x_466) ;  /* 0x0000096000007945 */ /* 0x000fe20003800000 */
[----:B--2---:R-:W-:-:S13]  /*f5f0*/  ISETP.NE.AND P0, PT, R2, RZ, PT ;  /* 0x000000ff0200720c */ /* 0x004fda0003f05270 */
[----:B------:R-:W-:Y:S05]  /*f600*/  @!P0 BRA `(.L_x_467) ;  /* 0x00000008004c8947 */ /* 0x000fea0003800000 */
[----:B------:R-:W2:Y:S01]  /*f610*/  LDL R2, [R1+0x10] ;  /* 0x0000100001027983 */ /* 0x000ea20000100800 */
[----:B0-----:R-:W-:Y:S01]  /*f620*/  IMAD R0, R19, 0x8, R18 ;  /* 0x0000000813007824 */ /* 0x001fe200078e0212 */
[----:B------:R-:W-:Y:S01]  /*f630*/  BSSY B1, `(.L_x_468) ;  /* 0x0000007000017945 */ /* 0x000fe20003800000 */
[----:B------:R-:W0:Y:S02]  /*f640*/  S2R R3, SR_TID.X ;  /* 0x0000000000037919 */ /* 0x000e240000002100 */
[----:B0-----:R-:W-:-:S04]  /*f650*/  LOP3.LUT R3, R3, 0x7f, RZ, 0xc0, !PT ;  /* 0x0000007f03037812 */ /* 0x001fc800078ec0ff */
[----:B------:R-:W-:Y:S02]  /*f660*/  ISETP.NE.AND P1, PT, R3, RZ, PT ;  /* 0x000000ff0300720c */ /* 0x000fe40003f25270 */
[----:B--2---:R-:W-:-:S04]  /*f670*/  SHF.L.U32 R2, R2, 0x1f, RZ ;  /* 0x0000001f02027819 */ /* 0x004fc800000006ff */
[----:B------:R-:W0:Y:S02]  /*f680*/  SYNCS.PHASECHK.TRANS64.TRYWAIT P0, [R0+URZ+0x28c60], R2 ;  /* 0x028c6002000075a7 */ /* 0x000e24000800017f */
[----:B0-----:R-:W-:Y:S05]  /*f690*/  @!P0 BRA `(.L_x_469) ;  /* 0x0000004c00f88947 */ /* 0x001fea0003800000 */
.L_x_590:
[----:B------:R-:W-:Y:S05]  /*f6a0*/  BSYNC B1 ;  /* 0x0000000000017941 */ /* 0x000fea0003800000 */
.L_x_468:
[----:B------:R-:W-:Y:S04]  /*f6b0*/  BSSY B1, `(.L_x_470) ;  /* 0x0000009000017945 */ /* 0x000fe80003800000 */
[----:B------:R-:W-:Y:S05]  /*f6c0*/  @P1 BRA `(.L_x_471) ;  /* 0x00000000001c1947 */ /* 0x000fea0003800000 */
[----:B------:R-:W1:Y:S01]  /*f6d0*/  S2R R3, SR_TID.X ;  /* 0x0000000000037919 */ /* 0x000e620000002100 */
[----:B0-----:R-:W-:-:S04]  /*f6e0*/  IMAD.MOV.U32 R2, RZ, RZ, 0x10000 ;  /* 0x00010000ff027424 */ /* 0x001fc800078e00ff */
[----:B------:R2:W-:Y:S01]  /*f6f0*/  SYNCS.ARRIVE.TRANS64 RZ, [R0+URZ+0x28c50], R2 ;  /* 0x028c500200ff79a7 */ /* 0x0005e2000800003f */
[----:B-1----:R-:W-:-:S04]  /*f700*/  LOP3.LUT R3, R3, 0x1f, RZ, 0xc0, !PT ;  /* 0x0000001f03037812 */ /* 0x002fc800078ec0ff */
[----:B------:R-:W-:-:S13]  /*f710*/  ISETP.NE.AND P0, PT, R3, RZ, PT ;  /* 0x000000ff0300720c */ /* 0x000fda0003f05270 */
[----:B--2---:R-:W-:Y:S05]  /*f720*/  @!P0 BRA `(.L_x_471) ;  /* 0x0000000000048947 */ /* 0x004fea0003800000 */
[----:B------:R-:W-:Y:S01]  /*f730*/  BPT.TRAP 0x1 ;  /* 0x000000040000795c */ /* 0x000fe20000300000 */
.L_x_471:
[----:B------:R-:W-:Y:S05]  /*f740*/  BSYNC B1 ;  /* 0x0000000000017941 */ /* 0x000fea0003800000 */
.L_x_470:
[----:B------:R-:W2:Y:S04]  /*f750*/  LDL R3, [R1+0x1c] ;  /* 0x00001c0001037983 */ /* 0x000ea80000100800 */
[----:B0-----:R-:W2:Y:S01]  /*f760*/  LDL.LU R2, [R1+0x28] ;  /* 0x0000280001027983 */ /* 0x001ea20000300800 */
[----:B------:R-:W-:Y:S01]  /*f770*/  UIADD3 UR4, UP0, UR38, 0x470, URZ ;  /* 0x0000047026047890 */ /* 0x000fe2000ff1e03f */
[----:B------:R-:W-:Y:S01]  /*f780*/  PLOP3.LUT P0, PT, PT, PT, PT, 0x80, 0x0 ;  /* 0x000000000000781c */ /* 0x000fe20003f0f070 */
[----:B------:R-:W-:Y:S01]  /*f790*/  VIADD R0, R0, 0x28c50 ;  /* 0x00028c5000007836 */ /* 0x000fe20000000000 */
[----:B------:R-:W-:Y:S01]  /*f7a0*/  UMOV UR6, 0x0 ;  /* 0x0000000000067882 */ /* 0x000fe20000000000 */
[----:B------:R-:W-:Y:S01]  /*f7b0*/  UIADD3.X UR5, URZ, UR39, URZ, UP0, !UPT ;  /* 0x000000273f057290 */ /* 0x000fe200087fe43f */
[----:B------:R-:W-:Y:S01]  /*f7c0*/  UMOV UR7, 0x14f00000 ;  /* 0x14f0000000077882 */ /* 0x000fe20000000000 */
[----:B------:R-:W-:Y:S01]  /*f7d0*/  UMOV UR10, URZ ;  /* 0x0000003f000a7c82 */ /* 0x000fe20008000000 */
[----:B--2---:R-:W-:-:S02]  /*f7e0*/  IMAD R3, R2, 0x40, R3 ;  /* 0x0000004002037824 */ /* 0x004fc400078e0203 */
[----:B------:R-:W-:-:S04]  /*f7f0*/  IMAD R2, R19, 0x10000, R18 ;  /* 0x0001000013027824 */ /* 0x000fc800078e0212 */
[----:B------:R-:W-:-:S07]  /*f800*/  VIADD R4, R2, 0x400 ;  /* 0x0000040002047836 */ /* 0x000fce0000000000 */
.L_x_472:
[----:B------:R-:W-:-:S13]  /*f810*/  @P0 ELECT P1, URZ, PT ;  /* 0x00000000003f082f */ /* 0x000fda0003820000 */
[----:B------:R-:W-:Y:S02]  /*f820*/  @P1 R2UR UR13, R16 ;  /* 0x00000000100d12ca */ /* 0x000fe400000e0000 */
[----:B------:R-:W-:Y:S02]  /*f830*/  @P1 R2UR UR12, R17 ;  /* 0x00000000110c12ca */ /* 0x000fe400000e0000 */
[----:B------:R-:W-:Y:S02]  /*f840*/  @P1 R2UR UR11, R3 ;  /* 0x00000000030b12ca */ /* 0x000fe400000e0000 */
[----:B------:R-:W-:Y:S02]  /*f850*/  @P1 R2UR UR9, R0 ;  /* 0x00000000000912ca */ /* 0x000fe400000e0000 */
[----:B------:R-:W-:Y:S02]  /*f860*/  @P1 R2UR UR8, R4 ;  /* 0x00000000040812ca */ /* 0x000fe400000e0000 */
[----:B------:R-:W-:-:S02]  /*f870*/  @P1 PLOP3.LUT P0, PT, P1, PT, PT, 0x8, 0x0 ;  /* 0x000000000000181c */ /* 0x000fc40000f0e170 */
[----:B------:R-:W-:-:S09]  /*f880*/  PLOP3.LUT P1, PT, PT, PT, PT, 0x8, 0x0 ;  /* 0x000000000000781c */ /* 0x000fd20003f2e170 */
[----:B------:R0:W-:Y:S02]  /*f890*/  UTMALDG.4D [UR8], [UR4], desc[UR6] ;  /* 0x00000608040075b4 */ /* 0x0001e40008019000 */
[----:B0-----:R-:W-:Y:S05]  /*f8a0*/  @P0 BRA.U.ANY `(.L_x_472) ;  /* 0xfffffffd00d80947 */ /* 0x001fea000393ffff */
[----:B------:R-:W-:Y:S01]  /*f8b0*/  PLOP3.LUT P0, PT, PT, PT, PT, 0x80, 0x0 ;  /* 0x000000000000781c */ /* 0x000fe20003f0f070 */
[----:B------:R-:W-:Y:S01]  /*f8c0*/  VIADD R4, R2, 0x2400 ;  /* 0x0000240002047836 */ /* 0x000fe20000000000 */
[----:B------:R-:W-:Y:S01]  /*f8d0*/  UMOV UR6, 0x0 ;  /* 0x0000000000067882 */ /* 0x000fe20000000000 */
[----:B------:R-:W-:Y:S01]  /*f8e0*/  UMOV UR7, 0x14f00000 ;  /* 0x14f0000000077882 */ /* 0x000fe20000000000 */
[----:B------:R-:W-:-:S09]  /*f8f0*/  UMOV UR10, 0x40 ;  /* 0x00000040000a7882 */ /* 0x000fd20000000000 */
.L_x_473:
        /* <DEDUP_REMOVED lines=15> */
.L_x_474:
        /* <DEDUP_REMOVED lines=15> */
.L_x_475:
        /* <DEDUP_REMOVED lines=15> */
.L_x_476:
        /* <DEDUP_REMOVED lines=15> */
.L_x_477:
        /* <DEDUP_REMOVED lines=15> */
.L_x_478:
        /* <DEDUP_REMOVED lines=15> */
.L_x_479:
        /* <DEDUP_REMOVED lines=9> */
[----:B-1----:R-:W-:Y:S05]  /*ff30*/  @P0 BRA.U.ANY `(.L_x_479) ;  /* 0xfffffffd00d80947 */ /* 0x002fea000393ffff */
.L_x_467:
[----:B------:R-:W-:Y:S05]  /*ff40*/  BSYNC B0 ;  /* 0x0000000000007941 */ /* 0x000fea0003800000 */
.L_x_466:
[----:B------:R-:W0:Y:S04]  /*ff50*/  LDL R4, [R1+0x2c] ;  /* 0x00002c0001047983 */ /* 0x000e280000100800 */
[----:B------:R-:W2:Y:S01]  /*ff60*/  LDL R5, [R1+0x20] ;  /* 0x0000200001057983 */ /* 0x000ea20000100800 */
[----:B------:R-:W-:Y:S01]  /*ff70*/  BSSY B0, `(.L_x_480) ;  /* 0x00002a7000007945 */ /* 0x000fe20003800000 */
[----:B0-----:R-:W-:-:S05]  /*ff80*/  VIADD R0, R4, 0xfffffffe ;  /* 0xfffffffe04007836 */ /* 0x001fca0000000000 */
[----:B--2---:R-:W-:-:S13]  /*ff90*/  ISETP.GE.AND P0, PT, R0, R5, PT ;  /* 0x000000050000720c */ /* 0x004fda0003f06270 */
[----:B------:R-:W-:Y:S05]  /*ffa0*/  @!P0 BRA `(.L_x_481) ;  /* 0x00000028008c8947 */ /* 0x000fea0003800000 */
[----:B------:R-:W2:Y:S04]  /*ffb0*/  LDL.LU R7, [R1+0x58] ;  /* 0x0000580001077983 */ /* 0x000ea80000300800 */
[----:B------:R-:W3:Y:S04]  /*ffc0*/  LDL.LU R6, [R1+0x34] ;  /* 0x0000340001067983 */ /* 0x000ee80000300800 */
[----:B------:R-:W4:Y:S01]  /*ffd0*/  LDL.LU R4, [R1+0x3c] ;  /* 0x00003c0001047983 */ /* 0x000f220000300800 */
[----:B------:R-:W-:Y:S01]  /*ffe0*/  LOP3.LUT R5, RZ, R5, RZ, 0x33, !PT ;  /* 0x00000005ff057212 */ /* 0x000fe200078e33ff */
[----:B------:R-:W-:Y:S01]  /*fff0*/  BSSY B2, `(.L_x_482) ;  /* 0x00000e4000027945 */ /* 0x000fe20003800000 */
[----:B--2---:R-:W-:-:S04]  /*10000*/  VIADD R2, R7, 0x1 ;  /* 0x0000000107027836 */ /* 0x004fc80000000000 */
[----:B---3--:R-:W-:-:S05]  /*10010*/  IMAD R2, R2, R6, RZ ;  /* 0x0000000602027224 */ /* 0x008fca00078e02ff */
[----:B----4-:R-:W-:-:S05]  /*10020*/  VIMNMX R4, R4, R2, PT ;  /* 0x0000000204047248 */ /* 0x010fca0003fe0100 */
[----:B------:R-:W-:-:S05]  /*10030*/  IMAD.MOV R2, RZ, RZ, -R4 ;  /* 0x000000ffff027224 */ /* 0x000fca00078e0a04 */
[----:B------:R-:W-:-:S05]  /*10040*/  VIADDMNMX R5, R2, 0x1, R5, !PT ;  /* 0x0000000102057846 */ /* 0x000fca0007800105 */
[----:B------:R-:W-:-:S05]  /*10050*/  IMAD.IADD R2, R4, 0x1, R5 ;  /* 0x0000000104027824 */ /* 0x000fca00078e0205 */
[----:B------:R-:W-:-:S04]  /*10060*/  LOP3.LUT R2, R2, 0x1, RZ, 0xc0, !PT ;  /* 0x0000000102027812 */ /* 0x000fc800078ec0ff */
[----:B------:R-:W-:-:S13]  /*10070*/  ISETP.NE.U32.AND P0, PT, R2, 0x1, PT ;  /* 0x000000010200780c */ /* 0x000fda0003f05070 */
[----:B------:R-:W-:Y:S05]  /*10080*/  @P0 BRA `(.L_x_483) ;  /* 0x0000000c00680947 */ /* 0x000fea0003800000 */
[----:B------:R-:W2:Y:S04]  /*10090*/  LDL R6, [R1+0x18] ;  /* 0x0000180001067983 */ /* 0x000ea80000100800 */
[----:B------:R-:W3:Y:S01]  /*100a0*/  LDL.LU R8, [R1+0x10] ;  /* 0x0000100001087983 */ /* 0x000ee20000300800 */
[----:B------:R-:W-:Y:S01]  /*100b0*/  VIADD R19, R19, 0x1 ;  /* 0x0000000113137836 */ /* 0x000fe20000000000 */
[----:B------:R-:W-:Y:S04]  /*100c0*/  BSSY B1, `(.L_x_484) ;  /* 0x00000d4000017945 */ /* 0x000fe80003800000 */
[----:B------:R-:W-:-:S04]  /*100d0*/  ISETP.NE.AND P0, PT, R19, 0x2, PT ;  /* 0x000000021300780c */ /* 0x000fc80003f05270 */
[----:B------:R-:W-:Y:S02]  /*100e0*/  SEL R2, RZ, 0x1, P0 ;  /* 0x00000001ff027807 */ /* 0x000fe40000000000 */
[----:B------:R-:W-:Y:S02]  /*100f0*/  SEL R19, R19, RZ, P0 ;  /* 0x000000ff13137207 */ /* 0x000fe40000000000 */
[----:B--2---:R-:W-:Y:S02]  /*10100*/  ISETP.NE.AND P2, PT, R6, RZ, PT ;  /* 0x000000ff0600720c */ /* 0x004fe40003f45270 */
[----:B---3--:R-:W-:-:S05]  /*10110*/  LOP3.LUT R8, R8, R2, RZ, 0x3c, !PT ;  /* 0x0000000208087212 */ /* 0x008fca00078e3cff */
[----:B------:R0:W-:Y:S06]  /*10120*/  STL [R1+0x10], R8 ;  /* 0x0000100801007387 */ /* 0x0001ec0000100800 */
[----:B------:R-:W-:Y:S05]  /*10130*/  @!P2 BRA `(.L_x_485) ;  /* 0x0000000c0030a947 */ /* 0x000fea0003800000 */
[----:B------:R-:W-:Y:S02]  /*10140*/  ULDC.64 UR4, c[0x0][0x418] ;  /* 0x0001060000047ab9 */ /* 0x000fe40000000a00 */
[----:B------:R-:W-:-:S04]  /*10150*/  ISETP.NE.U32.AND P0, PT, RZ, UR4, PT ;  /* 0x00000004ff007c0c */ /* 0x000fc8000bf05070 */
[----:B------:R-:W-:-:S13]  /*10160*/  ISETP.NE.AND.EX P0, PT, RZ, UR5, PT, P0 ;  /* 0x00000005ff007c0c */ /* 0x000fda000bf05300 */
[----:B------:R-:W-:Y:S05]  /*10170*/  @!P0 BRA `(.L_x_486) ;  /* 0x00000000004c8947 */ /* 0x000fea0003800000 */
[----:B------:R-:W2:Y:S01]  /*10180*/  LDL R10, [R1+0x14] ;  /* 0x00001400010a7983 */ /* 0x000ea20000100800 */
[----:B------:R-:W1:Y:S01]  /*10190*/  LDC R7, c[0x0][0x43c] ;  /* 0x00010f00ff077b82 */ /* 0x000e620000000800 */
[----:B------:R-:W-:Y:S02]  /*101a0*/  ULDC.64 UR6, c[0x0][0x428] ;  /* 0x00010a0000067ab9 */ /* 0x000fe40000000a00 */
[----:B------:R-:W3:Y:S01]  /*101b0*/  LDL R9, [R1+0x8] ;  /* 0x0000080001097983 */ /* 0x000ee20000100800 */
[----:B-1----:R-:W-:-:S13]  /*101c0*/  ISETP.NE.AND P0, PT, R7, 0x1, PT ;  /* 0x000000010700780c */ /* 0x002fda0003f05270 */
[----:B------:R-:W1:Y:S02]  /*101d0*/  @P0 LDC.64 R2, c[0x0][0x440] ;  /* 0x00011000ff020b82 */ /* 0x000e640000000a00 */
[----:B-1----:R-:W-:-:S04]  /*101e0*/  @P0 IMAD.HI.U32 R6, R0, R2, RZ ;  /* 0x0000000200060227 */ /* 0x002fc800078e00ff */
[----:B------:R-:W-:Y:S01]  /*101f0*/  IMAD.MOV.U32 R2, RZ, RZ, R0 ;  /* 0x000000ffff027224 */ /* 0x000fe200078e0000 */
[----:B------:R-:W-:-:S05]  /*10200*/  @P0 SHF.R.U32.HI R2, RZ, R3, R6 ;  /* 0x00000003ff020219 */ /* 0x000fca0000011606 */
[----:B------:R-:W-:-:S04]  /*10210*/  IMAD.MOV R3, RZ, RZ, -R2 ;  /* 0x000000ffff037224 */ /* 0x000fc800078e0a02 */
[----:B------:R-:W-:Y:S01]  /*10220*/  IMAD R0, R7, R3, R0 ;  /* 0x0000000307007224 */ /* 0x000fe200078e0200 */
[----:B------:R-:W-:Y:S01]  /*10230*/  SHF.R.S32.HI R3, RZ, 0x1f, R2 ;  /* 0x0000001fff037819 */ /* 0x000fe20000011402 */
[----:B--2---:R-:W-:-:S04]  /*10240*/  IMAD R6, R10, UR6, RZ ;  /* 0x000000060a067c24 */ /* 0x004fc8000f8e02ff */
[C---:B---3--:R-:W-:Y:S02]  /*10250*/  IMAD R6, R9.reuse, UR7, R6 ;  /* 0x0000000709067c24 */ /* 0x048fe4000f8e0206 */
[----:B------:R-:W-:-:S04]  /*10260*/  IMAD.WIDE.U32 R2, R9, UR6, R2 ;  /* 0x0000000609027c25 */ /* 0x000fc8000f8e0002 */
[----:B------:R-:W-:Y:S01]  /*10270*/  IMAD.IADD R3, R6, 0x1, R3 ;  /* 0x0000000106037824 */ /* 0x000fe200078e0203 */
[----:B------:R-:W-:-:S04]  /*10280*/  LEA R6, P0, R2, UR4, 0x2 ;  /* 0x0000000402067c11 */ /* 0x000fc8000f8010ff */
[----:B------:R-:W-:-:S05]  /*10290*/  LEA.HI.X R7, R2, UR5, R3, 0x2, P0 ;  /* 0x0000000502077c11 */ /* 0x000fca00080f1403 */
[----:B------:R1:W5:Y:S04]  /*102a0*/  LDG.E R16, desc[UR40][R6.64] ;  /* 0x0000002806107981 */ /* 0x000368000c1e1900 */
.L_x_486:
[----:B------:R-:W-:Y:S01]  /*102b0*/  IMAD R3, R19, 0x8, R18 ;  /* 0x0000000813037824 */ /* 0x000fe200078e0212 */
[----:B------:R-:W-:Y:S01]  /*102c0*/  SHF.L.U32 R2, R8, 0x1f, RZ ;  /* 0x0000001f08027819 */ /* 0x000fe200000006ff */
[----:B-1----:R-:W1:Y:S01]  /*102d0*/  S2R R6, SR_TID.X ;  /* 0x0000000000067919 */ /* 0x002e620000002100 */
[----:B------:R-:W-:Y:S02]  /*102e0*/  BSSY B3, `(.L_x_487) ;  /* 0x0000005000037945 */ /* 0x000fe40003800000 */
[----:B------:R-:W2:Y:S01]  /*102f0*/  SYNCS.PHASECHK.TRANS64.TRYWAIT P0, [R3+URZ+0x28c40], R2 ;  /* 0x028c4002030075a7 */ /* 0x000ea2000800017f */
[----:B-1----:R-:W-:-:S04]  /*10300*/  LOP3.LUT R6, R6, 0x7f, RZ, 0xc0, !PT ;  /* 0x0000007f06067812 */ /* 0x002fc800078ec0ff */
[----:B------:R-:W-:Y:S01]  /*10310*/  ISETP.NE.AND P1, PT, R6, RZ, PT ;  /* 0x000000ff0600720c */ /* 0x000fe20003f25270 */
[----:B--2---:R-:W-:-:S12]  /*10320*/  @!P0 BRA `(.L_x_488) ;  /* 0x0000004000e88947 */ /* 0x004fd80003800000 */
.L_x_591:
[----:B------:R-:W-:Y:S05]  /*10330*/  BSYNC B3 ;  /* 0x0000000000037941 */ /* 0x000fea0003800000 */
.L_x_487:
[----:B------:R-:W-:Y:S04]  /*10340*/  BSSY B3, `(.L_x_489) ;  /* 0x0000009000037945 */ /* 0x000fe80003800000 */
[----:B------:R-:W-:Y:S05]  /*10350*/  @P1 BRA `(.L_x_490) ;  /* 0x00000000001c1947 */ /* 0x000fea0003800000 */
[----:B------:R-:W2:Y:S01]  /*10360*/  S2R R7, SR_TID.X ;  /* 0x0000000000077919 */ /* 0x000ea20000002100 */
[----:B------:R-:W-:-:S04]  /*10370*/  IMAD.MOV.U32 R6, RZ, RZ, 0x2000 ;  /* 0x00002000ff067424 */ /* 0x000fc800078e00ff */
[----:B------:R3:W-:Y:S01]  /*10380*/  SYNCS.ARRIVE.TRANS64 RZ, [R3+URZ+0x28c30], R6 ;  /* 0x028c300603ff79a7 */ /* 0x0007e2000800003f */
[----:B--2---:R-:W-:-:S04]  /*10390*/  LOP3.LUT R7, R7, 0x1f, RZ, 0xc0, !PT ;  /* 0x0000001f07077812 */ /* 0x004fc800078ec0ff */
[----:B------:R-:W-:-:S13]  /*103a0*/  ISETP.NE.AND P0, PT, R7, RZ, PT ;  /* 0x000000ff0700720c */ /* 0x000fda0003f05270 */
[----:B---3--:R-:W-:Y:S05]  /*103b0*/  @!P0 BRA `(.L_x_490) ;  /* 0x0000000000048947 */ /* 0x008fea0003800000 */
[----:B------:R-:W-:Y:S01]  /*103c0*/  BPT.TRAP 0x1 ;  /* 0x000000040000795c */ /* 0x000fe20000300000 */
.L_x_490:
[----:B------:R-:W-:Y:S05]  /*103d0*/  BSYNC B3 ;  /* 0x0000000000037941 */ /* 0x000fea0003800000 */
.L_x_489:
[----:B------:R-:W2:Y:S01]  /*103e0*/  LDL R7, [R1+0x1c] ;  /* 0x00001c0001077983 */ /* 0x000ea20000100800 */
[----:B------:R-:W-:Y:S01]  /*103f0*/  IMAD.MOV.U32 R10, RZ, RZ, RZ ;  /* 0x000000ffff0a7224 */ /* 0x000fe200078e00ff */
[----:B------:R-:W-:Y:S01]  /*10400*/  UIADD3 UR4, UP0, UR38, 0x370, URZ ;  /* 0x0000037026047890 */ /* 0x000fe2000ff1e03f */
[----:B------:R-:W-:Y:S01]  /*10410*/  IMAD R6, R19, 0x2000, R18 ;  /* 0x0000200013067824 */ /* 0x000fe200078e0212 */
[----:B------:R-:W-:Y:S01]  /*10420*/  PLOP3.LUT P0, PT, PT, PT, PT, 0x80, 0x0 ;  /* 0x000000000000781c */ /* 0x000fe20003f0f070 */
[----:B------:R-:W-:Y:S01]  /*10430*/  UMOV UR6, 0x0 ;  /* 0x0000000000067882 */ /* 0x000fe20000000000 */
[----:B------:R-:W-:Y:S01]  /*10440*/  R2UR UR10, R10 ;  /* 0x000000000a0a72ca */ /* 0x000fe200000e0000 */
[----:B------:R-:W-:Y:S01]  /*10450*/  VIADD R6, R6, 0x22400 ;  /* 0x0002240006067836 */ /* 0x000fe20000000000 */
[----:B------:R-:W-:Y:S01]  /*10460*/  UIADD3.X UR5, URZ, UR39, URZ, UP0, !UPT ;  /* 0x000000273f057290 */ /* 0x000fe200087fe43f */
[----:B------:R-:W-:Y:S01]  /*10470*/  UMOV UR7, 0x14f00000 ;  /* 0x14f0000000077882 */ /* 0x000fe20000000000 */
[----:B--2---:R-:W-:-:S02]  /*10480*/  IMAD R0, R0, 0x40, R7 ;  /* 0x0000004000007824 */ /* 0x004fc400078e0207 */
[----:B------:R-:W-:-:S09]  /*10490*/  VIADD R7, R3, 0x28c30 ;  /* 0x00028c3003077836 */ /* 0x000fd20000000000 */
.L_x_491:
[----:B------:R-:W-:-:S13]  /*104a0*/  @P0 ELECT P2, URZ, PT ;  /* 0x00000000003f082f */ /* 0x000fda0003840000 */
[----:B-----5:R-:W-:Y:S02]  /*104b0*/  @P2 R2UR UR13, R16 ;  /* 0x00000000100d22ca */ /* 0x020fe400000e0000 */
[----:B------:R-:W-:Y:S02]  /*104c0*/  @P2 R2UR UR12, R17 ;  /* 0x00000000110c22ca */ /* 0x000fe400000e0000 */
[----:B------:R-:W-:Y:S02]  /*104d0*/  @P2 R2UR UR11, R0 ;  /* 0x00000000000b22ca */ /* 0x000fe400000e0000 */
[----:B------:R-:W-:Y:S02]  /*104e0*/  @P2 R2UR UR9, R7 ;  /* 0x00000000070922ca */ /* 0x000fe400000e0000 */
[----:B------:R-:W-:Y:S02]  /*104f0*/  @P2 R2UR UR8, R6 ;  /* 0x00000000060822ca */ /* 0x000fe400000e0000 */
[----:B------:R-:W-:-:S02]  /*10500*/  @P2 PLOP3.LUT P0, PT, P2, PT, PT, 0x8, 0x0 ;  /* 0x000000000000281c */ /* 0x000fc4000170e170 */
[----:B------:R-:W-:-:S09]  /*10510*/  PLOP3.LUT P2, PT, PT, PT, PT, 0x8, 0x0 ;  /* 0x000000000000781c */ /* 0x000fd20003f4e170 */
[----:B------:R2:W-:Y:S02]  /*10520*/  UTMALDG.4D [UR8], [UR4], desc[UR6] ;  /* 0x00000608040075b4 */ /* 0x0005e40008019000 */
[----:B--2---:R-:W-:Y:S05]  /*10530*/  @P0 BRA.U.ANY `(.L_x_491) ;  /* 0xfffffffd00d80947 */ /* 0x004fea000393ffff */
[----:B------:R-:W2:Y:S01]  /*10540*/  SYNCS.PHASECHK.TRANS64.TRYWAIT P0, [R3+URZ+0x28c60], R2 ;  /* 0x028c6002030075a7 */ /* 0x000ea2000800017f */
[----:B------:R-:W-:Y:S04]  /*10550*/  BSSY B3, `(.L_x_492) ;  /* 0x0000002000037945 */ /* 0x000fe80003800000 */
[----:B--2---:R-:W-:Y:S05]  /*10560*/  @!P0 BRA `(.L_x_493) ;  /* 0x00000040006c8947 */ /* 0x004fea0003800000 */
.L_x_592:
[----:B------:R-:W-:Y:S05]  /*10570*/  BSYNC B3 ;  /* 0x0000000000037941 */ /* 0x000fea0003800000 */
.L_x_492:
[----:B------:R-:W-:Y:S01]  /*10580*/  BSSY B3, `(.L_x_494) ;  /* 0x000000b000037945 */ /* 0x000fe20003800000 */
[----:B0-----:R-:W-:Y:S02]  /*10590*/  IMAD.MOV.U32 R8, RZ, RZ, 0x0 ;  /* 0x00000000ff087424 */ /* 0x001fe400078e00ff */
[----:B------:R-:W-:Y:S01]  /*105a0*/  IMAD.MOV.U32 R9, RZ, RZ, 0x14f00000 ;  /* 0x14f00000ff097424 */ /* 0x000fe200078e00ff */
[----:B------:R-:W-:Y:S06]  /*105b0*/  @P1 BRA `(.L_x_495) ;  /* 0x00000000001c1947 */ /* 0x000fec0003800000 */
[----:B------:R-:W0:Y:S01]  /*105c0*/  S2R R6, SR_TID.X ;  /* 0x0000000000067919 */ /* 0x000e220000002100 */
[----:B-12---:R-:W-:-:S04]  /*105d0*/  IMAD.MOV.U32 R2, RZ, RZ, 0x10000 ;  /* 0x00010000ff027424 */ /* 0x006fc800078e00ff */
[----:B------:R3:W-:Y:S01]  /*105e0*/  SYNCS.ARRIVE.TRANS64 RZ, [R3+URZ+0x28c50], R2 ;  /* 0x028c500203ff79a7 */ /* 0x0007e2000800003f */
[----:B0-----:R-:W-:-:S04]  /*105f0*/  LOP3.LUT R6, R6, 0x1f, RZ, 0xc0, !PT ;  /* 0x0000001f06067812 */ /* 0x001fc800078ec0ff */
[----:B------:R-:W-:-:S13]  /*10600*/  ISETP.NE.AND P0, PT, R6, RZ, PT ;  /* 0x000000ff0600720c */ /* 0x000fda0003f05270 */
[----:B---3--:R-:W-:Y:S05]  /*10610*/  @!P0 BRA `(.L_x_495) ;  /* 0x0000000000048947 */ /* 0x008fea0003800000 */
[----:B------:R-:W-:Y:S01]  /*10620*/  BPT.TRAP 0x1 ;  /* 0x000000040000795c */ /* 0x000fe20000300000 */
.L_x_495:
[----:B------:R-:W-:Y:S05]  /*10630*/  BSYNC B3 ;  /* 0x0000000000037941 */ /* 0x000fea0003800000 */
.L_x_494:
[----:B------:R-:W-:Y:S01]  /*10640*/  R2UR UR10, R10 ;  /* 0x000000000a0a72ca */ /* 0x000fe200000e0000 */
[----:B-12---:R-:W-:Y:S01]  /*10650*/  IMAD R2, R19, 0x10000, R18 ;  /* 0x0001000013027824 */ /* 0x006fe200078e0212 */
[----:B------:R-:W-:Y:S01]  /*10660*/  R2UR UR6, R8 ;  /* 0x00000000080672ca */ /* 0x000fe200000e0000 */
[----:B------:R-:W-:Y:S01]  /*10670*/  UIADD3 UR4, UP0, UR38, 0x470, URZ ;  /* 0x0000047026047890 */ /* 0x000fe2000ff1e03f */
[----:B------:R-:W-:Y:S01]  /*10680*/  R2UR UR7, R9 ;  /* 0x00000000090772ca */ /* 0x000fe200000e0000 */
[----:B------:R-:W-:Y:S01]  /*10690*/  VIADD R3, R3, 0x28c50 ;  /* 0x00028c5003037836 */ /* 0x000fe20000000000 */
[----:B------:R-:W-:Y:S01]  /*106a0*/  PLOP3.LUT P0, PT, PT, PT, PT, 0x80, 0x0 ;  /* 0x000000000000781c */ /* 0x000fe20003f0f070 */
[----:B------:R-:W-:Y:S01]  /*106b0*/  VIADD R6, R2, 0x400 ;  /* 0x0000040002067836 */ /* 0x000fe20000000000 */
[----:B------:R-:W-:-:S12]  /*106c0*/  UIADD3.X UR5, URZ, UR39, URZ, UP0, !UPT ;  /* 0x000000273f057290 */ /* 0x000fd800087fe43f */
.L_x_496:
        /* <DEDUP_REMOVED lines=10> */
[----:B------:R-:W-:Y:S01]  /*10770*/  R2UR UR6, R8 ;  /* 0x00000000080672ca */ /* 0x000fe200000e0000 */
[----:B------:R-:W-:Y:S01]  /*10780*/  VIADD R6, R2, 0x2400 ;  /* 0x0000240002067836 */ /* 0x000fe20000000000 */
[----:B------:R-:W-:Y:S01]  /*10790*/  R2UR UR7, R9 ;  /* 0x00000000090772ca */ /* 0x000fe200000e0000 */
[----:B------:R-:W-:Y:S01]  /*107a0*/  UMOV UR10, 0x40 ;  /* 0x00000040000a7882 */ /* 0x000fe20000000000 */
[----:B------:R-:W-:-:S13]  /*107b0*/  PLOP3.LUT P0, PT, PT, PT, PT, 0x80, 0x0 ;  /* 0x000000000000781c */ /* 0x000fda0003f0f070 */
.L_x_497:
        /* <DEDUP_REMOVED lines=15> */
.L_x_498:
        /* <DEDUP_REMOVED lines=15> */
.L_x_499:
        /* <DEDUP_REMOVED lines=15> */
.L_x_500:
        /* <DEDUP_REMOVED lines=15> */
.L_x_501:
        /* <DEDUP_REMOVED lines=15> */
.L_x_502:
        /* <DEDUP_REMOVED lines=15> */
.L_x_503:
        /* <DEDUP_REMOVED lines=10> */
.L_x_485:
[----:B------:R-:W-:Y:S05]  /*10e00*/  BSYNC B1 ;  /* 0x0000000000017941 */ /* 0x000fea0003800000 */
.L_x_484:
[----:B------:R-:W2:Y:S02]  /*10e10*/  LDL.LU R6, [R1+0x2c] ;  /* 0x00002c0001067983 */ /* 0x000ea40000300800 */
[----:B--2---:R-:W-:-:S07]  /*10e20*/  VIADD R0, R6, 0xfffffffd ;  /* 0xfffffffd06007836 */ /* 0x004fce0000000000 */
.L_x_483:
[----:B------:R-:W-:Y:S05]  /*10e30*/  BSYNC B2 ;  /* 0x0000000000027941 */ /* 0x000fea0003800000 */
.L_x_482:
[----:B------:R-:W-:Y:S01]  /*10e40*/  VIADD R5, R5, 0xfffffffe ;  /* 0xfffffffe05057836 */ /* 0x000fe20000000000 */
[----:B------:R-:W-:-:S04]  /*10e50*/  LOP3.LUT R4, RZ, R4, RZ, 0x33, !PT ;  /* 0x00000004ff047212 */ /* 0x000fc800078e33ff */
[----:B------:R-:W-:-:S13]  /*10e60*/  ISETP.NE.AND P0, PT, R5, R4, PT ;  /* 0x000000040500720c */ /* 0x000fda0003f05270 */
[----:B------:R-:W-:Y:S05]  /*10e70*/  @!P0 BRA `(.L_x_481) ;  /* 0x0000001800d88947 */ /* 0x000fea0003800000 */
.L_x_544:
[----:B------:R-:W2:Y:S04]  /*10e80*/  LDL R3, [R1+0x18] ;  /* 0x0000180001037983 */ /* 0x000ea80000100800 */
[----:B------:R-:W3:Y:S01]  /*10e90*/  LDL.LU R2, [R1+0x10] ;  /* 0x0000100001027983 */ /* 0x000ee20000300800 */
[----:B------:R-:W-:Y:S01]  /*10ea0*/  VIADD R7, R19, 0x1 ;  /* 0x0000000113077836 */ /* 0x000fe20000000000 */
[----:B------:R-:W-:Y:S05]  /*10eb0*/  YIELD ;  /* 0x0000000000007946 */ /* 0x000fea0003800000 */
[----:B------:R-:W-:Y:S01]  /*10ec0*/  ISETP.NE.AND P0, PT, R7, 0x2, PT ;  /* 0x000000020700780c */ /* 0x000fe20003f05270 */
[----:B------:R-:W-:Y:S03]  /*10ed0*/  BSSY B1, `(.L_x_504) ;  /* 0x00000d3000017945 */ /* 0x000fe60003800000 */
[----:B------:R-:W-:-:S02]  /*10ee0*/  SEL R6, RZ, 0x1, P0 ;  /* 0x00000001ff067807 */ /* 0x000fc40000000000 */
[----:B------:R-:W-:Y:S02]  /*10ef0*/  SEL R7, R7, RZ, P0 ;  /* 0x000000ff07077207 */ /* 0x000fe40000000000 */
[----:B--2---:R-:W-:Y:S02]  /*10f00*/  ISETP.NE.AND P1, PT, R3, RZ, PT ;  /* 0x000000ff0300720c */ /* 0x004fe40003f25270 */
[----:B---3--:R-:W-:-:S11]  /*10f10*/  LOP3.LUT R6, R2, R6, RZ, 0x3c, !PT ;  /* 0x0000000602067212 */ /* 0x008fd600078e3cff */
[----:B------:R-:W-:Y:S05]  /*10f20*/  @!P1 BRA `(.L_x_505) ;  /* 0x0000000c00349947 */ /* 0x000fea0003800000 */
[----:B------:R-:W-:Y:S01]  /*10f30*/  ULDC.64 UR4, c[0x0][0x418] ;  /* 0x0001060000047ab9 */ /* 0x000fe20000000a00 */
[----:B0-----:R-:W-:Y:S01]  /*10f40*/  IMAD.MOV.U32 R8, RZ, RZ, R0 ;  /* 0x000000ffff087224 */ /* 0x001fe200078e0000 */
[----:B------:R-:W-:-:S04]  /*10f50*/  ISETP.NE.U32.AND P0, PT, RZ, UR4, PT ;  /* 0x00000004ff007c0c */ /* 0x000fc8000bf05070 */
[----:B------:R-:W-:-:S13]  /*10f60*/  ISETP.NE.AND.EX P0, PT, RZ, UR5, PT, P0 ;  /* 0x00000005ff007c0c */ /* 0x000fda000bf05300 */
[----:B------:R-:W-:Y:S05]  /*10f70*/  @!P0 BRA `(.L_x_506) ;  /* 0x00000000004c8947 */ /* 0x000fea0003800000 */
[----:B------:R-:W2:Y:S01]  /*10f80*/  LDL R9, [R1+0x14] ;  /* 0x0000140001097983 */ /* 0x000ea20000100800 */
[----:B------:R-:W0:Y:S01]  /*10f90*/  LDC R8, c[0x0][0x43c] ;  /* 0x00010f00ff087b82 */ /* 0x000e220000000800 */
[----:B------:R-:W-:Y:S02]  /*10fa0*/  ULDC.64 UR6, c[0x0][0x428] ;  /* 0x00010a0000067ab9 */ /* 0x000fe40000000a00 */
[----:B------:R-:W3:Y:S01]  /*10fb0*/  LDL R5, [R1+0x8] ;  /* 0x0000080001057983 */ /* 0x000ee20000100800 */
[----:B0-----:R-:W-:-:S13]  /*10fc0*/  ISETP.NE.AND P0, PT, R8, 0x1, PT ;  /* 0x000000010800780c */ /* 0x001fda0003f05270 */
[----:B------:R-:W0:Y:S02]  /*10fd0*/  @P0 LDC.64 R2, c[0x0][0x440] ;  /* 0x00011000ff020b82 */ /* 0x000e240000000a00 */
[----:B0-----:R-:W-:-:S04]  /*10fe0*/  @P0 IMAD.HI.U32 R4, R0, R2, RZ ;  /* 0x0000000200040227 */ /* 0x001fc800078e00ff */
        /* <DEDUP_REMOVED lines=12> */
.L_x_506:
[----:B0-----:R-:W-:Y:S01]  /*110b0*/  IMAD R4, R7, 0x8, R18 ;  /* 0x0000000807047824 */ /* 0x001fe200078e0212 */
[----:B------:R-:W-:Y:S01]  /*110c0*/  SHF.L.U32 R2, R6, 0x1f, RZ ;  /* 0x0000001f06027819 */ /* 0x000fe200000006ff */
[----:B------:R-:W0:Y:S01]  /*110d0*/  S2R R3, SR_TID.X ;  /* 0x0000000000037919 */ /* 0x000e220000002100 */
[----:B------:R-:W-:Y:S02]  /*110e0*/  BSSY B2, `(.L_x_507) ;  /* 0x0000005000027945 */ /* 0x000fe40003800000 */
[----:B------:R-:W1:Y:S01]  /*110f0*/  SYNCS.PHASECHK.TRANS64.TRYWAIT P0, [R4+URZ+0x28c40], R2 ;  /* 0x028c4002040075a7 */ /* 0x000e62000800017f */
[----:B0-----:R-:W-:-:S04]  /*11100*/  LOP3.LUT R3, R3, 0x7f, RZ, 0xc0, !PT ;  /* 0x0000007f03037812 */ /* 0x001fc800078ec0ff */
[----:B------:R-:W-:Y:S01]  /*11110*/  ISETP.NE.AND P1, PT, R3, RZ, PT ;  /* 0x000000ff0300720c */ /* 0x000fe20003f25270 */
[----:B-1----:R-:W-:-:S12]  /*11120*/  @!P0 BRA `(.L_x_508) ;  /* 0x0000003400908947 */ /* 0x002fd80003800000 */
.L_x_593:
[----:B------:R-:W-:Y:S05]  /*11130*/  BSYNC B2 ;  /* 0x0000000000027941 */ /* 0x000fea0003800000 */
.L_x_507:
[----:B------:R-:W-:Y:S04]  /*11140*/  BSSY B2, `(.L_x_509) ;  /* 0x0000009000027945 */ /* 0x000fe80003800000 */
[----:B------:R-:W-:Y:S05]  /*11150*/  @P1 BRA `(.L_x_510) ;  /* 0x00000000001c1947 */ /* 0x000fea0003800000 */
[----:B------:R-:W1:Y:S01]  /*11160*/  S2R R5, SR_TID.X ;  /* 0x0000000000057919 */ /* 0x000e620000002100 */
[----:B------:R-:W-:-:S04]  /*11170*/  IMAD.MOV.U32 R3, RZ, RZ, 0x2000 ;  /* 0x00002000ff037424 */ /* 0x000fc800078e00ff */
[----:B------:R2:W-:Y:S01]  /*11180*/  SYNCS.ARRIVE.TRANS64 RZ, [R4+URZ+0x28c30], R3 ;  /* 0x028c300304ff79a7 */ /* 0x0005e2000800003f */
[----:B-1----:R-:W-:-:S04]  /*11190*/  LOP3.LUT R5, R5, 0x1f, RZ, 0xc0, !PT ;  /* 0x0000001f05057812 */ /* 0x002fc800078ec0ff */
[----:B------:R-:W-:-:S13]  /*111a0*/  ISETP.NE.AND P0, PT, R5, RZ, PT ;  /* 0x000000ff0500720c */ /* 0x000fda0003f05270 */
[----:B--2---:R-:W-:Y:S05]  /*111b0*/  @!P0 BRA `(.L_x_510) ;  /* 0x0000000000048947 */ /* 0x004fea0003800000 */
[----:B------:R-:W-:Y:S01]  /*111c0*/  BPT.TRAP 0x1 ;  /* 0x000000040000795c */ /* 0x000fe20000300000 */
.L_x_510:
[----:B------:R-:W-:Y:S05]  /*111d0*/  BSYNC B2 ;  /* 0x0000000000027941 */ /* 0x000fea0003800000 */
.L_x_509:
        /* <DEDUP_REMOVED lines=12> */
.L_x_511:
        /* <DEDUP_REMOVED lines=10> */
[----:B------:R-:W1:Y:S01]  /*11340*/  SYNCS.PHASECHK.TRANS64.TRYWAIT P0, [R4+URZ+0x28c60], R2 ;  /* 0x028c6002040075a7 */ /* 0x000e62000800017f */
[----:B------:R-:W-:Y:S04]  /*11350*/  BSSY B2, `(.L_x_512) ;  /* 0x0000002000027945 */ /* 0x000fe80003800000 */
[----:B-1----:R-:W-:Y:S05]  /*11360*/  @!P0 BRA `(.L_x_513) ;  /* 0x0000003400148947 */ /* 0x002fea0003800000 */
.L_x_594:
[----:B------:R-:W-:Y:S05]  /*11370*/  BSYNC B2 ;  /* 0x0000000000027941 */ /* 0x000fea0003800000 */
.L_x_512:
[----:B------:R-:W-:Y:S01]  /*11380*/  BSSY B2, `(.L_x_514) ;  /* 0x000000b000027945 */ /* 0x000fe20003800000 */
[----:B01----:R-:W-:Y:S02]  /*11390*/  IMAD.MOV.U32 R2, RZ, RZ, 0x0 ;  /* 0x00000000ff027424 */ /* 0x003fe400078e00ff */
[----:B------:R-:W-:Y:S01]  /*113a0*/  IMAD.MOV.U32 R3, RZ, RZ, 0x14f00000 ;  /* 0x14f00000ff037424 */ /* 0x000fe200078e00ff */
[----:B------:R-:W-:Y:S06]  /*113b0*/  @P1 BRA `(.L_x_515) ;  /* 0x00000000001c1947 */ /* 0x000fec0003800000 */
[----:B------:R-:W0:Y:S01]  /*113c0*/  S2R R10, SR_TID.X ;  /* 0x00000000000a7919 */ /* 0x000e220000002100 */
[----:B------:R-:W-:-:S04]  /*113d0*/  IMAD.MOV.U32 R5, RZ, RZ, 0x10000 ;  /* 0x00010000ff057424 */ /* 0x000fc800078e00ff */
[----:B------:R1:W-:Y:S01]  /*113e0*/  SYNCS.ARRIVE.TRANS64 RZ, [R4+URZ+0x28c50], R5 ;  /* 0x028c500504ff79a7 */ /* 0x0003e2000800003f */
[----:B0-----:R-:W-:-:S04]  /*113f0*/  LOP3.LUT R10, R10, 0x1f, RZ, 0xc0, !PT ;  /* 0x0000001f0a0a7812 */ /* 0x001fc800078ec0ff */
[----:B------:R-:W-:-:S13]  /*11400*/  ISETP.NE.AND P0, PT, R10, RZ, PT ;  /* 0x000000ff0a00720c */ /* 0x000fda0003f05270 */
[----:B-1----:R-:W-:Y:S05]  /*11410*/  @!P0 BRA `(.L_x_515) ;  /* 0x0000000000048947 */ /* 0x002fea0003800000 */
[----:B------:R-:W-:Y:S01]  /*11420*/  BPT.TRAP 0x1 ;  /* 0x000000040000795c */ /* 0x000fe20000300000 */
.L_x_515:
[----:B------:R-:W-:Y:S05]  /*11430*/  BSYNC B2 ;  /* 0x0000000000027941 */ /* 0x000fea0003800000 */
.L_x_514:
[----:B------:R-:W-:Y:S01]  /*11440*/  R2UR UR6, R2 ;  /* 0x00000000020672ca */ /* 0x000fe200000e0000 */
[----:B------:R-:W-:Y:S01]  /*11450*/  IMAD R5, R7, 0x10000, R18 ;  /* 0x0001000007057824 */ /* 0x000fe200078e0212 */
[----:B------:R-:W-:Y:S01]  /*11460*/  R2UR UR7, R3 ;  /* 0x00000000030772ca */ /* 0x000fe200000e0000 */
[----:B------:R-:W-:Y:S01]  /*11470*/  UIADD3 UR4, UP0, UR38, 0x470, URZ ;  /* 0x0000047026047890 */ /* 0x000fe2000ff1e03f */
[----:B------:R-:W-:Y:S01]  /*11480*/  R2UR UR10, R9 ;  /* 0x00000000090a72ca */ /* 0x000fe200000e0000 */
[----:B------:R-:W-:Y:S01]  /*11490*/  VIADD R4, R4, 0x28c50 ;  /* 0x00028c5004047836 */ /* 0x000fe20000000000 */
[----:B------:R-:W-:Y:S01]  /*114a0*/  PLOP3.LUT P0, PT, PT, PT, PT, 0x80, 0x0 ;  /* 0x000000000000781c */ /* 0x000fe20003f0f070 */
[----:B------:R-:W-:Y:S01]  /*114b0*/  VIADD R9, R5, 0x400 ;  /* 0x0000040005097836 */ /* 0x000fe20000000000 */
[----:B------:R-:W-:-:S12]  /*114c0*/  UIADD3.X UR5, URZ, UR39, URZ, UP0, !UPT ;  /* 0x000000273f057290 */ /* 0x000fd800087fe43f */
.L_x_516:
        /* <DEDUP_REMOVED lines=15> */
.L_x_517:
        /* <DEDUP_REMOVED lines=15> */
.L_x_518:
        /* <DEDUP_REMOVED lines=15> */
.L_x_519:
        /* <DEDUP_REMOVED lines=15> */
.L_x_520:
        /* <DEDUP_REMOVED lines=15> */
.L_x_521:
        /* <DEDUP_REMOVED lines=15> */
.L_x_522:
        /* <DEDUP_REMOVED lines=15> */
.L_x_523:
        /* <DEDUP_REMOVED lines=10> */
.L_x_505:
[----:B------:R-:W-:Y:S05]  /*11c00*/  BSYNC B1 ;  /* 0x0000000000017941 */ /* 0x000fea0003800000 */
.L_x_504:
[----:B------:R-:W2:Y:S01]  /*11c10*/  LDL R2, [R1+0x18] ;  /* 0x0000180001027983 */ /* 0x000ea20000100800 */
[----:B------:R-:W-:Y:S01]  /*11c20*/  VIADD R7, R7, 0x1 ;  /* 0x0000000107077836 */ /* 0x000fe20000000000 */
[----:B------:R-:W-:Y:S04]  /*11c30*/  BSSY B1, `(.L_x_524) ;  /* 0x00000d6000017945 */ /* 0x000fe80003800000 */
[----:B------:R-:W-:-:S04]  /*11c40*/  ISETP.NE.AND P0, PT, R7, 0x2, PT ;  /* 0x000000020700780c */ /* 0x000fc80003f05270 */
[----:B------:R-:W-:Y:S02]  /*11c50*/  SEL R19, R7, RZ, P0 ;  /* 0x000000ff07137207 */ /* 0x000fe40000000000 */
[----:B--2---:R-:W-:Y:S02]  /*11c60*/  ISETP.NE.AND P2, PT, R2, RZ, PT ;  /* 0x000000ff0200720c */ /* 0x004fe40003f45270 */
[----:B------:R-:W-:-:S04]  /*11c70*/  SEL R2, RZ, 0x1, P0 ;  /* 0x00000001ff027807 */ /* 0x000fc80000000000 */
[----:B0-----:R-:W-:Y:S01]  /*11c80*/  LOP3.LUT R8, R6, R2, RZ, 0x3c, !PT ;  /* 0x0000000206087212 */ /* 0x001fe200078e3cff */
[----:B------:R-:W-:-:S04]  /*11c90*/  VIADD R6, R0, 0xffffffff ;  /* 0xffffffff00067836 */ /* 0x000fc80000000000 */
[----:B------:R0:W-:Y:S02]  /*11ca0*/  STL [R1+0x10], R8 ;  /* 0x0000100801007387 */ /* 0x0001e40000100800 */
[----:B------:R-:W-:Y:S05]  /*11cb0*/  @!P2 BRA `(.L_x_525) ;  /* 0x0000000c0034a947 */ /* 0x000fea0003800000 */
[----:B------:R-:W-:Y:S01]  /*11cc0*/  ULDC.64 UR4, c[0x0][0x418] ;  /* 0x0001060000047ab9 */ /* 0x000fe20000000a00 */
[----:B------:R-:W-:Y:S01]  /*11cd0*/  IMAD.MOV.U32 R7, RZ, RZ, R6 ;  /* 0x000000ffff077224 */ /* 0x000fe200078e0006 */
        /* <DEDUP_REMOVED lines=22> */
.L_x_526:
[----:B-1----:R-:W-:Y:S01]  /*11e40*/  IMAD R4, R19, 0x8, R18 ;  /* 0x0000000813047824 */ /* 0x002fe200078e0212 */
[----:B------:R-:W-:Y:S01]  /*11e50*/  SHF.L.U32 R2, R8, 0x1f, RZ ;  /* 0x0000001f08027819 */ /* 0x000fe200000006ff */
[----:B------:R-:W1:Y:S01]  /*11e60*/  S2R R3, SR_TID.X ;  /* 0x0000000000037919 */ /* 0x000e620000002100 */
[----:B------:R-:W-:Y:S02]  /*11e70*/  BSSY B2, `(.L_x_527) ;  /* 0x0000005000027945 */ /* 0x000fe40003800000 */
[----:B------:R-:W2:Y:S01]  /*11e80*/  SYNCS.PHASECHK.TRANS64.TRYWAIT P0, [R4+URZ+0x28c40], R2 ;  /* 0x028c4002040075a7 */ /* 0x000ea2000800017f */
[----:B-1----:R-:W-:-:S04]  /*11e90*/  LOP3.LUT R3, R3, 0x7f, RZ, 0xc0, !PT ;  /* 0x0000007f03037812 */ /* 0x002fc800078ec0ff */
[----:B------:R-:W-:Y:S01]  /*11ea0*/  ISETP.NE.AND P1, PT, R3, RZ, PT ;  /* 0x000000ff0300720c */ /* 0x000fe20003f25270 */
[----:B--2---:R-:W-:-:S12]  /*11eb0*/  @!P0 BRA `(.L_x_528) ;  /* 0x0000002800548947 */ /* 0x004fd80003800000 */
.L_x_595:
[----:B------:R-:W-:Y:S05]  /*11ec0*/  BSYNC B2 ;  /* 0x0000000000027941 */ /* 0x000fea0003800000 */
.L_x_527:
        /* <DEDUP_REMOVED lines=9> */
.L_x_530:
[----:B------:R-:W-:Y:S05]  /*11f60*/  BSYNC B2 ;  /* 0x0000000000027941 */ /* 0x000fea0003800000 */
.L_x_529:
[----:B------:R-:W2:Y:S01]  /*11f70*/  LDL R5, [R1+0x1c] ;  /* 0x00001c0001057983 */ /* 0x000ea20000100800 */
[----:B0-----:R-:W-:Y:S01]  /*11f80*/  IMAD.MOV.U32 R8, RZ, RZ, RZ ;  /* 0x000000ffff087224 */ /* 0x001fe200078e00ff */
        /* <DEDUP_REMOVED lines=10> */
.L_x_531:
        /* <DEDUP_REMOVED lines=10> */
[----:B------:R-:W0:Y:S01]  /*120d0*/  SYNCS.PHASECHK.TRANS64.TRYWAIT P0, [R4+URZ+0x28c60], R2 ;  /* 0x028c6002040075a7 */ /* 0x000e22000800017f */
[----:B------:R-:W-:Y:S04]  /*120e0*/  BSSY B2, `(.L_x_532) ;  /* 0x0000002000027945 */ /* 0x000fe80003800000 */
[----:B0-----:R-:W-:Y:S05]  /*120f0*/  @!P0 BRA `(.L_x_533) ;  /* 0x0000002400d88947 */ /* 0x001fea0003800000 */
.L_x_596:
[----:B------:R-:W-:Y:S05]  /*12100*/  BSYNC B2 ;  /* 0x0000000000027941 */ /* 0x000fea0003800000 */
.L_x_532:
        /* <DEDUP_REMOVED lines=11> */
.L_x_535:
[----:B------:R-:W-:Y:S05]  /*121c0*/  BSYNC B2 ;  /* 0x0000000000027941 */ /* 0x000fea0003800000 */
.L_x_534:
        /* <DEDUP_REMOVED lines=9> */
.L_x_536:
        /* <DEDUP_REMOVED lines=15> */
.L_x_537:
        /* <DEDUP_REMOVED lines=15> */
.L_x_538:
        /* <DEDUP_REMOVED lines=15> */
.L_x_539:
        /* <DEDUP_REMOVED lines=15> */
.L_x_540:
        /* <DEDUP_REMOVED lines=15> */
.L_x_541:
        /* <DEDUP_REMOVED lines=15> */
.L_x_542:
        /* <DEDUP_REMOVED lines=15> */
.L_x_543:
        /* <DEDUP_REMOVED lines=10> */
.L_x_525:
[----:B------:R-:W-:Y:S05]  /*12990*/  BSYNC B1 ;  /* 0x0000000000017941 */ /* 0x000fea0003800000 */
.L_x_524:
[----:B------:R-:W2:Y:S01]  /*129a0*/  LDL R2, [R1+0x20] ;  /* 0x0000200001027983 */ /* 0x000ea20000100800 */
[----:B------:R-:W-:Y:S01]  /*129b0*/  VIADD R0, R0, 0xfffffffe ;  /* 0xfffffffe00007836 */ /* 0x000fe20000000000 */
[----:B--2---:R-:W-:-:S13]  /*129c0*/  ISETP.GT.AND P0, PT, R6, R2, PT ;  /* 0x000000020600720c */ /* 0x004fda0003f04270 */
[----:B------:R-:W-:Y:S05]  /*129d0*/  @P0 BRA `(.L_x_544) ;  /* 0xffffffe400280947 */ /* 0x000fea000383ffff */
.L_x_481:
[----:B------:R-:W-:Y:S05]  /*129e0*/  BSYNC B0 ;  /* 0x0000000000007941 */ /* 0x000fea0003800000 */
.L_x_480:
[----:B------:R-:W2:Y:S01]  /*129f0*/  LDL.LU R2, [R1+0x10] ;  /* 0x0000100001027983 */ /* 0x000ea20000300800 */
[----:B------:R-:W1:Y:S01]  /*12a00*/  S2R R3, SR_TID.X ;  /* 0x0000000000037919 */ /* 0x000e620000002100 */
[----:B------:R-:W-:-:S05]  /*12a10*/  VIADD R19, R19, 0x1 ;  /* 0x0000000113137836 */ /* 0x000fca0000000000 */
[----:B------:R-:W-:-:S04]  /*12a20*/  ISETP.NE.AND P0, PT, R19, 0x2, PT ;  /* 0x000000021300780c */ /* 0x000fc80003f05270 */
[----:B------:R-:W-:Y:S01]  /*12a30*/  SEL R0, RZ, 0x1, P0 ;  /* 0x00000001ff007807 */ /* 0x000fe20000000000 */
[----:B------:R-:W-:Y:S01]  /*12a40*/  BSSY B0, `(.L_x_545) ;  /* 0x0000013000007945 */ /* 0x000fe20003800000 */
[----:B-1----:R-:W-:-:S04]  /*12a50*/  LOP3.LUT R3, R3, 0x7f, RZ, 0xc0, !PT ;  /* 0x0000007f03037812 */ /* 0x002fc800078ec0ff */
[----:B------:R-:W-:Y:S02]  /*12a60*/  ISETP.NE.AND P1, PT, R3, RZ, PT ;  /* 0x000000ff0300720c */ /* 0x000fe40003f25270 */
[----:B--2---:R-:W-:-:S05]  /*12a70*/  LOP3.LUT R2, R2, R0, RZ, 0x3c, !PT ;  /* 0x0000000002027212 */ /* 0x004fca00078e3cff */
[----:B------:R1:W-:Y:S06]  /*12a80*/  STL [R1+0x10], R2 ;  /* 0x0000100201007387 */ /* 0x0003ec0000100800 */
[----:B------:R-:W-:Y:S05]  /*12a90*/  @P1 BRA `(.L_x_546) ;  /* 0x0000000000341947 */ /* 0x000fea0003800000 */
[----:B------:R-:W2:Y:S01]  /*12aa0*/  S2R R5, SR_LANEID ;  /* 0x0000000000057919 */ /* 0x000ea20000000000 */
[----:B------:R-:W-:Y:S01]  /*12ab0*/  VOTEU.ANY UR4, UPT, PT ;  /* 0x0000000000047886 */ /* 0x000fe200038e0100 */
[----:B-1----:R-:W1:Y:S01]  /*12ac0*/  LDC.64 R2, c[0x0][0xc60] ;  /* 0x00031800ff027b82 */ /* 0x002e620000000a00 */
[----:B------:R-:W2:Y:S02]  /*12ad0*/  FLO.U32 R0, UR4 ;  /* 0x0000000400007d00 */ /* 0x000ea400080e0000 */
[----:B--2---:R-:W-:-:S06]  /*12ae0*/  ISETP.EQ.U32.AND P1, PT, R0, R5, PT ;  /* 0x000000050000720c */ /* 0x004fcc0003f22070 */
[----:B------:R-:W1:Y:S07]  /*12af0*/  POPC R5, UR4 ;  /* 0x0000000400057d09 */ /* 0x000e6e0008000000 */
[----:B-1----:R-:W2:Y:S01]  /*12b00*/  @P1 ATOMG.E.ADD.STRONG.GPU PT, R3, desc[UR40][R2.64], R5 ;  /* 0x00000005020319a8 */ /* 0x002ea200081ee1e8 */
[----:B------:R-:W1:Y:S02]  /*12b10*/  S2R R4, SR_LTMASK ;  /* 0x0000000000047919 */ /* 0x000e640000003900 */
[----:B-1----:R-:W-:-:S04]  /*12b20*/  LOP3.LUT R4, R4, UR4, RZ, 0xc0, !PT ;  /* 0x0000000404047c12 */ /* 0x002fc8000f8ec0ff */
[----:B------:R-:W1:Y:S01]  /*12b30*/  POPC R7, R4 ;  /* 0x0000000400077309 */ /* 0x000e620000000000 */
[----:B--2---:R-:W1:Y:S02]  /*12b40*/  SHFL.IDX PT, R0, R3, R0, 0x1f ;  /* 0x00001f0003007589 */ /* 0x004e6400000e0000 */
[----:B-1----:R-:W-:-:S05]  /*12b50*/  IADD3 R0, R0, UR37, R7 ;  /* 0x0000002500007c10 */ /* 0x002fca000fffe007 */
[----:B------:R2:W-:Y:S02]  /*12b60*/  STL [R1], R0 ;  /* 0x0000000001007387 */ /* 0x0005e40000100800 */
.L_x_546:
[----:B------:R-:W-:Y:S05]  /*12b70*/  BSYNC B0 ;  /* 0x0000000000007941 */ /* 0x000fea0003800000 */
.L_x_545:
[----:B------:R-:W-:-:S07]  /*12b80*/  SEL R19, R19, RZ, P0 ;  /* 0x000000ff13137207 */ /* 0x000fce0000000000 */
.L_x_448:
[----:B------:R-:W-:Y:S05]  /*12b90*/  BSYNC B7 ;  /* 0x0000000000077941 */ /* 0x000fea0003800000 */
.L_x_446:
[----:B--2-4-:R-:W2:Y:S02]  /*12ba0*/  LDL R0, [R1+0x5c] ;  /* 0x00005c0001007983 */ /* 0x014ea40000100800 */
[----:B--2---:R-:W-:-:S13]  /*12bb0*/  ISETP.NE.AND P0, PT, R0, RZ, PT ;  /* 0x000000ff0000720c */ /* 0x004fda0003f05270 */
[----:B------:R-:W-:Y:S05]  /*12bc0*/  @!P0 BRA `(.L_x_547) ;  /* 0x00000000002c8947 */ /* 0x000fea0003800000 */
[----:B------:R-:W-:Y:S05]  /*12bd0*/  WARPSYNC.ALL ;  /* 0x0000000000007948 */ /* 0x000fea0003800000 */
[----:B------:R-:W2:Y:S08]  /*12be0*/  S2UR UR5, SR_CgaCtaId ;  /* 0x00000000000579c3 */ /* 0x000eb00000008800 */
[----:B------:R-:W-:Y:S06]  /*12bf0*/  BAR.SYNC.DEFER_BLOCKING 0x5, 0x180 ;  /* 0x0146000000007b1d */ /* 0x000fec0000010000 */
[----:B------:R-:W-:-:S02]  /*12c00*/  UMOV UR4, 0x400 ;  /* 0x0000040000047882 */ /* 0x000fc40000000000 */
[----:B--2---:R-:W-:-:S06]  /*12c10*/  ULEA UR4, UR5, UR4, 0x18 ;  /* 0x0000000405047291 */ /* 0x004fcc000f8ec03f */
[----:B------:R-:W-:-:S05]  /*12c20*/  IMAD.U32 R18, RZ, RZ, UR4 ;  /* 0x00000004ff127e24 */ /* 0x000fca000f8e00ff */
[----:B-1----:R-:W1:Y:S04]  /*12c30*/  LDS.128 R4, [R18+0x28cd0] ;  /* 0x028cd00012047984 */ /* 0x002e680000000c00 */
[----:B-1----:R1:W-:Y:S04]  /*12c40*/  STL.64 [R1], R4 ;  /* 0x0000000401007387 */ /* 0x0023e80000100a00 */
[----:B------:R1:W-:Y:S01]  /*12c50*/  STL.64 [R1+0x8], R6 ;  /* 0x0000080601007387 */ /* 0x0003e20000100a00 */
[----:B------:R-:W-:Y:S06]  /*12c60*/  BAR.ARV 0x4, 0x180 ;  /* 0x0106000000007b1d */ /* 0x000fec0000002000 */
[----:B------:R-:W-:Y:S05]  /*12c70*/  BRA `(.L_x_548) ;  /* 0x0000000c001c7947 */ /* 0x000fea0003800000 */
.L_x_547:
[----:B---3--:R-:W2:Y:S01]  /*12c80*/  S2R R10, SR_TID.X ;  /* 0x00000000000a7919 */ /* 0x008ea20000002100 */
[----:B------:R-:W-:Y:S01]  /*12c90*/  UMOV UR4, 0xffffffff ;  /* 0xffffffff00047882 */ /* 0x000fe20000000000 */
[----:B--2---:R-:W-:-:S04]  /*12ca0*/  LOP3.LUT R10, R10, 0x1f, RZ, 0xc0, !PT ;  /* 0x0000001f0a0a7812 */ /* 0x004fc800078ec0ff */
[----:B------:R-:W-:Y:S01]  /*12cb0*/  ISETP.NE.AND P0, PT, R10, 0x1f, PT ;  /* 0x0000001f0a00780c */ /* 0x000fe20003f05270 */
[----:B------:R-:W-:-:S12]  /*12cc0*/  BRA.DIV UR4, `(.L_x_549) ;  /* 0x0000001a04f87947 */ /* 0x000fd8000b800000 */
[----:B------:R-:W1:Y:S01]  /*12cd0*/  LDL.LU R3, [R1] ;  /* 0x0000000001037983 */ /* 0x000e620000300800 */
[----:B------:R-:W-:-:S03]  /*12ce0*/  ULDC UR4, c[0x0][0xc3c] ;  /* 0x00030f0000047ab9 */ /* 0x000fc60000000800 */
[----:B------:R-:W2:Y:S01]  /*12cf0*/  LDL R5, [R1+0xc] ;  /* 0x00000c0001057983 */ /* 0x000ea20000100800 */
[----:B-1----:R-:W-:Y:S02]  /*12d00*/  IMAD.MOV.U32 R9, RZ, RZ, R3 ;  /* 0x000000ffff097224 */ /* 0x002fe400078e0003 */
[----:B--2---:R-:W-:-:S05]  /*12d10*/  IMAD.IADD R0, R5, 0x1, R10 ;  /* 0x0000000105007824 */ /* 0x004fca00078e020a */
[----:B------:R-:W-:-:S13]  /*12d20*/  ISETP.GE.OR P1, PT, R0, UR4, !P0 ;  /* 0x0000000400007c0c */ /* 0x000fda000c726670 */
[----:B------:R-:W1:Y:S08]  /*12d30*/  @!P1 LDC.64 R2, c[0x0][0xc80] ;  /* 0x00032000ff029b82 */ /* 0x000e700000000a00 */
[----:B------:R-:W2:Y:S01]  /*12d40*/  @!P1 LDC.64 R4, c[0x0][0xc78] ;  /* 0x00031e00ff049b82 */ /* 0x000ea20000000a00 */
[----:B-1----:R-:W-:-:S05]  /*12d50*/  @!P1 IMAD.WIDE R2, R0, 0x4, R2 ;  /* 0x0000000400029825 */ /* 0x002fca00078e0202 */
[----:B0-----:R2:W3:Y:S02]  /*12d60*/  @!P1 LDG.E R8, desc[UR40][R2.64] ;  /* 0x0000002802089981 */ /* 0x0014e4000c1e1900 */
[----:B--2---:R-:W-:-:S05]  /*12d70*/  @!P1 IMAD.WIDE R2, R0, 0x4, R4 ;  /* 0x0000000400029825 */ /* 0x004fca00078e0204 */
[----:B------:R-:W2:Y:S01]  /*12d80*/  @!P1 LDG.E R4, desc[UR40][R2.64] ;  /* 0x0000002802049981 */ /* 0x000ea2000c1e1900 */
[----:B------:R-:W-:Y:S01]  /*12d90*/  IMAD.MOV.U32 R6, RZ, RZ, RZ ;  /* 0x000000ffff067224 */ /* 0x000fe200078e00ff */
[C---:B------:R-:W-:Y:S02]  /*12da0*/  ISETP.GE.U32.AND P2, PT, R10.reuse, 0x2, PT ;  /* 0x000000020a00780c */ /* 0x040fe40003f46070 */
[C---:B------:R-:W-:Y:S01]  /*12db0*/  ISETP.GE.U32.AND P3, PT, R10.reuse, 0x4, PT ;  /* 0x000000040a00780c */ /* 0x040fe20003f66070 */
[----:B------:R-:W-:Y:S01]  /*12dc0*/  SHFL.IDX PT, R0, R9, RZ, 0x1f ;  /* 0x00001fff09007589 */ /* 0x000fe200000e0000 */
[C---:B------:R-:W-:Y:S02]  /*12dd0*/  ISETP.GE.U32.AND P4, PT, R10.reuse, 0x8, PT ;  /* 0x000000080a00780c */ /* 0x040fe40003f86070 */
[----:B------:R-:W-:Y:S01]  /*12de0*/  ISETP.GE.U32.AND P5, PT, R10, 0x10, PT ;  /* 0x000000100a00780c */ /* 0x000fe20003fa6070 */
[----:B------:R-:W-:Y:S01]  /*12df0*/  SHFL.IDX PT, R7, R9, 0x1, 0x1f ;  /* 0x00201f0009077f89 */ /* 0x000fe200000e0000 */
[----:B---3--:R-:W-:-:S02]  /*12e00*/  @!P1 IMAD.MOV.U32 R6, RZ, RZ, R8 ;  /* 0x000000ffff069224 */ /* 0x008fc400078e0008 */
[----:B------:R-:W-:Y:S02]  /*12e10*/  IMAD.MOV.U32 R8, RZ, RZ, RZ ;  /* 0x000000ffff087224 */ /* 0x000fe400078e00ff */
[----:B--2---:R-:W-:Y:S01]  /*12e20*/  @!P1 IMAD.MOV.U32 R8, RZ, RZ, R4 ;  /* 0x000000ffff089224 */ /* 0x004fe200078e0004 */
[----:B------:R-:W-:Y:S01]  /*12e30*/  ISETP.NE.AND P1, PT, R10, RZ, PT ;  /* 0x000000ff0a00720c */ /* 0x000fe20003f25270 */
[----:B------:R-:W-:Y:S02]  /*12e40*/  IMAD.MOV.U32 R4, RZ, RZ, RZ ;  /* 0x000000ffff047224 */ /* 0x000fe400078e00ff */
[----:B------:R-:W-:-:S05]  /*12e50*/  IMAD R2, R8, R6, RZ ;  /* 0x0000000608027224 */ /* 0x000fca00078e02ff */
        /* <DEDUP_REMOVED lines=15> */
[----:B------:R0:W1:Y:S02]  /*12f50*/  SHFL.IDX PT, R14, R2, 0x1f, 0x1f ;  /* 0x03e01f00020e7f89 */ /* 0x00006400000e0000 */
.L_x_606:
[----:B------:R-:W-:Y:S02]  /*12f60*/  ULDC UR4, c[0x0][0xc38] ;  /* 0x00030e0000047ab9 */ /* 0x000fe40000000800 */
[----:B------:R-:W-:-:S04]  /*12f70*/  IMAD.U32 R3, RZ, RZ, UR4 ;  /* 0x00000004ff037e24 */ /* 0x000fc8000f8e00ff */
[----:B-1----:R-:W-:-:S04]  /*12f80*/  IMAD R9, R14, R3, RZ ;  /* 0x000000030e097224 */ /* 0x002fc800078e02ff */
[----:B------:R-:W-:-:S05]  /*12f90*/  IMAD.IADD R5, R7, 0x1, R9 ;  /* 0x0000000107057824 */ /* 0x000fca00078e0209 */
[----:B------:R-:W-:-:S13]  /*12fa0*/  ISETP.GT.AND P6, PT, R5, R0, PT ;  /* 0x000000000500720c */ /* 0x000fda0003fc4270 */
[----:B------:R-:W-:Y:S05]  /*12fb0*/  @P6 BRA `(.L_x_550) ;  /* 0x0000000000ac6947 */ /* 0x000fea0003800000 */
.L_x_553:
[----:B0-----:R-:W2:Y:S01]  /*12fc0*/  LDL.LU R2, [R1+0xc] ;  /* 0x00000c0001027983 */ /* 0x001ea20000300800 */
[----:B------:R-:W0:Y:S01]  /*12fd0*/  LDC R3, c[0x0][0xc3c] ;  /* 0x00030f00ff037b82 */ /* 0x000e220000000800 */
[----:B--2---:R-:W-:-:S05]  /*12fe0*/  VIADD R2, R2, 0x1f ;  /* 0x0000001f02027836 */ /* 0x004fca0000000000 */
[----:B0-----:R-:W-:-:S13]  /*12ff0*/  ISETP.GE.AND P6, PT, R2, R3, PT ;  /* 0x000000030200720c */ /* 0x001fda0003fc6270 */
[----:B------:R-:W-:Y:S05]  /*13000*/  @P6 BRA `(.L_x_551) ;  /* 0x0000000400d06947 */ /* 0x000fea0003800000 */
[----:B------:R-:W0:Y:S01]  /*13010*/  S2R R6, SR_TID.X ;  /* 0x0000000000067919 */ /* 0x000e220000002100 */
[----:B------:R1:W-:Y:S01]  /*13020*/  STL [R1+0xc], R2 ;  /* 0x00000c0201007387 */ /* 0x0003e20000100800 */
[----:B0-----:R-:W-:-:S05]  /*13030*/  LOP3.LUT R6, R6, 0x1f, RZ, 0xc0, !PT ;  /* 0x0000001f06067812 */ /* 0x001fca00078ec0ff */
[----:B------:R-:W-:Y:S02]  /*13040*/  IMAD.IADD R7, R2, 0x1, R6 ;  /* 0x0000000102077824 */ /* 0x000fe400078e0206 */
[----:B------:R-:W-:-:S03]  /*13050*/  IMAD.MOV.U32 R6, RZ, RZ, RZ ;  /* 0x000000ffff067224 */ /* 0x000fc600078e00ff */
[----:B------:R-:W-:-:S13]  /*13060*/  ISETP.GE.OR P6, PT, R7, R3, !P0 ;  /* 0x000000030700720c */ /* 0x000fda00047c6670 */
[----:B-1----:R-:W0:Y:S02]  /*13070*/  @!P6 LDC.64 R2, c[0x0][0xc80] ;  /* 0x00032000ff02eb82 */ /* 0x002e240000000a00 */
[----:B0-----:R-:W-:-:S05]  /*13080*/  @!P6 IMAD.WIDE R2, R7, 0x4, R2 ;  /* 0x000000040702e825 */ /* 0x001fca00078e0202 */
[----:B------:R0:W2:Y:S01]  /*13090*/  @!P6 LDG.E R6, desc[UR40][R2.64] ;  /* 0x000000280206e981 */ /* 0x0000a2000c1e1900 */
[----:B------:R-:W-:Y:S01]  /*130a0*/  IMAD.MOV.U32 R8, RZ, RZ, RZ ;  /* 0x000000ffff087224 */ /* 0x000fe200078e00ff */
[----:B0-----:R-:W0:Y:S02]  /*130b0*/  @!P6 LDC.64 R2, c[0x0][0xc78] ;  /* 0x00031e00ff02eb82 */ /* 0x001e240000000a00 */
[----:B0-----:R-:W-:-:S05]  /*130c0*/  @!P6 IMAD.WIDE R2, R7, 0x4, R2 ;  /* 0x000000040702e825 */ /* 0x001fca00078e0202 */
[----:B------:R-:W2:Y:S01]  /*130d0*/  @!P6 LDG.E R8, desc[UR40][R2.64] ;  /* 0x000000280208e981 */ /* 0x000ea2000c1e1900 */
[----:B------:R-:W-:Y:S01]  /*130e0*/  UMOV UR4, 0xffffffff ;  /* 0xffffffff00047882 */ /* 0x000fe20000000000 */
[----:B--2---:R-:W-:Y:S02]  /*130f0*/  IMAD R2, R8, R6, RZ ;  /* 0x0000000608027224 */ /* 0x004fe400078e02ff */
[----:B------:R-:W-:Y:S05]  /*13100*/  BRA.DIV UR4, `(.L_x_552) ;  /* 0x0000001e04307947 */ /* 0x000fea000b800000 */
        /* <DEDUP_REMOVED lines=16> */
.L_x_614:
[----:B------:R-:W-:Y:S02]  /*13210*/  ULDC UR4, c[0x0][0xc38] ;  /* 0x00030e0000047ab9 */ /* 0x000fe40000000800 */
[----:B------:R-:W-:-:S04]  /*13220*/  IMAD.U32 R3, RZ, RZ, UR4 ;  /* 0x00000004ff037e24 */ /* 0x000fc8000f8e00ff */
[----:B-1----:R-:W-:-:S04]  /*13230*/  IMAD R9, R14, R3, RZ ;  /* 0x000000030e097224 */ /* 0x002fc800078e02ff */
[----:B------:R-:W-:-:S05]  /*13240*/  IMAD.IADD R5, R9, 0x1, R5 ;  /* 0x0000000109057824 */ /* 0x000fca00078e0205 */
[----:B------:R-:W-:-:S13]  /*13250*/  ISETP.GT.AND P6, PT, R5, R0, PT ;  /* 0x000000000500720c */ /* 0x000fda0003fc4270 */
[----:B------:R-:W-:Y:S05]  /*13260*/  @!P6 BRA `(.L_x_553) ;  /* 0xfffffffc0054e947 */ /* 0x000fea000383ffff */
.L_x_550:
[----:B------:R-:W-:Y:S01]  /*13270*/  IMAD.IADD R9, R5, 0x1, -R9 ;  /* 0x0000000105097824 */ /* 0x000fe200078e0a09 */
[----:B------:R-:W-:-:S03]  /*13280*/  UMOV UR4, 0xffffffff ;  /* 0xffffffff00047882 */ /* 0x000fc60000000000 */
[----:B------:R-:W-:-:S05]  /*13290*/  IMAD R5, R2, R3, R9 ;  /* 0x0000000302057224 */ /* 0x000fca00078e0209 */
[----:B------:R-:W-:Y:S01]  /*132a0*/  ISETP.GT.AND P6, PT, R5, R0, PT ;  /* 0x000000000500720c */ /* 0x000fe20003fc4270 */
[----:B------:R-:W-:-:S12]  /*132b0*/  BRA.DIV UR4, `(.L_x_554) ;  /* 0x0000001e04847947 */ /* 0x000fd8000b800000 */
[----:B------:R-:W-:-:S04]  /*132c0*/  VOTE.ANY R7, PT, !P6 ;  /* 0x0000000000077806 */ /* 0x000fc800070e0100 */
[----:B------:R-:W1:Y:S02]  /*132d0*/  POPC R5, R7 ;  /* 0x0000000700057309 */ /* 0x000e640000000000 */
[----:B-1----:R1:W2:Y:S04]  /*132e0*/  SHFL.IDX PT, R6, R6, R5, 0x1f ;  /* 0x00001f0506067589 */ /* 0x0022a800000e0000 */
[----:B------:R1:W3:Y:S02]  /*132f0*/  SHFL.IDX PT, R8, R8, R5, 0x1f ;  /* 0x00001f0508087589 */ /* 0x0002e400000e0000 */
.L_x_619:
[----:B------:R-:W-:-:S13]  /*13300*/  ISETP.NE.AND P0, PT, R7, RZ, PT ;  /* 0x000000ff0700720c */ /* 0x000fda0003f05270 */
[----:B------:R-:W-:Y:S05]  /*13310*/  @!P0 BRA `(.L_x_555) ;  /* 0x0000000000108947 */ /* 0x000fea0003800000 */
[----:B------:R-:W-:Y:S01]  /*13320*/  UMOV UR4, 0xffffffff ;  /* 0xffffffff00047882 */ /* 0x000fe20000000000 */
[----:B------:R-:W-:Y:S02]  /*13330*/  VIADD R12, R5, 0xffffffff ;  /* 0xffffffff050c7836 */ /* 0x000fe40000000000 */
[----:B------:R-:W-:Y:S05]  /*13340*/  BRA.DIV UR4, `(.L_x_556) ;  /* 0x0000001e04bc7947 */ /* 0x000fea000b800000 */
[----:B------:R4:W0:Y:S02]  /*13350*/  SHFL.IDX PT, R4, R2, R12, 0x1f ;  /* 0x00001f0c02047589 */ /* 0x00082400000e0000 */
.L_x_555:
[----:B----4-:R-:W4:Y:S01]  /*13360*/  LDL.LU R12, [R1+0xc] ;  /* 0x00000c00010c7983 */ /* 0x010f220000300800 */
[----:B0-----:R-:W-:Y:S01]  /*13370*/  IMAD R9, R4, R3, R9 ;  /* 0x0000000304097224 */ /* 0x001fe200078e0209 */
[----:B--2---:R-:W-:-:S03]  /*13380*/  IABS R4, R6 ;  /* 0x0000000600047213 */ /* 0x004fc60000000000 */
[----:B------:R-:W-:Y:S01]  /*13390*/  IMAD.IADD R0, R0, 0x1, -R9 ;  /* 0x0000000100007824 */ /* 0x000fe200078e0a09 */
[----:B------:R-:W0:Y:S01]  /*133a0*/  I2F.RP R10, R4 ;  /* 0x00000004000a7306 */ /* 0x000e220000209400 */
[----:B------:R2:W-:Y:S02]  /*133b0*/  STL [R1], R9 ;  /* 0x0000000901007387 */ /* 0x0005e40000100800 */
[----:B--2---:R-:W-:-:S05]  /*133c0*/  IABS R9, R6 ;  /* 0x0000000600097213 */ /* 0x004fca0000000000 */
[----:B0-----:R-:W0:Y:S01]  /*133d0*/  MUFU.RCP R10, R10 ;  /* 0x0000000a000a7308 */ /* 0x001e220000001000 */
[----:B------:R-:W-:Y:S02]  /*133e0*/  IMAD.MOV R9, RZ, RZ, -R9 ;  /* 0x000000ffff097224 */ /* 0x000fe400078e0a09 */
[----:B0-----:R-:W-:-:S05]  /*133f0*/  VIADD R11, R10, 0xffffffe ;  /* 0x0ffffffe0a0b7836 */ /* 0x001fca0000000000 */
[----:B------:R-:W0:Y:S02]  /*13400*/  F2I.FTZ.U32.TRUNC.NTZ R3, R11 ;  /* 0x0000000b00037305 */ /* 0x000e24000021f000 */
[----:B0-----:R-:W-:-:S04]  /*13410*/  IMAD.MOV R2, RZ, RZ, -R3 ;  /* 0x000000ffff027224 */ /* 0x001fc800078e0a03 */
[----:B------:R-:W-:Y:S02]  /*13420*/  IMAD R7, R2, R4, RZ ;  /* 0x0000000402077224 */ /* 0x000fe400078e02ff */
[----:B------:R-:W-:-:S04]  /*13430*/  IMAD.MOV.U32 R2, RZ, RZ, RZ ;  /* 0x000000ffff027224 */ /* 0x000fc800078e00ff */
[----:B------:R-:W-:Y:S01]  /*13440*/  IMAD.HI.U32 R2, R3, R7, R2 ;  /* 0x0000000703027227 */ /* 0x000fe200078e0002 */
[----:B------:R-:W-:-:S05]  /*13450*/  IABS R3, R0 ;  /* 0x0000000000037213 */ /* 0x000fca0000000000 */
[----:B------:R-:W-:-:S04]  /*13460*/  IMAD.HI.U32 R7, R2, R3, RZ ;  /* 0x0000000302077227 */ /* 0x000fc800078e00ff */
[----:B------:R-:W-:-:S05]  /*13470*/  IMAD R3, R7, R9, R3 ;  /* 0x0000000907037224 */ /* 0x000fca00078e0203 */
[----:B------:R-:W-:-:S13]  /*13480*/  ISETP.GT.U32.AND P1, PT, R4, R3, PT ;  /* 0x000000030400720c */ /* 0x000fda0003f24070 */
[----:B------:R-:W-:Y:S02]  /*13490*/  @!P1 IMAD.IADD R3, R3, 0x1, -R4 ;  /* 0x0000000103039824 */ /* 0x000fe400078e0a04 */
[----:B------:R-:W-:Y:S01]  /*134a0*/  @!P1 VIADD R7, R7, 0x1 ;  /* 0x0000000107079836 */ /* 0x000fe20000000000 */
[----:B------:R-:W-:Y:S02]  /*134b0*/  ISETP.NE.AND P1, PT, R6, RZ, PT ;  /* 0x000000ff0600720c */ /* 0x000fe40003f25270 */
[----:B------:R-:W-:Y:S02]  /*134c0*/  ISETP.GE.U32.AND P0, PT, R3, R4, PT ;  /* 0x000000040300720c */ /* 0x000fe40003f06070 */
[----:B---3--:R-:W-:-:S04]  /*134d0*/  IABS R4, R8 ;  /* 0x0000000800047213 */ /* 0x008fc80000000000 */
[----:B------:R-:W0:Y:S07]  /*134e0*/  I2F.RP R10, R4 ;  /* 0x00000004000a7306 */ /* 0x000e2e0000209400 */
[----:B------:R-:W-:Y:S01]  /*134f0*/  @P0 VIADD R7, R7, 0x1 ;  /* 0x0000000107070836 */ /* 0x000fe20000000000 */
[----:B0-----:R-:W0:Y:S02]  /*13500*/  MUFU.RCP R10, R10 ;  /* 0x0000000a000a7308 */ /* 0x001e240000001000 */
[----:B0-----:R-:W-:-:S06]  /*13510*/  VIADD R11, R10, 0xffffffe ;  /* 0x0ffffffe0a0b7836 */ /* 0x001fcc0000000000 */
[----:B------:R-:W0:Y:S02]  /*13520*/  F2I.FTZ.U32.TRUNC.NTZ R3, R11 ;  /* 0x0000000b00037305 */ /* 0x000e24000021f000 */
[----:B0-----:R-:W-:-:S04]  /*13530*/  IMAD.MOV R2, RZ, RZ, -R3 ;  /* 0x000000ffff027224 */ /* 0x001fc800078e0a03 */
[----:B------:R-:W-:Y:S02]  /*13540*/  IMAD R9, R2, R4, RZ ;  /* 0x0000000402097224 */ /* 0x000fe400078e02ff */
[----:B------:R-:W-:-:S04]  /*13550*/  IMAD.MOV.U32 R2, RZ, RZ, RZ ;  /* 0x000000ffff027224 */ /* 0x000fc800078e00ff */
[----:B------:R-:W-:Y:S01]  /*13560*/  IMAD.HI.U32 R2, R3, R9, R2 ;  /* 0x0000000903027227 */ /* 0x000fe200078e0002 */
[----:B------:R-:W-:Y:S02]  /*13570*/  LOP3.LUT R3, R0, R6, RZ, 0x3c, !PT ;  /* 0x0000000600037212 */ /* 0x000fe400078e3cff */
[----:B------:R-:W-:Y:S02]  /*13580*/  IABS R9, R8 ;  /* 0x0000000800097213 */ /* 0x000fe40000000000 */
[----:B------:R-:W-:-:S03]  /*13590*/  ISETP.GE.AND P2, PT, R3, RZ, PT ;  /* 0x000000ff0300720c */ /* 0x000fc60003f46270 */
[----:B------:R-:W-:-:S10]  /*135a0*/  IMAD.MOV R9, RZ, RZ, -R9 ;  /* 0x000000ffff097224 */ /* 0x000fd400078e0a09 */
[----:B------:R-:W-:Y:S01]  /*135b0*/  @!P2 IMAD.MOV R7, RZ, RZ, -R7 ;  /* 0x000000ffff07a224 */ /* 0x000fe200078e0a07 */
[----:B------:R-:W-:-:S04]  /*135c0*/  @!P1 LOP3.LUT R7, RZ, R6, RZ, 0x33, !PT ;  /* 0x00000006ff079212 */ /* 0x000fc800078e33ff */
[----:B------:R-:W-:-:S05]  /*135d0*/  IABS R3, R7 ;  /* 0x0000000700037213 */ /* 0x000fca0000000000 */
[----:B------:R-:W-:-:S04]  /*135e0*/  IMAD.HI.U32 R2, R2, R3, RZ ;  /* 0x0000000302027227 */ /* 0x000fc800078e00ff */
[----:B------:R-:W-:Y:S02]  /*135f0*/  IMAD R3, R2, R9, R3 ;  /* 0x0000000902037224 */ /* 0x000fe400078e0203 */
[----:B------:R-:W-:-:S03]  /*13600*/  IMAD R9, R6, R7, RZ ;  /* 0x0000000706097224 */ /* 0x000fc600078e02ff */
[----:B------:R-:W-:-:S13]  /*13610*/  ISETP.GT.U32.AND P1, PT, R4, R3, PT ;  /* 0x000000030400720c */ /* 0x000fda0003f24070 */
[----:B------:R-:W-:Y:S02]  /*13620*/  @!P1 IMAD.IADD R3, R3, 0x1, -R4 ;  /* 0x0000000103039824 */ /* 0x000fe400078e0a04 */
[----:B------:R-:W-:Y:S01]  /*13630*/  @!P1 VIADD R2, R2, 0x1 ;  /* 0x0000000102029836 */ /* 0x000fe20000000000 */
[----:B------:R-:W-:Y:S02]  /*13640*/  ISETP.NE.AND P1, PT, R8, RZ, PT ;  /* 0x000000ff0800720c */ /* 0x000fe40003f25270 */
[----:B------:R-:W-:Y:S01]  /*13650*/  ISETP.GE.U32.AND P0, PT, R3, R4, PT ;  /* 0x000000040300720c */ /* 0x000fe20003f06070 */
[----:B------:R-:W-:Y:S01]  /*13660*/  IMAD.IADD R4, R0, 0x1, -R9 ;  /* 0x0000000100047824 */ /* 0x000fe200078e0a09 */
[----:B------:R-:W-:-:S04]  /*13670*/  LOP3.LUT R3, R7, R8, RZ, 0x3c, !PT ;  /* 0x0000000807037212 */ /* 0x000fc800078e3cff */
[----:B------:R-:W-:-:S07]  /*13680*/  ISETP.GE.AND P2, PT, R3, RZ, PT ;  /* 0x000000ff0300720c */ /* 0x000fce0003f46270 */
[----:B------:R-:W-:-:S06]  /*13690*/  @P0 VIADD R2, R2, 0x1 ;  /* 0x0000000102020836 */ /* 0x000fcc0000000000 */
[----:B------:R-:W-:Y:S01]  /*136a0*/  @!P2 IMAD.MOV R2, RZ, RZ, -R2 ;  /* 0x000000ffff02a224 */ /* 0x000fe200078e0a02 */
[----:B------:R-:W-:-:S05]  /*136b0*/  @!P1 LOP3.LUT R2, RZ, R8, RZ, 0x33, !PT ;  /* 0x00000008ff029212 */ /* 0x000fca00078e33ff */
[--C-:B------:R-:W-:Y:S02]  /*136c0*/  IMAD.MOV R3, RZ, RZ, -R2.reuse ;  /* 0x000000ffff037224 */ /* 0x100fe400078e0a02 */
[C---:B------:R-:W-:Y:S02]  /*136d0*/  IMAD R2, R8.reuse, 0x1000000, R2 ;  /* 0x0100000008027824 */ /* 0x040fe400078e0202 */
[----:B------:R-:W-:-:S04]  /*136e0*/  IMAD R3, R8, R3, R7 ;  /* 0x0000000308037224 */ /* 0x000fc800078e0207 */
[----:B------:R-:W-:-:S05]  /*136f0*/  IMAD R0, R3, 0x10000, R2 ;  /* 0x0001000003007824 */ /* 0x000fca00078e0202 */
[----:B------:R0:W-:Y:S01]  /*13700*/  STL [R1+0x8], R0 ;  /* 0x0000080001007387 */ /* 0x0001e20000100800 */
[----:B----4-:R-:W-:-:S05]  /*13710*/  IMAD.IADD R12, R5, 0x1, R12 ;  /* 0x00000001050c7824 */ /* 0x010fca00078e020c */
[----:B------:R0:W-:Y:S04]  /*13720*/  STL [R1+0xc], R12 ;  /* 0x00000c0c01007387 */ /* 0x0001e80000100800 */
[----:B------:R0:W-:Y:S01]  /*13730*/  STL [R1+0x4], R4 ;  /* 0x0000040401007387 */ /* 0x0001e20000100800 */
[----:B------:R-:W-:Y:S05]  /*13740*/  BRA `(.L_x_557) ;  /* 0x0000000000287947 */ /* 0x000fea0003800000 */
.L_x_551:
[----:B------:R-:W-:Y:S01]  /*13750*/  UMOV UR4, URZ ;  /* 0x0000003f00047c82 */ /* 0x000fe20008000000 */
[----:B------:R-:W-:Y:S01]  /*13760*/  ULDC UR6, c[0x0][0xc3c] ;  /* 0x00030f0000067ab9 */ /* 0x000fe20000000800 */
[----:B------:R-:W-:Y:S01]  /*13770*/  UMOV UR5, URZ ;  /* 0x0000003f00057c82 */ /* 0x000fe20008000000 */
[----:B------:R0:W-:Y:S01]  /*13780*/  STL [R1], R0 ;  /* 0x0000000001007387 */ /* 0x0001e20000100800 */
[----:B------:R-:W-:Y:S02]  /*13790*/  IMAD.U32 R3, RZ, RZ, UR4 ;  /* 0x00000004ff037e24 */ /* 0x000fe4000f8e00ff */
[----:B------:R-:W-:-:S03]  /*137a0*/  IMAD.U32 R2, RZ, RZ, UR5 ;  /* 0x00000005ff027e24 */ /* 0x000fc6000f8e00ff */
[----:B------:R1:W-:Y:S01]  /*137b0*/  STL [R1+0x4], R3 ;  /* 0x0000040301007387 */ /* 0x0003e20000100800 */
[----:B0-----:R-:W-:-:S05]  /*137c0*/  IMAD.U32 R0, RZ, RZ, UR6 ;  /* 0x00000006ff007e24 */ /* 0x001fca000f8e00ff */
[----:B------:R1:W-:Y:S04]  /*137d0*/  STL [R1+0xc], R0 ;  /* 0x00000c0001007387 */ /* 0x0003e80000100800 */
[----:B------:R1:W-:Y:S02]  /*137e0*/  STL [R1+0x8], R2 ;  /* 0x0000080201007387 */ /* 0x0003e40000100800 */
.L_x_557:
[----:B-1----:R-:W2:Y:S04]  /*137f0*/  LDL R3, [R1+0x8] ;  /* 0x0000080001037983 */ /* 0x002ea80000100800 */
[----:B------:R-:W3:Y:S04]  /*13800*/  LDL R2, [R1+0xc] ;  /* 0x00000c0001027983 */ /* 0x000ee80000100800 */
[----:B------:R-:W4:Y:S04]  /*13810*/  LDL R5, [R1+0x4] ;  /* 0x0000040001057983 */ /* 0x000f280000100800 */
[----:B0-----:R-:W4:Y:S01]  /*13820*/  LDL R4, [R1] ;  /* 0x0000000001047983 */ /* 0x001f220000100800 */
[----:B------:R-:W0:Y:S01]  /*13830*/  S2R R0, SR_TID.X ;  /* 0x0000000000007919 */ /* 0x000e220000002100 */
[----:B------:R-:W-:Y:S05]  /*13840*/  WARPSYNC.ALL ;  /* 0x0000000000007948 */ /* 0x000fea0003800000 */
[----:B0-----:R-:W-:Y:S01]  /*13850*/  LOP3.LUT R0, R0, 0x1f, RZ, 0xc0, !PT ;  /* 0x0000001f00007812 */ /* 0x001fe200078ec0ff */
[----:B------:R-:W-:Y:S03]  /*13860*/  BAR.SYNC.DEFER_BLOCKING 0x4, 0x180 ;  /* 0x0106000000007b1d */ /* 0x000fe60000010000 */
[----:B------:R-:W-:-:S13]  /*13870*/  ISETP.NE.AND P0, PT, R0, RZ, PT ;  /* 0x000000ff0000720c */ /* 0x000fda0003f05270 */
[----:B------:R-:W-:Y:S01]  /*13880*/  @!P0 MOV R0, 0x400 ;  /* 0x0000040000008802 */ /* 0x000fe20000000f00 */
[----:B--2---:R-:W-:Y:S02]  /*13890*/  IMAD.MOV.U32 R6, RZ, RZ, R3 ;  /* 0x000000ffff067224 */ /* 0x004fe400078e0003 */
[----:B------:R-:W0:Y:S01]  /*138a0*/  @!P0 S2R R3, SR_CgaCtaId ;  /* 0x0000000000038919 */ /* 0x000e220000008800 */
[----:B---3--:R-:W-:Y:S01]  /*138b0*/  IMAD.MOV.U32 R7, RZ, RZ, R2 ;  /* 0x000000ffff077224 */ /* 0x008fe200078e0002 */
[----:B0-----:R-:W-:-:S05]  /*138c0*/  @!P0 LEA R18, R3, R0, 0x18 ;  /* 0x0000000003128211 */ /* 0x001fca00078ec0ff */
[----:B----4-:R0:W-:Y:S01]  /*138d0*/  @!P0 STS.128 [R18+0x28cd0], R4 ;  /* 0x028cd00412008388 */ /* 0x0101e20000000c00 */
[----:B------:R-:W-:Y:S06]  /*138e0*/  BAR.ARV 0x5, 0x180 ;  /* 0x0146000000007b1d */ /* 0x000fec0000002000 */
.L_x_548:
[----:B------:R-:W2:Y:S01]  /*138f0*/  LDL R0, [R1+0xc] ;  /* 0x00000c0001007983 */ /* 0x000ea20000100800 */
[----:B------:R-:W-:Y:S02]  /*13900*/  ULDC UR4, c[0x0][0xc3c] ;  /* 0x00030f0000047ab9 */ /* 0x000fe40000000800 */
[----:B--2---:R-:W-:-:S13]  /*13910*/  ISETP.GE.AND P0, PT, R0, UR4, PT ;  /* 0x0000000400007c0c */ /* 0x004fda000bf06270 */
[----:B------:R-:W-:Y:S05]  /*13920*/  @!P0 BRA `(.L_x_558) ;  /* 0xffffff9c00f08947 */ /* 0x000fea000383ffff */
[----:B------:R-:W-:Y:S05]  /*13930*/  BSYNC B8 ;  /* 0x0000000000087941 */ /* 0x000fea0003800000 */
.L_x_440:
[----:B0-----:R-:W4:Y:S01]  /*13940*/  LDL.LU R0, [R1+0x50] ;  /* 0x0000500001007983 */ /* 0x001f220000300800 */
[----:B------:R-:W-:Y:S01]  /*13950*/  BSSY B0, `(.L_x_559) ;  /* 0x000000b000007945 */ /* 0x000fe20003800000 */
[----:B-1----:R-:W0:Y:S01]  /*13960*/  S2R R5, SR_CgaCtaId ;  /* 0x0000000000057919 */ /* 0x002e220000008800 */
[----:B----4-:R-:W-:-:S05]  /*13970*/  VIADD R0, R0, 0x1 ;  /* 0x0000000100007836 */ /* 0x010fca0000000000 */
[----:B------:R-:W-:-:S04]  /*13980*/  LEA.HI R2, R0, R0, RZ, 0x1 ;  /* 0x0000000000027211 */ /* 0x000fc800078f08ff */
[----:B------:R-:W-:-:S05]  /*13990*/  LOP3.LUT R3, R2, 0xfffffffe, RZ, 0xc0, !PT ;  /* 0xfffffffe02037812 */ /* 0x000fca00078ec0ff */
[----:B------:R-:W-:Y:S01]  /*139a0*/  IMAD.IADD R3, R0, 0x1, -R3 ;  /* 0x0000000100037824 */ /* 0x000fe200078e0a03 */
[----:B------:R-:W-:-:S04]  /*139b0*/  MOV R0, 0x400 ;  /* 0x0000040000007802 */ /* 0x000fc80000000f00 */
[----:B0-----:R-:W-:Y:S02]  /*139c0*/  LEA R0, R5, R0, 0x18 ;  /* 0x0000000005007211 */ /* 0x001fe400078ec0ff */
[----:B------:R-:W-:-:S04]  /*139d0*/  SHF.L.U32 R3, R3, 0x1f, RZ ;  /* 0x0000001f03037819 */ /* 0x000fc800000006ff */
[----:B------:R-:W0:Y:S02]  /*139e0*/  SYNCS.PHASECHK.TRANS64.TRYWAIT P0, [R0+URZ+0x28c20], R3 ;  /* 0x028c2003000075a7 */ /* 0x000e24000800017f */
[----:B0-----:R-:W-:Y:S05]  /*139f0*/  @!P0 BRA `(.L_x_560) ;  /* 0x0000001800388947 */ /* 0x001fea0003800000 */
.L_x_622:
[----:B------:R-:W-:Y:S05]  /*13a00*/  BSYNC B0 ;  /* 0x0000000000007941 */ /* 0x000fea0003800000 */
.L_x_559:
[----:B------:R-:W-:-:S03]  /*13a10*/  UMOV UR4, 0xffffffff ;  /* 0xffffffff00047882 */ /* 0x000fc60000000000 */
[----:B------:R-:W-:Y:S05]  /*13a20*/  BRA.DIV UR4, `(.L_x_561) ;  /* 0x0000001a04407947 */ /* 0x000fea000b800000 */
[----:B------:R-:W1:Y:S02]  /*13a30*/  S2R R2, SR_TID.X ;  /* 0x0000000000027919 */ /* 0x000e640000002100 */
[----:B-1----:R-:W-:-:S04]  /*13a40*/  SHF.R.U32.HI R2, RZ, 0x5, R2 ;  /* 0x00000005ff027819 */ /* 0x002fc80000011602 */
[----:B------:R-:W-:-:S05]  /*13a50*/  LOP3.LUT R2, R2, 0x3, RZ, 0xc0, !PT ;  /* 0x0000000302027812 */ /* 0x000fca00078ec0ff */
[----:B------:R1:W4:Y:S02]  /*13a60*/  SHFL.IDX PT, R14, R2, RZ, 0x1f ;  /* 0x00001fff020e7589 */ /* 0x00032400000e0000 */
.L_x_625:
[----:B----4-:R-:W-:Y:S01]  /*13a70*/  ISETP.NE.AND P0, PT, R14, RZ, PT ;  /* 0x000000ff0e00720c */ /* 0x010fe20003f05270 */
[----:B------:R-:W-:-:S12]  /*13a80*/  BSSY B0, `(.L_x_562) ;  /* 0x0000025000007945 */ /* 0x000fd80003800000 */
[----:B------:R-:W-:Y:S05]  /*13a90*/  @P0 BRA `(.L_x_563) ;  /* 0x00000000008c0947 */ /* 0x000fea0003800000 */
[----:B------:R-:W-:-:S03]  /*13aa0*/  UMOV UR4, 0xffffffff ;  /* 0xffffffff00047882 */ /* 0x000fc60000000000 */
[----:B------:R-:W-:Y:S05]  /*13ab0*/  BRA.DIV UR4, `(.L_x_564) ;  /* 0x0000001a04507947 */ /* 0x000fea000b800000 */
[----:B------:R-:W-:-:S13]  /*13ac0*/  ELECT P6, URZ, PT ;  /* 0x00000000003f782f */ /* 0x000fda00038c0000 */
.L_x_628:
[----:B------:R-:W-:Y:S05]  /*13ad0*/  @!P6 BRA `(.L_x_563) ;  /* 0x00000000007ce947 */ /* 0x000fea0003800000 */
[----:B------:R-:W-:-:S06]  /*13ae0*/  ULOP3.LUT UR4, UR36, 0x2, URZ, 0xfc, !UPT ;  /* 0x0000000224047892 */ /* 0x000fcc000f8efc3f */
[----:B-1----:R-:W-:-:S05]  /*13af0*/  IMAD.U32 R2, RZ, RZ, UR4 ;  /* 0x00000004ff027e24 */ /* 0x002fca000f8e00ff */
[----:B------:R-:W-:-:S13]  /*13b00*/  ISETP.NE.AND P2, PT, R2, 0x3, PT ;  /* 0x000000030200780c */ /* 0x000fda0003f45270 */
[----:B------:R-:W-:Y:S05]  /*13b10*/  @!P2 BRA `(.L_x_565) ;  /* 0x000000000004a947 */ /* 0x000fea0003800000 */
[----:B------:R-:W-:Y:S01]  /*13b20*/  BPT.TRAP 0x1 ;  /* 0x000000040000795c */ /* 0x000fe20000300000 */
.L_x_565:
[----:B------:R-:W4:Y:S01]  /*13b30*/  LDL.LU R7, [R1+0x10] ;  /* 0x0000100001077983 */ /* 0x000f220000300800 */
[----:B------:R-:W-:Y:S02]  /*13b40*/  VIADD R2, R0, 0x28c40 ;  /* 0x00028c4000027836 */ /* 0x000fe40000000000 */
[C---:B0-----:R-:W-:Y:S02]  /*13b50*/  VIADD R3, R19.reuse, 0x1 ;  /* 0x0000000113037836 */ /* 0x041fe40000000000 */
[----:B------:R-:W-:-:S03]  /*13b60*/  IMAD R6, R19, 0x8, R2 ;  /* 0x0000000813067824 */ /* 0x000fc600078e0202 */
[----:B------:R-:W-:-:S04]  /*13b70*/  ISETP.NE.AND P1, PT, R3, 0x2, PT ;  /* 0x000000020300780c */ /* 0x000fc80003f25270 */
[----:B------:R-:W-:Y:S02]  /*13b80*/  SEL R4, RZ, 0x1, P1 ;  /* 0x00000001ff047807 */ /* 0x000fe40000800000 */
[----:B------:R-:W-:Y:S02]  /*13b90*/  SEL R3, R3, RZ, P1 ;  /* 0x000000ff03037207 */ /* 0x000fe40000800000 */
[C---:B----4-:R-:W-:Y:S02]  /*13ba0*/  SHF.L.U32 R5, R7.reuse, 0x1f, RZ ;  /* 0x0000001f07057819 */ /* 0x050fe400000006ff */
[----:B------:R-:W-:Y:S01]  /*13bb0*/  LOP3.LUT R4, R7, R4, RZ, 0x3c, !PT ;  /* 0x0000000407047212 */ /* 0x000fe200078e3cff */
[----:B------:R-:W-:Y:S01]  /*13bc0*/  IMAD R7, R3, 0x8, R2 ;  /* 0x0000000803077824 */ /* 0x000fe200078e0202 */
[----:B------:R-:W0:Y:S02]  /*13bd0*/  SYNCS.PHASECHK.TRANS64.TRYWAIT P0, [R6+URZ], R5 ;  /* 0x00000005060075a7 */ /* 0x000e24000800017f */
[----:B------:R-:W-:Y:S01]  /*13be0*/  SHF.L.U32 R2, R4, 0x1f, RZ ;  /* 0x0000001f04027819 */ /* 0x000fe200000006ff */
[----:B0-----:R-:W-:Y:S06]  /*13bf0*/  @!P0 BRA `(.L_x_566) ;  /* 0x0000001800208947 */ /* 0x001fec0003800000 */
.L_x_629:
[----:B------:R-:W1:Y:S02]  /*13c00*/  SYNCS.PHASECHK.TRANS64.TRYWAIT P0, [R7+URZ], R2 ;  /* 0x00000002070075a7 */ /* 0x000e64000800017f */
[----:B-1----:R-:W-:Y:S05]  /*13c10*/  @!P0 BRA `(.L_x_567) ;  /* 0x00000018002c8947 */ /* 0x002fea0003800000 */
.L_x_630:
[----:B------:R-:W-:Y:S05]  /*13c20*/  @!P2 BRA `(.L_x_568) ;  /* 0x000000000004a947 */ /* 0x000fea0003800000 */
[----:B------:R-:W-:Y:S01]  /*13c30*/  BPT.TRAP 0x1 ;  /* 0x000000040000795c */ /* 0x000fe20000300000 */
.L_x_568:
[----:B------:R-:W-:-:S04]  /*13c40*/  VIADD R0, R0, 0x28c60 ;  /* 0x00028c6000007836 */ /* 0x000fc80000000000 */
[----:B------:R-:W-:-:S04]  /*13c50*/  IMAD R4, R19, 0x8, R0 ;  /* 0x0000000813047824 */ /* 0x000fc800078e0200 */
[----:B------:R-:W4:Y:S02]  /*13c60*/  SYNCS.PHASECHK.TRANS64.TRYWAIT P0, [R4+URZ], R5 ;  /* 0x00000005040075a7 */ /* 0x000f24000800017f */
[----:B----4-:R-:W-:Y:S05]  /*13c70*/  @!P0 BRA `(.L_x_569) ;  /* 0x0000001800288947 */ /* 0x010fea0003800000 */
.L_x_631:
[----:B------:R-:W-:-:S07]  /*13c80*/  IMAD R3, R3, 0x8, R0 ;  /* 0x0000000803037824 */ /* 0x000fce00078e0200 */
.L_x_570:
[----:B------:R0:W0:Y:S02]  /*13c90*/  SYNCS.PHASECHK.TRANS64.TRYWAIT P0, [R3+URZ], R2 ;  /* 0x00000002030075a7 */ /* 0x000024000800017f */
[----:B0-----:R-:W-:Y:S05]  /*13ca0*/  @!P0 NANOSLEEP.SYNCS 0x989680 ;  /* 0x009896800000895d */ /* 0x001fea0003900000 */
[----:B------:R-:W0:Y:S02]  /*13cb0*/  @!P0 SYNCS.PHASECHK.TRANS64 P0, [R3+URZ], R2 ;  /* 0x00000002030085a7 */ /* 0x000e24000800007f */
[----:B0-----:R-:W-:Y:S05]  /*13cc0*/  @!P0 BRA `(.L_x_570) ;  /* 0xfffffffc00f08947 */ /* 0x001fea000383ffff */
.L_x_563:
[----:B------:R-:W-:Y:S05]  /*13cd0*/  BSYNC B0 ;  /* 0x0000000000007941 */ /* 0x000fea0003800000 */
.L_x_562:
[----:B------:R-:W-:Y:S05]  /*13ce0*/  EXIT ;  /* 0x000000000000794d */ /* 0x000fea0003800000 */
.L_x_389:
[----:B0-----:R-:W-:-:S04]  /*13cf0*/  IMAD.U32 R3, RZ, RZ, UR17 ;  /* 0x00000011ff037e24 */ /* 0x001fc8000f8e00ff */
[----:B------:R0:W1:Y:S03]  /*13d00*/  SYNCS.PHASECHK.TRANS64.TRYWAIT P0, [R3+URZ+0x28c50], R0 ;  /* 0x028c5000030075a7 */ /* 0x000066000800017f */
[----:B-1----:R-:W-:Y:S05]  /*13d10*/  @!P0 NANOSLEEP.SYNCS 0x989680 ;  /* 0x009896800000895d */ /* 0x002fea0003900000 */
[----:B------:R-:W1:Y:S02]  /*13d20*/  @!P0 SYNCS.PHASECHK.TRANS64 P0, [R3+URZ+0x28c50], R0 ;  /* 0x028c5000030085a7 */ /* 0x000e64000800007f */
[----:B-1----:R-:W-:Y:S05]  /*13d30*/  @!P0 BRA `(.L_x_389) ;  /* 0xfffffffc00ec8947 */ /* 0x002fea000383ffff */
[----:B------:R-:W-:Y:S05]  /*13d40*/  BRA `(.L_x_571) ;  /* 0xfffffee000c47947 */ /* 0x000fea000383ffff */
.L_x_394:
[----:B-1----:R-:W-:-:S04]  /*13d50*/  IMAD.U32 R3, RZ, RZ, UR6 ;  /* 0x00000006ff037e24 */ /* 0x002fc8000f8e00ff */
[----:B------:R1:W2:Y:S03]  /*13d60*/  SYNCS.PHASECHK.TRANS64.TRYWAIT P0, [R3+URZ+0x28c50], R0 ;  /* 0x028c5000030075a7 */ /* 0x0002a6000800017f */
[----:B--2---:R-:W-:Y:S05]  /*13d70*/  @!P0 NANOSLEEP.SYNCS 0x989680 ;  /* 0x009896800000895d */ /* 0x004fea0003900000 */
[----:B------:R-:W2:Y:S02]  /*13d80*/  @!P0 SYNCS.PHASECHK.TRANS64 P0, [R3+URZ+0x28c50], R0 ;  /* 0x028c5000030085a7 */ /* 0x000ea4000800007f */
[----:B--2---:R-:W-:Y:S05]  /*13d90*/  @!P0 BRA `(.L_x_394) ;  /* 0xfffffffc00ec8947 */ /* 0x004fea000383ffff */
[----:B------:R-:W-:Y:S05]  /*13da0*/  BRA `(.L_x_393) ;  /* 0xfffffeec00dc7947 */ /* 0x000fea000383ffff */
.L_x_398:
[----:B0-----:R-:W-:-:S04]  /*13db0*/  IMAD.U32 R3, RZ, RZ, UR38 ;  /* 0x00000026ff037e24 */ /* 0x001fc8000f8e00ff */
[----:B------:R0:W1:Y:S03]  /*13dc0*/  SYNCS.PHASECHK.TRANS64.TRYWAIT P1, [R3+URZ+0x28c00], R0 ;  /* 0x028c0000030075a7 */ /* 0x000066000802017f */
[----:B-1----:R-:W-:Y:S05]  /*13dd0*/  @!P1 NANOSLEEP.SYNCS 0x989680 ;  /* 0x009896800000995d */ /* 0x002fea0003900000 */
[----:B------:R-:W1:Y:S02]  /*13de0*/  @!P1 SYNCS.PHASECHK.TRANS64 P1, [R3+URZ+0x28c00], R0 ;  /* 0x028c0000030095a7 */ /* 0x000e64000802007f */
[----:B-1----:R-:W-:Y:S05]  /*13df0*/  @!P1 BRA `(.L_x_398) ;  /* 0xfffffffc00ec9947 */ /* 0x002fea000383ffff */
[----:B------:R-:W-:Y:S05]  /*13e00*/  BRA `(.L_x_572) ;  /* 0xffffff0000ec7947 */ /* 0x000fea000383ffff */
.L_x_402:
[----:B--2---:R2:W3:Y:S02]  /*13e10*/  SYNCS.PHASECHK.TRANS64.TRYWAIT P1, [R7+URZ+0x28c30], R8 ;  /* 0x028c3008070075a7 */ /* 0x0044e4000802017f */
[----:B---3--:R-:W-:Y:S05]  /*13e20*/  @!P1 NANOSLEEP.SYNCS 0x989680 ;  /* 0x009896800000995d */ /* 0x008fea0003900000 */
[----:B------:R-:W3:Y:S02]  /*13e30*/  @!P1 SYNCS.PHASECHK.TRANS64 P1, [R7+URZ+0x28c30], R8 ;  /* 0x028c3008070095a7 */ /* 0x000ee4000802007f */
[----:B---3--:R-:W-:Y:S05]  /*13e40*/  @!P1 BRA `(.L_x_402) ;  /* 0xfffffffc00f09947 */ /* 0x008fea000383ffff */
[----:B------:R-:W-:Y:S05]  /*13e50*/  BRA `(.L_x_401) ;  /* 0xffffff0400087947 */ /* 0x000fea000383ffff */
.L_x_406:
[----:B----4-:R4:W0:Y:S02]  /*13e60*/  SYNCS.PHASECHK.TRANS64.TRYWAIT P2, [R7+URZ+0x28c50], R8 ;  /* 0x028c5008070075a7 */ /* 0x010824000804017f */
[----:B0-----:R-:W-:Y:S05]  /*13e70*/  @!P2 NANOSLEEP.SYNCS 0x989680 ;  /* 0x009896800000a95d */ /* 0x001fea0003900000 */
[----:B------:R-:W0:Y:S02]  /*13e80*/  @!P2 SYNCS.PHASECHK.TRANS64 P2, [R7+URZ+0x28c50], R8 ;  /* 0x028c50080700a5a7 */ /* 0x000e24000804007f */
[----:B0-----:R-:W-:Y:S05]  /*13e90*/  @!P2 BRA `(.L_x_406) ;  /* 0xfffffffc00f0a947 */ /* 0x001fea000383ffff */
[----:B------:R-:W-:Y:S05]  /*13ea0*/  BRA `(.L_x_405) ;  /* 0xffffff1800207947 */ /* 0x000fea000383ffff */
.L_x_411:
[----:B-1----:R-:W-:-:S04]  /*13eb0*/  IMAD.U32 R0, RZ, RZ, UR24 ;  /* 0x00000018ff007e24 */ /* 0x002fc8000f8e00ff */
[----:B------:R1:W2:Y:S03]  /*13ec0*/  SYNCS.PHASECHK.TRANS64.TRYWAIT P2, [R0+URZ+0x28c30], R7 ;  /* 0x028c3007000075a7 */ /* 0x0002a6000804017f */
[----:B--2---:R-:W-:Y:S05]  /*13ed0*/  @!P2 NANOSLEEP.SYNCS 0x989680 ;  /* 0x009896800000a95d */ /* 0x004fea0003900000 */
[----:B------:R-:W2:Y:S02]  /*13ee0*/  @!P2 SYNCS.PHASECHK.TRANS64 P2, [R0+URZ+0x28c30], R7 ;  /* 0x028c30070000a5a7 */ /* 0x000ea4000804007f */
[----:B--2---:R-:W-:Y:S05]  /*13ef0*/  @!P2 BRA `(.L_x_411) ;  /* 0xfffffffc00eca947 */ /* 0x004fea000383ffff */
[----:B------:R-:W-:Y:S05]  /*13f00*/  BRA `(.L_x_410) ;  /* 0xffffff1c00047947 */ /* 0x000fea000383ffff */
.L_x_415:
[----:B--2---:R2:W3:Y:S02]  /*13f10*/  SYNCS.PHASECHK.TRANS64.TRYWAIT P2, [R9+URZ+0x28c50], R7 ;  /* 0x028c5007090075a7 */ /* 0x0044e4000804017f */
[----:B---3--:R-:W-:Y:S05]  /*13f20*/  @!P2 NANOSLEEP.SYNCS 0x989680 ;  /* 0x009896800000a95d */ /* 0x008fea0003900000 */
[----:B------:R-:W3:Y:S02]  /*13f30*/  @!P2 SYNCS.PHASECHK.TRANS64 P2, [R9+URZ+0x28c50], R7 ;  /* 0x028c50070900a5a7 */ /* 0x000ee4000804007f */
[----:B---3--:R-:W-:Y:S05]  /*13f40*/  @!P2 BRA `(.L_x_415) ;  /* 0xfffffffc00f0a947 */ /* 0x008fea000383ffff */
[----:B------:R-:W-:Y:S05]  /*13f50*/  BRA `(.L_x_414) ;  /* 0xffffff3400347947 */ /* 0x000fea000383ffff */
.L_x_454:
[----:B------:R-:W1:Y:S01]  /*13f60*/  S2R R4, SR_TID.X ;  /* 0x0000000000047919 */ /* 0x000e620000002100 */
[----:B------:R-:W-:Y:S01]  /*13f70*/  BSSY B0, `(.L_x_573) ;  /* 0x000000a000007945 */ /* 0x000fe20003800000 */
[----:B------:R-:W-:Y:S02]  /*13f80*/  IMAD.MOV.U32 R12, RZ, RZ, RZ ;  /* 0x000000ffff0c7224 */ /* 0x000fe400078e00ff */
[----:B0-----:R-:W-:Y:S02]  /*13f90*/  IMAD.MOV.U32 R11, RZ, RZ, 0x1f ;  /* 0x0000001fff0b7424 */ /* 0x001fe400078e00ff */
[----:B------:R-:W-:Y:S01]  /*13fa0*/  IMAD.MOV.U32 R15, RZ, RZ, -0x1 ;  /* 0xffffffffff0f7424 */ /* 0x000fe200078e00ff */
[----:B-1----:R-:W-:-:S04]  /*13fb0*/  SHF.R.U32.HI R4, RZ, 0x5, R4 ;  /* 0x00000005ff047819 */ /* 0x002fc80000011604 */
[----:B------:R-:W-:-:S05]  /*13fc0*/  LOP3.LUT R4, R4, 0x3, RZ, 0xc0, !PT ;  /* 0x0000000304047812 */ /* 0x000fca00078ec0ff */
[----:B------:R-:W-:-:S07]  /*13fd0*/  IMAD.MOV.U32 R13, RZ, RZ, R4 ;  /* 0x000000ffff0d7224 */ /* 0x000fce00078e0004 */
[----:B---3--:R-:W-:Y:S05]  /*13fe0*/  WARPSYNC.COLLECTIVE R15, `(.L_x_574) ;  /* 0x000000000f087348 */ /* 0x008fea0003c00000 */
[----:B------:R0:W1:Y:S02]  /*13ff0*/  SHFL.IDX P6, R14, R13, R12, R11 ;  /* 0x0000000c0d0e7389 */ /* 0x00006400000c000b */
[----:B01-3--:R-:W-:Y:S01]  /*14000*/  ENDCOLLECTIVE ;  /* 0x000000000000791b */ /* 0x00bfe20003800000 */
.L_x_574:
[----:B------:R-:W-:Y:S05]  /*14010*/  BSYNC B0 ;  /* 0x0000000000007941 */ /* 0x000fea0003800000 */
.L_x_573:
[----:B------:R-:W-:Y:S05]  /*14020*/  BRA `(.L_x_575) ;  /* 0xffffffa400d07947 */ /* 0x000fea000383ffff */
.L_x_456:
[----:B------:R-:W-:Y:S01]  /*14030*/  BSSY B0, `(.L_x_576) ;  /* 0x0000006000007945 */ /* 0x000fe20003800000 */
[----:B------:R-:W-:-:S07]  /*14040*/  IMAD.MOV.U32 R15, RZ, RZ, -0x1 ;  /* 0xffffffffff0f7424 */ /* 0x000fce00078e00ff */
[----:B0--34-:R-:W-:Y:S05]  /*14050*/  WARPSYNC.COLLECTIVE R15, `(.L_x_577) ;  /* 0x000000000f0c7348 */ /* 0x019fea0003c00000 */
[----:B------:R-:W-:Y:S02]  /*14060*/  ELECT P6, UR62, PT ;  /* 0x00000000003e782f */ /* 0x000fe400038c0000 */
[----:B------:R-:W-:Y:S01]  /*14070*/  MOV R14, UR62 ;  /* 0x0000003e000e7c02 */ /* 0x000fe20008000f00 */
[----:B0--34-:R-:W-:Y:S10]  /*14080*/  ENDCOLLECTIVE ;  /* 0x000000000000791b */ /* 0x019ff40003800000 */
.L_x_577:
[----:B------:R-:W-:Y:S05]  /*14090*/  BSYNC B0 ;  /* 0x0000000000007941 */ /* 0x000fea0003800000 */
.L_x_576:
[----:B------:R-:W-:Y:S05]  /*140a0*/  BRA `(.L_x_578) ;  /* 0xffffffa400d47947 */ /* 0x000fea000383ffff */
.L_x_458:
[----:B-1----:R1:W2:Y:S02]  /*140b0*/  SYNCS.PHASECHK.TRANS64.TRYWAIT P0, [R0+URZ+0x28c40], R2 ;  /* 0x028c4002000075a7 */ /* 0x0022a4000800017f */
[----:B--2---:R-:W-:Y:S05]  /*140c0*/  @!P0 NANOSLEEP.SYNCS 0x989680 ;  /* 0x009896800000895d */ /* 0x004fea0003900000 */
[----:B------:R-:W2:Y:S02]  /*140d0*/  @!P0 SYNCS.PHASECHK.TRANS64 P0, [R0+URZ+0x28c40], R2 ;  /* 0x028c4002000085a7 */ /* 0x000ea4000800007f */
[----:B--2---:R-:W-:Y:S05]  /*140e0*/  @!P0 BRA `(.L_x_458) ;  /* 0xfffffffc00f08947 */ /* 0x004fea000383ffff */
[----:B------:R-:W-:Y:S05]  /*140f0*/  BRA `(.L_x_579) ;  /* 0xffffffa800347947 */ /* 0x000fea000383ffff */
.L_x_462:
[----:B------:R-:W2:Y:S01]  /*14100*/  LDL.LU R11, [R1+0x40] ;  /* 0x00004000010b7983 */ /* 0x000ea20000300800 */
[----:B------:R-:W-:Y:S02]  /*14110*/  IMAD.MOV.U32 R13, RZ, RZ, R3 ;  /* 0x000000ffff0d7224 */ /* 0x000fe400078e0003 */
[----:B------:R-:W-:Y:S01]  /*14120*/  IMAD.MOV.U32 R12, RZ, RZ, RZ ;  /* 0x000000ffff0c7224 */ /* 0x000fe200078e00ff */
[----:B------:R-:W0:Y:S01]  /*14130*/  S2R R5, SR_TID.X ;  /* 0x0000000000057919 */ /* 0x000e220000002100 */
[----:B------:R-:W-:Y:S01]  /*14140*/  IMAD.MOV.U32 R15, RZ, RZ, -0x1 ;  /* 0xffffffffff0f7424 */ /* 0x000fe200078e00ff */
[----:B0-----:R-:W-:-:S04]  /*14150*/  LOP3.LUT R5, R5, 0x7f, RZ, 0xc0, !PT ;  /* 0x0000007f05057812 */ /* 0x001fc800078ec0ff */
[----:B------:R-:W-:-:S05]  /*14160*/  SHF.R.U32.HI R5, RZ, 0x3, R5 ;  /* 0x00000003ff057819 */ /* 0x000fca0000011605 */
[----:B------:R-:W-:-:S04]  /*14170*/  IMAD R2, R10, 0x40, R5 ;  /* 0x000000400a027824 */ /* 0x000fc800078e0205 */
[----:B------:R-:W-:Y:S02]  /*14180*/  VIADD R5, R2, 0x10 ;  /* 0x0000001002057836 */ /* 0x000fe40000000000 */
[----:B--2---:R-:W-:Y:S02]  /*14190*/  IMAD R0, R11, R7, RZ ;  /* 0x000000070b007224 */ /* 0x004fe400078e02ff */
[----:B------:R-:W-:-:S03]  /*141a0*/  IMAD.MOV.U32 R11, RZ, RZ, 0x181f ;  /* 0x0000181fff0b7424 */ /* 0x000fc600078e00ff */
[----:B------:R-:W-:-:S13]  /*141b0*/  ISETP.GE.AND P1, PT, R2, R0, PT ;  /* 0x000000000200720c */ /* 0x000fda0003f26270 */
[----:B-----5:R-:W-:Y:S05]  /*141c0*/  WARPSYNC.COLLECTIVE R15, `(.L_x_580) ;  /* 0x000000000f087348 */ /* 0x020fea0003c00000 */
[----:B------:R0:W1:Y:S02]  /*141d0*/  SHFL.IDX P6, R14, R13, R12, R11 ;  /* 0x0000000c0d0e7389 */ /* 0x00006400000c000b */
[----:B01---5:R-:W-:Y:S01]  /*141e0*/  ENDCOLLECTIVE ;  /* 0x000000000000791b */ /* 0x023fe20003800000 */
.L_x_580:
[----:B------:R-:W-:Y:S02]  /*141f0*/  IMAD.MOV.U32 R13, RZ, RZ, R4 ;  /* 0x000000ffff0d7224 */ /* 0x000fe400078e0004 */
[----:B------:R-:W-:-:S07]  /*14200*/  IMAD.MOV.U32 R6, RZ, RZ, R14 ;  /* 0x000000ffff067224 */ /* 0x000fce00078e000e */
[----:B------:R-:W-:Y:S05]  /*14210*/  WARPSYNC.COLLECTIVE R15, `(.L_x_581) ;  /* 0x000000000f087348 */ /* 0x000fea0003c00000 */
[----:B------:R0:W1:Y:S02]  /*14220*/  SHFL.IDX P6, R14, R13, R12, R11 ;  /* 0x0000000c0d0e7389 */ /* 0x00006400000c000b */
[----:B01----:R-:W-:Y:S01]  /*14230*/  ENDCOLLECTIVE ;  /* 0x000000000000791b */ /* 0x003fe20003800000 */
.L_x_581:
[----:B------:R-:W-:Y:S02]  /*14240*/  IMAD.MOV.U32 R13, RZ, RZ, R3 ;  /* 0x000000ffff0d7224 */ /* 0x000fe400078e0003 */
[----:B------:R-:W-:Y:S02]  /*14250*/  IMAD.MOV.U32 R12, RZ, RZ, 0x1 ;  /* 0x00000001ff0c7424 */ /* 0x000fe400078e00ff */
[----:B------:R-:W-:-:S07]  /*14260*/  IMAD.MOV.U32 R7, RZ, RZ, R14 ;  /* 0x000000ffff077224 */ /* 0x000fce00078e000e */
[----:B------:R-:W-:Y:S05]  /*14270*/  WARPSYNC.COLLECTIVE R15, `(.L_x_582) ;  /* 0x000000000f087348 */ /* 0x000fea0003c00000 */
[----:B------:R0:W1:Y:S02]  /*14280*/  SHFL.IDX P6, R14, R13, R12, R11 ;  /* 0x0000000c0d0e7389 */ /* 0x00006400000c000b */
[----:B01----:R-:W-:Y:S01]  /*14290*/  ENDCOLLECTIVE ;  /* 0x000000000000791b */ /* 0x003fe20003800000 */
.L_x_582:
        /* <DEDUP_REMOVED lines=15> */
.L_x_583:
[----:B------:R-:W-:Y:S02]  /*14390*/  IMAD.MOV.U32 R13, RZ, RZ, R3 ;  /* 0x000000ffff0d7224 */ /* 0x000fe400078e0003 */
[----:B------:R-:W-:Y:S02]  /*143a0*/  IMAD.MOV.U32 R12, RZ, RZ, 0x2 ;  /* 0x00000002ff0c7424 */ /* 0x000fe400078e00ff */
[----:B------:R-:W-:-:S07]  /*143b0*/  IMAD.MOV.U32 R5, RZ, RZ, R14 ;  /* 0x000000ffff057224 */ /* 0x000fce00078e000e */
[----:B------:R-:W-:Y:S05]  /*143c0*/  WARPSYNC.COLLECTIVE R15, `(.L_x_584) ;  /* 0x000000000f087348 */ /* 0x000fea0003c00000 */
[----:B------:R0:W1:Y:S02]  /*143d0*/  SHFL.IDX P6, R14, R13, R12, R11 ;  /* 0x0000000c0d0e7389 */ /* 0x00006400000c000b */
[----:B01----:R-:W-:Y:S01]  /*143e0*/  ENDCOLLECTIVE ;  /* 0x000000000000791b */ /* 0x003fe20003800000 */
.L_x_584:
[----:B------:R-:W-:-:S05]  /*143f0*/  @!P1 LEA R5, P2, R9, R5, 0x1 ;  /* 0x0000000509059211 */ /* 0x000fca00078408ff */
[----:B------:R-:W-:-:S04]  /*14400*/  @!P1 IMAD.X R6, RZ, RZ, R6, P2 ;  /* 0x000000ffff069224 */ /* 0x000fc800010e0606 */
[----:B------:R-:W-:Y:S02]  /*14410*/  @!P1 IMAD.MOV.U32 R7, RZ, RZ, R6 ;  /* 0x000000ffff079224 */ /* 0x000fe400078e0006 */
[----:B------:R-:W-:Y:S02]  /*14420*/  @!P1 IMAD.MOV.U32 R6, RZ, RZ, R5 ;  /* 0x000000ffff069224 */ /* 0x000fe400078e0005 */
[----:B------:R-:W-:Y:S02]  /*14430*/  IMAD.MOV.U32 R13, RZ, RZ, R4 ;  /* 0x000000ffff0d7224 */ /* 0x000fe400078e0004 */
[----:B------:R-:W-:Y:S01]  /*14440*/  VIADD R5, R2, 0x20 ;  /* 0x0000002002057836 */ /* 0x000fe20000000000 */
[----:B------:R-:W-:Y:S01]  /*14450*/  @!PT LDS RZ, [RZ] ;  /* 0x00000000fffff984 */ /* 0x000fe20000000800 */
[----:B------:R-:W-:Y:S01]  /*14460*/  @!PT LDS RZ, [RZ] ;  /* 0x00000000fffff984 */ /* 0x000fe20000000800 */
[----:B------:R-:W-:Y:S01]  /*14470*/  @!PT LDS RZ, [RZ] ;  /* 0x00000000fffff984 */ /* 0x000fe20000000800 */
[----:B------:R0:W-:Y:S04]  /*14480*/  @!P1 LDGSTS.E.BYPASS.LTC128B.128 [R8+0x20c00], desc[UR40][R6.64], !P0 ;  /* 0x20c0000006089fae */ /* 0x0001e8000c101d68 */
[----:B------:R-:W-:Y:S01]  /*14490*/  ISETP.GE.AND P1, PT, R5, R0, PT ;  /* 0x000000000500720c */ /* 0x000fe20003f26270 */
[----:B0-----:R-:W-:-:S12]  /*144a0*/  IMAD.MOV.U32 R6, RZ, RZ, R14 ;  /* 0x000000ffff067224 */ /* 0x001fd800078e000e */
[----:B------:R-:W-:Y:S05]  /*144b0*/  WARPSYNC.COLLECTIVE R15, `(.L_x_585) ;  /* 0x000000000f087348 */ /* 0x000fea0003c00000 */
[----:B------:R0:W1:Y:S02]  /*144c0*/  SHFL.IDX P6, R14, R13, R12, R11 ;  /* 0x0000000c0d0e7389 */ /* 0x00006400000c000b */
[----:B01----:R-:W-:Y:S01]  /*144d0*/  ENDCOLLECTIVE ;  /* 0x000000000000791b */ /* 0x003fe20003800000 */
.L_x_585:
[----:B------:R-:W-:Y:S02]  /*144e0*/  IMAD.MOV.U32 R13, RZ, RZ, R3 ;  /* 0x000000ffff0d7224 */ /* 0x000fe400078e0003 */
[----:B------:R-:W-:Y:S02]  /*144f0*/  IMAD.MOV.U32 R12, RZ, RZ, 0x3 ;  /* 0x00000003ff0c7424 */ /* 0x000fe400078e00ff */
[----:B------:R-:W-:-:S07]  /*14500*/  IMAD.MOV.U32 R5, RZ, RZ, R14 ;  /* 0x000000ffff057224 */ /* 0x000fce00078e000e */
[----:B------:R-:W-:Y:S05]  /*14510*/  WARPSYNC.COLLECTIVE R15, `(.L_x_586) ;  /* 0x000000000f087348 */ /* 0x000fea0003c00000 */
[----:B------:R0:W1:Y:S02]  /*14520*/  SHFL.IDX P6, R14, R13, R12, R11 ;  /* 0x0000000c0d0e7389 */ /* 0x00006400000c000b */
[----:B01----:R-:W-:Y:S01]  /*14530*/  ENDCOLLECTIVE ;  /* 0x000000000000791b */ /* 0x003fe20003800000 */
.L_x_586:
[----:B------:R-:W-:-:S05]  /*14540*/  @!P1 LEA R5, P2, R9, R5, 0x1 ;  /* 0x0000000509059211 */ /* 0x000fca00078408ff */
[----:B------:R-:W-:-:S04]  /*14550*/  @!P1 IMAD.X R6, RZ, RZ, R6, P2 ;  /* 0x000000ffff069224 */ /* 0x000fc800010e0606 */
[----:B------:R-:W-:Y:S02]  /*14560*/  @!P1 IMAD.MOV.U32 R7, RZ, RZ, R6 ;  /* 0x000000ffff079224 */ /* 0x000fe400078e0006 */
[----:B------:R-:W-:Y:S02]  /*14570*/  IMAD.MOV.U32 R13, RZ, RZ, R4 ;  /* 0x000000ffff0d7224 */ /* 0x000fe400078e0004 */
[----:B------:R-:W-:-:S05]  /*14580*/  @!P1 IMAD.MOV.U32 R6, RZ, RZ, R5 ;  /* 0x000000ffff069224 */ /* 0x000fca00078e0005 */
        /* <DEDUP_REMOVED lines=8> */
.L_x_587:
[----:B------:R-:W-:Y:S01]  /*14610*/  IMAD.MOV.U32 R3, RZ, RZ, R14 ;  /* 0x000000ffff037224 */ /* 0x000fe200078e000e */
[----:B------:R-:W-:Y:S06]  /*14620*/  BRA `(.L_x_588) ;  /* 0xffffffac00747947 */ /* 0x000fec000383ffff */
.L_x_465:
[----:B0-----:R0:W1:Y:S02]  /*14630*/  SYNCS.PHASECHK.TRANS64.TRYWAIT P0, [R18+URZ+0x28c20], R0 ;  /* 0x028c2000120075a7 */ /* 0x001064000800017f */
[----:B-1----:R-:W-:Y:S05]  /*14640*/  @!P0 NANOSLEEP.SYNCS 0x989680 ;  /* 0x009896800000895d */ /* 0x002fea0003900000 */
[----:B------:R-:W1:Y:S02]  /*14650*/  @!P0 SYNCS.PHASECHK.TRANS64 P0, [R18+URZ+0x28c20], R0 ;  /* 0x028c2000120085a7 */ /* 0x000e64000800007f */
[----:B-1----:R-:W-:Y:S05]  /*14660*/  @!P0 BRA `(.L_x_465) ;  /* 0xfffffffc00f08947 */ /* 0x002fea000383ffff */
[----:B------:R-:W-:Y:S05]  /*14670*/  BRA `(.L_x_589) ;  /* 0xffffffac00d07947 */ /* 0x000fea000383ffff */
.L_x_469:
[----:B0-----:R0:W1:Y:S02]  /*14680*/  SYNCS.PHASECHK.TRANS64.TRYWAIT P0, [R0+URZ+0x28c60], R2 ;  /* 0x028c6002000075a7 */ /* 0x001064000800017f */
[----:B-1----:R-:W-:Y:S05]  /*14690*/  @!P0 NANOSLEEP.SYNCS 0x989680 ;  /* 0x009896800000895d */ /* 0x002fea0003900000 */
[----:B------:R-:W1:Y:S02]  /*146a0*/  @!P0 SYNCS.PHASECHK.TRANS64 P0, [R0+URZ+0x28c60], R2 ;  /* 0x028c6002000085a7 */ /* 0x000e64000800007f */
[----:B-1----:R-:W-:Y:S05]  /*146b0*/  @!P0 BRA `(.L_x_469) ;  /* 0xfffffffc00f08947 */ /* 0x002fea000383ffff */
[----:B------:R-:W-:Y:S05]  /*146c0*/  BRA `(.L_x_590) ;  /* 0xffffffac00f47947 */ /* 0x000fea000383ffff */
.L_x_488:
[----:B-1----:R1:W2:Y:S02]  /*146d0*/  SYNCS.PHASECHK.TRANS64.TRYWAIT P0, [R3+URZ+0x28c40], R2 ;  /* 0x028c4002030075a7 */ /* 0x0022a4000800017f */
[----:B--2---:R-:W-:Y:S05]  /*146e0*/  @!P0 NANOSLEEP.SYNCS 0x989680 ;  /* 0x009896800000895d */ /* 0x004fea0003900000 */
[----:B------:R-:W2:Y:S02]  /*146f0*/  @!P0 SYNCS.PHASECHK.TRANS64 P0, [R3+URZ+0x28c40], R2 ;  /* 0x028c4002030085a7 */ /* 0x000ea4000800007f */
[----:B--2---:R-:W-:Y:S05]  /*14700*/  @!P0 BRA `(.L_x_488) ;  /* 0xfffffffc00f08947 */ /* 0x004fea000383ffff */
[----:B------:R-:W-:Y:S05]  /*14710*/  BRA `(.L_x_591) ;  /* 0xffffffbc00047947 */ /* 0x000fea000383ffff */
.L_x_493:
[----:B--2---:R2:W3:Y:S02]  /*14720*/  SYNCS.PHASECHK.TRANS64.TRYWAIT P0, [R3+URZ+0x28c60], R2 ;  /* 0x028c6002030075a7 */ /* 0x0044e4000800017f */
[----:B---3--:R-:W-:Y:S05]  /*14730*/  @!P0 NANOSLEEP.SYNCS 0x989680 ;  /* 0x009896800000895d */ /* 0x008fea0003900000 */
[----:B------:R-:W3:Y:S02]  /*14740*/  @!P0 SYNCS.PHASECHK.TRANS64 P0, [R3+URZ+0x28c60], R2 ;  /* 0x028c6002030085a7 */ /* 0x000ee4000800007f */
[----:B---3--:R-:W-:Y:S05]  /*14750*/  @!P0 BRA `(.L_x_493) ;  /* 0xfffffffc00f08947 */ /* 0x008fea000383ffff */
[----:B------:R-:W-:Y:S05]  /*14760*/  BRA `(.L_x_592) ;  /* 0xffffffbc00807947 */ /* 0x000fea000383ffff */
.L_x_508:
[----:B0-----:R0:W1:Y:S02]  /*14770*/  SYNCS.PHASECHK.TRANS64.TRYWAIT P0, [R4+URZ+0x28c40], R2 ;  /* 0x028c4002040075a7 */ /* 0x001064000800017f */
[----:B-1----:R-:W-:Y:S05]  /*14780*/  @!P0 NANOSLEEP.SYNCS 0x989680 ;  /* 0x009896800000895d */ /* 0x002fea0003900000 */
[----:B------:R-:W1:Y:S02]  /*14790*/  @!P0 SYNCS.PHASECHK.TRANS64 P0, [R4+URZ+0x28c40], R2 ;  /* 0x028c4002040085a7 */ /* 0x000e64000800007f */
[----:B-1----:R-:W-:Y:S05]  /*147a0*/  @!P0 BRA `(.L_x_508) ;  /* 0xfffffffc00f08947 */ /* 0x002fea000383ffff */
[----:B------:R-:W-:Y:S05]  /*147b0*/  BRA `(.L_x_593) ;  /* 0xffffffc8005c7947 */ /* 0x000fea000383ffff */
.L_x_513:
[----:B-1----:R1:W2:Y:S02]  /*147c0*/  SYNCS.PHASECHK.TRANS64.TRYWAIT P0, [R4+URZ+0x28c60], R2 ;  /* 0x028c6002040075a7 */ /* 0x0022a4000800017f */
[----:B--2---:R-:W-:Y:S05]  /*147d0*/  @!P0 NANOSLEEP.SYNCS 0x989680 ;  /* 0x009896800000895d */ /* 0x004fea0003900000 */
[----:B------:R-:W2:Y:S02]  /*147e0*/  @!P0 SYNCS.PHASECHK.TRANS64 P0, [R4+URZ+0x28c60], R2 ;  /* 0x028c6002040085a7 */ /* 0x000ea4000800007f */
[----:B--2---:R-:W-:Y:S05]  /*147f0*/  @!P0 BRA `(.L_x_513) ;  /* 0xfffffffc00f08947 */ /* 0x004fea000383ffff */
[----:B------:R-:W-:Y:S05]  /*14800*/  BRA `(.L_x_594) ;  /* 0xffffffc800d87947 */ /* 0x000fea000383ffff */
.L_x_528:
[----:B-1----:R1:W2:Y:S02]  /*14810*/  SYNCS.PHASECHK.TRANS64.TRYWAIT P0, [R4+URZ+0x28c40], R2 ;  /* 0x028c4002040075a7 */ /* 0x0022a4000800017f */
[----:B--2---:R-:W-:Y:S05]  /*14820*/  @!P0 NANOSLEEP.SYNCS 0x989680 ;  /* 0x009896800000895d */ /* 0x004fea0003900000 */
[----:B------:R-:W2:Y:S02]  /*14830*/  @!P0 SYNCS.PHASECHK.TRANS64 P0, [R4+URZ+0x28c40], R2 ;  /* 0x028c4002040085a7 */ /* 0x000ea4000800007f */
[----:B--2---:R-:W-:Y:S05]  /*14840*/  @!P0 BRA `(.L_x_528) ;  /* 0xfffffffc00f08947 */ /* 0x004fea000383ffff */
[----:B------:R-:W-:Y:S05]  /*14850*/  BRA `(.L_x_595) ;  /* 0xffffffd400987947 */ /* 0x000fea000383ffff */
.L_x_533:
[----:B0-----:R0:W2:Y:S02]  /*14860*/  SYNCS.PHASECHK.TRANS64.TRYWAIT P0, [R4+URZ+0x28c60], R2 ;  /* 0x028c6002040075a7 */ /* 0x0010a4000800017f */
[----:B--2---:R-:W-:Y:S05]  /*14870*/  @!P0 NANOSLEEP.SYNCS 0x989680 ;  /* 0x009896800000895d */ /* 0x004fea0003900000 */
[----:B------:R-:W2:Y:S02]  /*14880*/  @!P0 SYNCS.PHASECHK.TRANS64 P0, [R4+URZ+0x28c60], R2 ;  /* 0x028c6002040085a7 */ /* 0x000ea4000800007f */
[----:B--2---:R-:W-:Y:S05]  /*14890*/  @!P0 BRA `(.L_x_533) ;  /* 0xfffffffc00f08947 */ /* 0x004fea000383ffff */
[----:B------:R-:W-:Y:S05]  /*148a0*/  BRA `(.L_x_596) ;  /* 0xffffffd800147947 */ /* 0x000fea000383ffff */
.L_x_549:
[----:B------:R-:W2:Y:S01]  /*148b0*/  LDL R3, [R1] ;  /* 0x0000000001037983 */ /* 0x000ea20000100800 */
[----:B------:R-:W-:Y:S01]  /*148c0*/  BSSY B0, `(.L_x_597) ;  /* 0x0000008000007945 */ /* 0x000fe20003800000 */
[----:B------:R-:W-:Y:S02]  /*148d0*/  IMAD.MOV.U32 R12, RZ, RZ, RZ ;  /* 0x000000ffff0c7224 */ /* 0x000fe400078e00ff */
[----:B0-----:R-:W-:Y:S02]  /*148e0*/  IMAD.MOV.U32 R11, RZ, RZ, 0x1f ;  /* 0x0000001fff0b7424 */ /* 0x001fe400078e00ff */
[----:B------:R-:W-:Y:S02]  /*148f0*/  IMAD.MOV.U32 R15, RZ, RZ, -0x1 ;  /* 0xffffffffff0f7424 */ /* 0x000fe400078e00ff */
[----:B--2---:R-:W-:-:S07]  /*14900*/  IMAD.MOV.U32 R13, RZ, RZ, R3 ;  /* 0x000000ffff0d7224 */ /* 0x004fce00078e0003 */
[----:B-1----:R-:W-:Y:S05]  /*14910*/  WARPSYNC.COLLECTIVE R15, `(.L_x_598) ;  /* 0x000000000f087348 */ /* 0x002fea0003c00000 */
[----:B------:R0:W2:Y:S02]  /*14920*/  SHFL.IDX P6, R14, R13, R12, R11 ;  /* 0x0000000c0d0e7389 */ /* 0x0000a400000c000b */
[----:B012---:R-:W-:Y:S01]  /*14930*/  ENDCOLLECTIVE ;  /* 0x000000000000791b */ /* 0x007fe20003800000 */
.L_x_598:
[----:B------:R-:W-:Y:S05]  /*14940*/  BSYNC B0 ;  /* 0x0000000000007941 */ /* 0x000fea0003800000 */
.L_x_597:
[----:B------:R0:W5:Y:S01]  /*14950*/  LDL R2, [R1+0xc] ;  /* 0x00000c0001027983 */ /* 0x0001620000100800 */
[----:B------:R-:W-:Y:S02]  /*14960*/  IMAD.MOV.U32 R13, RZ, RZ, R3 ;  /* 0x000000ffff0d7224 */ /* 0x000fe400078e0003 */
[----:B------:R-:W-:Y:S02]  /*14970*/  IMAD.MOV.U32 R12, RZ, RZ, 0x1 ;  /* 0x00000001ff0c7424 */ /* 0x000fe400078e00ff */
[----:B------:R-:W-:Y:S02]  /*14980*/  IMAD.MOV.U32 R11, RZ, RZ, 0x1f ;  /* 0x0000001fff0b7424 */ /* 0x000fe400078e00ff */
[----:B------:R-:W-:Y:S02]  /*14990*/  IMAD.MOV.U32 R15, RZ, RZ, -0x1 ;  /* 0xffffffffff0f7424 */ /* 0x000fe400078e00ff */
[----:B0-----:R-:W-:-:S07]  /*149a0*/  IMAD.MOV.U32 R0, RZ, RZ, R14 ;  /* 0x000000ffff007224 */ /* 0x001fce00078e000e */
[----:B-----5:R-:W-:Y:S05]  /*149b0*/  WARPSYNC.COLLECTIVE R15, `(.L_x_599) ;  /* 0x000000000f087348 */ /* 0x020fea0003c00000 */
[----:B------:R0:W1:Y:S02]  /*149c0*/  SHFL.IDX P6, R14, R13, R12, R11 ;  /* 0x0000000c0d0e7389 */ /* 0x00006400000c000b */
[----:B01---5:R-:W-:Y:S01]  /*149d0*/  ENDCOLLECTIVE ;  /* 0x000000000000791b */ /* 0x023fe20003800000 */
.L_x_599:
[----:B------:R-:W-:Y:S01]  /*149e0*/  ULDC UR4, c[0x0][0xc3c] ;  /* 0x00030f0000047ab9 */ /* 0x000fe20000000800 */
[----:B------:R-:W-:Y:S02]  /*149f0*/  IMAD.IADD R6, R2, 0x1, R10 ;  /* 0x0000000102067824 */ /* 0x000fe400078e020a */
[----:B------:R-:W-:Y:S02]  /*14a00*/  IMAD.MOV.U32 R11, RZ, RZ, RZ ;  /* 0x000000ffff0b7224 */ /* 0x000fe400078e00ff */
[----:B------:R-:W-:Y:S01]  /*14a10*/  IMAD.MOV.U32 R7, RZ, RZ, R14 ;  /* 0x000000ffff077224 */ /* 0x000fe200078e000e */
[----:B------:R-:W-:-:S13]  /*14a20*/  ISETP.GE.OR P1, PT, R6, UR4, !P0 ;  /* 0x0000000406007c0c */ /* 0x000fda000c726670 */
[----:B------:R-:W0:Y:S08]  /*14a30*/  @!P1 LDC.64 R2, c[0x0][0xc80] ;  /* 0x00032000ff029b82 */ /* 0x000e300000000a00 */
[----:B------:R-:W1:Y:S01]  /*14a40*/  @!P1 LDC.64 R4, c[0x0][0xc78] ;  /* 0x00031e00ff049b82 */ /* 0x000e620000000a00 */
[----:B0-----:R-:W-:-:S05]  /*14a50*/  @!P1 IMAD.WIDE R2, R6, 0x4, R2 ;  /* 0x0000000406029825 */ /* 0x001fca00078e0202 */
[----:B------:R1:W2:Y:S02]  /*14a60*/  @!P1 LDG.E R8, desc[UR40][R2.64] ;  /* 0x0000002802089981 */ /* 0x0002a4000c1e1900 */
[----:B-1----:R-:W-:-:S05]  /*14a70*/  @!P1 IMAD.WIDE R2, R6, 0x4, R4 ;  /* 0x0000000406029825 */ /* 0x002fca00078e0204 */
[----:B------:R-:W3:Y:S01]  /*14a80*/  @!P1 LDG.E R4, desc[UR40][R2.64] ;  /* 0x0000002802049981 */ /* 0x000ee2000c1e1900 */
[----:B------:R-:W-:Y:S01]  /*14a90*/  IMAD.MOV.U32 R6, RZ, RZ, RZ ;  /* 0x000000ffff067224 */ /* 0x000fe200078e00ff */
[C---:B------:R-:W-:Y:S02]  /*14aa0*/  ISETP.GE.U32.AND P2, PT, R10.reuse, 0x2, PT ;  /* 0x000000020a00780c */ /* 0x040fe40003f46070 */
[C---:B------:R-:W-:Y:S02]  /*14ab0*/  ISETP.GE.U32.AND P3, PT, R10.reuse, 0x4, PT ;  /* 0x000000040a00780c */ /* 0x040fe40003f66070 */
[C---:B------:R-:W-:Y:S02]  /*14ac0*/  ISETP.GE.U32.AND P4, PT, R10.reuse, 0x8, PT ;  /* 0x000000080a00780c */ /* 0x040fe40003f86070 */
[----:B------:R-:W-:Y:S01]  /*14ad0*/  ISETP.GE.U32.AND P5, PT, R10, 0x10, PT ;  /* 0x000000100a00780c */ /* 0x000fe20003fa6070 */
[----:B--2---:R-:W-:Y:S02]  /*14ae0*/  @!P1 IMAD.MOV.U32 R6, RZ, RZ, R8 ;  /* 0x000000ffff069224 */ /* 0x004fe400078e0008 */
[----:B------:R-:W-:-:S02]  /*14af0*/  IMAD.MOV.U32 R8, RZ, RZ, RZ ;  /* 0x000000ffff087224 */ /* 0x000fc400078e00ff */
[----:B---3--:R-:W-:Y:S01]  /*14b00*/  @!P1 IMAD.MOV.U32 R8, RZ, RZ, R4 ;  /* 0x000000ffff089224 */ /* 0x008fe200078e0004 */
[----:B------:R-:W-:Y:S01]  /*14b10*/  ISETP.NE.AND P1, PT, R10, RZ, PT ;  /* 0x000000ff0a00720c */ /* 0x000fe20003f25270 */
[----:B------:R-:W-:Y:S02]  /*14b20*/  IMAD.MOV.U32 R4, RZ, RZ, RZ ;  /* 0x000000ffff047224 */ /* 0x000fe400078e00ff */
[----:B------:R-:W-:-:S04]  /*14b30*/  IMAD R2, R8, R6, RZ ;  /* 0x0000000608027224 */ /* 0x000fc800078e02ff */
[----:B------:R-:W-:-:S07]  /*14b40*/  IMAD.MOV.U32 R13, RZ, RZ, R2 ;  /* 0x000000ffff0d7224 */ /* 0x000fce00078e0002 */
[----:B------:R-:W-:Y:S05]  /*14b50*/  WARPSYNC.COLLECTIVE R15, `(.L_x_600) ;  /* 0x000000000f087348 */ /* 0x000fea0003c00000 */
[----:B------:R0:W1:Y:S02]  /*14b60*/  SHFL.UP P6, R14, R13, R12, R11 ;  /* 0x0400000c0d0e7389 */ /* 0x00006400000c000b */
[----:B01----:R-:W-:Y:S01]  /*14b70*/  ENDCOLLECTIVE ;  /* 0x000000000000791b */ /* 0x003fe20003800000 */
.L_x_600:
[----:B------:R-:W-:Y:S01]  /*14b80*/  IMAD.MOV.U32 R12, RZ, RZ, 0x2 ;  /* 0x00000002ff0c7424 */ /* 0x000fe200078e00ff */
[----:B------:R-:W-:-:S05]  /*14b90*/  SEL R3, R14, RZ, P1 ;  /* 0x000000ff0e037207 */ /* 0x000fca0000800000 */
[----:B------:R-:W-:-:S04]  /*14ba0*/  IMAD.IADD R2, R2, 0x1, R3 ;  /* 0x0000000102027824 */ /* 0x000fc800078e0203 */
[----:B------:R-:W-:-:S07]  /*14bb0*/  IMAD.MOV.U32 R13, RZ, RZ, R2 ;  /* 0x000000ffff0d7224 */ /* 0x000fce00078e0002 */
[----:B------:R-:W-:Y:S05]  /*14bc0*/  WARPSYNC.COLLECTIVE R15, `(.L_x_601) ;  /* 0x000000000f087348 */ /* 0x000fea0003c00000 */
[----:B------:R0:W1:Y:S02]  /*14bd0*/  SHFL.UP P6, R14, R13, R12, R11 ;  /* 0x0400000c0d0e7389 */ /* 0x00006400000c000b */
[----:B01----:R-:W-:Y:S01]  /*14be0*/  ENDCOLLECTIVE ;  /* 0x000000000000791b */ /* 0x003fe20003800000 */
.L_x_601:
[----:B------:R-:W-:Y:S01]  /*14bf0*/  IMAD.MOV.U32 R12, RZ, RZ, 0x4 ;  /* 0x00000004ff0c7424 */ /* 0x000fe200078e00ff */
[----:B------:R-:W-:-:S05]  /*14c00*/  SEL R3, R14, RZ, P2 ;  /* 0x000000ff0e037207 */ /* 0x000fca0001000000 */
[----:B------:R-:W-:-:S04]  /*14c10*/  IMAD.IADD R2, R2, 0x1, R3 ;  /* 0x0000000102027824 */ /* 0x000fc800078e0203 */
[----:B------:R-:W-:-:S07]  /*14c20*/  IMAD.MOV.U32 R13, RZ, RZ, R2 ;  /* 0x000000ffff0d7224 */ /* 0x000fce00078e0002 */
[----:B------:R-:W-:Y:S05]  /*14c30*/  WARPSYNC.COLLECTIVE R15, `(.L_x_602) ;  /* 0x000000000f087348 */ /* 0x000fea0003c00000 */
[----:B------:R0:W1:Y:S02]  /*14c40*/  SHFL.UP P6, R14, R13, R12, R11 ;  /* 0x0400000c0d0e7389 */ /* 0x00006400000c000b */
[----:B01----:R-:W-:Y:S01]  /*14c50*/  ENDCOLLECTIVE ;  /* 0x000000000000791b */ /* 0x003fe20003800000 */
.L_x_602:
[----:B------:R-:W-:Y:S01]  /*14c60*/  IMAD.MOV.U32 R12, RZ, RZ, 0x8 ;  /* 0x00000008ff0c7424 */ /* 0x000fe200078e00ff */
[----:B------:R-:W-:-:S05]  /*14c70*/  SEL R3, R14, RZ, P3 ;  /* 0x000000ff0e037207 */ /* 0x000fca0001800000 */
[----:B------:R-:W-:-:S04]  /*14c80*/  IMAD.IADD R2, R2, 0x1, R3 ;  /* 0x0000000102027824 */ /* 0x000fc800078e0203 */
[----:B------:R-:W-:-:S07]  /*14c90*/  IMAD.MOV.U32 R13, RZ, RZ, R2 ;  /* 0x000000ffff0d7224 */ /* 0x000fce00078e0002 */
[----:B------:R-:W-:Y:S05]  /*14ca0*/  WARPSYNC.COLLECTIVE R15, `(.L_x_603) ;  /* 0x000000000f087348 */ /* 0x000fea0003c00000 */
[----:B------:R0:W1:Y:S02]  /*14cb0*/  SHFL.UP P6, R14, R13, R12, R11 ;  /* 0x0400000c0d0e7389 */ /* 0x00006400000c000b */
[----:B01----:R-:W-:Y:S01]  /*14cc0*/  ENDCOLLECTIVE ;  /* 0x000000000000791b */ /* 0x003fe20003800000 */
.L_x_603:
[----:B------:R-:W-:Y:S01]  /*14cd0*/  IMAD.MOV.U32 R12, RZ, RZ, 0x10 ;  /* 0x00000010ff0c7424 */ /* 0x000fe200078e00ff */
[----:B------:R-:W-:-:S05]  /*14ce0*/  SEL R3, R14, RZ, P4 ;  /* 0x000000ff0e037207 */ /* 0x000fca0002000000 */
[----:B------:R-:W-:-:S04]  /*14cf0*/  IMAD.IADD R2, R2, 0x1, R3 ;  /* 0x0000000102027824 */ /* 0x000fc800078e0203 */
[----:B------:R-:W-:-:S07]  /*14d00*/  IMAD.MOV.U32 R13, RZ, RZ, R2 ;  /* 0x000000ffff0d7224 */ /* 0x000fce00078e0002 */
[----:B------:R-:W-:Y:S05]  /*14d10*/  WARPSYNC.COLLECTIVE R15, `(.L_x_604) ;  /* 0x000000000f087348 */ /* 0x000fea0003c00000 */
[----:B------:R0:W1:Y:S02]  /*14d20*/  SHFL.UP P6, R14, R13, R12, R11 ;  /* 0x0400000c0d0e7389 */ /* 0x00006400000c000b */
[----:B01----:R-:W-:Y:S01]  /*14d30*/  ENDCOLLECTIVE ;  /* 0x000000000000791b */ /* 0x003fe20003800000 */
.L_x_604:
[----:B------:R-:W-:Y:S02]  /*14d40*/  IMAD.MOV.U32 R12, RZ, RZ, 0x1f ;  /* 0x0000001fff0c7424 */ /* 0x000fe400078e00ff */
[----:B------:R-:W-:Y:S01]  /*14d50*/  IMAD.MOV.U32 R11, RZ, RZ, 0x1f ;  /* 0x0000001fff0b7424 */ /* 0x000fe200078e00ff */
[----:B------:R-:W-:-:S05]  /*14d60*/  SEL R3, R14, RZ, P5 ;  /* 0x000000ff0e037207 */ /* 0x000fca0002800000 */
[----:B------:R-:W-:-:S04]  /*14d70*/  IMAD.IADD R2, R2, 0x1, R3 ;  /* 0x0000000102027824 */ /* 0x000fc800078e0203 */
[----:B------:R-:W-:-:S07]  /*14d80*/  IMAD.MOV.U32 R13, RZ, RZ, R2 ;  /* 0x000000ffff0d7224 */ /* 0x000fce00078e0002 */
[----:B------:R-:W-:Y:S05]  /*14d90*/  WARPSYNC.COLLECTIVE R15, `(.L_x_605) ;  /* 0x000000000f087348 */ /* 0x000fea0003c00000 */
[----:B------:R0:W1:Y:S02]  /*14da0*/  SHFL.IDX P6, R14, R13, R12, R11 ;  /* 0x0000000c0d0e7389 */ /* 0x00006400000c000b */
[----:B01----:R-:W-:Y:S01]  /*14db0*/  ENDCOLLECTIVE ;  /* 0x000000000000791b */ /* 0x003fe20003800000 */
.L_x_605:
[----:B------:R-:W-:Y:S05]  /*14dc0*/  BRA `(.L_x_606) ;  /* 0xffffffe000647947 */ /* 0x000fea000383ffff */
.L_x_552:
[----:B------:R-:W-:Y:S01]  /*14dd0*/  BSSY B0, `(.L_x_607) ;  /* 0x0000008000007945 */ /* 0x000fe20003800000 */
[----:B------:R-:W-:Y:S02]  /*14de0*/  IMAD.MOV.U32 R13, RZ, RZ, R2 ;  /* 0x000000ffff0d7224 */ /* 0x000fe400078e0002 */
[----:B------:R-:W-:Y:S02]  /*14df0*/  IMAD.MOV.U32 R12, RZ, RZ, 0x1 ;  /* 0x00000001ff0c7424 */ /* 0x000fe400078e00ff */
[----:B------:R-:W-:Y:S02]  /*14e00*/  IMAD.MOV.U32 R11, RZ, RZ, RZ ;  /* 0x000000ffff0b7224 */ /* 0x000fe400078e00ff */
[----:B------:R-:W-:-:S07]  /*14e10*/  IMAD.MOV.U32 R15, RZ, RZ, -0x1 ;  /* 0xffffffffff0f7424 */ /* 0x000fce00078e00ff */
[----:B------:R-:W-:Y:S05]  /*14e20*/  WARPSYNC.COLLECTIVE R15, `(.L_x_608) ;  /* 0x000000000f087348 */ /* 0x000fea0003c00000 */
[----:B------:R0:W1:Y:S02]  /*14e30*/  SHFL.UP P6, R14, R13, R12, R11 ;  /* 0x0400000c0d0e7389 */ /* 0x00006400000c000b */
[----:B01----:R-:W-:Y:S01]  /*14e40*/  ENDCOLLECTIVE ;  /* 0x000000000000791b */ /* 0x003fe20003800000 */
.L_x_608:
[----:B------:R-:W-:Y:S05]  /*14e50*/  BSYNC B0 ;  /* 0x0000000000007941 */ /* 0x000fea0003800000 */
.L_x_607:
[----:B------:R-:W-:Y:S01]  /*14e60*/  SEL R3, R14, RZ, P1 ;  /* 0x000000ff0e037207 */ /* 0x000fe20000800000 */
[----:B------:R-:W-:Y:S02]  /*14e70*/  IMAD.MOV.U32 R12, RZ, RZ, 0x2 ;  /* 0x00000002ff0c7424 */ /* 0x000fe400078e00ff */
[----:B------:R-:W-:Y:S02]  /*14e80*/  IMAD.MOV.U32 R11, RZ, RZ, RZ ;  /* 0x000000ffff0b7224 */ /* 0x000fe400078e00ff */
[----:B------:R-:W-:Y:S02]  /*14e90*/  IMAD.IADD R2, R2, 0x1, R3 ;  /* 0x0000000102027824 */ /* 0x000fe400078e0203 */
[----:B------:R-:W-:Y:S02]  /*14ea0*/  IMAD.MOV.U32 R15, RZ, RZ, -0x1 ;  /* 0xffffffffff0f7424 */ /* 0x000fe400078e00ff */
[----:B------:R-:W-:-:S07]  /*14eb0*/  IMAD.MOV.U32 R13, RZ, RZ, R2 ;  /* 0x000000ffff0d7224 */ /* 0x000fce00078e0002 */
[----:B------:R-:W-:Y:S05]  /*14ec0*/  WARPSYNC.COLLECTIVE R15, `(.L_x_609) ;  /* 0x000000000f087348 */ /* 0x000fea0003c00000 */
[----:B------:R0:W1:Y:S02]  /*14ed0*/  SHFL.UP P6, R14, R13, R12, R11 ;  /* 0x0400000c0d0e7389 */ /* 0x00006400000c000b */
[----:B01----:R-:W-:Y:S01]  /*14ee0*/  ENDCOLLECTIVE ;  /* 0x000000000000791b */ /* 0x003fe20003800000 */
.L_x_609:
[----:B------:R-:W-:Y:S01]  /*14ef0*/  IMAD.MOV.U32 R12, RZ, RZ, 0x4 ;  /* 0x00000004ff0c7424 */ /* 0x000fe200078e00ff */
[----:B------:R-:W-:-:S05]  /*14f00*/  SEL R3, R14, RZ, P2 ;  /* 0x000000ff0e037207 */ /* 0x000fca0001000000 */
[----:B------:R-:W-:-:S04]  /*14f10*/  IMAD.IADD R2, R2, 0x1, R3 ;  /* 0x0000000102027824 */ /* 0x000fc800078e0203 */
[----:B------:R-:W-:-:S07]  /*14f20*/  IMAD.MOV.U32 R13, RZ, RZ, R2 ;  /* 0x000000ffff0d7224 */ /* 0x000fce00078e0002 */
[----:B------:R-:W-:Y:S05]  /*14f30*/  WARPSYNC.COLLECTIVE R15, `(.L_x_610) ;  /* 0x000000000f087348 */ /* 0x000fea0003c00000 */
[----:B------:R0:W1:Y:S02]  /*14f40*/  SHFL.UP P6, R14, R13, R12, R11 ;  /* 0x0400000c0d0e7389 */ /* 0x00006400000c000b */
[----:B01----:R-:W-:Y:S01]  /*14f50*/  ENDCOLLECTIVE ;  /* 0x000000000000791b */ /* 0x003fe20003800000 */
.L_x_610:
[----:B------:R-:W-:Y:S01]  /*14f60*/  IMAD.MOV.U32 R12, RZ, RZ, 0x8 ;  /* 0x00000008ff0c7424 */ /* 0x000fe200078e00ff */
[----:B------:R-:W-:-:S05]  /*14f70*/  SEL R3, R14, RZ, P3 ;  /* 0x000000ff0e037207 */ /* 0x000fca0001800000 */
[----:B------:R-:W-:-:S04]  /*14f80*/  IMAD.IADD R2, R2, 0x1, R3 ;  /* 0x0000000102027824 */ /* 0x000fc800078e0203 */
[----:B------:R-:W-:-:S07]  /*14f90*/  IMAD.MOV.U32 R13, RZ, RZ, R2 ;  /* 0x000000ffff0d7224 */ /* 0x000fce00078e0002 */
[----:B------:R-:W-:Y:S05]  /*14fa0*/  WARPSYNC.COLLECTIVE R15, `(.L_x_611) ;  /* 0x000000000f087348 */ /* 0x000fea0003c00000 */
[----:B------:R0:W1:Y:S02]  /*14fb0*/  SHFL.UP P6, R14, R13, R12, R11 ;  /* 0x0400000c0d0e7389 */ /* 0x00006400000c000b */
[----:B01----:R-:W-:Y:S01]  /*14fc0*/  ENDCOLLECTIVE ;  /* 0x000000000000791b */ /* 0x003fe20003800000 */
.L_x_611:
[----:B------:R-:W-:Y:S01]  /*14fd0*/  IMAD.MOV.U32 R12, RZ, RZ, 0x10 ;  /* 0x00000010ff0c7424 */ /* 0x000fe200078e00ff */
[----:B------:R-:W-:-:S05]  /*14fe0*/  SEL R3, R14, RZ, P4 ;  /* 0x000000ff0e037207 */ /* 0x000fca0002000000 */
[----:B------:R-:W-:-:S04]  /*14ff0*/  IMAD.IADD R2, R2, 0x1, R3 ;  /* 0x0000000102027824 */ /* 0x000fc800078e0203 */
[----:B------:R-:W-:-:S07]  /*15000*/  IMAD.MOV.U32 R13, RZ, RZ, R2 ;  /* 0x000000ffff0d7224 */ /* 0x000fce00078e0002 */
[----:B------:R-:W-:Y:S05]  /*15010*/  WARPSYNC.COLLECTIVE R15, `(.L_x_612) ;  /* 0x000000000f087348 */ /* 0x000fea0003c00000 */
[----:B------:R0:W1:Y:S02]  /*15020*/  SHFL.UP P6, R14, R13, R12, R11 ;  /* 0x0400000c0d0e7389 */ /* 0x00006400000c000b */
[----:B01----:R-:W-:Y:S01]  /*15030*/  ENDCOLLECTIVE ;  /* 0x000000000000791b */ /* 0x003fe20003800000 */
.L_x_612:
        /* <DEDUP_REMOVED lines=8> */
.L_x_613:
[----:B------:R-:W-:Y:S05]  /*150c0*/  BRA `(.L_x_614) ;  /* 0xffffffe000507947 */ /* 0x000fea000383ffff */
.L_x_554:
[----:B------:R-:W-:Y:S01]  /*150d0*/  BSSY B0, `(.L_x_615) ;  /* 0x0000006000007945 */ /* 0x000fe20003800000 */
[----:B------:R-:W-:Y:S01]  /*150e0*/  PLOP3.LUT P6, PT, P6, PT, PT, 0x8, 0x0 ;  /* 0x000000000000781c */ /* 0x000fe200037ce170 */
[----:B------:R-:W-:-:S12]  /*150f0*/  IMAD.MOV.U32 R15, RZ, RZ, -0x1 ;  /* 0xffffffffff0f7424 */ /* 0x000fd800078e00ff */
[----:B0-----:R-:W-:Y:S05]  /*15100*/  WARPSYNC.COLLECTIVE R15, `(.L_x_616) ;  /* 0x000000000f087348 */ /* 0x001fea0003c00000 */
[----:B------:R-:W-:Y:S01]  /*15110*/  VOTE.ANY R14, PT, P6 ;  /* 0x00000000000e7806 */ /* 0x000fe200030e0100 */
[----:B0-----:R-:W-:Y:S06]  /*15120*/  ENDCOLLECTIVE ;  /* 0x000000000000791b */ /* 0x001fec0003800000 */
.L_x_616:
[----:B------:R-:W-:Y:S05]  /*15130*/  BSYNC B0 ;  /* 0x0000000000007941 */ /* 0x000fea0003800000 */
.L_x_615:
[----:B------:R-:W-:Y:S02]  /*15140*/  IMAD.MOV.U32 R7, RZ, RZ, R14 ;  /* 0x000000ffff077224 */ /* 0x000fe400078e000e */
[----:B------:R-:W-:Y:S02]  /*15150*/  IMAD.MOV.U32 R13, RZ, RZ, R6 ;  /* 0x000000ffff0d7224 */ /* 0x000fe400078e0006 */
[----:B------:R-:W0:Y:S01]  /*15160*/  POPC R5, R7 ;  /* 0x0000000700057309 */ /* 0x000e220000000000 */
[----:B------:R-:W-:Y:S02]  /*15170*/  IMAD.MOV.U32 R11, RZ, RZ, 0x1f ;  /* 0x0000001fff0b7424 */ /* 0x000fe400078e00ff */
[----:B------:R-:W-:Y:S02]  /*15180*/  IMAD.MOV.U32 R15, RZ, RZ, -0x1 ;  /* 0xffffffffff0f7424 */ /* 0x000fe400078e00ff */
[----:B0-----:R-:W-:-:S07]  /*15190*/  IMAD.MOV.U32 R12, RZ, RZ, R5 ;  /* 0x000000ffff0c7224 */ /* 0x001fce00078e0005 */
[----:B------:R-:W-:Y:S05]  /*151a0*/  WARPSYNC.COLLECTIVE R15, `(.L_x_617) ;  /* 0x000000000f087348 */ /* 0x000fea0003c00000 */
[----:B------:R0:W1:Y:S02]  /*151b0*/  SHFL.IDX P6, R14, R13, R12, R11 ;  /* 0x0000000c0d0e7389 */ /* 0x00006400000c000b */
[----:B01----:R-:W-:Y:S01]  /*151c0*/  ENDCOLLECTIVE ;  /* 0x000000000000791b */ /* 0x003fe20003800000 */
.L_x_617:
[----:B------:R-:W-:Y:S02]  /*151d0*/  IMAD.MOV.U32 R13, RZ, RZ, R8 ;  /* 0x000000ffff0d7224 */ /* 0x000fe400078e0008 */
[----:B------:R-:W-:-:S07]  /*151e0*/  IMAD.MOV.U32 R6, RZ, RZ, R14 ;  /* 0x000000ffff067224 */ /* 0x000fce00078e000e */
[----:B------:R-:W-:Y:S05]  /*151f0*/  WARPSYNC.COLLECTIVE R15, `(.L_x_618) ;  /* 0x000000000f087348 */ /* 0x000fea0003c00000 */
[----:B------:R0:W1:Y:S02]  /*15200*/  SHFL.IDX P6, R14, R13, R12, R11 ;  /* 0x0000000c0d0e7389 */ /* 0x00006400000c000b */
[----:B01----:R-:W-:Y:S01]  /*15210*/  ENDCOLLECTIVE ;  /* 0x000000000000791b */ /* 0x003fe20003800000 */
.L_x_618:
[----:B------:R-:W-:Y:S01]  /*15220*/  IMAD.MOV.U32 R8, RZ, RZ, R14 ;  /* 0x000000ffff087224 */ /* 0x000fe200078e000e */
[----:B------:R-:W-:Y:S06]  /*15230*/  BRA `(.L_x_619) ;  /* 0xffffffe000307947 */ /* 0x000fec000383ffff */
.L_x_556:
[----:B------:R-:W-:Y:S01]  /*15240*/  BSSY B0, `(.L_x_620) ;  /* 0x0000007000007945 */ /* 0x000fe20003800000 */
[----:B------:R-:W-:Y:S02]  /*15250*/  IMAD.MOV.U32 R13, RZ, RZ, R2 ;  /* 0x000000ffff0d7224 */ /* 0x000fe400078e0002 */
[----:B------:R-:W-:Y:S02]  /*15260*/  IMAD.MOV.U32 R11, RZ, RZ, 0x1f ;  /* 0x0000001fff0b7424 */ /* 0x000fe400078e00ff */
[----:B------:R-:W-:-:S07]  /*15270*/  IMAD.MOV.U32 R15, RZ, RZ, -0x1 ;  /* 0xffffffffff0f7424 */ /* 0x000fce00078e00ff */
[----:B0123--:R-:W-:Y:S05]  /*15280*/  WARPSYNC.COLLECTIVE R15, `(.L_x_621) ;  /* 0x000000000f087348 */ /* 0x00ffea0003c00000 */
[----:B------:R4:W0:Y:S02]  /*15290*/  SHFL.IDX P6, R14, R13, R12, R11 ;  /* 0x0000000c0d0e7389 */ /* 0x00082400000c000b */
[----:B01234-:R-:W-:Y:S01]  /*152a0*/  ENDCOLLECTIVE ;  /* 0x000000000000791b */ /* 0x01ffe20003800000 */
.L_x_621:
[----:B------:R-:W-:Y:S05]  /*152b0*/  BSYNC B0 ;  /* 0x0000000000007941 */ /* 0x000fea0003800000 */
.L_x_620:
[----:B------:R-:W-:Y:S01]  /*152c0*/  IMAD.MOV.U32 R4, RZ, RZ, R14 ;  /* 0x000000ffff047224 */ /* 0x000fe200078e000e */
[----:B------:R-:W-:Y:S06]  /*152d0*/  BRA `(.L_x_555) ;  /* 0xffffffe000207947 */ /* 0x000fec000383ffff */
.L_x_560:
[----:B0-----:R0:W1:Y:S02]  /*152e0*/  SYNCS.PHASECHK.TRANS64.TRYWAIT P0, [R0+URZ+0x28c20], R3 ;  /* 0x028c2003000075a7 */ /* 0x001064000800017f */
[----:B-1----:R-:W-:Y:S05]  /*152f0*/  @!P0 NANOSLEEP.SYNCS 0x989680 ;  /* 0x009896800000895d */ /* 0x002fea0003900000 */
[----:B------:R-:W1:Y:S02]  /*15300*/  @!P0 SYNCS.PHASECHK.TRANS64 P0, [R0+URZ+0x28c20], R3 ;  /* 0x028c2003000085a7 */ /* 0x000e64000800007f */
[----:B-1----:R-:W-:Y:S05]  /*15310*/  @!P0 BRA `(.L_x_560) ;  /* 0xfffffffc00f08947 */ /* 0x002fea000383ffff */
[----:B------:R-:W-:Y:S05]  /*15320*/  BRA `(.L_x_622) ;  /* 0xffffffe400b47947 */ /* 0x000fea000383ffff */
.L_x_561:
[----:B------:R-:W1:Y:S01]  /*15330*/  S2R R2, SR_TID.X ;  /* 0x0000000000027919 */ /* 0x000e620000002100 */
[----:B------:R-:W-:Y:S01]  /*15340*/  BSSY B0, `(.L_x_623) ;  /* 0x000000a000007945 */ /* 0x000fe20003800000 */
[----:B------:R-:W-:Y:S02]  /*15350*/  IMAD.MOV.U32 R12, RZ, RZ, RZ ;  /* 0x000000ffff0c7224 */ /* 0x000fe400078e00ff */
[----:B--2---:R-:W-:Y:S02]  /*15360*/  IMAD.MOV.U32 R11, RZ, RZ, 0x1f ;  /* 0x0000001fff0b7424 */ /* 0x004fe400078e00ff */
[----:B------:R-:W-:Y:S01]  /*15370*/  IMAD.MOV.U32 R15, RZ, RZ, -0x1 ;  /* 0xffffffffff0f7424 */ /* 0x000fe200078e00ff */
[----:B-1----:R-:W-:-:S04]  /*15380*/  SHF.R.U32.HI R2, RZ, 0x5, R2 ;  /* 0x00000005ff027819 */ /* 0x002fc80000011602 */
[----:B------:R-:W-:-:S05]  /*15390*/  LOP3.LUT R2, R2, 0x3, RZ, 0xc0, !PT ;  /* 0x0000000302027812 */ /* 0x000fca00078ec0ff */
[----:B------:R-:W-:-:S07]  /*153a0*/  IMAD.MOV.U32 R13, RZ, RZ, R2 ;  /* 0x000000ffff0d7224 */ /* 0x000fce00078e0002 */
[----:B0--3--:R-:W-:Y:S05]  /*153b0*/  WARPSYNC.COLLECTIVE R15, `(.L_x_624) ;  /* 0x000000000f087348 */ /* 0x009fea0003c00000 */
[----:B------:R1:W2:Y:S02]  /*153c0*/  SHFL.IDX P6, R14, R13, R12, R11 ;  /* 0x0000000c0d0e7389 */ /* 0x0002a400000c000b */
[----:B0123--:R-:W-:Y:S01]  /*153d0*/  ENDCOLLECTIVE ;  /* 0x000000000000791b */ /* 0x00ffe20003800000 */
.L_x_624:
[----:B------:R-:W-:Y:S05]  /*153e0*/  BSYNC B0 ;  /* 0x0000000000007941 */ /* 0x000fea0003800000 */
.L_x_623:
[----:B------:R-:W-:Y:S05]  /*153f0*/  BRA `(.L_x_625) ;  /* 0xffffffe4009c7947 */ /* 0x000fea000383ffff */
.L_x_564:
[----:B------:R-:W-:Y:S01]  /*15400*/  BSSY B1, `(.L_x_626) ;  /* 0x0000006000017945 */ /* 0x000fe20003800000 */
[----:B------:R-:W-:-:S07]  /*15410*/  IMAD.MOV.U32 R15, RZ, RZ, -0x1 ;  /* 0xffffffffff0f7424 */ /* 0x000fce00078e00ff */
[----:B0123--:R-:W-:Y:S05]  /*15420*/  WARPSYNC.COLLECTIVE R15, `(.L_x_627) ;  /* 0x000000000f0c7348 */ /* 0x00ffea0003c00000 */
[----:B------:R-:W-:Y:S02]  /*15430*/  ELECT P6, UR62, PT ;  /* 0x00000000003e782f */ /* 0x000fe400038c0000 */
[----:B------:R-:W-:Y:S01]  /*15440*/  MOV R14, UR62 ;  /* 0x0000003e000e7c02 */ /* 0x000fe20008000f00 */
[----:B0123--:R-:W-:Y:S10]  /*15450*/  ENDCOLLECTIVE ;  /* 0x000000000000791b */ /* 0x00fff40003800000 */
.L_x_627:
[----:B------:R-:W-:Y:S05]  /*15460*/  BSYNC B1 ;  /* 0x0000000000017941 */ /* 0x000fea0003800000 */
.L_x_626:
[----:B------:R-:W-:Y:S05]  /*15470*/  BRA `(.L_x_628) ;  /* 0xffffffe400947947 */ /* 0x000fea000383ffff */
.L_x_566:
[----:B0-----:R0:W1:Y:S02]  /*15480*/  SYNCS.PHASECHK.TRANS64.TRYWAIT P0, [R6+URZ], R5 ;  /* 0x00000005060075a7 */ /* 0x001064000800017f */
[----:B-1----:R-:W-:Y:S05]  /*15490*/  @!P0 NANOSLEEP.SYNCS 0x989680 ;  /* 0x009896800000895d */ /* 0x002fea0003900000 */
[----:B------:R-:W1:Y:S02]  /*154a0*/  @!P0 SYNCS.PHASECHK.TRANS64 P0, [R6+URZ], R5 ;  /* 0x00000005060085a7 */ /* 0x000e64000800007f */
[----:B-1----:R-:W-:Y:S05]  /*154b0*/  @!P0 BRA `(.L_x_566) ;  /* 0xfffffffc00f08947 */ /* 0x002fea000383ffff */
[----:B------:R-:W-:Y:S05]  /*154c0*/  BRA `(.L_x_629) ;  /* 0xffffffe400cc7947 */ /* 0x000fea000383ffff */
.L_x_567:
[----:B-1----:R1:W4:Y:S02]  /*154d0*/  SYNCS.PHASECHK.TRANS64.TRYWAIT P0, [R7+URZ], R2 ;  /* 0x00000002070075a7 */ /* 0x002324000800017f */
[----:B----4-:R-:W-:Y:S05]  /*154e0*/  @!P0 NANOSLEEP.SYNCS 0x989680 ;  /* 0x009896800000895d */ /* 0x010fea0003900000 */
[----:B------:R-:W4:Y:S02]  /*154f0*/  @!P0 SYNCS.PHASECHK.TRANS64 P0, [R7+URZ], R2 ;  /* 0x00000002070085a7 */ /* 0x000f24000800007f */
[----:B----4-:R-:W-:Y:S05]  /*15500*/  @!P0 BRA `(.L_x_567) ;  /* 0xfffffffc00f08947 */ /* 0x010fea000383ffff */
[----:B------:R-:W-:Y:S05]  /*15510*/  BRA `(.L_x_630) ;  /* 0xffffffe400c07947 */ /* 0x000fea000383ffff */
.L_x_569:
[----:B----4-:R4:W0:Y:S02]  /*15520*/  SYNCS.PHASECHK.TRANS64.TRYWAIT P0, [R4+URZ], R5 ;  /* 0x00000005040075a7 */ /* 0x010824000800017f */
[----:B0-----:R-:W-:Y:S05]  /*15530*/  @!P0 NANOSLEEP.SYNCS 0x989680 ;  /* 0x009896800000895d */ /* 0x001fea0003900000 */
[----:B------:R-:W0:Y:S02]  /*15540*/  @!P0 SYNCS.PHASECHK.TRANS64 P0, [R4+URZ], R5 ;  /* 0x00000005040085a7 */ /* 0x000e24000800007f */
[----:B0-----:R-:W-:Y:S05]  /*15550*/  @!P0 BRA `(.L_x_569) ;  /* 0xfffffffc00f08947 */ /* 0x001fea000383ffff */
[----:B------:R-:W-:Y:S05]  /*15560*/  BRA `(.L_x_631) ;  /* 0xffffffe400c47947 */ /* 0x000fea000383ffff */
.L_x_632:
        /* <DEDUP_REMOVED lines=9> */
.L_x_6040:


//--------------------- .text._ZN7cutlass13device_kernelIN5flash11enable_sm90INS1_16FlashAttnFwdSm90INS1_25CollectiveMainloopFwdSm90ILi2EN4cute5tupleIJNS5_1CILi1EEES8_S8_EEENS6_IJNS7_ILi64EEESA_SA_EEELi512ENS_6half_tEfNS_4arch4Sm90ELb0ELb0ELb1ELb1ELb0ELb1ELb0ELb0ELb0ELb1ELb1ELb0EEENS1_21CollectiveEpilogueFwdINS6_IJSA_NS7_ILi512EEESA_EEES9_SC_SE_Li256ELb1ELb1ELb1ELb0EEENS1_36VarlenDynamicPersistentTileSchedulerILi64ELi64ELi256ELi128ELb1ELb1ELb1ELb0ELb1ELb1EEEEEEEEEvNT_6ParamsE --------------------------
	.section	.text._ZN7cutlass13device_kernelIN5flash11enable_sm90INS1_16FlashAttnFwdSm90INS1_25CollectiveMainloopFwdSm90ILi2EN4cute5tupleIJNS5_1CILi1EEES8_S8_EEENS6_IJNS7_ILi64EEESA_SA_EEELi512ENS_6half_tEfNS_4arch4Sm90ELb0ELb0ELb1ELb1ELb0ELb1ELb0ELb0ELb0ELb1ELb1ELb0EEENS1_21CollectiveEpilogueFwdINS6_IJSA_NS7_ILi512EEESA_EEES9_SC_SE_Li256ELb1ELb1ELb1ELb0EEENS1_36VarlenDynamicPersistentTileSchedulerILi64ELi64ELi256ELi128ELb1ELb1ELb1ELb0ELb1ELb1EEEEEEEEEvNT_6ParamsE,"ax",@progbits
	.align	128
.text._ZN7cutlass13device_kernelIN5flash11enable_sm90INS1_16FlashAttnFwdSm90INS1_25CollectiveMainloopFwdSm90ILi2EN4cute5tupleIJNS5_1CILi1EEES8_S8_EEENS6_IJNS7_ILi64EEESA_SA_EEELi512ENS_6half_tEfNS_4arch4Sm90ELb0ELb0ELb1ELb1ELb0ELb1ELb0ELb0ELb0ELb1ELb1ELb0EEENS1_21CollectiveEpilogueFwdINS6_IJSA_NS7_ILi512EEESA_EEES9_SC_SE_Li256ELb1ELb1ELb1ELb0EEENS1_36VarlenDynamicPersistentTileSchedulerILi64ELi64ELi256ELi128ELb1ELb1ELb1ELb0ELb1ELb1EEEEEEEEEvNT_6ParamsE:
        .type           _ZN7cutlass13device_kernelIN5flash11enable_sm90INS1_16FlashAttnFwdSm90INS1_25CollectiveMainloopFwdSm90ILi2EN4cute5tupleIJNS5_1CILi1EEES8_S8_EEENS6_IJNS7_ILi64EEESA_SA_EEELi512ENS_6half_tEfNS_4arch4Sm90ELb0ELb0ELb1ELb1ELb0ELb1ELb0ELb0ELb0ELb1ELb1ELb0EEENS1_21CollectiveEpilogueFwdINS6_IJSA_NS7_ILi512EEESA_EEES9_SC_SE_Li256ELb1ELb1ELb1ELb0EEENS1_36VarlenDynamicPersistentTileSchedulerILi64ELi64ELi256ELi128ELb1ELb1ELb1ELb0ELb1ELb1EEEEEEEEEvNT_6ParamsE,@function
        .size           _ZN7cutlass13device_kernelIN5flash11enable_sm90INS1_16FlashAttnFwdSm90INS1_25CollectiveMainloopFwdSm90ILi2EN4cute5tupleIJNS5_1CILi1EEES8_S8_EEENS6_IJNS7_ILi64EEESA_SA_EEELi512ENS_6half_tEfNS_4arch4Sm90ELb0ELb0ELb1ELb1ELb0ELb1ELb0ELb0ELb0ELb1ELb1ELb0EEENS1_21CollectiveEpilogueFwdINS6_IJSA_NS7_ILi512EEESA_EEES9_SC_SE_Li256ELb1ELb1ELb1ELb0EEENS1_36VarlenDynamicPersistentTileSchedulerILi64ELi64ELi256ELi128ELb1ELb1ELb1ELb0ELb1ELb1EEEEEEEEEvNT_6ParamsE,(.L_x_6041 - _ZN7cutlass13device_kernelIN5flash11enable_sm90INS1_16FlashAttnFwdSm90INS1_25CollectiveMainloopFwdSm90ILi2EN4cute5tupleIJNS5_1CILi1EEES8_S8_EEENS6_IJNS7_ILi64EEESA_SA_EEELi512ENS_6half_tEfNS_4arch4Sm90ELb0ELb0ELb1ELb1ELb0ELb1ELb0ELb0ELb0ELb1ELb1ELb0EEENS1_21CollectiveEpilogueFwdINS6_IJSA_NS7_ILi512EEESA_EEES9_SC_SE_Li256ELb1ELb1ELb1ELb0EEENS1_36VarlenDynamicPersistentTileSchedulerILi64ELi64ELi256ELi128ELb1ELb1ELb1ELb0ELb1ELb1EEEEEEEEEvNT_6ParamsE)
        .other          _ZN7cutlass13device_kernelIN5flash11enable_sm90INS1_16FlashAttnFwdSm90INS1_25CollectiveMainloopFwdSm90ILi2EN4cute5tupleIJNS5_1CILi1EEES8_S8_EEENS6_IJNS7_ILi64EEESA_SA_EEELi512ENS_6half_tEfNS_4arch4Sm90ELb0ELb0ELb1ELb1ELb0ELb1ELb0ELb0ELb0ELb1ELb1ELb0EEENS1_21CollectiveEpilogueFwdINS6_IJSA_NS7_ILi512EEESA_EEES9_SC_SE_Li256ELb1ELb1ELb1ELb0EEENS1_36VarlenDynamicPersistentTileSchedulerILi64ELi64ELi256ELi128ELb1ELb1ELb1ELb0ELb1ELb1EEEEEEEEEvNT_6ParamsE,@"STO_CUDA_ENTRY STV_DEFAULT"
_ZN7cutlass13device_kernelIN5flash11enable_sm90INS1_16FlashAttnFwdSm90INS1_25CollectiveMainloopFwdSm90ILi2EN4cute5tupleIJNS5_1CILi1EEES8_S8_EEENS6_IJNS7_ILi64EEESA_SA_EEELi512ENS_6half_tEfNS_4arch4Sm90ELb0ELb0ELb1ELb1ELb0ELb1ELb0ELb0ELb0ELb1ELb1ELb0EEENS1_21CollectiveEpilogueFwdINS6_IJSA_NS7_ILi512EEESA_EEES9_SC_SE_Li256ELb1ELb1ELb1ELb0EEENS1_36VarlenDynamicPersistentTileSchedulerILi64ELi64ELi256ELi128ELb1ELb1ELb1ELb0ELb1ELb1EEEEEEEEEvNT_6ParamsE:
        /* <DEDUP_REMOVED lines=13> */
[----:B------:R-:W-:Y:S02]  /*00d0*/  UIADD3 UR10, UP2, UR4, 0x570, URZ ;  /* 0x00000570040a7890 */ /* 0x000fe4000ff5e03f */
[----:B------:R-:W-:Y:S02]  /*00e0*/  UIADD3 UR4, UP3, UR4, 0x670, URZ ;  /* 0x0000067004047890 */ /* 0x000fe4000ff7e03f */
[----:B------:R-:W-:-:S02]  /*00f0*/  UIADD3.X UR7, URZ, UR5, URZ, UP0, !UPT ;  /* 0x000000053f077290 */ /* 0x000fc400087fe43f */
[----:B------:R-:W-:Y:S02]  /*0100*/  UIADD3.X UR9, URZ, UR5, URZ, UP1, !UPT ;  /* 0x000000053f097290 */ /* 0x000fe40008ffe43f */
[----:B------:R-:W-:Y:S02]  /*0110*/  UIADD3.X UR11, URZ, UR5, URZ, UP2, !UPT ;  /* 0x000000053f0b7290 */ /* 0x000fe400097fe43f */
[----:B------:R-:W-:-:S03]  /*0120*/  UIADD3.X UR5, URZ, UR5, URZ, UP3, !UPT ;  /* 0x000000053f057290 */ /* 0x000fc60009ffe43f */
[----:B------:R0:W-:Y:S02]  /*0130*/  UTMACCTL.PF [UR6] ;  /* 0x00000000060079b9 */ /* 0x0001e40008040000 */
[----:B------:R0:W-:Y:S02]  /*0140*/  UTMACCTL.PF [UR8] ;  /* 0x00000000080079b9 */ /* 0x0001e40008040000 */
[----:B------:R0:W-:Y:S02]  /*0150*/  UTMACCTL.PF [UR10] ;  /* 0x000000000a0079b9 */ /* 0x0001e40008040000 */
[----:B------:R0:W-:Y:S02]  /*0160*/  UTMACCTL.PF [UR4] ;  /* 0x00000000040079b9 */ /* 0x0001e40008040000 */
[----:B0-----:R-:W-:Y:S01]  /*0170*/  NOP ;  /* 0x0000000000007918 */ /* 0x001fe20000000000 */
.L_x_634:
[----:B------:R-:W-:Y:S05]  /*0180*/  BSYNC B0 ;  /* 0x0000000000007941 */ /* 0x000fea0003800000 */
.L_x_633:
        /* <DEDUP_REMOVED lines=37> */
.L_x_635:
        /* <DEDUP_REMOVED lines=22> */
.L_x_636:
        /* <DEDUP_REMOVED lines=18> */
.L_x_637:
        /* <DEDUP_REMOVED lines=22> */
.L_x_638:
        /* <DEDUP_REMOVED lines=22> */
.L_x_639:
[----:B------:R-:W-:Y:S01]  /*0920*/  PLOP3.LUT P0, PT, PT, PT, UP0, 0x80, 0x0 ;  /* 0x000000000000781c */ /* 0x000fe20003f0f008 */
[----:B------:R-:W-:Y:S01]  /*0930*/  UMOV UR36, 0x1 ;  /* 0x0000000100247882 */ /* 0x000fe20000000000 */
[----:B------:R-:W-:Y:S01]  /*0940*/  NOP ;  /* 0x0000000000007918 */ /* 0x000fe20000000000 */
[----:B------:R-:W-:Y:S01]  /*0950*/  USEL UR36, UR36, 0x2, !UP0 ;  /* 0x0000000224247887 */ /* 0x000fe2000c000000 */
[----:B------:R-:W-:Y:S01]  /*0960*/  BSSY B9, `(.L_x_640) ;  /* 0x0001a8f000097945 */ /* 0x000fe20003800000 */
[----:B------:R-:W-:Y:S01]  /*0970*/  ULDC.64 UR42, c[0x0][0x208] ;  /* 0x00008200002a7ab9 */ /* 0x000fe20000000a00 */
[----:B012-4-:R-:W-:Y:S07]  /*0980*/  BAR.SYNC.DEFER_BLOCKING 0x0 ;  /* 0x0000000000007b1d */ /* 0x017fee0000010000 */
[----:B------:R-:W-:Y:S05]  /*0990*/  @!P0 BRA `(.L_x_641) ;  /* 0x0000011800108947 */ /* 0x000fea0003800000 */
.L_x_642:
[----:B------:R-:W-:-:S08]  /*09a0*/  NOP ;  /* 0x0000000000007918 */ /* 0x000fd00000000000 */
[----:B------:R-:W0:Y:S02]  /*09b0*/  USETMAXREG.TRY_ALLOC.CTAPOOL UP0, 0xf0 ;  /* 0x000000f0000079c8 */ /* 0x000e240008000600 */
[----:B0-----:R-:W-:-:S13]  /*09c0*/  PLOP3.LUT P0, PT, PT, PT, UP0, 0x80, 0x0 ;  /* 0x000000000000781c */ /* 0x001fda0003f0f008 */
[----:B------:R-:W-:Y:S05]  /*09d0*/  @!P0 BRA `(.L_x_642) ;  /* 0xfffffffc00f08947 */ /* 0x000fea000383ffff */
[----:B------:R-:W-:Y:S01]  /*09e0*/  ISETP.NE.AND P0, PT, R2, 0x1, PT ;  /* 0x000000010200780c */ /* 0x000fe20003f05270 */
[----:B------:R-:W0:Y:S01]  /*09f0*/  S2UR UR5, SR_CgaCtaId ;  /* 0x00000000000579c3 */ /* 0x000e220000008800 */
[----:B------:R-:W-:-:S11]  /*0a00*/  UMOV UR4, 0x400 ;  /* 0x0000040000047882 */ /* 0x000fd60000000000 */
[----:B------:R-:W-:Y:S06]  /*0a10*/  @!P0 BAR.ARV 0x8, 0x100 ;  /* 0x0204000000008b1d */ /* 0x000fec0000002000 */
[----:B------:R-:W-:Y:S01]  /*0a20*/  ISETP.GE.U32.AND P0, PT, R6, 0x100, PT ;  /* 0x000001000600780c */ /* 0x000fe20003f06070 */
[----:B0-----:R-:W-:-:S06]  /*0a30*/  ULEA UR4, UR5, UR4, 0x18 ;  /* 0x0000000405047291 */ /* 0x001fcc000f8ec03f */
[----:B------:R-:W-:-:S06]  /*0a40*/  IMAD.U32 R2, RZ, RZ, UR4 ;  /* 0x00000004ff027e24 */ /* 0x000fcc000f8e00ff */
[----:B------:R-:W-:Y:S06]  /*0a50*/  @P0 BAR.ARV 0xf, 0x100 ;  /* 0x03c4000000000b1d */ /* 0x000fec0000002000 */
[----:B------:R-:W-:Y:S02]  /*0a60*/  ULDC UR4, c[0x0][0xc3c] ;  /* 0x00030f0000047ab9 */ /* 0x000fe40000000800 */
[----:B------:R-:W-:Y:S06]  /*0a70*/  BAR.SYNC.DEFER_BLOCKING 0x5, 0x180 ;  /* 0x0146000000007b1d */ /* 0x000fec0000010000 */
[----:B------:R-:W0:Y:S02]  /*0a80*/  LDS.128 R152, [R2+0x28cd0] ;  /* 0x028cd00002987984 */ /* 0x000e240000000c00 */
[----:B------:R-:W-:Y:S06]  /*0a90*/  BAR.ARV 0x4, 0x180 ;  /* 0x0106000000007b1d */ /* 0x000fec0000002000 */
[----:B0-----:R-:W-:-:S13]  /*0aa0*/  ISETP.GE.AND P0, PT, R155, UR4, PT ;  /* 0x000000049b007c0c */ /* 0x001fda000bf06270 */
[----:B------:R-:W-:Y:S05]  /*0ab0*/  @P0 BRA `(.L_x_643) ;  /* 0x000001a400e40947 */ /* 0x000fea0003800000 */
[----:B------:R-:W-:Y:S01]  /*0ac0*/  VIADD R6, R6, 0xffffff80 ;  /* 0xffffff8006067836 */ /* 0x000fe20000000000 */
[----:B------:R-:W-:Y:S01]  /*0ad0*/  CS2R R22, SRZ ;  /* 0x0000000000167805 */ /* 0x000fe2000001ff00 */
[----:B------:R-:W-:Y:S01]  /*0ae0*/  IMAD.MOV.U32 R196, RZ, RZ, 0x40 ;  /* 0x00000040ffc47424 */ /* 0x000fe200078e00ff */
[----:B------:R-:W-:Y:S01]  /*0af0*/  ULOP3.LUT UR37, UR36, 0x1, URZ, 0xfc, !UPT ;  /* 0x0000000124257892 */ /* 0x000fe2000f8efc3f */
[----:B------:R-:W-:Y:S01]  /*0b00*/  IMAD.MOV.U32 R209, RZ, RZ, RZ ;  /* 0x000000ffffd17224 */ /* 0x000fe200078e00ff */
[----:B------:R-:W-:Y:S01]  /*0b10*/  SHF.R.S32.HI R3, RZ, 0x1f, R6 ;  /* 0x0000001fff037819 */ /* 0x000fe20000011406 */
[----:B------:R-:W-:Y:S02]  /*0b20*/  IMAD.MOV.U32 R186, RZ, RZ, RZ ;  /* 0x000000ffffba7224 */ /* 0x000fe400078e00ff */
[----:B------:R-:W-:Y:S01]  /*0b30*/  IMAD.MOV.U32 R18, RZ, RZ, RZ ;  /* 0x000000ffff127224 */ /* 0x000fe200078e00ff */
[CC--:B------:R-:W-:Y:S02]  /*0b40*/  LEA.HI R4, R3.reuse, R6.reuse, RZ, 0x4 ;  /* 0x0000000603047211 */ /* 0x0c0fe400078f20ff */
[----:B------:R-:W-:-:S02]  /*0b50*/  LEA.HI R5, R3, R6, RZ, 0x5 ;  /* 0x0000000603057211 */ /* 0x000fc400078f28ff */
[CC--:B------:R-:W-:Y:S02]  /*0b60*/  LEA.HI R0, R3.reuse, R6.reuse, RZ, 0x7 ;  /* 0x0000000603007211 */ /* 0x0c0fe400078f38ff */
[CC--:B------:R-:W-:Y:S02]  /*0b70*/  LEA.HI R13, R3.reuse, R6.reuse, RZ, 0x2 ;  /* 0x00000006030d7211 */ /* 0x0c0fe400078f10ff */
[----:B------:R-:W-:Y:S02]  /*0b80*/  LEA.HI R3, R3, R6, RZ, 0x3 ;  /* 0x0000000603037211 */ /* 0x000fe400078f18ff */
[----:B------:R-:W-:Y:S02]  /*0b90*/  SHF.R.S32.HI R7, RZ, 0x4, R4 ;  /* 0x00000004ff077819 */ /* 0x000fe40000011404 */
[--C-:B------:R-:W-:Y:S02]  /*0ba0*/  SHF.R.S32.HI R193, RZ, 0x5, R5.reuse ;  /* 0x00000005ffc17819 */ /* 0x100fe40000011405 */
[----:B------:R-:W-:-:S02]  /*0bb0*/  SHF.R.S32.HI R12, RZ, 0x1f, R5 ;  /* 0x0000001fff0c7819 */ /* 0x000fc40000011405 */
[C---:B------:R-:W-:Y:S02]  /*0bc0*/  LOP3.LUT R5, R4.reuse, 0xfffffff0, RZ, 0xc0, !PT ;  /* 0xfffffff004057812 */ /* 0x040fe400078ec0ff */
[----:B------:R-:W-:Y:S02]  /*0bd0*/  LOP3.LUT R11, R3, 0xfffffff8, RZ, 0xc0, !PT ;  /* 0xfffffff8030b7812 */ /* 0x000fe400078ec0ff */
[----:B------:R-:W-:Y:S01]  /*0be0*/  LEA.HI R4, R4, R7, RZ, 0x1 ;  /* 0x0000000704047211 */ /* 0x000fe200078f08ff */
[----:B------:R-:W-:Y:S01]  /*0bf0*/  IMAD.IADD R8, R6, 0x1, -R5 ;  /* 0x0000000106087824 */ /* 0x000fe200078e0a05 */
[----:B------:R-:W-:Y:S01]  /*0c00*/  LOP3.LUT R3, R0, 0xffffff80, RZ, 0xc0, !PT ;  /* 0xffffff8000037812 */ /* 0x000fe200078ec0ff */
[----:B------:R-:W-:Y:S01]  /*0c10*/  IMAD.IADD R187, R6, 0x1, -R11 ;  /* 0x0000000106bb7824 */ /* 0x000fe200078e0a0b */
[----:B------:R-:W-:Y:S02]  /*0c20*/  LOP3.LUT R4, R4, 0x1ffffffe, RZ, 0xc0, !PT ;  /* 0x1ffffffe04047812 */ /* 0x000fe400078ec0ff */
[----:B------:R-:W-:Y:S01]  /*0c30*/  LEA.HI R12, R12, R193, RZ, 0x2 ;  /* 0x000000c10c0c7211 */ /* 0x000fe200078f10ff */
[C---:B------:R-:W-:Y:S01]  /*0c40*/  IMAD.IADD R3, R6.reuse, 0x1, -R3 ;  /* 0x0000000106037824 */ /* 0x040fe200078e0a03 */
[----:B------:R-:W-:Y:S01]  /*0c50*/  LOP3.LUT R9, R13, 0xfffffffc, RZ, 0xc0, !PT ;  /* 0xfffffffc0d097812 */ /* 0x000fe200078ec0ff */
[----:B------:R-:W-:Y:S01]  /*0c60*/  IMAD.IADD R10, R7, 0x1, -R4 ;  /* 0x00000001070a7824 */ /* 0x000fe200078e0a04 */
[----:B------:R-:W-:Y:S01]  /*0c70*/  SHF.R.S32.HI R20, RZ, 0x7, R0 ;  /* 0x00000007ff147819 */ /* 0x000fe20000011400 */
[----:B------:R-:W-:Y:S01]  /*0c80*/  IMAD.SHL.U32 R187, R187, 0x8, RZ ;  /* 0x00000008bbbb7824 */ /* 0x000fe200078e00ff */
[--C-:B------:R-:W-:Y:S01]  /*0c90*/  SHF.R.S32.HI R5, RZ, 0x1f, R8.reuse ;  /* 0x0000001fff057819 */ /* 0x100fe20000011408 */
[----:B------:R-:W-:Y:S01]  /*0ca0*/  IMAD.IADD R184, R6, 0x1, -R9 ;  /* 0x0000000106b87824 */ /* 0x000fe200078e0a09 */
[----:B------:R-:W-:Y:S01]  /*0cb0*/  LOP3.LUT R12, R12, 0x3ffffc, RZ, 0xc0, !PT ;  /* 0x003ffffc0c0c7812 */ /* 0x000fe200078ec0ff */
[----:B------:R-:W-:Y:S01]  /*0cc0*/  IMAD R15, R20, 0x100, R8 ;  /* 0x00000100140f7824 */ /* 0x000fe200078e0208 */
[----:B------:R-:W-:Y:S01]  /*0cd0*/  SHF.R.S32.HI R4, RZ, 0x1f, R3 ;  /* 0x0000001fff047819 */ /* 0x000fe20000011403 */
[----:B------:R-:W-:Y:S01]  /*0ce0*/  IMAD.SHL.U32 R10, R10, 0x8, RZ ;  /* 0x000000080a0a7824 */ /* 0x000fe200078e00ff */
[----:B------:R-:W-:Y:S01]  /*0cf0*/  LEA.HI R9, R5, R8, RZ, 0x3 ;  /* 0x0000000805097211 */ /* 0x000fe200078f18ff */
[----:B------:R-:W-:Y:S01]  /*0d00*/  IMAD.IADD R12, R193, 0x1, -R12 ;  /* 0x00000001c10c7824 */ /* 0x000fe200078e0a0c */
[----:B------:R-:W-:Y:S01]  /*0d10*/  SHF.R.S32.HI R19, RZ, 0x2, R13 ;  /* 0x00000002ff137819 */ /* 0x000fe2000001140d */
[----:B------:R-:W-:Y:S01]  /*0d20*/  IMAD.SHL.U32 R16, R184, 0x8, RZ ;  /* 0x00000008b8107824 */ /* 0x000fe200078e00ff */
[-C--:B------:R-:W-:Y:S01]  /*0d30*/  LEA.HI R5, R4, R3.reuse, RZ, 0x2 ;  /* 0x0000000304057211 */ /* 0x080fe200078f10ff */
[----:B------:R-:W-:Y:S01]  /*0d40*/  IMAD R15, R12, 0x10, R15 ;  /* 0x000000100c0f7824 */ /* 0x000fe200078e020f */
[----:B------:R-:W-:Y:S01]  /*0d50*/  LOP3.LUT R11, R9, 0xfffffff8, RZ, 0xc0, !PT ;  /* 0xfffffff8090b7812 */ /* 0x000fe200078ec0ff */
[----:B------:R-:W-:Y:S01]  /*0d60*/  VIADD R12, R19, 0x20 ;  /* 0x00000020130c7836 */ /* 0x000fe20000000000 */
[--C-:B------:R-:W-:Y:S01]  /*0d70*/  SHF.R.S32.HI R6, RZ, 0x2, R5.reuse ;  /* 0x00000002ff067819 */ /* 0x100fe20000011405 */
[----:B------:R-:W-:Y:S01]  /*0d80*/  IMAD.SHL.U32 R9, R9, 0x40, RZ ;  /* 0x0000004009097824 */ /* 0x000fe200078e00ff */
[----:B------:R-:W-:Y:S01]  /*0d90*/  SHF.R.S32.HI R7, RZ, 0x1f, R5 ;  /* 0x0000001fff077819 */ /* 0x000fe20000011405 */
[----:B------:R-:W-:Y:S01]  /*0da0*/  IMAD.IADD R11, R8, 0x1, -R11 ;  /* 0x00000001080b7824 */ /* 0x000fe200078e0a0b */
[----:B------:R-:W-:Y:S01]  /*0db0*/  LOP3.LUT R8, R5, 0x7ffffffc, RZ, 0xc0, !PT ;  /* 0x7ffffffc05087812 */ /* 0x000fe200078ec0ff */
[----:B------:R-:W-:Y:S01]  /*0dc0*/  STL [R1+0x2c], R20 ;  /* 0x00002c1401007387 */ /* 0x000fe20000100800 */
[----:B------:R-:W-:Y:S01]  /*0dd0*/  LEA.HI R7, R7, R6, RZ, 0x3 ;  /* 0x0000000607077211 */ /* 0x000fe200078f18ff */
[----:B------:R-:W-:Y:S01]  /*0de0*/  VIADD R207, R187, 0x80 ;  /* 0x00000080bbcf7836 */ /* 0x000fe20000000000 */
[----:B------:R-:W-:Y:S01]  /*0df0*/  SHF.R.S32.HI R5, RZ, 0x1f, R12 ;  /* 0x0000001fff057819 */ /* 0x000fe2000001140c */
[----:B------:R-:W-:Y:S01]  /*0e00*/  IMAD.IADD R8, R3, 0x1, -R8 ;  /* 0x0000000103087824 */ /* 0x000fe200078e0a08 */
[----:B------:R-:W-:Y:S01]  /*0e10*/  LOP3.LUT R7, R7, 0xfffffff8, RZ, 0xc0, !PT ;  /* 0xfffffff807077812 */ /* 0x000fe200078ec0ff */
[----:B------:R-:W-:Y:S01]  /*0e20*/  VIADD R205, R187, 0x100 ;  /* 0x00000100bbcd7836 */ /* 0x000fe20000000000 */
[----:B------:R-:W-:Y:S01]  /*0e30*/  LEA.HI R4, R4, R3, RZ, 0x5 ;  /* 0x0000000304047211 */ /* 0x000fe200078f28ff */
[----:B------:R-:W-:Y:S01]  /*0e40*/  IMAD.SHL.U32 R3, R11, 0x40, RZ ;  /* 0x000000400b037824 */ /* 0x000fe200078e00ff */
[----:B------:R-:W-:Y:S01]  /*0e50*/  LEA.HI R14, R5, R12, RZ, 0x3 ;  /* 0x0000000c050e7211 */ /* 0x000fe200078f18ff */
[----:B------:R-:W-:Y:S01]  /*0e60*/  IMAD.SHL.U32 R12, R12, 0x40, RZ ;  /* 0x000000400c0c7824 */ /* 0x000fe200078e00ff */
[----:B------:R-:W-:Y:S01]  /*0e70*/  SHF.R.S32.HI R4, RZ, 0x5, R4 ;  /* 0x00000005ff047819 */ /* 0x000fe20000011404 */
[----:B------:R-:W-:Y:S01]  /*0e80*/  IMAD.IADD R7, R6, 0x1, -R7 ;  /* 0x0000000106077824 */ /* 0x000fe200078e0a07 */
[----:B------:R-:W-:Y:S01]  /*0e90*/  LOP3.LUT R3, R3, 0x1c0, RZ, 0xc0, !PT ;  /* 0x000001c003037812 */ /* 0x000fe200078ec0ff */
[--C-:B------:R-:W-:Y:S01]  /*0ea0*/  IMAD.U32 R6, R15, 0x40, R10.reuse ;  /* 0x000000400f067824 */ /* 0x100fe200078e000a */
[----:B------:R-:W-:Y:S01]  /*0eb0*/  LOP3.LUT R5, R12, 0x1c0, RZ, 0xc0, !PT ;  /* 0x000001c00c057812 */ /* 0x000fe200078ec0ff */
[----:B------:R-:W-:Y:S01]  /*0ec0*/  IMAD.SHL.U32 R14, R14, 0x40, RZ ;  /* 0x000000400e0e7824 */ /* 0x000fe200078e00ff */
[----:B------:R-:W-:Y:S01]  /*0ed0*/  LEA.HI R0, R0, R20, RZ, 0x1 ;  /* 0x0000001400007211 */ /* 0x000fe200078f08ff */
[----:B------:R-:W-:Y:S01]  /*0ee0*/  IMAD R190, R4, 0x10, R7 ;  /* 0x0000001004be7824 */ /* 0x000fe200078e0207 */
[----:B------:R-:W-:Y:S01]  /*0ef0*/  SHF.R.U32.HI R12, RZ, 0x3, R5 ;  /* 0x00000003ff0c7819 */ /* 0x000fe20000011605 */
[----:B------:R0:W-:Y:S01]  /*0f00*/  STL [R1+0x70], R6 ;  /* 0x0000700601007387 */ /* 0x0001e20000100800 */
[----:B------:R-:W-:Y:S01]  /*0f10*/  LOP3.LUT R10, R3, 0x8, R10, 0xf8, !PT ;  /* 0x00000008030a7812 */ /* 0x000fe200078ef80a */
[C---:B------:R-:W-:Y:S01]  /*0f20*/  VIADD R208, R187.reuse, 0x40 ;  /* 0x00000040bbd07836 */ /* 0x040fe20000000000 */
[----:B------:R-:W-:Y:S01]  /*0f30*/  SHF.R.U32.HI R3, RZ, 0x3, R3 ;  /* 0x00000003ff037819 */ /* 0x000fe20000011603 */
[----:B------:R-:W-:Y:S01]  /*0f40*/  VIADD R206, R187, 0xc0 ;  /* 0x000000c0bbce7836 */ /* 0x000fe20000000000 */
[----:B------:R-:W-:Y:S01]  /*0f50*/  LOP3.LUT R5, R5, 0x38, R16, 0xf8, !PT ;  /* 0x0000003805057812 */ /* 0x000fe200078ef810 */
[----:B------:R-:W-:Y:S01]  /*0f60*/  VIADD R204, R187, 0x140 ;  /* 0x00000140bbcc7836 */ /* 0x000fe20000000000 */
[----:B------:R-:W-:-:S02]  /*0f70*/  LOP3.LUT R14, R14, 0xfffffe00, RZ, 0xc0, !PT ;  /* 0xfffffe000e0e7812 */ /* 0x000fc400078ec0ff */
[----:B------:R-:W-:Y:S02]  /*0f80*/  SHF.R.S32.HI R4, RZ, 0x1f, R13 ;  /* 0x0000001fff047819 */ /* 0x000fe4000001140d */
[----:B0-----:R-:W-:Y:S02]  /*0f90*/  LOP3.LUT R6, R9, 0x7ffffe00, RZ, 0xc0, !PT ;  /* 0x7ffffe0009067812 */ /* 0x001fe400078ec0ff */
[----:B------:R-:W-:Y:S02]  /*0fa0*/  LOP3.LUT R0, R0, 0xfffffe, RZ, 0xc0, !PT ;  /* 0x00fffffe00007812 */ /* 0x000fe400078ec0ff */
[----:B------:R-:W-:Y:S01]  /*0fb0*/  LOP3.LUT R3, R10, R3, RZ, 0x3c, !PT ;  /* 0x000000030a037212 */ /* 0x000fe200078e3cff */
[----:B------:R-:W-:Y:S01]  /*0fc0*/  IMAD R6, R193, 0x400, R6 ;  /* 0x00000400c1067824 */ /* 0x000fe200078e0206 */
[----:B------:R-:W-:Y:S01]  /*0fd0*/  LOP3.LUT R9, R14, R5, R12, 0xf6, !PT ;  /* 0x000000050e097212 */ /* 0x000fe200078ef60c */
[----:B------:R-:W-:Y:S01]  /*0fe0*/  IMAD.IADD R0, R20, 0x1, -R0 ;  /* 0x0000000114007824 */ /* 0x000fe200078e0a00 */
[----:B------:R-:W-:Y:S01]  /*0ff0*/  LEA.HI R4, R4, R19, RZ, 0x3 ;  /* 0x0000001304047211 */ /* 0x000fe200078f18ff */
[----:B------:R-:W-:Y:S01]  /*1000*/  IMAD.IADD R3, R6, 0x1, R3 ;  /* 0x0000000106037824 */ /* 0x000fe200078e0203 */
[----:B------:R-:W-:Y:S01]  /*1010*/  LEA.HI R5, R184, R184, RZ, 0x1 ;  /* 0x000000b8b8057211 */ /* 0x000fe200078f08ff */
[----:B------:R-:W-:Y:S01]  /*1020*/  IMAD.SHL.U32 R6, R0, 0x100, RZ ;  /* 0x0000010000067824 */ /* 0x000fe200078e00ff */
[----:B------:R-:W-:Y:S01]  /*1030*/  LOP3.LUT R4, R4, 0xfffffff8, RZ, 0xc0, !PT ;  /* 0xfffffff804047812 */ /* 0x000fe200078ec0ff */
[----:B------:R-:W-:Y:S01]  /*1040*/  IMAD.SHL.U32 R0, R8, 0x2, RZ ;  /* 0x0000000208007824 */ /* 0x000fe200078e00ff */
[----:B------:R-:W-:Y:S01]  /*1050*/  LOP3.LUT R5, R5, 0x1ffffffe, RZ, 0xc0, !PT ;  /* 0x1ffffffe05057812 */ /* 0x000fe200078ec0ff */
[----:B------:R-:W-:Y:S01]  /*1060*/  IMAD R194, R3, 0x2, R2 ;  /* 0x0000000203c27824 */ /* 0x000fe200078e0202 */
[----:B------:R-:W-:Y:S01]  /*1070*/  R2P PR, R11, 0x6 ;  /* 0x000000060b007804 */ /* 0x000fe20000000000 */
[----:B------:R-:W-:Y:S01]  /*1080*/  IMAD.IADD R188, R19, 0x1, -R4 ;  /* 0x0000000113bc7824 */ /* 0x000fe200078e0a04 */
[----:B------:R-:W-:Y:S01]  /*1090*/  SHF.R.S32.HI R4, RZ, 0x1f, R207 ;  /* 0x0000001fff047819 */ /* 0x000fe200000114cf */
[----:B------:R-:W-:Y:S01]  /*10a0*/  IMAD.IADD R5, R184, 0x1, -R5 ;  /* 0x00000001b8057824 */ /* 0x000fe200078e0a05 */
[----:B------:R-:W-:Y:S01]  /*10b0*/  SHF.R.S32.HI R4, RZ, 0x1f, R205 ;  /* 0x0000001fff047819 */ /* 0x000fe200000114cd */
[----:B------:R-:W-:Y:S01]  /*10c0*/  IMAD.IADD R192, R0, 0x1, R6 ;  /* 0x0000000100c07824 */ /* 0x000fe200078e0206 */
[----:B------:R0:W-:Y:S01]  /*10d0*/  STL [R1+0x6c], R6 ;  /* 0x00006c0601007387 */ /* 0x0001e20000100800 */
[----:B------:R-:W-:Y:S01]  /*10e0*/  IMAD R4, R9, 0x2, R2 ;  /* 0x0000000209047824 */ /* 0x000fe200078e0202 */
[----:B------:R-:W-:Y:S01]  /*10f0*/  SHF.R.S32.HI R7, RZ, 0x1f, R208 ;  /* 0x0000001fff077819 */ /* 0x000fe200000114d0 */
[----:B------:R-:W-:Y:S01]  /*1100*/  IMAD R5, R5, 0x8, R190 ;  /* 0x0000000805057824 */ /* 0x000fe200078e02be */
[----:B------:R1:W-:Y:S01]  /*1110*/  STL [R1+0x30], R0 ;  /* 0x0000300001007387 */ /* 0x0003e20000100800 */
[----:B------:R-:W-:Y:S01]  /*1120*/  SHF.R.S32.HI R7, RZ, 0x1f, R206 ;  /* 0x0000001fff077819 */ /* 0x000fe200000114ce */
[----:B------:R-:W-:Y:S01]  /*1130*/  VIADD R10, R192, 0x18 ;  /* 0x00000018c00a7836 */ /* 0x000fe20000000000 */
[----:B------:R-:W-:Y:S01]  /*1140*/  SEL R196, R196, 0xffffffc0, !P2 ;  /* 0xffffffc0c4c47807 */ /* 0x000fe20005000000 */
[C---:B------:R-:W-:Y:S01]  /*1150*/  VIADD R7, R192.reuse, 0x30 ;  /* 0x00000030c0077836 */ /* 0x040fe20000000000 */
[----:B------:R2:W-:Y:S01]  /*1160*/  STL [R1+0x64], R4 ;  /* 0x0000640401007387 */ /* 0x0005e20000100800 */
[----:B0-----:R-:W-:-:S02]  /*1170*/  VIADD R6, R192, 0x38 ;  /* 0x00000038c0067836 */ /* 0x001fc40000000000 */
[C---:B------:R-:W-:Y:S01]  /*1180*/  VIADD R236, R192.reuse, 0x58 ;  /* 0x00000058c0ec7836 */ /* 0x040fe20000000000 */
[----:B------:R0:W-:Y:S01]  /*1190*/  STL [R1+0x68], R5 ;  /* 0x0000680501007387 */ /* 0x0001e20000100800 */
[----:B-1----:R-:W-:Y:S01]  /*11a0*/  SHF.R.S32.HI R0, RZ, 0x1f, R204 ;  /* 0x0000001fff007819 */ /* 0x002fe200000114cc */
[C---:B------:R-:W-:Y:S01]  /*11b0*/  VIADD R237, R192.reuse, 0x50 ;  /* 0x00000050c0ed7836 */ /* 0x040fe20000000000 */
[----:B------:R-:W-:Y:S01]  /*11c0*/  SHF.R.S32.HI R0, RZ, 0x1f, R192 ;  /* 0x0000001fff007819 */ /* 0x000fe200000114c0 */
[C---:B------:R-:W-:Y:S02]  /*11d0*/  VIADD R0, R192.reuse, 0x48 ;  /* 0x00000048c0007836 */ /* 0x040fe40000000000 */
[C---:B--2---:R-:W-:Y:S02]  /*11e0*/  VIADD R4, R192.reuse, 0x40 ;  /* 0x00000040c0047836 */ /* 0x044fe40000000000 */
        /* <DEDUP_REMOVED lines=51> */
[----:B------:R-:W-:Y:S01]  /*1520*/  IMAD.SHL.U32 R184, R184, 0x4, RZ ;  /* 0x00000004b8b87824 */ /* 0x000fe200078e00ff */
[----:B------:R-:W-:Y:S01]  /*1530*/  SHF.R.S32.HI R9, RZ, 0x1f, R9 ;  /* 0x0000001fff097819 */ /* 0x000fe20000011409 */
[C---:B------:R-:W-:Y:S01]  /*1540*/  @P1 VIADD R195, R197.reuse, 0xffffffe0 ;  /* 0xffffffe0c5c31836 */ /* 0x040fe20000000000 */
[----:B------:R-:W-:Y:S01]  /*1550*/  SHF.R.S32.HI R8, RZ, 0x1f, R8 ;  /* 0x0000001fff087819 */ /* 0x000fe20000011408 */
[----:B------:R-:W-:Y:S01]  /*1560*/  IMAD.IADD R197, R197, 0x1, R196 ;  /* 0x00000001c5c57824 */ /* 0x000fe200078e02c4 */
[----:B------:R-:W-:Y:S01]  /*1570*/  SHF.R.S32.HI R5, RZ, 0x1f, R223 ;  /* 0x0000001fff057819 */ /* 0x000fe200000114df */
[----:B------:R-:W-:Y:S01]  /*1580*/  VIADD R189, R184, 0x10 ;  /* 0x00000010b8bd7836 */ /* 0x000fe20000000000 */
[----:B------:R-:W-:Y:S01]  /*1590*/  SHF.R.S32.HI R4, RZ, 0x1f, R215 ;  /* 0x0000001fff047819 */ /* 0x000fe200000114d7 */
[----:B------:R-:W-:Y:S01]  /*15a0*/  IMAD.IADD R196, R196, 0x1, R195 ;  /* 0x00000001c4c47824 */ /* 0x000fe200078e02c3 */
[----:B------:R-:W-:-:S02]  /*15b0*/  SHF.R.S32.HI R3, RZ, 0x1f, R212 ;  /* 0x0000001fff037819 */ /* 0x000fc400000114d4 */
[----:B------:R-:W-:-:S07]  /*15c0*/  SHF.R.S32.HI R0, RZ, 0x1f, R211 ;  /* 0x0000001fff007819 */ /* 0x000fce00000114d3 */
.L_x_771:
[----:B0-234-:R-:W0:Y:S01]  /*15d0*/  LDC.64 R4, c[0x0][0xc88] ;  /* 0x00032200ff047b82 */ /* 0x01de220000000a00 */
[----:B------:R-:W-:Y:S01]  /*15e0*/  ULDC.64 UR4, c[0x0][0xa28] ;  /* 0x00028a0000047ab9 */ /* 0x000fe20000000a00 */
[----:B------:R-:W-:Y:S01]  /*15f0*/  ULDC.64 UR8, c[0x0][0xa18] ;  /* 0x0002860000087ab9 */ /* 0x000fe20000000a00 */
[----:B------:R-:W-:Y:S01]  /*1600*/  ULDC.64 UR6, c[0x0][0xa08] ;  /* 0x0002820000067ab9 */ /* 0x000fe20000000a00 */
[----:B0-----:R-:W-:-:S05]  /*1610*/  IMAD.WIDE R4, R155, 0x4, R4 ;  /* 0x000000049b047825 */ /* 0x001fca00078e0204 */
[----:B------:R-:W2:Y:S01]  /*1620*/  LDG.E R199, desc[UR42][R4.64] ;  /* 0x0000002a04c77981 */ /* 0x000ea2000c1e1900 */
[----:B------:R-:W-:Y:S01]  /*1630*/  ISETP.NE.U32.AND P2, PT, RZ, UR4, PT ;  /* 0x00000004ff007c0c */ /* 0x000fe2000bf45070 */
[----:B-----5:R-:W-:Y:S01]  /*1640*/  IMAD.MOV.U32 R11, RZ, RZ, RZ ;  /* 0x000000ffff0b7224 */ /* 0x020fe200078e00ff */
[----:B------:R-:W-:Y:S01]  /*1650*/  ISETP.NE.U32.AND P1, PT, RZ, UR8, PT ;  /* 0x00000008ff007c0c */ /* 0x000fe2000bf25070 */
[----:B------:R-:W-:Y:S01]  /*1660*/  IMAD.MOV.U32 R25, RZ, RZ, RZ ;  /* 0x000000ffff197224 */ /* 0x000fe200078e00ff */
[----:B------:R-:W-:Y:S02]  /*1670*/  ISETP.NE.AND.EX P2, PT, RZ, UR5, PT, P2 ;  /* 0x00000005ff007c0c */ /* 0x000fe4000bf45320 */
[----:B------:R-:W-:Y:S02]  /*1680*/  ISETP.NE.AND.EX P1, PT, RZ, UR9, PT, P1 ;  /* 0x00000009ff007c0c */ /* 0x000fe4000bf25310 */
[----:B------:R-:W-:-:S04]  /*1690*/  ISETP.NE.U32.AND P0, PT, RZ, UR6, PT ;  /* 0x00000006ff007c0c */ /* 0x000fc8000bf05070 */
[----:B------:R-:W-:Y:S02]  /*16a0*/  ISETP.NE.AND.EX P0, PT, RZ, UR7, PT, P0 ;  /* 0x00000007ff007c0c */ /* 0x000fe4000bf05300 */
[----:B--2---:R-:W-:Y:S01]  /*16b0*/  SHF.R.S32.HI R0, RZ, 0x1f, R199 ;  /* 0x0000001fff007819 */ /* 0x004fe200000114c7 */
[C---:B------:R-:W-:Y:S02]  /*16c0*/  IMAD.SHL.U32 R202, R199.reuse, 0x4, RZ ;  /* 0x00000004c7ca7824 */ /* 0x040fe400078e00ff */
[C---:B------:R-:W-:Y:S02]  /*16d0*/  @P2 LEA R6, P3, R199.reuse, UR4, 0x2 ;  /* 0x00000004c7062c11 */ /* 0x040fe4000f8610ff */
[C-C-:B------:R-:W-:Y:S01]  /*16e0*/  SHF.L.U64.HI R203, R199.reuse, 0x2, R0.reuse ;  /* 0x00000002c7cb7819 */ /* 0x140fe20000010200 */
[----:B------:R0:W-:Y:S01]  /*16f0*/  STL [R1+0x24], R0 ;  /* 0x0000240001007387 */ /* 0x0001e20000100800 */
[----:B------:R-:W-:Y:S01]  /*1700*/  @P2 LEA.HI.X R7, R199, UR5, R0, 0x2, P3 ;  /* 0x00000005c7072c11 */ /* 0x000fe200098f1400 */
[----:B------:R-:W-:Y:S01]  /*1710*/  ULDC UR4, c[0x0][0x288] ;  /* 0x0000a20000047ab9 */ /* 0x000fe20000000800 */
[----:B------:R-:W-:-:S03]  /*1720*/  IADD3 R4, P4, R202, UR6, RZ ;  /* 0x00000006ca047c10 */ /* 0x000fc6000ff9e0ff */
[----:B------:R1:W5:Y:S01]  /*1730*/  @P2 LDG.E R11, desc[UR42][R6.64] ;  /* 0x0000002a060b2981 */ /* 0x000362000c1e1900 */
[----:B------:R-:W-:Y:S01]  /*1740*/  @P1 IADD3 R8, P2, R202, UR8, RZ ;  /* 0x00000008ca081c10 */ /* 0x000fe2000ff5e0ff */
[----:B------:R-:W-:Y:S01]  /*1750*/  IMAD.U32 R155, RZ, RZ, UR4 ;  /* 0x00000004ff9b7e24 */ /* 0x000fe2000f8e00ff */
[C---:B------:R-:W-:Y:S01]  /*1760*/  IADD3.X R5, R203.reuse, UR7, RZ, P4, !PT ;  /* 0x00000007cb057c10 */ /* 0x040fe2000a7fe4ff */
[----:B------:R-:W-:Y:S01]  /*1770*/  ULDC.64 UR4, c[0x0][0x418] ;  /* 0x0001060000047ab9 */ /* 0x000fe20000000a00 */
[----:B------:R-:W-:-:S03]  /*1780*/  @P1 IADD3.X R9, R203, UR9, RZ, P2, !PT ;  /* 0x00000009cb091c10 */ /* 0x000fc600097fe4ff */
[----:B------:R1:W5:Y:S01]  /*1790*/  @P0 LDG.E R25, desc[UR42][R4.64] ;  /* 0x0000002a04190981 */ /* 0x000362000c1e1900 */
[----:B------:R-:W-:Y:S01]  /*17a0*/  UISETP.NE.U32.AND UP0, UPT, UR4, URZ, UPT ;  /* 0x0000003f0400728c */ /* 0x000fe2000bf05070 */
[C---:B------:R-:W-:Y:S01]  /*17b0*/  LOP3.LUT R3, R154.reuse, 0xff000000, RZ, 0xc0, !PT ;  /* 0xff0000009a037812 */ /* 0x040fe200078ec0ff */
[----:B------:R-:W-:Y:S01]  /*17c0*/  ULDC.64 UR8, c[0x0][0xa20] ;  /* 0x0002880000087ab9 */ /* 0x000fe20000000a00 */
[----:B------:R1:W5:Y:S01]  /*17d0*/  @P1 LDG.E R155, desc[UR42][R8.64] ;  /* 0x0000002a089b1981 */ /* 0x000362000c1e1900 */
[----:B------:R-:W-:Y:S01]  /*17e0*/  UISETP.NE.AND.EX UP0, UPT, UR5, URZ, UPT, UP0 ;  /* 0x0000003f0500728c */ /* 0x000fe2000bf05300 */
[----:B------:R-:W-:Y:S01]  /*17f0*/  ULDC UR4, c[0x0][0x424] ;  /* 0x0001090000047ab9 */ /* 0x000fe20000000800 */
[----:B------:R-:W-:Y:S02]  /*1800*/  ISETP.NE.U32.AND P2, PT, RZ, UR8, PT ;  /* 0x00000008ff007c0c */ /* 0x000fe4000bf45070 */
[----:B------:R-:W-:Y:S01]  /*1810*/  USEL UR4, UR4, 0x1, UP0 ;  /* 0x0000000104047887 */ /* 0x000fe20008000000 */
[----:B------:R-:W-:Y:S01]  /*1820*/  ULDC UR5, c[0x0][0x2f0] ;  /* 0x0000bc0000057ab9 */ /* 0x000fe20000000800 */
[----:B0-----:R-:W-:-:S02]  /*1830*/  LOP3.LUT R0, R154, 0xff0000, RZ, 0xc0, !PT ;  /* 0x00ff00009a007812 */ /* 0x001fc400078ec0ff */
[----:B------:R-:W-:Y:S01]  /*1840*/  UIMAD UR4, UR4, UR5, URZ ;  /* 0x00000005040472a4 */ /* 0x000fe2000f8e023f */
[----:B------:R-:W-:Y:S02]  /*1850*/  SHF.R.U32.HI R3, RZ, 0x8, R3 ;  /* 0x00000008ff037819 */ /* 0x000fe40000011603 */
[----:B------:R-:W-:Y:S01]  /*1860*/  ISETP.NE.AND.EX P2, PT, RZ, UR9, PT, P2 ;  /* 0x00000009ff007c0c */ /* 0x000fe2000bf45320 */
[----:B------:R-:W-:Y:S01]  /*1870*/  ULDC UR5, c[0x0][0x348] ;  /* 0x0000d20000057ab9 */ /* 0x000fe20000000800 */
[----:B------:R-:W-:Y:S01]  /*1880*/  LEA.HI R200, R0, R3, RZ, 0x10 ;  /* 0x0000000300c87211 */ /* 0x000fe200078f80ff */
[----:B------:R-:W-:Y:S01]  /*1890*/  IMAD.MOV.U32 R201, RZ, RZ, R153 ;  /* 0x000000ffffc97224 */ /* 0x000fe200078e0099 */
[----:B------:R-:W-:Y:S01]  /*18a0*/  LOP3.LUT R198, R154, 0xffff, RZ, 0xc0, !PT ;  /* 0x0000ffff9ac67812 */ /* 0x000fe200078ec0ff */
[----:B-1----:R-:W-:Y:S08]  /*18b0*/  @P1 BRA `(.L_x_644) ;  /* 0x0000000000241947 */ /* 0x002ff00003800000 */
[----:B------:R-:W-:Y:S02]  /*18c0*/  ULDC.64 UR6, c[0x0][0xa00] ;  /* 0x0002800000067ab9 */ /* 0x000fe40000000a00 */
[----:B------:R-:W-:-:S04]  /*18d0*/  ISETP.NE.U32.AND P1, PT, RZ, UR6, PT ;  /* 0x00000006ff007c0c */ /* 0x000fc8000bf25070 */
[----:B------:R-:W-:-:S13]  /*18e0*/  ISETP.NE.AND.EX P1, PT, RZ, UR7, PT, P1 ;  /* 0x00000007ff007c0c */ /* 0x000fda000bf25310 */
[----:B------:R-:W-:Y:S05]  /*18f0*/  @!P1 BRA `(.L_x_644) ;  /* 0x0000000000149947 */ /* 0x000fea0003800000 */
[----:B------:R-:W0:Y:S02]  /*1900*/  LDC.64 R6, c[0x0][0xa00] ;  /* 0x00028000ff067b82 */ /* 0x000e240000000a00 */
[----:B0-----:R-:W-:-:S05]  /*1910*/  IMAD.WIDE R6, R199, 0x4, R6 ;  /* 0x00000004c7067825 */ /* 0x001fca00078e0206 */
[----:B-----5:R-:W2:Y:S04]  /*1920*/  LDG.E R155, desc[UR42][R6.64] ;  /* 0x0000002a069b7981 */ /* 0x020ea8000c1e1900 */
[----:B------:R-:W2:Y:S02]  /*1930*/  LDG.E R0, desc[UR42][R6.64+0x4] ;  /* 0x0000042a06007981 */ /* 0x000ea4000c1e1900 */
[----:B--2---:R-:W-:-:S07]  /*1940*/  IMAD.IADD R155, R0, 0x1, -R155 ;  /* 0x00000001009b7824 */ /* 0x004fce00078e0a9b */
.L_x_644:
[----:B------:R-:W-:Y:S02]  /*1950*/  IMAD.U32 R42, RZ, RZ, UR5 ;  /* 0x00000005ff2a7e24 */ /* 0x000fe4000f8e00ff */
[----:B------:R-:W-:Y:S01]  /*1960*/  IMAD.U32 R24, RZ, RZ, UR4 ;  /* 0x00000004ff187e24 */ /* 0x000fe2000f8e00ff */
[----:B------:R-:W-:Y:S06]  /*1970*/  @!P2 BRA `(.L_x_645) ;  /* 0x000000000010a947 */ /* 0x000fec0003800000 */
[----:B------:R-:W-:-:S04]  /*1980*/  IADD3 R4, P0, R202, UR8, RZ ;  /* 0x00000008ca047c10 */ /* 0x000fc8000ff1e0ff */
[----:B------:R-:W-:-:S05]  /*1990*/  IADD3.X R5, R203, UR9, RZ, P0, !PT ;  /* 0x00000009cb057c10 */ /* 0x000fca00087fe4ff */
[----:B------:R0:W5:Y:S01]  /*19a0*/  LDG.E R24, desc[UR42][R4.64] ;  /* 0x0000002a04187981 */ /* 0x000162000c1e1900 */
[----:B------:R-:W-:Y:S05]  /*19b0*/  BRA `(.L_x_646) ;  /* 0x0000000000107947 */ /* 0x000fea0003800000 */
.L_x_645:
[----:B------:R-:W-:Y:S05]  /*19c0*/  @!P0 BRA `(.L_x_646) ;  /* 0x00000000000c8947 */ /* 0x000fea0003800000 */
[----:B------:R-:W2:Y:S04]  /*19d0*/  LDG.E R3, desc[UR42][R4.64] ;  /* 0x0000002a04037981 */ /* 0x000ea8000c1e1900 */
[----:B------:R-:W2:Y:S02]  /*19e0*/  LDG.E R24, desc[UR42][R4.64+0x4] ;  /* 0x0000042a04187981 */ /* 0x000ea4000c1e1900 */
[----:B--2---:R-:W-:-:S07]  /*19f0*/  IMAD.IADD R24, R24, 0x1, -R3 ;  /* 0x0000000118187824 */ /* 0x004fce00078e0a03 */
.L_x_646:
[----:B------:R-:W-:Y:S01]  /*1a00*/  ULDC.64 UR4, c[0x0][0xa10] ;  /* 0x0002840000047ab9 */ /* 0x000fe20000000a00 */
[----:B------:R-:W2:Y:S01]  /*1a10*/  LDL.LU R8, [R1+0x28] ;  /* 0x0000280001087983 */ /* 0x000ea20000300800 */
[----:B------:R-:W-:-:S04]  /*1a20*/  ISETP.NE.U32.AND P0, PT, RZ, UR4, PT ;  /* 0x00000004ff007c0c */ /* 0x000fc8000bf05070 */
[----:B------:R-:W-:Y:S01]  /*1a30*/  ISETP.NE.AND.EX P0, PT, RZ, UR5, PT, P0 ;  /* 0x00000005ff007c0c */ /* 0x000fe2000bf05300 */
[----:B------:R-:W-:Y:S02]  /*1a40*/  ULDC.64 UR4, c[0x0][0xa30] ;  /* 0x00028c0000047ab9 */ /* 0x000fe40000000a00 */
[----:B------:R-:W-:-:S10]  /*1a50*/  ISETP.NE.U32.AND P1, PT, RZ, UR4, PT ;  /* 0x00000004ff007c0c */ /* 0x000fd4000bf25070 */
[----:B0-----:R-:W0:Y:S02]  /*1a60*/  @P0 LDC.64 R4, c[0x0][0xa10] ;  /* 0x00028400ff040b82 */ /* 0x001e240000000a00 */
[----:B0-----:R-:W-:-:S05]  /*1a70*/  @P0 IMAD.WIDE R4, R199, 0x4, R4 ;  /* 0x00000004c7040825 */ /* 0x001fca00078e0204 */
[----:B------:R-:W3:Y:S04]  /*1a80*/  @P0 LDG.E R0, desc[UR42][R4.64] ;  /* 0x0000002a04000981 */ /* 0x000ee8000c1e1900 */
[----:B------:R0:W3:Y:S01]  /*1a90*/  @P0 LDG.E R3, desc[UR42][R4.64+0x4] ;  /* 0x0000042a04030981 */ /* 0x0000e2000c1e1900 */
[----:B------:R-:W-:Y:S01]  /*1aa0*/  ISETP.NE.AND.EX P1, PT, RZ, UR5, PT, P1 ;  /* 0x00000005ff007c0c */ /* 0x000fe2000bf25310 */
[----:B-----5:R-:W-:-:S12]  /*1ab0*/  IMAD.MOV.U32 R154, RZ, RZ, R24 ;  /* 0x000000ffff9a7224 */ /* 0x020fd800078e0018 */
[----:B------:R-:W-:-:S04]  /*1ac0*/  @P1 IADD3 R6, P2, R202, UR4, RZ ;  /* 0x00000004ca061c10 */ /* 0x000fc8000ff5e0ff */
[----:B------:R-:W-:-:S05]  /*1ad0*/  @P1 IADD3.X R7, R203, UR5, RZ, P2, !PT ;  /* 0x00000005cb071c10 */ /* 0x000fca00097fe4ff */
[----:B------:R1:W5:Y:S01]  /*1ae0*/  @P1 LDG.E R154, desc[UR42][R6.64] ;  /* 0x0000002a069a1981 */ /* 0x000362000c1e1900 */
[----:B------:R-:W-:Y:S01]  /*1af0*/  IMAD.IADD R11, R24, 0x1, -R11 ;  /* 0x00000001180b7824 */ /* 0x000fe200078e0a0b */
[----:B------:R-:W-:Y:S01]  /*1b00*/  BSSY B0, `(.L_x_647) ;  /* 0x000002b000007945 */ /* 0x000fe20003800000 */
[----:B------:R-:W-:Y:S01]  /*1b10*/  LOP3.LUT R210, R200, 0xff, RZ, 0xc0, !PT ;  /* 0x000000ffc8d27812 */ /* 0x000fe200078ec0ff */
[----:B0-----:R-:W-:Y:S01]  /*1b20*/  IMAD.MOV.U32 R5, RZ, RZ, RZ ;  /* 0x000000ffff057224 */ /* 0x001fe200078e00ff */
[----:B------:R-:W-:Y:S02]  /*1b30*/  SHF.R.U32.HI R200, RZ, 0x10, R200 ;  /* 0x00000010ffc87819 */ /* 0x000fe400000116c8 */
[----:B--2---:R-:W-:Y:S01]  /*1b40*/  LOP3.LUT R8, R8, 0xfffffffd, RZ, 0xc0, !PT ;  /* 0xfffffffd08087812 */ /* 0x004fe200078ec0ff */
[----:B---3--:R-:W-:-:S04]  /*1b50*/  @P0 IMAD.IADD R42, R3, 0x1, -R0 ;  /* 0x00000001032a0824 */ /* 0x008fc800078e0a00 */
[----:B------:R-:W-:-:S04]  /*1b60*/  IMAD.IADD R152, R11, 0x1, R42 ;  /* 0x000000010b987824 */ /* 0x000fc800078e022a */
[C---:B------:R-:W-:Y:S01]  /*1b70*/  VIADD R0, R152.reuse, 0x3f ;  /* 0x0000003f98007836 */ /* 0x040fe20000000000 */
[----:B------:R-:W-:-:S04]  /*1b80*/  ISETP.GE.AND P3, PT, R152, 0x1, PT ;  /* 0x000000019800780c */ /* 0x000fc80003f66270 */
[----:B------:R-:W-:-:S04]  /*1b90*/  SHF.R.S32.HI R3, RZ, 0x1f, R0 ;  /* 0x0000001fff037819 */ /* 0x000fc80000011400 */
[----:B------:R-:W-:-:S04]  /*1ba0*/  LEA.HI R3, R3, R0, RZ, 0x6 ;  /* 0x0000000003037211 */ /* 0x000fc800078f30ff */
[----:B------:R-:W-:Y:S02]  /*1bb0*/  SHF.R.S32.HI R168, RZ, 0x6, R3 ;  /* 0x00000006ffa87819 */ /* 0x000fe40000011403 */
[----:B------:R-:W-:-:S05]  /*1bc0*/  @P3 LOP3.LUT R8, R8, 0x2, RZ, 0xfc, !PT ;  /* 0x0000000208083812 */ /* 0x000fca00078efcff */
[----:B------:R1:W-:Y:S01]  /*1bd0*/  STL [R1+0x28], R8 ;  /* 0x0000280801007387 */ /* 0x0003e20000100800 */
[----:B------:R-:W-:Y:S05]  /*1be0*/  @!P3 BRA `(.L_x_648) ;  /* 0x000000000070b947 */ /* 0x000fea0003800000 */
[----:B------:R-:W-:Y:S01]  /*1bf0*/  ISETP.NE.AND P0, PT, R200, RZ, PT ;  /* 0x000000ffc800720c */ /* 0x000fe20003f05270 */
[----:B------:R-:W-:-:S03]  /*1c00*/  ULDC UR4, c[0x0][0x9f0] ;  /* 0x00027c0000047ab9 */ /* 0x000fc60000000800 */
[----:B------:R-:W-:-:S04]  /*1c10*/  SEL R9, R200, UR4, P0 ;  /* 0x00000004c8097c07 */ /* 0x000fc80008000000 */
[-C--:B-1----:R-:W-:Y:S02]  /*1c20*/  IABS R6, R9.reuse ;  /* 0x0000000900067213 */ /* 0x082fe40000000000 */
        /* <DEDUP_REMOVED lines=23> */
[----:B------:R-:W-:-:S07]  /*1da0*/  @!P1 LOP3.LUT R5, RZ, R9, RZ, 0x33, !PT ;  /* 0x00000009ff059212 */ /* 0x000fce00078e33ff */
.L_x_648:
[----:B------:R-:W-:Y:S05]  /*1db0*/  BSYNC B0 ;  /* 0x0000000000007941 */ /* 0x000fea0003800000 */
.L_x_647:
[----:B------:R-:W-:Y:S01]  /*1dc0*/  IMAD R0, R210, R5, RZ ;  /* 0x00000005d2007224 */ /* 0x000fe200078e02ff */
[----:B------:R-:W-:-:S04]  /*1dd0*/  PLOP3.LUT P3, PT, PT, PT, PT, 0x80, 0x0 ;  /* 0x000000000000781c */ /* 0x000fc80003f6f070 */
[C---:B------:R-:W-:Y:S01]  /*1de0*/  VIADDMNMX R5, R0.reuse, R5, R168, PT ;  /* 0x0000000500057246 */ /* 0x040fe200038001a8 */
[----:B------:R-:W-:-:S04]  /*1df0*/  IMAD R0, R0, 0x40, -R11 ;  /* 0x0000004000007824 */ /* 0x000fc800078e0a0b */
[----:B------:R-:W-:Y:S01]  /*1e00*/  IMAD R5, R5, 0x40, -R11 ;  /* 0x0000004005057824 */ /* 0x000fe200078e0a0b */
[----:B------:R-:W-:-:S04]  /*1e10*/  VIMNMX R0, RZ, R0, !PT ;  /* 0x00000000ff007248 */ /* 0x000fc80007fe0100 */
[----:B------:R-:W-:Y:S02]  /*1e20*/  VIMNMX R5, R5, R42, PT ;  /* 0x0000002a05057248 */ /* 0x000fe40003fe0100 */
[----:B------:R-:W-:Y:S02]  /*1e30*/  SHF.R.U32.HI R41, RZ, 0x6, R0 ;  /* 0x00000006ff297819 */ /* 0x000fe40000011600 */
[----:B------:R-:W-:-:S03]  /*1e40*/  ISETP.GT.AND P0, PT, R5, R0, PT ;  /* 0x000000000500720c */ /* 0x000fc60003f04270 */
[----:B------:R-:W-:-:S10]  /*1e50*/  IMAD.MOV.U32 R40, RZ, RZ, R41 ;  /* 0x000000ffff287224 */ /* 0x000fd400078e0029 */
[----:B------:R-:W-:-:S05]  /*1e60*/  @P0 VIADD R3, R5, 0x3f ;  /* 0x0000003f05030836 */ /* 0x000fca0000000000 */
[----:B------:R-:W-:-:S04]  /*1e70*/  @P0 SHF.R.S32.HI R0, RZ, 0x1f, R3 ;  /* 0x0000001fff000819 */ /* 0x000fc80000011403 */
[----:B------:R-:W-:-:S04]  /*1e80*/  @P0 LEA.HI R0, R0, R3, RZ, 0x6 ;  /* 0x0000000300000211 */ /* 0x000fc800078f30ff */
[----:B------:R-:W-:-:S04]  /*1e90*/  @P0 SHF.R.S32.HI R40, RZ, 0x6, R0 ;  /* 0x00000006ff280819 */ /* 0x000fc80000011400 */
[----:B------:R-:W-:-:S13]  /*1ea0*/  ISETP.GT.AND P0, PT, R40, R41, PT ;  /* 0x000000292800720c */ /* 0x000fda0003f04270 */
[----:B------:R-:W-:Y:S05]  /*1eb0*/  @!P0 BRA `(.L_x_649) ;  /* 0x00000028003c8947 */ /* 0x000fea0003800000 */
[----:B------:R-:W-:Y:S01]  /*1ec0*/  VIADD R0, R2, 0x22400 ;  /* 0x0002240002007836 */ /* 0x000fe20000000000 */
[----:B------:R-:W-:Y:S04]  /*1ed0*/  BSSY B6, `(.L_x_650) ;  /* 0x0000013000067945 */ /* 0x000fe80003800000 */
[----:B------:R-:W-:-:S13]  /*1ee0*/  LOP3.LUT P0, RZ, R0, 0x3ff, RZ, 0xc0, !PT ;  /* 0x000003ff00ff7812 */ /* 0x000fda000780c0ff */
[----:B------:R-:W-:Y:S05]  /*1ef0*/  @!P0 BRA `(.L_x_651) ;  /* 0x0000000000408947 */ /* 0x000fea0003800000 */
[----:B------:R-:W-:Y:S01]  /*1f00*/  MOV R14, 0x0 ;  /* 0x00000000000e7802 */ /* 0x000fe20000000f00 */
[----:B------:R-:W-:Y:S01]  /*1f10*/  ULDC.64 UR4, c[0x4][0x90] ;  /* 0x0100240000047ab9 */ /* 0x000fe20000000a00 */
[----:B------:R-:W-:Y:S01]  /*1f20*/  ULDC.64 UR6, c[0x4][0x30] ;  /* 0x01000c0000067ab9 */ /* 0x000fe20000000a00 */
[----:B------:R-:W-:Y:S02]  /*1f30*/  IMAD.U32 R4, RZ, RZ, UR4 ;  /* 0x00000004ff047e24 */ /* 0x000fe4000f8e00ff */
[----:B------:R-:W-:Y:S01]  /*1f40*/  IMAD.U32 R5, RZ, RZ, UR5 ;  /* 0x00000005ff057e24 */ /* 0x000fe2000f8e00ff */
[----:B------:R-:W0:Y:S01]  /*1f50*/  LDC.64 R14, c[0x4][R14] ;  /* 0x010000000e0e7b82 */ /* 0x000e220000000a00 */
[----:B------:R-:W-:Y:S01]  /*1f60*/  ULDC.64 UR4, c[0x4][0x98] ;  /* 0x0100260000047ab9 */ /* 0x000fe20000000a00 */
[----:B------:R-:W-:Y:S02]  /*1f70*/  IMAD.U32 R10, RZ, RZ, UR6 ;  /* 0x00000006ff0a7e24 */ /* 0x000fe4000f8e00ff */
[----:B-1----:R-:W-:-:S02]  /*1f80*/  IMAD.U32 R6, RZ, RZ, UR4 ;  /* 0x00000004ff067e24 */ /* 0x002fc4000f8e00ff */
[----:B------:R-:W-:Y:S02]  /*1f90*/  IMAD.U32 R7, RZ, RZ, UR5 ;  /* 0x00000005ff077e24 */ /* 0x000fe4000f8e00ff */
[----:B------:R-:W-:Y:S02]  /*1fa0*/  IMAD.U32 R11, RZ, RZ, UR7 ;  /* 0x00000007ff0b7e24 */ /* 0x000fe4000f8e00ff */
[----:B------:R-:W-:Y:S02]  /*1fb0*/  IMAD.MOV.U32 R8, RZ, RZ, 0x70 ;  /* 0x00000070ff087424 */ /* 0x000fe400078e00ff */
[----:B------:R-:W-:Y:S02]  /*1fc0*/  IMAD.MOV.U32 R12, RZ, RZ, 0x1 ;  /* 0x00000001ff0c7424 */ /* 0x000fe400078e00ff */
[----:B------:R-:W-:-:S07]  /*1fd0*/  IMAD.MOV.U32 R13, RZ, RZ, RZ ;  /* 0x000000ffff0d7224 */ /* 0x000fce00078e00ff */
[----:B------:R-:W-:-:S07]  /*1fe0*/  LEPC R20, `(.L_x_651) ;  /* 0x000000001014794e */ /* 0x000fce0000000000 */
[----:B0----5:R-:W-:Y:S05]  /*1ff0*/  CALL.ABS.NOINC R14 ;  /* 0x000000000e007343 */ /* 0x021fea0003c00000 */
.L_x_651:
[----:B------:R-:W-:Y:S05]  /*2000*/  BSYNC B6 ;  /* 0x0000000000067941 */ /* 0x000fea0003800000 */
.L_x_650:
        /* <DEDUP_REMOVED lines=11> */
[----:B-1----:R-:W-:Y:S02]  /*20c0*/  IMAD.U32 R6, RZ, RZ, UR6 ;  /* 0x00000006ff067e24 */ /* 0x002fe4000f8e00ff */
[----:B------:R-:W-:-:S02]  /*20d0*/  IMAD.U32 R7, RZ, RZ, UR7 ;  /* 0x00000007ff077e24 */ /* 0x000fc4000f8e00ff */
[----:B------:R-:W-:Y:S02]  /*20e0*/  IMAD.U32 R10, RZ, RZ, UR4 ;  /* 0x00000004ff0a7e24 */ /* 0x000fe4000f8e00ff */
[----:B------:R-:W-:Y:S02]  /*20f0*/  IMAD.U32 R11, RZ, RZ, UR5 ;  /* 0x00000005ff0b7e24 */ /* 0x000fe4000f8e00ff */
[----:B------:R-:W-:Y:S02]  /*2100*/  IMAD.MOV.U32 R8, RZ, RZ, 0x70 ;  /* 0x00000070ff087424 */ /* 0x000fe400078e00ff */
[----:B------:R-:W-:Y:S02]  /*2110*/  IMAD.MOV.U32 R12, RZ, RZ, 0x1 ;  /* 0x00000001ff0c7424 */ /* 0x000fe400078e00ff */
[----:B------:R-:W-:-:S07]  /*2120*/  IMAD.MOV.U32 R13, RZ, RZ, RZ ;  /* 0x000000ffff0d7224 */ /* 0x000fce00078e00ff */
[----:B------:R-:W-:-:S07]  /*2130*/  LEPC R20, `(.L_x_653) ;  /* 0x000000001014794e */ /* 0x000fce0000000000 */
[----:B0----5:R-:W-:Y:S05]  /*2140*/  CALL.ABS.NOINC R14 ;  /* 0x000000000e007343 */ /* 0x021fea0003c00000 */
.L_x_653:
[----:B------:R-:W-:Y:S05]  /*2150*/  BSYNC B6 ;  /* 0x0000000000067941 */ /* 0x000fea0003800000 */
.L_x_652:
[----:B------:R-:W-:Y:S01]  /*2160*/  ULDC.64 UR4, c[0x0][0x9f8] ;  /* 0x00027e0000047ab9 */ /* 0x000fe20000000a00 */
[----:B------:R-:W-:Y:S01]  /*2170*/  IMAD.MOV.U32 R3, RZ, RZ, R199 ;  /* 0x000000ffff037224 */ /* 0x000fe200078e00c7 */
[----:B------:R-:W-:Y:S01]  /*2180*/  ISETP.NE.U32.AND P0, PT, RZ, UR4, PT ;  /* 0x00000004ff007c0c */ /* 0x000fe2000bf05070 */
[----:B-1----:R-:W0:Y:S01]  /*2190*/  LDC.64 R6, c[0x0][0x300] ;  /* 0x0000c000ff067b82 */ /* 0x002e220000000a00 */
[----:B------:R-:W-:Y:S01]  /*21a0*/  IMAD.IADD R38, R25, 0x1, R24 ;  /* 0x0000000119267824 */ /* 0x000fe200078e0218 */
[----:B------:R-:W-:Y:S01]  /*21b0*/  ULDC.64 UR6, c[0x0][0xa08] ;  /* 0x0002820000067ab9 */ /* 0x000fe20000000a00 */
[----:B------:R-:W-:-:S05]  /*21c0*/  ISETP.NE.AND.EX P0, PT, RZ, UR5, PT, P0 ;  /* 0x00000005ff007c0c */ /* 0x000fca000bf05300 */
[----:B------:R-:W1:Y:S08]  /*21d0*/  LDC R25, c[0x0][0x3f4] ;  /* 0x0000fd00ff197b82 */ /* 0x000e700000000800 */
[----:B------:R-:W-:Y:S01]  /*21e0*/  @P0 IADD3 R10, P1, R202, UR4, RZ ;  /* 0x00000004ca0a0c10 */ /* 0x000fe2000ff3e0ff */
[----:B------:R-:W2:Y:S03]  /*21f0*/  LDC.64 R52, c[0x0][0x408] ;  /* 0x00010200ff347b82 */ /* 0x000ea60000000a00 */
[----:B------:R-:W-:Y:S01]  /*2200*/  @P0 IADD3.X R11, R203, UR5, RZ, P1, !PT ;  /* 0x00000005cb0b0c10 */ /* 0x000fe20008ffe4ff */
[----:B------:R-:W-:-:S04]  /*2210*/  ULDC.64 UR4, c[0x0][0x308] ;  /* 0x0000c20000047ab9 */ /* 0x000fc80000000a00 */
[----:B------:R3:W4:Y:S01]  /*2220*/  @P0 LDG.E R3, desc[UR42][R10.64] ;  /* 0x0000002a0a030981 */ /* 0x000722000c1e1900 */
[----:B------:R-:W-:Y:S01]  /*2230*/  SHF.R.S32.HI R13, RZ, 0x1f, R38 ;  /* 0x0000001fff0d7819 */ /* 0x000fe20000011426 */
[-C--:B0-----:R-:W-:Y:S01]  /*2240*/  IMAD.WIDE.U32 R8, R38, R6.reuse, RZ ;  /* 0x0000000626087225 */ /* 0x081fe200078e00ff */
[----:B------:R-:W-:Y:S01]  /*2250*/  ISETP.NE.U32.AND P0, PT, RZ, UR6, PT ;  /* 0x00000006ff007c0c */ /* 0x000fe2000bf05070 */
[----:B------:R-:W0:Y:S01]  /*2260*/  S2R R55, SR_TID.X ;  /* 0x0000000000377919 */ /* 0x000e220000002100 */
[----:B------:R-:W-:Y:S01]  /*2270*/  SHF.R.S32.HI R17, RZ, 0x1f, R16 ;  /* 0x0000001fff117819 */ /* 0x000fe20000011410 */
[-C--:B------:R-:W-:Y:S01]  /*2280*/  IMAD R0, R13, R6.reuse, RZ ;  /* 0x000000060d007224 */ /* 0x080fe200078e02ff */
[----:B------:R-:W-:Y:S01]  /*2290*/  ISETP.NE.AND.EX P0, PT, RZ, UR7, PT, P0 ;  /* 0x00000007ff007c0c */ /* 0x000fe2000bf05300 */
[----:B------:R-:W-:Y:S01]  /*22a0*/  IMAD.SHL.U32 R50, R188, 0x40, RZ ;  /* 0x00000040bc327824 */ /* 0x000fe200078e00ff */
[----:B-1----:R-:W-:Y:S01]  /*22b0*/  ISETP.GE.AND P2, PT, R16, R25, PT ;  /* 0x000000191000720c */ /* 0x002fe20003f46270 */
[----:B------:R-:W-:Y:S01]  /*22c0*/  IMAD R5, R38, R7, R0 ;  /* 0x0000000726057224 */ /* 0x000fe200078e0200 */
[----:B------:R-:W-:Y:S01]  /*22d0*/  SHF.R.S32.HI R0, RZ, 0x1f, R19 ;  /* 0x0000001fff007819 */ /* 0x000fe20000011413 */
[----:B------:R-:W-:Y:S01]  /*22e0*/  IMAD.WIDE.U32 R44, R19, R6, R16 ;  /* 0x00000006132c7225 */ /* 0x000fe200078e0010 */
[----:B------:R-:W-:-:S02]  /*22f0*/  SHF.R.S32.HI R185, RZ, 0x1f, R184 ;  /* 0x0000001fffb97819 */ /* 0x000fc400000114b8 */
[----:B------:R-:W-:Y:S01]  /*2300*/  LOP3.LUT R50, R50, 0x1c0, RZ, 0xc0, !PT ;  /* 0x000001c032327812 */ /* 0x000fe200078ec0ff */
[----:B------:R-:W-:Y:S01]  /*2310*/  IMAD.IADD R9, R9, 0x1, R5 ;  /* 0x0000000109097824 */ /* 0x000fe200078e0205 */
[----:B------:R-:W-:Y:S01]  /*2320*/  P2R R72, PR, RZ, 0x4 ;  /* 0x00000004ff487803 */ /* 0x000fe20000000000 */
[----:B------:R-:W1:Y:S01]  /*2330*/  LDC.64 R4, c[0x0][0x3f8] ;  /* 0x0000fe00ff047b82 */ /* 0x000e620000000a00 */
[----:B------:R-:W-:Y:S01]  /*2340*/  IMAD R14, R0, R6, RZ ;  /* 0x00000006000e7224 */ /* 0x000fe200078e02ff */
[----:B------:R-:W-:Y:S01]  /*2350*/  SHF.R.U32.HI R54, RZ, 0x3, R50 ;  /* 0x00000003ff367819 */ /* 0x000fe20000011632 */
[----:B------:R-:W-:Y:S01]  /*2360*/  IMAD.WIDE.U32 R20, R198, UR4, R8 ;  /* 0x00000004c6147c25 */ /* 0x000fe2000f8e0008 */
[----:B--2---:R-:W-:Y:S02]  /*2370*/  SHF.L.U64.HI R51, R52, 0x6, R53 ;  /* 0x0000000634337819 */ /* 0x004fe40000010235 */
[----:B------:R-:W-:Y:S01]  /*2380*/  SHF.L.U64.HI R46, R6, 0x6, R7 ;  /* 0x00000006062e7819 */ /* 0x000fe20000010207 */
[----:B------:R-:W-:Y:S01]  /*2390*/  IMAD R21, R198, UR5, R21 ;  /* 0x00000005c6157c24 */ /* 0x000fe2000f8e0215 */
[----:B------:R-:W-:Y:S01]  /*23a0*/  ULDC.64 UR4, c[0x0][0x330] ;  /* 0x0000cc0000047ab9 */ /* 0x000fe20000000a00 */
[----:B------:R-:W-:-:S02]  /*23b0*/  IMAD R14, R19, R7, R14 ;  /* 0x00000007130e7224 */ /* 0x000fc400078e020e */
[----:B------:R-:W-:-:S04]  /*23c0*/  IMAD.WIDE.U32 R28, R198, UR4, R16 ;  /* 0x00000004c61c7c25 */ /* 0x000fc8000f8e0010 */
[----:B------:R-:W-:Y:S01]  /*23d0*/  IMAD R29, R198, UR5, R29 ;  /* 0x00000005c61d7c24 */ /* 0x000fe2000f8e021d */
[----:B------:R-:W-:Y:S01]  /*23e0*/  ULDC.64 UR4, c[0x0][0x310] ;  /* 0x0000c40000047ab9 */ /* 0x000fe20000000a00 */
[----:B------:R-:W-:Y:S01]  /*23f0*/  IMAD.WIDE.U32 R34, R19, R52, R184 ;  /* 0x0000003413227225 */ /* 0x000fe200078e00b8 */
[----:B0-----:R-:W-:-:S03]  /*2400*/  LEA.HI R55, R55, 0x8, RZ, 0x19 ;  /* 0x0000000837377811 */ /* 0x001fc600078fc8ff */
[----:B------:R-:W-:Y:S01]  /*2410*/  IMAD.WIDE.U32 R36, R19, R52, R16 ;  /* 0x0000003413247225 */ /* 0x000fe200078e0010 */
[----:B-1----:R-:W-:-:S03]  /*2420*/  SHF.L.U64.HI R48, R4, 0x6, R5 ;  /* 0x0000000604307819 */ /* 0x002fc60000010205 */
[-C--:B------:R-:W-:Y:S02]  /*2430*/  IMAD R12, R0, R4.reuse, RZ ;  /* 0x00000004000c7224 */ /* 0x080fe400078e02ff */
[----:B------:R-:W-:-:S04]  /*2440*/  IMAD.WIDE.U32 R30, R19, R4, R184 ;  /* 0x00000004131e7225 */ /* 0x000fc800078e00b8 */
[C---:B---3--:R-:W-:Y:S02]  /*2450*/  IMAD R11, R19.reuse, R5, R12 ;  /* 0x00000005130b7224 */ /* 0x048fe400078e020c */
[----:B------:R-:W-:-:S04]  /*2460*/  IMAD.WIDE.U32 R32, R19, R4, R16 ;  /* 0x0000000413207225 */ /* 0x000fc800078e0010 */
[----:B------:R-:W-:Y:S02]  /*2470*/  IMAD.IADD R31, R31, 0x1, R11 ;  /* 0x000000011f1f7824 */ /* 0x000fe400078e020b */
[----:B------:R-:W-:Y:S01]  /*2480*/  IMAD.IADD R33, R11, 0x1, R33 ;  /* 0x000000010b217824 */ /* 0x000fe200078e0221 */
[----:B-----5:R-:W-:Y:S01]  /*2490*/  SHF.R.S32.HI R11, RZ, 0x1f, R154 ;  /* 0x0000001fff0b7819 */ /* 0x020fe2000001149a */
[----:B------:R-:W-:-:S04]  /*24a0*/  IMAD.WIDE.U32 R30, R154, R4, R30 ;  /* 0x000000049a1e7225 */ /* 0x000fc800078e001e */
[----:B------:R-:W-:-:S04]  /*24b0*/  IMAD.WIDE.U32 R32, R154, R4, R32 ;  /* 0x000000049a207225 */ /* 0x000fc800078e0020 */
[----:B------:R-:W-:Y:S02]  /*24c0*/  IMAD.SHL.U32 R49, R4, 0x40, RZ ;  /* 0x0000004004317824 */ /* 0x000fe400078e00ff */
[----:B------:R-:W-:Y:S02]  /*24d0*/  IMAD.SHL.U32 R47, R6, 0x40, RZ ;  /* 0x00000040062f7824 */ /* 0x000fe400078e00ff */
[----:B------:R-:W-:Y:S01]  /*24e0*/  IMAD.SHL.U32 R56, R25, 0x2, RZ ;  /* 0x0000000219387824 */ /* 0x000fe200078e00ff */
[----:B----4-:R-:W-:Y:S02]  /*24f0*/  SHF.R.S32.HI R8, RZ, 0x1f, R3 ;  /* 0x0000001fff087819 */ /* 0x010fe40000011403 */
[----:B------:R-:W-:Y:S02]  /*2500*/  SEL R9, R3, RZ, !P0 ;  /* 0x000000ff03097207 */ /* 0x000fe40004000000 */
[----:B------:R-:W-:-:S03]  /*2510*/  SEL R8, R8, RZ, !P0 ;  /* 0x000000ff08087207 */ /* 0x000fc60004000000 */
[----:B------:R-:W-:-:S04]  /*2520*/  IMAD.WIDE.U32 R20, R9, UR4, R20 ;  /* 0x0000000409147c25 */ /* 0x000fc8000f8e0014 */
[----:B------:R-:W-:Y:S01]  /*2530*/  IMAD R10, R8, UR4, RZ ;  /* 0x00000004080a7c24 */ /* 0x000fe2000f8e02ff */
[----:B------:R-:W-:-:S03]  /*2540*/  IADD3 R3, P0, R20, R44, RZ ;  /* 0x0000002c14037210 */ /* 0x000fc60007f1e0ff */
[C---:B------:R-:W-:Y:S01]  /*2550*/  IMAD R43, R9.reuse, UR5, R10 ;  /* 0x00000005092b7c24 */ /* 0x040fe2000f8e020a */
[----:B------:R-:W-:Y:S02]  /*2560*/  ULDC.64 UR4, c[0x0][0x338] ;  /* 0x0000ce0000047ab9 */ /* 0x000fe40000000a00 */
[----:B------:R-:W-:Y:S02]  /*2570*/  IMAD R8, R8, UR4, RZ ;  /* 0x0000000408087c24 */ /* 0x000fe4000f8e02ff */
[----:B------:R-:W-:Y:S01]  /*2580*/  IMAD.WIDE.U32 R28, R9, UR4, R28 ;  /* 0x00000004091c7c25 */ /* 0x000fe2000f8e001c */
[----:B------:R-:W-:-:S03]  /*2590*/  ULDC UR4, c[0x0][0x2f4] ;  /* 0x0000bd0000047ab9 */ /* 0x000fc60000000800 */
[----:B------:R-:W-:Y:S01]  /*25a0*/  IMAD R71, R9, UR5, R8 ;  /* 0x0000000509477c24 */ /* 0x000fe2000f8e0208 */
[----:B------:R-:W-:Y:S01]  /*25b0*/  SEL R9, R25, RZ, P2 ;  /* 0x000000ff19097207 */ /* 0x000fe20001000000 */
[----:B------:R-:W-:Y:S01]  /*25c0*/  IMAD R8, R0, R52, RZ ;  /* 0x0000003400087224 */ /* 0x000fe200078e02ff */
[----:B------:R-:W-:Y:S01]  /*25d0*/  IADD3 R38, P2, R19, R38, RZ ;  /* 0x0000002613267210 */ /* 0x000fe20007f5e0ff */
[----:B------:R-:W-:Y:S02]  /*25e0*/  IMAD.IADD R43, R21, 0x1, R43 ;  /* 0x00000001152b7824 */ /* 0x000fe400078e022b */
[C---:B------:R-:W-:Y:S02]  /*25f0*/  IMAD.IADD R9, R16.reuse, 0x1, R9 ;  /* 0x0000000110097824 */ /* 0x040fe400078e0209 */
[----:B------:R-:W-:Y:S01]  /*2600*/  IMAD R15, R19, R53, R8 ;  /* 0x00000035130f7224 */ /* 0x000fe200078e0208 */
[----:B------:R-:W-:Y:S01]  /*2610*/  IADD3.X R44, R43, R45, R14, P0, !PT ;  /* 0x0000002d2b2c7210 */ /* 0x000fe200007fe40e */
[----:B------:R-:W-:Y:S01]  /*2620*/  IMAD.X R39, R13, 0x1, R0, P2 ;  /* 0x000000010d277824 */ /* 0x000fe200010e0600 */
[----:B------:R-:W-:Y:S01]  /*2630*/  SHF.R.S32.HI R8, RZ, 0x1f, R9 ;  /* 0x0000001fff087819 */ /* 0x000fe20000011409 */
[----:B------:R-:W-:Y:S01]  /*2640*/  IMAD.IADD R35, R35, 0x1, R15 ;  /* 0x0000000123237824 */ /* 0x000fe200078e020f */
[----:B------:R-:W-:Y:S01]  /*2650*/  ISETP.GE.AND P0, PT, R16, UR4, PT ;  /* 0x0000000410007c0c */ /* 0x000fe2000bf06270 */
[----:B------:R-:W-:Y:S01]  /*2660*/  IMAD.IADD R37, R15, 0x1, R37 ;  /* 0x000000010f257824 */ /* 0x000fe200078e0225 */
[----:B------:R-:W-:Y:S01]  /*2670*/  LEA.HI R45, R8, R9, RZ, 0x3 ;  /* 0x00000009082d7211 */ /* 0x000fe200078f18ff */
[----:B------:R-:W-:-:S02]  /*2680*/  IMAD R8, R11, R4, RZ ;  /* 0x000000040b087224 */ /* 0x000fc400078e02ff */
[----:B------:R-:W-:Y:S01]  /*2690*/  IMAD R11, R11, R52, RZ ;  /* 0x000000340b0b7224 */ /* 0x000fe200078e02ff */
[----:B------:R-:W-:Y:S01]  /*26a0*/  LOP3.LUT R60, R45, 0xfffffff8, RZ, 0xc0, !PT ;  /* 0xfffffff82d3c7812 */ /* 0x000fe200078ec0ff */
[----:B------:R-:W-:Y:S01]  /*26b0*/  IMAD R59, R154, R5, R8 ;  /* 0x000000059a3b7224 */ /* 0x000fe200078e0208 */
[----:B------:R-:W-:Y:S01]  /*26c0*/  LOP3.LUT R5, R50, 0x18, R16, 0xf8, !PT ;  /* 0x0000001832057812 */ /* 0x000fe200078ef810 */
[----:B------:R-:W-:Y:S01]  /*26d0*/  IMAD R11, R154, R53, R11 ;  /* 0x000000359a0b7224 */ /* 0x000fe200078e020b */
[----:B------:R-:W-:Y:S01]  /*26e0*/  SHF.R.S32.HI R63, RZ, 0x1f, R60 ;  /* 0x0000001fff3f7819 */ /* 0x000fe2000001143c */
[----:B------:R-:W-:Y:S01]  /*26f0*/  VIADD R53, R16, 0x20 ;  /* 0x0000002010357836 */ /* 0x000fe20000000000 */
[----:B------:R-:W-:Y:S01]  /*2700*/  LOP3.LUT R4, R5, R54, RZ, 0x3c, !PT ;  /* 0x0000003605047212 */ /* 0x000fe200078e3cff */
[-C--:B------:R-:W-:Y:S01]  /*2710*/  IMAD.WIDE.U32 R34, R154, R52.reuse, R34 ;  /* 0x000000349a227225 */ /* 0x080fe200078e0022 */
[----:B------:R-:W-:Y:S02]  /*2720*/  LOP3.LUT R5, R50, 0x38, R45, 0xf8, !PT ;  /* 0x0000003832057812 */ /* 0x000fe400078ef82d */
[----:B------:R-:W-:Y:S01]  /*2730*/  ISETP.GE.AND P1, PT, R53, UR4, PT ;  /* 0x0000000435007c0c */ /* 0x000fe2000bf26270 */
[----:B------:R-:W-:Y:S01]  /*2740*/  IMAD.WIDE.U32 R36, R154, R52, R36 ;  /* 0x000000349a247225 */ /* 0x000fe200078e0024 */
[----:B------:R-:W-:-:S03]  /*2750*/  LOP3.LUT R70, R5, R54, RZ, 0x3c, !PT ;  /* 0x0000003605467212 */ /* 0x000fc600078e3cff */
[----:B------:R-:W-:Y:S02]  /*2760*/  IMAD.IADD R58, R31, 0x1, R59 ;  /* 0x000000011f3a7824 */ /* 0x000fe400078e023b */
[----:B------:R-:W-:Y:S02]  /*2770*/  IMAD.SHL.U32 R52, R52, 0x40, RZ ;  /* 0x0000004034347824 */ /* 0x000fe400078e00ff */
[----:B------:R-:W-:Y:S02]  /*2780*/  IMAD R57, R193, 0x200, R4 ;  /* 0x00000200c1397824 */ /* 0x000fe400078e0204 */
[----:B------:R-:W-:Y:S02]  /*2790*/  IMAD.IADD R59, R59, 0x1, R33 ;  /* 0x000000013b3b7824 */ /* 0x000fe400078e0221 */
[----:B------:R-:W-:Y:S02]  /*27a0*/  IMAD.IADD R61, R35, 0x1, R11 ;  /* 0x00000001233d7824 */ /* 0x000fe400078e020b */
[----:B------:R-:W-:-:S02]  /*27b0*/  IMAD.IADD R62, R11, 0x1, R37 ;  /* 0x000000010b3e7824 */ /* 0x000fc400078e0225 */
[----:B------:R-:W-:Y:S02]  /*27c0*/  IMAD R70, R193, 0x200, R70 ;  /* 0x00000200c1467824 */ /* 0x000fe400078e0246 */
[----:B------:R-:W-:-:S07]  /*27d0*/  IMAD.IADD R71, R29, 0x1, R71 ;  /* 0x000000011d477824 */ /* 0x000fce00078e0247 */
.L_x_683:
[----:B----4-:R-:W0:Y:S01]  /*27e0*/  LDC.64 R64, c[0x0][0x2e8] ;  /* 0x0000ba00ff407b82 */ /* 0x010e220000000a00 */
[----:B------:R-:W-:Y:S01]  /*27f0*/  VIADD R40, R40, 0xffffffff ;  /* 0xffffffff28287836 */ /* 0x000fe20000000000 */
[----:B------:R-:W-:Y:S05]  /*2800*/  YIELD ;  /* 0x0000000000007946 */ /* 0x000fea0003800000 */
[----:B------:R-:W-:Y:S01]  /*2810*/  SHF.R.S32.HI R67, RZ, 0x1f, R40 ;  /* 0x0000001fff437819 */ /* 0x000fe20000011428 */
[----:B------:R-:W1:Y:S01]  /*2820*/  LDC R27, c[0x0][0x3f4] ;  /* 0x0000fd00ff1b7b82 */ /* 0x000e620000000800 */
[-C--:B------:R-:W-:Y:S01]  /*2830*/  IMAD R4, R46, R40.reuse, RZ ;  /* 0x000000282e047224 */ /* 0x080fe200078e02ff */
[----:B------:R-:W-:Y:S01]  /*2840*/  BSSY B0, `(.L_x_654) ;  /* 0x000017b000007945 */ /* 0x000fe20003800000 */
[----:B---3--:R-:W-:-:S04]  /*2850*/  IMAD.WIDE.U32 R14, R47, R40, RZ ;  /* 0x000000282f0e7225 */ /* 0x008fc800078e00ff */
[----:B------:R-:W-:Y:S01]  /*2860*/  IMAD R5, R67, R47, R4 ;  /* 0x0000002f43057224 */ /* 0x000fe200078e0204 */
[----:B------:R-:W-:Y:S01]  /*2870*/  IADD3 R4, P2, R3, R14, RZ ;  /* 0x0000000e03047210 */ /* 0x000fe20007f5e0ff */
[----:B------:R-:W-:Y:S02]  /*2880*/  IMAD.SHL.U32 R26, R22, 0x1000, RZ ;  /* 0x00001000161a7824 */ /* 0x000fe400078e00ff */
[----:B------:R-:W-:Y:S02]  /*2890*/  IMAD.IADD R25, R15, 0x1, R5 ;  /* 0x000000010f197824 */ /* 0x000fe400078e0205 */
[----:B------:R-:W-:Y:S02]  /*28a0*/  IMAD.IADD R5, R57, 0x1, R26 ;  /* 0x0000000139057824 */ /* 0x000fe400078e021a */
[----:B------:R-:W-:Y:S01]  /*28b0*/  IMAD.X R6, R25, 0x1, R44, P2 ;  /* 0x0000000119067824 */ /* 0x000fe200010e062c */
[----:B0-----:R-:W-:Y:S01]  /*28c0*/  LEA R12, P3, R4, R64, 0x1 ;  /* 0x00000040040c7211 */ /* 0x001fe200078608ff */
[----:B------:R-:W-:Y:S01]  /*28d0*/  IMAD R66, R5, 0x2, R2 ;  /* 0x0000000205427824 */ /* 0x000fe200078e0202 */
[----:B------:R-:W-:-:S02]  /*28e0*/  ISETP.GT.AND P2, PT, R40, R41, PT ;  /* 0x000000292800720c */ /* 0x000fc40003f44270 */
[----:B------:R-:W-:Y:S02]  /*28f0*/  LEA.HI.X R13, R4, R65, R6, 0x1, P3 ;  /* 0x00000041040d7211 */ /* 0x000fe400018f0c06 */
[----:B-1----:R-:W-:-:S13]  /*2900*/  ISETP.GE.AND P3, PT, R27, 0x1, PT ;  /* 0x000000011b00780c */ /* 0x002fda0003f66270 */
[----:B------:R-:W-:Y:S05]  /*2910*/  @!P3 BRA `(.L_x_655) ;  /* 0x000000140050b947 */ /* 0x000fea0003800000 */
[----:B------:R-:W-:Y:S01]  /*2920*/  ULDC.U8 UR4, c[0x0][0x410] ;  /* 0x0001040000047ab9 */ /* 0x000fe20000000000 */
[-C--:B------:R-:W-:Y:S01]  /*2930*/  IMAD R6, R48, R40.reuse, RZ ;  /* 0x0000002830067224 */ /* 0x080fe200078e02ff */
[----:B------:R-:W-:Y:S01]  /*2940*/  ISETP.NE.AND P3, PT, RZ, UR4, PT ;  /* 0x00000004ff007c0c */ /* 0x000fe2000bf65270 */
[----:B------:R-:W-:-:S04]  /*2950*/  IMAD.WIDE.U32 R4, R49, R40, RZ ;  /* 0x0000002831047225 */ /* 0x000fc800078e00ff */
[----:B------:R-:W-:-:S04]  /*2960*/  IMAD R7, R67, R49, R6 ;  /* 0x0000003143077224 */ /* 0x000fc800078e0206 */
[----:B------:R-:W-:-:S04]  /*2970*/  IMAD.IADD R68, R5, 0x1, R7 ;  /* 0x0000000105447824 */ /* 0x000fc800078e0207 */
[----:B------:R-:W-:Y:S05]  /*2980*/  @!P3 BRA `(.L_x_656) ;  /* 0x00000008007cb947 */ /* 0x000fea0003800000 */
[----:B------:R-:W-:Y:S01]  /*2990*/  IMAD R74, R40, -0x40, R42 ;  /* 0xffffffc0284a7824 */ /* 0x000fe200078e022a */
[----:B------:R-:W-:Y:S01]  /*29a0*/  BSSY B1, `(.L_x_657) ;  /* 0x000001e000017945 */ /* 0x000fe20003800000 */
[----:B------:R-:W-:Y:S02]  /*29b0*/  CS2R R8, SRZ ;  /* 0x0000000000087805 */ /* 0x000fe4000001ff00 */
[----:B------:R-:W-:Y:S02]  /*29c0*/  CS2R R14, SRZ ;  /* 0x00000000000e7805 */ /* 0x000fe4000001ff00 */
[----:B------:R-:W-:Y:S02]  /*29d0*/  CS2R R10, SRZ ;  /* 0x00000000000a7805 */ /* 0x000fe4000001ff00 */
[----:B------:R-:W-:Y:S02]  /*29e0*/  VIMNMX R74, R74, 0x40, PT ;  /* 0x000000404a4a7848 */ /* 0x000fe40003fe0100 */
[----:B------:R-:W-:-:S02]  /*29f0*/  CS2R R24, SRZ ;  /* 0x0000000000187805 */ /* 0x000fc4000001ff00 */
[----:B------:R-:W-:-:S13]  /*2a00*/  ISETP.GE.AND P4, PT, R19, R74, PT ;  /* 0x0000004a1300720c */ /* 0x000fda0003f86270 */
[----:B------:R-:W-:Y:S05]  /*2a10*/  @P4 BRA `(.L_x_658) ;  /* 0x0000000000584947 */ /* 0x000fea0003800000 */
[----:B------:R-:W-:Y:S01]  /*2a20*/  IMAD R7, R51, R40, RZ ;  /* 0x0000002833077224 */ /* 0x000fe200078e02ff */
[----:B------:R-:W-:Y:S01]  /*2a30*/  IADD3 R8, P3, R30, R4, RZ ;  /* 0x000000041e087210 */ /* 0x000fe20007f7e0ff */
[----:B------:R-:W-:Y:S01]  /*2a40*/  IMAD.MOV.U32 R4, RZ, RZ, R34 ;  /* 0x000000ffff047224 */ /* 0x000fe200078e0022 */
[----:B------:R-:W-:Y:S01]  /*2a50*/  ULDC.64 UR6, c[0x0][0x400] ;  /* 0x0001000000067ab9 */ /* 0x000fe20000000a00 */
[----:B------:R-:W-:Y:S01]  /*2a60*/  IMAD.MOV.U32 R5, RZ, RZ, R61 ;  /* 0x000000ffff057224 */ /* 0x000fe200078e003d */
[----:B------:R-:W-:Y:S01]  /*2a70*/  ULDC.64 UR4, c[0x0][0x3e8] ;  /* 0x0000fa0000047ab9 */ /* 0x000fe20000000a00 */
[-C--:B------:R-:W-:Y:S02]  /*2a80*/  IMAD R11, R67, R52.reuse, R7 ;  /* 0x00000034430b7224 */ /* 0x080fe400078e0207 */
[----:B------:R-:W-:-:S04]  /*2a90*/  IMAD.WIDE.U32 R6, R40, R52, R4 ;  /* 0x0000003428067225 */ /* 0x000fc800078e0004 */
[----:B------:R-:W-:Y:S01]  /*2aa0*/  IMAD.X R9, R68, 0x1, R58, P3 ;  /* 0x0000000144097824 */ /* 0x000fe200018e063a */
[----:B------:R-:W-:Y:S01]  /*2ab0*/  LEA R4, P3, R6, UR6, 0x1 ;  /* 0x0000000606047c11 */ /* 0x000fe2000f8608ff */
[----:B------:R-:W-:-:S05]  /*2ac0*/  IMAD.IADD R5, R7, 0x1, R11 ;  /* 0x0000000107057824 */ /* 0x000fca00078e020b */
[----:B------:R-:W-:Y:S02]  /*2ad0*/  LEA.HI.X R5, R6, UR7, R5, 0x1, P3 ;  /* 0x0000000706057c11 */ /* 0x000fe400098f0c05 */
[----:B------:R-:W-:-:S04]  /*2ae0*/  LEA R6, P3, R8, UR4, 0x1 ;  /* 0x0000000408067c11 */ /* 0x000fc8000f8608ff */
[----:B------:R-:W-:Y:S02]  /*2af0*/  LEA.HI.X R7, R8, UR5, R9, 0x1, P3 ;  /* 0x0000000508077c11 */ /* 0x000fe400098f0c09 */
[----:B------:R-:W-:Y:S02]  /*2b00*/  ISETP.GE.AND P3, PT, R184, R27, PT ;  /* 0x0000001bb800720c */ /* 0x000fe40003f66270 */
[----:B------:R-:W-:Y:S02]  /*2b10*/  CS2R R8, SRZ ;  /* 0x0000000000087805 */ /* 0x000fe4000001ff00 */
[----:B------:R-:W-:-:S09]  /*2b20*/  CS2R R10, SRZ ;  /* 0x00000000000a7805 */ /* 0x000fd2000001ff00 */
[----:B------:R0:W5:Y:S04]  /*2b30*/  @!P3 LDG.E.64 R14, desc[UR42][R6.64] ;  /* 0x0000002a060eb981 */ /* 0x000168000c1e1b00 */
[----:B------:R0:W5:Y:S01]  /*2b40*/  @!P3 LDG.E.64 R24, desc[UR42][R4.64] ;  /* 0x0000002a0418b981 */ /* 0x000162000c1e1b00 */
[----:B------:R-:W-:-:S13]  /*2b50*/  ISETP.GE.AND P3, PT, R189, R27, PT ;  /* 0x0000001bbd00720c */ /* 0x000fda0003f66270 */
[----:B------:R0:W5:Y:S04]  /*2b60*/  @!P3 LDG.E.64 R8, desc[UR42][R6.64+0x20] ;  /* 0x0000202a0608b981 */ /* 0x000168000c1e1b00 */
[----:B------:R0:W5:Y:S02]  /*2b70*/  @!P3 LDG.E.64 R10, desc[UR42][R4.64+0x20] ;  /* 0x0000202a040ab981 */ /* 0x000164000c1e1b00 */
.L_x_658:
[----:B------:R-:W-:Y:S05]  /*2b80*/  BSYNC B1 ;  /* 0x0000000000017941 */ /* 0x000fea0003800000 */
.L_x_657:
[----:B------:R-:W-:Y:S01]  /*2b90*/  UISETP.NE.AND UP0, UPT, UR37, 0x3, UPT ;  /* 0x000000032500788c */ /* 0x000fe2000bf05270 */
[----:B0----5:R-:W-:Y:S02]  /*2ba0*/  IMAD.MOV.U32 R4, RZ, RZ, R8 ;  /* 0x000000ffff047224 */ /* 0x021fe400078e0008 */
[----:B------:R-:W-:Y:S02]  /*2bb0*/  IMAD.MOV.U32 R5, RZ, RZ, R9 ;  /* 0x000000ffff057224 */ /* 0x000fe400078e0009 */
[----:B------:R-:W-:Y:S01]  /*2bc0*/  IMAD.MOV.U32 R6, RZ, RZ, R14 ;  /* 0x000000ffff067224 */ /* 0x000fe200078e000e */
[----:B------:R-:W-:Y:S01]  /*2bd0*/  PLOP3.LUT P3, PT, PT, PT, UP0, 0x80, 0x0 ;  /* 0x000000000000781c */ /* 0x000fe20003f6f008 */
[----:B------:R-:W-:Y:S01]  /*2be0*/  IMAD.MOV.U32 R7, RZ, RZ, R25 ;  /* 0x000000ffff077224 */ /* 0x000fe200078e0019 */
[----:B------:R-:W-:Y:S01]  /*2bf0*/  PRMT R77, R4, 0x5410, R5 ;  /* 0x00005410044d7816 */ /* 0x000fe20000000005 */
[----:B------:R-:W-:Y:S02]  /*2c00*/  IMAD.MOV.U32 R4, RZ, RZ, R15 ;  /* 0x000000ffff047224 */ /* 0x000fe400078e000f */
[----:B------:R-:W-:-:S03]  /*2c10*/  IMAD.MOV.U32 R5, RZ, RZ, R11 ;  /* 0x000000ffff057224 */ /* 0x000fc600078e000b */
[----:B------:R-:W-:Y:S01]  /*2c20*/  PRMT R69, R6, 0x5410, R4 ;  /* 0x0000541006457816 */ /* 0x000fe20000000004 */
[----:B------:R-:W-:Y:S02]  /*2c30*/  IMAD.MOV.U32 R4, RZ, RZ, R10 ;  /* 0x000000ffff047224 */ /* 0x000fe400078e000a */
[----:B------:R-:W-:-:S03]  /*2c40*/  IMAD.MOV.U32 R6, RZ, RZ, R24 ;  /* 0x000000ffff067224 */ /* 0x000fc600078e0018 */
[----:B------:R-:W-:Y:S02]  /*2c50*/  PRMT R79, R4, 0x5410, R5 ;  /* 0x00005410044f7816 */ /* 0x000fe40000000005 */
[----:B------:R-:W-:Y:S01]  /*2c60*/  PRMT R80, R6, 0x5410, R7 ;  /* 0x0000541006507816 */ /* 0x000fe20000000007 */
[----:B------:R-:W-:Y:S06]  /*2c70*/  @!P3 BRA `(.L_x_659) ;  /* 0x000000000004b947 */ /* 0x000fec0003800000 */
[----:B------:R-:W-:Y:S01]  /*2c80*/  BPT.TRAP 0x1 ;  /* 0x000000040000795c */ /* 0x000fe20000300000 */
.L_x_659:
[----:B------:R-:W-:Y:S01]  /*2c90*/  IMAD R73, R22, 0x8, R2 ;  /* 0x0000000816497824 */ /* 0x000fe200078e0202 */
[----:B------:R-:W-:Y:S01]  /*2ca0*/  SHF.L.U32 R76, R186, 0x1f, RZ ;  /* 0x0000001fba4c7819 */ /* 0x000fe200000006ff */
[----:B------:R-:W-:Y:S03]  /*2cb0*/  BSSY B1, `(.L_x_660) ;  /* 0x0000003000017945 */ /* 0x000fe60003800000 */
[----:B------:R-:W0:Y:S02]  /*2cc0*/  SYNCS.PHASECHK.TRANS64.TRYWAIT P5, [R73+URZ+0x28c90], R76 ;  /* 0x028c904c490075a7 */ /* 0x000e2400080a017f */
[----:B0-----:R-:W-:Y:S05]  /*2cd0*/  @!P5 BRA `(.L_x_661) ;  /* 0x000001840064d947 */ /* 0x001fea0003800000 */
.L_x_956:
[----:B------:R-:W-:Y:S05]  /*2ce0*/  BSYNC B1 ;  /* 0x0000000000017941 */ /* 0x000fea0003800000 */
.L_x_660:
[----:B------:R-:W-:Y:S05]  /*2cf0*/  @P4 BRA `(.L_x_662) ;  /* 0x0000001000bc4947 */ /* 0x000fea0003800000 */
[----:B------:R-:W-:Y:S04]  /*2d00*/  BSSY B1, `(.L_x_663) ;  /* 0x0000031000017945 */ /* 0x000fe80003800000 */
[----:B------:R-:W-:Y:S05]  /*2d10*/  @P0 BRA `(.L_x_664) ;  /* 0x0000000000bc0947 */ /* 0x000fea0003800000 */
[----:B------:R1:W2:Y:S01]  /*2d20*/  LDS.128 R4, [R66+0x22400] ;  /* 0x0224000042047984 */ /* 0x0002a20000000c00 */
[----:B------:R-:W-:Y:S01]  /*2d30*/  ISETP.GE.AND P4, PT, R184, R27, PT ;  /* 0x0000001bb800720c */ /* 0x000fe20003f86270 */
[----:B------:R-:W-:-:S12]  /*2d40*/  BSSY B2, `(.L_x_665) ;  /* 0x000002b000027945 */ /* 0x000fd80003800000 */
[----:B-1----:R-:W-:Y:S05]  /*2d50*/  @P4 BRA `(.L_x_666) ;  /* 0x0000000000a44947 */ /* 0x002fea0003800000 */
[--C-:B------:R-:W-:Y:S01]  /*2d60*/  SHF.R.U64 R65, R14, 0x10, R15.reuse ;  /* 0x000000100e417819 */ /* 0x100fe2000000120f */
[----:B--2---:R-:W-:Y:S01]  /*2d70*/  IMAD.MOV.U32 R14, RZ, RZ, R6 ;  /* 0x000000ffff0e7224 */ /* 0x004fe200078e0006 */
[----:B------:R-:W-:Y:S01]  /*2d80*/  SHF.R.U32.HI R64, RZ, 0x10, R15 ;  /* 0x00000010ff407819 */ /* 0x000fe2000001160f */
[--C-:B------:R-:W-:Y:S01]  /*2d90*/  HADD2.F32 R6, -RZ, R5.reuse.H1_H1 ;  /* 0x30000005ff067230 */ /* 0x100fe20000004100 */
[--C-:B------:R-:W-:Y:S01]  /*2da0*/  SHF.R.U64 R15, R24, 0x10, R25.reuse ;  /* 0x00000010180f7819 */ /* 0x100fe20000001219 */
[----:B------:R-:W-:Y:S01]  /*2db0*/  HADD2.F32 R5, -RZ, R5.H0_H0 ;  /* 0x20000005ff057230 */ /* 0x000fe20000004100 */
[----:B------:R-:W-:Y:S01]  /*2dc0*/  SHF.R.U32.HI R66, RZ, 0x10, R25 ;  /* 0x00000010ff427819 */ /* 0x000fe20000011619 */
[----:B------:R-:W-:Y:S02]  /*2dd0*/  HADD2.F32 R24, -RZ, R65.H0_H0 ;  /* 0x20000041ff187230 */ /* 0x000fe40000004100 */
[----:B------:R-:W-:Y:S02]  /*2de0*/  HADD2.F32 R25, -RZ, R15.H0_H0 ;  /* 0x2000000fff197230 */ /* 0x000fe40000004100 */
[----:B------:R-:W-:-:S02]  /*2df0*/  HADD2.F32 R66, -RZ, R66.H0_H0 ;  /* 0x20000042ff427230 */ /* 0x000fc40000004100 */
[--C-:B------:R-:W-:Y:S02]  /*2e00*/  HADD2.F32 R15, -RZ, R7.reuse.H1_H1 ;  /* 0x30000007ff0f7230 */ /* 0x100fe40000004100 */
[CC--:B------:R-:W-:Y:S01]  /*2e10*/  FMUL.FTZ R68, R6.reuse, R25.reuse ;  /* 0x0000001906447220 */ /* 0x0c0fe20000410000 */
[----:B------:R-:W-:Y:S02]  /*2e20*/  HADD2.F32 R7, -RZ, R7.H0_H0 ;  /* 0x20000007ff077230 */ /* 0x000fe40000004100 */
[----:B------:R-:W-:Y:S01]  /*2e30*/  FMUL.FTZ R25, R5, R25 ;  /* 0x0000001905197220 */ /* 0x000fe20000410000 */
[----:B------:R-:W-:Y:S02]  /*2e40*/  HADD2.F32 R64, -RZ, R64.H0_H0 ;  /* 0x20000040ff407230 */ /* 0x000fe40000004100 */
[----:B------:R-:W-:Y:S01]  /*2e50*/  FMUL.FTZ R78, R15, R66 ;  /* 0x000000420f4e7220 */ /* 0x000fe20000410000 */
[----:B------:R-:W-:Y:S01]  /*2e60*/  FFMA.FTZ R68, R5, R24, -R68 ;  /* 0x0000001805447223 */ /* 0x000fe20000010844 */
[----:B------:R-:W-:Y:S01]  /*2e70*/  FMUL.FTZ R66, R7, R66 ;  /* 0x0000004207427220 */ /* 0x000fe20000410000 */
[----:B------:R-:W-:Y:S01]  /*2e80*/  FFMA.FTZ R67, R6, R24, R25 ;  /* 0x0000001806437223 */ /* 0x000fe20000010019 */
[----:B------:R-:W-:-:S02]  /*2e90*/  HADD2.F32 R24, -RZ, R80.H0_H0 ;  /* 0x20000050ff187230 */ /* 0x000fc40000004100 */
[-C--:B------:R-:W-:Y:S01]  /*2ea0*/  FFMA.FTZ R78, R7, R64.reuse, -R78 ;  /* 0x00000040074e7223 */ /* 0x080fe2000001084e */
[----:B------:R-:W-:Y:S02]  /*2eb0*/  HADD2.F32 R25, -RZ, R80.H1_H1 ;  /* 0x30000050ff197230 */ /* 0x000fe40000004100 */
[----:B------:R-:W-:Y:S01]  /*2ec0*/  FFMA.FTZ R75, R15, R64, R66 ;  /* 0x000000400f4b7223 */ /* 0x000fe20000010042 */
[----:B------:R-:W-:Y:S02]  /*2ed0*/  HADD2.F32 R5, -RZ, R4.H1_H1 ;  /* 0x30000004ff057230 */ /* 0x000fe40000004100 */
[----:B------:R-:W-:Y:S02]  /*2ee0*/  HADD2.F32 R6, -RZ, R14.H1_H1 ;  /* 0x3000000eff067230 */ /* 0x000fe40000004100 */
[----:B------:R-:W-:Y:S02]  /*2ef0*/  HADD2.F32 R4, -RZ, R4.H0_H0 ;  /* 0x20000004ff047230 */ /* 0x000fe40000004100 */
[----:B------:R-:W-:Y:S01]  /*2f00*/  FMUL.FTZ R65, R5, R24 ;  /* 0x0000001805417220 */ /* 0x000fe20000410000 */
[----:B------:R-:W-:-:S02]  /*2f10*/  HADD2.F32 R14, -RZ, R14.H0_H0 ;  /* 0x2000000eff0e7230 */ /* 0x000fc40000004100 */
[--C-:B------:R-:W-:Y:S02]  /*2f20*/  HADD2.F32 R7, -RZ, R69.reuse.H0_H0 ;  /* 0x20000045ff077230 */ /* 0x100fe40000004100 */
[----:B------:R-:W-:Y:S01]  /*2f30*/  FMUL.FTZ R24, R4, R24 ;  /* 0x0000001804187220 */ /* 0x000fe20000410000 */
[----:B------:R-:W-:Y:S02]  /*2f40*/  HADD2.F32 R15, -RZ, R69.H1_H1 ;  /* 0x30000045ff0f7230 */ /* 0x000fe40000004100 */
[-C--:B------:R-:W-:Y:S01]  /*2f50*/  FMUL.FTZ R69, R6, R25.reuse ;  /* 0x0000001906457220 */ /* 0x080fe20000410000 */
[----:B------:R-:W-:Y:S01]  /*2f60*/  FMUL.FTZ R25, R14, R25 ;  /* 0x000000190e197220 */ /* 0x000fe20000410000 */
[-C--:B------:R-:W-:Y:S01]  /*2f70*/  FFMA.FTZ R65, R4, R7.reuse, -R65 ;  /* 0x0000000704417223 */ /* 0x080fe20000010841 */
[----:B------:R-:W-:Y:S01]  /*2f80*/  FFMA.FTZ R24, R5, R7, R24 ;  /* 0x0000000705187223 */ /* 0x000fe20000010018 */
[-C--:B------:R-:W-:Y:S01]  /*2f90*/  FFMA.FTZ R69, R14, R15.reuse, -R69 ;  /* 0x0000000f0e457223 */ /* 0x080fe20000010845 */
[----:B------:R-:W-:Y:S01]  /*2fa0*/  FFMA.FTZ R6, R6, R15, R25 ;  /* 0x0000000f06067223 */ /* 0x000fe20000010019 */
[----:B------:R-:W-:-:S02]  /*2fb0*/  F2FP.F16.F32.PACK_AB R5, R67, R68 ;  /* 0x000000444305723e */ /* 0x000fc400000000ff */
[----:B------:R-:W-:Y:S02]  /*2fc0*/  F2FP.F16.F32.PACK_AB R7, R75, R78 ;  /* 0x0000004e4b07723e */ /* 0x000fe400000000ff */
[----:B------:R-:W-:Y:S02]  /*2fd0*/  F2FP.F16.F32.PACK_AB R4, R24, R65 ;  /* 0x000000411804723e */ /* 0x000fe400000000ff */
[----:B------:R-:W-:-:S07]  /*2fe0*/  F2FP.F16.F32.PACK_AB R6, R6, R69 ;  /* 0x000000450606723e */ /* 0x000fce00000000ff */
.L_x_666:
[----:B------:R-:W-:Y:S05]  /*2ff0*/  BSYNC B2 ;  /* 0x0000000000027941 */ /* 0x000fea0003800000 */
.L_x_665:
[----:B--2---:R1:W-:Y:S02]  /*3000*/  STG.E.128 desc[UR42][R12.64], R4 ;  /* 0x000000040c007986 */ /* 0x0043e4000c101d2a */
.L_x_664:
[----:B------:R-:W-:Y:S05]  /*3010*/  BSYNC B1 ;  /* 0x0000000000017941 */ /* 0x000fea0003800000 */
.L_x_663:
[----:B------:R-:W-:Y:S05]  /*3020*/  @P1 BRA `(.L_x_662) ;  /* 0x0000000c00f01947 */ /* 0x000fea0003800000 */
[----:B-1----:R-:W-:Y:S01]  /*3030*/  IMAD.MOV.U32 R5, RZ, RZ, 0x20 ;  /* 0x00000020ff057424 */ /* 0x002fe200078e00ff */
[----:B------:R-:W-:Y:S01]  /*3040*/  LOP3.LUT P4, RZ, R188, 0x4, RZ, 0xc0, !PT ;  /* 0x00000004bcff7812 */ /* 0x000fe2000788c0ff */
[----:B------:R-:W-:Y:S03]  /*3050*/  BSSY B1, `(.L_x_667) ;  /* 0x0000030000017945 */ /* 0x000fe60003800000 */
[----:B------:R-:W-:Y:S02]  /*3060*/  SEL R5, R5, 0xffffffe0, !P4 ;  /* 0xffffffe005057807 */ /* 0x000fe40006000000 */
[----:B------:R-:W-:Y:S02]  /*3070*/  ISETP.GE.AND P4, PT, R189, R27, PT ;  /* 0x0000001bbd00720c */ /* 0x000fe40003f86270 */
[----:B------:R-:W-:-:S05]  /*3080*/  IADD3 R5, R5, R57, R26 ;  /* 0x0000003905057210 */ /* 0x000fca0007ffe01a */
[----:B------:R-:W-:-:S06]  /*3090*/  IMAD R4, R5, 0x2, R2 ;  /* 0x0000000205047824 */ /* 0x000fcc00078e0202 */
[----:B------:R-:W1:Y:S01]  /*30a0*/  LDS.128 R4, [R4+0x22400] ;  /* 0x0224000004047984 */ /* 0x000e620000000c00 */
[----:B------:R-:W-:Y:S05]  /*30b0*/  @P4 BRA `(.L_x_668) ;  /* 0x0000000000a44947 */ /* 0x000fea0003800000 */
[--C-:B------:R-:W-:Y:S01]  /*30c0*/  SHF.R.U64 R15, R8, 0x10, R9.reuse ;  /* 0x00000010080f7819 */ /* 0x100fe20000001209 */
[----:B-1----:R-:W-:Y:S01]  /*30d0*/  IMAD.MOV.U32 R8, RZ, RZ, R6 ;  /* 0x000000ffff087224 */ /* 0x002fe200078e0006 */
        /* <DEDUP_REMOVED lines=14> */
[-C--:B------:R-:W-:Y:S01]  /*31c0*/  FFMA.FTZ R26, R5, R10.reuse, -R26 ;  /* 0x0000000a051a7223 */ /* 0x080fe2000001081a */
[----:B------:R-:W-:Y:S01]  /*31d0*/  FFMA.FTZ R25, R6, R10, R11 ;  /* 0x0000000a06197223 */ /* 0x000fe2000001000b */
[----:B------:R-:W-:Y:S01]  /*31e0*/  FMUL.FTZ R24, R7, R24 ;  /* 0x0000001807187220 */ /* 0x000fe20000410000 */
        /* <DEDUP_REMOVED lines=9> */
[-C--:B------:R-:W-:Y:S01]  /*3280*/  FMUL.FTZ R27, R6, R11.reuse ;  /* 0x0000000b061b7220 */ /* 0x080fe20000410000 */
[--C-:B------:R-:W-:Y:S02]  /*3290*/  HADD2.F32 R7, -RZ, R77.reuse.H0_H0 ;  /* 0x2000004dff077230 */ /* 0x100fe40000004100 */
[----:B------:R-:W-:Y:S01]  /*32a0*/  FMUL.FTZ R10, R4, R10 ;  /* 0x0000000a040a7220 */ /* 0x000fe20000410000 */
[----:B------:R-:W-:Y:S02]  /*32b0*/  HADD2.F32 R9, -RZ, R77.H1_H1 ;  /* 0x3000004dff097230 */ /* 0x000fe40000004100 */
        /* <DEDUP_REMOVED lines=9> */
.L_x_668:
[----:B------:R-:W-:Y:S05]  /*3350*/  BSYNC B1 ;  /* 0x0000000000017941 */ /* 0x000fea0003800000 */
.L_x_667:
[----:B-1----:R2:W-:Y:S01]  /*3360*/  STG.E.128 desc[UR42][R12.64+0x40], R4 ;  /* 0x000040040c007986 */ /* 0x0025e2000c101d2a */
[----:B------:R-:W-:Y:S05]  /*3370*/  BRA `(.L_x_662) ;  /* 0x0000000c001c7947 */ /* 0x000fea0003800000 */
.L_x_656:
[----:B------:R-:W-:Y:S01]  /*3380*/  IMAD R74, R40, -0x40, R42 ;  /* 0xffffffc0284a7824 */ /* 0x000fe200078e022a */
[----:B------:R-:W-:Y:S02]  /*3390*/  ISETP.GE.AND P4, PT, R16, R27, PT ;  /* 0x0000001b1000720c */ /* 0x000fe40003f86270 */
[----:B------:R-:W-:Y:S02]  /*33a0*/  CS2R R6, SRZ ;  /* 0x0000000000067805 */ /* 0x000fe4000001ff00 */
[----:B------:R-:W-:-:S04]  /*33b0*/  VIMNMX R74, R74, 0x40, PT ;  /* 0x000000404a4a7848 */ /* 0x000fc80003fe0100 */
[----:B------:R-:W-:-:S13]  /*33c0*/  ISETP.GE.OR P3, PT, R19, R74, P4 ;  /* 0x0000004a1300720c */ /* 0x000fda0002766670 */
[----:B------:R-:W0:Y:S01]  /*33d0*/  @!P3 LDC.64 R8, c[0x0][0x3e8] ;  /* 0x0000fa00ff08bb82 */ /* 0x000e220000000a00 */
[----:B------:R-:W-:-:S05]  /*33e0*/  @!P3 IADD3 R4, P5, R32, R4, RZ ;  /* 0x000000042004b210 */ /* 0x000fca0007fbe0ff */
[----:B------:R-:W-:Y:S02]  /*33f0*/  @!P3 IMAD.X R5, R68, 0x1, R59, P5 ;  /* 0x000000014405b824 */ /* 0x000fe400028e063b */
[----:B------:R-:W1:Y:S01]  /*3400*/  @!P3 LDC.64 R12, c[0x0][0x400] ;  /* 0x00010000ff0cbb82 */ /* 0x000e620000000a00 */
[----:B0-----:R-:W-:-:S04]  /*3410*/  @!P3 LEA R8, P5, R4, R8, 0x1 ;  /* 0x000000080408b211 */ /* 0x001fc800078a08ff */
[----:B------:R-:W-:Y:S01]  /*3420*/  @!P3 LEA.HI.X R9, R4, R9, R5, 0x1, P5 ;  /* 0x000000090409b211 */ /* 0x000fe200028f0c05 */
[----:B------:R-:W-:Y:S02]  /*3430*/  @!P3 IMAD R4, R51, R40, RZ ;  /* 0x000000283304b224 */ /* 0x000fe400078e02ff */
[----:B------:R-:W-:Y:S02]  /*3440*/  @!P3 IMAD.MOV.U32 R5, RZ, RZ, R62 ;  /* 0x000000ffff05b224 */ /* 0x000fe400078e003e */
[----:B------:R-:W-:Y:S02]  /*3450*/  @!P3 IMAD R67, R67, R52, R4 ;  /* 0x000000344343b224 */ /* 0x000fe400078e0204 */
[----:B------:R-:W-:-:S04]  /*3460*/  @!P3 IMAD.MOV.U32 R4, RZ, RZ, R36 ;  /* 0x000000ffff04b224 */ /* 0x000fc800078e0024 */
[----:B------:R-:W-:-:S04]  /*3470*/  @!P3 IMAD.WIDE.U32 R4, R40, R52, R4 ;  /* 0x000000342804b225 */ /* 0x000fc800078e0004 */
[----:B------:R-:W-:Y:S01]  /*3480*/  @!P3 IMAD.IADD R5, R67, 0x1, R5 ;  /* 0x000000014305b824 */ /* 0x000fe200078e0205 */
[----:B-1----:R-:W-:-:S04]  /*3490*/  @!P3 LEA R12, P5, R4, R12, 0x1 ;  /* 0x0000000c040cb211 */ /* 0x002fc800078a08ff */
[----:B------:R-:W-:Y:S02]  /*34a0*/  @!P3 LEA.HI.X R13, R4, R13, R5, 0x1, P5 ;  /* 0x0000000d040db211 */ /* 0x000fe400028f0c05 */
[----:B------:R-:W-:Y:S02]  /*34b0*/  CS2R R4, SRZ ;  /* 0x0000000000047805 */ /* 0x000fe4000001ff00 */
[----:B------:R-:W-:-:S04]  /*34c0*/  CS2R R10, SRZ ;  /* 0x00000000000a7805 */ /* 0x000fc8000001ff00 */
[----:B------:R0:W2:Y:S02]  /*34d0*/  @!P3 LDG.E.128 R4, desc[UR42][R8.64] ;  /* 0x0000002a0804b981 */ /* 0x0000a4000c1e1d00 */
[----:B0-----:R-:W-:-:S06]  /*34e0*/  CS2R R8, SRZ ;  /* 0x0000000000087805 */ /* 0x001fcc000001ff00 */
[----:B------:R-:W3:Y:S01]  /*34f0*/  @!P3 LDG.E.128 R8, desc[UR42][R12.64] ;  /* 0x0000002a0c08b981 */ /* 0x000ee2000c1e1d00 */
[----:B------:R-:W-:-:S06]  /*3500*/  UISETP.NE.AND UP0, UPT, UR37, 0x3, UPT ;  /* 0x000000032500788c */ /* 0x000fcc000bf05270 */
[----:B------:R-:W-:Y:S01]  /*3510*/  PLOP3.LUT P3, PT, PT, PT, UP0, 0x80, 0x0 ;  /* 0x000000000000781c */ /* 0x000fe20003f6f008 */
[----:B--2---:R-:W-:Y:S02]  /*3520*/  IMAD.MOV.U32 R24, RZ, RZ, R6 ;  /* 0x000000ffff187224 */ /* 0x004fe400078e0006 */
[----:B------:R-:W-:Y:S02]  /*3530*/  IMAD.MOV.U32 R27, RZ, RZ, R7 ;  /* 0x000000ffff1b7224 */ /* 0x000fe400078e0007 */
[----:B------:R-:W-:Y:S02]  /*3540*/  IMAD.MOV.U32 R66, RZ, RZ, R4 ;  /* 0x000000ffff427224 */ /* 0x000fe400078e0004 */
[----:B------:R-:W-:Y:S01]  /*3550*/  IMAD.MOV.U32 R67, RZ, RZ, R5 ;  /* 0x000000ffff437224 */ /* 0x000fe200078e0005 */
[----:B------:R-:W-:Y:S02]  /*3560*/  PRMT R86, R86, 0x5410, R27 ;  /* 0x0000541056567816 */ /* 0x000fe4000000001b */
[----:B------:R-:W-:-:S02]  /*3570*/  PRMT R89, R24, 0x5410, R66 ;  /* 0x0000541018597816 */ /* 0x000fc40000000042 */
[----:B------:R-:W-:Y:S01]  /*3580*/  PRMT R81, R81, 0x5410, R67 ;  /* 0x0000541051517816 */ /* 0x000fe20000000043 */
[----:B---3--:R-:W-:Y:S02]  /*3590*/  IMAD.MOV.U32 R12, RZ, RZ, R10 ;  /* 0x000000ffff0c7224 */ /* 0x008fe400078e000a */
[----:B------:R-:W-:Y:S02]  /*35a0*/  IMAD.MOV.U32 R13, RZ, RZ, R11 ;  /* 0x000000ffff0d7224 */ /* 0x000fe400078e000b */
[----:B------:R-:W-:Y:S02]  /*35b0*/  IMAD.MOV.U32 R24, RZ, RZ, R8 ;  /* 0x000000ffff187224 */ /* 0x000fe400078e0008 */
[----:B------:R-:W-:Y:S01]  /*35c0*/  IMAD.MOV.U32 R27, RZ, RZ, R9 ;  /* 0x000000ffff1b7224 */ /* 0x000fe200078e0009 */
[----:B------:R-:W-:Y:S02]  /*35d0*/  PRMT R86, R13, 0x7610, R86 ;  /* 0x000076100d567816 */ /* 0x000fe40000000056 */
[----:B------:R-:W-:-:S02]  /*35e0*/  PRMT R87, R12, 0x5410, R24 ;  /* 0x000054100c577816 */ /* 0x000fc40000000018 */
[----:B------:R-:W-:Y:S01]  /*35f0*/  PRMT R81, R27, 0x7610, R81 ;  /* 0x000076101b517816 */ /* 0x000fe20000000051 */
[----:B------:R-:W-:Y:S06]  /*3600*/  @!P3 BRA `(.L_x_669) ;  /* 0x000000000004b947 */ /* 0x000fec0003800000 */
[----:B------:R-:W-:Y:S01]  /*3610*/  BPT.TRAP 0x1 ;  /* 0x000000040000795c */ /* 0x000fe20000300000 */
.L_x_669:
[----:B------:R-:W-:Y:S01]  /*3620*/  IMAD R73, R22, 0x8, R2 ;  /* 0x0000000816497824 */ /* 0x000fe200078e0202 */
[----:B------:R-:W-:Y:S01]  /*3630*/  SHF.L.U32 R76, R186, 0x1f, RZ ;  /* 0x0000001fba4c7819 */ /* 0x000fe200000006ff */
[----:B------:R-:W-:Y:S03]  /*3640*/  BSSY B1, `(.L_x_670) ;  /* 0x0000003000017945 */ /* 0x000fe60003800000 */
[----:B------:R-:W0:Y:S02]  /*3650*/  SYNCS.PHASECHK.TRANS64.TRYWAIT P5, [R73+URZ+0x28c90], R76 ;  /* 0x028c904c490075a7 */ /* 0x000e2400080a017f */
[----:B0-----:R-:W-:Y:S05]  /*3660*/  @!P5 BRA `(.L_x_671) ;  /* 0x0000017c0014d947 */ /* 0x001fea0003800000 */
.L_x_957:
[----:B------:R-:W-:Y:S05]  /*3670*/  BSYNC B1 ;  /* 0x0000000000017941 */ /* 0x000fea0003800000 */
.L_x_670:
[C---:B------:R-:W-:Y:S01]  /*3680*/  ISETP.GE.OR P5, PT, R19.reuse, R74, P0 ;  /* 0x0000004a1300720c */ /* 0x040fe200007a6670 */
[----:B------:R-:W-:Y:S01]  /*3690*/  ULDC.64 UR4, c[0x0][0x300] ;  /* 0x0000c00000047ab9 */ /* 0x000fe20000000a00 */
[----:B------:R-:W-:Y:S02]  /*36a0*/  IMAD.MOV.U32 R66, RZ, RZ, R14 ;  /* 0x000000ffff427224 */ /* 0x000fe400078e000e */
[----:B------:R-:W-:Y:S02]  /*36b0*/  IMAD R12, R0, UR4, RZ ;  /* 0x00000004000c7c24 */ /* 0x000fe4000f8e02ff */
[----:B------:R-:W-:Y:S02]  /*36c0*/  IMAD.MOV.U32 R67, RZ, RZ, R25 ;  /* 0x000000ffff437224 */ /* 0x000fe400078e0019 */
[C---:B------:R-:W-:Y:S02]  /*36d0*/  IMAD R13, R19.reuse, UR5, R12 ;  /* 0x00000005130d7c24 */ /* 0x040fe4000f8e020c */
[----:B------:R-:W-:-:S03]  /*36e0*/  IMAD.WIDE.U32 R66, R19, UR4, R66 ;  /* 0x0000000413427c25 */ /* 0x000fc6000f8e0042 */
[----:B------:R-:W-:Y:S05]  /*36f0*/  @P5 BRA `(.L_x_662) ;  /* 0x00000008003c5947 */ /* 0x000fea0003800000 */
[----:B------:R-:W1:Y:S01]  /*3700*/  LDC R75, c[0x0][0x2f4] ;  /* 0x0000bd00ff4b7b82 */ /* 0x000e620000000800 */
[----:B------:R-:W-:Y:S01]  /*3710*/  IMAD.IADD R78, R13, 0x1, R67 ;  /* 0x000000010d4e7824 */ /* 0x000fe200078e0243 */
[----:B------:R-:W-:Y:S01]  /*3720*/  IADD3 R12, P5, P6, R20, R66, R60 ;  /* 0x00000042140c7210 */ /* 0x000fe20007ebe03c */
[----:B------:R-:W-:Y:S03]  /*3730*/  BSSY B1, `(.L_x_672) ;  /* 0x0000068000017945 */ /* 0x000fe60003800000 */
[----:B------:R-:W-:Y:S02]  /*3740*/  IADD3.X R13, R43, R78, R63, P5, P6 ;  /* 0x0000004e2b0d7210 */ /* 0x000fe40002fec43f */
[----:B------:R-:W-:Y:S02]  /*3750*/  LEA R68, P5, R12, R64, 0x1 ;  /* 0x000000400c447211 */ /* 0x000fe400078a08ff */
[----:B------:R-:W-:-:S02]  /*3760*/  ISETP.NE.AND P6, PT, R72, RZ, PT ;  /* 0x000000ff4800720c */ /* 0x000fc40003fc5270 */
[----:B------:R-:W-:Y:S01]  /*3770*/  LEA.HI.X R69, R12, R65, R13, 0x1, P5 ;  /* 0x000000410c457211 */ /* 0x000fe200028f0c0d */
[----:B-1----:R-:W-:-:S05]  /*3780*/  IMAD.IADD R13, R75, 0x1, -R56 ;  /* 0x000000014b0d7824 */ /* 0x002fca00078e0a38 */
[----:B------:R-:W-:-:S04]  /*3790*/  SEL R13, R56, R13, !P6 ;  /* 0x0000000d380d7207 */ /* 0x000fc80007000000 */
[----:B------:R-:W-:-:S04]  /*37a0*/  SHF.R.S32.HI R12, RZ, 0x1f, R13 ;  /* 0x0000001fff0c7819 */ /* 0x000fc8000001140d */
[----:B------:R-:W-:-:S04]  /*37b0*/  LEA.HI R12, R12, R13, RZ, 0x4 ;  /* 0x0000000d0c0c7211 */ /* 0x000fc800078f20ff */
[----:B------:R-:W-:-:S04]  /*37c0*/  SHF.R.S32.HI R12, RZ, 0x4, R12 ;  /* 0x00000004ff0c7819 */ /* 0x000fc8000001140c */
[----:B------:R-:W-:-:S05]  /*37d0*/  LEA.HI.SX32 R12, R45, R12, 0x1d ;  /* 0x0000000c2d0c7211 */ /* 0x000fca00078feaff */
[----:B------:R-:W-:-:S05]  /*37e0*/  IMAD.SHL.U32 R77, R12, 0x8, RZ ;  /* 0x000000080c4d7824 */ /* 0x000fca00078e00ff */
[----:B------:R-:W-:-:S04]  /*37f0*/  LOP3.LUT R13, R50, 0x38, R77, 0xf8, !PT ;  /* 0x00000038320d7812 */ /* 0x000fc800078ef84d */
[----:B------:R-:W-:Y:S01]  /*3800*/  LOP3.LUT R12, R13, R54, RZ, 0x3c, !PT ;  /* 0x000000360d0c7212 */ /* 0x000fe200078e3cff */
[----:B------:R-:W-:-:S04]  /*3810*/  IMAD.IADD R13, R70, 0x1, R26 ;  /* 0x00000001460d7824 */ /* 0x000fc800078e021a */
[----:B------:R-:W-:Y:S02]  /*3820*/  IMAD R15, R193, 0x200, R12 ;  /* 0x00000200c10f7824 */ /* 0x000fe400078e020c */
[----:B------:R-:W-:Y:S02]  /*3830*/  IMAD R13, R13, 0x2, R2 ;  /* 0x000000020d0d7824 */ /* 0x000fe400078e0202 */
[----:B------:R-:W-:-:S04]  /*3840*/  IMAD.IADD R15, R26, 0x1, R15 ;  /* 0x000000011a0f7824 */ /* 0x000fc800078e020f */
[----:B------:R-:W-:Y:S02]  /*3850*/  IMAD R24, R15, 0x2, R2 ;  /* 0x000000020f187824 */ /* 0x000fe400078e0202 */
[----:B------:R-:W1:Y:S04]  /*3860*/  LDS.128 R12, [R13+0x22400] ;  /* 0x022400000d0c7984 */ /* 0x000e680000000c00 */
[----:B------:R-:W2:Y:S01]  /*3870*/  LDS.128 R24, [R24+0x22400] ;  /* 0x0224000018187984 */ /* 0x000ea20000000c00 */
[----:B------:R-:W-:Y:S05]  /*3880*/  @P4 BRA `(.L_x_673) ;  /* 0x0000000400484947 */ /* 0x000fea0003800000 */
[--C-:B------:R-:W-:Y:S01]  /*3890*/  SHF.R.U64 R80, R8, 0x10, R9.reuse ;  /* 0x0000001008507819 */ /* 0x100fe20000001209 */
[----:B--2---:R-:W-:Y:S01]  /*38a0*/  HADD2.F32 R8, -RZ, R25.H1_H1 ;  /* 0x30000019ff087230 */ /* 0x004fe20000004100 */
[----:B------:R-:W-:Y:S02]  /*38b0*/  SHF.R.U32.HI R9, RZ, 0x10, R9 ;  /* 0x00000010ff097819 */ /* 0x000fe40000011609 */
[----:B------:R-:W-:Y:S02]  /*38c0*/  SHF.R.U64 R79, R4, 0x10, R5 ;  /* 0x00000010044f7819 */ /* 0x000fe40000001205 */
[--C-:B------:R-:W-:Y:S01]  /*38d0*/  SHF.R.U64 R4, R6, 0x10, R7.reuse ;  /* 0x0000001006047819 */ /* 0x100fe20000001207 */
[----:B-1----:R-:W-:Y:S01]  /*38e0*/  HADD2.F32 R6, -RZ, R13.H0_H0 ;  /* 0x2000000dff067230 */ /* 0x002fe20000004100 */
[----:B------:R-:W-:Y:S01]  /*38f0*/  SHF.R.U32.HI R85, RZ, 0x10, R7 ;  /* 0x00000010ff557819 */ /* 0x000fe20000011607 */
[----:B------:R-:W-:Y:S01]  /*3900*/  HADD2.F32 R7, -RZ, R25.H0_H0 ;  /* 0x20000019ff077230 */ /* 0x000fe20000004100 */
[----:B------:R-:W-:Y:S01]  /*3910*/  SHF.R.U32.HI R82, RZ, 0x10, R5 ;  /* 0x00000010ff527819 */ /* 0x000fe20000011605 */
[----:B------:R-:W-:Y:S01]  /*3920*/  HADD2.F32 R25, -RZ, R9.H0_H0 ;  /* 0x20000009ff197230 */ /* 0x000fe20000004100 */
[--C-:B------:R-:W-:Y:S01]  /*3930*/  SHF.R.U64 R5, R10, 0x10, R11.reuse ;  /* 0x000000100a057819 */ /* 0x100fe2000000120b */
[----:B------:R-:W-:Y:S01]  /*3940*/  HADD2.F32 R10, -RZ, R81.H1_H1 ;  /* 0x30000051ff0a7230 */ /* 0x000fe20000004100 */
[----:B------:R-:W-:Y:S01]  /*3950*/  SHF.R.U32.HI R83, RZ, 0x10, R11 ;  /* 0x00000010ff537819 */ /* 0x000fe2000001160b */
[----:B------:R-:W-:-:S02]  /*3960*/  HADD2.F32 R9, -RZ, R13.H1_H1 ;  /* 0x3000000dff097230 */ /* 0x000fc40000004100 */
[-C--:B------:R-:W-:Y:S01]  /*3970*/  FMUL.FTZ R84, R8, R25.reuse ;  /* 0x0000001908547220 */ /* 0x080fe20000410000 */
[----:B------:R-:W-:Y:S02]  /*3980*/  HADD2.F32 R81, -RZ, R81.H0_H0 ;  /* 0x20000051ff517230 */ /* 0x000fe40000004100 */
[----:B------:R-:W-:Y:S02]  /*3990*/  HADD2.F32 R11, -RZ, R82.H0_H0 ;  /* 0x20000052ff0b7230 */ /* 0x000fe40000004100 */
[----:B------:R-:W-:Y:S01]  /*39a0*/  FMUL.FTZ R25, R9, R25 ;  /* 0x0000001909197220 */ /* 0x000fe20000410000 */
[----:B------:R-:W-:Y:S02]  /*39b0*/  HADD2.F32 R79, -RZ, R79.H0_H0 ;  /* 0x2000004fff4f7230 */ /* 0x000fe40000004100 */
[-C--:B------:R-:W-:Y:S01]  /*39c0*/  FMUL.FTZ R13, R7, R81.reuse ;  /* 0x00000051070d7220 */ /* 0x080fe20000410000 */
[----:B------:R-:W-:Y:S01]  /*39d0*/  FMUL.FTZ R82, R6, R81 ;  /* 0x0000005106527220 */ /* 0x000fe20000410000 */
[-C--:B------:R-:W-:Y:S01]  /*39e0*/  FFMA.FTZ R9, R9, R11.reuse, -R84 ;  /* 0x0000000b09097223 */ /* 0x080fe20000010854 */
[----:B------:R-:W-:Y:S01]  /*39f0*/  FFMA.FTZ R8, R8, R11, R25 ;  /* 0x0000000b08087223 */ /* 0x000fe20000010019 */
[-C--:B------:R-:W-:Y:S01]  /*3a00*/  FFMA.FTZ R6, R6, R10.reuse, -R13 ;  /* 0x0000000a06067223 */ /* 0x080fe2000001080d */
[----:B------:R-:W-:Y:S01]  /*3a10*/  FFMA.FTZ R7, R7, R10, R82 ;  /* 0x0000000a07077223 */ /* 0x000fe20000010052 */
[----:B------:R-:W-:-:S02]  /*3a20*/  HADD2.F32 R11, -RZ, R27.H0_H0 ;  /* 0x2000001bff0b7230 */ /* 0x000fc40000004100 */
[--C-:B------:R-:W-:Y:S02]  /*3a30*/  HADD2.F32 R25, -RZ, R86.reuse.H0_H0 ;  /* 0x20000056ff197230 */ /* 0x100fe40000004100 */
[----:B------:R-:W-:Y:S01]  /*3a40*/  HADD2.F32 R27, -RZ, R27.H1_H1 ;  /* 0x3000001bff1b7230 */ /* 0x000fe20000004100 */
[----:B------:R-:W-:Y:S01]  /*3a50*/  F2FP.F16.F32.PACK_AB R7, R8, R7 ;  /* 0x000000070807723e */ /* 0x000fe200000000ff */
[----:B------:R-:W-:Y:S02]  /*3a60*/  HADD2.F32 R10, -RZ, R15.H0_H0 ;  /* 0x2000000fff0a7230 */ /* 0x000fe40000004100 */
[-C--:B------:R-:W-:Y:S01]  /*3a70*/  FMUL.FTZ R81, R11, R25.reuse ;  /* 0x000000190b517220 */ /* 0x080fe20000410000 */
[----:B------:R-:W-:Y:S02]  /*3a80*/  HADD2.F32 R84, -RZ, R83.H0_H0 ;  /* 0x20000053ff547230 */ /* 0x000fe40000004100 */
[----:B------:R-:W-:Y:S02]  /*3a90*/  HADD2.F32 R13, -RZ, R86.H1_H1 ;  /* 0x30000056ff0d7230 */ /* 0x000fe40000004100 */
[----:B------:R-:W-:Y:S01]  /*3aa0*/  FMUL.FTZ R86, R10, R25 ;  /* 0x000000190a567220 */ /* 0x000fe20000410000 */
[----:B------:R-:W-:-:S02]  /*3ab0*/  HADD2.F32 R15, -RZ, R15.H1_H1 ;  /* 0x3000000fff0f7230 */ /* 0x000fc40000004100 */
[-C--:B------:R-:W-:Y:S01]  /*3ac0*/  FMUL.FTZ R88, R27, R84.reuse ;  /* 0x000000541b587220 */ /* 0x080fe20000410000 */
[----:B------:R-:W-:Y:S02]  /*3ad0*/  HADD2.F32 R82, -RZ, R85.H0_H0 ;  /* 0x20000055ff527230 */ /* 0x000fe40000004100 */
[-C--:B------:R-:W-:Y:S01]  /*3ae0*/  FFMA.FTZ R83, R10, R13.reuse, -R81 ;  /* 0x0000000d0a537223 */ /* 0x080fe20000010851 */
[----:B------:R-:W-:Y:S01]  /*3af0*/  FFMA.FTZ R86, R11, R13, R86 ;  /* 0x0000000d0b567223 */ /* 0x000fe20000010056 */
[C---:B------:R-:W-:Y:S01]  /*3b00*/  FMUL.FTZ R84, R15.reuse, R84 ;  /* 0x000000540f547220 */ /* 0x040fe20000410000 */
[----:B------:R-:W-:Y:S02]  /*3b10*/  HADD2.F32 R11, -RZ, R24.H0_H0 ;  /* 0x20000018ff0b7230 */ /* 0x000fe40000004100 */
[-C--:B------:R-:W-:Y:S01]  /*3b20*/  FFMA.FTZ R88, R15, R82.reuse, -R88 ;  /* 0x000000520f587223 */ /* 0x080fe20000010858 */
[----:B------:R-:W-:Y:S02]  /*3b30*/  HADD2.F32 R15, -RZ, R87.H1_H1 ;  /* 0x30000057ff0f7230 */ /* 0x000fe40000004100 */
[----:B------:R-:W-:Y:S01]  /*3b40*/  FFMA.FTZ R85, R27, R82, R84 ;  /* 0x000000521b557223 */ /* 0x000fe20000010054 */
[----:B------:R-:W-:-:S02]  /*3b50*/  HADD2.F32 R10, -RZ, R12.H0_H0 ;  /* 0x2000000cff0a7230 */ /* 0x000fc40000004100 */
[----:B------:R-:W-:Y:S02]  /*3b60*/  HADD2.F32 R25, -RZ, R80.H0_H0 ;  /* 0x20000050ff197230 */ /* 0x000fe40000004100 */
[-C--:B------:R-:W-:Y:S01]  /*3b70*/  FMUL.FTZ R27, R11, R15.reuse ;  /* 0x0000000f0b1b7220 */ /* 0x080fe20000410000 */
[----:B------:R-:W-:Y:S02]  /*3b80*/  HADD2.F32 R24, -RZ, R24.H1_H1 ;  /* 0x30000018ff187230 */ /* 0x000fe40000004100 */
[----:B------:R-:W-:Y:S01]  /*3b90*/  FMUL.FTZ R80, R10, R15 ;  /* 0x0000000f0a507220 */ /* 0x000fe20000410000 */
[----:B------:R-:W-:Y:S01]  /*3ba0*/  HADD2.F32 R13, -RZ, R89.H1_H1 ;  /* 0x30000059ff0d7230 */ /* 0x000fe20000004100 */
[----:B------:R-:W-:Y:S01]  /*3bb0*/  F2FP.F16.F32.PACK_AB R85, R85, R86 ;  /* 0x000000565555723e */ /* 0x000fe200000000ff */
[----:B------:R-:W-:Y:S02]  /*3bc0*/  HADD2.F32 R12, -RZ, R12.H1_H1 ;  /* 0x3000000cff0c7230 */ /* 0x000fe40000004100 */
[----:B------:R-:W-:Y:S01]  /*3bd0*/  FMUL.FTZ R15, R24, R25 ;  /* 0x00000019180f7220 */ /* 0x000fe20000410000 */
[----:B------:R-:W-:Y:S01]  /*3be0*/  FFMA.FTZ R27, R10, R13, -R27 ;  /* 0x0000000d0a1b7223 */ /* 0x000fe2000001081b */
[----:B------:R-:W-:-:S02]  /*3bf0*/  HADD2.F32 R10, -RZ, R26.H0_H0 ;  /* 0x2000001aff0a7230 */ /* 0x000fc40000004100 */
[C---:B------:R-:W-:Y:S01]  /*3c00*/  FFMA.FTZ R82, R12.reuse, R79, -R15 ;  /* 0x0000004f0c527223 */ /* 0x040fe2000001080f */
[----:B------:R-:W-:Y:S02]  /*3c10*/  HADD2.F32 R15, -RZ, R5.H0_H0 ;  /* 0x20000005ff0f7230 */ /* 0x000fe40000004100 */
[----:B------:R-:W-:Y:S01]  /*3c20*/  FMUL.FTZ R25, R12, R25 ;  /* 0x000000190c197220 */ /* 0x000fe20000410000 */
[----:B------:R-:W-:Y:S02]  /*3c30*/  HADD2.F32 R5, -RZ, R14.H0_H0 ;  /* 0x2000000eff057230 */ /* 0x000fe40000004100 */
[----:B------:R-:W-:Y:S01]  /*3c40*/  FFMA.FTZ R80, R11, R13, R80 ;  /* 0x0000000d0b507223 */ /* 0x000fe20000010050 */
[----:B------:R-:W-:Y:S02]  /*3c50*/  HADD2.F32 R26, -RZ, R26.H1_H1 ;  /* 0x3000001aff1a7230 */ /* 0x000fe40000004100 */
[----:B------:R-:W-:Y:S01]  /*3c60*/  FFMA.FTZ R25, R24, R79, R25 ;  /* 0x0000004f18197223 */ /* 0x000fe20000010019 */
[----:B------:R-:W-:-:S02]  /*3c70*/  HADD2.F32 R12, -RZ, R87.H0_H0 ;  /* 0x20000057ff0c7230 */ /* 0x000fc40000004100 */
[----:B------:R-:W-:Y:S02]  /*3c80*/  HADD2.F32 R14, -RZ, R14.H1_H1 ;  /* 0x3000000eff0e7230 */ /* 0x000fe40000004100 */
[-C--:B------:R-:W-:Y:S01]  /*3c90*/  FMUL.FTZ R81, R26, R15.reuse ;  /* 0x0000000f1a517220 */ /* 0x080fe20000410000 */
[----:B------:R-:W-:Y:S02]  /*3ca0*/  HADD2.F32 R11, -RZ, R89.H0_H0 ;  /* 0x20000059ff0b7230 */ /* 0x000fe40000004100 */
[CC--:B------:R-:W-:Y:S01]  /*3cb0*/  FMUL.FTZ R79, R5.reuse, R12.reuse ;  /* 0x0000000c054f7220 */ /* 0x0c0fe20000410000 */
[----:B------:R-:W-:Y:S02]  /*3cc0*/  HADD2.F32 R13, -RZ, R4.H0_H0 ;  /* 0x20000004ff0d7230 */ /* 0x000fe40000004100 */
[----:B------:R-:W-:Y:S01]  /*3cd0*/  FMUL.FTZ R4, R10, R12 ;  /* 0x0000000c0a047220 */ /* 0x000fe20000410000 */
[----:B------:R-:W-:Y:S01]  /*3ce0*/  FMUL.FTZ R15, R14, R15 ;  /* 0x0000000f0e0f7220 */ /* 0x000fe20000410000 */
[----:B------:R-:W-:Y:S01]  /*3cf0*/  FFMA.FTZ R79, R10, R11, R79 ;  /* 0x0000000b0a4f7223 */ /* 0x000fe2000001004f */
[----:B------:R-:W-:Y:S01]  /*3d00*/  F2FP.F16.F32.PACK_AB R12, R82, R27 ;  /* 0x0000001b520c723e */ /* 0x000fe200000000ff */
[----:B------:R-:W-:Y:S01]  /*3d10*/  FFMA.FTZ R4, R5, R11, -R4 ;  /* 0x0000000b05047223 */ /* 0x000fe20000010804 */
[-C--:B------:R-:W-:Y:S01]  /*3d20*/  FFMA.FTZ R81, R14, R13.reuse, -R81 ;  /* 0x0000000d0e517223 */ /* 0x080fe20000010851 */
[----:B------:R-:W-:Y:S01]  /*3d30*/  FFMA.FTZ R26, R26, R13, R15 ;  /* 0x0000000d1a1a7223 */ /* 0x000fe2000001000f */
[----:B------:R-:W-:Y:S01]  /*3d40*/  F2FP.F16.F32.PACK_AB R24, R25, R80 ;  /* 0x000000501918723e */ /* 0x000fe200000000ff */
[----:B------:R-:W-:Y:S01]  /*3d50*/  IMAD.MOV.U32 R25, RZ, RZ, R7 ;  /* 0x000000ffff197224 */ /* 0x000fe200078e0007 */
[----:B------:R-:W-:Y:S01]  /*3d60*/  F2FP.F16.F32.PACK_AB R13, R9, R6 ;  /* 0x00000006090d723e */ /* 0x000fe200000000ff */
[----:B------:R-:W-:Y:S01]  /*3d70*/  IMAD.MOV.U32 R27, RZ, RZ, R85 ;  /* 0x000000ffff1b7224 */ /* 0x000fe200078e0055 */
[----:B------:R-:W-:-:S02]  /*3d80*/  F2FP.F16.F32.PACK_AB R15, R88, R83 ;  /* 0x00000053580f723e */ /* 0x000fc400000000ff */
[----:B------:R-:W-:Y:S02]  /*3d90*/  F2FP.F16.F32.PACK_AB R14, R81, R4 ;  /* 0x00000004510e723e */ /* 0x000fe400000000ff */
[----:B------:R-:W-:-:S07]  /*3da0*/  F2FP.F16.F32.PACK_AB R26, R26, R79 ;  /* 0x0000004f1a1a723e */ /* 0x000fce00000000ff */
.L_x_673:
[----:B------:R-:W-:Y:S05]  /*3db0*/  BSYNC B1 ;  /* 0x0000000000017941 */ /* 0x000fea0003800000 */
.L_x_672:
[----:B-1----:R3:W-:Y:S01]  /*3dc0*/  STG.E.128 desc[UR42][R68.64], R12 ;  /* 0x0000000c44007986 */ /* 0x0027e2000c101d2a */
[----:B------:R-:W-:-:S13]  /*3dd0*/  ISETP.GE.AND P4, PT, R77, R75, PT ;  /* 0x0000004b4d00720c */ /* 0x000fda0003f86270 */
[----:B------:R-:W-:Y:S05]  /*3de0*/  @P4 BRA `(.L_x_662) ;  /* 0x0000000000804947 */ /* 0x000fea0003800000 */
[--C-:B------:R-:W-:Y:S02]  /*3df0*/  SHF.R.S32.HI R4, RZ, 0x1f, R77.reuse ;  /* 0x0000001fff047819 */ /* 0x100fe4000001144d */
[----:B------:R-:W-:-:S04]  /*3e00*/  IADD3 R66, P4, P5, R20, R66, R77 ;  /* 0x0000004214427210 */ /* 0x000fc80007d9e04d */
[----:B------:R-:W-:Y:S02]  /*3e10*/  IADD3.X R4, R43, R78, R4, P4, P5 ;  /* 0x0000004e2b047210 */ /* 0x000fe400027ea404 */
[----:B------:R-:W-:-:S04]  /*3e20*/  LEA R64, P4, R66, R64, 0x1 ;  /* 0x0000004042407211 */ /* 0x000fc800078808ff */
[----:B------:R-:W-:-:S05]  /*3e30*/  LEA.HI.X R65, R66, R65, R4, 0x1, P4 ;  /* 0x0000004142417211 */ /* 0x000fca00020f0c04 */
[----:B--2---:R4:W-:Y:S01]  /*3e40*/  STG.E.128 desc[UR42][R64.64], R24 ;  /* 0x0000001840007986 */ /* 0x0049e2000c101d2a */
[----:B------:R-:W-:Y:S05]  /*3e50*/  BRA `(.L_x_662) ;  /* 0x0000000000647947 */ /* 0x000fea0003800000 */
.L_x_655:
[----:B------:R-:W-:-:S06]  /*3e60*/  UISETP.NE.AND UP0, UPT, UR37, 0x3, UPT ;  /* 0x000000032500788c */ /* 0x000fcc000bf05270 */
[----:B------:R-:W-:-:S13]  /*3e70*/  PLOP3.LUT P3, PT, PT, PT, UP0, 0x80, 0x0 ;  /* 0x000000000000781c */ /* 0x000fda0003f6f008 */
[----:B------:R-:W-:Y:S05]  /*3e80*/  @!P3 BRA `(.L_x_674) ;  /* 0x000000000004b947 */ /* 0x000fea0003800000 */
[----:B------:R-:W-:Y:S01]  /*3e90*/  BPT.TRAP 0x1 ;  /* 0x000000040000795c */ /* 0x000fe20000300000 */
.L_x_674:
[----:B------:R-:W-:Y:S01]  /*3ea0*/  IMAD R73, R22, 0x8, R2 ;  /* 0x0000000816497824 */ /* 0x000fe200078e0202 */
[----:B------:R-:W-:Y:S01]  /*3eb0*/  SHF.L.U32 R76, R186, 0x1f, RZ ;  /* 0x0000001fba4c7819 */ /* 0x000fe200000006ff */
[----:B------:R-:W-:Y:S01]  /*3ec0*/  IMAD R74, R40, -0x40, R42 ;  /* 0xffffffc0284a7824 */ /* 0x000fe200078e022a */
[----:B------:R-:W-:Y:S02]  /*3ed0*/  BSSY B1, `(.L_x_675) ;  /* 0x0000004000017945 */ /* 0x000fe40003800000 */
[----:B------:R-:W0:Y:S02]  /*3ee0*/  SYNCS.PHASECHK.TRANS64.TRYWAIT P4, [R73+URZ+0x28c90], R76 ;  /* 0x028c904c490075a7 */ /* 0x000e24000808017f */
[----:B------:R-:W-:Y:S01]  /*3ef0*/  VIMNMX R74, R74, 0x40, PT ;  /* 0x000000404a4a7848 */ /* 0x000fe20003fe0100 */
[----:B0-----:R-:W-:Y:S06]  /*3f00*/  @!P4 BRA `(.L_x_676) ;  /* 0x000001740000c947 */ /* 0x001fec0003800000 */
.L_x_958:
[----:B------:R-:W-:Y:S05]  /*3f10*/  BSYNC B1 ;  /* 0x0000000000017941 */ /* 0x000fea0003800000 */
.L_x_675:
[----:B------:R-:W-:-:S13]  /*3f20*/  ISETP.GE.AND P4, PT, R19, R74, PT ;  /* 0x0000004a1300720c */ /* 0x000fda0003f86270 */
[----:B------:R-:W-:Y:S05]  /*3f30*/  @P4 BRA `(.L_x_662) ;  /* 0x00000000002c4947 */ /* 0x000fea0003800000 */
[----:B------:R-:W-:Y:S01]  /*3f40*/  @!P1 LOP3.LUT P4, RZ, R188, 0x4, RZ, 0xc0, !PT ;  /* 0x00000004bcff9812 */ /* 0x000fe2000788c0ff */
[----:B------:R-:W-:Y:S01]  /*3f50*/  @!P1 VIADD R4, R57, 0x20 ;  /* 0x0000002039049836 */ /* 0x000fe20000000000 */
[----:B------:R-:W-:Y:S02]  /*3f60*/  PLOP3.LUT P5, PT, PT, PT, PT, 0x8, 0x0 ;  /* 0x000000000000781c */ /* 0x000fe40003fae170 */
[----:B------:R-:W-:-:S13]  /*3f70*/  @!P1 PLOP3.LUT P5, PT, P4, PT, PT, 0x80, 0x0 ;  /* 0x000000000000981c */ /* 0x000fda00027af070 */
[----:B------:R-:W-:-:S04]  /*3f80*/  @P5 VIADD R4, R57, 0xffffffe0 ;  /* 0xffffffe039045836 */ /* 0x000fc80000000000 */
[----:B------:R-:W-:-:S04]  /*3f90*/  @!P1 IMAD.IADD R5, R26, 0x1, R4 ;  /* 0x000000011a059824 */ /* 0x000fc800078e0204 */
[----:B------:R-:W-:Y:S02]  /*3fa0*/  @!P1 IMAD R8, R5, 0x2, R2 ;  /* 0x0000000205089824 */ /* 0x000fe400078e0202 */
[----:B------:R-:W1:Y:S04]  /*3fb0*/  @!P0 LDS.128 R4, [R66+0x22400] ;  /* 0x0224000042048984 */ /* 0x000e680000000c00 */
[----:B------:R-:W2:Y:S04]  /*3fc0*/  @!P1 LDS.128 R8, [R8+0x22400] ;  /* 0x0224000008089984 */ /* 0x000ea80000000c00 */
[----:B-1----:R1:W-:Y:S04]  /*3fd0*/  @!P0 STG.E.128 desc[UR42][R12.64], R4 ;  /* 0x000000040c008986 */ /* 0x0023e8000c101d2a */
[----:B--2---:R1:W-:Y:S02]  /*3fe0*/  @!P1 STG.E.128 desc[UR42][R12.64+0x40], R8 ;  /* 0x000040080c009986 */ /* 0x0043e4000c101d2a */
.L_x_662:
[----:B------:R-:W-:Y:S05]  /*3ff0*/  BSYNC B0 ;  /* 0x0000000000007941 */ /* 0x000fea0003800000 */
.L_x_654:
[----:B-12---:R-:W1:Y:S01]  /*4000*/  S2R R4, SR_TID.X ;  /* 0x0000000000047919 */ /* 0x006e620000002100 */
[----:B------:R-:W-:Y:S01]  /*4010*/  @!PT LDS RZ, [RZ] ;  /* 0x00000000fffff984 */ /* 0x000fe20000000800 */
[----:B------:R-:W-:Y:S01]  /*4020*/  @!PT LDS RZ, [RZ] ;  /* 0x00000000fffff984 */ /* 0x000fe20000000800 */
[----:B------:R-:W-:Y:S01]  /*4030*/  @!PT LDS RZ, [RZ] ;  /* 0x00000000fffff984 */ /* 0x000fe20000000800 */
[----:B------:R-:W-:Y:S01]  /*4040*/  @!PT LDS RZ, [RZ] ;  /* 0x00000000fffff984 */ /* 0x000fe20000000800 */
[----:B------:R2:W-:Y:S06]  /*4050*/  MEMBAR.ALL.CTA ;  /* 0x0000000000007992 */ /* 0x0005ec0000008000 */
[----:B--2---:R-:W2:Y:S01]  /*4060*/  FENCE.VIEW.ASYNC.S ;  /* 0x00000000000073c6 */ /* 0x004ea20000000000 */
[----:B------:R-:W-:Y:S05]  /*4070*/  WARPSYNC.ALL ;  /* 0x0000000000007948 */ /* 0x000fea0003800000 */
[----:B------:R-:W-:Y:S01]  /*4080*/  BSSY B0, `(.L_x_677) ;  /* 0x0000009000007945 */ /* 0x000fe20003800000 */
[----:B-1----:R-:W-:Y:S01]  /*4090*/  LOP3.LUT R4, R4, 0x7f, RZ, 0xc0, !PT ;  /* 0x0000007f04047812 */ /* 0x002fe200078ec0ff */
[----:B--2---:R1:W-:Y:S03]  /*40a0*/  BAR.SYNC.DEFER_BLOCKING R55, 0x80 ;  /* 0x000200370000751d */ /* 0x0043e60000010000 */
[----:B------:R-:W-:-:S13]  /*40b0*/  ISETP.NE.AND P4, PT, R4, RZ, PT ;  /* 0x000000ff0400720c */ /* 0x000fda0003f85270 */
[----:B------:R-:W-:-:S05]  /*40c0*/  @!P4 VIADD R4, R73, 0x28ca0 ;  /* 0x00028ca04904c836 */ /* 0x000fca0000000000 */
[----:B------:R-:W-:-:S04]  /*40d0*/  @!P4 PRMT R4, RZ, 0x654, R4 ;  /* 0x00000654ff04c816 */ /* 0x000fc80000000004 */
[----:B------:R1:W-:Y:S01]  /*40e0*/  @!P4 SYNCS.ARRIVE.TRANS64.RED.A1T0 RZ, [R4+URZ], RZ ;  /* 0x000000ff04ffc9a7 */ /* 0x0003e2000810043f */
[----:B------:R-:W-:Y:S05]  /*40f0*/  @!P3 BRA `(.L_x_678) ;  /* 0x000000000004b947 */ /* 0x000fea0003800000 */
[----:B------:R-:W-:Y:S01]  /*4100*/  BPT.TRAP 0x1 ;  /* 0x000000040000795c */ /* 0x000fe20000300000 */
.L_x_678:
[----:B------:R-:W-:Y:S05]  /*4110*/  BSYNC B0 ;  /* 0x0000000000007941 */ /* 0x000fea0003800000 */
.L_x_677:
[----:B------:R-:W2:Y:S01]  /*4120*/  SYNCS.PHASECHK.TRANS64.TRYWAIT P3, [R73+URZ+0x28cb0], R76 ;  /* 0x028cb04c490075a7 */ /* 0x000ea2000806017f */
[----:B------:R-:W-:Y:S04]  /*4130*/  BSSY B0, `(.L_x_679) ;  /* 0x0000002000007945 */ /* 0x000fe80003800000 */
[----:B--2---:R-:W-:Y:S05]  /*4140*/  @!P3 BRA `(.L_x_680) ;  /* 0x000001700084b947 */ /* 0x004fea0003800000 */
.L_x_959:
[----:B------:R-:W-:Y:S05]  /*4150*/  BSYNC B0 ;  /* 0x0000000000007941 */ /* 0x000fea0003800000 */
.L_x_679:
[----:B------:R-:W-:Y:S01]  /*4160*/  ISETP.GE.AND P3, PT, R19, R74, PT ;  /* 0x0000004a1300720c */ /* 0x000fe20003f66270 */
[----:B------:R-:W-:-:S12]  /*4170*/  BSSY B0, `(.L_x_681) ;  /* 0x0000052000007945 */ /* 0x000fd80003800000 */
[----:B------:R-:W-:Y:S05]  /*4180*/  @P3 BRA `(.L_x_682) ;  /* 0x0000000400403947 */ /* 0x000fea0003800000 */
[----:B------:R-:W-:Y:S01]  /*4190*/  IMAD.WIDE R6, R40, 0x40, R38 ;  /* 0x0000004028067825 */ /* 0x000fe200078e0226 */
[----:B------:R-:W-:-:S03]  /*41a0*/  ULDC.64 UR4, c[0x0][0x328] ;  /* 0x0000ca0000047ab9 */ /* 0x000fc60000000a00 */
[----:B------:R-:W-:Y:S02]  /*41b0*/  IMAD R7, R7, UR4, RZ ;  /* 0x0000000407077c24 */ /* 0x000fe4000f8e02ff */
[----:B-1----:R-:W-:Y:S02]  /*41c0*/  IMAD.MOV.U32 R4, RZ, RZ, R28 ;  /* 0x000000ffff047224 */ /* 0x002fe400078e001c */
[----:B------:R-:W-:Y:S02]  /*41d0*/  IMAD.MOV.U32 R5, RZ, RZ, R71 ;  /* 0x000000ffff057224 */ /* 0x000fe400078e0047 */
[C---:B------:R-:W-:Y:S02]  /*41e0*/  IMAD R7, R6.reuse, UR5, R7 ;  /* 0x0000000506077c24 */ /* 0x040fe4000f8e0207 */
[----:B------:R-:W-:Y:S01]  /*41f0*/  IMAD.WIDE.U32 R4, R6, UR4, R4 ;  /* 0x0000000406047c25 */ /* 0x000fe2000f8e0004 */
[----:B------:R-:W-:-:S03]  /*4200*/  ULDC.64 UR4, c[0x0][0x318] ;  /* 0x0000c60000047ab9 */ /* 0x000fc60000000a00 */
[----:B------:R-:W-:Y:S01]  /*4210*/  IMAD.IADD R5, R5, 0x1, R7 ;  /* 0x0000000105057824 */ /* 0x000fe200078e0207 */
[----:B------:R-:W-:Y:S01]  /*4220*/  LEA R8, P3, R4, UR4, 0x1 ;  /* 0x0000000404087c11 */ /* 0x000fe2000f8608ff */
[----:B------:R-:W-:Y:S01]  /*4230*/  ULDC UR4, c[0x0][0x320] ;  /* 0x0000c80000047ab9 */ /* 0x000fe20000000800 */
[----:B------:R-:W-:Y:S02]  /*4240*/  VIADD R10, R16, 0x40 ;  /* 0x00000040100a7836 */ /* 0x000fe40000000000 */
[----:B------:R-:W-:Y:S01]  /*4250*/  LEA.HI.X R9, R4, UR5, R5, 0x1, P3 ;  /* 0x0000000504097c11 */ /* 0x000fe200098f0c05 */
[----:B------:R-:W-:Y:S01]  /*4260*/  IMAD R5, R22, 0x8000, R57 ;  /* 0x0000800016057824 */ /* 0x000fe200078e0239 */
[----:B------:R-:W-:-:S03]  /*4270*/  LOP3.LUT P3, RZ, R188, 0x4, RZ, 0xc0, !PT ;  /* 0x00000004bcff7812 */ /* 0x000fc6000786c0ff */
[C---:B------:R-:W-:Y:S02]  /*4280*/  VIADD R11, R5.reuse, 0x20 ;  /* 0x00000020050b7836 */ /* 0x040fe40000000000 */
[----:B---3--:R-:W-:-:S08]  /*4290*/  IMAD R12, R5, 0x2, R2 ;  /* 0x00000002050c7824 */ /* 0x008fd000078e0202 */
[----:B------:R-:W-:Y:S01]  /*42a0*/  @P3 VIADD R11, R5, 0xffffffe0 ;  /* 0xffffffe0050b3836 */ /* 0x000fe20000000000 */
[----:B------:R-:W-:-:S03]  /*42b0*/  ISETP.GE.AND P3, PT, R16, UR4, PT ;  /* 0x0000000410007c0c */ /* 0x000fc6000bf66270 */
[----:B------:R-:W-:-:S10]  /*42c0*/  IMAD R11, R11, 0x2, R2 ;  /* 0x000000020b0b7824 */ /* 0x000fd400078e0202 */
[----:B------:R-:W1:Y:S04]  /*42d0*/  @!P3 LDS.128 R4, [R12+0x400] ;  /* 0x000400000c04b984 */ /* 0x000e680000000c00 */
[----:B-1----:R-:W-:Y:S01]  /*42e0*/  @!P3 STG.E.128 desc[UR42][R8.64], R4 ;  /* 0x000000040800b986 */ /* 0x002fe2000c101d2a */
[----:B------:R-:W-:Y:S01]  /*42f0*/  ISETP.GE.AND P3, PT, R10, UR4, PT ;  /* 0x000000040a007c0c */ /* 0x000fe2000bf66270 */
[----:B------:R-:W-:-:S12]  /*4300*/  VIADD R10, R16, 0x80 ;  /* 0x00000080100a7836 */ /* 0x000fd80000000000 */
        /* <DEDUP_REMOVED lines=26> */
[----:B------:R-:W-:-:S13]  /*44b0*/  ISETP.GE.AND P3, PT, R53, UR4, PT ;  /* 0x0000000435007c0c */ /* 0x000fda000bf66270 */
        /* <DEDUP_REMOVED lines=28> */
[----:B-1----:R1:W-:Y:S02]  /*4680*/  @!P3 STG.E.128 desc[UR42][R8.64+0x3c0], R4 ;  /* 0x0003c0040800b986 */ /* 0x0023e4000c101d2a */
.L_x_682:
[----:B------:R-:W-:Y:S05]  /*4690*/  BSYNC B0 ;  /* 0x0000000000007941 */ /* 0x000fea0003800000 */
.L_x_681:
[----:B------:R-:W-:Y:S01]  /*46a0*/  @!PT LDS RZ, [RZ] ;  /* 0x00000000fffff984 */ /* 0x000fe20000000800 */
[----:B------:R-:W-:Y:S01]  /*46b0*/  @!PT LDS RZ, [RZ] ;  /* 0x00000000fffff984 */ /* 0x000fe20000000800 */
[----:B------:R-:W-:Y:S01]  /*46c0*/  @!PT LDS RZ, [RZ] ;  /* 0x00000000fffff984 */ /* 0x000fe20000000800 */
[----:B------:R-:W-:Y:S01]  /*46d0*/  @!PT LDS RZ, [RZ] ;  /* 0x00000000fffff984 */ /* 0x000fe20000000800 */
[----:B------:R5:W-:Y:S06]  /*46e0*/  MEMBAR.ALL.CTA ;  /* 0x0000000000007992 */ /* 0x000bec0000008000 */
[----:B-----5:R-:W5:Y:S01]  /*46f0*/  FENCE.VIEW.ASYNC.S ;  /* 0x00000000000073c6 */ /* 0x020f620000000000 */
[----:B0-2---:R-:W-:Y:S01]  /*4700*/  @!P4 VIADD R73, R73, 0x28cc0 ;  /* 0x00028cc04949c836 */ /* 0x005fe20000000000 */
[----:B-----5:R0:W-:Y:S04]  /*4710*/  BAR.SYNC.DEFER_BLOCKING R55, 0x80 ;  /* 0x000200370000751d */ /* 0x0201e80000010000 */
[----:B------:R-:W-:Y:S01]  /*4720*/  @!P4 PRMT R73, RZ, 0x654, R73 ;  /* 0x00000654ff49c816 */ /* 0x000fe20000000049 */
[----:B------:R-:W-:Y:S01]  /*4730*/  VIADD R22, R22, 0x1 ;  /* 0x0000000116167836 */ /* 0x000fe20000000000 */
[----:B------:R-:W-:-:S02]  /*4740*/  PLOP3.LUT P3, PT, PT, PT, PT, 0x8, 0x0 ;  /* 0x000000000000781c */ /* 0x000fc40003f6e170 */
[----:B------:R0:W-:Y:S02]  /*4750*/  @!P4 SYNCS.ARRIVE.TRANS64.RED.A1T0 RZ, [R73+URZ], RZ ;  /* 0x000000ff49ffc9a7 */ /* 0x0001e4000810043f */
[----:B------:R-:W-:-:S04]  /*4760*/  ISETP.NE.AND P4, PT, R22, 0x2, PT ;  /* 0x000000021600780c */ /* 0x000fc80003f85270 */
[----:B-1----:R-:W-:Y:S02]  /*4770*/  SEL R5, RZ, 0x1, P4 ;  /* 0x00000001ff057807 */ /* 0x002fe40002000000 */
[----:B------:R-:W-:Y:S02]  /*4780*/  SEL R22, R22, RZ, P4 ;  /* 0x000000ff16167207 */ /* 0x000fe40002000000 */
[----:B------:R-:W-:Y:S01]  /*4790*/  LOP3.LUT R186, R186, R5, RZ, 0x3c, !PT ;  /* 0x00000005baba7212 */ /* 0x000fe200078e3cff */
[----:B0-----:R-:W-:Y:S06]  /*47a0*/  @P2 BRA `(.L_x_683) ;  /* 0xffffffe0000c2947 */ /* 0x001fec000383ffff */
.L_x_649:
[----:B------:R-:W-:Y:S04]  /*47b0*/  BSSY B0, `(.L_x_684) ;  /* 0x0000004000007945 */ /* 0x000fe80003800000 */
[----:B------:R-:W-:Y:S05]  /*47c0*/  @P3 BRA `(.L_x_685) ;  /* 0x0000000000083947 */ /* 0x000fea0003800000 */
[----:B------:R-:W0:Y:S02]  /*47d0*/  FENCE.VIEW.ASYNC.G ;  /* 0x00000000000073c6 */ /* 0x000e240000000100 */
[----:B0-----:R-:W-:Y:S06]  /*47e0*/  BAR.ARV 0xc, 0x180 ;  /* 0x0306000000007b1d */ /* 0x001fec0000002000 */
.L_x_685:
[----:B------:R-:W-:Y:S05]  /*47f0*/  BSYNC B0 ;  /* 0x0000000000007941 */ /* 0x000fea0003800000 */
.L_x_684:
[----:B------:R-:W-:Y:S01]  /*4800*/  UISETP.NE.AND UP0, UPT, UR38, 0x1, UPT ;  /* 0x000000012600788c */ /* 0x000fe2000bf05270 */
[C---:B------:R-:W-:Y:S01]  /*4810*/  ISETP.NE.AND P0, PT, R200.reuse, RZ, PT ;  /* 0x000000ffc800720c */ /* 0x040fe20003f05270 */
[----:B------:R-:W-:Y:S01]  /*4820*/  ULDC UR4, c[0x0][0x9f0] ;  /* 0x00027c0000047ab9 */ /* 0x000fe20000000800 */
[----:B------:R-:W-:Y:S02]  /*4830*/  BSSY B7, `(.L_x_686) ;  /* 0x0000905000077945 */ /* 0x000fe40003800000 */
[----:B------:R-:W-:Y:S02]  /*4840*/  SEL R9, R200, UR4, P0 ;  /* 0x00000004c8097c07 */ /* 0x000fe40008000000 */
[----:B------:R-:W-:-:S13]  /*4850*/  PLOP3.LUT P1, PT, PT, PT, UP0, 0x80, 0x0 ;  /* 0x000000000000781c */ /* 0x000fda0003f2f008 */
[----:B------:R-:W-:Y:S05]  /*4860*/  @!P1 BRA `(.L_x_687) ;  /* 0x0000002000649947 */ /* 0x000fea0003800000 */
[----:B------:R-:W2:Y:S01]  /*4870*/  LDL R0, [R1+0x28] ;  /* 0x0000280001007983 */ /* 0x000ea20000100800 */
[----:B------:R-:W-:Y:S01]  /*4880*/  BSSY B0, `(.L_x_688) ;  /* 0x000001e000007945 */ /* 0x000fe20003800000 */
[----:B------:R-:W-:Y:S01]  /*4890*/  IMAD.MOV.U32 R3, RZ, RZ, RZ ;  /* 0x000000ffff037224 */ /* 0x000fe200078e00ff */
[----:B--2---:R-:W-:-:S13]  /*48a0*/  LOP3.LUT P2, RZ, R0, 0x2, RZ, 0xc0, !PT ;  /* 0x0000000200ff7812 */ /* 0x004fda000784c0ff */
[----:B------:R-:W-:Y:S05]  /*48b0*/  @!P2 BRA `(.L_x_689) ;  /* 0x000000000068a947 */ /* 0x000fea0003800000 */
        /* <DEDUP_REMOVED lines=23> */
[----:B------:R-:W-:-:S04]  /*4a30*/  IMAD.MOV.U32 R3, RZ, RZ, R5 ;  /* 0x000000ffff037224 */ /* 0x000fc800078e0005 */
[----:B------:R-:W-:Y:S01]  /*4a40*/  @!P2 IMAD.MOV R3, RZ, RZ, -R3 ;  /* 0x000000ffff03a224 */ /* 0x000fe200078e0a03 */
[----:B------:R-:W-:-:S07]  /*4a50*/  @!P1 LOP3.LUT R3, RZ, R9, RZ, 0x33, !PT ;  /* 0x00000009ff039212 */ /* 0x000fce00078e33ff */
.L_x_689:
[----:B------:R-:W-:Y:S05]  /*4a60*/  BSYNC B0 ;  /* 0x0000000000007941 */ /* 0x000fea0003800000 */
.L_x_688:
[-C--:B------:R-:W-:Y:S01]  /*4a70*/  IMAD R0, R210, R3.reuse, RZ ;  /* 0x00000003d2007224 */ /* 0x080fe200078e02ff */
[----:B------:R-:W-:Y:S01]  /*4a80*/  PLOP3.LUT P0, PT, PT, PT, PT, 0x80, 0x0 ;  /* 0x000000000000781c */ /* 0x000fe20003f0f070 */
[----:B------:R-:W-:Y:S01]  /*4a90*/  IMAD.MOV.U32 R20, RZ, RZ, RZ ;  /* 0x000000ffff147224 */ /* 0x000fe200078e00ff */
[----:B------:R-:W-:Y:S02]  /*4aa0*/  CS2R R150, SRZ ;  /* 0x0000000000967805 */ /* 0x000fe4000001ff00 */
[----:B------:R-:W-:Y:S02]  /*4ab0*/  CS2R R148, SRZ ;  /* 0x0000000000947805 */ /* 0x000fe4000001ff00 */
[----:B------:R-:W-:Y:S01]  /*4ac0*/  VIADDMNMX R4, R0, R3, R168, PT ;  /* 0x0000000300047246 */ /* 0x000fe200038001a8 */
[----:B------:R-:W-:Y:S01]  /*4ad0*/  IMAD.MOV.U32 R3, RZ, RZ, RZ ;  /* 0x000000ffff037224 */ /* 0x000fe200078e00ff */
[----:B------:R-:W-:Y:S02]  /*4ae0*/  CS2R R146, SRZ ;  /* 0x0000000000927805 */ /* 0x000fe4000001ff00 */
[----:B------:R-:W-:-:S02]  /*4af0*/  CS2R R144, SRZ ;  /* 0x0000000000907805 */ /* 0x000fc4000001ff00 */
[----:B------:R-:W-:Y:S02]  /*4b00*/  ISETP.GT.AND P1, PT, R4, R0, PT ;  /* 0x000000000400720c */ /* 0x000fe40003f24270 */
        /* <DEDUP_REMOVED lines=37> */
[----:B---3--:R-:W-:Y:S02]  /*4d60*/  CS2R R68, SRZ ;  /* 0x0000000000447805 */ /* 0x008fe4000001ff00 */
[----:B------:R-:W-:Y:S02]  /*4d70*/  CS2R R66, SRZ ;  /* 0x0000000000427805 */ /* 0x000fe4000001ff00 */
[----:B----4-:R-:W-:Y:S02]  /*4d80*/  CS2R R64, SRZ ;  /* 0x0000000000407805 */ /* 0x010fe4000001ff00 */
        /* <DEDUP_REMOVED lines=19> */
[----:B------:R-:W-:Y:S01]  /*4ec0*/  CS2R R24, SRZ ;  /* 0x0000000000187805 */ /* 0x000fe2000001ff00 */
[----:B------:R-:W-:Y:S06]  /*4ed0*/  @!P1 BRA `(.L_x_690) ;  /* 0x0000008800689947 */ /* 0x000fec0003800000 */
[----:B------:R-:W2:Y:S01]  /*4ee0*/  LDL R5, [R1+0x2c] ;  /* 0x00002c0001057983 */ /* 0x000ea20000100800 */
[----:B------:R-:W-:-:S06]  /*4ef0*/  UISETP.NE.AND UP0, UPT, UR37, 0x3, UPT ;  /* 0x000000032500788c */ /* 0x000fcc000bf05270 */
[----:B------:R-:W-:Y:S01]  /*4f00*/  PLOP3.LUT P0, PT, PT, PT, UP0, 0x80, 0x0 ;  /* 0x000000000000781c */ /* 0x000fe20003f0f008 */
[----:B--2---:R-:W0:Y:S02]  /*4f10*/  SHFL.IDX PT, R3, R5, RZ, 0x1f ;  /* 0x00001fff05037589 */ /* 0x004e2400000e0000 */
[----:B0-----:R-:W-:-:S04]  /*4f20*/  LEA.HI R5, R3, R3, RZ, 0x1 ;  /* 0x0000000303057211 */ /* 0x001fc800078f08ff */
[----:B-1----:R-:W-:-:S05]  /*4f30*/  LOP3.LUT R6, R5, 0x1fffe, RZ, 0xc0, !PT ;  /* 0x0001fffe05067812 */ /* 0x002fca00078ec0ff */
[----:B------:R-:W-:-:S04]  /*4f40*/  IMAD.IADD R3, R3, 0x1, -R6 ;  /* 0x0000000103037824 */ /* 0x000fc800078e0a06 */
[----:B------:R-:W-:-:S04]  /*4f50*/  IMAD R3, R3, 0x8000, R2 ;  /* 0x0000800003037824 */ /* 0x000fc800078e0202 */
[----:B------:R-:W-:-:S05]  /*4f60*/  VIADD R3, R3, 0x400 ;  /* 0x0000040003037836 */ /* 0x000fca0000000000 */
[----:B------:R-:W-:-:S04]  /*4f70*/  SHF.R.U32.HI R3, RZ, 0x4, R3 ;  /* 0x00000004ff037819 */ /* 0x000fc80000011603 */
[----:B------:R-:W-:-:S04]  /*4f80*/  LOP3.LUT R3, R3, 0x3fff, RZ, 0xc0, !PT ;  /* 0x00003fff03037812 */ /* 0x000fc800078ec0ff */
[----:B------:R-:W-:Y:S01]  /*4f90*/  LOP3.LUT R3, R3, 0x2000000, RZ, 0xfc, !PT ;  /* 0x0200000003037812 */ /* 0x000fe200078efcff */
[----:B------:R-:W-:Y:S06]  /*4fa0*/  @!P0 BRA `(.L_x_691) ;  /* 0x0000000000048947 */ /* 0x000fec0003800000 */
[----:B------:R-:W-:Y:S01]  /*4fb0*/  BPT.TRAP 0x1 ;  /* 0x000000040000795c */ /* 0x000fe20000300000 */
.L_x_691:
[----:B------:R-:W-:Y:S01]  /*4fc0*/  IMAD R5, R18, 0x8, R2 ;  /* 0x0000000812057824 */ /* 0x000fe200078e0202 */
[----:B------:R-:W-:Y:S01]  /*4fd0*/  SHF.L.U32 R8, R23, 0x1f, RZ ;  /* 0x0000001f17087819 */ /* 0x000fe200000006ff */
[----:B------:R-:W-:Y:S01]  /*4fe0*/  VIADD R6, R2, 0x26800 ;  /* 0x0002680002067836 */ /* 0x000fe20000000000 */
[----:B------:R-:W-:Y:S02]  /*4ff0*/  BSSY B0, `(.L_x_692) ;  /* 0x0000008000007945 */ /* 0x000fe40003800000 */
[----:B------:R-:W0:Y:S02]  /*5000*/  SYNCS.PHASECHK.TRANS64.TRYWAIT P0, [R5+URZ+0x28c50], R8 ;  /* 0x028c5008050075a7 */ /* 0x000e24000800017f */
[----:B------:R-:W-:Y:S01]  /*5010*/  SHF.R.U32.HI R7, RZ, 0x4, R6 ;  /* 0x00000004ff077819 */ /* 0x000fe20000011606 */
[----:B------:R-:W-:-:S03]  /*5020*/  IMAD R6, R18, 0x1000, R3 ;  /* 0x0000100012067824 */ /* 0x000fc600078e0203 */
[----:B------:R-:W-:-:S04]  /*5030*/  LOP3.LUT R7, R7, 0x3fff, RZ, 0xc0, !PT ;  /* 0x00003fff07077812 */ /* 0x000fc800078ec0ff */
[----:B------:R-:W-:Y:S01]  /*5040*/  LOP3.LUT R12, R7, 0x10000, RZ, 0xfc, !PT ;  /* 0x00010000070c7812 */ /* 0x000fe200078efcff */
[----:B------:R-:W-:Y:S01]  /*5050*/  IMAD.MOV.U32 R7, RZ, RZ, 0x40000040 ;  /* 0x40000040ff077424 */ /* 0x000fe200078e00ff */
[----:B0-----:R-:W-:Y:S06]  /*5060*/  @!P0 BRA `(.L_x_693) ;  /* 0x0000016000d08947 */ /* 0x001fec0003800000 */
.L_x_960:
[----:B------:R-:W-:Y:S05]  /*5070*/  BSYNC B0 ;  /* 0x0000000000007941 */ /* 0x000fea0003800000 */
.L_x_692:
[----:B------:R-:W-:Y:S01]  /*5080*/  BAR.SYNC.DEFER_BLOCKING 0xe, 0x100 ;  /* 0x0384000000007b1d */ /* 0x000fe20000010000 */
[----:B------:R-:W-:Y:S01]  /*5090*/  IMAD.MOV.U32 R13, RZ, RZ, 0x40000040 ;  /* 0x40000040ff0d7424 */ /* 0x000fe200078e00ff */
[C---:B------:R-:W-:Y:S01]  /*50a0*/  R2UR UR6, R6.reuse ;  /* 0x00000000060672ca */ /* 0x040fe200000e0000 */
[----:B------:R-:W-:Y:S01]  /*50b0*/  VIADD R10, R6, 0x100 ;  /* 0x00000100060a7836 */ /* 0x000fe20000000000 */
[----:B------:R-:W-:Y:S01]  /*50c0*/  R2UR UR7, R7 ;  /* 0x00000000070772ca */ /* 0x000fe200000e0000 */
[----:B------:R-:W-:Y:S01]  /*50d0*/  IMAD.MOV.U32 R11, RZ, RZ, 0x40000040 ;  /* 0x40000040ff0b7424 */ /* 0x000fe200078e00ff */
[----:B------:R-:W-:Y:S01]  /*50e0*/  R2UR UR4, R12 ;  /* 0x000000000c0472ca */ /* 0x000fe200000e0000 */
[----:B0-----:R-:W-:Y:S01]  /*50f0*/  VIADD R8, R6, 0x80 ;  /* 0x0000008006087836 */ /* 0x001fe20000000000 */
[----:B------:R-:W-:Y:S01]  /*5100*/  R2UR UR5, R13 ;  /* 0x000000000d0572ca */ /* 0x000fe200000e0000 */
[----:B------:R-:W-:Y:S01]  /*5110*/  IMAD.MOV.U32 R9, RZ, RZ, 0x40000040 ;  /* 0x40000040ff097424 */ /* 0x000fe200078e00ff */
[----:B------:R-:W-:Y:S01]  /*5120*/  R2UR UR14, R10 ;  /* 0x000000000a0e72ca */ /* 0x000fe200000e0000 */
[----:B------:R-:W-:Y:S01]  /*5130*/  VIADD R10, R12, 0x2 ;  /* 0x000000020c0a7836 */ /* 0x000fe20000000000 */
        /* <DEDUP_REMOVED lines=11> */
[----:B------:R-:W0:Y:S01]  /*51f0*/  S2R R14, SR_TID.X ;  /* 0x00000000000e7919 */ /* 0x000e220000002100 */
[----:B------:R-:W-:Y:S01]  /*5200*/  WARPGROUP.ARRIVE ;  /* 0x00000000000079c5 */ /* 0x000fe20000000000 */
[----:B------:R-:W-:Y:S01]  /*5210*/  R2UR UR13, R9 ;  /* 0x00000000090d72ca */ /* 0x000fe200000e0000 */
[----:B------:R-:W-:Y:S01]  /*5220*/  VIADD R4, R4, 0xfffffffe ;  /* 0xfffffffe04047836 */ /* 0x000fe20000000000 */
[----:B------:R-:W-:Y:S03]  /*5230*/  BSSY B0, `(.L_x_694) ;  /* 0x00000ed000007945 */ /* 0x000fe60003800000 */
[----:B------:R-:W-:Y:S01]  /*5240*/  HGMMA.64x256x16.F32 R24, gdesc[UR4].tnspB, RZ, !UPT, gsb0 ;  /* 0x43e00000041879f0 */ /* 0x000fe2000c0008ff */
[----:B------:R-:W-:Y:S01]  /*5250*/  R2UR UR6, R6 ;  /* 0x00000000060672ca */ /* 0x000fe200000e0000 */
[----:B------:R-:W-:Y:S01]  /*5260*/  VIADD R6, R12, 0x6 ;  /* 0x000000060c067836 */ /* 0x000fe20000000000 */
[----:B------:R-:W-:Y:S01]  /*5270*/  R2UR UR7, R7 ;  /* 0x00000000070772ca */ /* 0x000fe200000e0000 */
[----:B------:R-:W-:-:S03]  /*5280*/  IMAD.MOV.U32 R7, RZ, RZ, 0x40000040 ;  /* 0x40000040ff077424 */ /* 0x000fc600078e00ff */
[----:B------:R-:W-:Y:S02]  /*5290*/  R2UR UR4, R6 ;  /* 0x00000000060472ca */ /* 0x000fe400000e0000 */
[----:B------:R-:W-:Y:S02]  /*52a0*/  R2UR UR5, R7 ;  /* 0x00000000070572ca */ /* 0x000fe400000e0000 */
        /* <DEDUP_REMOVED lines=18> */
[----:B------:R-:W-:-:S13]  /*53d0*/  ISETP.GE.AND P0, PT, R4, R0, PT ;  /* 0x000000000400720c */ /* 0x000fda0003f06270 */
[----:B0-----:R-:W-:Y:S05]  /*53e0*/  @!P0 BRA `(.L_x_695) ;  /* 0x0000000c00448947 */ /* 0x001fea0003800000 */
[----:B------:R-:W-:-:S07]  /*53f0*/  IMAD.MOV.U32 R14, RZ, RZ, R4 ;  /* 0x000000ffff0e7224 */ /* 0x000fce00078e0004 */
.L_x_701:
[----:B------:R-:W-:Y:S01]  /*5400*/  BAR.SYNC.DEFER_BLOCKING 0xe, 0x100 ;  /* 0x0384000000007b1d */ /* 0x000fe20000010000 */
[C---:B0-----:R-:W-:Y:S02]  /*5410*/  IMAD R4, R18.reuse, 0x40, R190 ;  /* 0x0000004012047824 */ /* 0x041fe400078e02be */
[----:B------:R-:W-:Y:S02]  /*5420*/  VIADD R15, R18, 0x1 ;  /* 0x00000001120f7836 */ /* 0x000fe40000000000 */
[----:B------:R-:W-:-:S03]  /*5430*/  IMAD R4, R4, 0x4, R2 ;  /* 0x0000000404047824 */ /* 0x000fc600078e0202 */
[----:B------:R-:W-:-:S04]  /*5440*/  ISETP.NE.AND P0, PT, R15, 0x2, PT ;  /* 0x000000020f00780c */ /* 0x000fc80003f05270 */
[----:B------:R-:W-:-:S05]  /*5450*/  SEL R15, R15, RZ, P0 ;  /* 0x000000ff0f0f7207 */ /* 0x000fca0000000000 */
[----:B------:R-:W-:Y:S01]  /*5460*/  IMAD.MOV.U32 R18, RZ, RZ, R15 ;  /* 0x000000ffff127224 */ /* 0x000fe200078e000f */
[----:B------:R-:W0:Y:S04]  /*5470*/  LDS R5, [R4+0x28800] ;  /* 0x0288000004057984 */ /* 0x000e280000000800 */
[----:B------:R-:W1:Y:S01]  /*5480*/  LDS R4, [R4+0x28820] ;  /* 0x0288200004047984 */ /* 0x000e620000000800 */
[-C--:B0-----:R-:W-:Y:S01]  /*5490*/  FMUL.FTZ R24, R24, R5.reuse ;  /* 0x0000000518187220 */ /* 0x081fe20000410000 */
        /* <DEDUP_REMOVED lines=67> */
[----:B------:R-:W-:-:S02]  /*58d0*/  IMAD.MOV.U32 R4, RZ, RZ, R14 ;  /* 0x000000ffff047224 */ /* 0x000fc400078e000e */
[-C--:B------:R-:W-:Y:S01]  /*58e0*/  FMUL.FTZ R32, R32, R5.reuse ;  /* 0x0000000520207220 */ /* 0x080fe20000410000 */
[-C--:B------:R-:W-:Y:S01]  /*58f0*/  FMUL.FTZ R33, R33, R5.reuse ;  /* 0x0000000521217220 */ /* 0x080fe20000410000 */
[-C--:B------:R-:W-:Y:S01]  /*5900*/  FMUL.FTZ R36, R36, R5.reuse ;  /* 0x0000000524247220 */ /* 0x080fe20000410000 */
[-C--:B------:R-:W-:Y:S01]  /*5910*/  FMUL.FTZ R37, R37, R5.reuse ;  /* 0x0000000525257220 */ /* 0x080fe20000410000 */
[----:B------:R-:W-:Y:S01]  /*5920*/  ISETP.GT.AND P1, PT, R4, R0, PT ;  /* 0x000000000400720c */ /* 0x000fe20003f24270 */
[----:B------:R-:W-:Y:S02]  /*5930*/  IMAD.U32 R4, RZ, RZ, UR37 ;  /* 0x00000025ff047e24 */ /* 0x000fe4000f8e00ff */
[-C--:B------:R-:W-:Y:S01]  /*5940*/  FMUL.FTZ R40, R40, R5.reuse ;  /* 0x0000000528287220 */ /* 0x080fe20000410000 */
[-C--:B------:R-:W-:Y:S01]  /*5950*/  FMUL.FTZ R41, R41, R5.reuse ;  /* 0x0000000529297220 */ /* 0x080fe20000410000 */
[-C--:B------:R-:W-:Y:S01]  /*5960*/  FMUL.FTZ R44, R44, R5.reuse ;  /* 0x000000052c2c7220 */ /* 0x080fe20000410000 */
[-C--:B------:R-:W-:Y:S01]  /*5970*/  FMUL.FTZ R45, R45, R5.reuse ;  /* 0x000000052d2d7220 */ /* 0x080fe20000410000 */
[----:B------:R-:W-:Y:S01]  /*5980*/  ISETP.NE.AND P2, PT, R4, 0x3, PT ;  /* 0x000000030400780c */ /* 0x000fe20003f45270 */
[-C--:B------:R-:W-:Y:S01]  /*5990*/  FMUL.FTZ R48, R48, R5.reuse ;  /* 0x0000000530307220 */ /* 0x080fe20000410000 */
[----:B------:R-:W-:Y:S01]  /*59a0*/  SEL R4, RZ, 0x1, P0 ;  /* 0x00000001ff047807 */ /* 0x000fe20000000000 */
        /* <DEDUP_REMOVED lines=51> */
[----:B------:R-:W-:Y:S01]  /*5ce0*/  LOP3.LUT R23, R23, R4, RZ, 0x3c, !PT ;  /* 0x0000000417177212 */ /* 0x000fe200078e3cff */
[----:B------:R-:W-:Y:S01]  /*5cf0*/  VIADD R14, R14, 0xffffffff ;  /* 0xffffffff0e0e7836 */ /* 0x000fe20000000000 */
[----:B------:R-:W-:Y:S06]  /*5d00*/  @!P2 BRA `(.L_x_696) ;  /* 0x000000000004a947 */ /* 0x000fec0003800000 */
[----:B------:R-:W-:Y:S01]  /*5d10*/  BPT.TRAP 0x1 ;  /* 0x000000040000795c */ /* 0x000fe20000300000 */
.L_x_696:
[----:B------:R-:W-:Y:S01]  /*5d20*/  IMAD R4, R18, 0x8, R2 ;  /* 0x0000000812047824 */ /* 0x000fe200078e0202 */
[----:B------:R-:W-:-:S04]  /*5d30*/  SHF.L.U32 R5, R23, 0x1f, RZ ;  /* 0x0000001f17057819 */ /* 0x000fc800000006ff */
[----:B------:R0:W1:Y:S01]  /*5d40*/  SYNCS.PHASECHK.TRANS64.TRYWAIT P0, [R4+URZ+0x28c50], R5 ;  /* 0x028c5005040075a7 */ /* 0x000062000800017f */
[----:B------:R-:W-:Y:S05]  /*5d50*/  @!P2 BRA `(.L_x_697) ;  /* 0x000000000004a947 */ /* 0x000fea0003800000 */
[----:B------:R-:W-:Y:S01]  /*5d60*/  BPT.TRAP 0x1 ;  /* 0x000000040000795c */ /* 0x000fe20000300000 */
.L_x_697:
[----:B------:R-:W-:Y:S04]  /*5d70*/  BSSY B1, `(.L_x_698) ;  /* 0x0000004000017945 */ /* 0x000fe80003800000 */
[----:B-1----:R-:W-:Y:S05]  /*5d80*/  @P0 BRA `(.L_x_699) ;  /* 0x0000000000080947 */ /* 0x002fea0003800000 */
[----:B------:R-:W1:Y:S02]  /*5d90*/  SYNCS.PHASECHK.TRANS64.TRYWAIT P0, [R4+URZ+0x28c50], R5 ;  /* 0x028c5005040075a7 */ /* 0x000e64000800017f */
[----:B-1----:R-:W-:Y:S05]  /*5da0*/  @!P0 BRA `(.L_x_700) ;  /* 0x0000015400948947 */ /* 0x002fea0003800000 */
.L_x_699:
[----:B------:R-:W-:Y:S05]  /*5db0*/  BSYNC B1 ;  /* 0x0000000000017941 */ /* 0x000fea0003800000 */
.L_x_698:
[----:B01----:R-:W-:Y:S01]  /*5dc0*/  IMAD.MOV.U32 R5, RZ, RZ, 0x40000040 ;  /* 0x40000040ff057424 */ /* 0x003fe200078e00ff */
[----:B------:R-:W-:Y:S01]  /*5dd0*/  WARPGROUP.ARRIVE ;  /* 0x00000000000079c5 */ /* 0x000fe20000000000 */
[----:B------:R-:W-:-:S05]  /*5de0*/  IMAD R4, R18, 0x1000, R3 ;  /* 0x0000100012047824 */ /* 0x000fca00078e0203 */
[----:B------:R-:W0:Y:S01]  /*5df0*/  S2R R20, SR_TID.X ;  /* 0x0000000000147919 */ /* 0x000e220000002100 */
[----:B------:R-:W-:Y:S01]  /*5e00*/  IMAD.MOV.U32 R13, RZ, RZ, 0x40000040 ;  /* 0x40000040ff0d7424 */ /* 0x000fe200078e00ff */
[----:B------:R-:W-:Y:S01]  /*5e10*/  R2UR UR7, R5 ;  /* 0x00000000050772ca */ /* 0x000fe200000e0000 */
[----:B------:R-:W-:Y:S01]  /*5e20*/  VIADD R5, R2, 0x26800 ;  /* 0x0002680002057836 */ /* 0x000fe20000000000 */
[----:B------:R-:W-:Y:S02]  /*5e30*/  R2UR UR6, R4 ;  /* 0x00000000040672ca */ /* 0x000fe400000e0000 */
[----:B------:R-:W-:Y:S01]  /*5e40*/  R2UR UR5, R13 ;  /* 0x000000000d0572ca */ /* 0x000fe200000e0000 */
[----:B------:R-:W-:Y:S01]  /*5e50*/  IMAD.MOV.U32 R13, RZ, RZ, 0x40000040 ;  /* 0x40000040ff0d7424 */ /* 0x000fe200078e00ff */
[----:B------:R-:W-:-:S04]  /*5e60*/  SHF.R.U32.HI R5, RZ, 0x4, R5 ;  /* 0x00000004ff057819 */ /* 0x000fc80000011605 */
[----:B------:R-:W-:-:S04]  /*5e70*/  LOP3.LUT R5, R5, 0x3fff, RZ, 0xc0, !PT ;  /* 0x00003fff05057812 */ /* 0x000fc800078ec0ff */
[----:B------:R-:W-:Y:S01]  /*5e80*/  LOP3.LUT R12, R5, 0x10000, RZ, 0xfc, !PT ;  /* 0x00010000050c7812 */ /* 0x000fe200078efcff */
[----:B------:R-:W-:-:S03]  /*5e90*/  IMAD.MOV.U32 R5, RZ, RZ, 0x40000040 ;  /* 0x40000040ff057424 */ /* 0x000fc600078e00ff */
[----:B------:R-:W-:Y:S01]  /*5ea0*/  R2UR UR4, R12 ;  /* 0x000000000c0472ca */ /* 0x000fe200000e0000 */
[----:B------:R-:W-:Y:S01]  /*5eb0*/  VIADD R12, R4, 0x80 ;  /* 0x00000080040c7836 */ /* 0x000fe20000000000 */
[----:B0-----:R-:W-:-:S11]  /*5ec0*/  LOP3.LUT R20, R20, 0x7f, RZ, 0xc0, !PT ;  /* 0x0000007f14147812 */ /* 0x001fd600078ec0ff */
[----:B------:R-:W-:Y:S01]  /*5ed0*/  HGMMA.64x256x16.F32 R24, gdesc[UR4].tnspB, R24, gsb0 ;  /* 0x43e00000041879f0 */ /* 0x000fe20008000818 */
[----:B------:R-:W-:Y:S01]  /*5ee0*/  R2UR UR6, R12 ;  /* 0x000000000c0672ca */ /* 0x000fe200000e0000 */
[----:B------:R-:W-:Y:S01]  /*5ef0*/  VIADD R12, R4, 0x100 ;  /* 0x00000100040c7836 */ /* 0x000fe20000000000 */
[----:B------:R-:W-:Y:S01]  /*5f00*/  R2UR UR7, R13 ;  /* 0x000000000d0772ca */ /* 0x000fe200000e0000 */
[----:B------:R-:W-:Y:S01]  /*5f10*/  IMAD.MOV.U32 R13, RZ, RZ, 0x40000040 ;  /* 0x40000040ff0d7424 */ /* 0x000fe200078e00ff */
[----:B------:R-:W-:Y:S01]  /*5f20*/  R2UR UR4, R10 ;  /* 0x000000000a0472ca */ /* 0x000fe200000e0000 */
[----:B------:R-:W-:Y:S01]  /*5f30*/  VIADD R4, R4, 0x180 ;  /* 0x0000018004047836 */ /* 0x000fe20000000000 */
[----:B------:R-:W-:Y:S02]  /*5f40*/  R2UR UR5, R11 ;  /* 0x000000000b0572ca */ /* 0x000fe400000e0000 */
[----:B------:R-:W-:Y:S01]  /*5f50*/  ISETP.NE.AND P0, PT, R20, RZ, PT ;  /* 0x000000ff1400720c */ /* 0x000fe20003f05270 */
[----:B------:R-:W-:-:S02]  /*5f60*/  WARPGROUP.DEPBAR.LE gsb0, 0x0 ;  /* 0x00008000000079c5 */ /* 0x000fc40000010000 */
[----:B------:R-:W-:-:S15]  /*5f70*/  WARPGROUP.ARRIVE ;  /* 0x00000000000079c5 */ /* 0x000fde0000000000 */
[----:B------:R-:W-:-:S01]  /*5f80*/  NOP ;  /* 0x0000000000007918 */ /* 0x000fc20000000000 */
[----:B------:R-:W-:Y:S01]  /*5f90*/  HGMMA.64x256x16.F32 R24, gdesc[UR4].tnspB, R24, gsb0 ;  /* 0x43e00000041879f0 */ /* 0x000fe20008000818 */
[----:B------:R-:W-:Y:S02]  /*5fa0*/  R2UR UR6, R12 ;  /* 0x000000000c0672ca */ /* 0x000fe400000e0000 */
[----:B------:R-:W-:Y:S02]  /*5fb0*/  R2UR UR7, R13 ;  /* 0x000000000d0772ca */ /* 0x000fe400000e0000 */
[----:B------:R-:W-:Y:S02]  /*5fc0*/  R2UR UR4, R8 ;  /* 0x00000000080472ca */ /* 0x000fe400000e0000 */
[----:B------:R-:W-:Y:S01]  /*5fd0*/  R2UR UR5, R9 ;  /* 0x00000000090572ca */ /* 0x000fe200000e0000 */
[----:B------:R-:W-:Y:S02]  /*5fe0*/  WARPGROUP.DEPBAR.LE gsb0, 0x0 ;  /* 0x00008000000079c5 */ /* 0x000fe40000010000 */
[----:B------:R-:W-:-:S15]  /*5ff0*/  WARPGROUP.ARRIVE ;  /* 0x00000000000079c5 */ /* 0x000fde0000000000 */
[----:B------:R-:W-:-:S03]  /*6000*/  NOP ;  /* 0x0000000000007918 */ /* 0x000fc60000000000 */
[----:B------:R-:W-:Y:S01]  /*6010*/  HGMMA.64x256x16.F32 R24, gdesc[UR4].tnspB, R24, gsb0 ;  /* 0x43e00000041879f0 */ /* 0x000fe20008000818 */
[----:B------:R-:W-:Y:S01]  /*6020*/  R2UR UR6, R4 ;  /* 0x00000000040672ca */ /* 0x000fe200000e0000 */
[----:B------:R-:W-:Y:S01]  /*6030*/  @!P0 IMAD R4, R15, 0x8, R2 ;  /* 0x000000080f048824 */ /* 0x000fe200078e0202 */
[----:B------:R-:W-:Y:S02]  /*6040*/  R2UR UR7, R5 ;  /* 0x00000000050772ca */ /* 0x000fe400000e0000 */
[----:B------:R-:W-:Y:S01]  /*6050*/  R2UR UR4, R6 ;  /* 0x00000000060472ca */ /* 0x000fe200000e0000 */
[----:B------:R-:W-:Y:S01]  /*6060*/  @!P0 VIADD R4, R4, 0x28c60 ;  /* 0x00028c6004048836 */ /* 0x000fe20000000000 */
[----:B------:R-:W-:-:S04]  /*6070*/  R2UR UR5, R7 ;  /* 0x00000000070572ca */ /* 0x000fc800000e0000 */
[----:B------:R-:W-:Y:S01]  /*6080*/  @!P0 PRMT R4, RZ, 0x654, R4 ;  /* 0x00000654ff048816 */ /* 0x000fe20000000004 */
[----:B------:R-:W-:Y:S02]  /*6090*/  WARPGROUP.DEPBAR.LE gsb0, 0x0 ;  /* 0x00008000000079c5 */ /* 0x000fe40000010000 */
[----:B------:R-:W-:-:S14]  /*60a0*/  WARPGROUP.ARRIVE ;  /* 0x00000000000079c5 */ /* 0x000fdc0000000000 */
[----:B------:R-:W-:Y:S03]  /*60b0*/  HGMMA.64x256x16.F32 R24, gdesc[UR4].tnspB, R24, gsb0 ;  /* 0x43e00000041879f0 */ /* 0x000fe60008000818 */
[----:B------:R-:W-:Y:S02]  /*60c0*/  WARPGROUP.DEPBAR.LE gsb0, 0x0 ;  /* 0x00008000000079c5 */ /* 0x000fe40000010000 */
[----:B------:R-:W-:Y:S06]  /*60d0*/  BAR.ARV 0xf, 0x100 ;  /* 0x03c4000000007b1d */ /* 0x000fec0000002000 */
[----:B------:R0:W-:Y:S01]  /*60e0*/  @!P0 SYNCS.ARRIVE.TRANS64.RED.A1T0 RZ, [R4+URZ], RZ ;  /* 0x000000ff04ff89a7 */ /* 0x0001e2000810043f */
[----:B------:R-:W-:Y:S05]  /*60f0*/  @P1 BRA `(.L_x_701) ;  /* 0xfffffff000c01947 */ /* 0x000fea000383ffff */
.L_x_695:
[----:B------:R-:W-:Y:S05]  /*6100*/  BSYNC B0 ;  /* 0x0000000000007941 */ /* 0x000fea0003800000 */
.L_x_694:
[----:B------:R-:W-:Y:S01]  /*6110*/  BAR.SYNC.DEFER_BLOCKING 0xe, 0x100 ;  /* 0x0384000000007b1d */ /* 0x000fe20000010000 */
[C---:B------:R-:W-:Y:S01]  /*6120*/  IMAD R0, R18.reuse, 0x40, R190 ;  /* 0x0000004012007824 */ /* 0x040fe200078e02be */
[----:B------:R-:W-:Y:S01]  /*6130*/  PLOP3.LUT P0, PT, PT, PT, PT, 0x8, 0x0 ;  /* 0x000000000000781c */ /* 0x000fe20003f0e170 */
[----:B------:R-:W-:Y:S02]  /*6140*/  VIADD R18, R18, 0x1 ;  /* 0x0000000112127836 */ /* 0x000fe40000000000 */
[----:B------:R-:W-:Y:S02]  /*6150*/  IMAD R2, R0, 0x4, R2 ;  /* 0x0000000400027824 */ /* 0x000fe400078e0202 */
[----:B------:R-:W-:Y:S01]  /*6160*/  IMAD.MOV.U32 R20, RZ, RZ, RZ ;  /* 0x000000ffff147224 */ /* 0x000fe200078e00ff */
[----:B------:R-:W-:Y:S01]  /*6170*/  ISETP.NE.AND P1, PT, R18, 0x2, PT ;  /* 0x000000021200780c */ /* 0x000fe20003f25270 */
[----:B------:R-:W-:-:S03]  /*6180*/  IMAD.MOV.U32 R3, RZ, RZ, RZ ;  /* 0x000000ffff037224 */ /* 0x000fc600078e00ff */
[----:B------:R-:W-:Y:S01]  /*6190*/  SEL R18, R18, RZ, P1 ;  /* 0x000000ff12127207 */ /* 0x000fe20000800000 */
        /* <DEDUP_REMOVED lines=66> */
[----:B------:R-:W-:Y:S01]  /*65c0*/  SEL R0, RZ, 0x1, P1 ;  /* 0x00000001ff007807 */ /* 0x000fe20000800000 */
        /* <DEDUP_REMOVED lines=65> */
[----:B------:R-:W-:Y:S06]  /*69e0*/  BAR.ARV 0xf, 0x100 ;  /* 0x03c4000000007b1d */ /* 0x000fec0000002000 */
[----:B------:R-:W-:Y:S05]  /*69f0*/  BRA `(.L_x_690) ;  /* 0x0000006c00a07947 */ /* 0x000fea0003800000 */
.L_x_687:
[----:B------:R-:W2:Y:S01]  /*6a00*/  LDL R0, [R1+0x28] ;  /* 0x0000280001007983 */ /* 0x000ea20000100800 */
[----:B------:R-:W-:Y:S01]  /*6a10*/  BSSY B0, `(.L_x_702) ;  /* 0x000001f000007945 */ /* 0x000fe20003800000 */
[----:B------:R-:W-:Y:S01]  /*6a20*/  IMAD.MOV.U32 R3, RZ, RZ, RZ ;  /* 0x000000ffff037224 */ /* 0x000fe200078e00ff */
[----:B--2---:R-:W-:-:S13]  /*6a30*/  LOP3.LUT P1, RZ, R0, 0x2, RZ, 0xc0, !PT ;  /* 0x0000000200ff7812 */ /* 0x004fda000782c0ff */
[----:B------:R-:W-:Y:S05]  /*6a40*/  @!P1 BRA `(.L_x_703) ;  /* 0x00000000006c9947 */ /* 0x000fea0003800000 */
[-C--:B------:R-:W-:Y:S02]  /*6a50*/  IABS R3, R9.reuse ;  /* 0x0000000900037213 */ /* 0x080fe40000000000 */
[----:B------:R-:W-:Y:S02]  /*6a60*/  IADD3 R0, R168, -0x1, R9 ;  /* 0xffffffffa8007810 */ /* 0x000fe40007ffe009 */
[----:B-1----:R-:W0:Y:S01]  /*6a70*/  I2F.RP R6, R3 ;  /* 0x0000000300067306 */ /* 0x002e220000209400 */
        /* <DEDUP_REMOVED lines=24> */
.L_x_703:
[----:B------:R-:W-:Y:S05]  /*6c00*/  BSYNC B0 ;  /* 0x0000000000007941 */ /* 0x000fea0003800000 */
.L_x_702:
        /* <DEDUP_REMOVED lines=72> */
[----:B------:R-:W-:Y:S03]  /*7090*/  BSSY B6, `(.L_x_704) ;  /* 0x000001c000067945 */ /* 0x000fe60003800000 */
[----:B--2---:R-:W0:Y:S02]  /*70a0*/  SHFL.IDX PT, R0, R0, RZ, 0x1f ;  /* 0x00001fff00007589 */ /* 0x004e2400000e0000 */
[----:B0-----:R-:W-:-:S04]  /*70b0*/  LEA.HI R3, R0, R0, RZ, 0x1 ;  /* 0x0000000000037211 */ /* 0x001fc800078f08ff */
        /* <DEDUP_REMOVED lines=25> */
.L_x_705:
[----:B------:R-:W-:Y:S05]  /*7250*/  BSYNC B6 ;  /* 0x0000000000067941 */ /* 0x000fea0003800000 */
.L_x_704:
[----:B------:R-:W-:Y:S02]  /*7260*/  ULDC UR4, c[0x0][0x3f4] ;  /* 0x0000fd0000047ab9 */ /* 0x000fe40000000800 */
[----:B------:R-:W-:-:S13]  /*7270*/  ISETP.LT.AND P0, PT, RZ, UR4, PT ;  /* 0x00000004ff007c0c */ /* 0x000fda000bf01270 */
[----:B------:R-:W-:Y:S05]  /*7280*/  @P0 BRA `(.L_x_706) ;  /* 0x00000000003c0947 */ /* 0x000fea0003800000 */
[----:B------:R-:W-:-:S04]  /*7290*/  LEA.HI R0, R209, R209, RZ, 0x1 ;  /* 0x000000d1d1007211 */ /* 0x000fc800078f08ff */
[----:B------:R-:W-:-:S05]  /*72a0*/  LOP3.LUT R0, R0, 0xfffffffe, RZ, 0xc0, !PT ;  /* 0xfffffffe00007812 */ /* 0x000fca00078ec0ff */
[----:B------:R-:W-:-:S05]  /*72b0*/  IMAD.IADD R0, R209, 0x1, -R0 ;  /* 0x00000001d1007824 */ /* 0x000fca00078e0a00 */
[----:B------:R-:W-:-:S04]  /*72c0*/  SHF.L.U32 R3, R0, 0x1f, RZ ;  /* 0x0000001f00037819 */ /* 0x000fc800000006ff */
[----:B------:R0:W2:Y:S03]  /*72d0*/  SYNCS.PHASECHK.TRANS64.TRYWAIT P0, [R2+URZ+0x28c00], R3 ;  /* 0x028c0003020075a7 */ /* 0x0000a6000800017f */
[----:B--2---:R-:W-:Y:S05]  /*72e0*/  @!P0 NANOSLEEP.SYNCS 0x989680 ;  /* 0x009896800000895d */ /* 0x004fea0003900000 */
[----:B------:R-:W2:Y:S01]  /*72f0*/  @!P0 SYNCS.PHASECHK.TRANS64 P0, [R2+URZ+0x28c00], R3 ;  /* 0x028c0003020085a7 */ /* 0x000ea2000800007f */
[----:B------:R-:W-:Y:S04]  /*7300*/  BSSY B0, `(.L_x_707) ;  /* 0x0000006000007945 */ /* 0x000fe80003800000 */
[----:B--2---:R-:W-:Y:S05]  /*7310*/  @P0 BRA `(.L_x_708) ;  /* 0x0000000000100947 */ /* 0x004fea0003800000 */
.L_x_709:
[----:B--2---:R2:W3:Y:S02]  /*7320*/  SYNCS.PHASECHK.TRANS64.TRYWAIT P0, [R2+URZ+0x28c00], R3 ;  /* 0x028c0003020075a7 */ /* 0x0044e4000800017f */
[----:B---3--:R-:W-:Y:S05]  /*7330*/  @!P0 NANOSLEEP.SYNCS 0x989680 ;  /* 0x009896800000895d */ /* 0x008fea0003900000 */
[----:B------:R-:W3:Y:S02]  /*7340*/  @!P0 SYNCS.PHASECHK.TRANS64 P0, [R2+URZ+0x28c00], R3 ;  /* 0x028c0003020085a7 */ /* 0x000ee4000800007f */
[----:B---3--:R-:W-:Y:S05]  /*7350*/  @!P0 BRA `(.L_x_709) ;  /* 0xfffffffc00f08947 */ /* 0x008fea000383ffff */
.L_x_708:
[----:B------:R-:W-:Y:S05]  /*7360*/  BSYNC B0 ;  /* 0x0000000000007941 */ /* 0x000fea0003800000 */
.L_x_707:
[----:B------:R-:W-:Y:S05]  /*7370*/  BRA `(.L_x_710) ;  /* 0x0000002000b07947 */ /* 0x000fea0003800000 */
.L_x_706:
[----:B-----5:R-:W-:Y:S01]  /*7380*/  SHF.R.S32.HI R0, RZ, 0x1f, R154 ;  /* 0x0000001fff007819 */ /* 0x020fe2000001149a */
[----:B------:R-:W-:Y:S01]  /*7390*/  VIADD R4, R2, 0x20400 ;  /* 0x0002040002047836 */ /* 0x000fe20000000000 */
[----:B------:R-:W-:Y:S01]  /*73a0*/  ULDC.64 UR4, c[0x0][0x3f8] ;  /* 0x0000fe0000047ab9 */ /* 0x000fe20000000a00 */
[----:B------:R-:W-:Y:S01]  /*73b0*/  ULDC.64 UR6, c[0x0][0x408] ;  /* 0x0001020000067ab9 */ /* 0x000fe20000000a00 */
[----:B------:R-:W-:Y:S01]  /*73c0*/  IMAD.WIDE.U32 R26, R154, UR4, RZ ;  /* 0x000000049a1a7c25 */ /* 0x000fe2000f8e00ff */
[----:B------:R-:W-:Y:S01]  /*73d0*/  BSSY B6, `(.L_x_711) ;  /* 0x0000020000067945 */ /* 0x000fe20003800000 */
[----:B------:R-:W-:Y:S02]  /*73e0*/  LOP3.LUT P0, RZ, R4, 0x3ff, RZ, 0xc0, !PT ;  /* 0x000003ff04ff7812 */ /* 0x000fe4000780c0ff */
[C---:B------:R-:W-:Y:S02]  /*73f0*/  IMAD R3, R0.reuse, UR4, RZ ;  /* 0x0000000400037c24 */ /* 0x040fe4000f8e02ff */
[----:B-1----:R-:W-:-:S02]  /*7400*/  IMAD R7, R0, UR6, RZ ;  /* 0x0000000600077c24 */ /* 0x002fc4000f8e02ff */
[C---:B------:R-:W-:Y:S01]  /*7410*/  IMAD R3, R154.reuse, UR5, R3 ;  /* 0x000000059a037c24 */ /* 0x040fe2000f8e0203 */
[----:B------:R-:W-:Y:S01]  /*7420*/  ULDC.64 UR4, c[0x0][0x3e8] ;  /* 0x0000fa0000047ab9 */ /* 0x000fe20000000a00 */
[----:B------:R-:W-:Y:S01]  /*7430*/  IMAD.WIDE.U32 R4, R154, UR6, RZ ;  /* 0x000000069a047c25 */ /* 0x000fe2000f8e00ff */
[----:B------:R-:W-:-:S03]  /*7440*/  LEA R25, P1, R26, UR4, 0x1 ;  /* 0x000000041a197c11 */ /* 0x000fc6000f8208ff */
[----:B------:R-:W-:Y:S01]  /*7450*/  IMAD R9, R154, UR7, R7 ;  /* 0x000000079a097c24 */ /* 0x000fe2000f8e0207 */
[----:B------:R-:W-:Y:S01]  /*7460*/  ULDC.64 UR6, c[0x0][0x400] ;  /* 0x0001000000067ab9 */ /* 0x000fe20000000a00 */
[----:B------:R-:W-:Y:S01]  /*7470*/  IMAD.IADD R7, R3, 0x1, R27 ;  /* 0x0000000103077824 */ /* 0x000fe200078e021b */
[----:B------:R-:W-:Y:S01]  /*7480*/  LEA R28, P2, R4, UR6, 0x1 ;  /* 0x00000006041c7c11 */ /* 0x000fe2000f8408ff */
[----:B------:R-:W-:-:S03]  /*7490*/  IMAD.IADD R3, R9, 0x1, R5 ;  /* 0x0000000109037824 */ /* 0x000fc600078e0205 */
[----:B------:R-:W-:Y:S02]  /*74a0*/  LEA.HI.X R26, R26, UR5, R7, 0x1, P1 ;  /* 0x000000051a1a7c11 */ /* 0x000fe400088f0c07 */
[----:B------:R-:W-:Y:S01]  /*74b0*/  LEA.HI.X R24, R4, UR7, R3, 0x1, P2 ;  /* 0x0000000704187c11 */ /* 0x000fe200090f0c03 */
[----:B------:R-:W-:Y:S06]  /*74c0*/  @!P0 BRA `(.L_x_712) ;  /* 0x0000000000408947 */ /* 0x000fec0003800000 */
        /* <DEDUP_REMOVED lines=16> */
.L_x_712:
[----:B------:R-:W-:Y:S05]  /*75d0*/  BSYNC B6 ;  /* 0x0000000000067941 */ /* 0x000fea0003800000 */
.L_x_711:
[----:B------:R-:W-:Y:S01]  /*75e0*/  ULDC.U8 UR4, c[0x0][0x410] ;  /* 0x0001040000047ab9 */ /* 0x000fe20000000000 */
[----:B------:R-:W-:Y:S01]  /*75f0*/  BSSY B0, `(.L_x_713) ;  /* 0x00001fc000007945 */ /* 0x000fe20003800000 */
[----:B------:R-:W-:Y:S01]  /*7600*/  ISETP.NE.AND P0, PT, RZ, UR4, PT ;  /* 0x00000004ff007c0c */ /* 0x000fe2000bf05270 */
[----:B------:R-:W-:-:S12]  /*7610*/  IMAD R4, R153, 0x40, R19 ;  /* 0x0000004099047824 */ /* 0x000fd800078e0213 */
[----:B------:R-:W-:Y:S05]  /*7620*/  @!P0 BRA `(.L_x_714) ;  /* 0x00000010000c8947 */ /* 0x000fea0003800000 */
[----:B------:R-:W-:-:S03]  /*7630*/  UMOV UR4, 0xffffffff ;  /* 0xffffffff00047882 */ /* 0x000fc60000000000 */
[----:B------:R-:W-:Y:S05]  /*7640*/  BRA.DIV UR4, `(.L_x_715) ;  /* 0x0000013e04807947 */ /* 0x000fea000b800000 */
[----:B------:R0:W1:Y:S04]  /*7650*/  SHFL.IDX PT, R3, R26, RZ, 0x1c1f ;  /* 0x001c1fff1a037589 */ /* 0x00006800000e0000 */
[----:B------:R0:W2:Y:S04]  /*7660*/  SHFL.IDX PT, R0, R25, RZ, 0x1c1f ;  /* 0x001c1fff19007589 */ /* 0x0000a800000e0000 */
[----:B------:R-:W3:Y:S04]  /*7670*/  SHFL.IDX PT, R24, R24, RZ, 0x1c1f ;  /* 0x001c1fff18187589 */ /* 0x000ee800000e0000 */
[----:B------:R0:W4:Y:S02]  /*7680*/  SHFL.IDX PT, R21, R28, RZ, 0x1c1f ;  /* 0x001c1fff1c157589 */ /* 0x00012400000e0000 */
.L_x_966:
[----:B------:R-:W-:Y:S01]  /*7690*/  ULDC UR4, c[0x0][0x448] ;  /* 0x0001120000047ab9 */ /* 0x000fe20000000800 */
[----:B------:R-:W-:Y:S01]  /*76a0*/  IMAD.SHL.U32 R5, R188, 0x40, RZ ;  /* 0x00000040bc057824 */ /* 0x000fe200078e00ff */
[----:B------:R-:W-:Y:S01]  /*76b0*/  BSSY B1, `(.L_x_716) ;  /* 0x0000028000017945 */ /* 0x000fe20003800000 */
[----:B0-----:R-:W-:Y:S01]  /*76c0*/  IMAD R25, R155, UR4, RZ ;  /* 0x000000049b197c24 */ /* 0x001fe2000f8e02ff */
[----:B------:R-:W-:Y:S02]  /*76d0*/  CS2R R8, SRZ ;  /* 0x0000000000087805 */ /* 0x000fe4000001ff00 */
[----:B------:R-:W-:Y:S02]  /*76e0*/  LOP3.LUT R5, R5, 0x1c0, RZ, 0xc0, !PT ;  /* 0x000001c005057812 */ /* 0x000fe400078ec0ff */
[----:B------:R-:W-:Y:S01]  /*76f0*/  ISETP.GE.AND P0, PT, R4, R25, PT ;  /* 0x000000190400720c */ /* 0x000fe20003f06270 */
[----:B------:R-:W-:Y:S01]  /*7700*/  IMAD R25, R153, -0x40, R25 ;  /* 0xffffffc099197824 */ /* 0x000fe200078e0219 */
[----:B------:R-:W-:-:S02]  /*7710*/  LOP3.LUT R6, R5, 0x18, R16, 0xf8, !PT ;  /* 0x0000001805067812 */ /* 0x000fc400078ef810 */
[----:B------:R-:W-:Y:S02]  /*7720*/  SHF.R.U32.HI R7, RZ, 0x3, R5 ;  /* 0x00000003ff077819 */ /* 0x000fe40000011605 */
[----:B------:R-:W-:Y:S02]  /*7730*/  LEA.HI R5, R209, R209, RZ, 0x1 ;  /* 0x000000d1d1057211 */ /* 0x000fe400078f08ff */
[----:B------:R-:W-:Y:S02]  /*7740*/  LOP3.LUT R30, R6, R7, RZ, 0x3c, !PT ;  /* 0x00000007061e7212 */ /* 0x000fe400078e3cff */
[----:B------:R-:W-:Y:S02]  /*7750*/  CS2R R6, SRZ ;  /* 0x0000000000067805 */ /* 0x000fe4000001ff00 */
[----:B------:R-:W-:Y:S02]  /*7760*/  LOP3.LUT R10, R5, 0xfffffffe, RZ, 0xc0, !PT ;  /* 0xfffffffe050a7812 */ /* 0x000fe400078ec0ff */
[----:B------:R-:W-:-:S03]  /*7770*/  CS2R R4, SRZ ;  /* 0x0000000000047805 */ /* 0x000fc6000001ff00 */
[----:B------:R-:W-:Y:S01]  /*7780*/  IMAD.IADD R28, R209, 0x1, -R10 ;  /* 0x00000001d11c7824 */ /* 0x000fe200078e0a0a */
[----:B------:R-:W-:Y:S01]  /*7790*/  CS2R R10, SRZ ;  /* 0x00000000000a7805 */ /* 0x000fe2000001ff00 */
[----:B------:R-:W-:Y:S06]  /*77a0*/  @P0 BRA `(.L_x_717) ;  /* 0x0000000000600947 */ /* 0x000fec0003800000 */
[----:B------:R-:W-:Y:S01]  /*77b0*/  ULDC UR4, c[0x0][0x3f4] ;  /* 0x0000fd0000047ab9 */ /* 0x000fe20000000800 */
[C---:B------:R-:W-:Y:S01]  /*77c0*/  IMAD.SHL.U32 R14, R189.reuse, 0x2, RZ ;  /* 0x00000002bd0e7824 */ /* 0x040fe200078e00ff */
[C---:B------:R-:W-:Y:S01]  /*77d0*/  ISETP.GE.AND P3, PT, R189.reuse, UR4, PT ;  /* 0x00000004bd007c0c */ /* 0x040fe2000bf66270 */
[----:B--2---:R-:W-:Y:S01]  /*77e0*/  IMAD.MOV.U32 R4, RZ, RZ, R0 ;  /* 0x000000ffff047224 */ /* 0x004fe200078e0000 */
[----:B------:R-:W-:Y:S01]  /*77f0*/  ISETP.GE.AND P2, PT, R184, UR4, PT ;  /* 0x00000004b8007c0c */ /* 0x000fe2000bf46270 */
[----:B-1----:R-:W-:Y:S01]  /*7800*/  IMAD.MOV.U32 R5, RZ, RZ, R3 ;  /* 0x000000ffff057224 */ /* 0x002fe200078e0003 */
[----:B------:R-:W-:Y:S01]  /*7810*/  SHF.R.S32.HI R6, RZ, 0x1f, R189 ;  /* 0x0000001fff067819 */ /* 0x000fe200000114bd */
[----:B---3--:R-:W-:Y:S01]  /*7820*/  IMAD.MOV.U32 R7, RZ, RZ, R24 ;  /* 0x000000ffff077224 */ /* 0x008fe200078e0018 */
[----:B------:R-:W-:Y:S02]  /*7830*/  CS2R R8, SRZ ;  /* 0x0000000000087805 */ /* 0x000fe4000001ff00 */
[----:B------:R-:W-:Y:S01]  /*7840*/  SHF.L.U64.HI R15, R189, 0x1, R6 ;  /* 0x00000001bd0f7819 */ /* 0x000fe20000010206 */
[----:B----4-:R-:W-:-:S04]  /*7850*/  IMAD.MOV.U32 R6, RZ, RZ, R21 ;  /* 0x000000ffff067224 */ /* 0x010fc800078e0015 */
[-C--:B------:R-:W-:Y:S02]  /*7860*/  @!P3 IADD3 R12, P0, R0, R14.reuse, RZ ;  /* 0x0000000e000cb210 */ /* 0x080fe40007f1e0ff */
[----:B------:R-:W-:Y:S01]  /*7870*/  @!P3 IADD3 R14, P1, R21, R14, RZ ;  /* 0x0000000e150eb210 */ /* 0x000fe20007f3e0ff */
[C---:B------:R-:W-:Y:S01]  /*7880*/  @!P2 IMAD.WIDE R26, R184.reuse, 0x2, R4 ;  /* 0x00000002b81aa825 */ /* 0x040fe200078e0204 */
[----:B------:R-:W-:Y:S02]  /*7890*/  CS2R R4, SRZ ;  /* 0x0000000000047805 */ /* 0x000fe4000001ff00 */
[----:B------:R-:W-:Y:S01]  /*78a0*/  CS2R R10, SRZ ;  /* 0x00000000000a7805 */ /* 0x000fe2000001ff00 */
[----:B------:R-:W-:Y:S01]  /*78b0*/  @!P2 IMAD.WIDE R20, R184, 0x2, R6 ;  /* 0x00000002b814a825 */ /* 0x000fe200078e0206 */
[----:B------:R-:W-:Y:S01]  /*78c0*/  CS2R R6, SRZ ;  /* 0x0000000000067805 */ /* 0x000fe2000001ff00 */
[----:B------:R0:W5:Y:S02]  /*78d0*/  @!P2 LD.E.64 R8, desc[UR42][R26.64] ;  /* 0x0000002a1a08a980 */ /* 0x000164000c101b00 */
[----:B------:R-:W-:-:S02]  /*78e0*/  @!P3 IMAD.X R13, R3, 0x1, R15, P0 ;  /* 0x00000001030db824 */ /* 0x000fc400000e060f */
[----:B------:R-:W-:Y:S01]  /*78f0*/  @!P3 IMAD.X R15, R24, 0x1, R15, P1 ;  /* 0x00000001180fb824 */ /* 0x000fe200008e060f */
[----:B------:R0:W5:Y:S04]  /*7900*/  @!P2 LD.E.64 R4, desc[UR42][R20.64] ;  /* 0x0000002a1404a980 */ /* 0x000168000c101b00 */
[----:B------:R0:W5:Y:S04]  /*7910*/  @!P3 LD.E.64 R10, desc[UR42][R12.64] ;  /* 0x0000002a0c0ab980 */ /* 0x000168000c101b00 */
[----:B------:R0:W5:Y:S02]  /*7920*/  @!P3 LD.E.64 R6, desc[UR42][R14.64] ;  /* 0x0000002a0e06b980 */ /* 0x000164000c101b00 */
.L_x_717:
[----:B------:R-:W-:Y:S05]  /*7930*/  BSYNC B1 ;  /* 0x0000000000017941 */ /* 0x000fea0003800000 */
.L_x_716:
[----:B0-----:R-:W-:Y:S01]  /*7940*/  SHF.L.U32 R13, R28, 0x1f, RZ ;  /* 0x0000001f1c0d7819 */ /* 0x001fe200000006ff */
[----:B-1----:R-:W-:Y:S01]  /*7950*/  IMAD R3, R193, 0x200, R30 ;  /* 0x00000200c1037824 */ /* 0x002fe200078e021e */
[----:B------:R-:W-:Y:S01]  /*7960*/  LOP3.LUT P1, RZ, R188, 0x4, RZ, 0xc0, !PT ;  /* 0x00000004bcff7812 */ /* 0x000fe2000782c0ff */
[--C-:B-----5:R-:W-:Y:S01]  /*7970*/  IMAD.MOV.U32 R14, RZ, RZ, R9.reuse ;  /* 0x000000ffff0e7224 */ /* 0x120fe200078e0009 */
[----:B------:R-:W0:Y:S01]  /*7980*/  SYNCS.PHASECHK.TRANS64.TRYWAIT P0, [R2+URZ+0x28c00], R13 ;  /* 0x028c000d020075a7 */ /* 0x000e22000800017f */
[----:B------:R-:W-:Y:S01]  /*7990*/  IMAD R3, R3, 0x2, R2 ;  /* 0x0000000203037824 */ /* 0x000fe200078e0202 */
[--C-:B------:R-:W-:Y:S01]  /*79a0*/  SHF.R.U64 R32, R8, 0x10, R9.reuse ;  /* 0x0000001008207819 */ /* 0x100fe20000001209 */
[----:B------:R-:W-:Y:S01]  /*79b0*/  IMAD.MOV.U32 R31, RZ, RZ, R10 ;  /* 0x000000ffff1f7224 */ /* 0x000fe200078e000a */
[----:B------:R-:W-:Y:S01]  /*79c0*/  SHF.R.U32.HI R15, RZ, 0x10, R9 ;  /* 0x00000010ff0f7819 */ /* 0x000fe20000011609 */
[----:B------:R-:W-:Y:S01]  /*79d0*/  IMAD.MOV.U32 R12, RZ, RZ, R8 ;  /* 0x000000ffff0c7224 */ /* 0x000fe200078e0008 */
[--C-:B------:R-:W-:Y:S01]  /*79e0*/  SHF.R.U64 R33, R10, 0x10, R11.reuse ;  /* 0x000000100a217819 */ /* 0x100fe2000000120b */
[--C-:B------:R-:W-:Y:S01]  /*79f0*/  IMAD.MOV.U32 R9, RZ, RZ, R11.reuse ;  /* 0x000000ffff097224 */ /* 0x100fe200078e000b */
[----:B------:R-:W-:Y:S01]  /*7a00*/  SHF.R.U32.HI R10, RZ, 0x10, R11 ;  /* 0x00000010ff0a7819 */ /* 0x000fe2000001160b */
[----:B------:R-:W-:Y:S01]  /*7a10*/  IMAD.MOV.U32 R27, RZ, RZ, R4 ;  /* 0x000000ffff1b7224 */ /* 0x000fe200078e0004 */
[--C-:B------:R-:W-:Y:S01]  /*7a20*/  SHF.R.U64 R34, R4, 0x10, R5.reuse ;  /* 0x0000001004227819 */ /* 0x100fe20000001205 */
[--C-:B------:R-:W-:Y:S01]  /*7a30*/  IMAD.MOV.U32 R8, RZ, RZ, R5.reuse ;  /* 0x000000ffff087224 */ /* 0x100fe200078e0005 */
[----:B------:R-:W-:Y:S01]  /*7a40*/  SHF.R.U32.HI R11, RZ, 0x10, R5 ;  /* 0x00000010ff0b7819 */ /* 0x000fe20000011605 */
[----:B------:R-:W-:Y:S01]  /*7a50*/  IMAD.MOV.U32 R29, RZ, RZ, R6 ;  /* 0x000000ffff1d7224 */ /* 0x000fe200078e0006 */
[----:B------:R-:W-:Y:S01]  /*7a60*/  VIMNMX R28, R25, 0x40, PT ;  /* 0x00000040191c7848 */ /* 0x000fe20003fe0100 */
[C---:B------:R-:W-:Y:S01]  /*7a70*/  VIADD R4, R3.reuse, 0x20400 ;  /* 0x0002040003047836 */ /* 0x040fe20000000000 */
[----:B------:R-:W-:Y:S01]  /*7a80*/  BSSY B1, `(.L_x_718) ;  /* 0x000000f000017945 */ /* 0x000fe20003800000 */
[--C-:B------:R-:W-:Y:S01]  /*7a90*/  IMAD.MOV.U32 R5, RZ, RZ, R7.reuse ;  /* 0x000000ffff057224 */ /* 0x100fe200078e0007 */
[--C-:B------:R-:W-:Y:S01]  /*7aa0*/  SHF.R.U64 R35, R6, 0x10, R7.reuse ;  /* 0x0000001006237819 */ /* 0x100fe20000001207 */
[----:B--2---:R-:W-:Y:S01]  /*7ab0*/  VIADD R0, R3, 0x20440 ;  /* 0x0002044003007836 */ /* 0x004fe20000000000 */
[----:B------:R-:W-:Y:S01]  /*7ac0*/  SHF.R.U32.HI R6, RZ, 0x10, R7 ;  /* 0x00000010ff067819 */ /* 0x000fe20000011607 */
[----:B------:R-:W-:Y:S01]  /*7ad0*/  @P1 VIADD R0, R4, 0xffffffc0 ;  /* 0xffffffc004001836 */ /* 0x000fe20000000000 */
[----:B------:R-:W-:-:S02]  /*7ae0*/  PRMT R30, R12, 0x5410, R14 ;  /* 0x000054100c1e7816 */ /* 0x000fc4000000000e */
[----:B------:R-:W-:Y:S02]  /*7af0*/  PRMT R32, R32, 0x5410, R15 ;  /* 0x0000541020207816 */ /* 0x000fe4000000000f */
[----:B------:R-:W-:Y:S02]  /*7b00*/  PRMT R31, R31, 0x5410, R9 ;  /* 0x000054101f1f7816 */ /* 0x000fe40000000009 */
[----:B------:R-:W-:Y:S02]  /*7b10*/  PRMT R33, R33, 0x5410, R10 ;  /* 0x0000541021217816 */ /* 0x000fe4000000000a */
[----:B------:R-:W-:Y:S02]  /*7b20*/  ISETP.GE.AND P1, PT, R19, R28, PT ;  /* 0x0000001c1300720c */ /* 0x000fe40003f26270 */
[----:B------:R-:W-:Y:S02]  /*7b30*/  PRMT R27, R27, 0x5410, R8 ;  /* 0x000054101b1b7816 */ /* 0x000fe40000000008 */
[----:B------:R-:W-:-:S02]  /*7b40*/  PRMT R34, R34, 0x5410, R11 ;  /* 0x0000541022227816 */ /* 0x000fc4000000000b */
[----:B------:R-:W-:Y:S01]  /*7b50*/  PRMT R29, R29, 0x5410, R5 ;  /* 0x000054101d1d7816 */ /* 0x000fe20000000005 */
[----:B0-----:R-:W-:Y:S06]  /*7b60*/  @!P0 BRA `(.L_x_719) ;  /* 0x0000013800ac8947 */ /* 0x001fec0003800000 */
.L_x_967:
[----:B------:R-:W-:Y:S05]  /*7b70*/  BSYNC B1 ;  /* 0x0000000000017941 */ /* 0x000fea0003800000 */
.L_x_718:
[----:B------:R-:W-:Y:S01]  /*7b80*/  BSSY B1, `(.L_x_720) ;  /* 0x0000056000017945 */ /* 0x000fe20003800000 */
[----:B------:R-:W-:-:S03]  /*7b90*/  PRMT R35, R35, 0x5410, R6 ;  /* 0x0000541023237816 */ /* 0x000fc60000000006 */
[----:B------:R-:W-:Y:S05]  /*7ba0*/  @P1 BRA `(.L_x_721) ;  /* 0x00000004004c1947 */ /* 0x000fea0003800000 */
[----:B------:R-:W1:Y:S01]  /*7bb0*/  LDC R4, c[0x0][0x3f4] ;  /* 0x0000fd00ff047b82 */ /* 0x000e620000000800 */
[----:B------:R-:W-:Y:S01]  /*7bc0*/  BSSY B2, `(.L_x_722) ;  /* 0x000002a000027945 */ /* 0x000fe20003800000 */
[-C--:B-1----:R-:W-:Y:S02]  /*7bd0*/  ISETP.GE.AND P0, PT, R184, R4.reuse, PT ;  /* 0x00000004b800720c */ /* 0x082fe40003f06270 */
[----:B------:R-:W-:-:S11]  /*7be0*/  ISETP.GE.AND P1, PT, R189, R4, PT ;  /* 0x00000004bd00720c */ /* 0x000fd60003f26270 */
[----:B------:R-:W-:Y:S05]  /*7bf0*/  @P0 BRA `(.L_x_723) ;  /* 0x0000000000980947 */ /* 0x000fea0003800000 */
[----:B------:R-:W1:Y:S01]  /*7c00*/  LDS.128 R4, [R3+0x20400] ;  /* 0x0204000003047984 */ /* 0x000e620000000c00 */
[----:B------:R-:W-:Y:S02]  /*7c10*/  HADD2.F32 R15, -RZ, R27.H0_H0 ;  /* 0x2000001bff0f7230 */ /* 0x000fe40000004100 */
[----:B0-----:R-:W-:Y:S02]  /*7c20*/  HADD2.F32 R13, -RZ, R30.H0_H0 ;  /* 0x2000001eff0d7230 */ /* 0x001fe40000004100 */
[----:B------:R-:W-:Y:S02]  /*7c30*/  HADD2.F32 R12, -RZ, R32.H0_H0 ;  /* 0x20000020ff0c7230 */ /* 0x000fe40000004100 */
[----:B------:R-:W-:Y:S02]  /*7c40*/  HADD2.F32 R14, -RZ, R34.H0_H0 ;  /* 0x20000022ff0e7230 */ /* 0x000fe40000004100 */
[--C-:B-1----:R-:W-:Y:S02]  /*7c50*/  HADD2.F32 R8, -RZ, R4.reuse.H0_H0 ;  /* 0x20000004ff087230 */ /* 0x102fe40000004100 */
[----:B------:R-:W-:-:S02]  /*7c60*/  HADD2.F32 R4, -RZ, R4.H1_H1 ;  /* 0x30000004ff047230 */ /* 0x000fc40000004100 */
[--C-:B------:R-:W-:Y:S02]  /*7c70*/  HADD2.F32 R9, -RZ, R5.reuse.H0_H0 ;  /* 0x20000005ff097230 */ /* 0x100fe40000004100 */
[----:B------:R-:W-:Y:S02]  /*7c80*/  HADD2.F32 R5, -RZ, R5.H1_H1 ;  /* 0x30000005ff057230 */ /* 0x000fe40000004100 */
[C---:B----4-:R-:W-:Y:S01]  /*7c90*/  FMUL.FTZ R21, R4.reuse, R15 ;  /* 0x0000000f04157220 */ /* 0x050fe20000410000 */
[-C--:B------:R-:W-:Y:S01]  /*7ca0*/  FMUL.FTZ R4, R4, R13.reuse ;  /* 0x0000000d04047220 */ /* 0x080fe20000410000 */
[--C-:B------:R-:W-:Y:S02]  /*7cb0*/  HADD2.F32 R10, -RZ, R6.reuse.H0_H0 ;  /* 0x20000006ff0a7230 */ /* 0x100fe40000004100 */
[----:B------:R-:W-:Y:S02]  /*7cc0*/  HADD2.F32 R11, -RZ, R7.H0_H0 ;  /* 0x20000007ff0b7230 */ /* 0x000fe40000004100 */
[C---:B---3--:R-:W-:Y:S01]  /*7cd0*/  FMUL.FTZ R24, R5.reuse, R14 ;  /* 0x0000000e05187220 */ /* 0x048fe20000410000 */
[C---:B------:R-:W-:Y:S01]  /*7ce0*/  FFMA.FTZ R21, R8.reuse, R13, -R21 ;  /* 0x0000000d08157223 */ /* 0x040fe20000010815 */
[----:B------:R-:W-:Y:S01]  /*7cf0*/  FFMA.FTZ R20, R8, R15, R4 ;  /* 0x0000000f08147223 */ /* 0x000fe20000010004 */
[----:B------:R-:W-:Y:S01]  /*7d00*/  FMUL.FTZ R26, R5, R12 ;  /* 0x0000000c051a7220 */ /* 0x000fe20000410000 */
[----:B------:R-:W-:-:S02]  /*7d10*/  HADD2.F32 R6, -RZ, R6.H1_H1 ;  /* 0x30000006ff067230 */ /* 0x000fc40000004100 */
[C---:B------:R-:W-:Y:S01]  /*7d20*/  FFMA.FTZ R24, R9.reuse, R12, -R24 ;  /* 0x0000000c09187223 */ /* 0x040fe20000010818 */
[----:B------:R-:W-:Y:S02]  /*7d30*/  HADD2.F32 R7, -RZ, R7.H1_H1 ;  /* 0x30000007ff077230 */ /* 0x000fe40000004100 */
[----:B------:R-:W-:Y:S01]  /*7d40*/  FFMA.FTZ R9, R9, R14, R26 ;  /* 0x0000000e09097223 */ /* 0x000fe2000001001a */
[----:B------:R-:W-:Y:S02]  /*7d50*/  HADD2.F32 R13, -RZ, R27.H1_H1 ;  /* 0x3000001bff0d7230 */ /* 0x000fe40000004100 */
[----:B------:R-:W-:Y:S02]  /*7d60*/  HADD2.F32 R5, -RZ, R30.H1_H1 ;  /* 0x3000001eff057230 */ /* 0x000fe40000004100 */
[----:B------:R-:W-:Y:S02]  /*7d70*/  HADD2.F32 R8, -RZ, R34.H1_H1 ;  /* 0x30000022ff087230 */ /* 0x000fe40000004100 */
[----:B------:R-:W-:Y:S01]  /*7d80*/  FMUL.FTZ R15, R6, R13 ;  /* 0x0000000d060f7220 */ /* 0x000fe20000410000 */
[----:B------:R-:W-:-:S02]  /*7d90*/  HADD2.F32 R4, -RZ, R32.H1_H1 ;  /* 0x30000020ff047230 */ /* 0x000fc40000004100 */
[-C--:B------:R-:W-:Y:S01]  /*7da0*/  FMUL.FTZ R12, R6, R5.reuse ;  /* 0x00000005060c7220 */ /* 0x080fe20000410000 */
[C---:B------:R-:W-:Y:S01]  /*7db0*/  FMUL.FTZ R14, R7.reuse, R8 ;  /* 0x00000008070e7220 */ /* 0x040fe20000410000 */
[C---:B------:R-:W-:Y:S01]  /*7dc0*/  FFMA.FTZ R6, R10.reuse, R5, -R15 ;  /* 0x000000050a067223 */ /* 0x040fe2000001080f */
[-C--:B------:R-:W-:Y:S01]  /*7dd0*/  FMUL.FTZ R25, R7, R4.reuse ;  /* 0x0000000407197220 */ /* 0x080fe20000410000 */
[----:B------:R-:W-:Y:S01]  /*7de0*/  FFMA.FTZ R13, R10, R13, R12 ;  /* 0x0000000d0a0d7223 */ /* 0x000fe2000001000c */
[C---:B------:R-:W-:Y:S01]  /*7df0*/  FFMA.FTZ R7, R11.reuse, R4, -R14 ;  /* 0x000000040b077223 */ /* 0x040fe2000001080e */
[----:B------:R-:W-:Y:S01]  /*7e00*/  F2FP.F16.F32.PACK_AB R4, R20, R21 ;  /* 0x000000151404723e */ /* 0x000fe200000000ff */
[----:B------:R-:W-:Y:S01]  /*7e10*/  FFMA.FTZ R8, R11, R8, R25 ;  /* 0x000000080b087223 */ /* 0x000fe20000010019 */
[----:B------:R-:W-:Y:S02]  /*7e20*/  F2FP.F16.F32.PACK_AB R5, R9, R24 ;  /* 0x000000180905723e */ /* 0x000fe400000000ff */
[----:B------:R-:W-:-:S02]  /*7e30*/  F2FP.F16.F32.PACK_AB R6, R13, R6 ;  /* 0x000000060d06723e */ /* 0x000fc400000000ff */
[----:B------:R-:W-:-:S05]  /*7e40*/  F2FP.F16.F32.PACK_AB R7, R8, R7 ;  /* 0x000000070807723e */ /* 0x000fca00000000ff */
[----:B------:R1:W-:Y:S02]  /*7e50*/  STS.128 [R3+0x20400], R4 ;  /* 0x0204000403007388 */ /* 0x0003e40000000c00 */
.L_x_723:
[----:B------:R-:W-:Y:S05]  /*7e60*/  BSYNC B2 ;  /* 0x0000000000027941 */ /* 0x000fea0003800000 */
.L_x_722:
[----:B------:R-:W-:Y:S05]  /*7e70*/  @P1 BRA `(.L_x_721) ;  /* 0x0000000000981947 */ /* 0x000fea0003800000 */
[----:B-1----:R-:W1:Y:S01]  /*7e80*/  LDS.128 R4, [R0] ;  /* 0x0000000000047984 */ /* 0x002e620000000c00 */
        /* <DEDUP_REMOVED lines=36> */
[----:B------:R2:W-:Y:S02]  /*80d0*/  STS.128 [R0], R4 ;  /* 0x0000000400007388 */ /* 0x0005e40000000c00 */
.L_x_721:
[----:B------:R-:W-:Y:S05]  /*80e0*/  BSYNC B1 ;  /* 0x0000000000017941 */ /* 0x000fea0003800000 */
.L_x_720:
[----:B-12---:R-:W-:-:S05]  /*80f0*/  VIADD R5, R19, 0x20 ;  /* 0x0000002013057836 */ /* 0x006fca0000000000 */
[----:B------:R-:W-:-:S13]  /*8100*/  ISETP.GE.AND P0, PT, R5, R28, PT ;  /* 0x0000001c0500720c */ /* 0x000fda0003f06270 */
        /* <DEDUP_REMOVED lines=8> */
[--C-:B------:R-:W-:Y:S02]  /*8190*/  HADD2.F32 R20, -RZ, R27.reuse.H0_H0 ;  /* 0x2000001bff147230 */ /* 0x100fe40000004100 */
[----:B------:R-:W-:Y:S02]  /*81a0*/  HADD2.F32 R25, -RZ, R34.H0_H0 ;  /* 0x20000022ff197230 */ /* 0x000fe40000004100 */
[----:B----4-:R-:W-:Y:S02]  /*81b0*/  HADD2.F32 R21, -RZ, R32.H0_H0 ;  /* 0x20000020ff157230 */ /* 0x010fe40000004100 */
[----:B---3--:R-:W-:Y:S02]  /*81c0*/  HADD2.F32 R24, -RZ, R27.H1_H1 ;  /* 0x3000001bff187230 */ /* 0x008fe40000004100 */
[----:B------:R-:W-:-:S02]  /*81d0*/  HADD2.F32 R27, -RZ, R34.H1_H1 ;  /* 0x30000022ff1b7230 */ /* 0x000fc40000004100 */
[--C-:B-1----:R-:W-:Y:S02]  /*81e0*/  HADD2.F32 R8, -RZ, R4.reuse.H0_H0 ;  /* 0x20000004ff087230 */ /* 0x102fe40000004100 */
[----:B------:R-:W-:Y:S02]  /*81f0*/  HADD2.F32 R4, -RZ, R4.H1_H1 ;  /* 0x30000004ff047230 */ /* 0x000fe40000004100 */
[--C-:B------:R-:W-:Y:S02]  /*8200*/  HADD2.F32 R9, -RZ, R5.reuse.H0_H0 ;  /* 0x20000005ff097230 */ /* 0x100fe40000004100 */
[----:B------:R-:W-:Y:S02]  /*8210*/  HADD2.F32 R5, -RZ, R5.H1_H1 ;  /* 0x30000005ff057230 */ /* 0x000fe40000004100 */
[-C--:B0-----:R-:W-:Y:S01]  /*8220*/  FMUL.FTZ R13, R20, R4.reuse ;  /* 0x00000004140d7220 */ /* 0x081fe20000410000 */
[----:B------:R-:W-:Y:S01]  /*8230*/  FMUL.FTZ R15, R14, R4 ;  /* 0x000000040e0f7220 */ /* 0x000fe20000410000 */
[----:B------:R-:W-:-:S02]  /*8240*/  HADD2.F32 R10, -RZ, R6.H0_H0 ;  /* 0x20000006ff0a7230 */ /* 0x000fc40000004100 */
[-C--:B------:R-:W-:Y:S01]  /*8250*/  FMUL.FTZ R12, R25, R5.reuse ;  /* 0x00000005190c7220 */ /* 0x080fe20000410000 */
[-C--:B------:R-:W-:Y:S01]  /*8260*/  FFMA.FTZ R4, R14, R8.reuse, -R13 ;  /* 0x000000080e047223 */ /* 0x080fe2000001080d */
[----:B------:R-:W-:Y:S01]  /*8270*/  FFMA.FTZ R15, R20, R8, R15 ;  /* 0x00000008140f7223 */ /* 0x000fe2000001000f */
[C---:B------:R-:W-:Y:S01]  /*8280*/  FMUL.FTZ R8, R21.reuse, R5 ;  /* 0x0000000515087220 */ /* 0x040fe20000410000 */
[--C-:B------:R-:W-:Y:S02]  /*8290*/  HADD2.F32 R11, -RZ, R7.reuse.H0_H0 ;  /* 0x20000007ff0b7230 */ /* 0x100fe40000004100 */
[-C--:B------:R-:W-:Y:S01]  /*82a0*/  FFMA.FTZ R5, R21, R9.reuse, -R12 ;  /* 0x0000000915057223 */ /* 0x080fe2000001080c */
[----:B------:R-:W-:Y:S02]  /*82b0*/  HADD2.F32 R6, -RZ, R6.H1_H1 ;  /* 0x30000006ff067230 */ /* 0x000fe40000004100 */
[----:B------:R-:W-:Y:S01]  /*82c0*/  FFMA.FTZ R8, R25, R9, R8 ;  /* 0x0000000919087223 */ /* 0x000fe20000010008 */
[----:B------:R-:W-:Y:S01]  /*82d0*/  HADD2.F32 R7, -RZ, R7.H1_H1 ;  /* 0x30000007ff077230 */ /* 0x000fe20000004100 */
[----:B------:R-:W-:Y:S01]  /*82e0*/  F2FP.F16.F32.PACK_AB R4, R15, R4 ;  /* 0x000000040f04723e */ /* 0x000fe200000000ff */
[----:B------:R-:W-:-:S02]  /*82f0*/  HADD2.F32 R20, -RZ, R30.H1_H1 ;  /* 0x3000001eff147230 */ /* 0x000fc40000004100 */
[-C--:B------:R-:W-:Y:S01]  /*8300*/  FMUL.FTZ R9, R24, R6.reuse ;  /* 0x0000000618097220 */ /* 0x080fe20000410000 */
[----:B------:R-:W-:Y:S02]  /*8310*/  HADD2.F32 R21, -RZ, R32.H1_H1 ;  /* 0x30000020ff157230 */ /* 0x000fe40000004100 */
[----:B------:R-:W-:Y:S01]  /*8320*/  FMUL.FTZ R12, R27, R7 ;  /* 0x000000071b0c7220 */ /* 0x000fe20000410000 */
[----:B------:R-:W-:Y:S01]  /*8330*/  F2FP.F16.F32.PACK_AB R5, R8, R5 ;  /* 0x000000050805723e */ /* 0x000fe200000000ff */
[C---:B------:R-:W-:Y:S01]  /*8340*/  FMUL.FTZ R13, R20.reuse, R6 ;  /* 0x00000006140d7220 */ /* 0x040fe20000410000 */
[-C--:B------:R-:W-:Y:S01]  /*8350*/  FFMA.FTZ R6, R20, R10.reuse, -R9 ;  /* 0x0000000a14067223 */ /* 0x080fe20000010809 */
[C---:B------:R-:W-:Y:S01]  /*8360*/  FMUL.FTZ R14, R21.reuse, R7 ;  /* 0x00000007150e7220 */ /* 0x040fe20000410000 */
[-C--:B------:R-:W-:Y:S01]  /*8370*/  FFMA.FTZ R7, R21, R11.reuse, -R12 ;  /* 0x0000000b15077223 */ /* 0x080fe2000001080c */
[----:B------:R-:W-:Y:S02]  /*8380*/  FFMA.FTZ R13, R24, R10, R13 ;  /* 0x0000000a180d7223 */ /* 0x000fe4000001000d */
[----:B------:R-:W-:-:S03]  /*8390*/  FFMA.FTZ R14, R27, R11, R14 ;  /* 0x0000000b1b0e7223 */ /* 0x000fc6000001000e */
[----:B------:R-:W-:Y:S02]  /*83a0*/  F2FP.F16.F32.PACK_AB R6, R13, R6 ;  /* 0x000000060d06723e */ /* 0x000fe400000000ff */
[----:B------:R-:W-:-:S05]  /*83b0*/  F2FP.F16.F32.PACK_AB R7, R14, R7 ;  /* 0x000000070e07723e */ /* 0x000fca00000000ff */
[----:B------:R1:W-:Y:S02]  /*83c0*/  STS.128 [R3+0x21400], R4 ;  /* 0x0214000403007388 */ /* 0x0003e40000000c00 */
.L_x_726:
[----:B------:R-:W-:Y:S05]  /*83d0*/  BSYNC B1 ;  /* 0x0000000000017941 */ /* 0x000fea0003800000 */
.L_x_725:
[----:B------:R-:W-:Y:S05]  /*83e0*/  @P1 BRA `(.L_x_724) ;  /* 0x0000001000701947 */ /* 0x000fea0003800000 */
[----:B-1----:R-:W1:Y:S01]  /*83f0*/  LDS.128 R4, [R0+0x1000] ;  /* 0x0010000000047984 */ /* 0x002e620000000c00 */
[----:B------:R-:W-:Y:S02]  /*8400*/  HADD2.F32 R15, -RZ, R29.H0_H0 ;  /* 0x2000001dff0f7230 */ /* 0x000fe40000004100 */
[----:B0-----:R-:W-:Y:S02]  /*8410*/  HADD2.F32 R13, -RZ, R31.H0_H0 ;  /* 0x2000001fff0d7230 */ /* 0x001fe40000004100 */
[----:B---3--:R-:W-:Y:S02]  /*8420*/  HADD2.F32 R24, -RZ, R35.H0_H0 ;  /* 0x20000023ff187230 */ /* 0x008fe40000004100 */
[----:B------:R-:W-:Y:S02]  /*8430*/  HADD2.F32 R20, -RZ, R33.H0_H0 ;  /* 0x20000021ff147230 */ /* 0x000fe40000004100 */
[----:B----4-:R-:W-:Y:S02]  /*8440*/  HADD2.F32 R21, -RZ, R29.H1_H1 ;  /* 0x3000001dff157230 */ /* 0x010fe40000004100 */
[----:B------:R-:W-:-:S02]  /*8450*/  HADD2.F32 R26, -RZ, R35.H1_H1 ;  /* 0x30000023ff1a7230 */ /* 0x000fc40000004100 */
[--C-:B-1----:R-:W-:Y:S02]  /*8460*/  HADD2.F32 R3, -RZ, R4.reuse.H0_H0 ;  /* 0x20000004ff037230 */ /* 0x102fe40000004100 */
[----:B------:R-:W-:Y:S02]  /*8470*/  HADD2.F32 R4, -RZ, R4.H1_H1 ;  /* 0x30000004ff047230 */ /* 0x000fe40000004100 */
[--C-:B------:R-:W-:Y:S02]  /*8480*/  HADD2.F32 R8, -RZ, R5.reuse.H0_H0 ;  /* 0x20000005ff087230 */ /* 0x100fe40000004100 */
[----:B------:R-:W-:Y:S02]  /*8490*/  HADD2.F32 R5, -RZ, R5.H1_H1 ;  /* 0x30000005ff057230 */ /* 0x000fe40000004100 */
[-C--:B------:R-:W-:Y:S01]  /*84a0*/  FMUL.FTZ R12, R15, R4.reuse ;  /* 0x000000040f0c7220 */ /* 0x080fe20000410000 */
[----:B------:R-:W-:Y:S01]  /*84b0*/  FMUL.FTZ R14, R13, R4 ;  /* 0x000000040d0e7220 */ /* 0x000fe20000410000 */
[----:B------:R-:W-:-:S02]  /*84c0*/  HADD2.F32 R9, -RZ, R6.H0_H0 ;  /* 0x20000006ff097230 */ /* 0x000fc40000004100 */
[----:B------:R-:W-:Y:S01]  /*84d0*/  FMUL.FTZ R11, R24, R5 ;  /* 0x00000005180b7220 */ /* 0x000fe20000410000 */
[----:B------:R-:W-:Y:S01]  /*84e0*/  FFMA.FTZ R4, R13, R3, -R12 ;  /* 0x000000030d047223 */ /* 0x000fe2000001080c */
[--C-:B------:R-:W-:Y:S02]  /*84f0*/  HADD2.F32 R10, -RZ, R7.reuse.H0_H0 ;  /* 0x20000007ff0a7230 */ /* 0x100fe40000004100 */
[C---:B------:R-:W-:Y:S01]  /*8500*/  FMUL.FTZ R13, R20.reuse, R5 ;  /* 0x00000005140d7220 */ /* 0x040fe20000410000 */
[----:B------:R-:W-:Y:S02]  /*8510*/  HADD2.F32 R6, -RZ, R6.H1_H1 ;  /* 0x30000006ff067230 */ /* 0x000fe40000004100 */
[----:B------:R-:W-:Y:S01]  /*8520*/  FFMA.FTZ R3, R15, R3, R14 ;  /* 0x000000030f037223 */ /* 0x000fe2000001000e */
[----:B------:R-:W-:Y:S02]  /*8530*/  HADD2.F32 R7, -RZ, R7.H1_H1 ;  /* 0x30000007ff077230 */ /* 0x000fe40000004100 */
[----:B------:R-:W-:Y:S01]  /*8540*/  FFMA.FTZ R5, R20, R8, -R11 ;  /* 0x0000000814057223 */ /* 0x000fe2000001080b */
[----:B------:R-:W-:-:S02]  /*8550*/  HADD2.F32 R15, -RZ, R31.H1_H1 ;  /* 0x3000001fff0f7230 */ /* 0x000fc40000004100 */
[----:B------:R-:W-:Y:S01]  /*8560*/  FFMA.FTZ R8, R24, R8, R13 ;  /* 0x0000000818087223 */ /* 0x000fe2000001000d */
[----:B------:R-:W-:Y:S02]  /*8570*/  HADD2.F32 R20, -RZ, R33.H1_H1 ;  /* 0x30000021ff147230 */ /* 0x000fe40000004100 */
[-C--:B------:R-:W-:Y:S01]  /*8580*/  FMUL.FTZ R12, R21, R6.reuse ;  /* 0x00000006150c7220 */ /* 0x080fe20000410000 */
[-C--:B------:R-:W-:Y:S01]  /*8590*/  FMUL.FTZ R11, R26, R7.reuse ;  /* 0x000000071a0b7220 */ /* 0x080fe20000410000 */
[----:B------:R-:W-:Y:S01]  /*85a0*/  FMUL.FTZ R14, R15, R6 ;  /* 0x000000060f0e7220 */ /* 0x000fe20000410000 */
[----:B------:R-:W-:Y:S01]  /*85b0*/  F2FP.F16.F32.PACK_AB R4, R3, R4 ;  /* 0x000000040304723e */ /* 0x000fe200000000ff */
[C---:B------:R-:W-:Y:S01]  /*85c0*/  FMUL.FTZ R13, R20.reuse, R7 ;  /* 0x00000007140d7220 */ /* 0x040fe20000410000 */
[-C--:B------:R-:W-:Y:S01]  /*85d0*/  FFMA.FTZ R6, R15, R9.reuse, -R12 ;  /* 0x000000090f067223 */ /* 0x080fe2000001080c */
[-C--:B------:R-:W-:Y:S01]  /*85e0*/  FFMA.FTZ R7, R20, R10.reuse, -R11 ;  /* 0x0000000a14077223 */ /* 0x080fe2000001080b */
[----:B------:R-:W-:Y:S01]  /*85f0*/  FFMA.FTZ R9, R21, R9, R14 ;  /* 0x0000000915097223 */ /* 0x000fe2000001000e */
[----:B------:R-:W-:Y:S01]  /*8600*/  FFMA.FTZ R10, R26, R10, R13 ;  /* 0x0000000a1a0a7223 */ /* 0x000fe2000001000d */
[----:B------:R-:W-:-:S03]  /*8610*/  F2FP.F16.F32.PACK_AB R5, R8, R5 ;  /* 0x000000050805723e */ /* 0x000fc600000000ff */
[----:B------:R-:W-:Y:S02]  /*8620*/  F2FP.F16.F32.PACK_AB R6, R9, R6 ;  /* 0x000000060906723e */ /* 0x000fe400000000ff */
[----:B------:R-:W-:-:S05]  /*8630*/  F2FP.F16.F32.PACK_AB R7, R10, R7 ;  /* 0x000000070a07723e */ /* 0x000fca00000000ff */
[----:B------:R2:W-:Y:S01]  /*8640*/  STS.128 [R0+0x1000], R4 ;  /* 0x0010000400007388 */ /* 0x0005e20000000c00 */
[----:B------:R-:W-:Y:S05]  /*8650*/  BRA `(.L_x_724) ;  /* 0x0000000c00d47947 */ /* 0x000fea0003800000 */
.L_x_714:
[----:B------:R-:W-:-:S03]  /*8660*/  UMOV UR4, 0xffffffff ;  /* 0xffffffff00047882 */ /* 0x000fc60000000000 */
[----:B------:R-:W-:Y:S05]  /*8670*/  BRA.DIV UR4, `(.L_x_727) ;  /* 0x0000012e04fc7947 */ /* 0x000fea000b800000 */
[----:B------:R-:W0:Y:S04]  /*8680*/  SHFL.IDX PT, R0, R26, RZ, 0x1c1f ;  /* 0x001c1fff1a007589 */ /* 0x000e2800000e0000 */
[----:B------:R-:W1:Y:S04]  /*8690*/  SHFL.IDX PT, R3, R25, RZ, 0x1c1f ;  /* 0x001c1fff19037589 */ /* 0x000e6800000e0000 */
[----:B------:R2:W3:Y:S04]  /*86a0*/  SHFL.IDX PT, R5, R24, RZ, 0x1c1f ;  /* 0x001c1fff18057589 */ /* 0x0004e800000e0000 */
[----:B------:R2:W4:Y:S01]  /*86b0*/  SHFL.IDX PT, R14, R28, RZ, 0x1c1f ;  /* 0x001c1fff1c0e7589 */ /* 0x00052200000e0000 */
[----:B0-----:R-:W-:-:S02]  /*86c0*/  IMAD.MOV.U32 R13, RZ, RZ, R0 ;  /* 0x000000ffff0d7224 */ /* 0x001fc400078e0000 */
[----:B-12---:R-:W-:-:S07]  /*86d0*/  IMAD.MOV.U32 R12, RZ, RZ, R3 ;  /* 0x000000ffff0c7224 */ /* 0x006fce00078e0003 */
.L_x_973:
[----:B------:R-:W-:Y:S01]  /*86e0*/  ULDC UR4, c[0x0][0x448] ;  /* 0x0001120000047ab9 */ /* 0x000fe20000000800 */
[----:B------:R-:W-:Y:S01]  /*86f0*/  LEA.HI R0, R209, R209, RZ, 0x1 ;  /* 0x000000d1d1007211 */ /* 0x000fe200078f08ff */
[----:B------:R-:W-:Y:S01]  /*8700*/  IMAD R3, R155, UR4, RZ ;  /* 0x000000049b037c24 */ /* 0x000fe2000f8e02ff */
[----:B------:R-:W-:Y:S01]  /*8710*/  BSSY B1, `(.L_x_728) ;  /* 0x0000013000017945 */ /* 0x000fe20003800000 */
[----:B---3--:R-:W-:Y:S01]  /*8720*/  IMAD.MOV.U32 R15, RZ, RZ, R5 ;  /* 0x000000ffff0f7224 */ /* 0x008fe200078e0005 */
[----:B------:R-:W-:Y:S02]  /*8730*/  LOP3.LUT R0, R0, 0xfffffffe, RZ, 0xc0, !PT ;  /* 0xfffffffe00007812 */ /* 0x000fe400078ec0ff */
[----:B------:R-:W-:Y:S02]  /*8740*/  CS2R R6, SRZ ;  /* 0x0000000000067805 */ /* 0x000fe4000001ff00 */
[----:B------:R-:W-:Y:S01]  /*8750*/  ISETP.GE.AND P0, PT, R4, R3, PT ;  /* 0x000000030400720c */ /* 0x000fe20003f06270 */
[----:B------:R-:W-:Y:S01]  /*8760*/  IMAD R3, R153, -0x40, R3 ;  /* 0xffffffc099037824 */ /* 0x000fe200078e0203 */
[----:B------:R-:W-:-:S02]  /*8770*/  CS2R R4, SRZ ;  /* 0x0000000000047805 */ /* 0x000fc4000001ff00 */
[----:B------:R-:W-:Y:S01]  /*8780*/  CS2R R10, SRZ ;  /* 0x00000000000a7805 */ /* 0x000fe2000001ff00 */
[----:B------:R-:W-:Y:S01]  /*8790*/  IMAD.IADD R0, R209, 0x1, -R0 ;  /* 0x00000001d1007824 */ /* 0x000fe200078e0a00 */
[----:B------:R-:W-:-:S07]  /*87a0*/  CS2R R8, SRZ ;  /* 0x0000000000087805 */ /* 0x000fce000001ff00 */
[----:B------:R-:W-:Y:S05]  /*87b0*/  @P0 BRA `(.L_x_729) ;  /* 0x0000000000200947 */ /* 0x000fea0003800000 */
[----:B------:R-:W-:Y:S01]  /*87c0*/  ULDC UR4, c[0x0][0x3f4] ;  /* 0x0000fd0000047ab9 */ /* 0x000fe20000000800 */
[----:B------:R-:W-:Y:S02]  /*87d0*/  CS2R R6, SRZ ;  /* 0x0000000000067805 */ /* 0x000fe4000001ff00 */
[----:B------:R-:W-:-:S13]  /*87e0*/  ISETP.GE.AND P0, PT, R16, UR4, PT ;  /* 0x0000000410007c0c */ /* 0x000fda000bf06270 */
[----:B------:R-:W-:Y:S05]  /*87f0*/  @P0 BRA `(.L_x_729) ;  /* 0x0000000000100947 */ /* 0x000fea0003800000 */
[----:B------:R-:W-:-:S04]  /*8800*/  IMAD.WIDE R12, R16, 0x2, R12 ;  /* 0x00000002100c7825 */ /* 0x000fc800078e020c */
[----:B----4-:R-:W-:Y:S01]  /*8810*/  IMAD.WIDE R14, R16, 0x2, R14 ;  /* 0x00000002100e7825 */ /* 0x010fe200078e020e */
[----:B------:R0:W5:Y:S04]  /*8820*/  LD.E.128 R8, desc[UR42][R12.64] ;  /* 0x0000002a0c087980 */ /* 0x000168000c101d00 */
[----:B------:R0:W5:Y:S02]  /*8830*/  LD.E.128 R4, desc[UR42][R14.64] ;  /* 0x0000002a0e047980 */ /* 0x000164000c101d00 */
.L_x_729:
[----:B------:R-:W-:Y:S05]  /*8840*/  BSYNC B1 ;  /* 0x0000000000017941 */ /* 0x000fea0003800000 */
.L_x_728:
[----:B0-----:R-:W-:Y:S01]  /*8850*/  SHF.L.U32 R13, R0, 0x1f, RZ ;  /* 0x0000001f000d7819 */ /* 0x001fe200000006ff */
[----:B------:R-:W0:Y:S01]  /*8860*/  LDC R15, c[0x0][0x3f4] ;  /* 0x0000fd00ff0f7b82 */ /* 0x000e220000000800 */
[--C-:B-----5:R-:W-:Y:S01]  /*8870*/  IMAD.MOV.U32 R43, RZ, RZ, R9.reuse ;  /* 0x000000ffff2b7224 */ /* 0x120fe200078e0009 */
[--C-:B------:R-:W-:Y:S01]  /*8880*/  SHF.R.U64 R20, R8, 0x10, R9.reuse ;  /* 0x0000001008147819 */ /* 0x100fe20000001209 */
[----:B------:R-:W-:Y:S01]  /*8890*/  IMAD.MOV.U32 R12, RZ, RZ, R10 ;  /* 0x000000ffff0c7224 */ /* 0x000fe200078e000a */
[----:B------:R-:W-:Y:S01]  /*88a0*/  SHF.R.U32.HI R44, RZ, 0x10, R9 ;  /* 0x00000010ff2c7819 */ /* 0x000fe20000011609 */
[----:B----4-:R-:W-:Y:S01]  /*88b0*/  IMAD.MOV.U32 R14, RZ, RZ, R8 ;  /* 0x000000ffff0e7224 */ /* 0x010fe200078e0008 */
[--C-:B------:R-:W-:Y:S01]  /*88c0*/  SHF.R.U64 R9, R10, 0x10, R11.reuse ;  /* 0x000000100a097819 */ /* 0x100fe2000000120b */
[--C-:B------:R-:W-:Y:S01]  /*88d0*/  IMAD.MOV.U32 R0, RZ, RZ, R11.reuse ;  /* 0x000000ffff007224 */ /* 0x100fe200078e000b */
[----:B------:R-:W1:Y:S01]  /*88e0*/  SYNCS.PHASECHK.TRANS64.TRYWAIT P1, [R2+URZ+0x28c00], R13 ;  /* 0x028c000d020075a7 */ /* 0x000e62000802017f */
[----:B------:R-:W-:Y:S01]  /*88f0*/  SHF.R.U32.HI R10, RZ, 0x10, R11 ;  /* 0x00000010ff0a7819 */ /* 0x000fe2000001160b */
[----:B------:R-:W-:Y:S01]  /*8900*/  IMAD.MOV.U32 R8, RZ, RZ, R4 ;  /* 0x000000ffff087224 */ /* 0x000fe200078e0004 */
[--C-:B------:R-:W-:Y:S01]  /*8910*/  SHF.R.U64 R11, R4, 0x10, R5.reuse ;  /* 0x00000010040b7819 */ /* 0x100fe20000001205 */
[--C-:B------:R-:W-:Y:S01]  /*8920*/  IMAD.MOV.U32 R42, RZ, RZ, R5.reuse ;  /* 0x000000ffff2a7224 */ /* 0x100fe200078e0005 */
[----:B------:R-:W-:Y:S01]  /*8930*/  SHF.R.U32.HI R45, RZ, 0x10, R5 ;  /* 0x00000010ff2d7819 */ /* 0x000fe20000011605 */
[----:B------:R-:W-:Y:S01]  /*8940*/  IMAD.MOV.U32 R40, RZ, RZ, R6 ;  /* 0x000000ffff287224 */ /* 0x000fe200078e0006 */
[----:B------:R-:W-:Y:S01]  /*8950*/  VIMNMX R4, R3, 0x40, PT ;  /* 0x0000004003047848 */ /* 0x000fe20003fe0100 */
[----:B------:R-:W-:Y:S01]  /*8960*/  VIADD R41, R19, 0x20 ;  /* 0x0000002013297836 */ /* 0x000fe20000000000 */
[--C-:B------:R-:W-:Y:S01]  /*8970*/  SHF.R.U64 R6, R6, 0x10, R7.reuse ;  /* 0x0000001006067819 */ /* 0x100fe20000001207 */
[--C-:B------:R-:W-:Y:S01]  /*8980*/  IMAD.MOV.U32 R5, RZ, RZ, R7.reuse ;  /* 0x000000ffff057224 */ /* 0x100fe200078e0007 */
[----:B------:R-:W-:Y:S01]  /*8990*/  SHF.R.U32.HI R7, RZ, 0x10, R7 ;  /* 0x00000010ff077819 */ /* 0x000fe20000011607 */
[----:B------:R-:W-:Y:S01]  /*89a0*/  BSSY B1, `(.L_x_730) ;  /* 0x000000e000017945 */ /* 0x000fe20003800000 */
[----:B------:R-:W-:-:S02]  /*89b0*/  PRMT R42, R42, 0x5410, R14 ;  /* 0x000054102a2a7816 */ /* 0x000fc4000000000e */
[----:B------:R-:W-:Y:S02]  /*89c0*/  PRMT R43, R43, 0x5410, R20 ;  /* 0x000054102b2b7816 */ /* 0x000fe40000000014 */
[C---:B0-----:R-:W-:Y:S02]  /*89d0*/  ISETP.GE.AND P0, PT, R16.reuse, R15, PT ;  /* 0x0000000f1000720c */ /* 0x041fe40003f06270 */
[----:B------:R-:W-:Y:S02]  /*89e0*/  PRMT R12, R9, 0x5410, R12 ;  /* 0x00005410090c7816 */ /* 0x000fe4000000000c */
[-C--:B------:R-:W-:Y:S02]  /*89f0*/  ISETP.GE.OR P2, PT, R19, R4.reuse, P0 ;  /* 0x000000041300720c */ /* 0x080fe40000746670 */
[----:B------:R-:W-:Y:S01]  /*8a00*/  ISETP.GE.OR P0, PT, R41, R4, P0 ;  /* 0x000000042900720c */ /* 0x000fe20000706670 */
[----:B------:R-:W-:Y:S01]  /*8a10*/  IMAD.IADD R4, R16, 0x1, R15 ;  /* 0x0000000110047824 */ /* 0x000fe200078e020f */
[----:B------:R-:W-:-:S02]  /*8a20*/  PRMT R0, R10, 0x5410, R0 ;  /* 0x000054100a007816 */ /* 0x000fc40000000000 */
[----:B------:R-:W-:Y:S02]  /*8a30*/  PRMT R40, R40, 0x5410, R8 ;  /* 0x0000541028287816 */ /* 0x000fe40000000008 */
[----:B------:R-:W-:Y:S02]  /*8a40*/  PRMT R44, R44, 0x5410, R11 ;  /* 0x000054102c2c7816 */ /* 0x000fe4000000000b */
[----:B------:R-:W-:Y:S02]  /*8a50*/  PRMT R3, R7, 0x5410, R5 ;  /* 0x0000541007037816 */ /* 0x000fe40000000005 */
[----:B------:R-:W-:Y:S01]  /*8a60*/  PRMT R45, R45, 0x5410, R6 ;  /* 0x000054102d2d7816 */ /* 0x000fe20000000006 */
[----:B-1----:R-:W-:Y:S06]  /*8a70*/  @!P1 BRA `(.L_x_731) ;  /* 0x0000012c00749947 */ /* 0x002fec0003800000 */
.L_x_974:
[----:B------:R-:W-:Y:S05]  /*8a80*/  BSYNC B1 ;  /* 0x0000000000017941 */ /* 0x000fea0003800000 */
.L_x_730:
[----:B------:R-:W-:Y:S01]  /*8a90*/  BSSY B1, `(.L_x_732) ;  /* 0x0000059000017945 */ /* 0x000fe20003800000 */
[----:B0-----:R-:W-:-:S03]  /*8aa0*/  LOP3.LUT R13, R4, 0x38, RZ, 0xc0, !PT ;  /* 0x00000038040d7812 */ /* 0x001fc600078ec0ff */
[----:B------:R-:W-:Y:S05]  /*8ab0*/  @P2 BRA `(.L_x_733) ;  /* 0x0000000400582947 */ /* 0x000fea0003800000 */
[----:B------:R-:W-:Y:S02]  /*8ac0*/  IMAD.SHL.U32 R4, R188, 0x40, RZ ;  /* 0x00000040bc047824 */ /* 0x000fe400078e00ff */
[----:B------:R-:W-:Y:S02]  /*8ad0*/  HADD2.F32 R31, -RZ, R40.H1_H1 ;  /* 0x30000028ff1f7230 */ /* 0x000fe40000004100 */
[----:B------:R-:W-:Y:S01]  /*8ae0*/  HADD2.F32 R29, -RZ, R42.H1_H1 ;  /* 0x3000002aff1d7230 */ /* 0x000fe20000004100 */
[----:B------:R-:W-:Y:S01]  /*8af0*/  LOP3.LUT R8, R4, 0x1c0, RZ, 0xc0, !PT ;  /* 0x000001c004087812 */ /* 0x000fe200078ec0ff */
[----:B------:R-:W-:-:S03]  /*8b00*/  HADD2.F32 R33, -RZ, R44.H1_H1 ;  /* 0x3000002cff217230 */ /* 0x000fc60000004100 */
[----:B------:R-:W-:Y:S02]  /*8b10*/  SHF.R.U32.HI R7, RZ, 0x3, R8 ;  /* 0x00000003ff077819 */ /* 0x000fe40000011608 */
[----:B------:R-:W-:Y:S02]  /*8b20*/  LOP3.LUT R4, R8, 0x38, R16, 0xf8, !PT ;  /* 0x0000003808047812 */ /* 0x000fe400078ef810 */
[----:B------:R-:W-:Y:S02]  /*8b30*/  LOP3.LUT R8, R7, R13, R8, 0x1e, !PT ;  /* 0x0000000d07087212 */ /* 0x000fe400078e1e08 */
[----:B------:R-:W-:-:S03]  /*8b40*/  LOP3.LUT R4, R4, R7, RZ, 0x3c, !PT ;  /* 0x0000000704047212 */ /* 0x000fc600078e3cff */
[C---:B------:R-:W-:Y:S02]  /*8b50*/  IMAD R9, R193.reuse, 0x200, R8 ;  /* 0x00000200c1097824 */ /* 0x040fe400078e0208 */
[----:B------:R-:W-:Y:S02]  /*8b60*/  IMAD R5, R193, 0x200, R4 ;  /* 0x00000200c1057824 */ /* 0x000fe400078e0204 */
[--C-:B------:R-:W-:Y:S02]  /*8b70*/  IMAD R38, R9, 0x2, R2.reuse ;  /* 0x0000000209267824 */ /* 0x100fe400078e0202 */
[----:B------:R-:W-:-:S03]  /*8b80*/  IMAD R36, R5, 0x2, R2 ;  /* 0x0000000205247824 */ /* 0x000fc600078e0202 */
[----:B------:R-:W0:Y:S04]  /*8b90*/  LDS.128 R8, [R38+0x20400] ;  /* 0x0204000026087984 */ /* 0x000e280000000c00 */
[----:B------:R-:W1:Y:S01]  /*8ba0*/  LDS.128 R4, [R36+0x20400] ;  /* 0x0204000024047984 */ /* 0x000e620000000c00 */
[--C-:B0-----:R-:W-:Y:S02]  /*8bb0*/  HADD2.F32 R24, -RZ, R8.reuse.H0_H0 ;  /* 0x20000008ff187230 */ /* 0x101fe40000004100 */
[----:B------:R-:W-:Y:S02]  /*8bc0*/  HADD2.F32 R8, -RZ, R8.H1_H1 ;  /* 0x30000008ff087230 */ /* 0x000fe40000004100 */
[----:B-1----:R-:W-:Y:S02]  /*8bd0*/  HADD2.F32 R14, -RZ, R4.H0_H0 ;  /* 0x20000004ff0e7230 */ /* 0x002fe40000004100 */
[C---:B------:R-:W-:Y:S01]  /*8be0*/  FMUL.FTZ R35, R24.reuse, R31 ;  /* 0x0000001f18237220 */ /* 0x040fe20000410000 */
[----:B------:R-:W-:Y:S01]  /*8bf0*/  FMUL.FTZ R37, R24, R29 ;  /* 0x0000001d18257220 */ /* 0x000fe20000410000 */
[----:B------:R-:W-:-:S02]  /*8c00*/  HADD2.F32 R25, -RZ, R9.H0_H0 ;  /* 0x20000009ff197230 */ /* 0x000fc40000004100 */
[----:B------:R-:W-:Y:S01]  /*8c10*/  FMUL.FTZ R39, R8, R33 ;  /* 0x0000002108277220 */ /* 0x000fe20000410000 */
[C---:B------:R-:W-:Y:S01]  /*8c20*/  FFMA.FTZ R35, R14.reuse, R29, -R35 ;  /* 0x0000001d0e237223 */ /* 0x040fe20000010823 */
[--C-:B------:R-:W-:Y:S02]  /*8c30*/  HADD2.F32 R29, -RZ, R43.reuse.H1_H1 ;  /* 0x3000002bff1d7230 */ /* 0x100fe40000004100 */
[----:B------:R-:W-:Y:S01]  /*8c40*/  FFMA.FTZ R37, R14, R31, R37 ;  /* 0x0000001f0e257223 */ /* 0x000fe20000010025 */
[----:B------:R-:W-:Y:S02]  /*8c50*/  HADD2.F32 R24, -RZ, R42.H0_H0 ;  /* 0x2000002aff187230 */ /* 0x000fe40000004100 */
[----:B------:R-:W-:Y:S02]  /*8c60*/  HADD2.F32 R14, -RZ, R43.H0_H0 ;  /* 0x2000002bff0e7230 */ /* 0x000fe40000004100 */
[----:B------:R-:W-:Y:S01]  /*8c70*/  FMUL.FTZ R31, R8, R29 ;  /* 0x0000001d081f7220 */ /* 0x000fe20000410000 */
[----:B------:R-:W-:-:S02]  /*8c80*/  HADD2.F32 R4, -RZ, R4.H1_H1 ;  /* 0x30000004ff047230 */ /* 0x000fc40000004100 */
[C---:B------:R-:W-:Y:S01]  /*8c90*/  FMUL.FTZ R32, R25.reuse, R24 ;  /* 0x0000001819207220 */ /* 0x040fe20000410000 */
[----:B------:R-:W-:Y:S02]  /*8ca0*/  HADD2.F32 R15, -RZ, R5.H0_H0 ;  /* 0x20000005ff0f7230 */ /* 0x000fe40000004100 */
[----:B------:R-:W-:Y:S01]  /*8cb0*/  FMUL.FTZ R25, R25, R14 ;  /* 0x0000000e19197220 */ /* 0x000fe20000410000 */
[----:B------:R-:W-:Y:S02]  /*8cc0*/  HADD2.F32 R9, -RZ, R9.H1_H1 ;  /* 0x30000009ff097230 */ /* 0x000fe40000004100 */
[C---:B------:R-:W-:Y:S01]  /*8cd0*/  FFMA.FTZ R28, R4.reuse, R29, -R39 ;  /* 0x0000001d041c7223 */ /* 0x040fe20000010827 */
[----:B------:R-:W-:Y:S01]  /*8ce0*/  FFMA.FTZ R30, R4, R33, R31 ;  /* 0x00000021041e7223 */ /* 0x000fe2000001001f */
[----:B------:R-:W-:Y:S02]  /*8cf0*/  HADD2.F32 R8, -RZ, R45.H0_H0 ;  /* 0x2000002dff087230 */ /* 0x000fe40000004100 */
[----:B------:R-:W-:Y:S01]  /*8d00*/  FFMA.FTZ R24, R15, R24, R25 ;  /* 0x000000180f187223 */ /* 0x000fe20000010019 */
[----:B------:R-:W-:-:S02]  /*8d10*/  HADD2.F32 R4, -RZ, R44.H0_H0 ;  /* 0x2000002cff047230 */ /* 0x000fc40000004100 */
[----:B------:R-:W-:Y:S01]  /*8d20*/  FFMA.FTZ R32, R15, R14, -R32 ;  /* 0x0000000e0f207223 */ /* 0x000fe20000010820 */
[----:B------:R-:W-:Y:S02]  /*8d30*/  HADD2.F32 R26, -RZ, R10.H0_H0 ;  /* 0x2000000aff1a7230 */ /* 0x000fe40000004100 */
[C---:B------:R-:W-:Y:S01]  /*8d40*/  FMUL.FTZ R14, R9.reuse, R8 ;  /* 0x00000008090e7220 */ /* 0x040fe20000410000 */
[----:B------:R-:W-:Y:S02]  /*8d50*/  HADD2.F32 R25, -RZ, R40.H0_H0 ;  /* 0x20000028ff197230 */ /* 0x000fe40000004100 */
[----:B------:R-:W-:Y:S01]  /*8d60*/  FMUL.FTZ R34, R9, R4 ;  /* 0x0000000409227220 */ /* 0x000fe20000410000 */
[----:B------:R-:W-:Y:S02]  /*8d70*/  HADD2.F32 R5, -RZ, R5.H1_H1 ;  /* 0x30000005ff057230 */ /* 0x000fe40000004100 */
[----:B------:R-:W-:Y:S02]  /*8d80*/  HADD2.F32 R20, -RZ, R6.H0_H0 ;  /* 0x20000006ff147230 */ /* 0x000fe40000004100 */
[----:B------:R-:W-:Y:S01]  /*8d90*/  FMUL.FTZ R39, R26, R25 ;  /* 0x000000191a277220 */ /* 0x000fe20000410000 */
[----:B------:R-:W-:-:S02]  /*8da0*/  HADD2.F32 R15, -RZ, R12.H1_H1 ;  /* 0x3000000cff0f7230 */ /* 0x000fc40000004100 */
[C---:B------:R-:W-:Y:S01]  /*8db0*/  FFMA.FTZ R31, R5.reuse, R4, -R14 ;  /* 0x00000004051f7223 */ /* 0x040fe2000001080e */
[----:B------:R-:W-:Y:S02]  /*8dc0*/  HADD2.F32 R10, -RZ, R10.H1_H1 ;  /* 0x3000000aff0a7230 */ /* 0x000fe40000004100 */
[----:B------:R-:W-:Y:S01]  /*8dd0*/  FFMA.FTZ R33, R5, R8, R34 ;  /* 0x0000000805217223 */ /* 0x000fe20000010022 */
[----:B------:R-:W-:Y:S02]  /*8de0*/  HADD2.F32 R29, -RZ, R45.H1_H1 ;  /* 0x3000002dff1d7230 */ /* 0x000fe40000004100 */
[-C--:B------:R-:W-:Y:S01]  /*8df0*/  FMUL.FTZ R26, R26, R15.reuse ;  /* 0x0000000f1a1a7220 */ /* 0x080fe20000410000 */
[----:B------:R-:W-:Y:S02]  /*8e00*/  HADD2.F32 R9, -RZ, R12.H0_H0 ;  /* 0x2000000cff097230 */ /* 0x000fe40000004100 */
[----:B------:R-:W-:Y:S01]  /*8e10*/  FFMA.FTZ R39, R20, R15, -R39 ;  /* 0x0000000f14277223 */ /* 0x000fe20000010827 */
[----:B------:R-:W-:-:S02]  /*8e20*/  HADD2.F32 R6, -RZ, R6.H1_H1 ;  /* 0x30000006ff067230 */ /* 0x000fc40000004100 */
[C---:B------:R-:W-:Y:S01]  /*8e30*/  FMUL.FTZ R5, R10.reuse, R29 ;  /* 0x0000001d0a057220 */ /* 0x040fe20000410000 */
[--C-:B------:R-:W-:Y:S02]  /*8e40*/  HADD2.F32 R27, -RZ, R11.reuse.H0_H0 ;  /* 0x2000000bff1b7230 */ /* 0x100fe40000004100 */
[----:B------:R-:W-:Y:S01]  /*8e50*/  FMUL.FTZ R15, R10, R9 ;  /* 0x000000090a0f7220 */ /* 0x000fe20000410000 */
[----:B------:R-:W-:Y:S02]  /*8e60*/  HADD2.F32 R11, -RZ, R11.H1_H1 ;  /* 0x3000000bff0b7230 */ /* 0x000fe40000004100 */
[----:B------:R-:W-:Y:S01]  /*8e70*/  FFMA.FTZ R26, R20, R25, R26 ;  /* 0x00000019141a7223 */ /* 0x000fe2000001001a */
[--C-:B------:R-:W-:Y:S02]  /*8e80*/  HADD2.F32 R10, -RZ, R3.reuse.H1_H1 ;  /* 0x30000003ff0a7230 */ /* 0x100fe40000004100 */
[----:B------:R-:W-:Y:S01]  /*8e90*/  FFMA.FTZ R20, R6, R9, -R5 ;  /* 0x0000000906147223 */ /* 0x000fe20000010805 */
[----:B------:R-:W-:-:S02]  /*8ea0*/  HADD2.F32 R14, -RZ, R3.H0_H0 ;  /* 0x20000003ff0e7230 */ /* 0x000fc40000004100 */
[----:B------:R-:W-:Y:S01]  /*8eb0*/  FFMA.FTZ R15, R6, R29, R15 ;  /* 0x0000001d060f7223 */ /* 0x000fe2000001000f */
[--C-:B------:R-:W-:Y:S02]  /*8ec0*/  HADD2.F32 R4, -RZ, R0.reuse.H1_H1 ;  /* 0x30000000ff047230 */ /* 0x100fe40000004100 */
[----:B------:R-:W-:Y:S01]  /*8ed0*/  FMUL.FTZ R6, R27, R10 ;  /* 0x0000000a1b067220 */ /* 0x000fe20000410000 */
[----:B------:R-:W-:Y:S02]  /*8ee0*/  HADD2.F32 R8, -RZ, R0.H0_H0 ;  /* 0x20000000ff087230 */ /* 0x000fe40000004100 */
[----:B------:R-:W-:Y:S01]  /*8ef0*/  FMUL.FTZ R34, R11, R14 ;  /* 0x0000000e0b227220 */ /* 0x000fe20000410000 */
[--C-:B------:R-:W-:Y:S02]  /*8f00*/  HADD2.F32 R21, -RZ, R7.reuse.H0_H0 ;  /* 0x20000007ff157230 */ /* 0x100fe40000004100 */
[----:B------:R-:W-:Y:S01]  /*8f10*/  FMUL.FTZ R27, R27, R4 ;  /* 0x000000041b1b7220 */ /* 0x000fe20000410000 */
[----:B------:R-:W-:-:S02]  /*8f20*/  HADD2.F32 R7, -RZ, R7.H1_H1 ;  /* 0x30000007ff077230 */ /* 0x000fc40000004100 */
[----:B------:R-:W-:Y:S01]  /*8f30*/  FMUL.FTZ R5, R11, R8 ;  /* 0x000000080b057220 */ /* 0x000fe20000410000 */
[----:B------:R-:W-:Y:S01]  /*8f40*/  F2FP.F16.F32.PACK_AB R9, R33, R24 ;  /* 0x000000182109723e */ /* 0x000fe200000000ff */
[C---:B------:R-:W-:Y:S01]  /*8f50*/  FFMA.FTZ R11, R21.reuse, R4, -R6 ;  /* 0x00000004150b7223 */ /* 0x040fe20000010806 */
[----:B------:R-:W-:Y:S01]  /*8f60*/  FFMA.FTZ R27, R21, R10, R27 ;  /* 0x0000000a151b7223 */ /* 0x000fe2000001001b */
[C---:B------:R-:W-:Y:S01]  /*8f70*/  FFMA.FTZ R34, R7.reuse, R8, -R34 ;  /* 0x0000000807227223 */ /* 0x040fe20000010822 */
[----:B------:R-:W-:Y:S01]  /*8f80*/  FFMA.FTZ R14, R7, R14, R5 ;  /* 0x0000000e070e7223 */ /* 0x000fe20000010005 */
[----:B------:R-:W-:Y:S02]  /*8f90*/  F2FP.F16.F32.PACK_AB R4, R28, R35 ;  /* 0x000000231c04723e */ /* 0x000fe400000000ff */
[----:B------:R-:W-:Y:S02]  /*8fa0*/  F2FP.F16.F32.PACK_AB R5, R31, R32 ;  /* 0x000000201f05723e */ /* 0x000fe400000000ff */
[----:B------:R-:W-:-:S02]  /*8fb0*/  F2FP.F16.F32.PACK_AB R6, R20, R39 ;  /* 0x000000271406723e */ /* 0x000fc400000000ff */
[----:B------:R-:W-:Y:S02]  /*8fc0*/  F2FP.F16.F32.PACK_AB R7, R34, R11 ;  /* 0x0000000b2207723e */ /* 0x000fe400000000ff */
[----:B------:R-:W-:Y:S02]  /*8fd0*/  F2FP.F16.F32.PACK_AB R8, R30, R37 ;  /* 0x000000251e08723e */ /* 0x000fe400000000ff */
[----:B------:R-:W-:Y:S01]  /*8fe0*/  F2FP.F16.F32.PACK_AB R10, R15, R26 ;  /* 0x0000001a0f0a723e */ /* 0x000fe200000000ff */
[----:B------:R0:W-:Y:S01]  /*8ff0*/  STS.128 [R36+0x20400], R4 ;  /* 0x0204000424007388 */ /* 0x0001e20000000c00 */
[----:B------:R-:W-:-:S05]  /*9000*/  F2FP.F16.F32.PACK_AB R11, R14, R27 ;  /* 0x0000001b0e0b723e */ /* 0x000fca00000000ff */
[----:B------:R0:W-:Y:S02]  /*9010*/  STS.128 [R38+0x20400], R8 ;  /* 0x0204000826007388 */ /* 0x0001e40000000c00 */
.L_x_733:
[----:B------:R-:W-:Y:S05]  /*9020*/  BSYNC B1 ;  /* 0x0000000000017941 */ /* 0x000fea0003800000 */
.L_x_732:
[----:B------:R-:W-:Y:S05]  /*9030*/  @P0 BRA `(.L_x_724) ;  /* 0x00000004005c0947 */ /* 0x000fea0003800000 */
[----:B0-----:R-:W2:Y:S01]  /*9040*/  LDL R36, [R1+0x64] ;  /* 0x0000640001247983 */ /* 0x001ea20000100800 */
[----:B------:R-:W-:Y:S01]  /*9050*/  SHF.R.S32.HI R4, RZ, 0x1f, R41 ;  /* 0x0000001fff047819 */ /* 0x000fe20000011429 */
[----:B------:R-:W-:Y:S02]  /*9060*/  IMAD.SHL.U32 R5, R41, 0x40, RZ ;  /* 0x0000004029057824 */ /* 0x000fe400078e00ff */
[----:B------:R-:W-:Y:S01]  /*9070*/  HADD2.F32 R28, -RZ, R42.H1_H1 ;  /* 0x3000002aff1c7230 */ /* 0x000fe20000004100 */
[----:B------:R-:W-:Y:S01]  /*9080*/  LEA.HI R4, R4, R41, RZ, 0x3 ;  /* 0x0000002904047211 */ /* 0x000fe200078f18ff */
[----:B------:R-:W-:Y:S01]  /*9090*/  HADD2.F32 R30, -RZ, R40.H1_H1 ;  /* 0x30000028ff1e7230 */ /* 0x000fe20000004100 */
[----:B------:R-:W-:Y:S01]  /*90a0*/  LOP3.LUT R6, R5, 0x1c0, RZ, 0xc0, !PT ;  /* 0x000001c005067812 */ /* 0x000fe200078ec0ff */
[----:B------:R-:W-:Y:S02]  /*90b0*/  HADD2.F32 R32, -RZ, R44.H1_H1 ;  /* 0x3000002cff207230 */ /* 0x000fe40000004100 */
[----:B------:R-:W-:Y:S01]  /*90c0*/  IMAD.SHL.U32 R4, R4, 0x40, RZ ;  /* 0x0000004004047824 */ /* 0x000fe200078e00ff */
[----:B------:R-:W-:Y:S01]  /*90d0*/  SHF.R.U32.HI R5, RZ, 0x3, R6 ;  /* 0x00000003ff057819 */ /* 0x000fe20000011606 */
[----:B------:R-:W-:-:S02]  /*90e0*/  HADD2.F32 R39, -RZ, R42.H0_H0 ;  /* 0x2000002aff277230 */ /* 0x000fc40000004100 */
[----:B------:R-:W-:Y:S01]  /*90f0*/  HADD2.F32 R37, -RZ, R43.H0_H0 ;  /* 0x2000002bff257230 */ /* 0x000fe20000004100 */
[----:B------:R-:W-:Y:S01]  /*9100*/  LOP3.LUT R13, R5, R13, R6, 0x1e, !PT ;  /* 0x0000000d050d7212 */ /* 0x000fe200078e1e06 */
[----:B------:R-:W-:Y:S01]  /*9110*/  HADD2.F32 R41, -RZ, R45.H0_H0 ;  /* 0x2000002dff297230 */ /* 0x000fe20000004100 */
[----:B------:R-:W-:Y:S01]  /*9120*/  LOP3.LUT R8, R4, 0xfffffe00, RZ, 0xc0, !PT ;  /* 0xfffffe0004087812 */ /* 0x000fe200078ec0ff */
[----:B------:R-:W-:-:S04]  /*9130*/  HADD2.F32 R34, -RZ, R40.H0_H0 ;  /* 0x20000028ff227230 */ /* 0x000fc80000004100 */
[----:B------:R-:W-:-:S04]  /*9140*/  IMAD.IADD R13, R8, 0x1, R13 ;  /* 0x00000001080d7824 */ /* 0x000fc800078e020d */
[----:B------:R-:W-:-:S05]  /*9150*/  IMAD R13, R13, 0x2, R2 ;  /* 0x000000020d0d7824 */ /* 0x000fca00078e0202 */
[----:B------:R-:W0:Y:S02]  /*9160*/  LDS.128 R8, [R13+0x20400] ;  /* 0x020400000d087984 */ /* 0x000e240000000c00 */
[--C-:B0-----:R-:W-:Y:S02]  /*9170*/  HADD2.F32 R24, -RZ, R8.reuse.H0_H0 ;  /* 0x20000008ff187230 */ /* 0x101fe40000004100 */
[----:B------:R-:W-:Y:S02]  /*9180*/  HADD2.F32 R8, -RZ, R8.H1_H1 ;  /* 0x30000008ff087230 */ /* 0x000fe40000004100 */
[----:B------:R-:W-:Y:S02]  /*9190*/  HADD2.F32 R25, -RZ, R9.H0_H0 ;  /* 0x20000009ff197230 */ /* 0x000fe40000004100 */
[-C--:B------:R-:W-:Y:S01]  /*91a0*/  FMUL.FTZ R29, R30, R24.reuse ;  /* 0x000000181e1d7220 */ /* 0x080fe20000410000 */
[----:B------:R-:W-:Y:S01]  /*91b0*/  FMUL.FTZ R31, R28, R24 ;  /* 0x000000181c1f7220 */ /* 0x000fe20000410000 */
[----:B------:R-:W-:-:S02]  /*91c0*/  HADD2.F32 R24, -RZ, R43.H1_H1 ;  /* 0x3000002bff187230 */ /* 0x000fc40000004100 */
[-C--:B------:R-:W-:Y:S01]  /*91d0*/  FMUL.FTZ R33, R32, R8.reuse ;  /* 0x0000000820217220 */ /* 0x080fe20000410000 */
[----:B------:R-:W-:Y:S02]  /*91e0*/  HADD2.F32 R9, -RZ, R9.H1_H1 ;  /* 0x30000009ff097230 */ /* 0x000fe40000004100 */
[--C-:B------:R-:W-:Y:S02]  /*91f0*/  HADD2.F32 R26, -RZ, R10.reuse.H0_H0 ;  /* 0x2000000aff1a7230 */ /* 0x100fe40000004100 */
[----:B------:R-:W-:Y:S01]  /*9200*/  FMUL.FTZ R35, R24, R8 ;  /* 0x0000000818237220 */ /* 0x000fe20000410000 */
[----:B------:R-:W-:Y:S02]  /*9210*/  HADD2.F32 R10, -RZ, R10.H1_H1 ;  /* 0x3000000aff0a7230 */ /* 0x000fe40000004100 */
[--C-:B------:R-:W-:Y:S02]  /*9220*/  HADD2.F32 R27, -RZ, R11.reuse.H0_H0 ;  /* 0x2000000bff1b7230 */ /* 0x100fe40000004100 */
[----:B------:R-:W-:Y:S01]  /*9230*/  HADD2.F32 R11, -RZ, R11.H1_H1 ;  /* 0x3000000bff0b7230 */ /* 0x000fe20000004100 */
[----:B--2---:R-:W0:Y:S02]  /*9240*/  LDS.128 R4, [R36+0x20400] ;  /* 0x0204000024047984 */ /* 0x004e240000000c00 */
[----:B0-----:R-:W-:-:S02]  /*9250*/  HADD2.F32 R14, -RZ, R4.H0_H0 ;  /* 0x20000004ff0e7230 */ /* 0x001fc40000004100 */
[----:B------:R-:W-:Y:S02]  /*9260*/  HADD2.F32 R4, -RZ, R4.H1_H1 ;  /* 0x30000004ff047230 */ /* 0x000fe40000004100 */
[--C-:B------:R-:W-:Y:S02]  /*9270*/  HADD2.F32 R15, -RZ, R5.reuse.H0_H0 ;  /* 0x20000005ff0f7230 */ /* 0x100fe40000004100 */
[----:B------:R-:W-:Y:S01]  /*9280*/  FFMA.FTZ R29, R28, R14, -R29 ;  /* 0x0000000e1c1d7223 */ /* 0x000fe2000001081d */
[-C--:B------:R-:W-:Y:S01]  /*9290*/  FMUL.FTZ R28, R37, R25.reuse ;  /* 0x00000019251c7220 */ /* 0x080fe20000410000 */
[----:B------:R-:W-:Y:S01]  /*92a0*/  FFMA.FTZ R8, R24, R4, -R33 ;  /* 0x0000000418087223 */ /* 0x000fe20000010821 */
[----:B------:R-:W-:Y:S01]  /*92b0*/  FMUL.FTZ R24, R39, R25 ;  /* 0x0000001927187220 */ /* 0x000fe20000410000 */
[----:B------:R-:W-:Y:S01]  /*92c0*/  FFMA.FTZ R31, R30, R14, R31 ;  /* 0x0000000e1e1f7223 */ /* 0x000fe2000001001f */
[----:B------:R-:W-:Y:S02]  /*92d0*/  HADD2.F32 R25, -RZ, R44.H0_H0 ;  /* 0x2000002cff197230 */ /* 0x000fe40000004100 */
[----:B------:R-:W-:Y:S01]  /*92e0*/  FFMA.FTZ R14, R32, R4, R35 ;  /* 0x00000004200e7223 */ /* 0x000fe20000010023 */
[----:B------:R-:W-:-:S02]  /*92f0*/  HADD2.F32 R5, -RZ, R5.H1_H1 ;  /* 0x30000005ff057230 */ /* 0x000fc40000004100 */
[-C--:B------:R-:W-:Y:S01]  /*9300*/  FMUL.FTZ R4, R41, R9.reuse ;  /* 0x0000000929047220 */ /* 0x080fe20000410000 */
[----:B------:R-:W-:Y:S02]  /*9310*/  HADD2.F32 R32, -RZ, R12.H1_H1 ;  /* 0x3000000cff207230 */ /* 0x000fe40000004100 */
[C---:B------:R-:W-:Y:S01]  /*9320*/  FMUL.FTZ R30, R25.reuse, R9 ;  /* 0x00000009191e7220 */ /* 0x040fe20000410000 */
[----:B------:R-:W-:Y:S02]  /*9330*/  HADD2.F32 R20, -RZ, R6.H0_H0 ;  /* 0x20000006ff147230 */ /* 0x000fe40000004100 */
[----:B------:R-:W-:Y:S01]  /*9340*/  FFMA.FTZ R9, R25, R5, -R4 ;  /* 0x0000000519097223 */ /* 0x000fe20000010804 */
[----:B------:R-:W-:Y:S02]  /*9350*/  HADD2.F32 R4, -RZ, R45.H1_H1 ;  /* 0x3000002dff047230 */ /* 0x000fe40000004100 */
[-C--:B------:R-:W-:Y:S01]  /*9360*/  FFMA.FTZ R24, R37, R15.reuse, -R24 ;  /* 0x0000000f25187223 */ /* 0x080fe20000010818 */
[----:B------:R-:W-:Y:S01]  /*9370*/  FFMA.FTZ R28, R39, R15, R28 ;  /* 0x0000000f271c7223 */ /* 0x000fe2000001001c */
[----:B------:R-:W-:-:S02]  /*9380*/  HADD2.F32 R12, -RZ, R12.H0_H0 ;  /* 0x2000000cff0c7230 */ /* 0x000fc40000004100 */
[----:B------:R-:W-:Y:S01]  /*9390*/  FFMA.FTZ R15, R41, R5, R30 ;  /* 0x00000005290f7223 */ /* 0x000fe2000001001e */
[----:B------:R-:W-:Y:S02]  /*93a0*/  HADD2.F32 R6, -RZ, R6.H1_H1 ;  /* 0x30000006ff067230 */ /* 0x000fe40000004100 */
[-C--:B------:R-:W-:Y:S01]  /*93b0*/  FMUL.FTZ R5, R4, R10.reuse ;  /* 0x0000000a04057220 */ /* 0x080fe20000410000 */
[--C-:B------:R-:W-:Y:S02]  /*93c0*/  HADD2.F32 R39, -RZ, R3.reuse.H1_H1 ;  /* 0x30000003ff277230 */ /* 0x100fe40000004100 */
[C---:B------:R-:W-:Y:S01]  /*93d0*/  FMUL.FTZ R35, R12.reuse, R10 ;  /* 0x0000000a0c237220 */ /* 0x040fe20000410000 */
[----:B------:R-:W-:Y:S02]  /*93e0*/  HADD2.F32 R41, -RZ, R3.H0_H0 ;  /* 0x20000003ff297230 */ /* 0x000fe40000004100 */
[----:B------:R-:W-:Y:S01]  /*93f0*/  FFMA.FTZ R10, R12, R6, -R5 ;  /* 0x000000060c0a7223 */ /* 0x000fe20000010805 */
[-C--:B------:R-:W-:Y:S01]  /*9400*/  FMUL.FTZ R25, R34, R26.reuse ;  /* 0x0000001a22197220 */ /* 0x080fe20000410000 */
[----:B------:R-:W-:Y:S01]  /*9410*/  FMUL.FTZ R33, R32, R26 ;  /* 0x0000001a20217220 */ /* 0x000fe20000410000 */
[----:B------:R-:W-:-:S02]  /*9420*/  HADD2.F32 R5, -RZ, R0.H1_H1 ;  /* 0x30000000ff057230 */ /* 0x000fc40000004100 */
[----:B------:R-:W-:Y:S01]  /*9430*/  FMUL.FTZ R12, R41, R11 ;  /* 0x0000000b290c7220 */ /* 0x000fe20000410000 */
[----:B------:R-:W-:Y:S02]  /*9440*/  HADD2.F32 R37, -RZ, R0.H0_H0 ;  /* 0x20000000ff257230 */ /* 0x000fe40000004100 */
[----:B------:R-:W-:Y:S01]  /*9450*/  FFMA.FTZ R0, R4, R6, R35 ;  /* 0x0000000604007223 */ /* 0x000fe20000010023 */
[--C-:B------:R-:W-:Y:S02]  /*9460*/  HADD2.F32 R21, -RZ, R7.reuse.H0_H0 ;  /* 0x20000007ff157230 */ /* 0x100fe40000004100 */
[-C--:B------:R-:W-:Y:S01]  /*9470*/  FFMA.FTZ R25, R32, R20.reuse, -R25 ;  /* 0x0000001420197223 */ /* 0x080fe20000010819 */
[----:B------:R-:W-:Y:S02]  /*9480*/  HADD2.F32 R7, -RZ, R7.H1_H1 ;  /* 0x30000007ff077230 */ /* 0x000fe40000004100 */
[----:B------:R-:W-:Y:S01]  /*9490*/  FFMA.FTZ R33, R34, R20, R33 ;  /* 0x0000001422217223 */ /* 0x000fe20000010021 */
[-C--:B------:R-:W-:Y:S01]  /*94a0*/  FMUL.FTZ R4, R39, R27.reuse ;  /* 0x0000001b27047220 */ /* 0x080fe20000410000 */
[----:B------:R-:W-:Y:S01]  /*94b0*/  FMUL.FTZ R6, R5, R27 ;  /* 0x0000001b05067220 */ /* 0x000fe20000410000 */
[C---:B------:R-:W-:Y:S01]  /*94c0*/  FMUL.FTZ R20, R37.reuse, R11 ;  /* 0x0000000b25147220 */ /* 0x040fe20000410000 */
[----:B------:R-:W-:Y:S01]  /*94d0*/  FFMA.FTZ R12, R37, R7, -R12 ;  /* 0x00000007250c7223 */ /* 0x000fe2000001080c */
[-C--:B------:R-:W-:Y:S01]  /*94e0*/  FFMA.FTZ R3, R5, R21.reuse, -R4 ;  /* 0x0000001505037223 */ /* 0x080fe20000010804 */
[----:B------:R-:W-:Y:S01]  /*94f0*/  FFMA.FTZ R11, R39, R21, R6 ;  /* 0x00000015270b7223 */ /* 0x000fe20000010006 */
[----:B------:R-:W-:Y:S01]  /*9500*/  FFMA.FTZ R20, R41, R7, R20 ;  /* 0x0000000729147223 */ /* 0x000fe20000010014 */
[----:B------:R-:W-:-:S02]  /*9510*/  F2FP.F16.F32.PACK_AB R4, R8, R29 ;  /* 0x0000001d0804723e */ /* 0x000fc400000000ff */
[----:B------:R-:W-:Y:S02]  /*9520*/  F2FP.F16.F32.PACK_AB R5, R9, R24 ;  /* 0x000000180905723e */ /* 0x000fe400000000ff */
[----:B------:R-:W-:Y:S02]  /*9530*/  F2FP.F16.F32.PACK_AB R6, R10, R25 ;  /* 0x000000190a06723e */ /* 0x000fe400000000ff */
[----:B------:R-:W-:Y:S02]  /*9540*/  F2FP.F16.F32.PACK_AB R7, R12, R3 ;  /* 0x000000030c07723e */ /* 0x000fe400000000ff */
[----:B------:R-:W-:Y:S02]  /*9550*/  F2FP.F16.F32.PACK_AB R8, R14, R31 ;  /* 0x0000001f0e08723e */ /* 0x000fe400000000ff */
[----:B------:R-:W-:Y:S01]  /*9560*/  F2FP.F16.F32.PACK_AB R9, R15, R28 ;  /* 0x0000001c0f09723e */ /* 0x000fe200000000ff */
[----:B------:R1:W-:Y:S01]  /*9570*/  STS.128 [R36+0x20400], R4 ;  /* 0x0204000424007388 */ /* 0x0003e20000000c00 */
[----:B------:R-:W-:-:S02]  /*9580*/  F2FP.F16.F32.PACK_AB R10, R0, R33 ;  /* 0x00000021000a723e */ /* 0x000fc400000000ff */
[----:B------:R-:W-:-:S05]  /*9590*/  F2FP.F16.F32.PACK_AB R11, R20, R11 ;  /* 0x0000000b140b723e */ /* 0x000fca00000000ff */
[----:B------:R1:W-:Y:S02]  /*95a0*/  STS.128 [R13+0x20400], R8 ;  /* 0x020400080d007388 */ /* 0x0003e40000000c00 */
.L_x_724:
[----:B------:R-:W-:Y:S05]  /*95b0*/  BSYNC B0 ;  /* 0x0000000000007941 */ /* 0x000fea0003800000 */
.L_x_713:
[----:B------:R-:W-:Y:S01]  /*95c0*/  @!PT LDS RZ, [RZ] ;  /* 0x00000000fffff984 */ /* 0x000fe20000000800 */
[----:B------:R-:W-:Y:S01]  /*95d0*/  @!PT LDS RZ, [RZ] ;  /* 0x00000000fffff984 */ /* 0x000fe20000000800 */
[----:B------:R-:W-:Y:S01]  /*95e0*/  @!PT LDS RZ, [RZ] ;  /* 0x00000000fffff984 */ /* 0x000fe20000000800 */
[----:B------:R-:W-:Y:S01]  /*95f0*/  @!PT LDS RZ, [RZ] ;  /* 0x00000000fffff984 */ /* 0x000fe20000000800 */
[----:B------:R5:W-:Y:S06]  /*9600*/  MEMBAR.ALL.CTA ;  /* 0x0000000000007992 */ /* 0x000bec0000008000 */
[----:B-----5:R-:W5:Y:S01]  /*9610*/  FENCE.VIEW.ASYNC.S ;  /* 0x00000000000073c6 */ /* 0x020f620000000000 */
[----:B------:R-:W-:Y:S05]  /*9620*/  WARPSYNC.ALL ;  /* 0x0000000000007948 */ /* 0x000fea0003800000 */
[----:B-----5:R-:W-:Y:S06]  /*9630*/  BAR.SYNC.DEFER_BLOCKING 0xd, 0x80 ;  /* 0x0342000000007b1d */ /* 0x020fec0000010000 */
.L_x_710:
[----:B--2---:R-:W-:-:S05]  /*9640*/  IMAD.U32 R0, RZ, RZ, UR37 ;  /* 0x00000025ff007e24 */ /* 0x004fca000f8e00ff */
[----:B------:R-:W-:-:S13]  /*9650*/  ISETP.NE.AND P0, PT, R0, 0x3, PT ;  /* 0x000000030000780c */ /* 0x000fda0003f05270 */
[----:B------:R-:W-:Y:S05]  /*9660*/  @!P0 BRA `(.L_x_734) ;  /* 0x0000000000048947 */ /* 0x000fea0003800000 */
[----:B------:R-:W-:Y:S01]  /*9670*/  BPT.TRAP 0x1 ;  /* 0x000000040000795c */ /* 0x000fe20000300000 */
.L_x_734:
[----:B------:R-:W-:Y:S01]  /*9680*/  IMAD R12, R18, 0x8, R2 ;  /* 0x00000008120c7824 */ /* 0x000fe200078e0202 */
[----:B01----:R-:W-:-:S04]  /*9690*/  SHF.L.U32 R13, R23, 0x1f, RZ ;  /* 0x0000001f170d7819 */ /* 0x003fc800000006ff */
[----:B------:R0:W1:Y:S01]  /*96a0*/  SYNCS.PHASECHK.TRANS64.TRYWAIT P1, [R12+URZ+0x28c30], R13 ;  /* 0x028c300d0c0075a7 */ /* 0x000062000802017f */
[----:B------:R-:W-:Y:S05]  /*96b0*/  @!P0 BRA `(.L_x_735) ;  /* 0x0000000000048947 */ /* 0x000fea0003800000 */
[----:B------:R-:W-:Y:S01]  /*96c0*/  BPT.TRAP 0x1 ;  /* 0x000000040000795c */ /* 0x000fe20000300000 */
.L_x_735:
[C---:B------:R-:W-:Y:S02]  /*96d0*/  VIADD R0, R2.reuse, 0x22400 ;  /* 0x0002240002007836 */ /* 0x040fe40000000000 */
[----:B------:R-:W-:-:S03]  /*96e0*/  VIADD R3, R2, 0x20400 ;  /* 0x0002040002037836 */ /* 0x000fc60000000000 */
[----:B------:R-:W-:Y:S02]  /*96f0*/  SHF.R.U32.HI R0, RZ, 0x4, R0 ;  /* 0x00000004ff007819 */ /* 0x000fe40000011600 */
[----:B------:R-:W-:Y:S02]  /*9700*/  SHF.R.U32.HI R3, RZ, 0x4, R3 ;  /* 0x00000004ff037819 */ /* 0x000fe40000011603 */
[----:B------:R-:W-:Y:S02]  /*9710*/  LOP3.LUT R0, R0, 0x3fff, RZ, 0xc0, !PT ;  /* 0x00003fff00007812 */ /* 0x000fe400078ec0ff */
[----:B------:R-:W-:Y:S02]  /*9720*/  LOP3.LUT R3, R3, 0x3fff, RZ, 0xc0, !PT ;  /* 0x00003fff03037812 */ /* 0x000fe400078ec0ff */
[----:B------:R-:W-:Y:S01]  /*9730*/  LOP3.LUT R0, R0, 0x10000, RZ, 0xfc, !PT ;  /* 0x0001000000007812 */ /* 0x000fe200078efcff */
[----:B-1----:R-:W-:Y:S06]  /*9740*/  @P1 BRA `(.L_x_736) ;  /* 0x0000000000081947 */ /* 0x002fec0003800000 */
[----:B------:R-:W1:Y:S02]  /*9750*/  SYNCS.PHASECHK.TRANS64.TRYWAIT P1, [R12+URZ+0x28c30], R13 ;  /* 0x028c300d0c0075a7 */ /* 0x000e64000802017f */
[----:B-1----:R-:W-:Y:S05]  /*9760*/  @!P1 BRA `(.L_x_737) ;  /* 0x00000120004c9947 */ /* 0x002fea0003800000 */
.L_x_736:
[----:B------:R-:W-:Y:S01]  /*9770*/  IMAD R10, R18, 0x200, R0 ;  /* 0x00000200120a7824 */ /* 0x000fe200078e0200 */
[----:B------:R-:W-:Y:S01]  /*9780*/  LOP3.LUT R4, R3, 0x10000, RZ, 0xfc, !PT ;  /* 0x0001000003047812 */ /* 0x000fe200078efcff */
[----:B------:R-:W-:Y:S01]  /*9790*/  IMAD.MOV.U32 R5, RZ, RZ, 0x40000040 ;  /* 0x40000040ff057424 */ /* 0x000fe200078e00ff */
[----:B------:R-:W2:Y:S01]  /*97a0*/  LDL R57, [R1+0x30] ;  /* 0x0000300001397983 */ /* 0x000ea20000100800 */
[----:B------:R-:W-:Y:S01]  /*97b0*/  IMAD.MOV.U32 R11, RZ, RZ, 0x40000040 ;  /* 0x40000040ff0b7424 */ /* 0x000fe200078e00ff */
[----:B------:R-:W-:Y:S05]  /*97c0*/  WARPSYNC.ALL ;  /* 0x0000000000007948 */ /* 0x000fea0003800000 */
[C---:B------:R-:W-:Y:S01]  /*97d0*/  R2UR UR4, R4.reuse ;  /* 0x00000000040472ca */ /* 0x040fe200000e0000 */
[----:B---3--:R-:W-:Y:S01]  /*97e0*/  WARPGROUP.ARRIVE ;  /* 0x00000000000079c5 */ /* 0x008fe20000000000 */
[----:B------:R-:W-:Y:S01]  /*97f0*/  R2UR UR5, R5 ;  /* 0x00000000050572ca */ /* 0x000fe200000e0000 */
[----:B------:R-:W-:Y:S01]  /*9800*/  VIADD R8, R4, 0x2 ;  /* 0x0000000204087836 */ /* 0x000fe20000000000 */
[C---:B------:R-:W-:Y:S01]  /*9810*/  R2UR UR6, R10.reuse ;  /* 0x000000000a0672ca */ /* 0x040fe200000e0000 */
[----:B------:R-:W-:Y:S01]  /*9820*/  VIADD R6, R10, 0x2 ;  /* 0x000000020a067836 */ /* 0x000fe20000000000 */
[----:B------:R-:W-:Y:S01]  /*9830*/  R2UR UR7, R11 ;  /* 0x000000000b0772ca */ /* 0x000fe200000e0000 */
[----:B------:R-:W-:Y:S01]  /*9840*/  IMAD.MOV.U32 R9, RZ, RZ, 0x40000040 ;  /* 0x40000040ff097424 */ /* 0x000fe200078e00ff */
[----:B------:R-:W3:Y:S01]  /*9850*/  S2R R58, SR_TID.X ;  /* 0x00000000003a7919 */ /* 0x000ee20000002100 */
[----:B------:R-:W-:-:S02]  /*9860*/  IMAD.MOV.U32 R7, RZ, RZ, 0x40000040 ;  /* 0x40000040ff077424 */ /* 0x000fc400078e00ff */
[C---:B------:R-:W-:Y:S02]  /*9870*/  VIADD R14, R10.reuse, 0x4 ;  /* 0x000000040a0e7836 */ /* 0x040fe40000000000 */
[----:B------:R-:W-:Y:S02]  /*9880*/  IMAD.MOV.U32 R15, RZ, RZ, 0x40000040 ;  /* 0x40000040ff0f7424 */ /* 0x000fe400078e00ff */
[----:B------:R-:W-:Y:S02]  /*9890*/  VIADD R10, R10, 0x6 ;  /* 0x000000060a0a7836 */ /* 0x000fe40000000000 */
[----:B------:R-:W-:Y:S02]  /*98a0*/  IMAD.MOV.U32 R5, RZ, RZ, 0x40000040 ;  /* 0x40000040ff057424 */ /* 0x000fe400078e00ff */
[----:B------:R-:W-:Y:S01]  /*98b0*/  HGMMA.64x64x16.F32 R24, gdesc[UR4], RZ, !UPT, gsb0 ;  /* 0x00e00000041879f0 */ /* 0x000fe2000c0008ff */
[----:B------:R-:W-:Y:S01]  /*98c0*/  R2UR UR4, R8 ;  /* 0x00000000080472ca */ /* 0x000fe200000e0000 */
[----:B------:R-:W-:Y:S01]  /*98d0*/  IMAD.MOV.U32 R11, RZ, RZ, 0x40000040 ;  /* 0x40000040ff0b7424 */ /* 0x000fe200078e00ff */
[----:B------:R-:W-:Y:S01]  /*98e0*/  R2UR UR5, R9 ;  /* 0x00000000090572ca */ /* 0x000fe200000e0000 */
[----:B------:R-:W-:Y:S01]  /*98f0*/  IMAD R152, R168, -0x40, R152 ;  /* 0xffffffc0a8987824 */ /* 0x000fe200078e0298 */
[----:B------:R-:W-:Y:S01]  /*9900*/  R2UR UR6, R6 ;  /* 0x00000000060672ca */ /* 0x000fe200000e0000 */
[----:B------:R-:W-:Y:S01]  /*9910*/  VIADD R6, R4, 0x4 ;  /* 0x0000000404067836 */ /* 0x000fe20000000000 */
[----:B------:R-:W-:Y:S01]  /*9920*/  R2UR UR7, R7 ;  /* 0x00000000070772ca */ /* 0x000fe200000e0000 */
[----:B------:R-:W-:-:S02]  /*9930*/  IMAD.MOV.U32 R7, RZ, RZ, 0x40000040 ;  /* 0x40000040ff077424 */ /* 0x000fc400078e00ff */
[----:B------:R-:W-:Y:S01]  /*9940*/  VIADD R4, R4, 0x6 ;  /* 0x0000000604047836 */ /* 0x000fe20000000000 */
[----:B---3--:R-:W-:Y:S01]  /*9950*/  LOP3.LUT R58, R58, 0x7f, RZ, 0xc0, !PT ;  /* 0x0000007f3a3a7812 */ /* 0x008fe200078ec0ff */
[----:B------:R-:W-:Y:S02]  /*9960*/  WARPGROUP.DEPBAR.LE gsb0, 0x0 ;  /* 0x00008000000079c5 */ /* 0x000fe40000010000 */
[----:B------:R-:W-:-:S06]  /*9970*/  WARPGROUP.ARRIVE ;  /* 0x00000000000079c5 */ /* 0x000fcc0000000000 */
[----:B------:R-:W-:Y:S01]  /*9980*/  HGMMA.64x64x16.F32 R24, gdesc[UR4], R24, gsb0 ;  /* 0x00e00000041879f0 */ /* 0x000fe20008000818 */
[----:B------:R-:W-:Y:S02]  /*9990*/  R2UR UR4, R6 ;  /* 0x00000000060472ca */ /* 0x000fe400000e0000 */
[----:B------:R-:W-:Y:S02]  /*99a0*/  R2UR UR5, R7 ;  /* 0x00000000070572ca */ /* 0x000fe400000e0000 */
[----:B------:R-:W-:Y:S02]  /*99b0*/  R2UR UR6, R14 ;  /* 0x000000000e0672ca */ /* 0x000fe400000e0000 */
[----:B------:R-:W-:Y:S01]  /*99c0*/  R2UR UR7, R15 ;  /* 0x000000000f0772ca */ /* 0x000fe200000e0000 */
[----:B------:R-:W-:Y:S02]  /*99d0*/  WARPGROUP.DEPBAR.LE gsb0, 0x0 ;  /* 0x00008000000079c5 */ /* 0x000fe40000010000 */
[----:B------:R-:W-:-:S10]  /*99e0*/  WARPGROUP.ARRIVE ;  /* 0x00000000000079c5 */ /* 0x000fd40000000000 */
        /* <DEDUP_REMOVED lines=8> */
[----:B------:R-:W-:Y:S01]  /*9a70*/  ULDC UR4, c[0x0][0x9d8] ;  /* 0x0002760000047ab9 */ /* 0x000fe20000000800 */
[----:B------:R-:W-:Y:S01]  /*9a80*/  ULDC UR5, c[0x0][0x988] ;  /* 0x0002620000057ab9 */ /* 0x000fe20000000800 */
[----:B--2---:R-:W-:-:S04]  /*9a90*/  IADD3 R152, -R57, 0x40, R152 ;  /* 0x0000004039987810 */ /* 0x004fc80007ffe198 */
[C---:B------:R-:W-:Y:S02]  /*9aa0*/  ISETP.GT.AND P1, PT, R152.reuse, RZ, PT ;  /* 0x000000ff9800720c */ /* 0x040fe40003f24270 */
[C---:B------:R-:W-:Y:S02]  /*9ab0*/  ISETP.GT.AND P2, PT, R152.reuse, 0x1, PT ;  /* 0x000000019800780c */ /* 0x040fe40003f44270 */
[C---:B------:R-:W-:Y:S02]  /*9ac0*/  ISETP.GT.AND P3, PT, R152.reuse, 0x8, PT ;  /* 0x000000089800780c */ /* 0x040fe40003f64270 */
[C---:B------:R-:W-:Y:S02]  /*9ad0*/  ISETP.GT.AND P4, PT, R152.reuse, 0x9, PT ;  /* 0x000000099800780c */ /* 0x040fe40003f84270 */
[C---:B------:R-:W-:Y:S02]  /*9ae0*/  ISETP.GT.AND P5, PT, R152.reuse, 0x10, PT ;  /* 0x000000109800780c */ /* 0x040fe40003fa4270 */
[----:B------:R-:W-:Y:S01]  /*9af0*/  ISETP.GT.AND P6, PT, R152, 0x11, PT ;  /* 0x000000119800780c */ /* 0x000fe20003fc4270 */
[----:B------:R-:W-:-:S02]  /*9b00*/  WARPGROUP.DEPBAR.LE gsb0, 0x0 ;  /* 0x00008000000079c5 */ /* 0x000fc40000010000 */
        /* <DEDUP_REMOVED lines=14> */
[----:B------:R-:W-:Y:S01]  /*9bf0*/  MUFU.TANH R25, R25 ;  /* 0x0000001900197308 */ /* 0x000fe20000002400 */
        /* <DEDUP_REMOVED lines=22> */
[----:B------:R-:W-:Y:S08]  /*9d60*/  MUFU.TANH R32, R32 ;  /* 0x0000002000207308 */ /* 0x000ff00000002400 */
[----:B------:R-:W3:Y:S01]  /*9d70*/  MUFU.TANH R3, R26 ;  /* 0x0000001a00037308 */ /* 0x000ee20000002400 */
[----:B--2---:R-:W-:-:S07]  /*9d80*/  FSEL R29, R29, -INF , P4 ;  /* 0xff8000001d1d7808 */ /* 0x004fce0002000000 */
[----:B------:R2:W0:Y:S08]  /*9d90*/  MUFU.TANH R10, R27 ;  /* 0x0000001b000a7308 */ /* 0x0004300000002400 */
[----:B------:R-:W-:Y:S01]  /*9da0*/  MUFU.TANH R33, R33 ;  /* 0x0000002100217308 */ /* 0x000fe20000002400 */
[----:B--2---:R-:W-:Y:S02]  /*9db0*/  FSEL R27, R25, -INF , P2 ;  /* 0xff800000191b7808 */ /* 0x004fe40001000000 */
[----:B------:R-:W-:-:S02]  /*9dc0*/  FSEL R25, R28, -INF , P3 ;  /* 0xff8000001c197808 */ /* 0x000fc40001800000 */
[----:B------:R-:W-:Y:S02]  /*9dd0*/  FMNMX.FTZ R24, R57, R27, !PT ;  /* 0x0000001b39187209 */ /* 0x000fe40007810000 */
[----:B---3--:R-:W-:Y:S01]  /*9de0*/  FSEL R3, R3, -INF , P1 ;  /* 0xff80000003037808 */ /* 0x008fe20000800000 */
[----:B------:R-:W2:Y:S01]  /*9df0*/  MUFU.TANH R36, R36 ;  /* 0x0000002400247308 */ /* 0x000ea20000002400 */
[----:B------:R-:W-:Y:S02]  /*9e00*/  FMNMX.FTZ R24, R25, R24, !PT ;  /* 0x0000001819187209 */ /* 0x000fe40007810000 */
[----:B------:R-:W-:Y:S02]  /*9e10*/  ISETP.GT.AND P1, PT, R152, 0x18, PT ;  /* 0x000000189800780c */ /* 0x000fe40003f24270 */
[----:B------:R-:W-:Y:S02]  /*9e20*/  FMNMX.FTZ R24, R29, R24, !PT ;  /* 0x000000181d187209 */ /* 0x000fe40007810000 */
[----:B0-----:R-:W-:Y:S01]  /*9e30*/  FSEL R10, R10, -INF , P2 ;  /* 0xff8000000a0a7808 */ /* 0x001fe20001000000 */
[----:B------:R-:W0:Y:S01]  /*9e40*/  MUFU.TANH R11, R30 ;  /* 0x0000001e000b7308 */ /* 0x000e220000002400 */
[----:B------:R-:W-:-:S07]  /*9e50*/  ISETP.GT.AND P2, PT, R152, 0x19, PT ;  /* 0x000000199800780c */ /* 0x000fce0003f44270 */
[----:B------:R2:W-:Y:S08]  /*9e60*/  MUFU.TANH R20, R37 ;  /* 0x0000002500147308 */ /* 0x0005f00000002400 */
[----:B------:R3:W1:Y:S01]  /*9e70*/  MUFU.TANH R15, R31 ;  /* 0x0000001f000f7308 */ /* 0x0006620000002400 */
[----:B--2---:R-:W-:Y:S02]  /*9e80*/  FSEL R37, R36, -INF , P1 ;  /* 0xff80000024257808 */ /* 0x004fe40000800000 */
[----:B0-----:R-:W-:-:S02]  /*9e90*/  FSEL R11, R11, -INF , P3 ;  /* 0xff8000000b0b7808 */ /* 0x001fc40001800000 */
[----:B------:R-:W-:-:S03]  /*9ea0*/  ISETP.GT.AND P3, PT, R152, 0x20, PT ;  /* 0x000000209800780c */ /* 0x000fc60003f64270 */
[----:B------:R-:W0:Y:S01]  /*9eb0*/  MUFU.TANH R40, R40 ;  /* 0x0000002800287308 */ /* 0x000e220000002400 */
[----:B---3--:R-:W-:-:S04]  /*9ec0*/  FSEL R31, R32, -INF , P5 ;  /* 0xff800000201f7808 */ /* 0x008fc80002800000 */
[----:B------:R-:W-:-:S03]  /*9ed0*/  FMNMX.FTZ R24, R31, R24, !PT ;  /* 0x000000181f187209 */ /* 0x000fc60007810000 */
[----:B------:R-:W2:Y:S01]  /*9ee0*/  MUFU.TANH R34, R34 ;  /* 0x0000002200227308 */ /* 0x000ea20000002400 */
[----:B-1----:R-:W-:Y:S02]  /*9ef0*/  FSEL R15, R15, -INF , P4 ;  /* 0xff8000000f0f7808 */ /* 0x002fe40002000000 */
[----:B------:R-:W-:-:S05]  /*9f00*/  ISETP.GT.AND P4, PT, R152, 0x21, PT ;  /* 0x000000219800780c */ /* 0x000fca0003f84270 */
[----:B------:R1:W-:Y:S01]  /*9f10*/  MUFU.TANH R14, R35 ;  /* 0x00000023000e7308 */ /* 0x0003e20000002400 */
[----:B0-----:R-:W-:-:S07]  /*9f20*/  FSEL R59, R40, -INF , P3 ;  /* 0xff800000283b7808 */ /* 0x001fce0001800000 */
[----:B------:R0:W3:Y:S01]  /*9f30*/  MUFU.TANH R26, R41 ;  /* 0x00000029001a7308 */ /* 0x0000e20000002400 */
[----:B-1----:R-:W-:Y:S02]  /*9f40*/  FSEL R35, R33, -INF , P6 ;  /* 0xff80000021237808 */ /* 0x002fe40003000000 */
[----:B--2---:R-:W-:Y:S02]  /*9f50*/  FSEL R33, R34, -INF , P5 ;  /* 0xff80000022217808 */ /* 0x004fe40002800000 */
[----:B------:R-:W-:Y:S02]  /*9f60*/  FMNMX.FTZ R28, R35, R24, !PT ;  /* 0x00000018231c7209 */ /* 0x000fe40007810000 */
[----:B------:R-:W-:Y:S01]  /*9f70*/  ISETP.GT.AND P5, PT, R152, 0x28, PT ;  /* 0x000000289800780c */ /* 0x000fe20003fa4270 */
[----:B------:R-:W1:Y:S01]  /*9f80*/  MUFU.TANH R44, R44 ;  /* 0x0000002c002c7308 */ /* 0x000e620000002400 */
[----:B0-----:R-:W-:Y:S02]  /*9f90*/  FSEL R41, R20, -INF , P2 ;  /* 0xff80000014297808 */ /* 0x001fe40001000000 */
[----:B------:R-:W-:-:S04]  /*9fa0*/  FMNMX.FTZ R28, R37, R28, !PT ;  /* 0x0000001c251c7209 */ /* 0x000fc80007810000 */
[----:B------:R-:W-:Y:S01]  /*9fb0*/  FMNMX.FTZ R28, R41, R28, !PT ;  /* 0x0000001c291c7209 */ /* 0x000fe20007810000 */
[----:B------:R-:W-:Y:S01]  /*9fc0*/  MUFU.TANH R38, R38 ;  /* 0x0000002600267308 */ /* 0x000fe20000002400 */
[----:B---3--:R-:W-:Y:S02]  /*9fd0*/  FSEL R61, R26, -INF , P4 ;  /* 0xff8000001a3d7808 */ /* 0x008fe40002000000 */
[----:B------:R-:W-:-:S04]  /*9fe0*/  FMNMX.FTZ R28, R59, R28, !PT ;  /* 0x0000001c3b1c7209 */ /* 0x000fc80007810000 */
[----:B------:R-:W-:Y:S01]  /*9ff0*/  FMNMX.FTZ R28, R61, R28, !PT ;  /* 0x0000001c3d1c7209 */ /* 0x000fe20007810000 */
[----:B------:R-:W0:Y:S01]  /*a000*/  MUFU.TANH R45, R45 ;  /* 0x0000002d002d7308 */ /* 0x000e220000002400 */
[----:B-1----:R-:W-:-:S04]  /*a010*/  FSEL R65, R44, -INF , P5 ;  /* 0xff8000002c417808 */ /* 0x002fc80002800000 */
[----:B------:R-:W-:-:S03]  /*a020*/  FMNMX.FTZ R28, R65, R28, !PT ;  /* 0x0000001c411c7209 */ /* 0x000fc60007810000 */
[----:B----4-:R1:W2:Y:S08]  /*a030*/  MUFU.TANH R21, R39 ;  /* 0x0000002700157308 */ /* 0x0102b00000002400 */
[----:B------:R-:W-:Y:S01]  /*a040*/  MUFU.TANH R48, R48 ;  /* 0x0000003000307308 */ /* 0x000fe20000002400 */
[----:B-1----:R-:W-:Y:S02]  /*a050*/  FSEL R39, R14, -INF , P6 ;  /* 0xff8000000e277808 */ /* 0x002fe40003000000 */
[----:B------:R-:W-:-:S04]  /*a060*/  ISETP.GT.AND P6, PT, R152, 0x29, PT ;  /* 0x000000299800780c */ /* 0x000fc80003fc4270 */
[----:B0-----:R-:W-:Y:S01]  /*a070*/  FSEL R69, R45, -INF , P6 ;  /* 0xff8000002d457808 */ /* 0x001fe20003000000 */
[----:B------:R-:W0:Y:S01]  /*a080*/  MUFU.TANH R42, R42 ;  /* 0x0000002a002a7308 */ /* 0x000e220000002400 */
[----:B--2---:R-:W-:Y:S02]  /*a090*/  FSEL R45, R21, -INF , P2 ;  /* 0xff800000152d7808 */ /* 0x004fe40001000000 */
[----:B------:R-:W-:Y:S02]  /*a0a0*/  ISETP.GT.AND P2, PT, R152, 0x31, PT ;  /* 0x000000319800780c */ /* 0x000fe40003f44270 */
[----:B------:R-:W-:-:S03]  /*a0b0*/  FMNMX.FTZ R28, R69, R28, !PT ;  /* 0x0000001c451c7209 */ /* 0x000fc60007810000 */
[----:B------:R0:W1:Y:S08]  /*a0c0*/  MUFU.TANH R24, R49 ;  /* 0x0000003100187308 */ /* 0x0000700000002400 */
[----:B------:R2:W3:Y:S01]  /*a0d0*/  MUFU.TANH R30, R43 ;  /* 0x0000002b001e7308 */ /* 0x0004e20000002400 */
[----:B0-----:R-:W-:Y:S02]  /*a0e0*/  FSEL R49, R42, -INF , P3 ;  /* 0xff8000002a317808 */ /* 0x001fe40001800000 */
[----:B------:R-:W-:-:S05]  /*a0f0*/  ISETP.GT.AND P3, PT, R152, 0x38, PT ;  /* 0x000000389800780c */ /* 0x000fca0003f64270 */
[----:B------:R-:W0:Y:S01]  /*a100*/  MUFU.TANH R52, R52 ;  /* 0x0000003400347308 */ /* 0x000e220000002400 */
[----:B--2---:R-:W-:Y:S02]  /*a110*/  FSEL R43, R38, -INF , P1 ;  /* 0xff800000262b7808 */ /* 0x004fe40000800000 */
[----:B------:R-:W-:Y:S02]  /*a120*/  ISETP.GT.AND P1, PT, R152, 0x30, PT ;  /* 0x000000309800780c */ /* 0x000fe40003f24270 */
[----:B-1----:R-:W-:Y:S02]  /*a130*/  FSEL R75, R24, -INF , P2 ;  /* 0xff800000184b7808 */ /* 0x002fe40001000000 */
[----:B------:R-:W-:Y:S01]  /*a140*/  FSEL R73, R48, -INF , P1 ;  /* 0xff80000030497808 */ /* 0x000fe20000800000 */
[----:B------:R3:W1:Y:S03]  /*a150*/  MUFU.TANH R14, R53 ;  /* 0x00000035000e7308 */ /* 0x0006660000002400 */
[----:B------:R-:W-:-:S04]  /*a160*/  FMNMX.FTZ R28, R73, R28, !PT ;  /* 0x0000001c491c7209 */ /* 0x000fc80007810000 */
[----:B------:R-:W-:Y:S01]  /*a170*/  FMNMX.FTZ R28, R75, R28, !PT ;  /* 0x0000001c4b1c7209 */ /* 0x000fe20007810000 */
[----:B------:R-:W2:Y:S01]  /*a180*/  MUFU.TANH R46, R46 ;  /* 0x0000002e002e7308 */ /* 0x000ea20000002400 */
[----:B---3--:R-:W-:Y:S02]  /*a190*/  FSEL R53, R30, -INF , P4 ;  /* 0xff8000001e357808 */ /* 0x008fe40002000000 */
[----:B------:R-:W-:Y:S02]  /*a1a0*/  ISETP.GT.AND P4, PT, R152, 0x39, PT ;  /* 0x000000399800780c */ /* 0x000fe40003f84270 */
[----:B0-----:R-:W-:-:S03]  /*a1b0*/  FSEL R77, R52, -INF , P3 ;  /* 0xff800000344d7808 */ /* 0x001fc60001800000 */
[----:B------:R-:W0:Y:S01]  /*a1c0*/  MUFU.TANH R47, R47 ;  /* 0x0000002f002f7308 */ /* 0x000e220000002400 */
[----:B-1----:R-:W-:Y:S02]  /*a1d0*/  FSEL R79, R14, -INF , P4 ;  /* 0xff8000000e4f7808 */ /* 0x002fe40002000000 */
[----:B------:R-:W-:Y:S02]  /*a1e0*/  FMNMX.FTZ R28, R77, R28, !PT ;  /* 0x0000001c4d1c7209 */ /* 0x000fe40007810000 */
[----:B------:R-:W-:Y:S02]  /*a1f0*/  FMNMX.FTZ R14, R3, R10, !PT ;  /* 0x0000000a030e7209 */ /* 0x000fe40007810000 */
[----:B------:R-:W-:Y:S01]  /*a200*/  FMNMX.FTZ R28, R79, R28, !PT ;  /* 0x0000001c4f1c7209 */ /* 0x000fe20007810000 */
[----:B------:R-:W1:Y:S01]  /*a210*/  MUFU.TANH R50, R50 ;  /* 0x0000003200327308 */ /* 0x000e620000002400 */
[----:B------:R-:W-:Y:S02]  /*a220*/  FMNMX.FTZ R14, R11, R14, !PT ;  /* 0x0000000e0b0e7209 */ /* 0x000fe40007810000 */
[----:B--2---:R-:W-:Y:S01]  /*a230*/  FSEL R63, R46, -INF , P5 ;  /* 0xff8000002e3f7808 */ /* 0x004fe20002800000 */
[----:B------:R-:W2:Y:S01]  /*a240*/  SHFL.BFLY PT, R21, R28, 0x2, 0x1f ;  /* 0x0c401f001c157f89 */ /* 0x000ea200000e0000 */
[----:B------:R-:W-:-:S03]  /*a250*/  FMNMX.FTZ R14, R15, R14, !PT ;  /* 0x0000000e0f0e7209 */ /* 0x000fc60007810000 */
[----:B------:R-:W-:Y:S01]  /*a260*/  MUFU.TANH R51, R51 ;  /* 0x0000003300337308 */ /* 0x000fe20000002400 */
[----:B------:R-:W-:Y:S02]  /*a270*/  FMNMX.FTZ R14, R33, R14, !PT ;  /* 0x0000000e210e7209 */ /* 0x000fe40007810000 */
[----:B0-----:R-:W-:Y:S02]  /*a280*/  FSEL R67, R47, -INF , P6 ;  /* 0xff8000002f437808 */ /* 0x001fe40003000000 */
[----:B------:R-:W-:-:S03]  /*a290*/  FMNMX.FTZ R14, R39, R14, !PT ;  /* 0x0000000e270e7209 */ /* 0x000fc60007810000 */
[----:B------:R-:W0:Y:S01]  /*a2a0*/  MUFU.TANH R54, R54 ;  /* 0x0000003600367308 */ /* 0x000e220000002400 */
[----:B------:R-:W-:Y:S02]  /*a2b0*/  FMNMX.FTZ R14, R43, R14, !PT ;  /* 0x0000000e2b0e7209 */ /* 0x000fe40007810000 */
[----:B-1----:R-:W-:Y:S02]  /*a2c0*/  FSEL R71, R50, -INF , P1 ;  /* 0xff80000032477808 */ /* 0x002fe40000800000 */
[----:B------:R-:W-:-:S03]  /*a2d0*/  FMNMX.FTZ R14, R45, R14, !PT ;  /* 0x0000000e2d0e7209 */ /* 0x000fc60007810000 */
[----:B------:R-:W1:Y:S01]  /*a2e0*/  MUFU.TANH R55, R55 ;  /* 0x0000003700377308 */ /* 0x000e620000002400 */
[----:B------:R-:W-:Y:S02]  /*a2f0*/  FMNMX.FTZ R14, R49, R14, !PT ;  /* 0x0000000e310e7209 */ /* 0x000fe40007810000 */
[----:B--2---:R-:W-:Y:S02]  /*a300*/  FMNMX.FTZ R21, R28, R21, !PT ;  /* 0x000000151c157209 */ /* 0x004fe40007810000 */
[----:B------:R-:W-:-:S03]  /*a310*/  FMNMX.FTZ R14, R53, R14, !PT ;  /* 0x0000000e350e7209 */ /* 0x000fc60007810000 */
[----:B------:R-:W2:Y:S01]  /*a320*/  SHFL.BFLY PT, R20, R21, 0x1, 0x1f ;  /* 0x0c201f0015147f89 */ /* 0x000ea200000e0000 */
[----:B------:R-:W-:Y:S02]  /*a330*/  FMNMX.FTZ R14, R63, R14, !PT ;  /* 0x0000000e3f0e7209 */ /* 0x000fe40007810000 */
[----:B0-----:R-:W-:Y:S02]  /*a340*/  FSEL R47, R54, -INF , P3 ;  /* 0xff800000362f7808 */ /* 0x001fe40001800000 */
[----:B------:R-:W-:-:S04]  /*a350*/  FMNMX.FTZ R14, R67, R14, !PT ;  /* 0x0000000e430e7209 */ /* 0x000fc80007810000 */
[----:B------:R-:W-:Y:S02]  /*a360*/  FMNMX.FTZ R14, R71, R14, !PT ;  /* 0x0000000e470e7209 */ /* 0x000fe40007810000 */
[----:B--2---:R-:W-:Y:S01]  /*a370*/  FMNMX.FTZ R21, R21, R20, !PT ;  /* 0x0000001415157209 */ /* 0x004fe20007810000 */
[----:B------:R-:W-:-:S03]  /*a380*/  IMAD.U32 R20, RZ, RZ, UR5 ;  /* 0x00000005ff147e24 */ /* 0x000fc6000f8e00ff */
[C---:B------:R-:W-:Y:S01]  /*a390*/  FSETP.NEU.FTZ.AND P5, PT, R21.reuse, -INF , PT ;  /* 0xff8000001500780b */ /* 0x040fe20003fbd000 */
[----:B------:R-:W-:-:S05]  /*a3a0*/  FMUL.FTZ R24, R21, R20 ;  /* 0x0000001415187220 */ /* 0x000fca0000410000 */
[----:B------:R-:W-:-:S05]  /*a3b0*/  FSEL R26, R24, RZ, P5 ;  /* 0x000000ff181a7208 */ /* 0x000fca0002800000 */
[-CC-:B------:R-:W-:Y:S01]  /*a3c0*/  FFMA.FTZ R152, R57, R20.reuse, -R26.reuse ;  /* 0x0000001439987223 */ /* 0x180fe2000001081a */
[----:B------:R-:W-:Y:S01]  /*a3d0*/  FSEL R57, R51, -INF , P2 ;  /* 0xff80000033397808 */ /* 0x000fe20001000000 */
[-CC-:B-----5:R-:W-:Y:S01]  /*a3e0*/  FFMA.FTZ R154, R25, R20.reuse, -R26.reuse ;  /* 0x00000014199a7223 */ /* 0x1a0fe2000001081a */
[----:B-1----:R-:W-:Y:S01]  /*a3f0*/  FSEL R51, R55, -INF , P4 ;  /* 0xff80000037337808 */ /* 0x002fe20002000000 */
[--C-:B------:R-:W-:Y:S01]  /*a400*/  FFMA.FTZ R27, R27, R20, -R26.reuse ;  /* 0x000000141b1b7223 */ /* 0x100fe2000001081a */
[----:B------:R-:W-:Y:S01]  /*a410*/  FMNMX.FTZ R14, R57, R14, !PT ;  /* 0x0000000e390e7209 */ /* 0x000fe20007810000 */
[----:B------:R-:W-:Y:S01]  /*a420*/  MUFU.EX2 R152, R152 ;  /* 0x0000009800987308 */ /* 0x000fe20000000800 */
[-CC-:B------:R-:W-:Y:S01]  /*a430*/  FFMA.FTZ R29, R29, R20.reuse, -R26.reuse ;  /* 0x000000141d1d7223 */ /* 0x180fe2000001081a */
[--C-:B------:R-:W-:Y:S01]  /*a440*/  FFMA.FTZ R31, R31, R20, -R26.reuse ;  /* 0x000000141f1f7223 */ /* 0x100fe2000001081a */
[----:B------:R-:W-:Y:S01]  /*a450*/  FMNMX.FTZ R14, R47, R14, !PT ;  /* 0x0000000e2f0e7209 */ /* 0x000fe20007810000 */
[-CC-:B------:R-:W-:Y:S01]  /*a460*/  FFMA.FTZ R35, R35, R20.reuse, -R26.reuse ;  /* 0x0000001423237223 */ /* 0x180fe2000001081a */
[-CC-:B------:R-:W-:Y:S01]  /*a470*/  FFMA.FTZ R37, R37, R20.reuse, -R26.reuse ;  /* 0x0000001425257223 */ /* 0x180fe2000001081a */
[--C-:B------:R-:W-:Y:S01]  /*a480*/  FFMA.FTZ R41, R41, R20, -R26.reuse ;  /* 0x0000001429297223 */ /* 0x100fe2000001081a */
[----:B------:R-:W-:Y:S01]  /*a490*/  FMNMX.FTZ R14, R51, R14, !PT ;  /* 0x0000000e330e7209 */ /* 0x000fe20007810000 */
[----:B------:R-:W0:Y:S01]  /*a4a0*/  MUFU.EX2 R27, R27 ;  /* 0x0000001b001b7308 */ /* 0x000e220000000800 */
[-CC-:B------:R-:W-:Y:S01]  /*a4b0*/  FFMA.FTZ R59, R59, R20.reuse, -R26.reuse ;  /* 0x000000143b3b7223 */ /* 0x180fe2000001081a */
[-CC-:B------:R-:W-:Y:S01]  /*a4c0*/  FFMA.FTZ R61, R61, R20.reuse, -R26.reuse ;  /* 0x000000143d3d7223 */ /* 0x180fe2000001081a */
[-CC-:B------:R-:W-:Y:S01]  /*a4d0*/  FFMA.FTZ R65, R65, R20.reuse, -R26.reuse ;  /* 0x0000001441417223 */ /* 0x180fe2000001081a */
[----:B------:R-:W1:Y:S01]  /*a4e0*/  SHFL.BFLY PT, R25, R14, 0x2, 0x1f ;  /* 0x0c401f000e197f89 */ /* 0x000e6200000e0000 */
[-CC-:B------:R-:W-:Y:S01]  /*a4f0*/  FFMA.FTZ R69, R69, R20.reuse, -R26.reuse ;  /* 0x0000001445457223 */ /* 0x180fe2000001081a */
[----:B------:R-:W-:-:S02]  /*a500*/  FFMA.FTZ R75, R75, R20, -R26 ;  /* 0x000000144b4b7223 */ /* 0x000fc4000001081a */
[----:B------:R-:W2:Y:S08]  /*a510*/  MUFU.EX2 R154, R154 ;  /* 0x0000009a009a7308 */ /* 0x000eb00000000800 */
[----:B------:R-:W3:Y:S08]  /*a520*/  MUFU.EX2 R29, R29 ;  /* 0x0000001d001d7308 */ /* 0x000ef00000000800 */
[----:B------:R-:W-:Y:S01]  /*a530*/  MUFU.EX2 R31, R31 ;  /* 0x0000001f001f7308 */ /* 0x000fe20000000800 */
[----:B-1----:R-:W-:Y:S01]  /*a540*/  FMNMX.FTZ R25, R14, R25, !PT ;  /* 0x000000190e197209 */ /* 0x002fe20007810000 */
[----:B------:R-:W-:-:S06]  /*a550*/  FFMA.FTZ R14, R73, R20, -R26 ;  /* 0x00000014490e7223 */ /* 0x000fcc000001081a */
[----:B------:R-:W-:Y:S01]  /*a560*/  MUFU.EX2 R156, R35 ;  /* 0x00000023009c7308 */ /* 0x000fe20000000800 */
[----:B------:R-:W1:Y:S07]  /*a570*/  SHFL.BFLY PT, R24, R25, 0x1, 0x1f ;  /* 0x0c201f0019187f89 */ /* 0x000e6e00000e0000 */
[----:B------:R-:W-:Y:S08]  /*a580*/  MUFU.EX2 R37, R37 ;  /* 0x0000002500257308 */ /* 0x000ff00000000800 */
[----:B------:R-:W-:Y:S08]  /*a590*/  MUFU.EX2 R158, R41 ;  /* 0x00000029009e7308 */ /* 0x000ff00000000800 */
[----:B------:R-:W-:Y:S01]  /*a5a0*/  MUFU.EX2 R59, R59 ;  /* 0x0000003b003b7308 */ /* 0x000fe20000000800 */
[----:B-1----:R-:W-:Y:S01]  /*a5b0*/  FMNMX.FTZ R169, R25, R24, !PT ;  /* 0x0000001819a97209 */ /* 0x002fe20007810000 */
[-CC-:B------:R-:W-:Y:S01]  /*a5c0*/  FFMA.FTZ R24, R77, R20.reuse, -R26.reuse ;  /* 0x000000144d187223 */ /* 0x180fe2000001081a */
[----:B------:R-:W-:-:S02]  /*a5d0*/  FFMA.FTZ R26, R79, R20, -R26 ;  /* 0x000000144f1a7223 */ /* 0x000fc4000001081a */
[C---:B------:R-:W-:Y:S01]  /*a5e0*/  FSETP.NEU.FTZ.AND P1, PT, R169.reuse, -INF , PT ;  /* 0xff800000a900780b */ /* 0x040fe20003f3d000 */
[----:B------:R-:W-:Y:S02]  /*a5f0*/  FMUL.FTZ R28, R169, R20 ;  /* 0x00000014a91c7220 */ /* 0x000fe40000410000 */
[----:B------:R-:W-:Y:S03]  /*a600*/  MUFU.EX2 R35, R26 ;  /* 0x0000001a00237308 */ /* 0x000fe60000000800 */
[----:B------:R-:W-:Y:S02]  /*a610*/  FSEL R28, R28, RZ, P1 ;  /* 0x000000ff1c1c7208 */ /* 0x000fe40000800000 */
[----:B------:R-:W-:-:S03]  /*a620*/  ISETP.NE.AND P1, PT, R58, RZ, PT ;  /* 0x000000ff3a00720c */ /* 0x000fc60003f25270 */
[-CC-:B------:R-:W-:Y:S01]  /*a630*/  FFMA.FTZ R10, R10, R20.reuse, -R28.reuse ;  /* 0x000000140a0a7223 */ /* 0x180fe2000001081c */
[-CC-:B------:R-:W-:Y:S01]  /*a640*/  FFMA.FTZ R3, R3, R20.reuse, -R28.reuse ;  /* 0x0000001403037223 */ /* 0x180fe2000001081c */
[-CC-:B------:R-:W-:Y:S01]  /*a650*/  FFMA.FTZ R11, R11, R20.reuse, -R28.reuse ;  /* 0x000000140b0b7223 */ /* 0x180fe2000001081c */
[-CC-:B------:R-:W-:Y:S01]  /*a660*/  FFMA.FTZ R15, R15, R20.reuse, -R28.reuse ;  /* 0x000000140f0f7223 */ /* 0x180fe2000001081c */
[-CC-:B------:R-:W-:Y:S01]  /*a670*/  FFMA.FTZ R33, R33, R20.reuse, -R28.reuse ;  /* 0x0000001421217223 */ /* 0x180fe2000001081c */
[----:B------:R0:W-:Y:S01]  /*a680*/  MUFU.EX2 R153, R3 ;  /* 0x0000000300997308 */ /* 0x0001e20000000800 */
[-CC-:B------:R-:W-:Y:S01]  /*a690*/  FFMA.FTZ R39, R39, R20.reuse, -R28.reuse ;  /* 0x0000001427277223 */ /* 0x180fe2000001081c */
[-CC-:B------:R-:W-:Y:S01]  /*a6a0*/  FFMA.FTZ R43, R43, R20.reuse, -R28.reuse ;  /* 0x000000142b2b7223 */ /* 0x180fe2000001081c */
[-CC-:B------:R-:W-:Y:S01]  /*a6b0*/  FFMA.FTZ R45, R45, R20.reuse, -R28.reuse ;  /* 0x000000142d2d7223 */ /* 0x180fe2000001081c */
[-CC-:B------:R-:W-:Y:S01]  /*a6c0*/  FFMA.FTZ R49, R49, R20.reuse, -R28.reuse ;  /* 0x0000001431317223 */ /* 0x180fe2000001081c */
[-CC-:B------:R-:W-:Y:S01]  /*a6d0*/  FFMA.FTZ R53, R53, R20.reuse, -R28.reuse ;  /* 0x0000001435357223 */ /* 0x180fe2000001081c */
[-CC-:B------:R-:W-:Y:S01]  /*a6e0*/  FFMA.FTZ R63, R63, R20.reuse, -R28.reuse ;  /* 0x000000143f3f7223 */ /* 0x180fe2000001081c */
[-CC-:B------:R-:W-:Y:S01]  /*a6f0*/  FFMA.FTZ R67, R67, R20.reuse, -R28.reuse ;  /* 0x0000001443437223 */ /* 0x180fe2000001081c */
[----:B------:R-:W1:Y:S01]  /*a700*/  MUFU.EX2 R10, R10 ;  /* 0x0000000a000a7308 */ /* 0x000e620000000800 */
[----:B0-----:R-:W-:Y:S01]  /*a710*/  FADD.FTZ R3, R152, R27 ;  /* 0x0000001b98037221 */ /* 0x001fe20000010000 */
[-CC-:B------:R-:W-:Y:S01]  /*a720*/  FFMA.FTZ R71, R71, R20.reuse, -R28.reuse ;  /* 0x0000001447477223 */ /* 0x180fe2000001081c */
[-CC-:B------:R-:W-:Y:S01]  /*a730*/  FFMA.FTZ R57, R57, R20.reuse, -R28.reuse ;  /* 0x0000001439397223 */ /* 0x180fe2000001081c */
[----:B------:R-:W-:Y:S01]  /*a740*/  FFMA.FTZ R47, R47, R20, -R28 ;  /* 0x000000142f2f7223 */ /* 0x000fe2000001081c */
[----:B--2---:R-:W-:Y:S01]  /*a750*/  FADD.FTZ R40, R154, R3 ;  /* 0x000000039a287221 */ /* 0x004fe20000010000 */
[----:B------:R-:W-:-:S02]  /*a760*/  @!P1 VIADD R3, R12, 0x28c40 ;  /* 0x00028c400c039836 */ /* 0x000fc40000000000 */
[----:B------:R-:W-:Y:S01]  /*a770*/  FFMA.FTZ R28, R51, R20, -R28 ;  /* 0x00000014331c7223 */ /* 0x000fe2000001081c */
[----:B------:R-:W0:Y:S01]  /*a780*/  MUFU.EX2 R11, R11 ;  /* 0x0000000b000b7308 */ /* 0x000e220000000800 */
[----:B---3--:R-:W-:Y:S01]  /*a790*/  FADD.FTZ R40, R29, R40 ;  /* 0x000000281d287221 */ /* 0x008fe20000010000 */
[----:B------:R-:W-:Y:S02]  /*a7a0*/  F2FP.F16.F32.PACK_AB R152, R27, R152 ;  /* 0x000000981b98723e */ /* 0x000fe400000000ff */
[----:B------:R-:W-:Y:S02]  /*a7b0*/  @!P1 PRMT R3, RZ, 0x654, R3 ;  /* 0x00000654ff039816 */ /* 0x000fe40000000003 */
[----:B------:R-:W-:Y:S02]  /*a7c0*/  F2FP.F16.F32.PACK_AB R154, R29, R154 ;  /* 0x0000009a1d9a723e */ /* 0x000fe400000000ff */
[----:B------:R0:W2:Y:S01]  /*a7d0*/  MUFU.EX2 R30, R15 ;  /* 0x0000000f001e7308 */ /* 0x0000a20000000800 */
[----:B-1----:R-:W-:Y:S01]  /*a7e0*/  FADD.FTZ R38, R153, R10 ;  /* 0x0000000a99267221 */ /* 0x002fe20000010000 */
[----:B------:R1:W-:Y:S01]  /*a7f0*/  @!P1 SYNCS.ARRIVE.TRANS64.RED.A1T0 RZ, [R3+URZ], RZ ;  /* 0x000000ff03ff99a7 */ /* 0x0003e2000810043f */
[----:B------:R-:W-:-:S05]  /*a800*/  F2FP.F16.F32.PACK_AB R153, R10, R153 ;  /* 0x000000990a99723e */ /* 0x000fca00000000ff */
[----:B------:R-:W3:Y:S01]  /*a810*/  MUFU.EX2 R33, R33 ;  /* 0x0000002100217308 */ /* 0x000ee20000000800 */
[----:B0-----:R-:W-:-:S07]  /*a820*/  FADD.FTZ R15, R11, R38 ;  /* 0x000000260b0f7221 */ /* 0x001fce0000010000 */
[----:B------:R0:W4:Y:S01]  /*a830*/  MUFU.EX2 R26, R39 ;  /* 0x00000027001a7308 */ /* 0x0001220000000800 */
[C---:B--2---:R-:W-:Y:S01]  /*a840*/  F2FP.F16.F32.PACK_AB R155, R30.reuse, R11 ;  /* 0x0000000b1e9b723e */ /* 0x044fe200000000ff */
[----:B------:R-:W-:Y:S06]  /*a850*/  BAR.SYNC.DEFER_BLOCKING 0xf, 0x100 ;  /* 0x03c4000000007b1d */ /* 0x000fec0000010000 */
[----:B------:R-:W1:Y:S01]  /*a860*/  MUFU.EX2 R43, R43 ;  /* 0x0000002b002b7308 */ /* 0x000e620000000800 */
[----:B0-----:R-:W-:Y:S01]  /*a870*/  FADD.FTZ R39, R31, R40 ;  /* 0x000000281f277221 */ /* 0x001fe20000010000 */
[----:B------:R-:W-:-:S03]  /*a880*/  FADD.FTZ R40, R30, R15 ;  /* 0x0000000f1e287221 */ /* 0x000fc60000010000 */
[C---:B------:R-:W-:Y:S01]  /*a890*/  FADD.FTZ R42, R156.reuse, R39 ;  /* 0x000000279c2a7221 */ /* 0x040fe20000010000 */
[----:B---3--:R-:W-:Y:S01]  /*a8a0*/  FADD.FTZ R15, R33, R40 ;  /* 0x00000028210f7221 */ /* 0x008fe20000010000 */
[----:B------:R-:W-:Y:S01]  /*a8b0*/  F2FP.F16.F32.PACK_AB R156, R156, R31 ;  /* 0x0000001f9c9c723e */ /* 0x000fe200000000ff */
[----:B------:R-:W0:Y:S01]  /*a8c0*/  MUFU.EX2 R32, R45 ;  /* 0x0000002d00207308 */ /* 0x000e220000000800 */
[----:B------:R-:W-:Y:S01]  /*a8d0*/  FADD.FTZ R39, R37, R42 ;  /* 0x0000002a25277221 */ /* 0x000fe20000010000 */
[C---:B----4-:R-:W-:Y:S01]  /*a8e0*/  FADD.FTZ R40, R26.reuse, R15 ;  /* 0x0000000f1a287221 */ /* 0x050fe20000010000 */
[----:B------:R-:W-:Y:S02]  /*a8f0*/  F2FP.F16.F32.PACK_AB R157, R26, R33 ;  /* 0x000000211a9d723e */ /* 0x000fe400000000ff */
[C---:B------:R-:W-:Y:S01]  /*a900*/  FADD.FTZ R42, R158.reuse, R39 ;  /* 0x000000279e2a7221 */ /* 0x040fe20000010000 */
[----:B------:R-:W-:Y:S02]  /*a910*/  F2FP.F16.F32.PACK_AB R158, R158, R37 ;  /* 0x000000259e9e723e */ /* 0x000fe400000000ff */
[----:B------:R-:W2:Y:S01]  /*a920*/  MUFU.EX2 R49, R49 ;  /* 0x0000003100317308 */ /* 0x000ea20000000800 */
[----:B-1----:R-:W-:Y:S01]  /*a930*/  FADD.FTZ R3, R43, R40 ;  /* 0x000000282b037221 */ /* 0x002fe20000010000 */
[----:B------:R-:W-:Y:S01]  /*a940*/  FADD.FTZ R15, R59, R42 ;  /* 0x0000002a3b0f7221 */ /* 0x000fe20000010000 */
[----:B------:R1:W-:Y:S05]  /*a950*/  STSM.16.M88.4 [R194+0x26800], R152 ;  /* 0x02680098c2007844 */ /* 0x0003ea0000000200 */
[----:B------:R-:W3:Y:S01]  /*a960*/  MUFU.EX2 R160, R61 ;  /* 0x0000003d00a07308 */ /* 0x000ee20000000800 */
[C---:B0-----:R-:W-:Y:S01]  /*a970*/  FADD.FTZ R40, R32.reuse, R3 ;  /* 0x0000000320287221 */ /* 0x041fe20000010000 */
[----:B------:R-:W-:-:S05]  /*a980*/  F2FP.F16.F32.PACK_AB R159, R32, R43 ;  /* 0x0000002b209f723e */ /* 0x000fca00000000ff */
[----:B------:R1:W-:Y:S01]  /*a990*/  STSM.16.M88.4 [R195], R156 ;  /* 0x0000009cc3007844 */ /* 0x0003e20000000200 */
[----:B------:R-:W0:Y:S01]  /*a9a0*/  MUFU.EX2 R34, R53 ;  /* 0x0000003500227308 */ /* 0x000e220000000800 */
[----:B--2---:R-:W-:-:S07]  /*a9b0*/  FADD.FTZ R3, R49, R40 ;  /* 0x0000002831037221 */ /* 0x004fce0000010000 */
[----:B------:R-:W2:Y:S01]  /*a9c0*/  MUFU.EX2 R65, R65 ;  /* 0x0000004100417308 */ /* 0x000ea20000000800 */
[C---:B---3--:R-:W-:Y:S01]  /*a9d0*/  FADD.FTZ R42, R160.reuse, R15 ;  /* 0x0000000fa02a7221 */ /* 0x048fe20000010000 */
[----:B------:R-:W-:-:S06]  /*a9e0*/  F2FP.F16.F32.PACK_AB R160, R160, R59 ;  /* 0x0000003ba0a0723e */ /* 0x000fcc00000000ff */
[----:B------:R-:W3:Y:S01]  /*a9f0*/  MUFU.EX2 R63, R63 ;  /* 0x0000003f003f7308 */ /* 0x000ee20000000800 */
[C---:B0-----:R-:W-:Y:S01]  /*aa00*/  FADD.FTZ R40, R34.reuse, R3 ;  /* 0x0000000322287221 */ /* 0x041fe20000010000 */
[----:B------:R-:W-:-:S06]  /*aa10*/  F2FP.F16.F32.PACK_AB R161, R34, R49 ;  /* 0x0000003122a1723e */ /* 0x000fcc00000000ff */
[----:B------:R-:W0:Y:S01]  /*aa20*/  MUFU.EX2 R162, R69 ;  /* 0x0000004500a27308 */ /* 0x000e220000000800 */
[----:B--2---:R-:W-:-:S07]  /*aa30*/  FADD.FTZ R15, R65, R42 ;  /* 0x0000002a410f7221 */ /* 0x004fce0000010000 */
[----:B------:R-:W2:Y:S01]  /*aa40*/  MUFU.EX2 R36, R67 ;  /* 0x0000004300247308 */ /* 0x000ea20000000800 */
[----:B---3--:R-:W-:-:S07]  /*aa50*/  FADD.FTZ R3, R63, R40 ;  /* 0x000000283f037221 */ /* 0x008fce0000010000 */
[----:B------:R-:W-:Y:S01]  /*aa60*/  MUFU.EX2 R14, R14 ;  /* 0x0000000e000e7308 */ /* 0x000fe20000000800 */
[C---:B0-----:R-:W-:Y:S01]  /*aa70*/  FADD.FTZ R15, R162.reuse, R15 ;  /* 0x0000000fa20f7221 */ /* 0x041fe20000010000 */
[----:B------:R-:W-:-:S06]  /*aa80*/  F2FP.F16.F32.PACK_AB R162, R162, R65 ;  /* 0x00000041a2a2723e */ /* 0x000fcc00000000ff */
[----:B------:R-:W0:Y:S01]  /*aa90*/  MUFU.EX2 R25, R75 ;  /* 0x0000004b00197308 */ /* 0x000e220000000800 */
[C---:B--2---:R-:W-:Y:S01]  /*aaa0*/  FADD.FTZ R10, R36.reuse, R3 ;  /* 0x00000003240a7221 */ /* 0x044fe20000010000 */
[----:B------:R-:W-:-:S05]  /*aab0*/  F2FP.F16.F32.PACK_AB R163, R36, R63 ;  /* 0x0000003f24a3723e */ /* 0x000fca00000000ff */
[----:B------:R1:W-:Y:S01]  /*aac0*/  STSM.16.M88.4 [R197], R160 ;  /* 0x000000a0c5007844 */ /* 0x0003e20000000200 */
[----:B------:R-:W-:Y:S08]  /*aad0*/  MUFU.EX2 R71, R71 ;  /* 0x0000004700477308 */ /* 0x000ff00000000800 */
[----:B------:R-:W2:Y:S01]  /*aae0*/  MUFU.EX2 R38, R57 ;  /* 0x0000003900267308 */ /* 0x000ea20000000800 */
[----:B0-----:R-:W-:Y:S01]  /*aaf0*/  F2FP.F16.F32.PACK_AB R164, R25, R14 ;  /* 0x0000000e19a4723e */ /* 0x001fe200000000ff */
[----:B------:R-:W-:-:S04]  /*ab00*/  FADD.FTZ R14, R14, R15 ;  /* 0x0000000f0e0e7221 */ /* 0x000fc80000010000 */
[----:B------:R-:W-:Y:S02]  /*ab10*/  FADD.FTZ R25, R25, R14 ;  /* 0x0000000e19197221 */ /* 0x000fe40000010000 */
[----:B------:R-:W0:Y:S08]  /*ab20*/  MUFU.EX2 R24, R24 ;  /* 0x0000001800187308 */ /* 0x000e300000000800 */
[----:B------:R-:W-:Y:S01]  /*ab30*/  MUFU.EX2 R47, R47 ;  /* 0x0000002f002f7308 */ /* 0x000fe20000000800 */
[----:B--2---:R-:W-:Y:S01]  /*ab40*/  F2FP.F16.F32.PACK_AB R165, R38, R71 ;  /* 0x0000004726a5723e */ /* 0x004fe200000000ff */
[----:B------:R-:W-:-:S04]  /*ab50*/  FADD.FTZ R71, R71, R10 ;  /* 0x0000000a47477221 */ /* 0x000fc80000010000 */
[----:B------:R-:W-:Y:S02]  /*ab60*/  FADD.FTZ R38, R38, R71 ;  /* 0x0000004726267221 */ /* 0x000fe40000010000 */
[----:B------:R-:W2:Y:S01]  /*ab70*/  MUFU.EX2 R28, R28 ;  /* 0x0000001c001c7308 */ /* 0x000ea20000000800 */
[----:B0-----:R-:W-:Y:S01]  /*ab80*/  F2FP.F16.F32.PACK_AB R166, R35, R24 ;  /* 0x0000001823a6723e */ /* 0x001fe200000000ff */
[----:B------:R-:W-:-:S04]  /*ab90*/  FADD.FTZ R24, R24, R25 ;  /* 0x0000001918187221 */ /* 0x000fc80000010000 */
[----:B------:R-:W-:Y:S01]  /*aba0*/  FADD.FTZ R3, R35, R24 ;  /* 0x0000001823037221 */ /* 0x000fe20000010000 */
[----:B--2---:R-:W-:Y:S01]  /*abb0*/  F2FP.F16.F32.PACK_AB R167, R28, R47 ;  /* 0x0000002f1ca7723e */ /* 0x004fe200000000ff */
[----:B------:R-:W-:-:S04]  /*abc0*/  FADD.FTZ R47, R47, R38 ;  /* 0x000000262f2f7221 */ /* 0x000fc80000010000 */
[----:B------:R1:W-:Y:S01]  /*abd0*/  STSM.16.M88.4 [R196], R164 ;  /* 0x000000a4c4007844 */ /* 0x0003e20000000200 */
[----:B------:R-:W-:Y:S01]  /*abe0*/  FADD.FTZ R10, R28, R47 ;  /* 0x0000002f1c0a7221 */ /* 0x000fe20000010000 */
[----:B------:R-:W-:Y:S06]  /*abf0*/  @!P0 BRA `(.L_x_738) ;  /* 0x0000000000048947 */ /* 0x000fec0003800000 */
[----:B------:R-:W-:Y:S01]  /*ac00*/  BPT.TRAP 0x1 ;  /* 0x000000040000795c */ /* 0x000fe20000300000 */
.L_x_738:
[----:B------:R0:W2:Y:S01]  /*ac10*/  SYNCS.PHASECHK.TRANS64.TRYWAIT P2, [R12+URZ+0x28c50], R13 ;  /* 0x028c500d0c0075a7 */ /* 0x0000a2000804017f */
[----:B------:R-:W-:Y:S05]  /*ac20*/  @!P0 BRA `(.L_x_739) ;  /* 0x0000000000048947 */ /* 0x000fea0003800000 */
[----:B------:R-:W-:Y:S01]  /*ac30*/  BPT.TRAP 0x1 ;  /* 0x000000040000795c */ /* 0x000fe20000300000 */
.L_x_739:
[----:B------:R-:W-:Y:S01]  /*ac40*/  LOP3.LUT R11, R56, 0x2000000, RZ, 0xfc, !PT ;  /* 0x02000000380b7812 */ /* 0x000fe200078efcff */
[----:B------:R-:W-:Y:S01]  /*ac50*/  ULDC UR40, c[0x0][0x9d8] ;  /* 0x0002760000287ab9 */ /* 0x000fe20000000800 */
[----:B------:R-:W-:Y:S01]  /*ac60*/  ULDC UR39, c[0x0][0x988] ;  /* 0x0002620000277ab9 */ /* 0x000fe20000000800 */
[----:B------:R-:W-:Y:S01]  /*ac70*/  BSSY B0, `(.L_x_740) ;  /* 0x0000006000007945 */ /* 0x000fe20003800000 */
[----:B------:R-:W-:Y:S02]  /*ac80*/  IMAD.MOV.U32 R27, RZ, RZ, 0x40000040 ;  /* 0x40000040ff1b7424 */ /* 0x000fe400078e00ff */
[----:B------:R-:W-:Y:S01]  /*ac90*/  IMAD R26, R18, 0x1000, R11 ;  /* 0x00001000121a7824 */ /* 0x000fe200078e020b */
[----:B--2---:R-:W-:Y:S06]  /*aca0*/  @P2 BRA `(.L_x_741) ;  /* 0x0000000000082947 */ /* 0x004fec0003800000 */
[----:B------:R-:W2:Y:S02]  /*acb0*/  SYNCS.PHASECHK.TRANS64.TRYWAIT P2, [R12+URZ+0x28c50], R13 ;  /* 0x028c500d0c0075a7 */ /* 0x000ea4000804017f */
[----:B--2---:R-:W-:Y:S05]  /*acc0*/  @!P2 BRA `(.L_x_742) ;  /* 0x0000010c0008a947 */ /* 0x004fea0003800000 */
.L_x_741:
[----:B------:R-:W-:Y:S05]  /*acd0*/  BSYNC B0 ;  /* 0x0000000000007941 */ /* 0x000fea0003800000 */
.L_x_740:
[C---:B------:R-:W-:Y:S01]  /*ace0*/  R2UR UR6, R26.reuse ;  /* 0x000000001a0672ca */ /* 0x040fe200000e0000 */
[C---:B------:R-:W-:Y:S01]  /*acf0*/  VIADD R24, R26.reuse, 0x80 ;  /* 0x000000801a187836 */ /* 0x040fe20000000000 */
[----:B------:R-:W-:Y:S01]  /*ad00*/  R2UR UR7, R27 ;  /* 0x000000001b0772ca */ /* 0x000fe200000e0000 */
[C---:B------:R-:W-:Y:S01]  /*ad10*/  VIADD R14, R26.reuse, 0x100 ;  /* 0x000001001a0e7836 */ /* 0x040fe20000000000 */
[----:B------:R-:W-:Y:S01]  /*ad20*/  BSSY B0, `(.L_x_743) ;  /* 0x000020e000007945 */ /* 0x000fe20003800000 */
[----:B------:R-:W-:Y:S01]  /*ad30*/  VIADD R26, R26, 0x180 ;  /* 0x000001801a1a7836 */ /* 0x000fe20000000000 */
[----:B------:R-:W-:Y:S01]  /*ad40*/  R2UR UR10, R24 ;  /* 0x00000000180a72ca */ /* 0x000fe200000e0000 */
[----:B------:R-:W-:Y:S01]  /*ad50*/  IMAD.MOV.U32 R25, RZ, RZ, 0x40000040 ;  /* 0x40000040ff197424 */ /* 0x000fe200078e00ff */
[----:B------:R-:W-:Y:S01]  /*ad60*/  R2UR UR14, R14 ;  /* 0x000000000e0e72ca */ /* 0x000fe200000e0000 */
[----:B------:R-:W-:Y:S01]  /*ad70*/  IMAD.MOV.U32 R27, RZ, RZ, 0x40000040 ;  /* 0x40000040ff1b7424 */ /* 0x000fe200078e00ff */
[----:B------:R-:W-:Y:S01]  /*ad80*/  R2UR UR18, R26 ;  /* 0x000000001a1272ca */ /* 0x000fe200000e0000 */
[----:B------:R-:W-:Y:S01]  /*ad90*/  IMAD.MOV.U32 R15, RZ, RZ, 0x40000040 ;  /* 0x40000040ff0f7424 */ /* 0x000fe200078e00ff */
[----:B------:R-:W-:Y:S01]  /*ada0*/  R2UR UR11, R25 ;  /* 0x00000000190b72ca */ /* 0x000fe200000e0000 */
[----:B------:R-:W-:Y:S01]  /*adb0*/  VIADD R168, R168, 0xfffffffe ;  /* 0xfffffffea8a87836 */ /* 0x000fe20000000000 */
[----:B------:R-:W-:Y:S01]  /*adc0*/  R2UR UR19, R27 ;  /* 0x000000001b1372ca */ /* 0x000fe200000e0000 */
[----:B0-2---:R-:W-:Y:S01]  /*add0*/  @!P1 VIADD R12, R12, 0x28c60 ;  /* 0x00028c600c0c9836 */ /* 0x005fe20000000000 */
[----:B------:R-:W-:Y:S01]  /*ade0*/  WARPGROUP.ARRIVE ;  /* 0x00000000000079c5 */ /* 0x000fe20000000000 */
[----:B------:R-:W-:-:S02]  /*adf0*/  R2UR UR15, R15 ;  /* 0x000000000f0f72ca */ /* 0x000fc400000e0000 */
[----:B------:R-:W-:Y:S02]  /*ae00*/  ISETP.GE.AND P2, PT, R168, R191, PT ;  /* 0x000000bfa800720c */ /* 0x000fe40003f46270 */
[----:B------:R-:W-:Y:S01]  /*ae10*/  @!P1 PRMT R12, RZ, 0x654, R12 ;  /* 0x00000654ff0c9816 */ /* 0x000fe2000000000c */
[----:B------:R-:W-:Y:S03]  /*ae20*/  HGMMA.64x256x16.F32 R24, R152, gdesc[UR4].tnspB, RZ, !UPT, gsb0 ;  /* 0x43e0000498187df0 */ /* 0x000fe6000c0008ff */
[----:B------:R-:W-:Y:S02]  /*ae30*/  WARPGROUP.DEPBAR.LE gsb0, 0x0 ;  /* 0x00008000000079c5 */ /* 0x000fe40000010000 */
[----:B------:R-:W-:-:S15]  /*ae40*/  WARPGROUP.ARRIVE ;  /* 0x00000000000079c5 */ /* 0x000fde0000000000 */
[----:B------:R-:W-:-:S08]  /*ae50*/  NOP ;  /* 0x0000000000007918 */ /* 0x000fd00000000000 */
[----:B------:R-:W-:Y:S03]  /*ae60*/  HGMMA.64x256x16.F32 R24, R156, gdesc[UR8].tnspB, R24, gsb0 ;  /* 0x43e000089c187df0 */ /* 0x000fe60008000818 */
        /* <DEDUP_REMOVED lines=19> */
[----:B------:R-:W-:Y:S02]  /*afa0*/  IMAD.MOV.U32 R217, RZ, RZ, R168 ;  /* 0x000000ffffd97224 */ /* 0x000fe400078e00a8 */
[----:B------:R-:W-:Y:S02]  /*afb0*/  IMAD.MOV.U32 R13, RZ, RZ, R169 ;  /* 0x000000ffff0d7224 */ /* 0x000fe400078e00a9 */
[----:B------:R-:W-:Y:S02]  /*afc0*/  IMAD.MOV.U32 R227, RZ, RZ, R21 ;  /* 0x000000ffffe37224 */ /* 0x000fe400078e0015 */
[----:B------:R-:W-:-:S07]  /*afd0*/  IMAD.MOV.U32 R226, RZ, RZ, R18 ;  /* 0x000000ffffe27224 */ /* 0x000fce00078e0012 */
.L_x_755:
[----:B------:R-:W-:Y:S02]  /*afe0*/  VIADD R18, R226, 0x1 ;  /* 0x00000001e2127836 */ /* 0x000fe40000000000 */
[----:B0-----:R-:W-:Y:S02]  /*aff0*/  IMAD.MOV.U32 R12, RZ, RZ, R217 ;  /* 0x000000ffff0c7224 */ /* 0x001fe400078e00d9 */
[----:B------:R-:W-:Y:S01]  /*b000*/  VIADD R217, R217, 0xffffffff ;  /* 0xffffffffd9d97836 */ /* 0x000fe20000000000 */
[----:B------:R-:W-:Y:S02]  /*b010*/  ISETP.NE.AND P3, PT, R18, 0x2, PT ;  /* 0x000000021200780c */ /* 0x000fe40003f65270 */
[----:B------:R-:W-:Y:S02]  /*b020*/  ISETP.GT.AND P2, PT, R12, R191, PT ;  /* 0x000000bf0c00720c */ /* 0x000fe40003f44270 */
[----:B------:R-:W-:Y:S02]  /*b030*/  SEL R12, RZ, 0x1, P3 ;  /* 0x00000001ff0c7807 */ /* 0x000fe40001800000 */
[----:B------:R-:W-:-:S02]  /*b040*/  SEL R18, R18, RZ, P3 ;  /* 0x000000ff12127207 */ /* 0x000fc40001800000 */
[----:B------:R-:W-:Y:S01]  /*b050*/  LOP3.LUT R23, R23, R12, RZ, 0x3c, !PT ;  /* 0x0000000c17177212 */ /* 0x000fe200078e3cff */
[----:B--2---:R-:W-:Y:S06]  /*b060*/  @!P0 BRA `(.L_x_745) ;  /* 0x0000000000048947 */ /* 0x004fec0003800000 */
[----:B------:R-:W-:Y:S01]  /*b070*/  BPT.TRAP 0x1 ;  /* 0x000000040000795c */ /* 0x000fe20000300000 */
.L_x_745:
[----:B------:R-:W-:Y:S01]  /*b080*/  IMAD R218, R18, 0x8, R2 ;  /* 0x0000000812da7824 */ /* 0x000fe200078e0202 */
[----:B------:R-:W-:-:S04]  /*b090*/  SHF.L.U32 R12, R23, 0x1f, RZ ;  /* 0x0000001f170c7819 */ /* 0x000fc800000006ff */
[----:B------:R0:W2:Y:S01]  /*b0a0*/  SYNCS.PHASECHK.TRANS64.TRYWAIT P3, [R218+URZ+0x28c30], R12 ;  /* 0x028c300cda0075a7 */ /* 0x0000a2000806017f */
[----:B------:R-:W-:Y:S05]  /*b0b0*/  @!P0 BRA `(.L_x_746) ;  /* 0x0000000000048947 */ /* 0x000fea0003800000 */
[----:B------:R-:W-:Y:S01]  /*b0c0*/  BPT.TRAP 0x1 ;  /* 0x000000040000795c */ /* 0x000fe20000300000 */
.L_x_746:
[----:B------:R-:W-:Y:S01]  /*b0d0*/  VIADD R14, R2, 0x20400 ;  /* 0x00020400020e7836 */ /* 0x000fe20000000000 */
[----:B------:R-:W-:Y:S01]  /*b0e0*/  BSSY B1, `(.L_x_747) ;  /* 0x0000009000017945 */ /* 0x000fe20003800000 */
[----:B-1----:R-:W-:Y:S02]  /*b0f0*/  IMAD R152, R18, 0x200, R0 ;  /* 0x0000020012987824 */ /* 0x002fe400078e0200 */
[----:B------:R-:W-:Y:S01]  /*b100*/  IMAD.MOV.U32 R153, RZ, RZ, 0x40000040 ;  /* 0x40000040ff997424 */ /* 0x000fe200078e00ff */
[----:B------:R-:W-:-:S04]  /*b110*/  SHF.R.U32.HI R14, RZ, 0x4, R14 ;  /* 0x00000004ff0e7819 */ /* 0x000fc8000001160e */
[----:B------:R-:W-:-:S04]  /*b120*/  LOP3.LUT R14, R14, 0x3fff, RZ, 0xc0, !PT ;  /* 0x00003fff0e0e7812 */ /* 0x000fc800078ec0ff */
[----:B------:R-:W-:Y:S01]  /*b130*/  LOP3.LUT R14, R14, 0x10000, RZ, 0xfc, !PT ;  /* 0x000100000e0e7812 */ /* 0x000fe200078efcff */
[----:B--2---:R-:W-:Y:S06]  /*b140*/  @P3 BRA `(.L_x_748) ;  /* 0x0000000000083947 */ /* 0x004fec0003800000 */
[----:B------:R-:W1:Y:S02]  /*b150*/  SYNCS.PHASECHK.TRANS64.TRYWAIT P3, [R218+URZ+0x28c30], R12 ;  /* 0x028c300cda0075a7 */ /* 0x000e64000806017f */
[----:B-1----:R-:W-:Y:S05]  /*b160*/  @!P3 BRA `(.L_x_749) ;  /* 0x0000010400f4b947 */ /* 0x002fea0003800000 */
.L_x_748:
[----:B------:R-:W-:Y:S05]  /*b170*/  BSYNC B1 ;  /* 0x0000000000017941 */ /* 0x000fea0003800000 */
.L_x_747:
[----:B------:R-:W-:Y:S01]  /*b180*/  IMAD.MOV.U32 R15, RZ, RZ, 0x40000040 ;  /* 0x40000040ff0f7424 */ /* 0x000fe200078e00ff */
[----:B------:R-:W-:Y:S01]  /*b190*/  R2UR UR4, R14 ;  /* 0x000000000e0472ca */ /* 0x000fe200000e0000 */
[C---:B------:R-:W-:Y:S01]  /*b1a0*/  VIADD R20, R152.reuse, 0x2 ;  /* 0x0000000298147836 */ /* 0x040fe20000000000 */
[C---:B------:R-:W-:Y:S01]  /*b1b0*/  R2UR UR6, R152.reuse ;  /* 0x00000000980672ca */ /* 0x040fe200000e0000 */
[C---:B------:R-:W-:Y:S01]  /*b1c0*/  VIADD R14, R152.reuse, 0x4 ;  /* 0x00000004980e7836 */ /* 0x040fe20000000000 */
[----:B------:R-:W-:Y:S01]  /*b1d0*/  R2UR UR7, R153 ;  /* 0x00000000990772ca */ /* 0x000fe200000e0000 */
[----:B------:R-:W-:Y:S01]  /*b1e0*/  VIADD R152, R152, 0x6 ;  /* 0x0000000698987836 */ /* 0x000fe20000000000 */
[----:B------:R-:W-:Y:S01]  /*b1f0*/  R2UR UR5, R15 ;  /* 0x000000000f0572ca */ /* 0x000fe200000e0000 */
[----:B------:R-:W-:Y:S01]  /*b200*/  IMAD.MOV.U32 R153, RZ, RZ, 0x40000040 ;  /* 0x40000040ff997424 */ /* 0x000fe200078e00ff */
[----:B------:R-:W-:Y:S01]  /*b210*/  R2UR UR10, R20 ;  /* 0x00000000140a72ca */ /* 0x000fe200000e0000 */
[----:B------:R-:W-:Y:S01]  /*b220*/  IMAD.MOV.U32 R21, RZ, RZ, 0x40000040 ;  /* 0x40000040ff157424 */ /* 0x000fe200078e00ff */
[----:B------:R-:W-:-:S02]  /*b230*/  R2UR UR18, R152 ;  /* 0x00000000981272ca */ /* 0x000fc400000e0000 */
[----:B------:R-:W-:Y:S02]  /*b240*/  R2UR UR19, R153 ;  /* 0x00000000991372ca */ /* 0x000fe400000e0000 */
[----:B------:R-:W-:Y:S01]  /*b250*/  WARPGROUP.ARRIVE ;  /* 0x00000000000079c5 */ /* 0x000fe20000000000 */
[----:B------:R-:W-:Y:S02]  /*b260*/  R2UR UR11, R21 ;  /* 0x00000000150b72ca */ /* 0x000fe400000e0000 */
[----:B------:R-:W-:Y:S02]  /*b270*/  R2UR UR8, R8 ;  /* 0x00000000080872ca */ /* 0x000fe400000e0000 */
[----:B------:R-:W-:Y:S01]  /*b280*/  R2UR UR9, R9 ;  /* 0x00000000090972ca */ /* 0x000fe200000e0000 */
[----:B------:R-:W-:Y:S01]  /*b290*/  HGMMA.64x64x16.F32 R152, gdesc[UR4], RZ, !UPT, gsb0 ;  /* 0x00e00000049879f0 */ /* 0x000fe2000c0008ff */
[----:B------:R-:W-:Y:S02]  /*b2a0*/  R2UR UR14, R14 ;  /* 0x000000000e0e72ca */ /* 0x000fe400000e0000 */
[----:B------:R-:W-:-:S02]  /*b2b0*/  R2UR UR15, R15 ;  /* 0x000000000f0f72ca */ /* 0x000fc400000e0000 */
[----:B------:R-:W-:Y:S02]  /*b2c0*/  R2UR UR12, R6 ;  /* 0x00000000060c72ca */ /* 0x000fe400000e0000 */
[----:B------:R-:W-:Y:S02]  /*b2d0*/  R2UR UR13, R7 ;  /* 0x00000000070d72ca */ /* 0x000fe400000e0000 */
[----:B------:R-:W-:Y:S02]  /*b2e0*/  R2UR UR16, R4 ;  /* 0x00000000041072ca */ /* 0x000fe400000e0000 */
[----:B------:R-:W-:Y:S02]  /*b2f0*/  R2UR UR17, R5 ;  /* 0x00000000051172ca */ /* 0x000fe400000e0000 */
[----:B------:R-:W-:Y:S01]  /*b300*/  ISETP.NE.AND P3, PT, R192, RZ, PT ;  /* 0x000000ffc000720c */ /* 0x000fe20003f65270 */
        /* <DEDUP_REMOVED lines=33> */
[----:B--2---:R-:W-:Y:S01]  /*b520*/  FMNMX.FTZ R20, R14, R227, !PT ;  /* 0x000000e30e147209 */ /* 0x004fe20007810000 */
[----:B------:R-:W-:Y:S01]  /*b530*/  FMUL.FTZ R159, R159, UR40 ;  /* 0x000000289f9f7c20 */ /* 0x000fe20008410000 */
[----:B------:R-:W-:Y:S01]  /*b540*/  FMUL.FTZ R170, R170, UR40 ;  /* 0x00000028aaaa7c20 */ /* 0x000fe20008410000 */
[----:B------:R-:W-:Y:S01]  /*b550*/  FMUL.FTZ R174, R174, UR40 ;  /* 0x00000028aeae7c20 */ /* 0x000fe20008410000 */
[----:B------:R-:W-:Y:S01]  /*b560*/  FMUL.FTZ R175, R175, UR40 ;  /* 0x00000028afaf7c20 */ /* 0x000fe20008410000 */
[----:B------:R-:W-:Y:S01]  /*b570*/  FMUL.FTZ R178, R178, UR40 ;  /* 0x00000028b2b27c20 */ /* 0x000fe20008410000 */
[----:B------:R-:W-:Y:S01]  /*b580*/  FMUL.FTZ R179, R179, UR40 ;  /* 0x00000028b3b37c20 */ /* 0x000fe20008410000 */
[----:B------:R-:W2:Y:S01]  /*b590*/  MUFU.TANH R153, R153 ;  /* 0x0000009900997308 */ /* 0x000ea20000002400 */
[----:B---3--:R-:W-:-:S07]  /*b5a0*/  FMNMX.FTZ R20, R15, R20, !PT ;  /* 0x000000140f147209 */ /* 0x008fce0007810000 */
[----:B------:R-:W3:Y:S01]  /*b5b0*/  MUFU.TANH R156, R156 ;  /* 0x0000009c009c7308 */ /* 0x000ee20000002400 */
[----:B----4-:R-:W-:-:S07]  /*b5c0*/  FMNMX.FTZ R20, R152, R20, !PT ;  /* 0x0000001498147209 */ /* 0x010fce0007810000 */
[----:B------:R-:W4:Y:S01]  /*b5d0*/  MUFU.TANH R157, R157 ;  /* 0x0000009d009d7308 */ /* 0x000f220000002400 */
[----:B--2---:R-:W-:-:S07]  /*b5e0*/  FMNMX.FTZ R20, R153, R20, !PT ;  /* 0x0000001499147209 */ /* 0x004fce0007810000 */
        /* <DEDUP_REMOVED lines=20> */
[----:B------:R-:W-:Y:S01]  /*b730*/  MUFU.TANH R154, R154 ;  /* 0x0000009a009a7308 */ /* 0x000fe20000002400 */
[----:B----4-:R-:W-:-:S07]  /*b740*/  FMNMX.FTZ R20, R176, R20, !PT ;  /* 0x00000014b0147209 */ /* 0x010fce0007810000 */
[----:B------:R-:W-:Y:S01]  /*b750*/  MUFU.TANH R155, R155 ;  /* 0x0000009b009b7308 */ /* 0x000fe20000002400 */
[----:B--2---:R-:W-:-:S05]  /*b760*/  FMNMX.FTZ R21, R177, R20, !PT ;  /* 0x00000014b1157209 */ /* 0x004fca0007810000 */
[----:B------:R-:W2:Y:S02]  /*b770*/  SHFL.BFLY PT, R20, R21, 0x2, 0x1f ;  /* 0x0c401f0015147f89 */ /* 0x000ea400000e0000 */
[----:B------:R-:W-:Y:S08]  /*b780*/  MUFU.TANH R158, R158 ;  /* 0x0000009e009e7308 */ /* 0x000ff00000002400 */
[----:B------:R-:W-:Y:S08]  /*b790*/  MUFU.TANH R159, R159 ;  /* 0x0000009f009f7308 */ /* 0x000ff00000002400 */
[----:B------:R-:W-:Y:S01]  /*b7a0*/  MUFU.TANH R174, R174 ;  /* 0x000000ae00ae7308 */ /* 0x000fe20000002400 */
[----:B--2---:R-:W-:-:S07]  /*b7b0*/  FMNMX.FTZ R21, R21, R20, !PT ;  /* 0x0000001415157209 */ /* 0x004fce0007810000 */
[----:B------:R-:W-:Y:S01]  /*b7c0*/  MUFU.TANH R175, R175 ;  /* 0x000000af00af7308 */ /* 0x000fe20000002400 */
[----:B------:R-:W2:Y:S07]  /*b7d0*/  SHFL.BFLY PT, R20, R21, 0x1, 0x1f ;  /* 0x0c201f0015147f89 */ /* 0x000eae00000e0000 */
[----:B------:R-:W-:Y:S08]  /*b7e0*/  MUFU.TANH R178, R178 ;  /* 0x000000b200b27308 */ /* 0x000ff00000002400 */
[----:B------:R-:W-:Y:S01]  /*b7f0*/  MUFU.TANH R179, R179 ;  /* 0x000000b300b37308 */ /* 0x000fe20000002400 */
[----:B--2---:R-:W-:Y:S01]  /*b800*/  FMNMX.FTZ R21, R21, R20, !PT ;  /* 0x0000001415157209 */ /* 0x004fe20007810000 */
[----:B------:R-:W-:-:S04]  /*b810*/  IMAD.U32 R20, RZ, RZ, UR39 ;  /* 0x00000027ff147e24 */ /* 0x000fc8000f8e00ff */
[C---:B------:R-:W-:Y:S01]  /*b820*/  FADD.FTZ R181, -R21.reuse, R227 ;  /* 0x000000e315b57221 */ /* 0x040fe20000010100 */
[----:B------:R-:W-:-:S03]  /*b830*/  FMUL.FTZ R180, R21, R20 ;  /* 0x0000001415b47220 */ /* 0x000fc60000410000 */
[-C--:B------:R-:W-:Y:S01]  /*b840*/  FMUL.FTZ R181, R181, R20.reuse ;  /* 0x00000014b5b57220 */ /* 0x080fe20000410000 */
[-CC-:B------:R-:W-:Y:S01]  /*b850*/  FFMA.FTZ R227, R14, R20.reuse, -R180.reuse ;  /* 0x000000140ee37223 */ /* 0x180fe200000108b4 */
[-CC-:B------:R-:W-:Y:S01]  /*b860*/  FFMA.FTZ R14, R152, R20.reuse, -R180.reuse ;  /* 0x00000014980e7223 */ /* 0x180fe200000108b4 */
[-CC-:B------:R-:W-:Y:S01]  /*b870*/  FFMA.FTZ R15, R15, R20.reuse, -R180.reuse ;  /* 0x000000140f0f7223 */ /* 0x180fe200000108b4 */
[-CC-:B------:R-:W-:Y:S01]  /*b880*/  FFMA.FTZ R230, R169, R20.reuse, -R180.reuse ;  /* 0x00000014a9e67223 */ /* 0x180fe200000108b4 */
[----:B------:R-:W-:Y:S01]  /*b890*/  MUFU.EX2 R152, R227 ;  /* 0x000000e300987308 */ /* 0x000fe20000000800 */
[-CC-:B------:R-:W-:Y:S01]  /*b8a0*/  FFMA.FTZ R153, R153, R20.reuse, -R180.reuse ;  /* 0x0000001499997223 */ /* 0x180fe200000108b4 */
[-CC-:B------:R-:W-:Y:S01]  /*b8b0*/  FFMA.FTZ R156, R156, R20.reuse, -R180.reuse ;  /* 0x000000149c9c7223 */ /* 0x180fe200000108b4 */
[-CC-:B------:R-:W-:Y:S01]  /*b8c0*/  FFMA.FTZ R157, R157, R20.reuse, -R180.reuse ;  /* 0x000000149d9d7223 */ /* 0x180fe200000108b4 */
[-CC-:B------:R-:W-:Y:S01]  /*b8d0*/  FFMA.FTZ R160, R160, R20.reuse, -R180.reuse ;  /* 0x00000014a0a07223 */ /* 0x180fe200000108b4 */
[-CC-:B------:R-:W-:Y:S01]  /*b8e0*/  FFMA.FTZ R161, R161, R20.reuse, -R180.reuse ;  /* 0x00000014a1a17223 */ /* 0x180fe200000108b4 */
[-CC-:B------:R-:W-:Y:S01]  /*b8f0*/  FFMA.FTZ R164, R164, R20.reuse, -R180.reuse ;  /* 0x00000014a4a47223 */ /* 0x180fe200000108b4 */
[-CC-:B------:R-:W-:Y:S01]  /*b900*/  FFMA.FTZ R165, R165, R20.reuse, -R180.reuse ;  /* 0x00000014a5a57223 */ /* 0x180fe200000108b4 */
[----:B------:R-:W2:Y:S01]  /*b910*/  MUFU.EX2 R181, R181 ;  /* 0x000000b500b57308 */ /* 0x000ea20000000800 */
[-CC-:B------:R-:W-:Y:S01]  /*b920*/  FFMA.FTZ R168, R168, R20.reuse, -R180.reuse ;  /* 0x00000014a8a87223 */ /* 0x180fe200000108b4 */
[-CC-:B------:R-:W-:Y:S01]  /*b930*/  FFMA.FTZ R172, R172, R20.reuse, -R180.reuse ;  /* 0x00000014acac7223 */ /* 0x180fe200000108b4 */
[-CC-:B------:R-:W-:Y:S01]  /*b940*/  FFMA.FTZ R173, R173, R20.reuse, -R180.reuse ;  /* 0x00000014adad7223 */ /* 0x180fe200000108b4 */
[-CC-:B------:R-:W-:Y:S01]  /*b950*/  FFMA.FTZ R176, R176, R20.reuse, -R180.reuse ;  /* 0x00000014b0b07223 */ /* 0x180fe200000108b4 */
[----:B------:R-:W-:Y:S01]  /*b960*/  FFMA.FTZ R177, R177, R20, -R180 ;  /* 0x00000014b1b17223 */ /* 0x000fe200000108b4 */
[----:B------:R-:W-:-:S02]  /*b970*/  FMUL.FTZ R180, R182, UR40 ;  /* 0x00000028b6b47c20 */ /* 0x000fc40008410000 */
[----:B------:R3:W4:Y:S08]  /*b980*/  MUFU.EX2 R169, R15 ;  /* 0x0000000f00a97308 */ /* 0x0007300000000800 */
[----:B------:R-:W-:Y:S01]  /*b990*/  MUFU.TANH R180, R180 ;  /* 0x000000b400b47308 */ /* 0x000fe20000002400 */
[----:B---3--:R-:W-:Y:S01]  /*b9a0*/  FMUL.FTZ R15, R162, UR40 ;  /* 0x00000028a20f7c20 */ /* 0x008fe20008410000 */
[----:B------:R-:W-:Y:S01]  /*b9b0*/  FMUL.FTZ R162, R163, UR40 ;  /* 0x00000028a3a27c20 */ /* 0x000fe20008410000 */
[----:B--2---:R-:W-:Y:S01]  /*b9c0*/  FFMA.FTZ R163, R181, R3, R152 ;  /* 0x00000003b5a37223 */ /* 0x004fe20000010098 */
[-C--:B------:R-:W-:Y:S01]  /*b9d0*/  FMUL.FTZ R24, R24, R181.reuse ;  /* 0x000000b518187220 */ /* 0x080fe20000410000 */
[-C--:B------:R-:W-:Y:S01]  /*b9e0*/  FMUL.FTZ R25, R25, R181.reuse ;  /* 0x000000b519197220 */ /* 0x080fe20000410000 */
[-C--:B------:R-:W-:Y:S01]  /*b9f0*/  FMUL.FTZ R28, R28, R181.reuse ;  /* 0x000000b51c1c7220 */ /* 0x080fe20000410000 */
[----:B------:R-:W-:Y:S01]  /*ba00*/  FMUL.FTZ R29, R29, R181 ;  /* 0x000000b51d1d7220 */ /* 0x000fe20000410000 */
[----:B------:R2:W-:Y:S01]  /*ba10*/  MUFU.TANH R3, R166 ;  /* 0x000000a600037308 */ /* 0x0005e20000002400 */
[C---:B----4-:R-:W-:Y:S01]  /*ba20*/  FADD.FTZ R163, R169.reuse, R163 ;  /* 0x000000a3a9a37221 */ /* 0x050fe20000010000 */
[----:B------:R-:W-:Y:S01]  /*ba30*/  F2FP.F16.F32.PACK_AB R152, R169, R152 ;  /* 0x00000098a998723e */ /* 0x000fe200000000ff */
[----:B------:R-:W-:-:S02]  /*ba40*/  @!P3 IMAD R169, R226, 0x40, R190 ;  /* 0x00000040e2a9b824 */ /* 0x000fc400078e02be */
[-C--:B------:R-:W-:Y:S01]  /*ba50*/  FMUL.FTZ R32, R32, R181.reuse ;  /* 0x000000b520207220 */ /* 0x080fe20000410000 */
[-C--:B------:R-:W-:Y:S01]  /*ba60*/  FMUL.FTZ R33, R33, R181.reuse ;  /* 0x000000b521217220 */ /* 0x080fe20000410000 */
[-C--:B------:R-:W-:Y:S01]  /*ba70*/  FMUL.FTZ R36, R36, R181.reuse ;  /* 0x000000b524247220 */ /* 0x080fe20000410000 */
[-C--:B------:R-:W-:Y:S01]  /*ba80*/  FMUL.FTZ R37, R37, R181.reuse ;  /* 0x000000b525257220 */ /* 0x080fe20000410000 */
[----:B------:R-:W3:Y:S01]  /*ba90*/  MUFU.TANH R15, R15 ;  /* 0x0000000f000f7308 */ /* 0x000ee20000002400 */
[----:B--2---:R-:W-:Y:S01]  /*baa0*/  FMUL.FTZ R166, R167, UR40 ;  /* 0x00000028a7a67c20 */ /* 0x004fe20008410000 */
[----:B------:R-:W-:Y:S02]  /*bab0*/  @!P1 VIADD R167, R218, 0x28c40 ;  /* 0x00028c40daa79836 */ /* 0x000fe40000000000 */
[-C--:B------:R-:W-:Y:S01]  /*bac0*/  FMUL.FTZ R40, R40, R181.reuse ;  /* 0x000000b528287220 */ /* 0x080fe20000410000 */
[-C--:B------:R-:W-:Y:S01]  /*bad0*/  FMUL.FTZ R41, R41, R181.reuse ;  /* 0x000000b529297220 */ /* 0x080fe20000410000 */
[-C--:B------:R-:W-:Y:S01]  /*bae0*/  FMUL.FTZ R44, R44, R181.reuse ;  /* 0x000000b52c2c7220 */ /* 0x080fe20000410000 */
[-C--:B------:R-:W-:Y:S01]  /*baf0*/  FMUL.FTZ R45, R45, R181.reuse ;  /* 0x000000b52d2d7220 */ /* 0x080fe20000410000 */
[----:B------:R-:W-:Y:S01]  /*bb00*/  @!P1 PRMT R167, RZ, 0x654, R167 ;  /* 0x00000654ffa79816 */ /* 0x000fe200000000a7 */
[----:B------:R-:W2:Y:S01]  /*bb10*/  MUFU.TANH R162, R162 ;  /* 0x000000a200a27308 */ /* 0x000ea20000002400 */
[-C--:B------:R-:W-:Y:S01]  /*bb20*/  FMUL.FTZ R48, R48, R181.reuse ;  /* 0x000000b530307220 */ /* 0x080fe20000410000 */
[-C--:B------:R-:W-:Y:S01]  /*bb30*/  FMUL.FTZ R49, R49, R181.reuse ;  /* 0x000000b531317220 */ /* 0x080fe20000410000 */
[----:B------:R4:W-:Y:S01]  /*bb40*/  @!P1 SYNCS.ARRIVE.TRANS64.RED.A1T0 RZ, [R167+URZ], RZ ;  /* 0x000000ffa7ff99a7 */ /* 0x0009e2000810043f */
[-C--:B------:R-:W-:Y:S01]  /*bb50*/  FMUL.FTZ R52, R52, R181.reuse ;  /* 0x000000b534347220 */ /* 0x080fe20000410000 */
[-C--:B------:R-:W-:Y:S01]  /*bb60*/  FMUL.FTZ R53, R53, R181.reuse ;  /* 0x000000b535357220 */ /* 0x080fe20000410000 */
[-C--:B------:R-:W-:Y:S01]  /*bb70*/  FMUL.FTZ R56, R56, R181.reuse ;  /* 0x000000b538387220 */ /* 0x080fe20000410000 */
[-C--:B------:R-:W-:Y:S01]  /*bb80*/  FMUL.FTZ R57, R57, R181.reuse ;  /* 0x000000b539397220 */ /* 0x080fe20000410000 */
[----:B------:R-:W5:Y:S01]  /*bb90*/  MUFU.TANH R166, R166 ;  /* 0x000000a600a67308 */ /* 0x000f620000002400 */
[-C--:B------:R-:W-:Y:S01]  /*bba0*/  FMUL.FTZ R60, R60, R181.reuse ;  /* 0x000000b53c3c7220 */ /* 0x080fe20000410000 */
[-C--:B------:R-:W-:Y:S01]  /*bbb0*/  FMUL.FTZ R61, R61, R181.reuse ;  /* 0x000000b53d3d7220 */ /* 0x080fe20000410000 */
[-C--:B------:R-:W-:Y:S01]  /*bbc0*/  FMUL.FTZ R64, R64, R181.reuse ;  /* 0x000000b540407220 */ /* 0x080fe20000410000 */
[-C--:B------:R-:W-:Y:S01]  /*bbd0*/  FMUL.FTZ R65, R65, R181.reuse ;  /* 0x000000b541417220 */ /* 0x080fe20000410000 */
[-C--:B------:R-:W-:Y:S01]  /*bbe0*/  FMUL.FTZ R68, R68, R181.reuse ;  /* 0x000000b544447220 */ /* 0x080fe20000410000 */
[-C--:B------:R-:W-:Y:S01]  /*bbf0*/  FMUL.FTZ R69, R69, R181.reuse ;  /* 0x000000b545457220 */ /* 0x080fe20000410000 */
[-C--:B------:R-:W-:Y:S01]  /*bc00*/  FMUL.FTZ R72, R72, R181.reuse ;  /* 0x000000b548487220 */ /* 0x080fe20000410000 */
[----:B----4-:R4:W0:Y:S01]  /*bc10*/  MUFU.TANH R167, R170 ;  /* 0x000000aa00a77308 */ /* 0x0108220000002400 */
        /* <DEDUP_REMOVED lines=8> */
[----:B----4-:R-:W-:Y:S01]  /*bca0*/  FMUL.FTZ R170, R171, UR40 ;  /* 0x00000028abaa7c20 */ /* 0x010fe20008410000 */
[----:B------:R-:W-:Y:S01]  /*bcb0*/  @!P3 IMAD R171, R169, 0x4, R2 ;  /* 0x00000004a9abb824 */ /* 0x000fe200078e0202 */
        /* <DEDUP_REMOVED lines=13> */
[-C--:B------:R-:W-:Y:S01]  /*bd90*/  FMUL.FTZ R105, R105, R181.reuse ;  /* 0x000000b569697220 */ /* 0x080fe20000410000 */
[-C--:B------:R-:W-:Y:S01]  /*bda0*/  FMUL.FTZ R108, R108, R181.reuse ;  /* 0x000000b56c6c7220 */ /* 0x080fe20000410000 */
[----:B------:R-:W-:Y:S01]  /*bdb0*/  FMUL.FTZ R109, R109, R181 ;  /* 0x000000b56d6d7220 */ /* 0x000fe20000410000 */
[----:B---3--:R-:W-:Y:S01]  /*bdc0*/  FMNMX.FTZ R169, R15, R169, !PT ;  /* 0x000000a90fa97209 */ /* 0x008fe20007810000 */
[-C--:B------:R-:W-:Y:S01]  /*bdd0*/  FMUL.FTZ R112, R112, R181.reuse ;  /* 0x000000b570707220 */ /* 0x080fe20000410000 */
[-C--:B------:R-:W-:Y:S01]  /*bde0*/  FMUL.FTZ R113, R113, R181.reuse ;  /* 0x000000b571717220 */ /* 0x080fe20000410000 */
[----:B------:R-:W-:Y:S01]  /*bdf0*/  FMUL.FTZ R116, R116, R181 ;  /* 0x000000b574747220 */ /* 0x000fe20000410000 */
[----:B--2---:R-:W-:Y:S01]  /*be00*/  FMNMX.FTZ R169, R162, R169, !PT ;  /* 0x000000a9a2a97209 */ /* 0x004fe20007810000 */
[-C--:B------:R-:W-:Y:S01]  /*be10*/  FMUL.FTZ R117, R117, R181.reuse ;  /* 0x000000b575757220 */ /* 0x080fe20000410000 */
[-C--:B------:R-:W-:Y:S01]  /*be20*/  FMUL.FTZ R120, R120, R181.reuse ;  /* 0x000000b578787220 */ /* 0x080fe20000410000 */
[----:B------:R-:W-:Y:S01]  /*be30*/  FMUL.FTZ R121, R121, R181 ;  /* 0x000000b579797220 */ /* 0x000fe20000410000 */
[----:B------:R-:W-:Y:S01]  /*be40*/  FMNMX.FTZ R169, R3, R169, !PT ;  /* 0x000000a903a97209 */ /* 0x000fe20007810000 */
[-C--:B------:R-:W-:Y:S01]  /*be50*/  FMUL.FTZ R124, R124, R181.reuse ;  /* 0x000000b57c7c7220 */ /* 0x080fe20000410000 */
[-C--:B------:R-:W-:Y:S01]  /*be60*/  FMUL.FTZ R125, R125, R181.reuse ;  /* 0x000000b57d7d7220 */ /* 0x080fe20000410000 */
[----:B------:R-:W-:Y:S01]  /*be70*/  FMUL.FTZ R128, R128, R181 ;  /* 0x000000b580807220 */ /* 0x000fe20000410000 */
[----:B-----5:R-:W-:Y:S01]  /*be80*/  FMNMX.FTZ R169, R166, R169, !PT ;  /* 0x000000a9a6a97209 */ /* 0x020fe20007810000 */
[-C--:B------:R-:W-:Y:S01]  /*be90*/  FMUL.FTZ R129, R129, R181.reuse ;  /* 0x000000b581817220 */ /* 0x080fe20000410000 */
[-C--:B------:R-:W-:Y:S01]  /*bea0*/  FMUL.FTZ R132, R132, R181.reuse ;  /* 0x000000b584847220 */ /* 0x080fe20000410000 */
[----:B------:R-:W-:Y:S01]  /*beb0*/  FMUL.FTZ R133, R133, R181 ;  /* 0x000000b585857220 */ /* 0x000fe20000410000 */
[----:B0-----:R-:W-:Y:S01]  /*bec0*/  FMNMX.FTZ R169, R167, R169, !PT ;  /* 0x000000a9a7a97209 */ /* 0x001fe20007810000 */
        /* <DEDUP_REMOVED lines=8> */
[----:B------:R0:W-:Y:S01]  /*bf50*/  @!P3 STS [R171+0x28800], R181 ;  /* 0x028800b5ab00b388 */ /* 0x0001e20000000800 */
[----:B----4-:R-:W-:Y:S01]  /*bf60*/  FMNMX.FTZ R169, R170, R169, !PT ;  /* 0x000000a9aaa97209 */ /* 0x010fe20007810000 */
[----:B------:R-:W-:Y:S03]  /*bf70*/  MUFU.EX2 R14, R14 ;  /* 0x0000000e000e7308 */ /* 0x000fe60000000800 */
[----:B------:R-:W-:-:S04]  /*bf80*/  FMNMX.FTZ R169, R174, R169, !PT ;  /* 0x000000a9aea97209 */ /* 0x000fc80007810000 */
[----:B------:R-:W-:Y:S01]  /*bf90*/  FMNMX.FTZ R169, R175, R169, !PT ;  /* 0x000000a9afa97209 */ /* 0x000fe20007810000 */
[----:B0-----:R-:W-:Y:S01]  /*bfa0*/  FMUL.FTZ R181, R183, UR40 ;  /* 0x00000028b7b57c20 */ /* 0x001fe20008410000 */
[----:B------:R-:W-:Y:S02]  /*bfb0*/  MUFU.EX2 R153, R153 ;  /* 0x0000009900997308 */ /* 0x000fe40000000800 */
[----:B------:R-:W-:-:S04]  /*bfc0*/  FMNMX.FTZ R169, R178, R169, !PT ;  /* 0x000000a9b2a97209 */ /* 0x000fc80007810000 */
[----:B------:R-:W-:Y:S02]  /*bfd0*/  FMNMX.FTZ R169, R179, R169, !PT ;  /* 0x000000a9b3a97209 */ /* 0x000fe40007810000 */
[----:B------:R-:W0:Y:S02]  /*bfe0*/  MUFU.TANH R181, R181 ;  /* 0x000000b500b57308 */ /* 0x000e240000002400 */
[----:B------:R-:W-:-:S06]  /*bff0*/  FMNMX.FTZ R169, R180, R169, !PT ;  /* 0x000000a9b4a97209 */ /* 0x000fcc0007810000 */
[----:B------:R-:W-:Y:S08]  /*c000*/  MUFU.EX2 R156, R156 ;  /* 0x0000009c009c7308 */ /* 0x000ff00000000800 */
[----:B------:R-:W-:Y:S01]  /*c010*/  MUFU.EX2 R157, R157 ;  /* 0x0000009d009d7308 */ /* 0x000fe20000000800 */
[----:B0-----:R-:W-:-:S05]  /*c020*/  FMNMX.FTZ R169, R181, R169, !PT ;  /* 0x000000a9b5a97209 */ /* 0x001fca0007810000 */
[----:B------:R-:W0:Y:S02]  /*c030*/  SHFL.BFLY PT, R182, R169, 0x2, 0x1f ;  /* 0x0c401f00a9b67f89 */ /* 0x000e2400000e0000 */
[----:B------:R-:W-:Y:S08]  /*c040*/  MUFU.EX2 R160, R160 ;  /* 0x000000a000a07308 */ /* 0x000ff00000000800 */
[----:B------:R-:W-:Y:S08]  /*c050*/  MUFU.EX2 R161, R161 ;  /* 0x000000a100a17308 */ /* 0x000ff00000000800 */
[----:B------:R-:W-:Y:S01]  /*c060*/  MUFU.EX2 R164, R164 ;  /* 0x000000a400a47308 */ /* 0x000fe20000000800 */
[----:B0-----:R-:W-:-:S07]  /*c070*/  FMNMX.FTZ R169, R169, R182, !PT ;  /* 0x000000b6a9a97209 */ /* 0x001fce0007810000 */
[----:B------:R-:W-:Y:S01]  /*c080*/  MUFU.EX2 R165, R165 ;  /* 0x000000a500a57308 */ /* 0x000fe20000000800 */
[----:B------:R-:W0:Y:S07]  /*c090*/  SHFL.BFLY PT, R182, R169, 0x1, 0x1f ;  /* 0x0c201f00a9b67f89 */ /* 0x000e2e00000e0000 */
[----:B------:R-:W-:Y:S08]  /*c0a0*/  MUFU.EX2 R168, R168 ;  /* 0x000000a800a87308 */ /* 0x000ff00000000800 */
[----:B------:R-:W-:Y:S08]  /*c0b0*/  MUFU.EX2 R230, R230 ;  /* 0x000000e600e67308 */ /* 0x000ff00000000800 */
[----:B------:R-:W-:Y:S01]  /*c0c0*/  MUFU.EX2 R172, R172 ;  /* 0x000000ac00ac7308 */ /* 0x000fe20000000800 */
[----:B0-----:R-:W-:-:S05]  /*c0d0*/  FMNMX.FTZ R169, R169, R182, !PT ;  /* 0x000000b6a9a97209 */ /* 0x001fca0007810000 */
[----:B------:R-:W-:Y:S02]  /*c0e0*/  FADD.FTZ R13, -R169, R13 ;  /* 0x0000000da90d7221 */ /* 0x000fe40000010100 */
[----:B------:R-:W-:Y:S02]  /*c0f0*/  MUFU.EX2 R173, R173 ;  /* 0x000000ad00ad7308 */ /* 0x000fe40000000800 */
[----:B------:R-:W-:-:S06]  /*c100*/  FMUL.FTZ R13, R13, R20 ;  /* 0x000000140d0d7220 */ /* 0x000fcc0000410000 */
[----:B------:R-:W-:Y:S08]  /*c110*/  MUFU.EX2 R176, R176 ;  /* 0x000000b000b07308 */ /* 0x000ff00000000800 */
[----:B------:R-:W0:Y:S02]  /*c120*/  MUFU.EX2 R13, R13 ;  /* 0x0000000d000d7308 */ /* 0x000e240000000800 */
        /* <DEDUP_REMOVED lines=10> */
[-C--:B0-----:R-:W-:Y:S01]  /*c1d0*/  FMUL.FTZ R171, R169, R20.reuse ;  /* 0x00000014a9ab7220 */ /* 0x081fe20000410000 */
[-C--:B------:R-:W-:Y:S01]  /*c1e0*/  FMUL.FTZ R43, R43, R13.reuse ;  /* 0x0000000d2b2b7220 */ /* 0x080fe20000410000 */
[-C--:B------:R-:W-:Y:S01]  /*c1f0*/  FMUL.FTZ R46, R46, R13.reuse ;  /* 0x0000000d2e2e7220 */ /* 0x080fe20000410000 */
[-C--:B------:R-:W-:Y:S01]  /*c200*/  FMUL.FTZ R47, R47, R13.reuse ;  /* 0x0000000d2f2f7220 */ /* 0x080fe20000410000 */
[-CC-:B------:R-:W-:Y:S01]  /*c210*/  FFMA.FTZ R154, R154, R20.reuse, -R171.reuse ;  /* 0x000000149a9a7223 */ /* 0x180fe200000108ab */
        /* <DEDUP_REMOVED lines=12> */
[----:B------:R0:W2:Y:S01]  /*c2e0*/  MUFU.EX2 R177, R154 ;  /* 0x0000009a00b17308 */ /* 0x0000a20000000800 */
[-CC-:B------:R-:W-:Y:S01]  /*c2f0*/  FFMA.FTZ R178, R178, R20.reuse, -R171.reuse ;  /* 0x00000014b2b27223 */ /* 0x180fe200000108ab */
[-CC-:B------:R-:W-:Y:S01]  /*c300*/  FFMA.FTZ R179, R179, R20.reuse, -R171.reuse ;  /* 0x00000014b3b37223 */ /* 0x180fe200000108ab */
[-CC-:B------:R-:W-:Y:S01]  /*c310*/  FFMA.FTZ R180, R180, R20.reuse, -R171.reuse ;  /* 0x00000014b4b47223 */ /* 0x180fe200000108ab */
[----:B------:R-:W-:Y:S01]  /*c320*/  FFMA.FTZ R171, R181, R20, -R171 ;  /* 0x00000014b5ab7223 */ /* 0x000fe200000108ab */
[-C--:B------:R-:W-:Y:S01]  /*c330*/  FMUL.FTZ R50, R50, R13.reuse ;  /* 0x0000000d32327220 */ /* 0x080fe20000410000 */
[-C--:B------:R-:W-:Y:S01]  /*c340*/  FMUL.FTZ R51, R51, R13.reuse ;  /* 0x0000000d33337220 */ /* 0x080fe20000410000 */
[-C--:B------:R-:W-:Y:S01]  /*c350*/  FMUL.FTZ R54, R54, R13.reuse ;  /* 0x0000000d36367220 */ /* 0x080fe20000410000 */
[----:B------:R-:W3:Y:S01]  /*c360*/  MUFU.EX2 R155, R155 ;  /* 0x0000009b009b7308 */ /* 0x000ee20000000800 */
[----:B0-----:R-:W-:Y:S01]  /*c370*/  FADD.FTZ R154, R14, R163 ;  /* 0x000000a30e9a7221 */ /* 0x001fe20000010000 */
        /* <DEDUP_REMOVED lines=13> */
[-C--:B------:R-:W-:Y:S01]  /*c450*/  FMUL.FTZ R78, R78, R13.reuse ;  /* 0x0000000d4e4e7220 */ /* 0x080fe20000410000 */
[----:B------:R-:W2:Y:S01]  /*c460*/  MUFU.EX2 R159, R159 ;  /* 0x0000009f009f7308 */ /* 0x000ea20000000800 */
[----:B0-----:R-:W-:Y:S01]  /*c470*/  FADD.FTZ R158, R153, R154 ;  /* 0x0000009a999e7221 */ /* 0x001fe20000010000 */
[----:B---3--:R-:W-:Y:S01]  /*c480*/  FADD.FTZ R10, R155, R10 ;  /* 0x0000000a9b0a7221 */ /* 0x008fe20000010000 */
[----:B------:R-:W-:Y:S01]  /*c490*/  F2FP.F16.F32.PACK_AB R154, R153, R14 ;  /* 0x0000000e999a723e */ /* 0x000fe200000000ff */
[----:B------:R-:W-:Y:S01]  /*c4a0*/  FMUL.FTZ R79, R79, R13 ;  /* 0x0000000d4f4f7220 */ /* 0x000fe20000410000 */
[----:B------:R-:W-:Y:S01]  /*c4b0*/  FADD.FTZ R158, R156, R158 ;  /* 0x0000009e9c9e7221 */ /* 0x000fe20000010000 */
[----:B------:R-:W-:Y:S01]  /*c4c0*/  F2FP.F16.F32.PACK_AB R153, R155, R177 ;  /* 0x000000b19b99723e */ /* 0x000fe200000000ff */
[-C--:B------:R-:W-:Y:S01]  /*c4d0*/  FMUL.FTZ R82, R82, R13.reuse ;  /* 0x0000000d52527220 */ /* 0x080fe20000410000 */
[----:B------:R-:W0:Y:S01]  /*c4e0*/  MUFU.EX2 R15, R15 ;  /* 0x0000000f000f7308 */ /* 0x000e220000000800 */
[----:B------:R-:W-:Y:S01]  /*c4f0*/  FADD.FTZ R158, R157, R158 ;  /* 0x0000009e9d9e7221 */ /* 0x000fe20000010000 */
[----:B----4-:R-:W-:Y:S01]  /*c500*/  FADD.FTZ R10, R181, R10 ;  /* 0x0000000ab50a7221 */ /* 0x010fe20000010000 */
[----:B------:R-:W-:Y:S01]  /*c510*/  F2FP.F16.F32.PACK_AB R156, R157, R156 ;  /* 0x0000009c9d9c723e */ /* 0x000fe200000000ff */
[-C--:B------:R-:W-:Y:S01]  /*c520*/  FMUL.FTZ R83, R83, R13.reuse ;  /* 0x0000000d53537220 */ /* 0x080fe20000410000 */
[----:B------:R-:W-:Y:S01]  /*c530*/  FADD.FTZ R158, R160, R158 ;  /* 0x0000009ea09e7221 */ /* 0x000fe20000010000 */
[-C--:B------:R-:W-:Y:S01]  /*c540*/  FMUL.FTZ R86, R86, R13.reuse ;  /* 0x0000000d56567220 */ /* 0x080fe20000410000 */
[----:B------:R-:W-:Y:S01]  /*c550*/  FMUL.FTZ R87, R87, R13 ;  /* 0x0000000d57577220 */ /* 0x000fe20000410000 */
[----:B------:R3:W4:Y:S01]  /*c560*/  MUFU.EX2 R163, R162 ;  /* 0x000000a200a37308 */ /* 0x0007220000000800 */
[C---:B--2---:R-:W-:Y:S01]  /*c570*/  FADD.FTZ R10, R159.reuse, R10 ;  /* 0x0000000a9f0a7221 */ /* 0x044fe20000010000 */
[----:B------:R-:W-:Y:S01]  /*c580*/  F2FP.F16.F32.PACK_AB R155, R159, R181 ;  /* 0x000000b59f9b723e */ /* 0x000fe200000000ff */
[----:B------:R-:W-:Y:S01]  /*c590*/  BAR.SYNC.DEFER_BLOCKING 0xf, 0x100 ;  /* 0x03c4000000007b1d */ /* 0x000fe20000010000 */
[-C--:B------:R-:W-:Y:S01]  /*c5a0*/  FMUL.FTZ R90, R90, R13.reuse ;  /* 0x0000000d5a5a7220 */ /* 0x080fe20000410000 */
[-C--:B------:R-:W-:Y:S01]  /*c5b0*/  FMUL.FTZ R91, R91, R13.reuse ;  /* 0x0000000d5b5b7220 */ /* 0x080fe20000410000 */
[-C--:B------:R-:W-:Y:S01]  /*c5c0*/  FMUL.FTZ R94, R94, R13.reuse ;  /* 0x0000000d5e5e7220 */ /* 0x080fe20000410000 */
[-C--:B------:R-:W-:Y:S01]  /*c5d0*/  FMUL.FTZ R95, R95, R13.reuse ;  /* 0x0000000d5f5f7220 */ /* 0x080fe20000410000 */
[-C--:B------:R-:W-:Y:S01]  /*c5e0*/  FMUL.FTZ R98, R98, R13.reuse ;  /* 0x0000000d62627220 */ /* 0x080fe20000410000 */
[----:B------:R-:W2:Y:S01]  /*c5f0*/  MUFU.EX2 R182, R182 ;  /* 0x000000b600b67308 */ /* 0x000ea20000000800 */
[----:B0-----:R-:W-:Y:S01]  /*c600*/  FADD.FTZ R10, R15, R10 ;  /* 0x0000000a0f0a7221 */ /* 0x001fe20000010000 */
[----:B---3--:R-:W-:Y:S01]  /*c610*/  F2FP.F16.F32.PACK_AB R162, R230, R168 ;  /* 0x000000a8e6a2723e */ /* 0x008fe200000000ff */
[-C--:B------:R-:W-:Y:S01]  /*c620*/  FMUL.FTZ R99, R99, R13.reuse ;  /* 0x0000000d63637220 */ /* 0x080fe20000410000 */
[-C--:B------:R-:W-:Y:S01]  /*c630*/  FMUL.FTZ R102, R102, R13.reuse ;  /* 0x0000000d66667220 */ /* 0x080fe20000410000 */
[-C--:B------:R-:W-:Y:S01]  /*c640*/  FMUL.FTZ R103, R103, R13.reuse ;  /* 0x0000000d67677220 */ /* 0x080fe20000410000 */
[-C--:B------:R-:W-:Y:S01]  /*c650*/  FMUL.FTZ R106, R106, R13.reuse ;  /* 0x0000000d6a6a7220 */ /* 0x080fe20000410000 */
[----:B------:R-:W-:Y:S01]  /*c660*/  FMUL.FTZ R107, R107, R13 ;  /* 0x0000000d6b6b7220 */ /* 0x000fe20000410000 */
[----:B------:R0:W3:Y:S01]  /*c670*/  MUFU.EX2 R14, R3 ;  /* 0x00000003000e7308 */ /* 0x0000e20000000800 */
[C---:B----4-:R-:W-:Y:S01]  /*c680*/  FADD.FTZ R10, R163.reuse, R10 ;  /* 0x0000000aa30a7221 */ /* 0x050fe20000010000 */
[----:B------:R-:W-:Y:S01]  /*c690*/  F2FP.F16.F32.PACK_AB R157, R163, R15 ;  /* 0x0000000fa39d723e */ /* 0x000fe200000000ff */
[-C--:B------:R-:W-:Y:S01]  /*c6a0*/  FMUL.FTZ R110, R110, R13.reuse ;  /* 0x0000000d6e6e7220 */ /* 0x080fe20000410000 */
[-C--:B------:R-:W-:Y:S01]  /*c6b0*/  FMUL.FTZ R111, R111, R13.reuse ;  /* 0x0000000d6f6f7220 */ /* 0x080fe20000410000 */
[-C--:B------:R-:W-:Y:S01]  /*c6c0*/  FMUL.FTZ R114, R114, R13.reuse ;  /* 0x0000000d72727220 */ /* 0x080fe20000410000 */
[-C--:B------:R-:W-:Y:S01]  /*c6d0*/  FMUL.FTZ R115, R115, R13.reuse ;  /* 0x0000000d73737220 */ /* 0x080fe20000410000 */
[-C--:B------:R-:W-:Y:S01]  /*c6e0*/  FMUL.FTZ R118, R118, R13.reuse ;  /* 0x0000000d76767220 */ /* 0x080fe20000410000 */
[----:B------:R-:W-:Y:S01]  /*c6f0*/  MUFU.EX2 R170, R170 ;  /* 0x000000aa00aa7308 */ /* 0x000fe20000000800 */
[C---:B0-----:R-:W-:Y:S01]  /*c700*/  FADD.FTZ R3, R161.reuse, R158 ;  /* 0x0000009ea1037221 */ /* 0x041fe20000010000 */
[----:B------:R-:W-:Y:S01]  /*c710*/  F2FP.F16.F32.PACK_AB R158, R161, R160 ;  /* 0x000000a0a19e723e */ /* 0x000fe200000000ff */
[----:B--2---:R-:W-:Y:S01]  /*c720*/  FADD.FTZ R10, R182, R10 ;  /* 0x0000000ab60a7221 */ /* 0x004fe20000010000 */
[----:B------:R-:W-:Y:S01]  /*c730*/  F2FP.F16.F32.PACK_AB R160, R165, R164 ;  /* 0x000000a4a5a0723e */ /* 0x000fe200000000ff */
[----:B------:R-:W-:Y:S01]  /*c740*/  FADD.FTZ R3, R164, R3 ;  /* 0x00000003a4037221 */ /* 0x000fe20000010000 */
[----:B------:R-:W-:Y:S01]  /*c750*/  F2FP.F16.F32.PACK_AB R164, R173, R172 ;  /* 0x000000acada4723e */ /* 0x000fe200000000ff */
[----:B------:R0:W-:Y:S01]  /*c760*/  STSM.16.M88.4 [R194+0x26800], R152 ;  /* 0x02680098c2007844 */ /* 0x0001e20000000200 */
[----:B------:R-:W2:Y:S01]  /*c770*/  MUFU.EX2 R161, R167 ;  /* 0x000000a700a17308 */ /* 0x000ea20000000800 */
[C---:B---3--:R-:W-:Y:S01]  /*c780*/  FADD.FTZ R10, R14.reuse, R10 ;  /* 0x0000000a0e0a7221 */ /* 0x048fe20000010000 */
[----:B------:R-:W-:Y:S01]  /*c790*/  FADD.FTZ R3, R165, R3 ;  /* 0x00000003a5037221 */ /* 0x000fe20000010000 */
[----:B------:R-:W-:Y:S01]  /*c7a0*/  F2FP.F16.F32.PACK_AB R159, R14, R182 ;  /* 0x000000b60e9f723e */ /* 0x000fe200000000ff */
[-C--:B------:R-:W-:Y:S01]  /*c7b0*/  FMUL.FTZ R119, R119, R13.reuse ;  /* 0x0000000d77777220 */ /* 0x080fe20000410000 */
[-C--:B------:R-:W-:Y:S01]  /*c7c0*/  FMUL.FTZ R122, R122, R13.reuse ;  /* 0x0000000d7a7a7220 */ /* 0x080fe20000410000 */
[----:B------:R-:W-:Y:S01]  /*c7d0*/  FADD.FTZ R3, R168, R3 ;  /* 0x00000003a8037221 */ /* 0x000fe20000010000 */
[-C--:B------:R-:W-:Y:S01]  /*c7e0*/  FMUL.FTZ R123, R123, R13.reuse ;  /* 0x0000000d7b7b7220 */ /* 0x080fe20000410000 */
[----:B------:R-:W3:Y:S01]  /*c7f0*/  MUFU.EX2 R174, R174 ;  /* 0x000000ae00ae7308 */ /* 0x000ee20000000800 */
[----:B------:R0:W-:Y:S01]  /*c800*/  STSM.16.M88.4 [R195], R156 ;  /* 0x0000009cc3007844 */ /* 0x0001e20000000200 */
[----:B------:R-:W-:Y:S01]  /*c810*/  FADD.FTZ R3, R230, R3 ;  /* 0x00000003e6037221 */ /* 0x000fe20000010000 */
[-C--:B------:R-:W-:Y:S01]  /*c820*/  FMUL.FTZ R126, R126, R13.reuse ;  /* 0x0000000d7e7e7220 */ /* 0x080fe20000410000 */
[-C--:B------:R-:W-:Y:S01]  /*c830*/  FMUL.FTZ R127, R127, R13.reuse ;  /* 0x0000000d7f7f7220 */ /* 0x080fe20000410000 */
[-C--:B------:R-:W-:Y:S01]  /*c840*/  FMUL.FTZ R130, R130, R13.reuse ;  /* 0x0000000d82827220 */ /* 0x080fe20000410000 */
[----:B------:R-:W-:Y:S01]  /*c850*/  FADD.FTZ R3, R172, R3 ;  /* 0x00000003ac037221 */ /* 0x000fe20000010000 */
[----:B------:R-:W-:Y:S01]  /*c860*/  FMUL.FTZ R131, R131, R13 ;  /* 0x0000000d83837220 */ /* 0x000fe20000410000 */
[----:B------:R-:W4:Y:S01]  /*c870*/  MUFU.EX2 R175, R175 ;  /* 0x000000af00af7308 */ /* 0x000f220000000800 */
[----:B--2---:R-:W-:Y:S01]  /*c880*/  FADD.FTZ R10, R161, R10 ;  /* 0x0000000aa10a7221 */ /* 0x004fe20000010000 */
[----:B------:R-:W-:Y:S01]  /*c890*/  FADD.FTZ R3, R173, R3 ;  /* 0x00000003ad037221 */ /* 0x000fe20000010000 */
[----:B------:R-:W-:Y:S01]  /*c8a0*/  F2FP.F16.F32.PACK_AB R161, R170, R161 ;  /* 0x000000a1aaa1723e */ /* 0x000fe200000000ff */
[-C--:B------:R-:W-:Y:S01]  /*c8b0*/  FMUL.FTZ R134, R134, R13.reuse ;  /* 0x0000000d86867220 */ /* 0x080fe20000410000 */
[----:B------:R-:W-:Y:S01]  /*c8c0*/  FADD.FTZ R10, R170, R10 ;  /* 0x0000000aaa0a7221 */ /* 0x000fe20000010000 */
[----:B------:R-:W-:Y:S01]  /*c8d0*/  FADD.FTZ R3, R176, R3 ;  /* 0x00000003b0037221 */ /* 0x000fe20000010000 */
[-C--:B------:R-:W-:Y:S01]  /*c8e0*/  FMUL.FTZ R135, R135, R13.reuse ;  /* 0x0000000d87877220 */ /* 0x080fe20000410000 */
[----:B------:R-:W2:Y:S01]  /*c8f0*/  MUFU.EX2 R165, R178 ;  /* 0x000000b200a57308 */ /* 0x000ea20000000800 */
[----:B---3--:R-:W-:Y:S01]  /*c900*/  FADD.FTZ R10, R174, R10 ;  /* 0x0000000aae0a7221 */ /* 0x008fe20000010000 */
[C---:B------:R-:W-:Y:S01]  /*c910*/  FADD.FTZ R3, R166.reuse, R3 ;  /* 0x00000003a6037221 */ /* 0x040fe20000010000 */
[----:B------:R-:W-:Y:S01]  /*c920*/  F2FP.F16.F32.PACK_AB R166, R166, R176 ;  /* 0x000000b0a6a6723e */ /* 0x000fe200000000ff */
[-C--:B------:R-:W-:Y:S01]  /*c930*/  FMUL.FTZ R138, R138, R13.reuse ;  /* 0x0000000d8a8a7220 */ /* 0x080fe20000410000 */
[-C--:B------:R-:W-:Y:S01]  /*c940*/  FMUL.FTZ R139, R139, R13.reuse ;  /* 0x0000000d8b8b7220 */ /* 0x080fe20000410000 */
[-C--:B------:R-:W-:Y:S01]  /*c950*/  FMUL.FTZ R142, R142, R13.reuse ;  /* 0x0000000d8e8e7220 */ /* 0x080fe20000410000 */
[-C--:B------:R-:W-:Y:S01]  /*c960*/  FMUL.FTZ R143, R143, R13.reuse ;  /* 0x0000000d8f8f7220 */ /* 0x080fe20000410000 */
[----:B------:R-:W3:Y:S01]  /*c970*/  MUFU.EX2 R179, R179 ;  /* 0x000000b300b37308 */ /* 0x000ee20000000800 */
[C---:B----4-:R-:W-:Y:S01]  /*c980*/  FADD.FTZ R10, R175.reuse, R10 ;  /* 0x0000000aaf0a7221 */ /* 0x050fe20000010000 */
[----:B------:R-:W-:Y:S01]  /*c990*/  F2FP.F16.F32.PACK_AB R163, R175, R174 ;  /* 0x000000aeafa3723e */ /* 0x000fe200000000ff */
[-C--:B------:R-:W-:Y:S01]  /*c9a0*/  FMUL.FTZ R146, R146, R13.reuse ;  /* 0x0000000d92927220 */ /* 0x080fe20000410000 */
[-C--:B------:R-:W-:Y:S01]  /*c9b0*/  FMUL.FTZ R147, R147, R13.reuse ;  /* 0x0000000d93937220 */ /* 0x080fe20000410000 */
[-C--:B------:R-:W-:Y:S01]  /*c9c0*/  FMUL.FTZ R150, R150, R13.reuse ;  /* 0x0000000d96967220 */ /* 0x080fe20000410000 */
[----:B------:R-:W-:Y:S01]  /*c9d0*/  FMUL.FTZ R151, R151, R13 ;  /* 0x0000000d97977220 */ /* 0x000fe20000410000 */
[----:B------:R0:W-:Y:S01]  /*c9e0*/  STSM.16.M88.4 [R197], R160 ;  /* 0x000000a0c5007844 */ /* 0x0001e20000000200 */
[----:B------:R-:W4:Y:S01]  /*c9f0*/  MUFU.EX2 R167, R180 ;  /* 0x000000b400a77308 */ /* 0x000f220000000800 */
[----:B--2---:R-:W-:-:S07]  /*ca00*/  FADD.FTZ R10, R165, R10 ;  /* 0x0000000aa50a7221 */ /* 0x004fce0000010000 */
[----:B------:R-:W2:Y:S01]  /*ca10*/  MUFU.EX2 R171, R171 ;  /* 0x000000ab00ab7308 */ /* 0x000ea20000000800 */
[C---:B---3--:R-:W-:Y:S01]  /*ca20*/  FADD.FTZ R10, R179.reuse, R10 ;  /* 0x0000000ab30a7221 */ /* 0x048fe20000010000 */
[----:B------:R-:W-:-:S03]  /*ca30*/  F2FP.F16.F32.PACK_AB R165, R179, R165 ;  /* 0x000000a5b3a5723e */ /* 0x000fc600000000ff */
[----:B----4-:R-:W-:Y:S01]  /*ca40*/  FADD.FTZ R10, R167, R10 ;  /* 0x0000000aa70a7221 */ /* 0x010fe20000010000 */
[----:B--2---:R-:W-:-:S03]  /*ca50*/  F2FP.F16.F32.PACK_AB R167, R171, R167 ;  /* 0x000000a7aba7723e */ /* 0x004fc600000000ff */
[----:B------:R-:W-:Y:S02]  /*ca60*/  FADD.FTZ R10, R171, R10 ;  /* 0x0000000aab0a7221 */ /* 0x000fe40000010000 */
[----:B------:R0:W-:Y:S01]  /*ca70*/  STSM.16.M88.4 [R196], R164 ;  /* 0x000000a4c4007844 */ /* 0x0001e20000000200 */
[----:B------:R-:W-:Y:S05]  /*ca80*/  @!P0 BRA `(.L_x_750) ;  /* 0x0000000000048947 */ /* 0x000fea0003800000 */
[----:B------:R-:W-:Y:S01]  /*ca90*/  BPT.TRAP 0x1 ;  /* 0x000000040000795c */ /* 0x000fe20000300000 */
.L_x_750:
[----:B------:R2:W3:Y:S01]  /*caa0*/  SYNCS.PHASECHK.TRANS64.TRYWAIT P3, [R218+URZ+0x28c50], R12 ;  /* 0x028c500cda0075a7 */ /* 0x0004e2000806017f */
[----:B------:R-:W-:Y:S05]  /*cab0*/  @!P0 BRA `(.L_x_751) ;  /* 0x0000000000048947 */ /* 0x000fea0003800000 */
[----:B------:R-:W-:Y:S01]  /*cac0*/  BPT.TRAP 0x1 ;  /* 0x000000040000795c */ /* 0x000fe20000300000 */
.L_x_751:
[----:B------:R-:W-:Y:S04]  /*cad0*/  BSSY B1, `(.L_x_752) ;  /* 0x0000004000017945 */ /* 0x000fe80003800000 */
[----:B---3--:R-:W-:Y:S05]  /*cae0*/  @P3 BRA `(.L_x_753) ;  /* 0x0000000000083947 */ /* 0x008fea0003800000 */
[----:B------:R-:W3:Y:S02]  /*caf0*/  SYNCS.PHASECHK.TRANS64.TRYWAIT P3, [R218+URZ+0x28c50], R12 ;  /* 0x028c500cda0075a7 */ /* 0x000ee4000806017f */
[----:B---3--:R-:W-:Y:S05]  /*cb00*/  @!P3 BRA `(.L_x_754) ;  /* 0x000000ec00a0b947 */ /* 0x008fea0003800000 */
.L_x_753:
[----:B------:R-:W-:Y:S05]  /*cb10*/  BSYNC B1 ;  /* 0x0000000000017941 */ /* 0x000fea0003800000 */
.L_x_752:
[----:B-123--:R-:W-:Y:S01]  /*cb20*/  IMAD R12, R18, 0x1000, R11 ;  /* 0x00001000120c7824 */ /* 0x00efe200078e020b */
[----:B------:R-:W-:Y:S01]  /*cb30*/  WARPGROUP.ARRIVE ;  /* 0x00000000000079c5 */ /* 0x000fe20000000000 */
[----:B------:R-:W-:Y:S02]  /*cb40*/  IMAD.MOV.U32 R13, RZ, RZ, 0x40000040 ;  /* 0x40000040ff0d7424 */ /* 0x000fe400078e00ff */
[C---:B------:R-:W-:Y:S01]  /*cb50*/  VIADD R14, R12.reuse, 0x80 ;  /* 0x000000800c0e7836 */ /* 0x040fe20000000000 */
[----:B------:R-:W-:Y:S01]  /*cb60*/  R2UR UR6, R12 ;  /* 0x000000000c0672ca */ /* 0x000fe200000e0000 */
[----:B------:R-:W-:Y:S01]  /*cb70*/  IMAD.MOV.U32 R15, RZ, RZ, 0x40000040 ;  /* 0x40000040ff0f7424 */ /* 0x000fe200078e00ff */
[----:B------:R-:W-:Y:S01]  /*cb80*/  R2UR UR7, R13 ;  /* 0x000000000d0772ca */ /* 0x000fe200000e0000 */
[----:B------:R-:W-:Y:S02]  /*cb90*/  IMAD.MOV.U32 R13, RZ, RZ, 0x40000040 ;  /* 0x40000040ff0d7424 */ /* 0x000fe400078e00ff */
[----:B------:R-:W-:-:S02]  /*cba0*/  @!P1 VIADD R218, R218, 0x28c60 ;  /* 0x00028c60dada9836 */ /* 0x000fc40000000000 */
[----:B------:R-:W-:Y:S02]  /*cbb0*/  IMAD.MOV.U32 R227, RZ, RZ, R21 ;  /* 0x000000ffffe37224 */ /* 0x000fe400078e0015 */
[----:B------:R-:W-:Y:S01]  /*cbc0*/  IMAD.MOV.U32 R226, RZ, RZ, R18 ;  /* 0x000000ffffe27224 */ /* 0x000fe200078e0012 */
[----:B------:R-:W-:-:S05]  /*cbd0*/  @!P1 PRMT R218, RZ, 0x654, R218 ;  /* 0x00000654ffda9816 */ /* 0x000fca00000000da */
[----:B------:R-:W-:Y:S01]  /*cbe0*/  HGMMA.64x256x16.F32 R24, R152, gdesc[UR4].tnspB, R24, gsb0 ;  /* 0x43e0000498187df0 */ /* 0x000fe20008000818 */
[----:B------:R-:W-:Y:S01]  /*cbf0*/  R2UR UR6, R14 ;  /* 0x000000000e0672ca */ /* 0x000fe200000e0000 */
[C---:B------:R-:W-:Y:S01]  /*cc00*/  VIADD R14, R12.reuse, 0x100 ;  /* 0x000001000c0e7836 */ /* 0x040fe20000000000 */
[----:B------:R-:W-:Y:S01]  /*cc10*/  R2UR UR7, R15 ;  /* 0x000000000f0772ca */ /* 0x000fe200000e0000 */
[----:B------:R-:W-:Y:S02]  /*cc20*/  IMAD.MOV.U32 R15, RZ, RZ, 0x40000040 ;  /* 0x40000040ff0f7424 */ /* 0x000fe400078e00ff */
[----:B------:R-:W-:Y:S01]  /*cc30*/  VIADD R12, R12, 0x180 ;  /* 0x000001800c0c7836 */ /* 0x000fe20000000000 */
[----:B------:R-:W-:Y:S02]  /*cc40*/  WARPGROUP.DEPBAR.LE gsb0, 0x0 ;  /* 0x00008000000079c5 */ /* 0x000fe40000010000 */
[----:B------:R-:W-:-:S15]  /*cc50*/  WARPGROUP.ARRIVE ;  /* 0x00000000000079c5 */ /* 0x000fde0000000000 */
[----:B------:R-:W-:-:S04]  /*cc60*/  NOP ;  /* 0x0000000000007918 */ /* 0x000fc80000000000 */
[----:B------:R-:W-:Y:S01]  /*cc70*/  HGMMA.64x256x16.F32 R24, R156, gdesc[UR4].tnspB, R24, gsb0 ;  /* 0x43e000049c187df0 */ /* 0x000fe20008000818 */
[----:B------:R-:W-:Y:S02]  /*cc80*/  R2UR UR6, R14 ;  /* 0x000000000e0672ca */ /* 0x000fe400000e0000 */
[----:B------:R-:W-:Y:S01]  /*cc90*/  R2UR UR7, R15 ;  /* 0x000000000f0772ca */ /* 0x000fe200000e0000 */
[----:B------:R-:W-:Y:S02]  /*cca0*/  WARPGROUP.DEPBAR.LE gsb0, 0x0 ;  /* 0x00008000000079c5 */ /* 0x000fe40000010000 */
[----:B------:R-:W-:-:S15]  /*ccb0*/  WARPGROUP.ARRIVE ;  /* 0x00000000000079c5 */ /* 0x000fde0000000000 */
[----:B------:R-:W-:-:S07]  /*ccc0*/  NOP ;  /* 0x0000000000007918 */ /* 0x000fce0000000000 */
[----:B------:R-:W-:Y:S01]  /*ccd0*/  HGMMA.64x256x16.F32 R24, R160, gdesc[UR4].tnspB, R24, gsb0 ;  /* 0x43e00004a0187df0 */ /* 0x000fe20008000818 */
[----:B------:R-:W-:Y:S02]  /*cce0*/  R2UR UR6, R12 ;  /* 0x000000000c0672ca */ /* 0x000fe400000e0000 */
[----:B------:R-:W-:Y:S01]  /*ccf0*/  R2UR UR7, R13 ;  /* 0x000000000d0772ca */ /* 0x000fe200000e0000 */
[----:B------:R-:W-:Y:S01]  /*cd00*/  IMAD.MOV.U32 R13, RZ, RZ, R169 ;  /* 0x000000ffff0d7224 */ /* 0x000fe200078e00a9 */
[----:B------:R-:W-:Y:S02]  /*cd10*/  WARPGROUP.DEPBAR.LE gsb0, 0x0 ;  /* 0x00008000000079c5 */ /* 0x000fe40000010000 */
[----:B------:R-:W-:-:S15]  /*cd20*/  WARPGROUP.ARRIVE ;  /* 0x00000000000079c5 */ /* 0x000fde0000000000 */
[----:B------:R-:W-:-:S06]  /*cd30*/  NOP ;  /* 0x0000000000007918 */ /* 0x000fcc0000000000 */
        /* <DEDUP_REMOVED lines=10> */
[----:B------:R2:W-:Y:S01]  /*cde0*/  @!P1 SYNCS.ARRIVE.TRANS64.RED.A1T0 RZ, [R218+URZ], RZ ;  /* 0x000000ffdaff99a7 */ /* 0x0005e2000810043f */
[----:B------:R-:W-:Y:S05]  /*cdf0*/  @P2 BRA `(.L_x_755) ;  /* 0xffffffe000782947 */ /* 0x000fea000383ffff */
.L_x_744:
[----:B------:R-:W-:Y:S05]  /*ce00*/  BSYNC B0 ;  /* 0x0000000000007941 */ /* 0x000fea0003800000 */
.L_x_743:
[----:B------:R-:W3:Y:S01]  /*ce10*/  SHFL.BFLY PT, R0, R3, 0x2, 0x1f ;  /* 0x0c401f0003007f89 */ /* 0x000ee200000e0000 */
[----:B------:R-:W-:Y:S02]  /*ce20*/  IMAD.MOV.U32 R4, RZ, RZ, RZ ;  /* 0x000000ffff047224 */ /* 0x000fe400078e00ff */
[----:B------:R-:W-:Y:S01]  /*ce30*/  VIADD R209, R209, 0x1 ;  /* 0x00000001d1d17836 */ /* 0x000fe20000000000 */
[----:B------:R-:W-:Y:S08]  /*ce40*/  BAR.ARV 0x8, 0x100 ;  /* 0x0204000000007b1d */ /* 0x000ff00000002000 */
[----:B------:R-:W-:Y:S01]  /*ce50*/  BAR.SYNC.DEFER_BLOCKING 0xf, 0x100 ;  /* 0x03c4000000007b1d */ /* 0x000fe20000010000 */
[----:B---3--:R-:W-:-:S05]  /*ce60*/  FADD.FTZ R0, R0, R3 ;  /* 0x0000000300007221 */ /* 0x008fca0000010000 */
[----:B------:R-:W3:Y:S02]  /*ce70*/  SHFL.BFLY PT, R3, R0, 0x1, 0x1f ;  /* 0x0c201f0000037f89 */ /* 0x000ee400000e0000 */
[----:B---3--:R-:W-:-:S05]  /*ce80*/  FADD.FTZ R3, R0, R3 ;  /* 0x0000000300037221 */ /* 0x008fca0000010000 */
[----:B------:R-:W-:-:S13]  /*ce90*/  FSETP.NE.FTZ.AND P0, PT, R3, RZ, PT ;  /* 0x000000ff0300720b */ /* 0x000fda0003f15000 */
[----:B------:R-:W3:Y:S01]  /*cea0*/  @P0 MUFU.LG2 R0, R3 ;  /* 0x0000000300000308 */ /* 0x000ee20000000c00 */
[----:B------:R-:W-:-:S07]  /*ceb0*/  @P0 FMUL.FTZ R5, R20, 0.69314718246459960938 ;  /* 0x3f31721814050820 */ /* 0x000fce0000410000 */
[----:B------:R4:W5:Y:S01]  /*cec0*/  @P0 MUFU.RCP R4, R3 ;  /* 0x0000000300040308 */ /* 0x0009620000001000 */
[----:B---3--:R-:W-:Y:S01]  /*ced0*/  @P0 FMUL.FTZ R0, R0, 0.69314718246459960938 ;  /* 0x3f31721800000820 */ /* 0x008fe20000410000 */
[----:B----4-:R-:W-:-:S03]  /*cee0*/  IMAD.MOV.U32 R3, RZ, RZ, -0x800000 ;  /* 0xff800000ff037424 */ /* 0x010fc600078e00ff */
[----:B------:R-:W-:Y:S02]  /*cef0*/  @P0 FFMA.FTZ R3, R5, R21, R0 ;  /* 0x0000001505030223 */ /* 0x000fe40000010000 */
[----:B------:R-:W3:Y:S01]  /*cf00*/  SHFL.BFLY PT, R0, R10, 0x2, 0x1f ;  /* 0x0c401f000a007f89 */ /* 0x000ee200000e0000 */
[-C--:B-----5:R-:W-:Y:S01]  /*cf10*/  FMUL.FTZ R24, R24, R4.reuse ;  /* 0x0000000418187220 */ /* 0x0a0fe20000410000 */
        /* <DEDUP_REMOVED lines=21> */
[----:B---3--:R-:W-:Y:S01]  /*d070*/  FADD.FTZ R0, R0, R10 ;  /* 0x0000000a00007221 */ /* 0x008fe20000010000 */
[-C--:B------:R-:W-:Y:S01]  /*d080*/  FMUL.FTZ R68, R68, R4.reuse ;  /* 0x0000000444447220 */ /* 0x080fe20000410000 */
[-C--:B------:R-:W-:Y:S01]  /*d090*/  FMUL.FTZ R69, R69, R4.reuse ;  /* 0x0000000445457220 */ /* 0x080fe20000410000 */
[-C--:B------:R-:W-:Y:S01]  /*d0a0*/  FMUL.FTZ R72, R72, R4.reuse ;  /* 0x0000000448487220 */ /* 0x080fe20000410000 */
[-C--:B------:R-:W-:Y:S01]  /*d0b0*/  FMUL.FTZ R73, R73, R4.reuse ;  /* 0x0000000449497220 */ /* 0x080fe20000410000 */
[----:B------:R-:W3:Y:S01]  /*d0c0*/  SHFL.BFLY PT, R5, R0, 0x1, 0x1f ;  /* 0x0c201f0000057f89 */ /* 0x000ee200000e0000 */
        /* <DEDUP_REMOVED lines=23> */
[----:B---3--:R-:W-:Y:S01]  /*d240*/  FADD.FTZ R5, R0, R5 ;  /* 0x0000000500057221 */ /* 0x008fe20000010000 */
[----:B------:R-:W-:-:S02]  /*d250*/  IMAD.MOV.U32 R0, RZ, RZ, RZ ;  /* 0x000000ffff007224 */ /* 0x000fc400078e00ff */
[-C--:B------:R-:W-:Y:S01]  /*d260*/  FMUL.FTZ R121, R121, R4.reuse ;  /* 0x0000000479797220 */ /* 0x080fe20000410000 */
[-C--:B------:R-:W-:Y:S01]  /*d270*/  FMUL.FTZ R124, R124, R4.reuse ;  /* 0x000000047c7c7220 */ /* 0x080fe20000410000 */
[-C--:B------:R-:W-:Y:S01]  /*d280*/  FMUL.FTZ R125, R125, R4.reuse ;  /* 0x000000047d7d7220 */ /* 0x080fe20000410000 */
[----:B------:R-:W-:Y:S01]  /*d290*/  FSETP.NE.FTZ.AND P0, PT, R5, RZ, PT ;  /* 0x000000ff0500720b */ /* 0x000fe20003f15000 */
        /* <DEDUP_REMOVED lines=12> */
[----:B------:R-:W3:Y:S08]  /*d360*/  @P0 MUFU.LG2 R6, R5 ;  /* 0x0000000500060308 */ /* 0x000ef00000000c00 */
[----:B------:R4:W5:Y:S02]  /*d370*/  @P0 MUFU.RCP R0, R5 ;  /* 0x0000000500000308 */ /* 0x0009640000001000 */
[----:B----4-:R-:W-:Y:S01]  /*d380*/  @P0 FMUL.FTZ R5, R20, 0.69314718246459960938 ;  /* 0x3f31721814050820 */ /* 0x010fe20000410000 */
[----:B---3--:R-:W-:Y:S01]  /*d390*/  @P0 FMUL.FTZ R6, R6, 0.69314718246459960938 ;  /* 0x3f31721806060820 */ /* 0x008fe20000410000 */
[----:B------:R-:W-:-:S03]  /*d3a0*/  IMAD.MOV.U32 R20, RZ, RZ, -0x800000 ;  /* 0xff800000ff147424 */ /* 0x000fc600078e00ff */
[----:B------:R-:W-:Y:S01]  /*d3b0*/  @P0 FFMA.FTZ R20, R5, R169, R6 ;  /* 0x000000a905140223 */ /* 0x000fe20000010006 */
[----:B------:R-:W-:Y:S01]  /*d3c0*/  ISETP.NE.AND P0, PT, R192, RZ, PT ;  /* 0x000000ffc000720c */ /* 0x000fe20003f05270 */
        /* <DEDUP_REMOVED lines=10> */
[----:B------:R-:W-:-:S02]  /*d470*/  FMUL.FTZ R46, R46, R0 ;  /* 0x000000002e2e7220 */ /* 0x000fc40000410000 */
[C---:B------:R-:W-:Y:S02]  /*d480*/  @!P0 IMAD R5, R18.reuse, 0x40, R190 ;  /* 0x0000004012058824 */ /* 0x040fe400078e02be */
[-C--:B------:R-:W-:Y:S01]  /*d490*/  FMUL.FTZ R47, R47, R0.reuse ;  /* 0x000000002f2f7220 */ /* 0x080fe20000410000 */
[----:B------:R-:W-:Y:S02]  /*d4a0*/  VIADD R18, R18, 0x1 ;  /* 0x0000000112127836 */ /* 0x000fe40000000000 */
[-C--:B------:R-:W-:Y:S01]  /*d4b0*/  FMUL.FTZ R50, R50, R0.reuse ;  /* 0x0000000032327220 */ /* 0x080fe20000410000 */
[----:B------:R-:W-:Y:S02]  /*d4c0*/  @!P0 IMAD R5, R5, 0x4, R2 ;  /* 0x0000000405058824 */ /* 0x000fe400078e0202 */
[-C--:B------:R-:W-:Y:S01]  /*d4d0*/  FMUL.FTZ R51, R51, R0.reuse ;  /* 0x0000000033337220 */ /* 0x080fe20000410000 */
[-C--:B------:R-:W-:Y:S01]  /*d4e0*/  FMUL.FTZ R54, R54, R0.reuse ;  /* 0x0000000036367220 */ /* 0x080fe20000410000 */
[----:B------:R-:W-:Y:S01]  /*d4f0*/  ISETP.NE.AND P1, PT, R18, 0x2, PT ;  /* 0x000000021200780c */ /* 0x000fe20003f25270 */
[-C--:B------:R-:W-:Y:S01]  /*d500*/  FMUL.FTZ R55, R55, R0.reuse ;  /* 0x0000000037377220 */ /* 0x080fe20000410000 */
[----:B------:R-:W-:Y:S01]  /*d510*/  @!P0 STS [R5+0x28800], R4 ;  /* 0x0288000405008388 */ /* 0x000fe20000000800 */
[-C--:B------:R-:W-:Y:S01]  /*d520*/  FMUL.FTZ R58, R58, R0.reuse ;  /* 0x000000003a3a7220 */ /* 0x080fe20000410000 */
[-C--:B------:R-:W-:Y:S01]  /*d530*/  FMUL.FTZ R59, R59, R0.reuse ;  /* 0x000000003b3b7220 */ /* 0x080fe20000410000 */
[-C--:B------:R-:W-:Y:S01]  /*d540*/  FMUL.FTZ R62, R62, R0.reuse ;  /* 0x000000003e3e7220 */ /* 0x080fe20000410000 */
[----:B------:R3:W-:Y:S01]  /*d550*/  @!P0 STS [R5+0x28820], R0 ;  /* 0x0288200005008388 */ /* 0x0007e20000000800 */
        /* <DEDUP_REMOVED lines=45> */
[----:B---3--:R-:W-:Y:S01]  /*d830*/  SEL R0, RZ, 0x1, P1 ;  /* 0x00000001ff007807 */ /* 0x008fe20000800000 */
[----:B------:R-:W-:Y:S06]  /*d840*/  BAR.ARV 0xe, 0x100 ;  /* 0x0384000000007b1d */ /* 0x000fec0000002000 */
[----:B------:R-:W-:-:S02]  /*d850*/  PLOP3.LUT P0, PT, PT, PT, PT, 0x8, 0x0 ;  /* 0x000000000000781c */ /* 0x000fc40003f0e170 */
[----:B------:R-:W-:Y:S02]  /*d860*/  LOP3.LUT R23, R23, R0, RZ, 0x3c, !PT ;  /* 0x0000000017177212 */ /* 0x000fe400078e3cff */
[----:B------:R-:W-:-:S09]  /*d870*/  SEL R18, R18, RZ, P1 ;  /* 0x000000ff12127207 */ /* 0x000fd20000800000 */
.L_x_690:
[----:B------:R-:W-:Y:S05]  /*d880*/  BSYNC B7 ;  /* 0x0000000000077941 */ /* 0x000fea0003800000 */
.L_x_686:
[----:B------:R-:W3:Y:S08]  /*d890*/  S2UR UR5, SR_CgaCtaId ;  /* 0x00000000000579c3 */ /* 0x000ef00000008800 */
[----:B------:R-:W-:Y:S06]  /*d8a0*/  BAR.SYNC.DEFER_BLOCKING 0x5, 0x180 ;  /* 0x0146000000007b1d */ /* 0x000fec0000010000 */
[----:B------:R-:W-:Y:S01]  /*d8b0*/  UMOV UR4, 0x400 ;  /* 0x0000040000047882 */ /* 0x000fe20000000000 */
[----:B------:R-:W-:Y:S01]  /*d8c0*/  BSSY B0, `(.L_x_756) ;  /* 0x000048d000007945 */ /* 0x000fe20003800000 */
[----:B---3--:R-:W-:-:S06]  /*d8d0*/  ULEA UR4, UR5, UR4, 0x18 ;  /* 0x0000000405047291 */ /* 0x008fcc000f8ec03f */
[----:B------:R-:W-:-:S05]  /*d8e0*/  IMAD.U32 R2, RZ, RZ, UR4 ;  /* 0x00000004ff027e24 */ /* 0x000fca000f8e00ff */
[----:B01---5:R0:W1:Y:S01]  /*d8f0*/  LDS.128 R152, [R2+0x28cd0] ;  /* 0x028cd00002987984 */ /* 0x0230620000000c00 */
[----:B------:R-:W-:Y:S06]  /*d900*/  BAR.ARV 0x4, 0x180 ;  /* 0x0106000000007b1d */ /* 0x000fec0000002000 */
[----:B------:R-:W-:Y:S05]  /*d910*/  @P0 BRA `(.L_x_757) ;  /* 0x0000003800580947 */ /* 0x000fea0003800000 */
[----:B------:R-:W3:Y:S01]  /*d920*/  LDL R4, [R1+0x70] ;  /* 0x0000700001047983 */ /* 0x000ee20000100800 */
[----:B------:R-:W-:Y:S01]  /*d930*/  F2FP.F16.F32.PACK_AB R6, R29, R28 ;  /* 0x0000001c1d06723e */ /* 0x000fe200000000ff */
[----:B------:R-:W-:Y:S01]  /*d940*/  ULDC.64 UR6, c[0x0][0xc00] ;  /* 0x0003000000067ab9 */ /* 0x000fe20000000a00 */
[----:B------:R-:W-:Y:S01]  /*d950*/  F2FP.F16.F32.PACK_AB R7, R31, R30 ;  /* 0x0000001e1f07723e */ /* 0x000fe200000000ff */
[----:B------:R-:W4:Y:S01]  /*d960*/  S2R R0, SR_SWINHI ;  /* 0x0000000000007919 */ /* 0x000f220000002f00 */
[----:B------:R-:W-:Y:S01]  /*d970*/  F2FP.F16.F32.PACK_AB R8, R33, R32 ;  /* 0x000000202108723e */ /* 0x000fe200000000ff */
[----:B------:R-:W-:Y:S01]  /*d980*/  ULDC.64 UR4, c[0x0][0xc08] ;  /* 0x0003020000047ab9 */ /* 0x000fe20000000a00 */
[----:B------:R-:W-:Y:S02]  /*d990*/  F2FP.F16.F32.PACK_AB R9, R35, R34 ;  /* 0x000000222309723e */ /* 0x000fe400000000ff */
[----:B------:R-:W-:Y:S02]  /*d9a0*/  F2FP.F16.F32.PACK_AB R10, R37, R36 ;  /* 0x00000024250a723e */ /* 0x000fe400000000ff */
[----:B------:R-:W-:-:S02]  /*d9b0*/  F2FP.F16.F32.PACK_AB R11, R39, R38 ;  /* 0x00000026270b723e */ /* 0x000fc400000000ff */
[----:B------:R-:W-:Y:S02]  /*d9c0*/  MOV R12, R2 ;  /* 0x00000002000c7202 */ /* 0x000fe40000000f00 */
[----:B----4-:R-:W-:Y:S01]  /*d9d0*/  MOV R13, R0 ;  /* 0x00000000000d7202 */ /* 0x010fe20000000f00 */
[----:B------:R-:W-:Y:S02]  /*d9e0*/  BAR.SYNC.DEFER_BLOCKING 0x1, 0x100 ;  /* 0x0044000000007b1d */ /* 0x000fe40000010000 */
[----:B---3--:R-:W-:-:S04]  /*d9f0*/  IMAD.WIDE R14, R4, 0x2, R12 ;  /* 0x00000002040e7825 */ /* 0x008fc800078e020c */
[----:B------:R-:W-:Y:S01]  /*da00*/  IMAD.MOV.U32 R5, RZ, RZ, R15 ;  /* 0x000000ffff057224 */ /* 0x000fe200078e000f */
[----:B------:R-:W-:-:S04]  /*da10*/  LOP3.LUT R0, R14, 0x380, RZ, 0xc0, !PT ;  /* 0x000003800e007812 */ /* 0x000fc800078ec0ff */
[----:B------:R-:W-:-:S04]  /*da20*/  SHF.R.U64 R0, R0, 0x3, RZ ;  /* 0x0000000300007819 */ /* 0x000fc800000012ff */
[----:B------:R-:W-:-:S04]  /*da30*/  LOP3.LUT R4, R0, R14, RZ, 0x3c, !PT ;  /* 0x0000000e00047212 */ /* 0x000fc800078e3cff */
[----:B------:R-:W-:Y:S02]  /*da40*/  MOV R0, R4 ;  /* 0x0000000400007202 */ /* 0x000fe40000000f00 */
[----:B------:R-:W-:Y:S02]  /*da50*/  F2FP.F16.F32.PACK_AB R4, R25, R24 ;  /* 0x000000181904723e */ /* 0x000fe400000000ff */
[----:B------:R-:W-:-:S05]  /*da60*/  F2FP.F16.F32.PACK_AB R5, R27, R26 ;  /* 0x0000001a1b05723e */ /* 0x000fca00000000ff */
[----:B------:R3:W-:Y:S02]  /*da70*/  STSM.16.M88.4 [R0], R4 ;  /* 0x0000000400007844 */ /* 0x0007e40000000200 */
[----:B---3--:R-:W-:Y:S02]  /*da80*/  IADD3 R4, P0, R14, 0x20, RZ ;  /* 0x000000200e047810 */ /* 0x008fe40007f1e0ff */
[----:B------:R-:W-:Y:S02]  /*da90*/  F2FP.F16.F32.PACK_AB R6, R45, R44 ;  /* 0x0000002c2d06723e */ /* 0x000fe400000000ff */
[----:B------:R-:W-:Y:S01]  /*daa0*/  LOP3.LUT R0, R4, 0x380, RZ, 0xc0, !PT ;  /* 0x0000038004007812 */ /* 0x000fe200078ec0ff */
[----:B------:R-:W-:Y:S01]  /*dab0*/  IMAD.X R5, RZ, RZ, R15, P0 ;  /* 0x000000ffff057224 */ /* 0x000fe200000e060f */
[----:B------:R-:W-:Y:S02]  /*dac0*/  F2FP.F16.F32.PACK_AB R7, R47, R46 ;  /* 0x0000002e2f07723e */ /* 0x000fe400000000ff */
[----:B------:R-:W-:-:S04]  /*dad0*/  SHF.R.U64 R0, R0, 0x3, RZ ;  /* 0x0000000300007819 */ /* 0x000fc800000012ff */
[----:B------:R-:W-:-:S04]  /*dae0*/  LOP3.LUT R4, R0, R4, RZ, 0x3c, !PT ;  /* 0x0000000400047212 */ /* 0x000fc800078e3cff */
[----:B------:R-:W-:-:S05]  /*daf0*/  MOV R4, R4 ;  /* 0x0000000400047202 */ /* 0x000fca0000000f00 */
[----:B------:R3:W-:Y:S02]  /*db00*/  STSM.16.M88.4 [R4], R8 ;  /* 0x0000000804007844 */ /* 0x0007e40000000200 */
[----:B---3--:R-:W-:Y:S02]  /*db10*/  IADD3 R4, P0, R14, 0x40, RZ ;  /* 0x000000400e047810 */ /* 0x008fe40007f1e0ff */
[----:B------:R-:W-:Y:S02]  /*db20*/  F2FP.F16.F32.PACK_AB R8, R49, R48 ;  /* 0x000000303108723e */ /* 0x000fe400000000ff */
[----:B------:R-:W-:Y:S01]  /*db30*/  LOP3.LUT R0, R4, 0x380, RZ, 0xc0, !PT ;  /* 0x0000038004007812 */ /* 0x000fe200078ec0ff */
[----:B------:R-:W-:Y:S01]  /*db40*/  IMAD.X R5, RZ, RZ, R15, P0 ;  /* 0x000000ffff057224 */ /* 0x000fe200000e060f */
[----:B------:R-:W-:Y:S02]  /*db50*/  F2FP.F16.F32.PACK_AB R9, R51, R50 ;  /* 0x000000323309723e */ /* 0x000fe400000000ff */
[----:B------:R-:W-:-:S02]  /*db60*/  SHF.R.U64 R0, R0, 0x3, RZ ;  /* 0x0000000300007819 */ /* 0x000fc400000012ff */
[----:B------:R-:W-:Y:S02]  /*db70*/  F2FP.F16.F32.PACK_AB R10, R53, R52 ;  /* 0x00000034350a723e */ /* 0x000fe400000000ff */
[----:B------:R-:W-:Y:S02]  /*db80*/  LOP3.LUT R4, R0, R4, RZ, 0x3c, !PT ;  /* 0x0000000400047212 */ /* 0x000fe400078e3cff */
[----:B------:R-:W-:Y:S02]  /*db90*/  F2FP.F16.F32.PACK_AB R11, R55, R54 ;  /* 0x00000036370b723e */ /* 0x000fe400000000ff */
        /* <DEDUP_REMOVED lines=131> */
[----:B------:R-:W-:Y:S02]  /*e3d0*/  IADD3 R0, P0, R14, 0x6060, RZ ;  /* 0x000060600e007810 */ /* 0x000fe40007f1e0ff */
[----:B------:R-:W-:Y:S02]  /*e3e0*/  MOV R8, R4 ;  /* 0x0000000400087202 */ /* 0x000fe40000000f00 */
[----:B------:R-:W-:Y:S01]  /*e3f0*/  F2FP.F16.F32.PACK_AB R4, R137, R136 ;  /* 0x000000888904723e */ /* 0x000fe200000000ff */
[----:B------:R-:W-:Y:S01]  /*e400*/  IMAD.X R15, RZ, RZ, R15, P0 ;  /* 0x000000ffff0f7224 */ /* 0x000fe200000e060f */
[----:B------:R-:W-:-:S02]  /*e410*/  F2FP.F16.F32.PACK_AB R5, R139, R138 ;  /* 0x0000008a8b05723e */ /* 0x000fc400000000ff */
[----:B------:R-:W-:-:S03]  /*e420*/  ISETP.NE.U32.AND P1, PT, RZ, UR6, PT ;  /* 0x00000006ff007c0c */ /* 0x000fc6000bf25070 */
[----:B------:R3:W-:Y:S01]  /*e430*/  STSM.16.M88.4 [R8], R4 ;  /* 0x0000000408007844 */ /* 0x0007e20000000200 */
[----:B------:R-:W-:Y:S02]  /*e440*/  ISETP.NE.AND.EX P1, PT, RZ, UR7, PT, P1 ;  /* 0x00000007ff007c0c */ /* 0x000fe4000bf25310 */
[----:B---3--:R-:W-:Y:S02]  /*e450*/  LOP3.LUT R4, R0, 0x380, RZ, 0xc0, !PT ;  /* 0x0000038000047812 */ /* 0x008fe400078ec0ff */
[----:B------:R-:W-:Y:S02]  /*e460*/  IADD3 R6, P0, R202, UR6, RZ ;  /* 0x00000006ca067c10 */ /* 0x000fe4000ff1e0ff */
[----:B------:R-:W-:Y:S02]  /*e470*/  SHF.R.U64 R4, R4, 0x3, RZ ;  /* 0x0000000304047819 */ /* 0x000fe400000012ff */
[----:B------:R-:W-:Y:S02]  /*e480*/  F2FP.F16.F32.PACK_AB R8, R145, R144 ;  /* 0x000000909108723e */ /* 0x000fe400000000ff */
[----:B------:R-:W-:Y:S01]  /*e490*/  LOP3.LUT R14, R4, R0, RZ, 0x3c, !PT ;  /* 0x00000000040e7212 */ /* 0x000fe200078e3cff */
[----:B------:R-:W-:Y:S01]  /*e4a0*/  IMAD.MOV.U32 R0, RZ, RZ, RZ ;  /* 0x000000ffff007224 */ /* 0x000fe200078e00ff */
[----:B------:R-:W-:-:S02]  /*e4b0*/  IADD3.X R7, R203, UR7, RZ, P0, !PT ;  /* 0x00000007cb077c10 */ /* 0x000fc400087fe4ff */
[----:B------:R-:W-:Y:S02]  /*e4c0*/  MOV R14, R14 ;  /* 0x0000000e000e7202 */ /* 0x000fe40000000f00 */
[----:B------:R-:W-:-:S03]  /*e4d0*/  ISETP.NE.U32.AND P0, PT, RZ, UR4, PT ;  /* 0x00000004ff007c0c */ /* 0x000fc6000bf05070 */
[----:B------:R3:W-:Y:S01]  /*e4e0*/  STSM.16.M88.4 [R14], R8 ;  /* 0x000000080e007844 */ /* 0x0007e20000000200 */
[----:B------:R-:W-:Y:S01]  /*e4f0*/  BAR.SYNC.DEFER_BLOCKING 0x1, 0x100 ;  /* 0x0044000000007b1d */ /* 0x000fe20000010000 */
[----:B------:R-:W-:-:S13]  /*e500*/  ISETP.NE.AND.EX P0, PT, RZ, UR5, PT, P0 ;  /* 0x00000005ff007c0c */ /* 0x000fda000bf05300 */
[----:B------:R-:W-:Y:S01]  /*e510*/  @P0 IADD3 R202, P2, R202, UR4, RZ ;  /* 0x00000004caca0c10 */ /* 0x000fe2000ff5e0ff */
[----:B------:R-:W-:Y:S02]  /*e520*/  ULDC UR4, c[0x0][0xa88] ;  /* 0x0002a20000047ab9 */ /* 0x000fe40000000800 */
[----:B------:R-:W-:Y:S01]  /*e530*/  IMAD.U32 R4, RZ, RZ, UR4 ;  /* 0x00000004ff047e24 */ /* 0x000fe2000f8e00ff */
[----:B------:R-:W-:Y:S01]  /*e540*/  @P0 IADD3.X R203, R203, UR5, RZ, P2, !PT ;  /* 0x00000005cbcb0c10 */ /* 0x000fe200097fe4ff */
[----:B------:R3:W5:Y:S04]  /*e550*/  @P1 LDG.E R0, desc[UR42][R6.64] ;  /* 0x0000002a06001981 */ /* 0x000768000c1e1900 */
[----:B------:R3:W5:Y:S01]  /*e560*/  @P0 LDG.E R4, desc[UR42][R202.64] ;  /* 0x0000002aca040981 */ /* 0x000762000c1e1900 */
[----:B------:R-:W-:Y:S05]  /*e570*/  @P0 BRA `(.L_x_758) ;  /* 0x0000000000100947 */ /* 0x000fea0003800000 */
[----:B------:R-:W-:Y:S05]  /*e580*/  @!P1 BRA `(.L_x_758) ;  /* 0x00000000000c9947 */ /* 0x000fea0003800000 */
[----:B-----5:R-:W4:Y:S04]  /*e590*/  LDG.E R4, desc[UR42][R6.64] ;  /* 0x0000002a06047981 */ /* 0x020f28000c1e1900 */
[----:B---3--:R-:W4:Y:S02]  /*e5a0*/  LDG.E R6, desc[UR42][R6.64+0x4] ;  /* 0x0000042a06067981 */ /* 0x008f24000c1e1900 */
[----:B----4-:R-:W-:-:S07]  /*e5b0*/  IMAD.IADD R4, R6, 0x1, -R4 ;  /* 0x0000000106047824 */ /* 0x010fce00078e0a04 */
.L_x_758:
[----:B------:R-:W4:Y:S01]  /*e5c0*/  LDL R5, [R1+0x2c] ;  /* 0x00002c0001057983 */ /* 0x000f220000100800 */
[----:B------:R-:W-:Y:S01]  /*e5d0*/  ISETP.NE.AND P1, PT, R200, RZ, PT ;  /* 0x000000ffc800720c */ /* 0x000fe20003f25270 */
[----:B------:R-:W-:-:S03]  /*e5e0*/  ULDC UR4, c[0x0][0xad4] ;  /* 0x0002b50000047ab9 */ /* 0x000fc60000000800 */
[----:B------:R-:W-:Y:S01]  /*e5f0*/  SEL R200, R200, UR4, P1 ;  /* 0x00000004c8c87c07 */ /* 0x000fe20008800000 */
[----:B----4-:R-:W4:Y:S02]  /*e600*/  SHFL.IDX PT, R5, R5, RZ, 0x1f ;  /* 0x00001fff05057589 */ /* 0x010f2400000e0000 */
[----:B----4-:R-:W-:Y:S02]  /*e610*/  ISETP.NE.AND P0, PT, R5, RZ, PT ;  /* 0x000000ff0500720c */ /* 0x010fe40003f05270 */
[----:B-----5:R-:W-:-:S11]  /*e620*/  SHF.R.S32.HI R5, RZ, 0x1f, R0 ;  /* 0x0000001fff057819 */ /* 0x020fd60000011400 */
[----:B------:R-:W-:Y:S05]  /*e630*/  @P0 BRA `(.L_x_759) ;  /* 0x0000000400000947 */ /* 0x000fea0003800000 */
[----:B---3--:R-:W3:Y:S01]  /*e640*/  LDL.LU R11, [R1+0x24] ;  /* 0x00002400010b7983 */ /* 0x008ee20000300800 */
[----:B------:R-:W-:Y:S01]  /*e650*/  IMAD.MOV.U32 R10, RZ, RZ, 0x9b8 ;  /* 0x000009b8ff0a7424 */ /* 0x000fe200078e00ff */
[----:B------:R-:W-:Y:S01]  /*e660*/  ISETP.GT.AND P1, PT, R200, 0x1, PT ;  /* 0x00000001c800780c */ /* 0x000fe20003f24270 */
[----:B------:R-:W4:Y:S01]  /*e670*/  LDC R156, c[0x0][0xbe8] ;  /* 0x0002fa00ff9c7b82 */ /* 0x000f220000000800 */
[----:B------:R-:W5:Y:S01]  /*e680*/  LDL R21, [R1+0x68] ;  /* 0x0000680001157983 */ /* 0x000f620000100800 */
[----:B------:R-:W-:Y:S02]  /*e690*/  ISETP.NE.U32.AND P0, PT, RZ, UR6, PT ;  /* 0x00000006ff007c0c */ /* 0x000fe4000bf05070 */
[----:B------:R-:W-:Y:S01]  /*e6a0*/  SEL R10, R10, 0x978, P1 ;  /* 0x000009780a0a7807 */ /* 0x000fe20000800000 */
[----:B------:R-:W2:Y:S01]  /*e6b0*/  LDL R158, [R1+0x6c] ;  /* 0x00006c00019e7983 */ /* 0x000ea20000100800 */
[----:B------:R-:W-:Y:S02]  /*e6c0*/  ISETP.NE.AND.EX P0, PT, RZ, UR7, PT, P0 ;  /* 0x00000007ff007c0c */ /* 0x000fe4000bf05300 */
[----:B------:R-:W0:Y:S01]  /*e6d0*/  LDC.64 R8, c[0x0][R10+0x220] ;  /* 0x000088000a087b82 */ /* 0x000e220000000a00 */
[----:B------:R-:W2:Y:S01]  /*e6e0*/  LDL R157, [R1+0x30] ;  /* 0x00003000019d7983 */ /* 0x000ea20000100800 */
[----:B------:R-:W-:-:S06]  /*e6f0*/  SEL R14, R199, RZ, !P0 ;  /* 0x000000ffc70e7207 */ /* 0x000fcc0004000000 */
[----:B------:R-:W4:Y:S01]  /*e700*/  LDC.64 R6, c[0x0][R10+0x218] ;  /* 0x000086000a067b82 */ /* 0x000f220000000a00 */
[----:B0-----:R-:W-:Y:S01]  /*e710*/  IMAD R9, R9, R14, RZ ;  /* 0x0000000e09097224 */ /* 0x001fe200078e02ff */
[----:B-1----:R-:W-:Y:S02]  /*e720*/  SEL R152, R210, RZ, P1 ;  /* 0x000000ffd2987207 */ /* 0x002fe40000800000 */
[----:B---3--:R-:W-:Y:S02]  /*e730*/  SEL R11, R11, RZ, !P0 ;  /* 0x000000ff0b0b7207 */ /* 0x008fe40004000000 */
[----:B----4-:R-:W-:-:S03]  /*e740*/  ISETP.NE.AND P0, PT, R156, 0x1, PT ;  /* 0x000000019c00780c */ /* 0x010fc60003f05270 */
[C---:B------:R-:W-:Y:S02]  /*e750*/  IMAD R11, R8.reuse, R11, R9 ;  /* 0x0000000b080b7224 */ /* 0x040fe400078e0209 */
[----:B------:R-:W-:-:S04]  /*e760*/  IMAD.WIDE.U32 R8, R8, R14, RZ ;  /* 0x0000000e08087225 */ /* 0x000fc800078e00ff */
[-C--:B------:R-:W-:Y:S02]  /*e770*/  IMAD R14, R7, R198.reuse, RZ ;  /* 0x000000c6070e7224 */ /* 0x080fe400078e02ff */
[----:B------:R-:W-:-:S04]  /*e780*/  IMAD.WIDE.U32 R6, R6, R198, RZ ;  /* 0x000000c606067225 */ /* 0x000fc800078e00ff */
[----:B------:R-:W-:Y:S02]  /*e790*/  IMAD.IADD R14, R7, 0x1, R14 ;  /* 0x00000001070e7824 */ /* 0x000fe400078e020e */
[----:B------:R-:W0:Y:S01]  /*e7a0*/  @P0 LDC R7, c[0x0][0xbec] ;  /* 0x0002fb00ff070b82 */ /* 0x000e220000000800 */
[----:B------:R-:W-:-:S07]  /*e7b0*/  IADD3 R15, P2, P3, R8, R6, R0 ;  /* 0x00000006080f7210 */ /* 0x000fce0007b5e000 */
[----:B------:R-:W1:Y:S01]  /*e7c0*/  @P0 LDC R6, c[0x0][0xbf0] ;  /* 0x0002fc00ff060b82 */ /* 0x000e620000000800 */
[----:B-----5:R-:W-:Y:S02]  /*e7d0*/  IMAD R21, R201, 0x40, R21 ;  /* 0x00000040c9157824 */ /* 0x020fe400078e0215 */
[----:B------:R-:W-:-:S05]  /*e7e0*/  IMAD.IADD R11, R9, 0x1, R11 ;  /* 0x00000001090b7824 */ /* 0x000fca00078e020b */
[----:B------:R-:W-:Y:S01]  /*e7f0*/  IADD3.X R11, R11, R14, R5, P2, P3 ;  /* 0x0000000e0b0b7210 */ /* 0x000fe200017e6405 */
[----:B------:R-:W-:Y:S02]  /*e800*/  IMAD.MOV.U32 R14, RZ, RZ, R21 ;  /* 0x000000ffff0e7224 */ /* 0x000fe400078e0015 */
[----:B0-----:R-:W-:-:S05]  /*e810*/  @P0 IMAD.HI.U32 R7, R21, R7, RZ ;  /* 0x0000000715070227 */ /* 0x001fca00078e00ff */
[----:B-1----:R-:W-:Y:S02]  /*e820*/  @P0 SHF.R.U32.HI R14, RZ, R6, R7 ;  /* 0x00000006ff0e0219 */ /* 0x002fe40000011607 */
[----:B------:R-:W0:Y:S02]  /*e830*/  LDC.64 R6, c[0x0][R10+0x228] ;  /* 0x00008a000a067b82 */ /* 0x000e240000000a00 */
[----:B0-----:R-:W-:-:S04]  /*e840*/  IMAD.WIDE.U32 R8, R6, R152, RZ ;  /* 0x0000009806087225 */ /* 0x001fc800078e00ff */
[----:B------:R-:W-:-:S04]  /*e850*/  IMAD R6, R7, R152, RZ ;  /* 0x0000009807067224 */ /* 0x000fc800078e02ff */
[----:B------:R-:W-:Y:S02]  /*e860*/  IMAD.IADD R9, R9, 0x1, R6 ;  /* 0x0000000109097824 */ /* 0x000fe400078e0206 */
[----:B------:R0:W1:Y:S01]  /*e870*/  LDC.64 R6, c[0x0][R10+0x210] ;  /* 0x000084000a067b82 */ /* 0x0000620000000a00 */
[----:B------:R-:W-:Y:S01]  /*e880*/  IADD3 R8, P0, P2, R14, R15, R8 ;  /* 0x0000000f0e087210 */ /* 0x000fe20007a1e008 */
[--C-:B------:R-:W-:Y:S01]  /*e890*/  IMAD.MOV R15, RZ, RZ, -R14.reuse ;  /* 0x000000ffff0f7224 */ /* 0x100fe200078e0a0e */
[----:B------:R-:W-:-:S03]  /*e8a0*/  SHF.R.S32.HI R14, RZ, 0x1f, R14 ;  /* 0x0000001fff0e7819 */ /* 0x000fc6000001140e */
[----:B------:R-:W-:Y:S01]  /*e8b0*/  IMAD R15, R156, R15, R21 ;  /* 0x0000000f9c0f7224 */ /* 0x000fe200078e0215 */
[----:B------:R-:W-:-:S04]  /*e8c0*/  IADD3.X R9, R14, R11, R9, P0, P2 ;  /* 0x0000000b0e097210 */ /* 0x000fc800007e4409 */
[----:B0-----:R-:W-:Y:S01]  /*e8d0*/  SHF.R.S32.HI R10, RZ, 0x1f, R15 ;  /* 0x0000001fff0a7819 */ /* 0x001fe2000001140f */
[-C--:B-1----:R-:W-:Y:S02]  /*e8e0*/  IMAD R7, R7, R15.reuse, RZ ;  /* 0x0000000f07077224 */ /* 0x082fe400078e02ff */
[----:B------:R-:W-:-:S04]  /*e8f0*/  IMAD.WIDE.U32 R8, R6, R15, R8 ;  /* 0x0000000f06087225 */ /* 0x000fc800078e0008 */
[----:B------:R-:W-:Y:S02]  /*e900*/  IMAD R10, R6, R10, R7 ;  /* 0x0000000a060a7224 */ /* 0x000fe400078e0207 */
[----:B------:R-:W0:Y:S08]  /*e910*/  LDC.64 R6, c[0x0][0xba8] ;  /* 0x0002ea00ff067b82 */ /* 0x000e300000000a00 */
[----:B0-----:R-:W0:Y:S08]  /*e920*/  @!P1 LDC R6, c[0x0][0xb50] ;  /* 0x0002d400ff069b82 */ /* 0x001e300000000800 */
[----:B------:R-:W1:Y:S01]  /*e930*/  @!P1 LDC R7, c[0x0][0xb54] ;  /* 0x0002d500ff079b82 */ /* 0x000e620000000800 */
[----:B------:R-:W-:-:S02]  /*e940*/  IMAD.IADD R10, R9, 0x1, R10 ;  /* 0x00000001090a7824 */ /* 0x000fc400078e020a */
[----:B------:R-:W-:Y:S01]  /*e950*/  IMAD R11, R201, 0x40, R190 ;  /* 0x00000040c90b7824 */ /* 0x000fe200078e02be */
[----:B0-----:R-:W-:Y:S01]  /*e960*/  LEA R9, P0, R8, R6, 0x2 ;  /* 0x0000000608097211 */ /* 0x001fe200078010ff */
[----:B--2---:R-:W-:-:S03]  /*e970*/  IMAD.MOV R6, RZ, RZ, -R158 ;  /* 0x000000ffff067224 */ /* 0x004fc600078e0a9e */
[----:B-1----:R-:W-:Y:S02]  /*e980*/  LEA.HI.X R10, R8, R7, R10, 0x2, P0 ;  /* 0x00000007080a7211 */ /* 0x002fe400000f140a */
[----:B------:R-:W-:Y:S01]  /*e990*/  ISETP.NE.AND P0, PT, R157, R6, PT ;  /* 0x000000069d00720c */ /* 0x000fe20003f05270 */
[----:B------:R-:W-:Y:S04]  /*e9a0*/  SHFL.IDX PT, R8, R9, 0x1, 0x1c1f ;  /* 0x003c1f0009087f89 */ /* 0x000fe800000e0000 */
[----:B------:R-:W-:Y:S04]  /*e9b0*/  SHFL.IDX PT, R6, R9, RZ, 0x1c1f ;  /* 0x001c1fff09067589 */ /* 0x000fe800000e0000 */
[----:B------:R-:W0:Y:S04]  /*e9c0*/  SHFL.IDX PT, R7, R10, RZ, 0x1c1f ;  /* 0x001c1fff0a077589 */ /* 0x000e2800000e0000 */
[----:B------:R1:W2:Y:S02]  /*e9d0*/  SHFL.IDX PT, R9, R10, 0x1, 0x1c1f ;  /* 0x003c1f000a097f89 */ /* 0x0002a400000e0000 */
[----:B-1----:R-:W-:-:S05]  /*e9e0*/  IMAD R10, R4, R156, RZ ;  /* 0x0000009c040a7224 */ /* 0x002fca00078e02ff */
[C---:B------:R-:W-:Y:S01]  /*e9f0*/  ISETP.GE.OR P1, PT, R11.reuse, R10, P0 ;  /* 0x0000000a0b00720c */ /* 0x040fe20000726670 */
[----:B------:R-:W-:-:S05]  /*ea00*/  VIADD R11, R11, 0x8 ;  /* 0x000000080b0b7836 */ /* 0x000fca0000000000 */
[----:B------:R-:W-:-:S07]  /*ea10*/  ISETP.GE.OR P0, PT, R11, R10, P0 ;  /* 0x0000000a0b00720c */ /* 0x000fce0000706670 */
[----:B0-----:R4:W-:Y:S06]  /*ea20*/  @!P1 ST.E desc[UR42][R6.64], R3 ;  /* 0x0000000306009985 */ /* 0x0019ec000c10192a */
[----:B--2---:R4:W-:Y:S02]  /*ea30*/  @!P0 ST.E desc[UR42][R8.64], R20 ;  /* 0x0000001408008985 */ /* 0x0049e4000c10192a */
.L_x_759:
[----:B------:R-:W-:Y:S02]  /*ea40*/  ISETP.GT.AND P1, PT, R200, 0x1, PT ;  /* 0x00000001c800780c */ /* 0x000fe40003f24270 */
[----:B------:R-:W-:-:S04]  /*ea50*/  ISETP.NE.U32.AND P0, PT, RZ, UR6, PT ;  /* 0x00000006ff007c0c */ /* 0x000fc8000bf05070 */
[----:B------:R-:W-:-:S04]  /*ea60*/  ISETP.NE.AND.EX P0, PT, RZ, UR7, PT, P0 ;  /* 0x00000007ff007c0c */ /* 0x000fc8000bf05300 */
[----:B------:R-:W-:-:S03]  /*ea70*/  SEL R199, R199, RZ, !P0 ;  /* 0x000000ffc7c77207 */ /* 0x000fc60004000000 */
[----:B------:R-:W-:Y:S06]  /*ea80*/  @P1 BRA `(.L_x_760) ;  /* 0x0000001000381947 */ /* 0x000fec0003800000 */
[----:B----4-:R-:W4:Y:S01]  /*ea90*/  S2R R3, SR_TID.X ;  /* 0x0000000000037919 */ /* 0x010f220000002100 */
[----:B------:R-:W0:Y:S01]  /*eaa0*/  LDC R83, c[0x0][0xbe8] ;  /* 0x0002fa00ff537b82 */ /* 0x000e220000000800 */
[----:B------:R-:W-:Y:S01]  /*eab0*/  ULDC.64 UR4, c[0x0][0xaa0] ;  /* 0x0002a80000047ab9 */ /* 0x000fe20000000a00 */
[----:B----4-:R-:W-:-:S05]  /*eac0*/  VIADD R3, R3, 0xffffff80 ;  /* 0xffffff8003037836 */ /* 0x010fca0000000000 */
[----:B---3--:R-:W-:-:S04]  /*ead0*/  SHF.R.S32.HI R6, RZ, 0x1f, R3 ;  /* 0x0000001fff067819 */ /* 0x008fc80000011403 */
[----:B------:R-:W-:-:S04]  /*eae0*/  LEA.HI R21, R6, R3, RZ, 0x3 ;  /* 0x0000000306157211 */ /* 0x000fc800078f18ff */
[----:B------:R-:W-:-:S05]  /*eaf0*/  SHF.R.S32.HI R20, RZ, 0x3, R21 ;  /* 0x00000003ff147819 */ /* 0x000fca0000011415 */
[----:B------:R-:W-:-:S04]  /*eb00*/  IMAD R7, R20, 0x40, R187 ;  /* 0x0000004014077824 */ /* 0x000fc800078e02bb */
[----:B------:R-:W-:-:S03]  /*eb10*/  IMAD.WIDE R6, R7, 0x2, R12 ;  /* 0x0000000207067825 */ /* 0x000fc600078e020c */
[C---:B------:R-:W-:Y:S02]  /*eb20*/  IADD3 R13, P3, R6.reuse, 0x1000, RZ ;  /* 0x00001000060d7810 */ /* 0x040fe40007f7e0ff */
[C---:B------:R-:W-:Y:S02]  /*eb30*/  IADD3 R25, P4, R6.reuse, 0x2000, RZ ;  /* 0x0000200006197810 */ /* 0x040fe40007f9e0ff */
[----:B------:R-:W-:Y:S02]  /*eb40*/  LOP3.LUT R12, R13, 0x380, RZ, 0xc0, !PT ;  /* 0x000003800d0c7812 */ /* 0x000fe400078ec0ff */
[----:B------:R-:W-:Y:S02]  /*eb50*/  IADD3 R29, P5, R6, 0x3000, RZ ;  /* 0x00003000061d7810 */ /* 0x000fe40007fbe0ff */
[----:B------:R-:W-:Y:S02]  /*eb60*/  SHF.R.U64 R12, R12, 0x3, RZ ;  /* 0x000000030c0c7819 */ /* 0x000fe400000012ff */
[----:B------:R-:W-:-:S02]  /*eb70*/  IADD3 R33, P6, R6, 0x4000, RZ ;  /* 0x0000400006217810 */ /* 0x000fc40007fde0ff */
[----:B------:R-:W-:Y:S01]  /*eb80*/  LOP3.LUT R12, R12, R13, RZ, 0x3c, !PT ;  /* 0x0000000d0c0c7212 */ /* 0x000fe200078e3cff */
[----:B------:R-:W-:Y:S01]  /*eb90*/  IMAD.X R13, RZ, RZ, R7, P3 ;  /* 0x000000ffff0d7224 */ /* 0x000fe200018e0607 */
[C---:B------:R-:W-:Y:S02]  /*eba0*/  IADD3 R37, P0, R6.reuse, 0x5000, RZ ;  /* 0x0000500006257810 */ /* 0x040fe40007f1e0ff */
[C---:B------:R-:W-:Y:S02]  /*ebb0*/  IADD3 R41, P1, R6.reuse, 0x6000, RZ ;  /* 0x0000600006297810 */ /* 0x040fe40007f3e0ff */
[C---:B------:R-:W-:Y:S02]  /*ebc0*/  IADD3 R45, P2, R6.reuse, 0x7000, RZ ;  /* 0x00007000062d7810 */ /* 0x040fe40007f5e0ff */
[----:B------:R-:W-:Y:S02]  /*ebd0*/  IADD3 R49, P3, R6, 0x8000, RZ ;  /* 0x0000800006317810 */ /* 0x000fe40007f7e0ff */
[----:B------:R-:W-:-:S02]  /*ebe0*/  LOP3.LUT R24, R25, 0x380, RZ, 0xc0, !PT ;  /* 0x0000038019187812 */ /* 0x000fc400078ec0ff */
[----:B------:R-:W-:Y:S02]  /*ebf0*/  LOP3.LUT R28, R29, 0x380, RZ, 0xc0, !PT ;  /* 0x000003801d1c7812 */ /* 0x000fe400078ec0ff */
[----:B------:R-:W-:Y:S02]  /*ec00*/  LOP3.LUT R32, R33, 0x380, RZ, 0xc0, !PT ;  /* 0x0000038021207812 */ /* 0x000fe400078ec0ff */
[----:B------:R-:W-:Y:S02]  /*ec10*/  LOP3.LUT R36, R37, 0x380, RZ, 0xc0, !PT ;  /* 0x0000038025247812 */ /* 0x000fe400078ec0ff */
[----:B------:R-:W-:Y:S02]  /*ec20*/  LOP3.LUT R40, R41, 0x380, RZ, 0xc0, !PT ;  /* 0x0000038029287812 */ /* 0x000fe400078ec0ff */
[----:B------:R-:W-:Y:S02]  /*ec30*/  LOP3.LUT R44, R45, 0x380, RZ, 0xc0, !PT ;  /* 0x000003802d2c7812 */ /* 0x000fe400078ec0ff */
[----:B------:R-:W-:-:S02]  /*ec40*/  LOP3.LUT R48, R49, 0x380, RZ, 0xc0, !PT ;  /* 0x0000038031307812 */ /* 0x000fc400078ec0ff */
[----:B------:R-:W-:Y:S02]  /*ec50*/  SHF.R.U64 R24, R24, 0x3, RZ ;  /* 0x0000000318187819 */ /* 0x000fe400000012ff */
[----:B------:R-:W-:Y:S02]  /*ec60*/  SHF.R.U64 R28, R28, 0x3, RZ ;  /* 0x000000031c1c7819 */ /* 0x000fe400000012ff */
[----:B------:R-:W-:Y:S02]  /*ec70*/  SHF.R.U64 R32, R32, 0x3, RZ ;  /* 0x0000000320207819 */ /* 0x000fe400000012ff */
[----:B------:R-:W-:Y:S02]  /*ec80*/  SHF.R.U64 R36, R36, 0x3, RZ ;  /* 0x0000000324247819 */ /* 0x000fe400000012ff */
[----:B------:R-:W-:Y:S02]  /*ec90*/  SHF.R.U64 R40, R40, 0x3, RZ ;  /* 0x0000000328287819 */ /* 0x000fe400000012ff */
[----:B------:R-:W-:-:S02]  /*eca0*/  SHF.R.U64 R44, R44, 0x3, RZ ;  /* 0x000000032c2c7819 */ /* 0x000fc400000012ff */
[----:B------:R-:W-:Y:S02]  /*ecb0*/  SHF.R.U64 R48, R48, 0x3, RZ ;  /* 0x0000000330307819 */ /* 0x000fe400000012ff */
[----:B------:R-:W-:Y:S01]  /*ecc0*/  LOP3.LUT R24, R24, R25, RZ, 0x3c, !PT ;  /* 0x0000001918187212 */ /* 0x000fe200078e3cff */
[--C-:B------:R-:W-:Y:S01]  /*ecd0*/  IMAD.X R25, RZ, RZ, R7.reuse, P4 ;  /* 0x000000ffff197224 */ /* 0x100fe200020e0607 */
        /* <DEDUP_REMOVED lines=11> */
[----:B------:R-:W-:Y:S01]  /*ed90*/  IMAD.X R49, RZ, RZ, R7, P3 ;  /* 0x000000ffff317224 */ /* 0x000fe200018e0607 */
[C---:B------:R-:W-:Y:S01]  /*eda0*/  IADD3 R53, P4, R6.reuse, 0x9000, RZ ;  /* 0x0000900006357810 */ /* 0x040fe20007f9e0ff */
[----:B------:R-:W-:Y:S01]  /*edb0*/  IMAD R5, R5, UR4, RZ ;  /* 0x0000000405057c24 */ /* 0x000fe2000f8e02ff */
[----:B------:R-:W-:Y:S01]  /*edc0*/  IADD3 R57, P5, R6, 0xa000, RZ ;  /* 0x0000a00006397810 */ /* 0x000fe20007fbe0ff */
[----:B0-----:R-:W-:Y:S01]  /*edd0*/  IMAD R86, R4, R83, RZ ;  /* 0x0000005304567224 */ /* 0x001fe200078e02ff */
[C---:B------:R-:W-:Y:S01]  /*ede0*/  IADD3 R61, P6, R6.reuse, 0xb000, RZ ;  /* 0x0000b000063d7810 */ /* 0x040fe20007fde0ff */
[----:B------:R-:W5:Y:S01]  /*edf0*/  LD.E.128 R24, desc[UR42][R24.64] ;  /* 0x0000002a18187980 */ /* 0x000f62000c101d00 */
[----:B------:R-:W-:-:S02]  /*ee00*/  IADD3 R65, P0, R6, 0xc000, RZ ;  /* 0x0000c00006417810 */ /* 0x000fc40007f1e0ff */
[C---:B------:R-:W-:Y:S01]  /*ee10*/  IADD3 R69, P1, R6.reuse, 0xd000, RZ ;  /* 0x0000d00006457810 */ /* 0x040fe20007f3e0ff */
[----:B------:R-:W5:Y:S01]  /*ee20*/  LD.E.128 R28, desc[UR42][R28.64] ;  /* 0x0000002a1c1c7980 */ /* 0x000f62000c101d00 */
[C---:B------:R-:W-:Y:S02]  /*ee30*/  IADD3 R73, P2, R6.reuse, 0xe000, RZ ;  /* 0x0000e00006497810 */ /* 0x040fe40007f5e0ff */
[C---:B------:R-:W-:Y:S01]  /*ee40*/  LOP3.LUT R15, R6.reuse, 0x380, RZ, 0xc0, !PT ;  /* 0x00000380060f7812 */ /* 0x040fe200078ec0ff */
[----:B------:R-:W5:Y:S01]  /*ee50*/  LD.E.128 R32, desc[UR42][R32.64] ;  /* 0x0000002a20207980 */ /* 0x000f62000c101d00 */
[----:B------:R-:W-:Y:S02]  /*ee60*/  IADD3 R11, P3, R6, 0xf000, RZ ;  /* 0x0000f000060b7810 */ /* 0x000fe40007f7e0ff */
[----:B------:R-:W-:Y:S01]  /*ee70*/  LOP3.LUT R52, R53, 0x380, RZ, 0xc0, !PT ;  /* 0x0000038035347812 */ /* 0x000fe200078ec0ff */
[----:B------:R-:W5:Y:S01]  /*ee80*/  LD.E.128 R36, desc[UR42][R36.64] ;  /* 0x0000002a24247980 */ /* 0x000f62000c101d00 */
[----:B------:R-:W-:Y:S01]  /*ee90*/  LOP3.LUT R56, R57, 0x380, RZ, 0xc0, !PT ;  /* 0x0000038039387812 */ /* 0x000fe200078ec0ff */
[----:B------:R-:W-:Y:S01]  /*eea0*/  IMAD.X R77, RZ, RZ, R7, P3 ;  /* 0x000000ffff4d7224 */ /* 0x000fe200018e0607 */
[----:B------:R-:W-:Y:S01]  /*eeb0*/  LOP3.LUT R60, R61, 0x380, RZ, 0xc0, !PT ;  /* 0x000003803d3c7812 */ /* 0x000fe200078ec0ff */
[----:B------:R-:W5:Y:S01]  /*eec0*/  LD.E.128 R40, desc[UR42][R40.64] ;  /* 0x0000002a28287980 */ /* 0x000f62000c101d00 */
[----:B------:R-:W-:-:S02]  /*eed0*/  LOP3.LUT R64, R65, 0x380, RZ, 0xc0, !PT ;  /* 0x0000038041407812 */ /* 0x000fc400078ec0ff */
[----:B------:R-:W-:Y:S01]  /*eee0*/  LOP3.LUT R68, R69, 0x380, RZ, 0xc0, !PT ;  /* 0x0000038045447812 */ /* 0x000fe200078ec0ff */
[----:B------:R-:W5:Y:S01]  /*eef0*/  LD.E.128 R44, desc[UR42][R44.64] ;  /* 0x0000002a2c2c7980 */ /* 0x000f62000c101d00 */
[----:B------:R-:W-:Y:S02]  /*ef00*/  LOP3.LUT R72, R73, 0x380, RZ, 0xc0, !PT ;  /* 0x0000038049487812 */ /* 0x000fe400078ec0ff */
[----:B------:R-:W-:Y:S01]  /*ef10*/  SHF.R.U64 R15, R15, 0x3, RZ ;  /* 0x000000030f0f7819 */ /* 0x000fe200000012ff */
[----:B------:R-:W5:Y:S01]  /*ef20*/  LD.E.128 R48, desc[UR42][R48.64] ;  /* 0x0000002a30307980 */ /* 0x000f62000c101d00 */
[----:B------:R-:W-:Y:S02]  /*ef30*/  LOP3.LUT R9, R11, 0x380, RZ, 0xc0, !PT ;  /* 0x000003800b097812 */ /* 0x000fe400078ec0ff */
[----:B------:R-:W-:Y:S02]  /*ef40*/  SHF.R.U64 R52, R52, 0x3, RZ ;  /* 0x0000000334347819 */ /* 0x000fe400000012ff */
[----:B------:R-:W-:-:S02]  /*ef50*/  SHF.R.U64 R56, R56, 0x3, RZ ;  /* 0x0000000338387819 */ /* 0x000fc400000012ff */
[----:B------:R-:W-:Y:S02]  /*ef60*/  SHF.R.U64 R60, R60, 0x3, RZ ;  /* 0x000000033c3c7819 */ /* 0x000fe400000012ff */
[----:B------:R-:W-:Y:S02]  /*ef70*/  SHF.R.U64 R64, R64, 0x3, RZ ;  /* 0x0000000340407819 */ /* 0x000fe400000012ff */
[----:B------:R-:W-:Y:S02]  /*ef80*/  SHF.R.U64 R68, R68, 0x3, RZ ;  /* 0x0000000344447819 */ /* 0x000fe400000012ff */
[----:B------:R-:W-:Y:S02]  /*ef90*/  SHF.R.U64 R72, R72, 0x3, RZ ;  /* 0x0000000348487819 */ /* 0x000fe400000012ff */
[----:B------:R-:W-:Y:S02]  /*efa0*/  LOP3.LUT R8, R15, R6, RZ, 0x3c, !PT ;  /* 0x000000060f087212 */ /* 0x000fe400078e3cff */
[----:B------:R-:W-:Y:S01]  /*efb0*/  SHF.R.U64 R6, R9, 0x3, RZ ;  /* 0x0000000309067819 */ /* 0x000fe200000012ff */
[--C-:B------:R-:W-:Y:S01]  /*efc0*/  IMAD.MOV.U32 R9, RZ, RZ, R7.reuse ;  /* 0x000000ffff097224 */ /* 0x100fe200078e0007 */
        /* <DEDUP_REMOVED lines=12> */
[----:B------:R-:W-:Y:S01]  /*f090*/  LOP3.LUT R76, R6, R11, RZ, 0x3c, !PT ;  /* 0x0000000b064c7212 */ /* 0x000fe200078e3cff */
[C---:B------:R-:W-:Y:S01]  /*f0a0*/  IMAD R5, R0.reuse, UR5, R5 ;  /* 0x0000000500057c24 */ /* 0x040fe2000f8e0205 */
[----:B------:R-:W-:Y:S01]  /*f0b0*/  ISETP.NE.AND P3, PT, R83, 0x1, PT ;  /* 0x000000015300780c */ /* 0x000fe20003f65270 */
[----:B------:R-:W-:Y:S01]  /*f0c0*/  IMAD.WIDE.U32 R6, R0, UR4, RZ ;  /* 0x0000000400067c25 */ /* 0x000fe2000f8e00ff */
[----:B------:R-:W-:Y:S01]  /*f0d0*/  LOP3.LUT R80, R21, 0xfffffff8, RZ, 0xc0, !PT ;  /* 0xfffffff815507812 */ /* 0x000fe200078ec0ff */
[----:B------:R-:W0:Y:S01]  /*f0e0*/  LDC R0, c[0x0][0xac8] ;  /* 0x0002b200ff007b82 */ /* 0x000e220000000800 */
[----:B------:R-:W-:Y:S01]  /*f0f0*/  ULDC.64 UR4, c[0x0][0xae8] ;  /* 0x0002ba0000047ab9 */ /* 0x000fe20000000a00 */
[----:B------:R-:W-:Y:S01]  /*f100*/  IMAD.IADD R7, R7, 0x1, R5 ;  /* 0x0000000107077824 */ /* 0x000fe200078e0205 */
[----:B------:R-:W5:Y:S04]  /*f110*/  LD.E.128 R8, desc[UR42][R8.64] ;  /* 0x0000002a08087980 */ /* 0x000f68000c101d00 */
[----:B------:R-:W5:Y:S03]  /*f120*/  LD.E.128 R12, desc[UR42][R12.64] ;  /* 0x0000002a0c0c7980 */ /* 0x000f66000c101d00 */
[----:B------:R-:W3:Y:S01]  /*f130*/  @P3 LDC R85, c[0x0][0xbec] ;  /* 0x0002fb00ff553b82 */ /* 0x000ee20000000800 */
[----:B------:R-:W-:Y:S01]  /*f140*/  IMAD.WIDE.U32 R6, R198, UR4, R6 ;  /* 0x00000004c6067c25 */ /* 0x000fe2000f8e0006 */
[----:B------:R-:W-:Y:S01]  /*f150*/  SHF.R.S32.HI R5, RZ, 0x1f, R199 ;  /* 0x0000001fff057819 */ /* 0x000fe200000114c7 */
[----:B------:R-:W5:Y:S04]  /*f160*/  LD.E.128 R52, desc[UR42][R52.64] ;  /* 0x0000002a34347980 */ /* 0x000f68000c101d00 */
[----:B------:R-:W5:Y:S01]  /*f170*/  LD.E.128 R56, desc[UR42][R56.64] ;  /* 0x0000002a38387980 */ /* 0x000f62000c101d00 */
[----:B------:R-:W4:Y:S01]  /*f180*/  @P3 LDC R87, c[0x0][0xbf0] ;  /* 0x0002fc00ff573b82 */ /* 0x000f220000000800 */
[----:B------:R-:W-:-:S02]  /*f190*/  IMAD.IADD R3, R3, 0x1, -R80 ;  /* 0x0000000103037824 */ /* 0x000fc400078e0a50 */
[----:B------:R-:W-:Y:S01]  /*f1a0*/  IMAD R7, R198, UR5, R7 ;  /* 0x00000005c6077c24 */ /* 0x000fe2000f8e0207 */
[----:B------:R-:W-:Y:S01]  /*f1b0*/  ULDC.64 UR4, c[0x0][0xaf0] ;  /* 0x0002bc0000047ab9 */ /* 0x000fe20000000a00 */
[--C-:B------:R-:W-:Y:S01]  /*f1c0*/  IMAD R80, R3, 0x20, R20.reuse ;  /* 0x0000002003507824 */ /* 0x100fe200078e0214 */
[-C--:B0-----:R-:W-:Y:S01]  /*f1d0*/  ISETP.GE.AND P1, PT, R208, R0.reuse, PT ;  /* 0x00000000d000720c */ /* 0x081fe20003f26270 */
[----:B------:R-:W-:Y:S01]  /*f1e0*/  IMAD R3, R201, 0x40, R20 ;  /* 0x00000040c9037824 */ /* 0x000fe200078e0214 */
[-C--:B------:R-:W-:Y:S01]  /*f1f0*/  ISETP.GE.AND P0, PT, R207, R0.reuse, PT ;  /* 0x00000000cf00720c */ /* 0x080fe20003f06270 */
[----:B------:R-:W-:Y:S01]  /*f200*/  IMAD R20, R5, UR4, RZ ;  /* 0x0000000405147c24 */ /* 0x000fe2000f8e02ff */
[----:B------:R-:W-:Y:S01]  /*f210*/  SEL R5, RZ, 0xffffffff, P1 ;  /* 0xffffffffff057807 */ /* 0x000fe20000800000 */
[----:B------:R-:W-:Y:S01]  /*f220*/  IMAD R82, R201, 0x40, R80 ;  /* 0x00000040c9527824 */ /* 0x000fe200078e0250 */
[----:B------:R-:W-:Y:S01]  /*f230*/  ISETP.GE.AND P2, PT, R187, R0, PT ;  /* 0x00000000bb00720c */ /* 0x000fe20003f46270 */
[----:B------:R-:W5:Y:S01]  /*f240*/  LD.E.128 R60, desc[UR42][R60.64] ;  /* 0x0000002a3c3c7980 */ /* 0x000f62000c101d00 */
[----:B------:R-:W-:Y:S01]  /*f250*/  SEL R80, RZ, 0xffffffff, P0 ;  /* 0xffffffffff507807 */ /* 0x000fe20000000000 */
[----:B------:R-:W-:Y:S01]  /*f260*/  IMAD.SHL.U32 R84, R5, 0x2, RZ ;  /* 0x0000000205547824 */ /* 0x000fe200078e00ff */
[----:B------:R-:W-:Y:S01]  /*f270*/  SEL R21, RZ, 0x1, P2 ;  /* 0x00000001ff157807 */ /* 0x000fe20001000000 */
[----:B------:R-:W-:Y:S01]  /*f280*/  IMAD R81, R199, UR5, R20 ;  /* 0x00000005c7517c24 */ /* 0x000fe2000f8e0214 */
[----:B------:R-:W5:Y:S01]  /*f290*/  LD.E.128 R64, desc[UR42][R64.64] ;  /* 0x0000002a40407980 */ /* 0x000f62000c101d00 */
[----:B---3--:R-:W-:Y:S01]  /*f2a0*/  @P3 IMAD.HI.U32 R20, R82, R85, RZ ;  /* 0x0000005552143227 */ /* 0x008fe200078e00ff */
[----:B------:R-:W-:-:S02]  /*f2b0*/  LOP3.LUT R21, R84, 0x2, R21, 0xe2, !PT ;  /* 0x0000000254157812 */ /* 0x000fc400078ee215 */
[----:B------:R-:W5:Y:S01]  /*f2c0*/  LD.E.128 R68, desc[UR42][R68.64] ;  /* 0x0000002a44447980 */ /* 0x000f62000c101d00 */
[----:B------:R-:W-:Y:S01]  /*f2d0*/  IMAD.SHL.U32 R80, R80, 0x4, RZ ;  /* 0x0000000450507824 */ /* 0x000fe200078e00ff */
[-C--:B------:R-:W-:Y:S01]  /*f2e0*/  ISETP.GE.AND P0, PT, R206, R0.reuse, PT ;  /* 0x00000000ce00720c */ /* 0x080fe20003f06270 */
[----:B------:R-:W-:Y:S01]  /*f2f0*/  IMAD.MOV.U32 R5, RZ, RZ, R82 ;  /* 0x000000ffff057224 */ /* 0x000fe200078e0052 */
[----:B----4-:R-:W-:Y:S01]  /*f300*/  @P3 SHF.R.U32.HI R5, RZ, R87, R20 ;  /* 0x00000057ff053219 */ /* 0x010fe20000011614 */
[----:B------:R-:W-:Y:S01]  /*f310*/  IMAD.WIDE.U32 R6, R199, UR4, R6 ;  /* 0x00000004c7067c25 */ /* 0x000fe2000f8e0006 */
[----:B------:R-:W-:Y:S01]  /*f320*/  LOP3.LUT R20, R80, 0x4, R21, 0xe2, !PT ;  /* 0x0000000450147812 */ /* 0x000fe200078ee215 */
[----:B------:R-:W-:Y:S01]  /*f330*/  ULDC.64 UR4, c[0x0][0xae0] ;  /* 0x0002b80000047ab9 */ /* 0x000fe20000000a00 */
[----:B------:R-:W-:Y:S01]  /*f340*/  SEL R21, RZ, 0xffffffff, P0 ;  /* 0xffffffffff157807 */ /* 0x000fe20000000000 */
[----:B------:R-:W5:Y:S01]  /*f350*/  LD.E.128 R72, desc[UR42][R72.64] ;  /* 0x0000002a48487980 */ /* 0x000f62000c101d00 */
[-C--:B------:R-:W-:Y:S01]  /*f360*/  ISETP.GE.AND P0, PT, R205, R0.reuse, PT ;  /* 0x00000000cd00720c */ /* 0x080fe20003f06270 */
[----:B------:R-:W-:Y:S01]  /*f370*/  IMAD.IADD R7, R7, 0x1, R81 ;  /* 0x0000000107077824 */ /* 0x000fe200078e0251 */
[--C-:B------:R-:W-:Y:S01]  /*f380*/  SHF.R.S32.HI R80, RZ, 0x1f, R5.reuse ;  /* 0x0000001fff507819 */ /* 0x100fe20000011405 */
[----:B------:R-:W-:Y:S01]  /*f390*/  IMAD.MOV R81, RZ, RZ, -R5 ;  /* 0x000000ffff517224 */ /* 0x000fe200078e0a05 */
[----:B------:R-:W-:Y:S01]  /*f3a0*/  SEL R4, RZ, 0xffffffff, P0 ;  /* 0xffffffffff047807 */ /* 0x000fe20000000000 */
[----:B------:R-:W-:Y:S01]  /*f3b0*/  IMAD.SHL.U32 R85, R21, 0x8, RZ ;  /* 0x0000000815557824 */ /* 0x000fe200078e00ff */
[----:B------:R-:W-:Y:S01]  /*f3c0*/  ISETP.GE.AND P0, PT, R204, R0, PT ;  /* 0x00000000cc00720c */ /* 0x000fe20003f06270 */
[----:B------:R-:W-:Y:S01]  /*f3d0*/  IMAD R80, R80, UR4, RZ ;  /* 0x0000000450507c24 */ /* 0x000fe2000f8e02ff */
[----:B------:R-:W5:Y:S01]  /*f3e0*/  LD.E.128 R76, desc[UR42][R76.64] ;  /* 0x0000002a4c4c7980 */ /* 0x000f62000c101d00 */
[----:B------:R-:W-:-:S02]  /*f3f0*/  IMAD R21, R83, R81, R82 ;  /* 0x0000005153157224 */ /* 0x000fc400078e0252 */
[----:B------:R-:W-:Y:S01]  /*f400*/  IMAD.SHL.U32 R83, R4, 0x10, RZ ;  /* 0x0000001004537824 */ /* 0x000fe200078e00ff */
[----:B------:R-:W-:Y:S01]  /*f410*/  SEL R4, RZ, 0xffffffff, P0 ;  /* 0xffffffffff047807 */ /* 0x000fe20000000000 */
[----:B------:R-:W-:Y:S01]  /*f420*/  IMAD.WIDE.U32 R6, R5, UR4, R6 ;  /* 0x0000000405067c25 */ /* 0x000fe2000f8e0006 */
[----:B------:R-:W-:Y:S01]  /*f430*/  @!PT LDS RZ, [RZ] ;  /* 0x00000000fffff984 */ /* 0x000fe20000000800 */
[----:B------:R-:W-:Y:S01]  /*f440*/  @!PT LDS RZ, [RZ] ;  /* 0x00000000fffff984 */ /* 0x000fe20000000800 */
[----:B------:R-:W-:Y:S01]  /*f450*/  @!PT LDS RZ, [RZ] ;  /* 0x00000000fffff984 */ /* 0x000fe20000000800 */
[----:B------:R-:W-:Y:S01]  /*f460*/  @!PT LDS RZ, [RZ] ;  /* 0x00000000fffff984 */ /* 0x000fe20000000800 */
[----:B------:R0:W-:Y:S06]  /*f470*/  MEMBAR.ALL.CTA ;  /* 0x0000000000007992 */ /* 0x0001ec0000008000 */
[----:B0-----:R-:W0:Y:S01]  /*f480*/  FENCE.VIEW.ASYNC.S ;  /* 0x00000000000073c6 */ /* 0x001e220000000000 */
[----:B------:R-:W-:Y:S01]  /*f490*/  LOP3.LUT R20, R85, 0x8, R20, 0xe2, !PT ;  /* 0x0000000855147812 */ /* 0x000fe200078ee214 */
[----:B------:R-:W-:Y:S01]  /*f4a0*/  IMAD R81, R5, UR5, R80 ;  /* 0x0000000505517c24 */ /* 0x000fe2000f8e0250 */
[----:B------:R-:W-:Y:S01]  /*f4b0*/  SHF.R.S32.HI R5, RZ, 0x1f, R21 ;  /* 0x0000001fff057819 */ /* 0x000fe20000011415 */
[----:B------:R-:W-:Y:S01]  /*f4c0*/  VIADD R87, R187, 0x180 ;  /* 0x00000180bb577836 */ /* 0x000fe20000000000 */
[----:B------:R-:W-:Y:S01]  /*f4d0*/  ULDC.64 UR4, c[0x0][0xad8] ;  /* 0x0002b60000047ab9 */ /* 0x000fe20000000a00 */
[----:B------:R-:W-:Y:S01]  /*f4e0*/  IMAD.IADD R7, R7, 0x1, R81 ;  /* 0x0000000107077824 */ /* 0x000fe200078e0251 */
[----:B------:R-:W-:Y:S01]  /*f4f0*/  LOP3.LUT R20, R83, 0x10, R20, 0xe2, !PT ;  /* 0x0000001053147812 */ /* 0x000fe200078ee214 */
[----:B------:R-:W-:-:S02]  /*f500*/  IMAD.SHL.U32 R81, R4, 0x20, RZ ;  /* 0x0000002004517824 */ /* 0x000fc400078e00ff */
[----:B------:R-:W-:Y:S01]  /*f510*/  IMAD R4, R5, UR4, RZ ;  /* 0x0000000405047c24 */ /* 0x000fe2000f8e02ff */
[----:B------:R-:W-:Y:S01]  /*f520*/  ISETP.GE.AND P0, PT, R87, R0, PT ;  /* 0x000000005700720c */ /* 0x000fe20003f06270 */
[----:B------:R-:W-:Y:S01]  /*f530*/  VIADD R89, R187, 0x1c0 ;  /* 0x000001c0bb597836 */ /* 0x000fe20000000000 */
[----:B------:R-:W-:Y:S01]  /*f540*/  LOP3.LUT R20, R81, 0x20, R20, 0xe2, !PT ;  /* 0x0000002051147812 */ /* 0x000fe200078ee214 */
[C---:B------:R-:W-:Y:S02]  /*f550*/  IMAD R81, R21.reuse, UR5, R4 ;  /* 0x0000000515517c24 */ /* 0x040fe4000f8e0204 */
[----:B------:R-:W-:Y:S01]  /*f560*/  IMAD.WIDE.U32 R6, R21, UR4, R6 ;  /* 0x0000000415067c25 */ /* 0x000fe2000f8e0006 */
[----:B------:R-:W-:Y:S01]  /*f570*/  ISETP.GE.AND P1, PT, R3, R86, PT ;  /* 0x000000560300720c */ /* 0x000fe20003f26270 */
[----:B------:R-:W-:Y:S01]  /*f580*/  ULDC.64 UR4, c[0x0][0xa80] ;  /* 0x0002a00000047ab9 */ /* 0x000fe20000000a00 */
[----:B------:R-:W-:Y:S01]  /*f590*/  SEL R5, RZ, 0x40, P0 ;  /* 0x00000040ff057807 */ /* 0x000fe20000000000 */
[----:B------:R-:W-:Y:S01]  /*f5a0*/  VIADD R4, R2, 0x28c20 ;  /* 0x00028c2002047836 */ /* 0x000fe20000000000 */
[----:B------:R-:W-:Y:S01]  /*f5b0*/  ISETP.GE.AND P0, PT, R89, R0, PT ;  /* 0x000000005900720c */ /* 0x000fe20003f06270 */
[----:B------:R-:W-:Y:S01]  /*f5c0*/  IMAD.IADD R7, R7, 0x1, R81 ;  /* 0x0000000107077824 */ /* 0x000fe200078e0251 */
[----:B------:R-:W-:-:S02]  /*f5d0*/  LEA R84, P2, R6, UR4, 0x1 ;  /* 0x0000000406547c11 */ /* 0x000fc4000f8408ff */
[----:B------:R-:W-:Y:S02]  /*f5e0*/  LOP3.LUT R82, R20, R5, RZ, 0xfc, !PT ;  /* 0x0000000514527212 */ /* 0x000fe400078efcff */
[----:B------:R-:W-:Y:S02]  /*f5f0*/  PRMT R4, RZ, 0x654, R4 ;  /* 0x00000654ff047816 */ /* 0x000fe40000000004 */
[----:B------:R-:W-:Y:S02]  /*f600*/  SEL R5, RZ, 0x80, P0 ;  /* 0x00000080ff057807 */ /* 0x000fe40000000000 */
[----:B------:R-:W-:Y:S01]  /*f610*/  LEA.HI.X R85, R6, UR5, R7, 0x1, P2 ;  /* 0x0000000506557c11 */ /* 0x000fe200090f0c07 */
[----:B0-----:R0:W-:Y:S01]  /*f620*/  SYNCS.ARRIVE.TRANS64.RED.A1T0 RZ, [R4+URZ], RZ ;  /* 0x000000ff04ff79a7 */ /* 0x0011e2000810043f */
[----:B------:R-:W-:Y:S01]  /*f630*/  LOP3.LUT R83, R82, R5, RZ, 0xfc, !PT ;  /* 0x0000000552537212 */ /* 0x000fe200078efcff */
[----:B------:R-:W-:Y:S02]  /*f640*/  BSSY B1, `(.L_x_761) ;  /* 0x000002a000017945 */ /* 0x000fe40003800000 */
[----:B------:R3:W4:Y:S01]  /*f650*/  SHFL.IDX PT, R5, R85, RZ, 0x181f ;  /* 0x00181fff55057589 */ /* 0x00072200000e0000 */
[----:B-1----:R-:W-:-:S03]  /*f660*/  SHF.R.S32.HI R152, RZ, 0x1f, R204 ;  /* 0x0000001fff987819 */ /* 0x002fc600000114cc */
[----:B0-----:R3:W0:Y:S01]  /*f670*/  SHFL.IDX PT, R4, R84, RZ, 0x181f ;  /* 0x00181fff54047589 */ /* 0x00162200000e0000 */
[----:B------:R-:W-:Y:S02]  /*f680*/  SHF.R.S32.HI R156, RZ, 0x1f, R205 ;  /* 0x0000001fff9c7819 */ /* 0x000fe400000114cd */
[----:B------:R-:W-:Y:S02]  /*f690*/  SHF.R.S32.HI R157, RZ, 0x1f, R206 ;  /* 0x0000001fff9d7819 */ /* 0x000fe400000114ce */
[----:B------:R-:W-:Y:S02]  /*f6a0*/  SHF.R.S32.HI R158, RZ, 0x1f, R207 ;  /* 0x0000001fff9e7819 */ /* 0x000fe400000114cf */
[----:B------:R-:W-:Y:S01]  /*f6b0*/  SHF.R.S32.HI R159, RZ, 0x1f, R208 ;  /* 0x0000001fff9f7819 */ /* 0x000fe200000114d0 */
[----:B---3--:R-:W-:Y:S06]  /*f6c0*/  @P1 BRA `(.L_x_762) ;  /* 0x0000000000841947 */ /* 0x008fec0003800000 */
[-C--:B------:R-:W-:Y:S02]  /*f6d0*/  ISETP.GE.AND P2, PT, R187, R0.reuse, PT ;  /* 0x00000000bb00720c */ /* 0x080fe40003f46270 */
[-C--:B------:R-:W-:Y:S02]  /*f6e0*/  ISETP.GE.AND P4, PT, R208, R0.reuse, PT ;  /* 0x00000000d000720c */ /* 0x080fe40003f86270 */
[-C--:B------:R-:W-:Y:S02]  /*f6f0*/  ISETP.GE.AND P6, PT, R207, R0.reuse, PT ;  /* 0x00000000cf00720c */ /* 0x080fe40003fc6270 */
[-C--:B------:R-:W-:Y:S02]  /*f700*/  ISETP.GE.AND P0, PT, R206, R0.reuse, PT ;  /* 0x00000000ce00720c */ /* 0x080fe40003f06270 */
[----:B------:R-:W-:Y:S02]  /*f710*/  ISETP.GE.AND P1, PT, R205, R0, PT ;  /* 0x00000000cd00720c */ /* 0x000fe40003f26270 */
[----:B------:R-:W-:-:S03]  /*f720*/  SHF.R.S32.HI R88, RZ, 0x1f, R87 ;  /* 0x0000001fff587819 */ /* 0x000fc60000011457 */
[----:B0---4-:R-:W-:Y:S02]  /*f730*/  @!P2 IMAD.WIDE R20, R187, 0x2, R4 ;  /* 0x00000002bb14a825 */ /* 0x011fe400078e0204 */
[CC--:B------:R-:W-:Y:S02]  /*f740*/  @!P4 LEA R6, P3, R208.reuse, R4.reuse, 0x1 ;  /* 0x00000004d006c211 */ /* 0x0c0fe400078608ff */
[----:B------:R-:W-:Y:S01]  /*f750*/  @!P6 LEA R80, P5, R207, R4, 0x1 ;  /* 0x00000004cf50e211 */ /* 0x000fe200078a08ff */
[----:B-----5:R0:W-:Y:S01]  /*f760*/  @!P2 ST.E.128 desc[UR42][R20.64], R8 ;  /* 0x000000081400a985 */ /* 0x0201e2000c101d2a */
[----:B------:R-:W-:Y:S02]  /*f770*/  @!P4 LEA.HI.X R7, R208, R5, R159, 0x1, P3 ;  /* 0x00000005d007c211 */ /* 0x000fe400018f0c9f */
[----:B------:R-:W-:Y:S02]  /*f780*/  LOP3.LUT P2, RZ, R82, 0x40, RZ, 0xc0, !PT ;  /* 0x0000004052ff7812 */ /* 0x000fe4000784c0ff */
[----:B------:R-:W-:Y:S01]  /*f790*/  LOP3.LUT P3, RZ, R83, 0x80, RZ, 0xc0, !PT ;  /* 0x0000008053ff7812 */ /* 0x000fe2000786c0ff */
[----:B------:R1:W-:Y:S01]  /*f7a0*/  @!P4 ST.E.128 desc[UR42][R6.64], R24 ;  /* 0x000000180600c985 */ /* 0x0003e2000c101d2a */
[----:B------:R-:W-:-:S02]  /*f7b0*/  ISETP.GE.AND P4, PT, R204, R0, PT ;  /* 0x00000000cc00720c */ /* 0x000fc40003f86270 */
[----:B------:R-:W-:-:S05]  /*f7c0*/  @!P6 LEA.HI.X R81, R207, R5, R158, 0x1, P5 ;  /* 0x00000005cf51e211 */ /* 0x000fca00028f0c9e */
[----:B------:R3:W-:Y:S01]  /*f7d0*/  @!P6 ST.E.128 desc[UR42][R80.64], R32 ;  /* 0x000000205000e985 */ /* 0x0007e2000c101d2a */
[CC--:B0-----:R-:W-:Y:S02]  /*f7e0*/  @!P1 LEA R20, P6, R205.reuse, R4.reuse, 0x1 ;  /* 0x00000004cd149211 */ /* 0x0c1fe400078c08ff */
[----:B------:R-:W-:Y:S02]  /*f7f0*/  SHF.R.S32.HI R9, RZ, 0x1f, R89 ;  /* 0x0000001fff097819 */ /* 0x000fe40000011459 */
[-C--:B------:R-:W-:Y:S02]  /*f800*/  @!P1 LEA.HI.X R21, R205, R5.reuse, R156, 0x1, P6 ;  /* 0x00000005cd159211 */ /* 0x080fe400030f0c9c */
[CC--:B-1----:R-:W-:Y:S02]  /*f810*/  @!P0 LEA R6, P5, R206.reuse, R4.reuse, 0x1 ;  /* 0x00000004ce068211 */ /* 0x0c2fe400078a08ff */
[----:B------:R-:W-:Y:S02]  /*f820*/  @P3 LEA R8, P6, R89, R4, 0x1 ;  /* 0x0000000459083211 */ /* 0x000fe400078c08ff */
[----:B------:R-:W-:-:S02]  /*f830*/  @!P0 LEA.HI.X R7, R206, R5, R157, 0x1, P5 ;  /* 0x00000005ce078211 */ /* 0x000fc400028f0c9d */
[-C--:B------:R-:W-:Y:S02]  /*f840*/  @P2 LEA R10, P5, R87, R4.reuse, 0x1 ;  /* 0x00000004570a2211 */ /* 0x080fe400078a08ff */
[-C--:B------:R-:W-:Y:S01]  /*f850*/  @P3 LEA.HI.X R9, R89, R5.reuse, R9, 0x1, P6 ;  /* 0x0000000559093211 */ /* 0x080fe200030f0c09 */
[----:B------:R3:W-:Y:S01]  /*f860*/  @!P0 ST.E.128 desc[UR42][R6.64], R40 ;  /* 0x0000002806008985 */ /* 0x0007e2000c101d2a */
[-C--:B------:R-:W-:Y:S02]  /*f870*/  @P2 LEA.HI.X R11, R87, R5.reuse, R88, 0x1, P5 ;  /* 0x00000005570b2211 */ /* 0x080fe400028f0c58 */
[C---:B------:R-:W-:Y:S01]  /*f880*/  @!P4 LEA R4, P5, R204.reuse, R4, 0x1 ;  /* 0x00000004cc04c211 */ /* 0x040fe200078a08ff */
[----:B------:R3:W-:Y:S03]  /*f890*/  @!P1 ST.E.128 desc[UR42][R20.64], R48 ;  /* 0x0000003014009985 */ /* 0x0007e6000c101d2a */
[----:B------:R-:W-:-:S05]  /*f8a0*/  @!P4 LEA.HI.X R5, R204, R5, R152, 0x1, P5 ;  /* 0x00000005cc05c211 */ /* 0x000fca00028f0c98 */
[----:B------:R3:W-:Y:S04]  /*f8b0*/  @!P4 ST.E.128 desc[UR42][R4.64], R56 ;  /* 0x000000380400c985 */ /* 0x0007e8000c101d2a */
[----:B------:R3:W-:Y:S04]  /*f8c0*/  @P2 ST.E.128 desc[UR42][R10.64], R64 ;  /* 0x000000400a002985 */ /* 0x0007e8000c101d2a */
[----:B------:R3:W-:Y:S02]  /*f8d0*/  @P3 ST.E.128 desc[UR42][R8.64], R72 ;  /* 0x0000004808003985 */ /* 0x0007e4000c101d2a */
.L_x_762:
[----:B------:R-:W-:Y:S05]  /*f8e0*/  BSYNC B1 ;  /* 0x0000000000017941 */ /* 0x000fea0003800000 */
.L_x_761:
[----:B------:R-:W-:Y:S01]  /*f8f0*/  VIADD R3, R3, 0x20 ;  /* 0x0000002003037836 */ /* 0x000fe20000000000 */
[----:B---34-:R1:W3:Y:S04]  /*f900*/  SHFL.IDX PT, R5, R85, 0x1, 0x181f ;  /* 0x00381f0055057f89 */ /* 0x0182e800000e0000 */
[----:B------:R-:W-:Y:S01]  /*f910*/  ISETP.GE.AND P0, PT, R3, R86, PT ;  /* 0x000000560300720c */ /* 0x000fe20003f06270 */
[----:B0-----:R1:W0:-:S12]  /*f920*/  SHFL.IDX PT, R4, R84, 0x1, 0x181f ;  /* 0x00381f0054047f89 */ /* 0x00121800000e0000 */
[----:B-1----:R-:W-:Y:S05]  /*f930*/  @P0 BRA `(.L_x_763) ;  /* 0x0000002800140947 */ /* 0x002fea0003800000 */
[-C--:B------:R-:W-:Y:S02]  /*f940*/  ISETP.GE.AND P5, PT, R208, R0.reuse, PT ;  /* 0x00000000d000720c */ /* 0x080fe40003fa6270 */
[-C--:B------:R-:W-:Y:S02]  /*f950*/  ISETP.GE.AND P6, PT, R187, R0.reuse, PT ;  /* 0x00000000bb00720c */ /* 0x080fe40003fc6270 */
[-C--:B------:R-:W-:Y:S02]  /*f960*/  ISETP.GE.AND P4, PT, R207, R0.reuse, PT ;  /* 0x00000000cf00720c */ /* 0x080fe40003f86270 */
[-C--:B------:R-:W-:Y:S02]  /*f970*/  ISETP.GE.AND P2, PT, R205, R0.reuse, PT ;  /* 0x00000000cd00720c */ /* 0x080fe40003f46270 */
[----:B------:R-:W-:Y:S02]  /*f980*/  ISETP.GE.AND P3, PT, R206, R0, PT ;  /* 0x00000000ce00720c */ /* 0x000fe40003f66270 */
[----:B------:R-:W-:-:S03]  /*f990*/  LOP3.LUT P0, RZ, R82, 0x40, RZ, 0xc0, !PT ;  /* 0x0000004052ff7812 */ /* 0x000fc6000780c0ff */
[C---:B0----5:R-:W-:Y:S02]  /*f9a0*/  @!P5 LEA R8, P1, R208.reuse, R4, 0x1 ;  /* 0x00000004d008d211 */ /* 0x061fe400078208ff */
[----:B---3--:R-:W-:Y:S02]  /*f9b0*/  @!P6 IMAD.WIDE R6, R187, 0x2, R4 ;  /* 0x00000002bb06e825 */ /* 0x008fe400078e0204 */
[----:B------:R-:W-:Y:S02]  /*f9c0*/  @!P5 LEA.HI.X R9, R208, R5, R159, 0x1, P1 ;  /* 0x00000005d009d211 */ /* 0x000fe400008f0c9f */
[----:B------:R-:W-:Y:S01]  /*f9d0*/  ISETP.GE.AND P1, PT, R204, R0, PT ;  /* 0x00000000cc00720c */ /* 0x000fe20003f26270 */
[----:B------:R0:W-:Y:S01]  /*f9e0*/  @!P6 ST.E.128 desc[UR42][R6.64], R12 ;  /* 0x0000000c0600e985 */ /* 0x0001e2000c101d2a */
[----:B------:R-:W-:-:S03]  /*f9f0*/  SHF.R.S32.HI R0, RZ, 0x1f, R87 ;  /* 0x0000001fff007819 */ /* 0x000fc60000011457 */
[----:B------:R1:W-:Y:S01]  /*fa00*/  @!P5 ST.E.128 desc[UR42][R8.64], R28 ;  /* 0x0000001c0800d985 */ /* 0x0003e2000c101d2a */
[----:B0-----:R-:W-:-:S04]  /*fa10*/  @!P4 LEA R6, P6, R207, R4, 0x1 ;  /* 0x00000004cf06c211 */ /* 0x001fc800078c08ff */
[-C--:B------:R-:W-:Y:S02]  /*fa20*/  @!P4 LEA.HI.X R7, R207, R5.reuse, R158, 0x1, P6 ;  /* 0x00000005cf07c211 */ /* 0x080fe400030f0c9e */
[CC--:B------:R-:W-:Y:S02]  /*fa30*/  @!P2 LEA R10, P6, R205.reuse, R4.reuse, 0x1 ;  /* 0x00000004cd0aa211 */ /* 0x0c0fe400078c08ff */
[CC--:B-1----:R-:W-:Y:S01]  /*fa40*/  @!P3 LEA R8, P5, R206.reuse, R4.reuse, 0x1 ;  /* 0x00000004ce08b211 */ /* 0x0c2fe200078a08ff */
[----:B------:R0:W-:Y:S01]  /*fa50*/  @!P4 ST.E.128 desc[UR42][R6.64], R36 ;  /* 0x000000240600c985 */ /* 0x0001e2000c101d2a */
[-C--:B------:R-:W-:Y:S02]  /*fa60*/  @!P2 LEA.HI.X R11, R205, R5.reuse, R156, 0x1, P6 ;  /* 0x00000005cd0ba211 */ /* 0x080fe400030f0c9c */
[----:B------:R-:W-:Y:S02]  /*fa70*/  @!P3 LEA.HI.X R9, R206, R5, R157, 0x1, P5 ;  /* 0x00000005ce09b211 */ /* 0x000fe400028f0c9d */
[----:B------:R-:W-:-:S02]  /*fa80*/  @!P1 LEA R14, P6, R204, R4, 0x1 ;  /* 0x00000004cc0e9211 */ /* 0x000fc400078c08ff */
[C---:B------:R-:W-:Y:S01]  /*fa90*/  @P0 LEA R12, P5, R87.reuse, R4, 0x1 ;  /* 0x00000004570c0211 */ /* 0x040fe200078a08ff */
[----:B------:R0:W-:Y:S01]  /*faa0*/  @!P3 ST.E.128 desc[UR42][R8.64], R44 ;  /* 0x0000002c0800b985 */ /* 0x0001e2000c101d2a */
[-C--:B------:R-:W-:Y:S02]  /*fab0*/  @!P1 LEA.HI.X R15, R204, R5.reuse, R152, 0x1, P6 ;  /* 0x00000005cc0f9211 */ /* 0x080fe400030f0c98 */
[----:B------:R-:W-:Y:S01]  /*fac0*/  @P0 LEA.HI.X R13, R87, R5, R0, 0x1, P5 ;  /* 0x00000005570d0211 */ /* 0x000fe200028f0c00 */
[----:B------:R0:W-:Y:S04]  /*fad0*/  @!P2 ST.E.128 desc[UR42][R10.64], R52 ;  /* 0x000000340a00a985 */ /* 0x0001e8000c101d2a */
[----:B------:R0:W-:Y:S04]  /*fae0*/  @!P1 ST.E.128 desc[UR42][R14.64], R60 ;  /* 0x0000003c0e009985 */ /* 0x0001e8000c101d2a */
[----:B------:R0:W-:Y:S01]  /*faf0*/  @P0 ST.E.128 desc[UR42][R12.64], R68 ;  /* 0x000000440c000985 */ /* 0x0001e2000c101d2a */
[----:B------:R-:W-:-:S13]  /*fb00*/  LOP3.LUT P0, RZ, R83, 0x80, RZ, 0xc0, !PT ;  /* 0x0000008053ff7812 */ /* 0x000fda000780c0ff */
[----:B------:R-:W-:Y:S05]  /*fb10*/  @!P0 BRA `(.L_x_763) ;  /* 0x00000024009c8947 */ /* 0x000fea0003800000 */
[----:B------:R-:W-:Y:S02]  /*fb20*/  LEA R4, P0, R89, R4, 0x1 ;  /* 0x0000000459047211 */ /* 0x000fe400078008ff */
[----:B------:R-:W-:-:S04]  /*fb30*/  SHF.R.S32.HI R0, RZ, 0x1f, R89 ;  /* 0x0000001fff007819 */ /* 0x000fc80000011459 */
[----:B------:R-:W-:-:S05]  /*fb40*/  LEA.HI.X R5, R89, R5, R0, 0x1, P0 ;  /* 0x0000000559057211 */ /* 0x000fca00000f0c00 */
[----:B------:R1:W-:Y:S01]  /*fb50*/  ST.E.128 desc[UR42][R4.64], R76 ;  /* 0x0000004c04007985 */ /* 0x0003e2000c101d2a */
[----:B------:R-:W-:Y:S05]  /*fb60*/  BRA `(.L_x_763) ;  /* 0x0000002400887947 */ /* 0x000fea0003800000 */
.L_x_760:
[----:B---34-:R-:W3:Y:S01]  /*fb70*/  LDL R8, [R1+0x68] ;  /* 0x0000680001087983 */ /* 0x018ee20000100800 */
[----:B------:R-:W-:Y:S01]  /*fb80*/  ULDC.64 UR4, c[0x0][0xb08] ;  /* 0x0002c20000047ab9 */ /* 0x000fe20000000a00 */
[----:B------:R-:W-:Y:S01]  /*fb90*/  IMAD R11, R201, 0x40, R190 ;  /* 0x00000040c90b7824 */ /* 0x000fe200078e02be */
[----:B------:R-:W-:Y:S01]  /*fba0*/  BSSY B1, `(.L_x_764) ;  /* 0x00000e5000017945 */ /* 0x000fe20003800000 */
[----:B------:R-:W-:Y:S01]  /*fbb0*/  IMAD R3, R5, UR4, RZ ;  /* 0x0000000405037c24 */ /* 0x000fe2000f8e02ff */
[----:B------:R-:W-:Y:S01]  /*fbc0*/  SHF.R.S32.HI R21, RZ, 0x1f, R211 ;  /* 0x0000001fff157819 */ /* 0x000fe200000114d3 */
[C---:B------:R-:W-:Y:S01]  /*fbd0*/  IMAD.WIDE.U32 R6, R0.reuse, UR4, RZ ;  /* 0x0000000400067c25 */ /* 0x040fe2000f8e00ff */
[----:B-1----:R-:W-:Y:S02]  /*fbe0*/  SHF.R.S32.HI R152, RZ, 0x1f, R212 ;  /* 0x0000001fff987819 */ /* 0x002fe400000114d4 */
[----:B------:R-:W-:Y:S01]  /*fbf0*/  SHF.R.S32.HI R156, RZ, 0x1f, R213 ;  /* 0x0000001fff9c7819 */ /* 0x000fe200000114d5 */
[----:B------:R-:W-:Y:S01]  /*fc00*/  IMAD R3, R0, UR5, R3 ;  /* 0x0000000500037c24 */ /* 0x000fe2000f8e0203 */
[----:B------:R-:W-:Y:S01]  /*fc10*/  ULDC.64 UR4, c[0x0][0xb38] ;  /* 0x0002ce0000047ab9 */ /* 0x000fe20000000a00 */
[----:B------:R-:W-:Y:S01]  /*fc20*/  SHF.R.S32.HI R0, RZ, 0x1f, R199 ;  /* 0x0000001fff007819 */ /* 0x000fe200000114c7 */
[C---:B------:R-:W-:Y:S01]  /*fc30*/  VIADD R177, R192.reuse, 0x48 ;  /* 0x00000048c0b17836 */ /* 0x040fe20000000000 */
[----:B------:R-:W-:Y:S01]  /*fc40*/  SHF.R.S32.HI R157, RZ, 0x1f, R214 ;  /* 0x0000001fff9d7819 */ /* 0x000fe200000114d6 */
[----:B------:R-:W-:Y:S01]  /*fc50*/  IMAD.IADD R7, R7, 0x1, R3 ;  /* 0x0000000107077824 */ /* 0x000fe200078e0203 */
[----:B------:R-:W-:Y:S01]  /*fc60*/  SHF.R.S32.HI R158, RZ, 0x1f, R215 ;  /* 0x0000001fff9e7819 */ /* 0x000fe200000114d7 */
[----:B------:R-:W-:Y:S01]  /*fc70*/  VIADD R179, R192, 0x40 ;  /* 0x00000040c0b37836 */ /* 0x000fe20000000000 */
[----:B------:R-:W-:Y:S01]  /*fc80*/  SHF.R.S32.HI R159, RZ, 0x1f, R216 ;  /* 0x0000001fff9f7819 */ /* 0x000fe200000114d8 */
[----:B------:R-:W-:Y:S01]  /*fc90*/  IMAD.WIDE.U32 R6, R198, UR4, R6 ;  /* 0x00000004c6067c25 */ /* 0x000fe2000f8e0006 */
[----:B------:R-:W-:-:S02]  /*fca0*/  SHF.R.S32.HI R160, RZ, 0x1f, R219 ;  /* 0x0000001fffa07819 */ /* 0x000fc400000114db */
[----:B------:R-:W-:Y:S01]  /*fcb0*/  SHF.R.S32.HI R161, RZ, 0x1f, R220 ;  /* 0x0000001fffa17819 */ /* 0x000fe200000114dc */
[----:B------:R-:W-:Y:S01]  /*fcc0*/  IMAD R7, R198, UR5, R7 ;  /* 0x00000005c6077c24 */ /* 0x000fe2000f8e0207 */
[----:B------:R-:W-:Y:S01]  /*fcd0*/  ULDC.64 UR4, c[0x0][0xb40] ;  /* 0x0002d00000047ab9 */ /* 0x000fe20000000a00 */
[----:B------:R-:W-:Y:S01]  /*fce0*/  VIADD R181, R192, 0x38 ;  /* 0x00000038c0b57836 */ /* 0x000fe20000000000 */
[----:B------:R-:W-:Y:S01]  /*fcf0*/  SHF.R.S32.HI R162, RZ, 0x1f, R221 ;  /* 0x0000001fffa27819 */ /* 0x000fe200000114dd */
[----:B------:R-:W-:Y:S01]  /*fd00*/  IMAD R0, R0, UR4, RZ ;  /* 0x0000000400007c24 */ /* 0x000fe2000f8e02ff */
[----:B------:R-:W-:Y:S01]  /*fd10*/  SHF.R.S32.HI R163, RZ, 0x1f, R222 ;  /* 0x0000001fffa37819 */ /* 0x000fe200000114de */
[C---:B------:R-:W-:Y:S01]  /*fd20*/  IMAD.WIDE.U32 R6, R199.reuse, UR4, R6 ;  /* 0x00000004c7067c25 */ /* 0x040fe2000f8e0006 */
[----:B------:R-:W-:Y:S02]  /*fd30*/  SHF.R.S32.HI R164, RZ, 0x1f, R223 ;  /* 0x0000001fffa47819 */ /* 0x000fe400000114df */
[----:B------:R-:W-:Y:S01]  /*fd40*/  SHF.R.S32.HI R165, RZ, 0x1f, R224 ;  /* 0x0000001fffa57819 */ /* 0x000fe200000114e0 */
[----:B------:R-:W-:Y:S01]  /*fd50*/  IMAD R0, R199, UR5, R0 ;  /* 0x00000005c7007c24 */ /* 0x000fe2000f8e0200 */
[----:B------:R-:W-:Y:S01]  /*fd60*/  ULDC.64 UR4, c[0x0][0xb48] ;  /* 0x0002d20000047ab9 */ /* 0x000fe20000000a00 */
[C---:B------:R-:W-:Y:S01]  /*fd70*/  VIADD R183, R192.reuse, 0x30 ;  /* 0x00000030c0b77836 */ /* 0x040fe20000000000 */
[----:B------:R-:W-:Y:S01]  /*fd80*/  SHF.R.S32.HI R166, RZ, 0x1f, R225 ;  /* 0x0000001fffa67819 */ /* 0x000fe200000114e1 */
[----:B------:R-:W-:Y:S01]  /*fd90*/  IMAD.IADD R7, R7, 0x1, R0 ;  /* 0x0000000107077824 */ /* 0x000fe200078e0200 */
[----:B------:R-:W-:Y:S01]  /*fda0*/  SHF.R.S32.HI R167, RZ, 0x1f, R228 ;  /* 0x0000001fffa77819 */ /* 0x000fe200000114e4 */
[----:B------:R-:W1:Y:S01]  /*fdb0*/  LDC R0, c[0x0][0xbe8] ;  /* 0x0002fa00ff007b82 */ /* 0x000e620000000800 */
[----:B------:R-:W-:Y:S01]  /*fdc0*/  VIADD R198, R192, 0x28 ;  /* 0x00000028c0c67836 */ /* 0x000fe20000000000 */
[----:B------:R-:W-:Y:S01]  /*fdd0*/  SHF.R.S32.HI R168, RZ, 0x1f, R229 ;  /* 0x0000001fffa87819 */ /* 0x000fe200000114e5 */
[----:B------:R-:W-:Y:S01]  /*fde0*/  IMAD.WIDE.U32 R6, R210, UR4, R6 ;  /* 0x00000004d2067c25 */ /* 0x000fe2000f8e0006 */
[----:B------:R-:W-:-:S02]  /*fdf0*/  SHF.R.S32.HI R169, RZ, 0x1f, R231 ;  /* 0x0000001fffa97819 */ /* 0x000fc400000114e7 */
[----:B------:R-:W-:Y:S01]  /*fe00*/  SHF.R.S32.HI R170, RZ, 0x1f, R232 ;  /* 0x0000001fffaa7819 */ /* 0x000fe200000114e8 */
[----:B------:R-:W-:Y:S01]  /*fe10*/  IMAD R7, R210, UR5, R7 ;  /* 0x00000005d2077c24 */ /* 0x000fe2000f8e0207 */
[----:B------:R-:W-:Y:S01]  /*fe20*/  ULDC.64 UR4, c[0x0][0xb30] ;  /* 0x0002cc0000047ab9 */ /* 0x000fe20000000a00 */
        /* <DEDUP_REMOVED lines=15> */
[----:B-1----:R-:W-:Y:S01]  /*ff20*/  ISETP.NE.AND P0, PT, R0, 0x1, PT ;  /* 0x000000010000780c */ /* 0x002fe20003f05270 */
        /* <DEDUP_REMOVED lines=8> */
[----:B--2---:R-:W-:Y:S01]  /*ffb0*/  VIADD R218, R192, 0x8 ;  /* 0x00000008c0da7836 */ /* 0x004fe20000000000 */
[----:B------:R-:W-:-:S02]  /*ffc0*/  SHF.R.S32.HI R203, RZ, 0x1f, R203 ;  /* 0x0000001fffcb7819 */ /* 0x000fc400000114cb */
[----:B------:R-:W-:Y:S01]  /*ffd0*/  SHF.R.S32.HI R217, RZ, 0x1f, R217 ;  /* 0x0000001fffd97819 */ /* 0x000fe200000114d9 */
[----:B------:R-:W1:Y:S01]  /*ffe0*/  @P0 LDC R9, c[0x0][0xbec] ;  /* 0x0002fb00ff090b82 */ /* 0x000e620000000800 */
[----:B------:R-:W-:Y:S02]  /*fff0*/  SHF.R.S32.HI R226, RZ, 0x1f, R226 ;  /* 0x0000001fffe27819 */ /* 0x000fe400000114e2 */
[----:B------:R-:W-:-:S05]  /*10000*/  SHF.R.S32.HI R227, RZ, 0x1f, R192 ;  /* 0x0000001fffe37819 */ /* 0x000fca00000114c0 */
[----:B------:R-:W2:Y:S01]  /*10010*/  @P0 LDC R3, c[0x0][0xbf0] ;  /* 0x0002fc00ff030b82 */ /* 0x000ea20000000800 */
[----:B---3--:R-:W-:-:S04]  /*10020*/  IMAD R8, R201, 0x40, R8 ;  /* 0x00000040c9087824 */ /* 0x008fc800078e0208 */
[----:B-1----:R-:W-:-:S04]  /*10030*/  @P0 IMAD.HI.U32 R9, R8, R9, RZ ;  /* 0x0000000908090227 */ /* 0x002fc800078e00ff */
[----:B------:R-:W-:Y:S01]  /*10040*/  IMAD.MOV.U32 R5, RZ, RZ, R8 ;  /* 0x000000ffff057224 */ /* 0x000fe200078e0008 */
[----:B--2---:R-:W-:-:S05]  /*10050*/  @P0 SHF.R.U32.HI R5, RZ, R3, R9 ;  /* 0x00000003ff050219 */ /* 0x004fca0000011609 */
[----:B------:R-:W-:Y:S02]  /*10060*/  IMAD.MOV R3, RZ, RZ, -R5 ;  /* 0x000000ffff037224 */ /* 0x000fe400078e0a05 */
[----:B------:R-:W-:-:S04]  /*10070*/  IMAD.WIDE.U32 R6, R5, UR4, R6 ;  /* 0x0000000405067c25 */ /* 0x000fc8000f8e0006 */
[----:B------:R-:W-:Y:S02]  /*10080*/  IMAD R3, R0, R3, R8 ;  /* 0x0000000300037224 */ /* 0x000fe400078e0208 */
[----:B------:R-:W-:Y:S01]  /*10090*/  IMAD R0, R4, R0, RZ ;  /* 0x0000000004007224 */ /* 0x000fe200078e02ff */
[----:B------:R-:W-:-:S05]  /*100a0*/  SHF.R.S32.HI R4, RZ, 0x1f, R5 ;  /* 0x0000001fff047819 */ /* 0x000fca0000011405 */
[----:B------:R-:W-:-:S04]  /*100b0*/  IMAD R4, R4, UR4, RZ ;  /* 0x0000000404047c24 */ /* 0x000fc8000f8e02ff */
[----:B------:R-:W-:Y:S01]  /*100c0*/  IMAD R4, R5, UR5, R4 ;  /* 0x0000000505047c24 */ /* 0x000fe2000f8e0204 */
[----:B------:R-:W-:-:S03]  /*100d0*/  ULDC.64 UR4, c[0x0][0xb28] ;  /* 0x0002ca0000047ab9 */ /* 0x000fc60000000a00 */
[----:B------:R-:W-:Y:S01]  /*100e0*/  IMAD.IADD R7, R7, 0x1, R4 ;  /* 0x0000000107077824 */ /* 0x000fe200078e0204 */
[----:B------:R-:W-:Y:S01]  /*100f0*/  SHF.R.S32.HI R4, RZ, 0x1f, R3 ;  /* 0x0000001fff047819 */ /* 0x000fe20000011403 */
[----:B------:R-:W-:-:S04]  /*10100*/  IMAD.WIDE.U32 R6, R3, UR4, R6 ;  /* 0x0000000403067c25 */ /* 0x000fc8000f8e0006 */
[----:B------:R-:W-:-:S04]  /*10110*/  IMAD R4, R4, UR4, RZ ;  /* 0x0000000404047c24 */ /* 0x000fc8000f8e02ff */
[----:B------:R-:W-:Y:S01]  /*10120*/  IMAD R4, R3, UR5, R4 ;  /* 0x0000000503047c24 */ /* 0x000fe2000f8e0204 */
[----:B------:R-:W-:Y:S02]  /*10130*/  ULDC.64 UR4, c[0x0][0xb00] ;  /* 0x0002c00000047ab9 */ /* 0x000fe40000000a00 */
[----:B------:R-:W-:Y:S01]  /*10140*/  LEA R3, P0, R6, UR4, 0x2 ;  /* 0x0000000406037c11 */ /* 0x000fe2000f8010ff */
[----:B------:R-:W-:-:S04]  /*10150*/  IMAD.IADD R4, R7, 0x1, R4 ;  /* 0x0000000107047824 */ /* 0x000fc800078e0204 */
[----:B------:R1:W2:Y:S01]  /*10160*/  SHFL.IDX PT, R13, R3, RZ, 0x1c1f ;  /* 0x001c1fff030d7589 */ /* 0x0002a200000e0000 */
[----:B------:R-:W-:Y:S01]  /*10170*/  LEA.HI.X R10, R6, UR5, R4, 0x2, P0 ;  /* 0x00000005060a7c11 */ /* 0x000fe200080f1404 */
[----:B------:R-:W-:Y:S01]  /*10180*/  VIADD R4, R2, 0x28c20 ;  /* 0x00028c2002047836 */ /* 0x000fe20000000000 */
[----:B------:R-:W-:-:S03]  /*10190*/  ISETP.GE.AND P0, PT, R11, R0, PT ;  /* 0x000000000b00720c */ /* 0x000fc60003f06270 */
[----:B------:R1:W3:Y:S01]  /*101a0*/  SHFL.IDX PT, R12, R10, RZ, 0x1c1f ;  /* 0x001c1fff0a0c7589 */ /* 0x0002e200000e0000 */
[----:B------:R-:W-:-:S04]  /*101b0*/  PRMT R4, RZ, 0x654, R4 ;  /* 0x00000654ff047816 */ /* 0x000fc80000000004 */
[----:B------:R1:W-:Y:S05]  /*101c0*/  SYNCS.ARRIVE.TRANS64.RED.A1T0 RZ, [R4+URZ], RZ ;  /* 0x000000ff04ff79a7 */ /* 0x0003ea000810043f */
[----:B------:R-:W-:Y:S05]  /*101d0*/  @P0 BRA `(.L_x_765) ;  /* 0x0000000800040947 */ /* 0x000fea0003800000 */
[----:B------:R-:W-:Y:S02]  /*101e0*/  ULDC UR4, c[0x0][0xac8] ;  /* 0x0002b20000047ab9 */ /* 0x000fe40000000800 */
[----:B------:R-:W-:Y:S02]  /*101f0*/  ISETP.GE.AND P0, PT, R192, UR4, PT ;  /* 0x00000004c0007c0c */ /* 0x000fe4000bf06270 */
[----:B------:R-:W-:Y:S02]  /*10200*/  ISETP.GE.AND P4, PT, R235, UR4, PT ;  /* 0x00000004eb007c0c */ /* 0x000fe4000bf86270 */
[----:B------:R-:W-:-:S09]  /*10210*/  ISETP.GE.AND P5, PT, R234, UR4, PT ;  /* 0x00000004ea007c0c */ /* 0x000fd2000bfa6270 */
[----:B-12---:R-:W-:-:S04]  /*10220*/  @!P0 LEA R4, P1, R192, R13, 0x2 ;  /* 0x0000000dc0048211 */ /* 0x006fc800078210ff */
[----:B---3--:R-:W-:-:S05]  /*10230*/  @!P0 LEA.HI.X R5, R192, R12, R227, 0x2, P1 ;  /* 0x0000000cc0058211 */ /* 0x008fca00008f14e3 */
[----:B------:R1:W-:Y:S01]  /*10240*/  @!P0 ST.E.64 desc[UR42][R4.64], R24 ;  /* 0x0000001804008985 */ /* 0x0003e2000c101b2a */
[----:B------:R-:W-:-:S13]  /*10250*/  ISETP.GE.AND P0, PT, R218, UR4, PT ;  /* 0x00000004da007c0c */ /* 0x000fda000bf06270 */
[----:B-1----:R-:W-:-:S04]  /*10260*/  @!P0 LEA R4, P1, R218, R13, 0x2 ;  /* 0x0000000dda048211 */ /* 0x002fc800078210ff */
[----:B------:R-:W-:Y:S02]  /*10270*/  @!P0 LEA.HI.X R5, R218, R12, R226, 0x2, P1 ;  /* 0x0000000cda058211 */ /* 0x000fe400008f14e2 */
[----:B------:R-:W-:-:S03]  /*10280*/  ISETP.GE.AND P1, PT, R202, UR4, PT ;  /* 0x00000004ca007c0c */ /* 0x000fc6000bf26270 */
[----:B------:R1:W-:Y:S01]  /*10290*/  @!P0 ST.E.64 desc[UR42][R4.64], R28 ;  /* 0x0000001c04008985 */ /* 0x0003e2000c101b2a */
[----:B------:R-:W-:-:S13]  /*102a0*/  ISETP.GE.AND P0, PT, R210, UR4, PT ;  /* 0x00000004d2007c0c */ /* 0x000fda000bf06270 */
[----:B-1----:R-:W-:-:S04]  /*102b0*/  @!P0 LEA R4, P2, R210, R13, 0x2 ;  /* 0x0000000dd2048211 */ /* 0x002fc800078410ff */
[----:B------:R-:W-:-:S05]  /*102c0*/  @!P0 LEA.HI.X R5, R210, R12, R217, 0x2, P2 ;  /* 0x0000000cd2058211 */ /* 0x000fca00010f14d9 */
[----:B------:R1:W-:Y:S01]  /*102d0*/  @!P0 ST.E.64 desc[UR42][R4.64], R32 ;  /* 0x0000002004008985 */ /* 0x0003e2000c101b2a */
[----:B------:R-:W-:Y:S02]  /*102e0*/  ISETP.GE.AND P0, PT, R199, UR4, PT ;  /* 0x00000004c7007c0c */ /* 0x000fe4000bf06270 */
        /* <DEDUP_REMOVED lines=13> */
[----:B------:R-:W-:Y:S02]  /*103c0*/  @!P0 LEA.HI.X R5, R182, R12, R183, 0x2, P2 ;  /* 0x0000000cb6058211 */ /* 0x000fe400010f14b7 */
[----:B------:R-:W-:-:S03]  /*103d0*/  ISETP.GE.AND P2, PT, R178, UR4, PT ;  /* 0x00000004b2007c0c */ /* 0x000fc6000bf46270 */
[----:B------:R1:W-:Y:S02]  /*103e0*/  @!P0 ST.E.64 desc[UR42][R4.64], R48 ;  /* 0x0000003004008985 */ /* 0x0003e4000c101b2a */
[----:B-1----:R-:W-:-:S04]  /*103f0*/  @!P1 LEA R4, P0, R180, R13, 0x2 ;  /* 0x0000000db4049211 */ /* 0x002fc800078010ff */
[----:B------:R-:W-:Y:S02]  /*10400*/  @!P1 LEA.HI.X R5, R180, R12, R181, 0x2, P0 ;  /* 0x0000000cb4059211 */ /* 0x000fe400000f14b5 */
[----:B------:R-:W-:-:S03]  /*10410*/  ISETP.GE.AND P0, PT, R176, UR4, PT ;  /* 0x00000004b0007c0c */ /* 0x000fc6000bf06270 */
[----:B------:R1:W-:Y:S01]  /*10420*/  @!P1 ST.E.64 desc[UR42][R4.64], R52 ;  /* 0x0000003404009985 */ /* 0x0003e2000c101b2a */
[----:B------:R-:W-:Y:S02]  /*10430*/  ISETP.GE.AND P1, PT, R237, UR4, PT ;  /* 0x00000004ed007c0c */ /* 0x000fe4000bf26270 */
[----:B-1----:R-:W-:-:S11]  /*10440*/  @!P2 LEA R4, P3, R178, R13, 0x2 ;  /* 0x0000000db204a211 */ /* 0x002fd600078610ff */
[CC--:B------:R-:W-:Y:S02]  /*10450*/  @!P1 LEA R6, P6, R237.reuse, R13.reuse, 0x2 ;  /* 0x0000000ded069211 */ /* 0x0c0fe400078c10ff */
[-C--:B------:R-:W-:Y:S02]  /*10460*/  @!P2 LEA.HI.X R5, R178, R12.reuse, R179, 0x2, P3 ;  /* 0x0000000cb205a211 */ /* 0x080fe400018f14b3 */
[----:B------:R-:W-:Y:S02]  /*10470*/  ISETP.GE.AND P3, PT, R236, UR4, PT ;  /* 0x00000004ec007c0c */ /* 0x000fe4000bf66270 */
[----:B------:R-:W-:Y:S01]  /*10480*/  @!P1 LEA.HI.X R7, R237, R12, R175, 0x2, P6 ;  /* 0x0000000ced079211 */ /* 0x000fe200030f14af */
[----:B------:R1:W-:Y:S02]  /*10490*/  @!P2 ST.E.64 desc[UR42][R4.64], R56 ;  /* 0x000000380400a985 */ /* 0x0003e4000c101b2a */
[----:B-1----:R-:W-:-:S04]  /*104a0*/  @!P0 LEA R4, P2, R176, R13, 0x2 ;  /* 0x0000000db0048211 */ /* 0x002fc800078410ff */
[----:B------:R-:W-:-:S05]  /*104b0*/  @!P0 LEA.HI.X R5, R176, R12, R177, 0x2, P2 ;  /* 0x0000000cb0058211 */ /* 0x000fca00010f14b1 */
[----:B------:R1:W-:Y:S01]  /*104c0*/  @!P0 ST.E.64 desc[UR42][R4.64], R60 ;  /* 0x0000003c04008985 */ /* 0x0003e2000c101b2a */
[----:B------:R-:W-:-:S03]  /*104d0*/  ISETP.GE.AND P0, PT, R233, UR4, PT ;  /* 0x00000004e9007c0c */ /* 0x000fc6000bf06270 */
[----:B------:R2:W-:Y:S01]  /*104e0*/  @!P1 ST.E.64 desc[UR42][R6.64], R64 ;  /* 0x0000004006009985 */ /* 0x0005e2000c101b2a */
[----:B------:R-:W-:Y:S02]  /*104f0*/  ISETP.GE.AND P1, PT, R232, UR4, PT ;  /* 0x00000004e8007c0c */ /* 0x000fe4000bf26270 */
[CC--:B-1----:R-:W-:Y:S02]  /*10500*/  @!P3 LEA R4, P6, R236.reuse, R13.reuse, 0x2 ;  /* 0x0000000dec04b211 */ /* 0x0c2fe400078c10ff */
[CC--:B--2---:R-:W-:Y:S02]  /*10510*/  @!P4 LEA R6, P2, R235.reuse, R13.reuse, 0x2 ;  /* 0x0000000deb06c211 */ /* 0x0c4fe400078410ff */
[-C--:B------:R-:W-:Y:S02]  /*10520*/  @!P3 LEA.HI.X R5, R236, R12.reuse, R174, 0x2, P6 ;  /* 0x0000000cec05b211 */ /* 0x080fe400030f14ae */
[----:B------:R-:W-:Y:S02]  /*10530*/  @!P4 LEA.HI.X R7, R235, R12, R173, 0x2, P2 ;  /* 0x0000000ceb07c211 */ /* 0x000fe400010f14ad */
[----:B------:R-:W-:Y:S01]  /*10540*/  ISETP.GE.AND P2, PT, R231, UR4, PT ;  /* 0x00000004e7007c0c */ /* 0x000fe2000bf46270 */
[----:B------:R1:W-:Y:S01]  /*10550*/  @!P3 ST.E.64 desc[UR42][R4.64], R68 ;  /* 0x000000440400b985 */ /* 0x0003e2000c101b2a */
[----:B------:R-:W-:-:S02]  /*10560*/  @!P5 LEA R8, P6, R234, R13, 0x2 ;  /* 0x0000000dea08d211 */ /* 0x000fc400078c10ff */
[----:B------:R-:W-:Y:S01]  /*10570*/  ISETP.GE.AND P3, PT, R229, UR4, PT ;  /* 0x00000004e5007c0c */ /* 0x000fe2000bf66270 */
[----:B------:R2:W-:Y:S01]  /*10580*/  @!P4 ST.E.64 desc[UR42][R6.64], R72 ;  /* 0x000000480600c985 */ /* 0x0005e2000c101b2a */
[----:B------:R-:W-:-:S05]  /*10590*/  @!P5 LEA.HI.X R9, R234, R12, R172, 0x2, P6 ;  /* 0x0000000cea09d211 */ /* 0x000fca00030f14ac */
[----:B------:R3:W-:Y:S01]  /*105a0*/  @!P5 ST.E.64 desc[UR42][R8.64], R76 ;  /* 0x0000004c0800d985 */ /* 0x0007e2000c101b2a */
        /* <DEDUP_REMOVED lines=17> */
[-C--:B------:R-:W-:Y:S02]  /*106c0*/  @!P4 LEA.HI.X R7, R228, R12.reuse, R167, 0x2, P0 ;  /* 0x0000000ce407c211 */ /* 0x080fe400000f14a7 */
[----:B------:R-:W-:Y:S02]  /*106d0*/  ISETP.GE.AND P0, PT, R222, UR4, PT ;  /* 0x00000004de007c0c */ /* 0x000fe4000bf06270 */
[CC--:B---3--:R-:W-:Y:S01]  /*106e0*/  @!P5 LEA R8, P6, R225.reuse, R13.reuse, 0x2 ;  /* 0x0000000de108d211 */ /* 0x0c8fe200078c10ff */
[----:B------:R2:W-:Y:S01]  /*106f0*/  @!P4 ST.E.64 desc[UR42][R6.64], R96 ;  /* 0x000000600600c985 */ /* 0x0005e2000c101b2a */
[----:B------:R-:W-:Y:S02]  /*10700*/  ISETP.GE.AND P4, PT, R220, UR4, PT ;  /* 0x00000004dc007c0c */ /* 0x000fe4000bf86270 */
[----:B------:R-:W-:Y:S02]  /*10710*/  @!P5 LEA.HI.X R9, R225, R12, R166, 0x2, P6 ;  /* 0x0000000ce109d211 */ /* 0x000fe400030f14a6 */
[----:B-1----:R-:W-:-:S03]  /*10720*/  @!P2 LEA R4, P6, R224, R13, 0x2 ;  /* 0x0000000de004a211 */ /* 0x002fc600078c10ff */
[----:B------:R1:W-:Y:S01]  /*10730*/  @!P5 ST.E.64 desc[UR42][R8.64], R100 ;  /* 0x000000640800d985 */ /* 0x0003e2000c101b2a */
[----:B------:R-:W-:Y:S02]  /*10740*/  ISETP.GE.AND P5, PT, R221, UR4, PT ;  /* 0x00000004dd007c0c */ /* 0x000fe4000bfa6270 */
        /* <DEDUP_REMOVED lines=42> */
.L_x_765:
[----:B------:R-:W-:Y:S05]  /*109f0*/  BSYNC B1 ;  /* 0x0000000000017941 */ /* 0x000fea0003800000 */
.L_x_764:
[----:B------:R-:W-:Y:S01]  /*10a00*/  VIADD R11, R11, 0x8 ;  /* 0x000000080b0b7836 */ /* 0x000fe20000000000 */
[----:B------:R0:W0:Y:S04]  /*10a10*/  SHFL.IDX PT, R20, R10, 0x1, 0x1c1f ;  /* 0x003c1f000a147f89 */ /* 0x00002800000e0000 */
[----:B------:R-:W-:Y:S01]  /*10a20*/  ISETP.GE.AND P0, PT, R11, R0, PT ;  /* 0x000000000b00720c */ /* 0x000fe20003f06270 */
[----:B------:R0:W0:-:S12]  /*10a30*/  SHFL.IDX PT, R24, R3, 0x1, 0x1c1f ;  /* 0x003c1f0003187f89 */ /* 0x00001800000e0000 */
[----:B------:R-:W-:Y:S05]  /*10a40*/  @P0 BRA `(.L_x_763) ;  /* 0x0000001400d00947 */ /* 0x000fea0003800000 */
[----:B------:R-:W-:Y:S02]  /*10a50*/  ULDC UR4, c[0x0][0xac8] ;  /* 0x0002b20000047ab9 */ /* 0x000fe40000000800 */
[----:B------:R-:W-:Y:S02]  /*10a60*/  ISETP.GE.AND P4, PT, R192, UR4, PT ;  /* 0x00000004c0007c0c */ /* 0x000fe4000bf86270 */
[----:B------:R-:W-:Y:S02]  /*10a70*/  ISETP.GE.AND P2, PT, R218, UR4, PT ;  /* 0x00000004da007c0c */ /* 0x000fe4000bf46270 */
[----:B------:R-:W-:Y:S02]  /*10a80*/  ISETP.GE.AND P1, PT, R210, UR4, PT ;  /* 0x00000004d2007c0c */ /* 0x000fe4000bf26270 */
[----:B------:R-:W-:-:S07]  /*10a90*/  ISETP.GE.AND P0, PT, R202, UR4, PT ;  /* 0x00000004ca007c0c */ /* 0x000fce000bf06270 */
[----:B01--4-:R-:W-:-:S04]  /*10aa0*/  @!P4 LEA R4, P3, R192, R24, 0x2 ;  /* 0x00000018c004c211 */ /* 0x013fc800078610ff */
[----:B------:R-:W-:Y:S02]  /*10ab0*/  @!P4 LEA.HI.X R5, R192, R20, R227, 0x2, P3 ;  /* 0x00000014c005c211 */ /* 0x000fe400018f14e3 */
[----:B------:R-:W-:Y:S02]  /*10ac0*/  ISETP.GE.AND P3, PT, R199, UR4, PT ;  /* 0x00000004c7007c0c */ /* 0x000fe4000bf66270 */
[C---:B------:R-:W-:Y:S01]  /*10ad0*/  @!P1 LEA R6, P5, R210.reuse, R24, 0x2 ;  /* 0x00000018d2069211 */ /* 0x040fe200078a10ff */
[----:B------:R0:W-:Y:S01]  /*10ae0*/  @!P4 ST.E.64 desc[UR42][R4.64], R26 ;  /* 0x0000001a0400c985 */ /* 0x0001e2000c101b2a */
[----:B------:R-:W-:Y:S02]  /*10af0*/  ISETP.GE.AND P4, PT, R191, UR4, PT ;  /* 0x00000004bf007c0c */ /* 0x000fe4000bf86270 */
[----:B------:R-:W-:Y:S02]  /*10b00*/  @!P1 LEA.HI.X R7, R210, R20, R217, 0x2, P5 ;  /* 0x00000014d2079211 */ /* 0x000fe400028f14d9 */
[----:B------:R-:W-:-:S02]  /*10b10*/  ISETP.GE.AND P5, PT, R182, UR4, PT ;  /* 0x00000004b6007c0c */ /* 0x000fc4000bfa6270 */
[----:B0-----:R-:W-:-:S04]  /*10b20*/  @!P2 LEA R4, P6, R218, R24, 0x2 ;  /* 0x00000018da04a211 */ /* 0x001fc800078c10ff */
[----:B------:R-:W-:Y:S02]  /*10b30*/  @!P2 LEA.HI.X R5, R218, R20, R226, 0x2, P6 ;  /* 0x00000014da05a211 */ /* 0x000fe400030f14e2 */
[----:B------:R-:W-:-:S03]  /*10b40*/  @!P0 LEA R8, P6, R202, R24, 0x2 ;  /* 0x00000018ca088211 */ /* 0x000fc600078c10ff */
[----:B------:R0:W-:Y:S01]  /*10b50*/  @!P2 ST.E.64 desc[UR42][R4.64], R30 ;  /* 0x0000001e0400a985 */ /* 0x0001e2000c101b2a */
[----:B------:R-:W-:-:S03]  /*10b60*/  @!P0 LEA.HI.X R9, R202, R20, R203, 0x2, P6 ;  /* 0x00000014ca098211 */ /* 0x000fc600030f14cb */
[----:B------:R1:W-:Y:S04]  /*10b70*/  @!P1 ST.E.64 desc[UR42][R6.64], R34 ;  /* 0x0000002206009985 */ /* 0x0003e8000c101b2a */
[----:B------:R4:W-:Y:S01]  /*10b80*/  @!P0 ST.E.64 desc[UR42][R8.64], R38 ;  /* 0x0000002608008985 */ /* 0x0009e2000c101b2a */
[----:B------:R-:W-:Y:S02]  /*10b90*/  ISETP.GE.AND P0, PT, R180, UR4, PT ;  /* 0x00000004b4007c0c */ /* 0x000fe4000bf06270 */
[-C--:B0-----:R-:W-:Y:S02]  /*10ba0*/  @!P3 LEA R4, P1, R199, R24.reuse, 0x2 ;  /* 0x00000018c704b211 */ /* 0x081fe400078210ff */
[----:B-1----:R-:W-:Y:S02]  /*10bb0*/  @!P4 LEA R6, P2, R191, R24, 0x2 ;  /* 0x00000018bf06c211 */ /* 0x002fe400078410ff */
[----:B------:R-:W-:-:S02]  /*10bc0*/  @!P3 LEA.HI.X R5, R199, R20, R200, 0x2, P1 ;  /* 0x00000014c705b211 */ /* 0x000fc400008f14c8 */
[----:B------:R-:W-:Y:S02]  /*10bd0*/  ISETP.GE.AND P1, PT, R178, UR4, PT ;  /* 0x00000004b2007c0c */ /* 0x000fe4000bf26270 */
[----:B------:R-:W-:Y:S01]  /*10be0*/  @!P4 LEA.HI.X R7, R191, R20, R198, 0x2, P2 ;  /* 0x00000014bf07c211 */ /* 0x000fe200010f14c6 */
[----:B------:R0:W-:Y:S01]  /*10bf0*/  @!P3 ST.E.64 desc[UR42][R4.64], R42 ;  /* 0x0000002a0400b985 */ /* 0x0001e2000c101b2a */
[----:B------:R-:W-:Y:S02]  /*10c00*/  ISETP.GE.AND P2, PT, R176, UR4, PT ;  /* 0x00000004b0007c0c */ /* 0x000fe4000bf46270 */
[C---:B----4-:R-:W-:Y:S01]  /*10c10*/  @!P5 LEA R8, P6, R182.reuse, R24, 0x2 ;  /* 0x00000018b608d211 */ /* 0x050fe200078c10ff */
[----:B------:R1:W-:Y:S01]  /*10c20*/  @!P4 ST.E.64 desc[UR42][R6.64], R46 ;  /* 0x0000002e0600c985 */ /* 0x0003e2000c101b2a */
[----:B------:R-:W-:Y:S02]  /*10c30*/  ISETP.GE.AND P3, PT, R237, UR4, PT ;  /* 0x00000004ed007c0c */ /* 0x000fe4000bf66270 */
[----:B------:R-:W-:-:S02]  /*10c40*/  @!P5 LEA.HI.X R9, R182, R20, R183, 0x2, P6 ;  /* 0x00000014b609d211 */ /* 0x000fc400030f14b7 */
[----:B------:R-:W-:-:S03]  /*10c50*/  ISETP.GE.AND P4, PT, R236, UR4, PT ;  /* 0x00000004ec007c0c */ /* 0x000fc6000bf86270 */
[----:B------:R4:W-:Y:S01]  /*10c60*/  @!P5 ST.E.64 desc[UR42][R8.64], R50 ;  /* 0x000000320800d985 */ /* 0x0009e2000c101b2a */
[-C--:B0-----:R-:W-:Y:S02]  /*10c70*/  @!P0 LEA R4, P6, R180, R24.reuse, 0x2 ;  /* 0x00000018b4048211 */ /* 0x081fe400078c10ff */
[----:B-1----:R-:W-:Y:S02]  /*10c80*/  @!P1 LEA R6, P5, R178, R24, 0x2 ;  /* 0x00000018b2069211 */ /* 0x002fe400078a10ff */
[-C--:B------:R-:W-:Y:S02]  /*10c90*/  @!P0 LEA.HI.X R5, R180, R20.reuse, R181, 0x2, P6 ;  /* 0x00000014b4058211 */ /* 0x080fe400030f14b5 */
[----:B------:R-:W-:Y:S02]  /*10ca0*/  @!P1 LEA.HI.X R7, R178, R20, R179, 0x2, P5 ;  /* 0x00000014b2079211 */ /* 0x000fe400028f14b3 */
[----:B------:R-:W-:Y:S01]  /*10cb0*/  ISETP.GE.AND P5, PT, R235, UR4, PT ;  /* 0x00000004eb007c0c */ /* 0x000fe2000bfa6270 */
[----:B------:R0:W-:Y:S01]  /*10cc0*/  @!P0 ST.E.64 desc[UR42][R4.64], R54 ;  /* 0x0000003604008985 */ /* 0x0001e2000c101b2a */
[----:B----4-:R-:W-:-:S02]  /*10cd0*/  @!P2 LEA R8, P6, R176, R24, 0x2 ;  /* 0x00000018b008a211 */ /* 0x010fc400078c10ff */
[----:B------:R-:W-:Y:S01]  /*10ce0*/  ISETP.GE.AND P0, PT, R234, UR4, PT ;  /* 0x00000004ea007c0c */ /* 0x000fe2000bf06270 */
[----:B------:R1:W-:Y:S01]  /*10cf0*/  @!P1 ST.E.64 desc[UR42][R6.64], R58 ;  /* 0x0000003a06009985 */ /* 0x0003e2000c101b2a */
[----:B------:R-:W-:Y:S02]  /*10d00*/  @!P2 LEA.HI.X R9, R176, R20, R177, 0x2, P6 ;  /* 0x00000014b009a211 */ /* 0x000fe400030f14b1 */
[----:B------:R-:W-:-:S03]  /*10d10*/  ISETP.GE.AND P1, PT, R233, UR4, PT ;  /* 0x00000004e9007c0c */ /* 0x000fc6000bf26270 */
[----:B------:R4:W-:Y:S01]  /*10d20*/  @!P2 ST.E.64 desc[UR42][R8.64], R62 ;  /* 0x0000003e0800a985 */ /* 0x0009e2000c101b2a */
[CC--:B0-----:R-:W-:Y:S02]  /*10d30*/  @!P3 LEA R4, P6, R237.reuse, R24.reuse, 0x2 ;  /* 0x00000018ed04b211 */ /* 0x0c1fe400078c10ff */
[C---:B-1----:R-:W-:Y:S02]  /*10d40*/  @!P4 LEA R6, P2, R236.reuse, R24, 0x2 ;  /* 0x00000018ec06c211 */ /* 0x042fe400078410ff */
[-C--:B------:R-:W-:Y:S02]  /*10d50*/  @!P3 LEA.HI.X R5, R237, R20.reuse, R175, 0x2, P6 ;  /* 0x00000014ed05b211 */ /* 0x080fe400030f14af */
[----:B------:R-:W-:Y:S02]  /*10d60*/  @!P4 LEA.HI.X R7, R236, R20, R174, 0x2, P2 ;  /* 0x00000014ec07c211 */ /* 0x000fe400010f14ae */
[----:B------:R-:W-:Y:S01]  /*10d70*/  ISETP.GE.AND P2, PT, R232, UR4, PT ;  /* 0x00000004e8007c0c */ /* 0x000fe2000bf46270 */
[----:B------:R0:W-:Y:S01]  /*10d80*/  @!P3 ST.E.64 desc[UR42][R4.64], R66 ;  /* 0x000000420400b985 */ /* 0x0001e2000c101b2a */
[----:B----4-:R-:W-:-:S03]  /*10d90*/  @!P5 LEA R8, P6, R235, R24, 0x2 ;  /* 0x00000018eb08d211 */ /* 0x010fc600078c10ff */
[----:B------:R1:W-:Y:S01]  /*10da0*/  @!P4 ST.E.64 desc[UR42][R6.64], R70 ;  /* 0x000000460600c985 */ /* 0x0003e2000c101b2a */
[----:B------:R-:W-:-:S05]  /*10db0*/  @!P5 LEA.HI.X R9, R235, R20, R173, 0x2, P6 ;  /* 0x00000014eb09d211 */ /* 0x000fca00030f14ad */
[----:B------:R4:W-:Y:S01]  /*10dc0*/  @!P5 ST.E.64 desc[UR42][R8.64], R74 ;  /* 0x0000004a0800d985 */ /* 0x0009e2000c101b2a */
[----:B------:R-:W-:Y:S02]  /*10dd0*/  ISETP.GE.AND P5, PT, R231, UR4, PT ;  /* 0x00000004e7007c0c */ /* 0x000fe4000bfa6270 */
[----:B0-----:R-:W-:-:S04]  /*10de0*/  @!P0 LEA R4, P4, R234, R24, 0x2 ;  /* 0x00000018ea048211 */ /* 0x001fc800078810ff */
[----:B------:R-:W-:Y:S02]  /*10df0*/  @!P0 LEA.HI.X R5, R234, R20, R172, 0x2, P4 ;  /* 0x00000014ea058211 */ /* 0x000fe400020f14ac */
[----:B------:R-:W-:Y:S02]  /*10e00*/  ISETP.GE.AND P4, PT, R229, UR4, PT ;  /* 0x00000004e5007c0c */ /* 0x000fe4000bf86270 */
[CC--:B-1----:R-:W-:Y:S01]  /*10e10*/  @!P1 LEA R6, P3, R233.reuse, R24.reuse, 0x2 ;  /* 0x00000018e9069211 */ /* 0x0c2fe200078610ff */
[----:B------:R0:W-:Y:S01]  /*10e20*/  @!P0 ST.E.64 desc[UR42][R4.64], R78 ;  /* 0x0000004e04008985 */ /* 0x0001e2000c101b2a */
[----:B----4-:R-:W-:Y:S02]  /*10e30*/  @!P2 LEA R8, P6, R232, R24, 0x2 ;  /* 0x00000018e808a211 */ /* 0x010fe400078c10ff */
[----:B------:R-:W-:Y:S02]  /*10e40*/  @!P1 LEA.HI.X R7, R233, R20, R171, 0x2, P3 ;  /* 0x00000014e9079211 */ /* 0x000fe400018f14ab */
[----:B------:R-:W-:-:S02]  /*10e50*/  ISETP.GE.AND P3, PT, R228, UR4, PT ;  /* 0x00000004e4007c0c */ /* 0x000fc4000bf66270 */
[----:B------:R-:W-:Y:S01]  /*10e60*/  @!P2 LEA.HI.X R9, R232, R20, R170, 0x2, P6 ;  /* 0x00000014e809a211 */ /* 0x000fe200030f14aa */
[----:B------:R1:W-:Y:S01]  /*10e70*/  @!P1 ST.E.64 desc[UR42][R6.64], R82 ;  /* 0x0000005206009985 */ /* 0x0003e2000c101b2a */
[----:B------:R-:W-:-:S03]  /*10e80*/  ISETP.GE.AND P1, PT, R224, UR4, PT ;  /* 0x00000004e0007c0c */ /* 0x000fc6000bf26270 */
[----:B------:R4:W-:Y:S01]  /*10e90*/  @!P2 ST.E.64 desc[UR42][R8.64], R86 ;  /* 0x000000560800a985 */ /* 0x0009e2000c101b2a */
[----:B------:R-:W-:Y:S02]  /*10ea0*/  ISETP.GE.AND P2, PT, R225, UR4, PT ;  /* 0x00000004e1007c0c */ /* 0x000fe4000bf46270 */
[----:B0-----:R-:W-:-:S04]  /*10eb0*/  @!P5 LEA R4, P6, R231, R24, 0x2 ;  /* 0x00000018e704d211 */ /* 0x001fc800078c10ff */
[----:B------:R-:W-:Y:S02]  /*10ec0*/  @!P5 LEA.HI.X R5, R231, R20, R169, 0x2, P6 ;  /* 0x00000014e705d211 */ /* 0x000fe400030f14a9 */
[----:B-1----:R-:W-:-:S03]  /*10ed0*/  @!P4 LEA R6, P0, R229, R24, 0x2 ;  /* 0x00000018e506c211 */ /* 0x002fc600078010ff */
[----:B------:R0:W-:Y:S01]  /*10ee0*/  @!P5 ST.E.64 desc[UR42][R4.64], R90 ;  /* 0x0000005a0400d985 */ /* 0x0001e2000c101b2a */
[----:B------:R-:W-:Y:S02]  /*10ef0*/  ISETP.GE.AND P5, PT, R222, UR4, PT ;  /* 0x00000004de007c0c */ /* 0x000fe4000bfa6270 */
[----:B------:R-:W-:Y:S02]  /*10f00*/  @!P4 LEA.HI.X R7, R229, R20, R168, 0x2, P0 ;  /* 0x00000014e507c211 */ /* 0x000fe400000f14a8 */
[----:B------:R-:W-:Y:S02]  /*10f10*/  ISETP.GE.AND P0, PT, R223, UR4, PT ;  /* 0x00000004df007c0c */ /* 0x000fe4000bf06270 */
[C---:B----4-:R-:W-:Y:S01]  /*10f20*/  @!P3 LEA R8, P6, R228.reuse, R24, 0x2 ;  /* 0x00000018e408b211 */ /* 0x050fe200078c10ff */
[----:B------:R1:W-:Y:S01]  /*10f30*/  @!P4 ST.E.64 desc[UR42][R6.64], R94 ;  /* 0x0000005e0600c985 */ /* 0x0003e2000c101b2a */
[----:B------:R-:W-:Y:S02]  /*10f40*/  ISETP.GE.AND P4, PT, R221, UR4, PT ;  /* 0x00000004dd007c0c */ /* 0x000fe4000bf86270 */
[----:B------:R-:W-:-:S02]  /*10f50*/  @!P3 LEA.HI.X R9, R228, R20, R167, 0x2, P6 ;  /* 0x00000014e409b211 */ /* 0x000fc400030f14a7 */
[----:B------:R-:W-:-:S03]  /*10f60*/  @!P2 LEA R10, P6, R225, R24, 0x2 ;  /* 0x00000018e10aa211 */ /* 0x000fc600078c10ff */
[----:B------:R4:W-:Y:S01]  /*10f70*/  @!P3 ST.E.64 desc[UR42][R8.64], R98 ;  /* 0x000000620800b985 */ /* 0x0009e2000c101b2a */
[C---:B---3--:R-:W-:Y:S02]  /*10f80*/  @!P1 LEA R12, P3, R224.reuse, R24, 0x2 ;  /* 0x00000018e00c9211 */ /* 0x048fe400078610ff */
[----:B------:R-:W-:Y:S02]  /*10f90*/  @!P2 LEA.HI.X R11, R225, R20, R166, 0x2, P6 ;  /* 0x00000014e10ba211 */ /* 0x000fe400030f14a6 */
[C---:B------:R-:W-:Y:S02]  /*10fa0*/  @!P0 LEA R14, P6, R223.reuse, R24, 0x2 ;  /* 0x00000018df0e8211 */ /* 0x040fe400078c10ff */
[-C--:B--2---:R-:W-:Y:S01]  /*10fb0*/  @!P1 LEA.HI.X R13, R224, R20.reuse, R165, 0x2, P3 ;  /* 0x00000014e00d9211 */ /* 0x084fe200018f14a5 */
[----:B------:R2:W-:Y:S01]  /*10fc0*/  @!P2 ST.E.64 desc[UR42][R10.64], R102 ;  /* 0x000000660a00a985 */ /* 0x0005e2000c101b2a */
[----:B------:R-:W-:Y:S02]  /*10fd0*/  ISETP.GE.AND P3, PT, R220, UR4, PT ;  /* 0x00000004dc007c0c */ /* 0x000fe4000bf66270 */
[----:B------:R-:W-:Y:S01]  /*10fe0*/  @!P0 LEA.HI.X R15, R223, R20, R164, 0x2, P6 ;  /* 0x00000014df0f8211 */ /* 0x000fe200030f14a4 */
[----:B------:R3:W-:Y:S01]  /*10ff0*/  @!P1 ST.E.64 desc[UR42][R12.64], R106 ;  /* 0x0000006a0c009985 */ /* 0x0007e2000c101b2a */
[----:B0-----:R-:W-:-:S02]  /*11000*/  @!P5 LEA R4, P1, R222, R24, 0x2 ;  /* 0x00000018de04d211 */ /* 0x001fc400078210ff */
[----:B-1----:R-:W-:Y:S01]  /*11010*/  @!P4 LEA R6, P2, R221, R24, 0x2 ;  /* 0x00000018dd06c211 */ /* 0x002fe200078410ff */
[----:B------:R-:W-:Y:S01]  /*11020*/  @!P0 ST.E.64 desc[UR42][R14.64], R110 ;  /* 0x0000006e0e008985 */ /* 0x000fe2000c101b2a */
[----:B------:R-:W-:Y:S02]  /*11030*/  ISETP.GE.AND P0, PT, R219, UR4, PT ;  /* 0x00000004db007c0c */ /* 0x000fe4000bf06270 */
[----:B------:R-:W-:Y:S02]  /*11040*/  @!P5 LEA.HI.X R5, R222, R20, R163, 0x2, P1 ;  /* 0x00000014de05d211 */ /* 0x000fe400008f14a3 */
[----:B------:R-:W-:Y:S02]  /*11050*/  ISETP.GE.AND P1, PT, R216, UR4, PT ;  /* 0x00000004d8007c0c */ /* 0x000fe4000bf26270 */
[----:B----4-:R-:W-:Y:S01]  /*11060*/  @!P3 LEA R8, P6, R220, R24, 0x2 ;  /* 0x00000018dc08b211 */ /* 0x010fe200078c10ff */
[----:B------:R0:W-:Y:S01]  /*11070*/  @!P5 ST.E.64 desc[UR42][R4.64], R114 ;  /* 0x000000720400d985 */ /* 0x0001e2000c101b2a */
[----:B------:R-:W-:-:S02]  /*11080*/  @!P4 LEA.HI.X R7, R221, R20, R162, 0x2, P2 ;  /* 0x00000014dd07c211 */ /* 0x000fc400010f14a2 */
[----:B------:R-:W-:Y:S02]  /*11090*/  @!P3 LEA.HI.X R9, R220, R20, R161, 0x2, P6 ;  /* 0x00000014dc09b211 */ /* 0x000fe400030f14a1 */
[----:B------:R-:W-:Y:S01]  /*110a0*/  ISETP.GE.AND P2, PT, R213, UR4, PT ;  /* 0x00000004d5007c0c */ /* 0x000fe2000bf46270 */
[----:B------:R1:W-:Y:S01]  /*110b0*/  @!P4 ST.E.64 desc[UR42][R6.64], R118 ;  /* 0x000000760600c985 */ /* 0x0003e2000c101b2a */
[----:B------:R-:W-:Y:S02]  /*110c0*/  ISETP.GE.AND P4, PT, R215, UR4, PT ;  /* 0x00000004d7007c0c */ /* 0x000fe4000bf86270 */
[C---:B--2---:R-:W-:Y:S01]  /*110d0*/  @!P0 LEA R10, P5, R219.reuse, R24, 0x2 ;  /* 0x00000018db0a8211 */ /* 0x044fe200078a10ff */
[----:B------:R2:W-:Y:S01]  /*110e0*/  @!P3 ST.E.64 desc[UR42][R8.64], R122 ;  /* 0x0000007a0800b985 */ /* 0x0005e2000c101b2a */
[----:B------:R-:W-:Y:S02]  /*110f0*/  ISETP.GE.AND P3, PT, R214, UR4, PT ;  /* 0x00000004d6007c0c */ /* 0x000fe4000bf66270 */
[----:B------:R-:W-:-:S02]  /*11100*/  @!P0 LEA.HI.X R11, R219, R20, R160, 0x2, P5 ;  /* 0x00000014db0b8211 */ /* 0x000fc400028f14a0 */
[----:B------:R-:W-:Y:S02]  /*11110*/  ISETP.GE.AND P5, PT, R212, UR4, PT ;  /* 0x00000004d4007c0c */ /* 0x000fe4000bfa6270 */
[CC--:B---3--:R-:W-:Y:S01]  /*11120*/  @!P1 LEA R12, P6, R216.reuse, R24.reuse, 0x2 ;  /* 0x00000018d80c9211 */ /* 0x0c8fe200078c10ff */
[----:B------:R3:W-:Y:S02]  /*11130*/  @!P0 ST.E.64 desc[UR42][R10.64], R126 ;  /* 0x0000007e0a008985 */ /* 0x0007e4000c101b2a */
[C---:B0-----:R-:W-:Y:S02]  /*11140*/  @!P4 LEA R4, P0, R215.reuse, R24, 0x2 ;  /* 0x00000018d704c211 */ /* 0x041fe400078010ff */
[----:B------:R-:W-:Y:S02]  /*11150*/  @!P1 LEA.HI.X R13, R216, R20, R159, 0x2, P6 ;  /* 0x00000014d80d9211 */ /* 0x000fe400030f149f */
[----:B-1----:R-:W-:Y:S02]  /*11160*/  @!P3 LEA R6, P6, R214, R24, 0x2 ;  /* 0x00000018d606b211 */ /* 0x002fe400078c10ff */
[----:B------:R-:W-:Y:S01]  /*11170*/  @!P4 LEA.HI.X R5, R215, R20, R158, 0x2, P0 ;  /* 0x00000014d705c211 */ /* 0x000fe200000f149e */
[----:B------:R3:W-:Y:S01]  /*11180*/  @!P1 ST.E.64 desc[UR42][R12.64], R130 ;  /* 0x000000820c009985 */ /* 0x0007e2000c101b2a */
[----:B--2---:R-:W-:-:S02]  /*11190*/  @!P2 LEA R8, P1, R213, R24, 0x2 ;  /* 0x00000018d508a211 */ /* 0x004fc400078210ff */
[----:B------:R-:W-:Y:S01]  /*111a0*/  @!P5 LEA R14, P0, R212, R24, 0x2 ;  /* 0x00000018d40ed211 */ /* 0x000fe200078010ff */
[----:B------:R3:W-:Y:S01]  /*111b0*/  @!P4 ST.E.64 desc[UR42][R4.64], R134 ;  /* 0x000000860400c985 */ /* 0x0007e2000c101b2a */
[-C--:B------:R-:W-:Y:S02]  /*111c0*/  @!P3 LEA.HI.X R7, R214, R20.reuse, R157, 0x2, P6 ;  /* 0x00000014d607b211 */ /* 0x080fe400030f149d */
[-C--:B------:R-:W-:Y:S02]  /*111d0*/  @!P2 LEA.HI.X R9, R213, R20.reuse, R156, 0x2, P1 ;  /* 0x00000014d509a211 */ /* 0x080fe400008f149c */
[----:B------:R-:W-:Y:S01]  /*111e0*/  @!P5 LEA.HI.X R15, R212, R20, R152, 0x2, P0 ;  /* 0x00000014d40fd211 */ /* 0x000fe200000f1498 */
[----:B------:R3:W-:Y:S01]  /*111f0*/  @!P3 ST.E.64 desc[UR42][R6.64], R138 ;  /* 0x0000008a0600b985 */ /* 0x0007e2000c101b2a */
[----:B------:R-:W-:-:S03]  /*11200*/  ISETP.GE.AND P0, PT, R211, UR4, PT ;  /* 0x00000004d3007c0c */ /* 0x000fc6000bf06270 */
[----:B------:R3:W-:Y:S04]  /*11210*/  @!P2 ST.E.64 desc[UR42][R8.64], R142 ;  /* 0x0000008e0800a985 */ /* 0x0007e8000c101b2a */
[----:B------:R3:W-:Y:S06]  /*11220*/  @!P5 ST.E.64 desc[UR42][R14.64], R146 ;  /* 0x000000920e00d985 */ /* 0x0007ec000c101b2a */
[----:B------:R-:W-:Y:S05]  /*11230*/  @P0 BRA `(.L_x_763) ;  /* 0x0000000c00d40947 */ /* 0x000fea0003800000 */
[----:B---3--:R-:W-:-:S04]  /*11240*/  LEA R4, P0, R211, R24, 0x2 ;  /* 0x00000018d3047211 */ /* 0x008fc800078010ff */
[----:B------:R-:W-:-:S05]  /*11250*/  LEA.HI.X R5, R211, R20, R21, 0x2, P0 ;  /* 0x00000014d3057211 */ /* 0x000fca00000f1415 */
[----:B------:R0:W-:Y:S01]  /*11260*/  ST.E.64 desc[UR42][R4.64], R150 ;  /* 0x0000009604007985 */ /* 0x0001e2000c101b2a */
[----:B------:R-:W-:Y:S05]  /*11270*/  BRA `(.L_x_763) ;  /* 0x0000000c00c47947 */ /* 0x000fea0003800000 */
.L_x_757:
[----:B------:R-:W-:Y:S01]  /*11280*/  ULDC.64 UR6, c[0x0][0xc08] ;  /* 0x0003020000067ab9 */ /* 0x000fe20000000a00 */
[----:B------:R-:W-:Y:S01]  /*11290*/  ULDC.64 UR4, c[0x0][0xc00] ;  /* 0x0003000000047ab9 */ /* 0x000fe20000000a00 */
[----:B------:R-:W-:Y:S01]  /*112a0*/  ISETP.NE.U32.AND P1, PT, RZ, UR6, PT ;  /* 0x00000006ff007c0c */ /* 0x000fe2000bf25070 */
[----:B------:R-:W-:Y:S01]  /*112b0*/  IMAD.MOV.U32 R3, RZ, RZ, RZ ;  /* 0x000000ffff037224 */ /* 0x000fe200078e00ff */
[----:B------:R-:W-:Y:S02]  /*112c0*/  ISETP.NE.U32.AND P0, PT, RZ, UR4, PT ;  /* 0x00000004ff007c0c */ /* 0x000fe4000bf05070 */
[----:B------:R-:W-:Y:S02]  /*112d0*/  ISETP.NE.AND.EX P1, PT, RZ, UR7, PT, P1 ;  /* 0x00000007ff007c0c */ /* 0x000fe4000bf25310 */
[----:B------:R-:W-:Y:S02]  /*112e0*/  IADD3 R4, P2, R202, UR4, RZ ;  /* 0x00000004ca047c10 */ /* 0x000fe4000ff5e0ff */
[----:B------:R-:W-:-:S02]  /*112f0*/  ISETP.NE.AND.EX P0, PT, RZ, UR5, PT, P0 ;  /* 0x00000005ff007c0c */ /* 0x000fc4000bf05300 */
[----:B------:R-:W-:Y:S01]  /*11300*/  IADD3.X R5, R203, UR5, RZ, P2, !PT ;  /* 0x00000005cb057c10 */ /* 0x000fe200097fe4ff */
[----:B------:R-:W-:Y:S02]  /*11310*/  ULDC UR4, c[0x0][0xa88] ;  /* 0x0002a20000047ab9 */ /* 0x000fe40000000800 */
[----:B------:R-:W-:-:S04]  /*11320*/  IMAD.U32 R0, RZ, RZ, UR4 ;  /* 0x00000004ff007e24 */ /* 0x000fc8000f8e00ff */
[----:B------:R-:W-:-:S04]  /*11330*/  @P1 IADD3 R202, P2, R202, UR6, RZ ;  /* 0x00000006caca1c10 */ /* 0x000fc8000ff5e0ff */
[----:B------:R-:W-:Y:S01]  /*11340*/  @P1 IADD3.X R203, R203, UR7, RZ, P2, !PT ;  /* 0x00000007cbcb1c10 */ /* 0x000fe200097fe4ff */
[----:B------:R3:W5:Y:S04]  /*11350*/  @P0 LDG.E R3, desc[UR42][R4.64] ;  /* 0x0000002a04030981 */ /* 0x000768000c1e1900 */
[----:B------:R3:W5:Y:S01]  /*11360*/  @P1 LDG.E R0, desc[UR42][R202.64] ;  /* 0x0000002aca001981 */ /* 0x000762000c1e1900 */
[----:B------:R-:W-:Y:S01]  /*11370*/  ISETP.NE.AND P2, PT, R200, RZ, PT ;  /* 0x000000ffc800720c */ /* 0x000fe20003f45270 */
[----:B------:R-:W4:-:S12]  /*11380*/  S2R R6, SR_TID.X ;  /* 0x0000000000067919 */ /* 0x000f180000002100 */
[----:B------:R-:W2:Y:S01]  /*11390*/  @!P2 LDC R200, c[0x0][0xad4] ;  /* 0x0002b500ffc8ab82 */ /* 0x000ea20000000800 */
[----:B----4-:R-:W-:Y:S01]  /*113a0*/  VIADD R30, R6, 0xffffff80 ;  /* 0xffffff80061e7836 */ /* 0x010fe20000000000 */
[----:B--2---:R-:W-:-:S04]  /*113b0*/  ISETP.GT.AND P2, PT, R200, 0x1, PT ;  /* 0x00000001c800780c */ /* 0x004fc80003f44270 */
[----:B------:R-:W-:Y:S01]  /*113c0*/  ISETP.GT.AND P3, PT, R30, 0x3f, PT ;  /* 0x0000003f1e00780c */ /* 0x000fe20003f64270 */
[----:B---3--:R-:W-:-:S12]  /*113d0*/  @P1 BRA `(.L_x_766) ;  /* 0x0000000000101947 */ /* 0x008fd80003800000 */
[----:B------:R-:W-:Y:S05]  /*113e0*/  @!P0 BRA `(.L_x_766) ;  /* 0x00000000000c8947 */ /* 0x000fea0003800000 */
[----:B------:R-:W2:Y:S04]  /*113f0*/  LDG.E R7, desc[UR42][R4.64] ;  /* 0x0000002a04077981 */ /* 0x000ea8000c1e1900 */
[----:B-----5:R-:W2:Y:S02]  /*11400*/  LDG.E R0, desc[UR42][R4.64+0x4] ;  /* 0x0000042a04007981 */ /* 0x020ea4000c1e1900 */
[----:B--2---:R-:W-:-:S07]  /*11410*/  IMAD.IADD R0, R0, 0x1, -R7 ;  /* 0x0000000100007824 */ /* 0x004fce00078e0a07 */
.L_x_766:
[----:B------:R-:W2:Y:S01]  /*11420*/  LDL.LU R4, [R1+0x24] ;  /* 0x0000240001047983 */ /* 0x000ea20000300800 */
[----:B------:R-:W-:Y:S01]  /*11430*/  BSSY B1, `(.L_x_767) ;  /* 0x0000037000017945 */ /* 0x000fe20003800000 */
[----:B------:R-:W-:Y:S02]  /*11440*/  SEL R199, R199, RZ, !P0 ;  /* 0x000000ffc7c77207 */ /* 0x000fe40004000000 */
[----:B-----5:R-:W-:Y:S02]  /*11450*/  SHF.R.S32.HI R26, RZ, 0x1f, R3 ;  /* 0x0000001fff1a7819 */ /* 0x020fe40000011403 */
[----:B--2---:R-:W-:Y:S01]  /*11460*/  SEL R28, R4, RZ, !P0 ;  /* 0x000000ff041c7207 */ /* 0x004fe20004000000 */
[----:B------:R-:W-:Y:S06]  /*11470*/  @P3 BRA `(.L_x_768) ;  /* 0x0000000000c83947 */ /* 0x000fec0003800000 */
[----:B------:R-:W2:Y:S01]  /*11480*/  S2R R4, SR_TID.X ;  /* 0x0000000000047919 */ /* 0x000ea20000002100 */
[----:B------:R-:W3:Y:S02]  /*11490*/  LDC R31, c[0x0][0xbe8] ;  /* 0x0002fa00ff1f7b82 */ /* 0x000ee40000000800 */
[----:B---3--:R-:W-:Y:S02]  /*114a0*/  IMAD R5, R0, R31, RZ ;  /* 0x0000001f00057224 */ /* 0x008fe400078e02ff */
[----:B--2---:R-:W-:-:S04]  /*114b0*/  IMAD R4, R201, 0x40, R4 ;  /* 0x00000040c9047824 */ /* 0x004fc800078e0204 */
[----:B------:R-:W-:-:S05]  /*114c0*/  VIADD R29, R4, 0xffffff80 ;  /* 0xffffff80041d7836 */ /* 0x000fca0000000000 */
[----:B------:R-:W-:-:S13]  /*114d0*/  ISETP.GE.AND P0, PT, R29, R5, PT ;  /* 0x000000051d00720c */ /* 0x000fda0003f06270 */
[----:B------:R-:W-:Y:S05]  /*114e0*/  @P0 BRA `(.L_x_768) ;  /* 0x0000000000ac0947 */ /* 0x000fea0003800000 */
[----:B------:R-:W-:Y:S01]  /*114f0*/  IMAD.MOV.U32 R24, RZ, RZ, 0x9b8 ;  /* 0x000009b8ff187424 */ /* 0x000fe200078e00ff */
[----:B------:R-:W-:Y:S01]  /*11500*/  ISETP.GT.AND P0, PT, R200, 0x1, PT ;  /* 0x00000001c800780c */ /* 0x000fe20003f04270 */
[----:B------:R-:W2:Y:S01]  /*11510*/  LDC.64 R4, c[0x0][0xba8] ;  /* 0x0002ea00ff047b82 */ /* 0x000ea20000000a00 */
[----:B------:R-:W-:Y:S01]  /*11520*/  ISETP.NE.AND P1, PT, R31, 0x1, PT ;  /* 0x000000011f00780c */ /* 0x000fe20003f25270 */
[----:B------:R-:W-:Y:S01]  /*11530*/  IMAD.MOV.U32 R21, RZ, RZ, R29 ;  /* 0x000000ffff157224 */ /* 0x000fe200078e001d */
[----:B------:R-:W-:-:S05]  /*11540*/  SEL R24, R24, 0x978, P0 ;  /* 0x0000097818187807 */ /* 0x000fca0000000000 */
[----:B------:R-:W3:Y:S08]  /*11550*/  LDC.64 R10, c[0x0][R24+0x220] ;  /* 0x00008800180a7b82 */ /* 0x000ef00000000a00 */
[----:B------:R-:W4:Y:S08]  /*11560*/  LDC.64 R14, c[0x0][R24+0x218] ;  /* 0x00008600180e7b82 */ /* 0x000f300000000a00 */
[----:B------:R-:W5:Y:S08]  /*11570*/  LDC.64 R8, c[0x0][R24+0x228] ;  /* 0x00008a0018087b82 */ /* 0x000f700000000a00 */
[----:B------:R-:W0:Y:S08]  /*11580*/  @P1 LDC R20, c[0x0][0xbec] ;  /* 0x0002fb00ff141b82 */ /* 0x000e300000000800 */
[----:B------:R-:W1:Y:S08]  /*11590*/  LDC.64 R6, c[0x0][R24+0x210] ;  /* 0x0000840018067b82 */ /* 0x000e700000000a00 */
[----:B------:R-:W5:Y:S01]  /*115a0*/  @P1 LDC R27, c[0x0][0xbf0] ;  /* 0x0002fc00ff1b1b82 */ /* 0x000f620000000800 */
[----:B0-----:R-:W-:-:S07]  /*115b0*/  @P1 IMAD.HI.U32 R20, R29, R20, RZ ;  /* 0x000000141d141227 */ /* 0x001fce00078e00ff */
[----:B--2---:R-:W0:Y:S01]  /*115c0*/  @!P0 LDC R4, c[0x0][0xb50] ;  /* 0x0002d400ff048b82 */ /* 0x004e220000000800 */
[-C--:B---3--:R-:W-:Y:S02]  /*115d0*/  IMAD R11, R11, R199.reuse, RZ ;  /* 0x000000c70b0b7224 */ /* 0x088fe400078e02ff */
[----:B------:R-:W-:-:S05]  /*115e0*/  IMAD.WIDE.U32 R12, R10, R199, RZ ;  /* 0x000000c70a0c7225 */ /* 0x000fca00078e00ff */
[----:B------:R-:W2:Y:S01]  /*115f0*/  @!P0 LDC R5, c[0x0][0xb54] ;  /* 0x0002d500ff058b82 */ /* 0x000ea20000000800 */
[-C--:B----4-:R-:W-:Y:S02]  /*11600*/  IMAD R25, R15, R198.reuse, RZ ;  /* 0x000000c60f197224 */ /* 0x090fe400078e02ff */
[----:B------:R-:W-:Y:S01]  /*11610*/  IMAD.WIDE.U32 R14, R14, R198, RZ ;  /* 0x000000c60e0e7225 */ /* 0x000fe200078e00ff */
[----:B-----5:R-:W-:-:S03]  /*11620*/  @P1 SHF.R.U32.HI R21, RZ, R27, R20 ;  /* 0x0000001bff151219 */ /* 0x020fc60000011614 */
[----:B------:R-:W-:Y:S01]  /*11630*/  IMAD R27, R10, R28, R11 ;  /* 0x0000001c0a1b7224 */ /* 0x000fe200078e020b */
[----:B------:R-:W-:Y:S01]  /*11640*/  SEL R11, R210, RZ, P0 ;  /* 0x000000ffd20b7207 */ /* 0x000fe20000000000 */
[----:B------:R-:W-:Y:S01]  /*11650*/  IMAD.IADD R25, R15, 0x1, R25 ;  /* 0x000000010f197824 */ /* 0x000fe200078e0219 */
[----:B------:R-:W-:Y:S01]  /*11660*/  IADD3 R14, P1, P3, R12, R14, R3 ;  /* 0x0000000e0c0e7210 */ /* 0x000fe20007b3e003 */
[----:B------:R-:W-:Y:S02]  /*11670*/  IMAD.IADD R27, R13, 0x1, R27 ;  /* 0x000000010d1b7824 */ /* 0x000fe400078e021b */
[----:B------:R-:W-:Y:S02]  /*11680*/  IMAD.MOV R10, RZ, RZ, -R21 ;  /* 0x000000ffff0a7224 */ /* 0x000fe400078e0a15 */
[-C--:B------:R-:W-:Y:S02]  /*11690*/  IMAD R13, R9, R11.reuse, RZ ;  /* 0x0000000b090d7224 */ /* 0x080fe400078e02ff */
[----:B------:R-:W-:-:S04]  /*116a0*/  IMAD.WIDE.U32 R8, R8, R11, RZ ;  /* 0x0000000b08087225 */ /* 0x000fc800078e00ff */
[----:B------:R-:W-:Y:S01]  /*116b0*/  IMAD R11, R31, R10, R29 ;  /* 0x0000000a1f0b7224 */ /* 0x000fe200078e021d */
[----:B------:R-:W-:Y:S01]  /*116c0*/  IADD3.X R10, R27, R25, R26, P1, P3 ;  /* 0x000000191b0a7210 */ /* 0x000fe20000fe641a */
[----:B------:R-:W-:Y:S01]  /*116d0*/  IMAD.IADD R13, R9, 0x1, R13 ;  /* 0x00000001090d7824 */ /* 0x000fe200078e020d */
[----:B------:R-:W-:Y:S01]  /*116e0*/  IADD3 R8, P0, P1, R21, R14, R8 ;  /* 0x0000000e15087210 */ /* 0x000fe2000791e008 */
[----:B-1----:R-:W-:Y:S01]  /*116f0*/  IMAD R7, R7, R11, RZ ;  /* 0x0000000b07077224 */ /* 0x002fe200078e02ff */
[----:B------:R-:W-:-:S04]  /*11700*/  SHF.R.S32.HI R21, RZ, 0x1f, R21 ;  /* 0x0000001fff157819 */ /* 0x000fc80000011415 */
[----:B------:R-:W-:Y:S02]  /*11710*/  IADD3.X R9, R21, R10, R13, P0, P1 ;  /* 0x0000000a15097210 */ /* 0x000fe400007e240d */
[----:B------:R-:W-:Y:S01]  /*11720*/  SHF.R.S32.HI R13, RZ, 0x1f, R11 ;  /* 0x0000001fff0d7819 */ /* 0x000fe2000001140b */
[----:B------:R-:W-:-:S04]  /*11730*/  IMAD.WIDE.U32 R8, R6, R11, R8 ;  /* 0x0000000b06087225 */ /* 0x000fc800078e0008 */
[----:B------:R-:W-:Y:S01]  /*11740*/  IMAD R7, R6, R13, R7 ;  /* 0x0000000d06077224 */ /* 0x000fe200078e0207 */
[----:B0-----:R-:W-:-:S03]  /*11750*/  LEA R4, P0, R8, R4, 0x2 ;  /* 0x0000000408047211 */ /* 0x001fc600078010ff */
[----:B------:R-:W-:Y:S02]  /*11760*/  IMAD.IADD R6, R9, 0x1, R7 ;  /* 0x0000000109067824 */ /* 0x000fe400078e0207 */
[----:B------:R-:W-:-:S03]  /*11770*/  IMAD.MOV.U32 R7, RZ, RZ, -0x800000 ;  /* 0xff800000ff077424 */ /* 0x000fc600078e00ff */
[----:B--2---:R-:W-:-:S05]  /*11780*/  LEA.HI.X R5, R8, R5, R6, 0x2, P0 ;  /* 0x0000000508057211 */ /* 0x004fca00000f1406 */
[----:B------:R2:W-:Y:S02]  /*11790*/  STG.E desc[UR42][R4.64], R7 ;  /* 0x0000000704007986 */ /* 0x0005e4000c10192a */
.L_x_768:
[----:B------:R-:W-:Y:S05]  /*117a0*/  BSYNC B1 ;  /* 0x0000000000017941 */ /* 0x000fea0003800000 */
.L_x_767:
[----:B------:R-:W-:Y:S05]  /*117b0*/  @P2 BRA `(.L_x_763) ;  /* 0x0000000800742947 */ /* 0x000fea0003800000 */
[----:B------:R-:W3:Y:S01]  /*117c0*/  LDC R9, c[0x0][0xbe8] ;  /* 0x0002fa00ff097b82 */ /* 0x000ee20000000800 */
[----:B------:R-:W-:Y:S01]  /*117d0*/  ULDC.64 UR4, c[0x0][0xaa0] ;  /* 0x0002a80000047ab9 */ /* 0x000fe20000000a00 */
[----:B--2---:R-:W-:Y:S01]  /*117e0*/  SHF.R.S32.HI R7, RZ, 0x1f, R30 ;  /* 0x0000001fff077819 */ /* 0x004fe2000001141e */
[----:B------:R-:W-:Y:S01]  /*117f0*/  IMAD R6, R26, UR4, RZ ;  /* 0x000000041a067c24 */ /* 0x000fe2000f8e02ff */
[----:B------:R-:W-:Y:S01]  /*11800*/  BSSY B1, `(.L_x_769) ;  /* 0x0000074000017945 */ /* 0x000fe20003800000 */
[----:B------:R-:W-:Y:S01]  /*11810*/  IMAD.WIDE.U32 R4, R3, UR4, RZ ;  /* 0x0000000403047c25 */ /* 0x000fe2000f8e00ff */
[----:B------:R-:W-:Y:S02]  /*11820*/  LEA.HI R7, R7, R30, RZ, 0x3 ;  /* 0x0000001e07077211 */ /* 0x000fe400078f18ff */
[----:B------:R-:W2:Y:S01]  /*11830*/  LDC R21, c[0x0][0xac8] ;  /* 0x0002b200ff157b82 */ /* 0x000ea20000000800 */
[----:B------:R-:W-:Y:S01]  /*11840*/  IMAD R3, R3, UR5, R6 ;  /* 0x0000000503037c24 */ /* 0x000fe2000f8e0206 */
[----:B------:R-:W-:Y:S01]  /*11850*/  SHF.R.S32.HI R26, RZ, 0x3, R7 ;  /* 0x00000003ff1a7819 */ /* 0x000fe20000011407 */
[----:B------:R-:W-:Y:S01]  /*11860*/  ULDC.64 UR4, c[0x0][0xae8] ;  /* 0x0002ba0000047ab9 */ /* 0x000fe20000000a00 */
[----:B------:R-:W-:Y:S01]  /*11870*/  VIADD R31, R187, 0x180 ;  /* 0x00000180bb1f7836 */ /* 0x000fe20000000000 */
[----:B------:R-:W-:Y:S01]  /*11880*/  SHF.R.S32.HI R32, RZ, 0x1f, R204 ;  /* 0x0000001fff207819 */ /* 0x000fe200000114cc */
[----:B------:R-:W-:Y:S01]  /*11890*/  IMAD.IADD R5, R5, 0x1, R3 ;  /* 0x0000000105057824 */ /* 0x000fe200078e0203 */
[----:B------:R-:W-:Y:S01]  /*118a0*/  LOP3.LUT R3, R7, 0xfffffff8, RZ, 0xc0, !PT ;  /* 0xfffffff807037812 */ /* 0x000fe200078ec0ff */
[----:B------:R-:W-:Y:S01]  /*118b0*/  VIADD R29, R187, 0x1c0 ;  /* 0x000001c0bb1d7836 */ /* 0x000fe20000000000 */
[----:B------:R-:W-:Y:S01]  /*118c0*/  SHF.R.S32.HI R33, RZ, 0x1f, R205 ;  /* 0x0000001fff217819 */ /* 0x000fe200000114cd */
[----:B------:R-:W-:Y:S01]  /*118d0*/  IMAD.WIDE.U32 R4, R198, UR4, R4 ;  /* 0x00000004c6047c25 */ /* 0x000fe2000f8e0004 */
[----:B------:R-:W-:-:S02]  /*118e0*/  SHF.R.S32.HI R34, RZ, 0x1f, R206 ;  /* 0x0000001fff227819 */ /* 0x000fc400000114ce */
[----:B------:R-:W-:Y:S01]  /*118f0*/  SHF.R.S32.HI R35, RZ, 0x1f, R207 ;  /* 0x0000001fff237819 */ /* 0x000fe200000114cf */
[----:B------:R-:W-:Y:S01]  /*11900*/  IMAD.IADD R3, R30, 0x1, -R3 ;  /* 0x000000011e037824 */ /* 0x000fe200078e0a03 */
[----:B------:R-:W-:Y:S01]  /*11910*/  SHF.R.S32.HI R30, RZ, 0x1f, R31 ;  /* 0x0000001fff1e7819 */ /* 0x000fe2000001141f */
[----:B------:R-:W-:Y:S01]  /*11920*/  IMAD R5, R198, UR5, R5 ;  /* 0x00000005c6057c24 */ /* 0x000fe2000f8e0205 */
[----:B---3--:R-:W-:Y:S01]  /*11930*/  ISETP.NE.AND P0, PT, R9, 0x1, PT ;  /* 0x000000010900780c */ /* 0x008fe20003f05270 */
[----:B------:R-:W-:Y:S01]  /*11940*/  IMAD R6, R3, 0x20, R26 ;  /* 0x0000002003067824 */ /* 0x000fe200078e021a */
[----:B------:R-:W-:Y:S01]  /*11950*/  ULDC.64 UR4, c[0x0][0xaf0] ;  /* 0x0002bc0000047ab9 */ /* 0x000fe20000000a00 */
[----:B------:R-:W-:Y:S01]  /*11960*/  IMAD R27, R0, R9, RZ ;  /* 0x00000009001b7224 */ /* 0x000fe200078e02ff */
[----:B------:R-:W-:Y:S01]  /*11970*/  SHF.R.S32.HI R36, RZ, 0x1f, R208 ;  /* 0x0000001fff247819 */ /* 0x000fe200000114d0 */
[----:B------:R-:W-:Y:S02]  /*11980*/  IMAD R8, R201, 0x40, R6 ;  /* 0x00000040c9087824 */ /* 0x000fe400078e0206 */
[----:B------:R-:W-:Y:S01]  /*11990*/  IMAD R3, R28, UR4, RZ ;  /* 0x000000041c037c24 */ /* 0x000fe2000f8e02ff */
[-C--:B--2---:R-:W-:Y:S01]  /*119a0*/  ISETP.GE.AND P1, PT, R208, R21.reuse, PT ;  /* 0x00000015d000720c */ /* 0x084fe20003f26270 */
[----:B------:R-:W-:Y:S01]  /*119b0*/  IMAD.WIDE.U32 R4, R199, UR4, R4 ;  /* 0x00000004c7047c25 */ /* 0x000fe2000f8e0004 */
[----:B------:R-:W-:-:S02]  /*119c0*/  ISETP.GE.AND P2, PT, R187, R21, PT ;  /* 0x00000015bb00720c */ /* 0x000fc40003f46270 */
[----:B------:R-:W-:Y:S01]  /*119d0*/  SHF.R.S32.HI R28, RZ, 0x1f, R29 ;  /* 0x0000001fff1c7819 */ /* 0x000fe2000001141d */
[----:B------:R-:W2:Y:S01]  /*119e0*/  @P0 LDC R11, c[0x0][0xbec] ;  /* 0x0002fb00ff0b0b82 */ /* 0x000ea20000000800 */
[----:B------:R-:W-:Y:S01]  /*119f0*/  IMAD R7, R199, UR5, R3 ;  /* 0x00000005c7077c24 */ /* 0x000fe2000f8e0203 */
[----:B------:R-:W-:Y:S01]  /*11a00*/  ULDC.64 UR4, c[0x0][0xae0] ;  /* 0x0002b80000047ab9 */ /* 0x000fe20000000a00 */
[----:B------:R-:W-:Y:S01]  /*11a10*/  IMAD.MOV.U32 R3, RZ, RZ, R8 ;  /* 0x000000ffff037224 */ /* 0x000fe200078e0008 */
[----:B------:R-:W-:Y:S01]  /*11a20*/  SEL R0, RZ, 0x1, P2 ;  /* 0x00000001ff007807 */ /* 0x000fe20001000000 */
[----:B------:R-:W-:Y:S01]  /*11a30*/  IMAD.IADD R5, R5, 0x1, R7 ;  /* 0x0000000105057824 */ /* 0x000fe200078e0207 */
[----:B------:R-:W-:Y:S01]  /*11a40*/  ISETP.GE.AND P2, PT, R29, R21, PT ;  /* 0x000000151d00720c */ /* 0x000fe20003f46270 */
[----:B------:R-:W-:Y:S01]  /*11a50*/  IMAD R26, R201, 0x40, R26 ;  /* 0x00000040c91a7824 */ /* 0x000fe200078e021a */
[----:B------:R-:W3:Y:S01]  /*11a60*/  @P0 LDC R13, c[0x0][0xbf0] ;  /* 0x0002fc00ff0d0b82 */ /* 0x000ee20000000800 */
[----:B--2---:R-:W-:-:S05]  /*11a70*/  @P0 IMAD.HI.U32 R6, R8, R11, RZ ;  /* 0x0000000b08060227 */ /* 0x004fca00078e00ff */
[----:B---3--:R-:W-:Y:S02]  /*11a80*/  @P0 SHF.R.U32.HI R3, RZ, R13, R6 ;  /* 0x0000000dff030219 */ /* 0x008fe40000011606 */
[----:B------:R-:W-:Y:S02]  /*11a90*/  ISETP.GE.AND P0, PT, R207, R21, PT ;  /* 0x00000015cf00720c */ /* 0x000fe40003f06270 */
[--C-:B------:R-:W-:Y:S01]  /*11aa0*/  SHF.R.S32.HI R6, RZ, 0x1f, R3.reuse ;  /* 0x0000001fff067819 */ /* 0x100fe20000011403 */
[----:B------:R-:W-:Y:S02]  /*11ab0*/  IMAD.MOV R7, RZ, RZ, -R3 ;  /* 0x000000ffff077224 */ /* 0x000fe400078e0a03 */
[----:B------:R-:W-:-:S04]  /*11ac0*/  IMAD.WIDE.U32 R4, R3, UR4, R4 ;  /* 0x0000000403047c25 */ /* 0x000fc8000f8e0004 */
[----:B------:R-:W-:Y:S02]  /*11ad0*/  IMAD R6, R6, UR4, RZ ;  /* 0x0000000406067c24 */ /* 0x000fe4000f8e02ff */
[----:B------:R-:W-:Y:S01]  /*11ae0*/  IMAD R7, R9, R7, R8 ;  /* 0x0000000709077224 */ /* 0x000fe200078e0208 */
[----:B------:R-:W-:Y:S01]  /*11af0*/  SEL R8, RZ, 0xffffffff, P1 ;  /* 0xffffffffff087807 */ /* 0x000fe20000800000 */
[----:B------:R-:W-:Y:S01]  /*11b00*/  IMAD R9, R3, UR5, R6 ;  /* 0x0000000503097c24 */ /* 0x000fe2000f8e0206 */
[----:B------:R-:W-:Y:S01]  /*11b10*/  SEL R3, RZ, 0xffffffff, P0 ;  /* 0xffffffffff037807 */ /* 0x000fe20000000000 */
[----:B------:R-:W-:Y:S01]  /*11b20*/  ULDC.64 UR4, c[0x0][0xad8] ;  /* 0x0002b60000047ab9 */ /* 0x000fe20000000a00 */
[-C--:B------:R-:W-:Y:S01]  /*11b30*/  ISETP.GE.AND P0, PT, R206, R21.reuse, PT ;  /* 0x00000015ce00720c */ /* 0x080fe20003f06270 */
[----:B------:R-:W-:Y:S02]  /*11b40*/  IMAD.SHL.U32 R11, R8, 0x2, RZ ;  /* 0x00000002080b7824 */ /* 0x000fe400078e00ff */
[----:B------:R-:W-:Y:S01]  /*11b50*/  IMAD.SHL.U32 R3, R3, 0x4, RZ ;  /* 0x0000000403037824 */ /* 0x000fe200078e00ff */
[----:B------:R-:W-:Y:S01]  /*11b60*/  SEL R6, RZ, 0xffffffff, P0 ;  /* 0xffffffffff067807 */ /* 0x000fe20000000000 */
[----:B------:R-:W-:Y:S01]  /*11b70*/  IMAD.IADD R5, R5, 0x1, R9 ;  /* 0x0000000105057824 */ /* 0x000fe200078e0209 */
[----:B------:R-:W-:-:S02]  /*11b80*/  ISETP.GE.AND P0, PT, R205, R21, PT ;  /* 0x00000015cd00720c */ /* 0x000fc40003f06270 */
[----:B------:R-:W-:Y:S01]  /*11b90*/  LOP3.LUT R0, R11, 0x2, R0, 0xe2, !PT ;  /* 0x000000020b007812 */ /* 0x000fe200078ee200 */
[----:B------:R-:W-:Y:S01]  /*11ba0*/  IMAD.SHL.U32 R8, R6, 0x8, RZ ;  /* 0x0000000806087824 */ /* 0x000fe200078e00ff */
[----:B------:R-:W-:Y:S01]  /*11bb0*/  SEL R6, RZ, 0xffffffff, P0 ;  /* 0xffffffffff067807 */ /* 0x000fe20000000000 */
[----:B------:R-:W-:Y:S01]  /*11bc0*/  IMAD.WIDE.U32 R4, R7, UR4, R4 ;  /* 0x0000000407047c25 */ /* 0x000fe2000f8e0004 */
[----:B------:R-:W-:Y:S02]  /*11bd0*/  LOP3.LUT R3, R3, 0x4, R0, 0xe2, !PT ;  /* 0x0000000403037812 */ /* 0x000fe400078ee200 */
[----:B------:R-:W-:Y:S01]  /*11be0*/  ISETP.GE.AND P0, PT, R204, R21, PT ;  /* 0x00000015cc00720c */ /* 0x000fe20003f06270 */
[----:B------:R-:W-:Y:S01]  /*11bf0*/  IMAD.SHL.U32 R6, R6, 0x10, RZ ;  /* 0x0000001006067824 */ /* 0x000fe200078e00ff */
[----:B------:R-:W-:Y:S02]  /*11c00*/  SHF.R.S32.HI R0, RZ, 0x1f, R7 ;  /* 0x0000001fff007819 */ /* 0x000fe40000011407 */
[----:B------:R-:W-:-:S02]  /*11c10*/  LOP3.LUT R3, R8, 0x8, R3, 0xe2, !PT ;  /* 0x0000000808037812 */ /* 0x000fc400078ee203 */
[----:B------:R-:W-:Y:S01]  /*11c20*/  SEL R8, RZ, 0xffffffff, P0 ;  /* 0xffffffffff087807 */ /* 0x000fe20000000000 */
[----:B------:R-:W-:Y:S01]  /*11c30*/  IMAD R0, R0, UR4, RZ ;  /* 0x0000000400007c24 */ /* 0x000fe2000f8e02ff */
[----:B------:R-:W-:Y:S02]  /*11c40*/  ISETP.GE.AND P0, PT, R31, R21, PT ;  /* 0x000000151f00720c */ /* 0x000fe40003f06270 */
[----:B------:R-:W-:Y:S01]  /*11c50*/  LOP3.LUT R6, R6, 0x10, R3, 0xe2, !PT ;  /* 0x0000001006067812 */ /* 0x000fe200078ee203 */
[----:B------:R-:W-:Y:S02]  /*11c60*/  IMAD.SHL.U32 R9, R8, 0x20, RZ ;  /* 0x0000002008097824 */ /* 0x000fe400078e00ff */
[----:B------:R-:W-:Y:S01]  /*11c70*/  IMAD R3, R7, UR5, R0 ;  /* 0x0000000507037c24 */ /* 0x000fe2000f8e0200 */
[----:B------:R-:W-:Y:S01]  /*11c80*/  SEL R7, RZ, 0x40, P0 ;  /* 0x00000040ff077807 */ /* 0x000fe20000000000 */
[----:B------:R-:W-:Y:S01]  /*11c90*/  ULDC.64 UR4, c[0x0][0xa80] ;  /* 0x0002a00000047ab9 */ /* 0x000fe20000000a00 */
[----:B------:R-:W-:Y:S01]  /*11ca0*/  ISETP.GE.AND P0, PT, R26, R27, PT ;  /* 0x0000001b1a00720c */ /* 0x000fe20003f06270 */
[----:B------:R-:W-:Y:S01]  /*11cb0*/  IMAD.IADD R3, R5, 0x1, R3 ;  /* 0x0000000105037824 */ /* 0x000fe200078e0203 */
[----:B------:R-:W-:-:S02]  /*11cc0*/  LOP3.LUT R6, R9, 0x20, R6, 0xe2, !PT ;  /* 0x0000002009067812 */ /* 0x000fc400078ee206 */
[----:B------:R-:W-:Y:S02]  /*11cd0*/  LEA R20, P1, R4, UR4, 0x1 ;  /* 0x0000000404147c11 */ /* 0x000fe4000f8208ff */
[----:B------:R-:W-:Y:S02]  /*11ce0*/  SEL R5, RZ, 0x80, P2 ;  /* 0x00000080ff057807 */ /* 0x000fe40001000000 */
[----:B------:R-:W-:Y:S02]  /*11cf0*/  LOP3.LUT R24, R6, R7, RZ, 0xfc, !PT ;  /* 0x0000000706187212 */ /* 0x000fe400078efcff */
[----:B------:R-:W-:Y:S02]  /*11d00*/  LEA.HI.X R3, R4, UR5, R3, 0x1, P1 ;  /* 0x0000000504037c11 */ /* 0x000fe400088f0c03 */
[----:B------:R-:W-:Y:S01]  /*11d10*/  LOP3.LUT R25, R24, R5, RZ, 0xfc, !PT ;  /* 0x0000000518197212 */ /* 0x000fe200078efcff */
[----:B------:R2:W3:Y:S04]  /*11d20*/  SHFL.IDX PT, R4, R20, RZ, 0x181f ;  /* 0x00181fff14047589 */ /* 0x0004e800000e0000 */
[----:B------:R2:W4:Y:S01]  /*11d30*/  SHFL.IDX PT, R5, R3, RZ, 0x181f ;  /* 0x00181fff03057589 */ /* 0x00052200000e0000 */
[----:B------:R-:W-:Y:S05]  /*11d40*/  @P0 BRA `(.L_x_770) ;  /* 0x00000000007c0947 */ /* 0x000fea0003800000 */
[-C--:B------:R-:W-:Y:S02]  /*11d50*/  ISETP.GE.AND P2, PT, R208, R21.reuse, PT ;  /* 0x00000015d000720c */ /* 0x080fe40003f46270 */
[-C--:B------:R-:W-:Y:S02]  /*11d60*/  ISETP.GE.AND P1, PT, R187, R21.reuse, PT ;  /* 0x00000015bb00720c */ /* 0x080fe40003f26270 */
[-C--:B------:R-:W-:Y:S02]  /*11d70*/  ISETP.GE.AND P5, PT, R207, R21.reuse, PT ;  /* 0x00000015cf00720c */ /* 0x080fe40003fa6270 */
[----:B------:R-:W-:-:S07]  /*11d80*/  ISETP.GE.AND P3, PT, R206, R21, PT ;  /* 0x00000015ce00720c */ /* 0x000fce0003f66270 */
[CC--:B---3--:R-:W-:Y:S02]  /*11d90*/  @!P2 LEA R8, P0, R208.reuse, R4.reuse, 0x1 ;  /* 0x00000004d008a211 */ /* 0x0c8fe400078008ff */
[----:B----4-:R-:W-:Y:S02]  /*11da0*/  @!P1 IMAD.WIDE R6, R187, 0x2, R4 ;  /* 0x00000002bb069825 */ /* 0x010fe400078e0204 */
[----:B------:R-:W-:Y:S02]  /*11db0*/  @!P2 LEA.HI.X R9, R208, R5, R36, 0x1, P0 ;  /* 0x00000005d009a211 */ /* 0x000fe400000f0c24 */
[----:B------:R-:W-:Y:S01]  /*11dc0*/  @!P5 LEA R10, P4, R207, R4, 0x1 ;  /* 0x00000004cf0ad211 */ /* 0x000fe200078808ff */
[----:B------:R-:W-:Y:S01]  /*11dd0*/  @!P1 ST.E.128 desc[UR42][R6.64], RZ ;  /* 0x000000ff06009985 */ /* 0x000fe2000c101d2a */
[-C--:B------:R-:W-:Y:S02]  /*11de0*/  ISETP.GE.AND P1, PT, R204, R21.reuse, PT ;  /* 0x00000015cc00720c */ /* 0x080fe40003f26270 */
[----:B------:R-:W-:Y:S01]  /*11df0*/  LOP3.LUT P0, RZ, R24, 0x40, RZ, 0xc0, !PT ;  /* 0x0000004018ff7812 */ /* 0x000fe2000780c0ff */
[----:B------:R3:W-:Y:S01]  /*11e00*/  @!P2 ST.E.128 desc[UR42][R8.64], RZ ;  /* 0x000000ff0800a985 */ /* 0x0007e2000c101d2a */
[----:B------:R-:W-:-:S02]  /*11e10*/  ISETP.GE.AND P2, PT, R205, R21, PT ;  /* 0x00000015cd00720c */ /* 0x000fc40003f46270 */
[-C--:B------:R-:W-:Y:S02]  /*11e20*/  @!P5 LEA.HI.X R11, R207, R5.reuse, R35, 0x1, P4 ;  /* 0x00000005cf0bd211 */ /* 0x080fe400020f0c23 */
[----:B------:R-:W-:Y:S02]  /*11e30*/  LOP3.LUT P4, RZ, R25, 0x80, RZ, 0xc0, !PT ;  /* 0x0000008019ff7812 */ /* 0x000fe4000788c0ff */
[CC--:B------:R-:W-:Y:S01]  /*11e40*/  @!P3 LEA R12, P6, R206.reuse, R4.reuse, 0x1 ;  /* 0x00000004ce0cb211 */ /* 0x0c0fe200078c08ff */
[----:B------:R4:W-:Y:S03]  /*11e50*/  @!P5 ST.E.128 desc[UR42][R10.64], RZ ;  /* 0x000000ff0a00d985 */ /* 0x0009e6000c101d2a */
[----:B------:R-:W-:Y:S02]  /*11e60*/  @!P3 LEA.HI.X R13, R206, R5, R34, 0x1, P6 ;  /* 0x00000005ce0db211 */ /* 0x000fe400030f0c22 */
[----:B---3--:R-:W-:-:S02]  /*11e70*/  @!P1 LEA R8, P6, R204, R4, 0x1 ;  /* 0x00000004cc089211 */ /* 0x008fc400078c08ff */
[-C--:B------:R-:W-:Y:S01]  /*11e80*/  @!P2 LEA R6, P5, R205, R4.reuse, 0x1 ;  /* 0x00000004cd06a211 */ /* 0x080fe200078a08ff */
        /* <DEDUP_REMOVED lines=11> */
.L_x_770:
[----:B------:R-:W-:Y:S05]  /*11f40*/  BSYNC B1 ;  /* 0x0000000000017941 */ /* 0x000fea0003800000 */
.L_x_769:
[----:B------:R-:W-:Y:S01]  /*11f50*/  VIADD R0, R26, 0x20 ;  /* 0x000000201a007836 */ /* 0x000fe20000000000 */
[----:B----4-:R4:W0:Y:S04]  /*11f60*/  SHFL.IDX PT, R5, R3, 0x1, 0x181f ;  /* 0x00381f0003057f89 */ /* 0x01082800000e0000 */
[----:B------:R-:W-:Y:S01]  /*11f70*/  ISETP.GE.AND P0, PT, R0, R27, PT ;  /* 0x0000001b0000720c */ /* 0x000fe20003f06270 */
[----:B---3--:R4:W3:-:S12]  /*11f80*/  SHFL.IDX PT, R4, R20, 0x1, 0x181f ;  /* 0x00381f0014047f89 */ /* 0x0088d800000e0000 */
[----:B----4-:R-:W-:Y:S05]  /*11f90*/  @P0 BRA `(.L_x_763) ;  /* 0x00000000007c0947 */ /* 0x010fea0003800000 */
[-C--:B------:R-:W-:Y:S02]  /*11fa0*/  ISETP.GE.AND P5, PT, R208, R21.reuse, PT ;  /* 0x00000015d000720c */ /* 0x080fe40003fa6270 */
[-C--:B------:R-:W-:Y:S02]  /*11fb0*/  ISETP.GE.AND P4, PT, R187, R21.reuse, PT ;  /* 0x00000015bb00720c */ /* 0x080fe40003f86270 */
[-C--:B------:R-:W-:Y:S02]  /*11fc0*/  ISETP.GE.AND P0, PT, R207, R21.reuse, PT ;  /* 0x00000015cf00720c */ /* 0x080fe40003f06270 */
[----:B------:R-:W-:Y:S02]  /*11fd0*/  ISETP.GE.AND P1, PT, R206, R21, PT ;  /* 0x00000015ce00720c */ /* 0x000fe40003f26270 */
[----:B------:R-:W-:-:S05]  /*11fe0*/  LOP3.LUT P2, RZ, R24, 0x40, RZ, 0xc0, !PT ;  /* 0x0000004018ff7812 */ /* 0x000fca000784c0ff */
[CC--:B---3--:R-:W-:Y:S02]  /*11ff0*/  @!P5 LEA R8, P3, R208.reuse, R4.reuse, 0x1 ;  /* 0x00000004d008d211 */ /* 0x0c8fe400078608ff */
[----:B0-----:R-:W-:Y:S02]  /*12000*/  @!P4 IMAD.WIDE R6, R187, 0x2, R4 ;  /* 0x00000002bb06c825 */ /* 0x001fe400078e0204 */
[----:B------:R-:W-:Y:S02]  /*12010*/  @!P5 LEA.HI.X R9, R208, R5, R36, 0x1, P3 ;  /* 0x00000005d009d211 */ /* 0x000fe400018f0c24 */
[-C--:B------:R-:W-:Y:S01]  /*12020*/  ISETP.GE.AND P3, PT, R205, R21.reuse, PT ;  /* 0x00000015cd00720c */ /* 0x080fe20003f66270 */
[----:B------:R0:W-:Y:S01]  /*12030*/  @!P4 ST.E.128 desc[UR42][R6.64], RZ ;  /* 0x000000ff0600c985 */ /* 0x0001e2000c101d2a */
[----:B------:R-:W-:Y:S02]  /*12040*/  @!P0 LEA R10, P6, R207, R4, 0x1 ;  /* 0x00000004cf0a8211 */ /* 0x000fe400078c08ff */
[----:B------:R-:W-:Y:S01]  /*12050*/  LOP3.LUT P4, RZ, R25, 0x80, RZ, 0xc0, !PT ;  /* 0x0000008019ff7812 */ /* 0x000fe2000788c0ff */
[----:B------:R4:W-:Y:S01]  /*12060*/  @!P5 ST.E.128 desc[UR42][R8.64], RZ ;  /* 0x000000ff0800d985 */ /* 0x0009e2000c101d2a */
[----:B------:R-:W-:-:S02]  /*12070*/  ISETP.GE.AND P5, PT, R204, R21, PT ;  /* 0x00000015cc00720c */ /* 0x000fc40003fa6270 */
[----:B------:R-:W-:Y:S02]  /*12080*/  @!P0 LEA.HI.X R11, R207, R5, R35, 0x1, P6 ;  /* 0x00000005cf0b8211 */ /* 0x000fe400030f0c23 */
[----:B------:R-:W-:-:S03]  /*12090*/  @!P1 LEA R12, P6, R206, R4, 0x1 ;  /* 0x00000004ce0c9211 */ /* 0x000fc600078c08ff */
[----:B------:R4:W-:Y:S01]  /*120a0*/  @!P0 ST.E.128 desc[UR42][R10.64], RZ ;  /* 0x000000ff0a008985 */ /* 0x0009e2000c101d2a */
[-C--:B------:R-:W-:Y:S02]  /*120b0*/  @!P1 LEA.HI.X R13, R206, R5.reuse, R34, 0x1, P6 ;  /* 0x00000005ce0d9211 */ /* 0x080fe400030f0c22 */
[-C--:B0-----:R-:W-:Y:S02]  /*120c0*/  @!P3 LEA R6, P6, R205, R4.reuse, 0x1 ;  /* 0x00000004cd06b211 */ /* 0x081fe400078c08ff */
[-C--:B------:R-:W-:Y:S01]  /*120d0*/  @P2 LEA R14, P0, R31, R4.reuse, 0x1 ;  /* 0x000000041f0e2211 */ /* 0x080fe200078008ff */
[----:B------:R4:W-:Y:S01]  /*120e0*/  @!P1 ST.E.128 desc[UR42][R12.64], RZ ;  /* 0x000000ff0c009985 */ /* 0x0009e2000c101d2a */
[-C--:B------:R-:W-:Y:S02]  /*120f0*/  @!P3 LEA.HI.X R7, R205, R5.reuse, R33, 0x1, P6 ;  /* 0x00000005cd07b211 */ /* 0x080fe400030f0c21 */
[----:B------:R-:W-:Y:S02]  /*12100*/  @P2 LEA.HI.X R15, R31, R5, R30, 0x1, P0 ;  /* 0x000000051f0f2211 */ /* 0x000fe400000f0c1e */
[-C--:B--2---:R-:W-:Y:S01]  /*12110*/  @P4 LEA R20, P6, R29, R4.reuse, 0x1 ;  /* 0x000000041d144211 */ /* 0x084fe200078c08ff */
[----:B------:R4:W-:Y:S01]  /*12120*/  @!P3 ST.E.128 desc[UR42][R6.64], RZ ;  /* 0x000000ff0600b985 */ /* 0x0009e2000c101d2a */
[----:B------:R-:W-:-:S02]  /*12130*/  @!P5 LEA R4, P0, R204, R4, 0x1 ;  /* 0x00000004cc04d211 */ /* 0x000fc400078008ff */
[-C--:B------:R-:W-:Y:S02]  /*12140*/  @P4 LEA.HI.X R21, R29, R5.reuse, R28, 0x1, P6 ;  /* 0x000000051d154211 */ /* 0x080fe400030f0c1c */
[----:B------:R-:W-:-:S05]  /*12150*/  @!P5 LEA.HI.X R5, R204, R5, R32, 0x1, P0 ;  /* 0x00000005cc05d211 */ /* 0x000fca00000f0c20 */
[----:B------:R4:W-:Y:S04]  /*12160*/  @!P5 ST.E.128 desc[UR42][R4.64], RZ ;  /* 0x000000ff0400d985 */ /* 0x0009e8000c101d2a */
[----:B------:R4:W-:Y:S04]  /*12170*/  @P2 ST.E.128 desc[UR42][R14.64], RZ ;  /* 0x000000ff0e002985 */ /* 0x0009e8000c101d2a */
[----:B------:R4:W-:Y:S02]  /*12180*/  @P4 ST.E.128 desc[UR42][R20.64], RZ ;  /* 0x000000ff14004985 */ /* 0x0009e4000c101d2a */
.L_x_763:
[----:B------:R-:W-:Y:S05]  /*12190*/  BSYNC B0 ;  /* 0x0000000000007941 */ /* 0x000fea0003800000 */
.L_x_756:
[----:B------:R-:W-:Y:S02]  /*121a0*/  ULDC UR4, c[0x0][0xc3c] ;  /* 0x00030f0000047ab9 */ /* 0x000fe40000000800 */
[----:B-1----:R-:W-:-:S13]  /*121b0*/  ISETP.GE.AND P0, PT, R155, UR4, PT ;  /* 0x000000049b007c0c */ /* 0x002fda000bf06270 */
[----:B------:R-:W-:Y:S05]  /*121c0*/  @!P0 BRA `(.L_x_771) ;  /* 0xfffffef400008947 */ /* 0x000fea000383ffff */
[----:B------:R-:W-:Y:S05]  /*121d0*/  BRA `(.L_x_643) ;  /* 0x00000090001c7947 */ /* 0x000fea0003800000 */
.L_x_641:
[----:B------:R-:W-:-:S08]  /*121e0*/  NOP ;  /* 0x0000000000007918 */ /* 0x000fd00000000000 */
[----:B------:R-:W0:-:S00]  /*121f0*/  USETMAXREG.DEALLOC.CTAPOOL 0x18 ;  /* 0x00000018000079c8 */ /* 0x000e0000080e0500 */
[----:B0-----:R-:W2:Y:S01]  /*12200*/  LDL.LU R2, [R1+0x28] ;  /* 0x0000280001027983 */ /* 0x001ea20000300800 */
[----:B------:R-:W-:Y:S01]  /*12210*/  LOP3.LUT R0, R0, 0x3, RZ, 0xc0, !PT ;  /* 0x0000000300007812 */ /* 0x000fe200078ec0ff */
[----:B------:R-:W-:-:S05]  /*12220*/  IMAD.MOV.U32 R7, RZ, RZ, RZ ;  /* 0x000000ffff077224 */ /* 0x000fca00078e00ff */
[----:B------:R-:W0:Y:S02]  /*12230*/  SHFL.IDX PT, R0, R0, RZ, 0x1f ;  /* 0x00001fff00007589 */ /* 0x000e2400000e0000 */
[----:B0-----:R-:W-:Y:S02]  /*12240*/  ISETP.NE.AND P0, PT, R0, RZ, PT ;  /* 0x000000ff0000720c */ /* 0x001fe40003f05270 */
[----:B--2---:R-:W-:-:S11]  /*12250*/  LOP3.LUT R2, R2, 0xfffffffd, RZ, 0xc0, !PT ;  /* 0xfffffffd02027812 */ /* 0x004fd600078ec0ff */
[----:B------:R-:W-:-:S05]  /*12260*/  @P0 LOP3.LUT R2, R2, 0x2, RZ, 0xfc, !PT ;  /* 0x0000000202020812 */ /* 0x000fca00078efcff */
[----:B------:R0:W-:Y:S01]  /*12270*/  STL [R1+0x28], R2 ;  /* 0x0000280201007387 */ /* 0x0001e20000100800 */
        /* <DEDUP_REMOVED lines=10> */
.L_x_772:
[----:B------:R-:W-:Y:S01]  /*12320*/  LOP3.LUT R0, R6, 0x1f, RZ, 0xc0, !PT ;  /* 0x0000001f06007812 */ /* 0x000fe200078ec0ff */
[----:B------:R-:W-:Y:S01]  /*12330*/  ULDC UR4, c[0x0][0xc3c] ;  /* 0x00030f0000047ab9 */ /* 0x000fe20000000800 */
[----:B------:R-:W-:Y:S01]  /*12340*/  IMAD.MOV.U32 R10, RZ, RZ, RZ ;  /* 0x000000ffff0a7224 */ /* 0x000fe200078e00ff */
[----:B------:R-:W1:Y:S01]  /*12350*/  S2UR UR6, SR_CTAID.X ;  /* 0x00000000000679c3 */ /* 0x000e620000002500 */
[----:B------:R-:W-:Y:S01]  /*12360*/  ISETP.NE.AND P0, PT, R0, 0x1f, PT ;  /* 0x0000001f0000780c */ /* 0x000fe20003f05270 */
[----:B------:R-:W-:-:S03]  /*12370*/  ULDC UR5, c[0x0][0xc38] ;  /* 0x00030e0000057ab9 */ /* 0x000fc60000000800 */
[----:B------:R-:W-:-:S13]  /*12380*/  ISETP.GE.OR P1, PT, R0, UR4, !P0 ;  /* 0x0000000400007c0c */ /* 0x000fda000c726670 */
[----:B0-----:R-:W0:Y:S08]  /*12390*/  @!P1 LDC.64 R2, c[0x0][0xc80] ;  /* 0x00032000ff029b82 */ /* 0x001e300000000a00 */
[----:B------:R-:W2:Y:S01]  /*123a0*/  @!P1 LDC.64 R4, c[0x0][0xc78] ;  /* 0x00031e00ff049b82 */ /* 0x000ea20000000a00 */
[----:B0-----:R-:W-:-:S05]  /*123b0*/  @!P1 IMAD.WIDE.U32 R2, R0, 0x4, R2 ;  /* 0x0000000400029825 */ /* 0x001fca00078e0002 */
        /* <DEDUP_REMOVED lines=27> */
[----:B------:R-:W-:Y:S01]  /*12570*/  IMAD.MOV.U32 R11, RZ, RZ, R8 ;  /* 0x000000ffff0b7224 */ /* 0x000fe200078e0008 */
[----:B-1----:R-:W-:-:S13]  /*12580*/  ISETP.GT.AND P6, PT, R8, UR6, PT ;  /* 0x0000000608007c0c */ /* 0x002fda000bfc4270 */
[----:B------:R-:W-:Y:S05]  /*12590*/  @P6 BRA `(.L_x_774) ;  /* 0x0000000000a46947 */ /* 0x000fea0003800000 */
[----:B------:R-:W-:Y:S01]  /*125a0*/  IMAD.MOV.U32 R8, RZ, RZ, R11 ;  /* 0x000000ffff087224 */ /* 0x000fe200078e000b */
[----:B------:R-:W-:Y:S01]  /*125b0*/  UMOV UR4, URZ ;  /* 0x0000003f00047c82 */ /* 0x000fe20008000000 */
[----:B------:R-:W-:-:S05]  /*125c0*/  ULDC UR5, c[0x0][0xc38] ;  /* 0x00030e0000057ab9 */ /* 0x000fca0000000800 */
.L_x_776:
        /* <DEDUP_REMOVED lines=38> */
.L_x_774:
        /* <DEDUP_REMOVED lines=20> */
.L_x_777:
        /* <DEDUP_REMOVED lines=54> */
.L_x_775:
[----:B------:R-:W-:Y:S01]  /*12cd0*/  IMAD.U32 R2, RZ, RZ, UR6 ;  /* 0x00000006ff027e24 */ /* 0x000fe2000f8e00ff */
[----:B------:R1:W-:Y:S04]  /*12ce0*/  STL [R1+0x4], RZ ;  /* 0x000004ff01007387 */ /* 0x0003e80000100800 */
[----:B------:R1:W-:Y:S04]  /*12cf0*/  STL [R1+0x8], RZ ;  /* 0x000008ff01007387 */ /* 0x0003e80000100800 */
[----:B------:R1:W-:Y:S02]  /*12d00*/  STL [R1], R2 ;  /* 0x0000000201007387 */ /* 0x0003e40000100800 */
.L_x_778:
        /* <DEDUP_REMOVED lines=10> */
.L_x_773:
[----:B--2---:R-:W2:Y:S01]  /*12db0*/  LDL R0, [R1+0xc] ;  /* 0x00000c0001007983 */ /* 0x004ea20000100800 */
[----:B------:R-:W-:Y:S01]  /*12dc0*/  ULDC UR4, c[0x0][0xc3c] ;  /* 0x00030f0000047ab9 */ /* 0x000fe20000000800 */
[----:B------:R-:W-:Y:S01]  /*12dd0*/  IMAD.MOV.U32 R19, RZ, RZ, RZ ;  /* 0x000000ffff137224 */ /* 0x000fe200078e00ff */
[----:B--2---:R-:W-:Y:S01]  /*12de0*/  ISETP.GE.AND P0, PT, R0, UR4, PT ;  /* 0x0000000400007c0c */ /* 0x004fe2000bf06270 */
[----:B------:R-:W-:-:S05]  /*12df0*/  IMAD.MOV.U32 R0, RZ, RZ, 0x1 ;  /* 0x00000001ff007424 */ /* 0x000fca00078e00ff */
[----:B------:R2:W-:Y:S04]  /*12e00*/  STL [R1+0x14], R0 ;  /* 0x0000140001007387 */ /* 0x0005e80000100800 */
[----:B------:R2:W-:Y:S03]  /*12e10*/  STL [R1+0x54], RZ ;  /* 0x000054ff01007387 */ /* 0x0005e60000100800 */
[----:B------:R-:W-:Y:S05]  /*12e20*/  @P0 BRA `(.L_x_779) ;  /* 0x0000008000280947 */ /* 0x000fea0003800000 */
[----:B------:R-:W3:Y:S01]  /*12e30*/  S2UR UR5, SR_CgaCtaId ;  /* 0x00000000000579c3 */ /* 0x000ee20000008800 */
[C---:B--2---:R-:W-:Y:S01]  /*12e40*/  IMAD.SHL.U32 R0, R6.reuse, 0x8, RZ ;  /* 0x0000000806007824 */ /* 0x044fe200078e00ff */
[----:B------:R-:W-:Y:S01]  /*12e50*/  LOP3.LUT R4, R6, 0x7f, RZ, 0xc0, !PT ;  /* 0x0000007f06047812 */ /* 0x000fe200078ec0ff */
[----:B------:R-:W-:Y:S01]  /*12e60*/  UMOV UR4, 0x400 ;  /* 0x0000040000047882 */ /* 0x000fe20000000000 */
[----:B------:R-:W-:Y:S01]  /*12e70*/  BSSY B8, `(.L_x_779) ;  /* 0x0000805000087945 */ /* 0x000fe20003800000 */
[----:B------:R-:W-:Y:S01]  /*12e80*/  IMAD.MOV.U32 R19, RZ, RZ, RZ ;  /* 0x000000ffff137224 */ /* 0x000fe200078e00ff */
[----:B------:R-:W-:Y:S01]  /*12e90*/  LOP3.LUT R3, R0, 0x1f8, RZ, 0xc0, !PT ;  /* 0x000001f800037812 */ /* 0x000fe200078ec0ff */
[----:B01----:R-:W-:Y:S01]  /*12ea0*/  IMAD.SHL.U32 R2, R4, 0x8, RZ ;  /* 0x0000000804027824 */ /* 0x003fe200078e00ff */
[----:B------:R-:W-:Y:S01]  /*12eb0*/  ULDC.64 UR40, c[0x0][0x198] ;  /* 0x0000660000287ab9 */ /* 0x000fe20000000a00 */
[----:B------:R-:W-:Y:S01]  /*12ec0*/  IMAD.MOV.U32 R0, RZ, RZ, 0x1 ;  /* 0x00000001ff007424 */ /* 0x000fe200078e00ff */
[----:B------:R-:W-:Y:S01]  /*12ed0*/  LOP3.LUT R3, R3, 0x38, R6, 0x78, !PT ;  /* 0x0000003803037812 */ /* 0x000fe200078e7806 */
[----:B------:R-:W-:Y:S01]  /*12ee0*/  IMAD.SHL.U32 R6, R6, 0x10, RZ ;  /* 0x0000001006067824 */ /* 0x000fe200078e00ff */
[----:B------:R-:W-:-:S02]  /*12ef0*/  ULDC UR37, c[0x0][0xc] ;  /* 0x0000030000257ab9 */ /* 0x000fc40000000800 */
[----:B------:R-:W-:Y:S02]  /*12f00*/  LOP3.LUT R3, R3, 0x200, R2, 0xf8, !PT ;  /* 0x0000020003037812 */ /* 0x000fe400078ef802 */
[----:B------:R-:W-:-:S04]  /*12f10*/  SHF.R.U32.HI R2, RZ, 0x3, R4 ;  /* 0x00000003ff027819 */ /* 0x000fc80000011604 */
[----:B------:R-:W-:Y:S01]  /*12f20*/  LOP3.LUT R4, R2, 0x70, R6, 0xf8, !PT ;  /* 0x0000007002047812 */ /* 0x000fe200078ef806 */
[----:B---3--:R-:W-:-:S06]  /*12f30*/  ULEA UR4, UR5, UR4, 0x18 ;  /* 0x0000000405047291 */ /* 0x008fcc000f8ec03f */
[----:B------:R-:W-:-:S04]  /*12f40*/  IMAD.U32 R18, RZ, RZ, UR4 ;  /* 0x00000004ff127e24 */ /* 0x000fc8000f8e00ff */
[----:B------:R-:W-:-:S05]  /*12f50*/  IMAD R2, R3, 0x2, R18 ;  /* 0x0000000203027824 */ /* 0x000fca00078e0212 */
[----:B------:R0:W-:Y:S04]  /*12f60*/  STL [R1+0x60], R2 ;  /* 0x0000600201007387 */ /* 0x0001e80000100800 */
[----:B------:R0:W-:Y:S04]  /*12f70*/  STL [R1+0x54], RZ ;  /* 0x000054ff01007387 */ /* 0x0001e80000100800 */
[----:B------:R0:W-:Y:S04]  /*12f80*/  STL [R1+0x18], R0 ;  /* 0x0000180001007387 */ /* 0x0001e80000100800 */
[----:B------:R0:W-:Y:S04]  /*12f90*/  STL [R1+0x10], RZ ;  /* 0x000010ff01007387 */ /* 0x0001e80000100800 */
[----:B------:R0:W-:Y:S02]  /*12fa0*/  STL [R1+0x14], R0 ;  /* 0x0000140001007387 */ /* 0x0001e40000100800 */
.L_x_945:
[----:B0-----:R-:W2:Y:S01]  /*12fb0*/  LDL R0, [R1+0xc] ;  /* 0x00000c0001007983 */ /* 0x001ea20000100800 */
[----:B------:R-:W2:Y:S01]  /*12fc0*/  LDC.64 R2, c[0x0][0xc88] ;  /* 0x00032200ff027b82 */ /* 0x000ea20000000a00 */
[----:B------:R-:W-:Y:S05]  /*12fd0*/  YIELD ;  /* 0x0000000000007946 */ /* 0x000fea0003800000 */
[----:B------:R-:W-:Y:S01]  /*12fe0*/  ULDC.64 UR4, c[0x0][0xa28] ;  /* 0x00028a0000047ab9 */ /* 0x000fe20000000a00 */
[----:B------:R-:W-:Y:S02]  /*12ff0*/  CS2R R8, SRZ ;  /* 0x0000000000087805 */ /* 0x000fe4000001ff00 */
[----:B------:R-:W-:Y:S01]  /*13000*/  ISETP.NE.U32.AND P0, PT, RZ, UR4, PT ;  /* 0x00000004ff007c0c */ /* 0x000fe2000bf05070 */
[----:B------:R-:W-:Y:S01]  /*13010*/  ULDC.64 UR10, c[0x0][0xa18] ;  /* 0x00028600000a7ab9 */ /* 0x000fe20000000a00 */
[----:B------:R-:W-:Y:S01]  /*13020*/  ULDC.64 UR8, c[0x0][0xa10] ;  /* 0x0002840000087ab9 */ /* 0x000fe20000000a00 */
[----:B------:R-:W-:Y:S01]  /*13030*/  ULDC.64 UR6, c[0x0][0xa08] ;  /* 0x0002820000067ab9 */ /* 0x000fe20000000a00 */
[----:B--2---:R-:W-:-:S05]  /*13040*/  IMAD.WIDE R2, R0, 0x4, R2 ;  /* 0x0000000400027825 */ /* 0x004fca00078e0202 */
[----:B------:R-:W2:Y:S01]  /*13050*/  LDG.E R13, desc[UR42][R2.64] ;  /* 0x0000002a020d7981 */ /* 0x000ea2000c1e1900 */
[----:B------:R-:W-:Y:S02]  /*13060*/  ISETP.NE.AND.EX P0, PT, RZ, UR5, PT, P0 ;  /* 0x00000005ff007c0c */ /* 0x000fe4000bf05300 */
        /* <DEDUP_REMOVED lines=9> */
[----:B-1----:R1:W5:Y:S01]  /*13100*/  @P0 LDG.E R8, desc[UR42][R2.64] ;  /* 0x0000002a02080981 */ /* 0x002362000c1e1900 */
[----:B------:R-:W-:Y:S01]  /*13110*/  ISETP.NE.AND.EX P1, PT, RZ, UR5, PT, P1 ;  /* 0x00000005ff007c0c */ /* 0x000fe2000bf25310 */
[----:B---3--:R-:W-:Y:S01]  /*13120*/  IMAD.MOV.U32 R12, RZ, RZ, RZ ;  /* 0x000000ffff0c7224 */ /* 0x008fe200078e00ff */
[----:B------:R-:W-:Y:S01]  /*13130*/  ISETP.NE.U32.AND P3, PT, RZ, UR10, PT ;  /* 0x0000000aff007c0c */ /* 0x000fe2000bf65070 */
[----:B------:R-:W-:Y:S01]  /*13140*/  STL [R1+0x1c], R14 ;  /* 0x00001c0e01007387 */ /* 0x000fe20000100800 */
[----:B------:R-:W-:Y:S01]  /*13150*/  ISETP.NE.U32.AND P0, PT, RZ, UR6, PT ;  /* 0x00000006ff007c0c */ /* 0x000fe2000bf05070 */
[----:B0-----:R-:W-:Y:S01]  /*13160*/  IMAD.MOV.U32 R0, RZ, RZ, RZ ;  /* 0x000000ffff007224 */ /* 0x001fe200078e00ff */
[----:B------:R-:W-:Y:S02]  /*13170*/  ISETP.NE.U32.AND P2, PT, RZ, UR8, PT ;  /* 0x00000008ff007c0c */ /* 0x000fe4000bf45070 */
[C---:B------:R-:W-:Y:S02]  /*13180*/  IADD3 R6, P5, R17.reuse, UR6, RZ ;  /* 0x0000000611067c10 */ /* 0x040fe4000ffbe0ff */
[----:B-1----:R-:W-:-:S02]  /*13190*/  IADD3 R2, P4, R17, UR4, RZ ;  /* 0x0000000411027c10 */ /* 0x002fc4000ff9e0ff */
[----:B------:R-:W-:Y:S02]  /*131a0*/  ISETP.NE.AND.EX P3, PT, RZ, UR11, PT, P3 ;  /* 0x0000000bff007c0c */ /* 0x000fe4000bf65330 */
[C---:B------:R-:W-:Y:S02]  /*131b0*/  IADD3.X R3, R14.reuse, UR5, RZ, P4, !PT ;  /* 0x000000050e037c10 */ /* 0x040fe4000a7fe4ff */
[----:B------:R-:W-:Y:S02]  /*131c0*/  IADD3 R4, P4, R17, UR8, RZ ;  /* 0x0000000811047c10 */ /* 0x000fe4000ff9e0ff */
[----:B------:R-:W-:Y:S01]  /*131d0*/  ISETP.NE.AND.EX P0, PT, RZ, UR7, PT, P0 ;  /* 0x00000007ff007c0c */ /* 0x000fe2000bf05300 */
[----:B------:R-:W2:Y:S01]  /*131e0*/  @P1 LDG.E R9, desc[UR42][R2.64] ;  /* 0x0000002a02091981 */ /* 0x000ea2000c1e1900 */
[----:B------:R-:W-:Y:S01]  /*131f0*/  IADD3.X R5, R14, UR9, RZ, P4, !PT ;  /* 0x000000090e057c10 */ /* 0x000fe2000a7fe4ff */
[----:B------:R-:W-:Y:S01]  /*13200*/  ULDC UR4, c[0x0][0x288] ;  /* 0x0000a20000047ab9 */ /* 0x000fe20000000800 */
[----:B------:R-:W-:-:S02]  /*13210*/  ISETP.NE.AND.EX P2, PT, RZ, UR9, PT, P2 ;  /* 0x00000009ff007c0c */ /* 0x000fc4000bf45320 */
[----:B------:R-:W-:Y:S02]  /*13220*/  IADD3.X R7, R14, UR7, RZ, P5, !PT ;  /* 0x000000070e077c10 */ /* 0x000fe4000affe4ff */
[----:B------:R-:W-:-:S04]  /*13230*/  @P3 IADD3 R10, P4, R17, UR10, RZ ;  /* 0x0000000a110a3c10 */ /* 0x000fc8000ff9e0ff */
[----:B------:R-:W-:Y:S01]  /*13240*/  @P3 IADD3.X R11, R14, UR11, RZ, P4, !PT ;  /* 0x0000000b0e0b3c10 */ /* 0x000fe2000a7fe4ff */
[----:B------:R-:W5:Y:S04]  /*13250*/  @P0 LDG.E R12, desc[UR42][R6.64] ;  /* 0x0000002a060c0981 */ /* 0x000f68000c1e1900 */
[----:B------:R-:W5:Y:S04]  /*13260*/  @P2 LDG.E R0, desc[UR42][R4.64] ;  /* 0x0000002a04002981 */ /* 0x000f68000c1e1900 */
[----:B--2---:R0:W-:Y:S02]  /*13270*/  STL [R1+0x40], R9 ;  /* 0x0000400901007387 */ /* 0x0041e40000100800 */
[----:B0-----:R-:W-:Y:S01]  /*13280*/  IMAD.U32 R9, RZ, RZ, UR4 ;  /* 0x00000004ff097e24 */ /* 0x001fe2000f8e00ff */
[----:B------:R-:W-:-:S05]  /*13290*/  ULDC.64 UR4, c[0x0][0x418] ;  /* 0x0001060000047ab9 */ /* 0x000fca0000000a00 */
[----:B------:R0:W2:Y:S01]  /*132a0*/  @P3 LDG.E R9, desc[UR42][R10.64] ;  /* 0x0000002a0a093981 */ /* 0x0000a2000c1e1900 */
[----:B------:R-:W-:-:S03]  /*132b0*/  UISETP.NE.U32.AND UP0, UPT, UR4, URZ, UPT ;  /* 0x0000003f0400728c */ /* 0x000fc6000bf05070 */
[----:B------:R-:W-:Y:S01]  /*132c0*/  ULDC UR4, c[0x0][0x424] ;  /* 0x0001090000047ab9 */ /* 0x000fe20000000800 */
[----:B------:R-:W-:-:S03]  /*132d0*/  UISETP.NE.AND.EX UP0, UPT, UR5, URZ, UPT, UP0 ;  /* 0x0000003f0500728c */ /* 0x000fc6000bf05300 */
[----:B------:R-:W-:Y:S01]  /*132e0*/  ULDC UR5, c[0x0][0x2f0] ;  /* 0x0000bc0000057ab9 */ /* 0x000fe20000000800 */
[----:B------:R-:W-:-:S04]  /*132f0*/  USEL UR4, UR4, 0x1, UP0 ;  /* 0x0000000104047887 */ /* 0x000fc80008000000 */
[----:B------:R-:W-:-:S03]  /*13300*/  UIMAD UR4, UR4, UR5, URZ ;  /* 0x00000005040472a4 */ /* 0x000fc6000f8e023f */
[----:B------:R-:W-:Y:S02]  /*13310*/  ULDC UR5, c[0x0][0x348] ;  /* 0x0000d20000057ab9 */ /* 0x000fe40000000800 */
[----:B0-----:R-:W-:Y:S01]  /*13320*/  IMAD.U32 R11, RZ, RZ, UR5 ;  /* 0x00000005ff0b7e24 */ /* 0x001fe2000f8e00ff */
[----:B--2---:R0:W-:Y:S02]  /*13330*/  STL [R1+0x58], R9 ;  /* 0x0000580901007387 */ /* 0x0041e40000100800 */
[----:B0-----:R-:W-:Y:S01]  /*13340*/  IMAD.U32 R9, RZ, RZ, UR4 ;  /* 0x00000004ff097e24 */ /* 0x001fe2000f8e00ff */
[----:B------:R-:W-:Y:S06]  /*13350*/  @P3 BRA `(.L_x_780) ;  /* 0x0000000000143947 */ /* 0x000fec0003800000 */
[----:B------:R-:W-:Y:S05]  /*13360*/  @!P1 BRA `(.L_x_780) ;  /* 0x0000000000109947 */ /* 0x000fea0003800000 */
[----:B------:R-:W2:Y:S04]  /*13370*/  LDG.E R10, desc[UR42][R2.64] ;  /* 0x0000002a020a7981 */ /* 0x000ea8000c1e1900 */
[----:B------:R-:W2:Y:S02]  /*13380*/  LDG.E R2, desc[UR42][R2.64+0x4] ;  /* 0x0000042a02027981 */ /* 0x000ea4000c1e1900 */
[----:B--2---:R-:W-:-:S05]  /*13390*/  IMAD.IADD R2, R2, 0x1, -R10 ;  /* 0x0000000102027824 */ /* 0x004fca00078e0a0a */
[----:B------:R0:W-:Y:S02]  /*133a0*/  STL [R1+0x58], R2 ;  /* 0x0000580201007387 */ /* 0x0001e40000100800 */
.L_x_780:
[----:B------:R-:W2:Y:S01]  /*133b0*/  LDL.LU R3, [R1+0x8] ;  /* 0x0000080001037983 */ /* 0x000ea20000300800 */
[----:B------:R-:W-:Y:S02]  /*133c0*/  ULDC.64 UR4, c[0x0][0xa20] ;  /* 0x0002880000047ab9 */ /* 0x000fe40000000a00 */
[----:B------:R-:W-:Y:S01]  /*133d0*/  ISETP.NE.U32.AND P1, PT, RZ, UR4, PT ;  /* 0x00000004ff007c0c */ /* 0x000fe2000bf25070 */
[----:B------:R1:W-:Y:S03]  /*133e0*/  STL [R1+0x8], R13 ;  /* 0x0000080d01007387 */ /* 0x0003e60000100800 */
[----:B------:R-:W-:Y:S02]  /*133f0*/  ISETP.NE.AND.EX P1, PT, RZ, UR5, PT, P1 ;  /* 0x00000005ff007c0c */ /* 0x000fe4000bf25310 */
[C---:B--2---:R-:W-:Y:S02]  /*13400*/  LOP3.LUT R10, R3.reuse, 0xff000000, RZ, 0xc0, !PT ;  /* 0xff000000030a7812 */ /* 0x044fe400078ec0ff */
[----:B0-----:R-:W-:-:S02]  /*13410*/  LOP3.LUT R2, R3, 0xff0000, RZ, 0xc0, !PT ;  /* 0x00ff000003027812 */ /* 0x001fc400078ec0ff */
[----:B------:R-:W-:Y:S02]  /*13420*/  SHF.R.U32.HI R10, RZ, 0x8, R10 ;  /* 0x00000008ff0a7819 */ /* 0x000fe4000001160a */
[----:B------:R-:W-:Y:S02]  /*13430*/  LOP3.LUT R16, R3, 0xffff, RZ, 0xc0, !PT ;  /* 0x0000ffff03107812 */ /* 0x000fe400078ec0ff */
[----:B------:R-:W-:Y:S01]  /*13440*/  LEA.HI R10, R2, R10, RZ, 0x10 ;  /* 0x0000000a020a7211 */ /* 0x000fe200078f80ff */
[----:B-----5:R-:W-:-:S05]  /*13450*/  IMAD.IADD R2, R12, 0x1, R8 ;  /* 0x000000010c027824 */ /* 0x020fca00078e0208 */
[----:B------:R1:W-:Y:S01]  /*13460*/  STL [R1+0x20], R2 ;  /* 0x0000200201007387 */ /* 0x0003e20000100800 */
[----:B------:R-:W-:Y:S05]  /*13470*/  @!P1 BRA `(.L_x_781) ;  /* 0x0000000000109947 */ /* 0x000fea0003800000 */
[----:B-1----:R-:W-:-:S04]  /*13480*/  IADD3 R2, P0, R17, UR4, RZ ;  /* 0x0000000411027c10 */ /* 0x002fc8000ff1e0ff */
[----:B------:R-:W-:-:S05]  /*13490*/  IADD3.X R3, R14, UR5, RZ, P0, !PT ;  /* 0x000000050e037c10 */ /* 0x000fca00087fe4ff */
[----:B------:R0:W5:Y:S01]  /*134a0*/  LDG.E R9, desc[UR42][R2.64] ;  /* 0x0000002a02097981 */ /* 0x000162000c1e1900 */
[----:B------:R-:W-:Y:S05]  /*134b0*/  BRA `(.L_x_782) ;  /* 0x0000000000107947 */ /* 0x000fea0003800000 */
.L_x_781:
[----:B------:R-:W-:Y:S05]  /*134c0*/  @!P0 BRA `(.L_x_782) ;  /* 0x00000000000c8947 */ /* 0x000fea0003800000 */
[----:B------:R-:W2:Y:S04]  /*134d0*/  LDG.E R9, desc[UR42][R6.64] ;  /* 0x0000002a06097981 */ /* 0x000ea8000c1e1900 */
[----:B------:R-:W2:Y:S02]  /*134e0*/  LDG.E R6, desc[UR42][R6.64+0x4] ;  /* 0x0000042a06067981 */ /* 0x000ea4000c1e1900 */
[----:B--2---:R-:W-:-:S07]  /*134f0*/  IMAD.IADD R9, R6, 0x1, -R9 ;  /* 0x0000000106097824 */ /* 0x004fce00078e0a09 */
.L_x_782:
[----:B01----:R-:W2:Y:S01]  /*13500*/  @P2 LDG.E R2, desc[UR42][R4.64] ;  /* 0x0000002a04022981 */ /* 0x003ea2000c1e1900 */
[----:B-----5:R-:W-:-:S03]  /*13510*/  IMAD.IADD R6, R9, 0x1, -R8 ;  /* 0x0000000109067824 */ /* 0x020fc600078e0a08 */
[----:B------:R-:W2:Y:S01]  /*13520*/  @P2 LDG.E R4, desc[UR42][R4.64+0x4] ;  /* 0x0000042a04042981 */ /* 0x000ea2000c1e1900 */
[----:B------:R-:W-:-:S05]  /*13530*/  LOP3.LUT R14, R10, 0xff, RZ, 0xc0, !PT ;  /* 0x000000ff0a0e7812 */ /* 0x000fca00078ec0ff */
[----:B------:R0:W-:Y:S01]  /*13540*/  STL [R1+0x5c], R14 ;  /* 0x00005c0e01007387 */ /* 0x0001e20000100800 */
[----:B------:R-:W-:Y:S01]  /*13550*/  BSSY B0, `(.L_x_783) ;  /* 0x0000029000007945 */ /* 0x000fe20003800000 */
[----:B------:R-:W-:Y:S01]  /*13560*/  SHF.R.U32.HI R10, RZ, 0x10, R10 ;  /* 0x00000010ff0a7819 */ /* 0x000fe2000001160a */
[----:B--2---:R-:W-:-:S04]  /*13570*/  @P2 IMAD.IADD R11, R4, 0x1, -R2 ;  /* 0x00000001040b2824 */ /* 0x004fc800078e0a02 */
[----:B------:R-:W-:-:S04]  /*13580*/  IMAD.IADD R3, R6, 0x1, R11 ;  /* 0x0000000106037824 */ /* 0x000fc800078e020b */
[C---:B------:R-:W-:Y:S01]  /*13590*/  VIADD R2, R3.reuse, 0x3f ;  /* 0x0000003f03027836 */ /* 0x040fe20000000000 */
[----:B------:R-:W-:-:S04]  /*135a0*/  ISETP.GE.AND P1, PT, R3, 0x1, PT ;  /* 0x000000010300780c */ /* 0x000fc80003f26270 */
[----:B------:R-:W-:-:S04]  /*135b0*/  SHF.R.S32.HI R3, RZ, 0x1f, R2 ;  /* 0x0000001fff037819 */ /* 0x000fc80000011402 */
[----:B------:R-:W-:-:S04]  /*135c0*/  LEA.HI R3, R3, R2, RZ, 0x6 ;  /* 0x0000000203037211 */ /* 0x000fc800078f30ff */
[----:B------:R-:W-:-:S05]  /*135d0*/  SHF.R.S32.HI R12, RZ, 0x6, R3 ;  /* 0x00000006ff0c7819 */ /* 0x000fca0000011403 */
[----:B------:R0:W-:Y:S01]  /*135e0*/  STL [R1+0x34], R12 ;  /* 0x0000340c01007387 */ /* 0x0001e20000100800 */
[----:B------:R-:W-:Y:S01]  /*135f0*/  IMAD.MOV.U32 R4, RZ, RZ, RZ ;  /* 0x000000ffff047224 */ /* 0x000fe200078e00ff */
[----:B------:R-:W-:Y:S06]  /*13600*/  @!P1 BRA `(.L_x_784) ;  /* 0x0000000000749947 */ /* 0x000fec0003800000 */
[----:B------:R-:W-:Y:S01]  /*13610*/  ISETP.NE.AND P0, PT, R10, RZ, PT ;  /* 0x000000ff0a00720c */ /* 0x000fe20003f05270 */
[----:B------:R-:W-:-:S03]  /*13620*/  ULDC UR4, c[0x0][0x9f0] ;  /* 0x00027c0000047ab9 */ /* 0x000fc60000000800 */
[----:B------:R-:W-:-:S04]  /*13630*/  SEL R2, R10, UR4, P0 ;  /* 0x000000040a027c07 */ /* 0x000fc80008000000 */
[----:B------:R-:W-:Y:S02]  /*13640*/  IABS R3, R2 ;  /* 0x0000000200037213 */ /* 0x000fe40000000000 */
[----:B------:R-:W-:Y:S02]  /*13650*/  IADD3 R7, R2, -0x1, R12 ;  /* 0xffffffff02077810 */ /* 0x000fe40007ffe00c */
[----:B------:R-:W1:Y:S08]  /*13660*/  I2F.RP R4, R3 ;  /* 0x0000000300047306 */ /* 0x000e700000209400 */
[----:B-1----:R-:W1:Y:S02]  /*13670*/  MUFU.RCP R4, R4 ;  /* 0x0000000400047308 */ /* 0x002e640000001000 */
[----:B-1----:R-:W-:-:S06]  /*13680*/  VIADD R4, R4, 0xffffffe ;  /* 0x0ffffffe04047836 */ /* 0x002fcc0000000000 */
[----:B------:R1:W2:Y:S02]  /*13690*/  F2I.FTZ.U32.TRUNC.NTZ R5, R4 ;  /* 0x0000000400057305 */ /* 0x0002a4000021f000 */
[----:B-1----:R-:W-:-:S04]  /*136a0*/  LOP3.LUT R4, R7, R2, RZ, 0x3c, !PT ;  /* 0x0000000207047212 */ /* 0x002fc800078e3cff */
[----:B------:R-:W-:Y:S01]  /*136b0*/  ISETP.GE.AND P4, PT, R4, RZ, PT ;  /* 0x000000ff0400720c */ /* 0x000fe20003f86270 */
[----:B--2---:R-:W-:-:S04]  /*136c0*/  IMAD.MOV R4, RZ, RZ, -R5 ;  /* 0x000000ffff047224 */ /* 0x004fc800078e0a05 */
[----:B------:R-:W-:Y:S02]  /*136d0*/  IMAD R8, R4, R3, RZ ;  /* 0x0000000304087224 */ /* 0x000fe400078e02ff */
[----:B------:R-:W-:-:S04]  /*136e0*/  IMAD.MOV.U32 R4, RZ, RZ, RZ ;  /* 0x000000ffff047224 */ /* 0x000fc800078e00ff */
[----:B------:R-:W-:Y:S01]  /*136f0*/  IMAD.HI.U32 R8, R5, R8, R4 ;  /* 0x0000000805087227 */ /* 0x000fe200078e0004 */
[----:B------:R-:W-:Y:S02]  /*13700*/  IABS R4, R2 ;  /* 0x0000000200047213 */ /* 0x000fe40000000000 */
[----:B------:R-:W-:-:S03]  /*13710*/  IABS R5, R7 ;  /* 0x0000000700057213 */ /* 0x000fc60000000000 */
[----:B------:R-:W-:-:S04]  /*13720*/  IMAD.MOV R4, RZ, RZ, -R4 ;  /* 0x000000ffff047224 */ /* 0x000fc800078e0a04 */
        /* <DEDUP_REMOVED lines=11> */
.L_x_784:
[----:B------:R-:W-:Y:S05]  /*137e0*/  BSYNC B0 ;  /* 0x0000000000007941 */ /* 0x000fea0003800000 */
.L_x_783:
[-C--:B------:R-:W-:Y:S01]  /*137f0*/  IMAD R2, R14, R4.reuse, RZ ;  /* 0x000000040e027224 */ /* 0x080fe200078e02ff */
[----:B------:R-:W-:Y:S03]  /*13800*/  BSSY B0, `(.L_x_785) ;  /* 0x00001b8000007945 */ /* 0x000fe60003800000 */
[C---:B------:R-:W-:Y:S01]  /*13810*/  IMAD R3, R2.reuse, 0x40, -R6 ;  /* 0x0000004002037824 */ /* 0x040fe200078e0a06 */
[----:B------:R-:W-:-:S04]  /*13820*/  VIADDMNMX R4, R2, R4, R12, PT ;  /* 0x0000000402047246 */ /* 0x000fc8000380010c */
[----:B------:R-:W-:Y:S01]  /*13830*/  VIMNMX R3, RZ, R3, !PT ;  /* 0x00000003ff037248 */ /* 0x000fe20007fe0100 */
[----:B------:R-:W-:-:S05]  /*13840*/  IMAD R2, R4, 0x40, -R6 ;  /* 0x0000004004027824 */ /* 0x000fca00078e0a06 */
[----:B------:R-:W-:-:S04]  /*13850*/  VIMNMX R2, R2, R11, PT ;  /* 0x0000000b02027248 */ /* 0x000fc80003fe0100 */
[----:B------:R-:W-:Y:S02]  /*13860*/  ISETP.GT.AND P0, PT, R2, R3, PT ;  /* 0x000000030200720c */ /* 0x000fe40003f04270 */
[----:B------:R-:W-:-:S05]  /*13870*/  SHF.R.U32.HI R3, RZ, 0x6, R3 ;  /* 0x00000006ff037819 */ /* 0x000fca0000011603 */
[----:B------:R-:W-:-:S06]  /*13880*/  IMAD.MOV.U32 R8, RZ, RZ, R3 ;  /* 0x000000ffff087224 */ /* 0x000fcc00078e0003 */
[----:B------:R-:W-:-:S05]  /*13890*/  @P0 VIADD R2, R2, 0x3f ;  /* 0x0000003f02020836 */ /* 0x000fca0000000000 */
[----:B------:R-:W-:-:S04]  /*138a0*/  @P0 SHF.R.S32.HI R4, RZ, 0x1f, R2 ;  /* 0x0000001fff040819 */ /* 0x000fc80000011402 */
[----:B------:R-:W-:-:S04]  /*138b0*/  @P0 LEA.HI R2, R4, R2, RZ, 0x6 ;  /* 0x0000000204020211 */ /* 0x000fc800078f30ff */
[----:B------:R-:W-:Y:S02]  /*138c0*/  @P0 SHF.R.S32.HI R8, RZ, 0x6, R2 ;  /* 0x00000006ff080819 */ /* 0x000fe40000011402 */
[----:B------:R-:W-:Y:S02]  /*138d0*/  PLOP3.LUT P0, PT, PT, PT, PT, 0x80, 0x0 ;  /* 0x000000000000781c */ /* 0x000fe40003f0f070 */
[----:B------:R-:W-:-:S13]  /*138e0*/  ISETP.GT.AND P3, PT, R8, R3, PT ;  /* 0x000000030800720c */ /* 0x000fda0003f64270 */
[----:B------:R-:W-:Y:S05]  /*138f0*/  @!P3 BRA `(.L_x_786) ;  /* 0x0000001800a0b947 */ /* 0x000fea0003800000 */
[----:B------:R-:W-:Y:S01]  /*13900*/  UMOV UR4, 0xffffffff ;  /* 0xffffffff00047882 */ /* 0x000fe20000000000 */
[----:B------:R-:W-:Y:S02]  /*13910*/  SEL R2, R13, RZ, !P2 ;  /* 0x000000ff0d027207 */ /* 0x000fe40005000000 */
[----:B------:R-:W-:Y:S05]  /*13920*/  BRA.DIV UR4, `(.L_x_787) ;  /* 0x00000082042c7947 */ /* 0x000fea000b800000 */
[----:B------:R-:W1:Y:S02]  /*13930*/  S2R R4, SR_TID.X ;  /* 0x0000000000047919 */ /* 0x000e640000002100 */
[----:B-1----:R-:W-:-:S04]  /*13940*/  SHF.R.U32.HI R4, RZ, 0x5, R4 ;  /* 0x00000005ff047819 */ /* 0x002fc80000011604 */
[----:B------:R-:W-:-:S05]  /*13950*/  LOP3.LUT R4, R4, 0x3, RZ, 0xc0, !PT ;  /* 0x0000000304047812 */ /* 0x000fca00078ec0ff */
[----:B0-----:R0:W1:Y:S02]  /*13960*/  SHFL.IDX PT, R14, R4, RZ, 0x1f ;  /* 0x00001fff040e7589 */ /* 0x00106400000e0000 */
.L_x_977:
[----:B-1----:R-:W-:Y:S02]  /*13970*/  ISETP.NE.AND P0, PT, R14, RZ, PT ;  /* 0x000000ff0e00720c */ /* 0x002fe40003f05270 */
[----:B------:R-:W-:-:S11]  /*13980*/  PLOP3.LUT P6, PT, PT, PT, PT, 0x8, 0x0 ;  /* 0x000000000000781c */ /* 0x000fd60003fce170 */
[----:B------:R-:W-:Y:S05]  /*13990*/  @P0 BRA `(.L_x_788) ;  /* 0x00000000000c0947 */ /* 0x000fea0003800000 */
[----:B------:R-:W-:-:S03]  /*139a0*/  UMOV UR4, 0xffffffff ;  /* 0xffffffff00047882 */ /* 0x000fc60000000000 */
[----:B------:R-:W-:Y:S05]  /*139b0*/  BRA.DIV UR4, `(.L_x_789) ;  /* 0x00000082043c7947 */ /* 0x000fea000b800000 */
[----:B------:R-:W-:-:S13]  /*139c0*/  ELECT P6, URZ, PT ;  /* 0x00000000003f782f */ /* 0x000fda00038c0000 */
.L_x_788:
[----:B0-----:R-:W2:Y:S01]  /*139d0*/  LDL R4, [R1+0x54] ;  /* 0x0000540001047983 */ /* 0x001ea20000100800 */
[----:B------:R-:W-:Y:S01]  /*139e0*/  BSSY B1, `(.L_x_790) ;  /* 0x0000008000017945 */ /* 0x000fe20003800000 */
[----:B--2---:R-:W-:-:S05]  /*139f0*/  VIADD R4, R4, 0x1 ;  /* 0x0000000104047836 */ /* 0x004fca0000000000 */
[----:B------:R-:W-:-:S04]  /*13a00*/  LEA.HI R5, R4, R4, RZ, 0x1 ;  /* 0x0000000404057211 */ /* 0x000fc800078f08ff */
[----:B------:R-:W-:-:S05]  /*13a10*/  LOP3.LUT R5, R5, 0xfffffffe, RZ, 0xc0, !PT ;  /* 0xfffffffe05057812 */ /* 0x000fca00078ec0ff */
[----:B------:R-:W-:-:S05]  /*13a20*/  IMAD.IADD R4, R4, 0x1, -R5 ;  /* 0x0000000104047824 */ /* 0x000fca00078e0a05 */
[----:B------:R-:W-:-:S04]  /*13a30*/  SHF.L.U32 R4, R4, 0x1f, RZ ;  /* 0x0000001f04047819 */ /* 0x000fc800000006ff */
[----:B------:R-:W0:Y:S02]  /*13a40*/  SYNCS.PHASECHK.TRANS64.TRYWAIT P0, [R18+URZ+0x28c20], R4 ;  /* 0x028c2004120075a7 */ /* 0x000e24000800017f */
[----:B0-----:R-:W-:Y:S05]  /*13a50*/  @!P0 BRA `(.L_x_791) ;  /* 0x0000008000348947 */ /* 0x001fea0003800000 */
.L_x_980:
[----:B------:R-:W-:Y:S05]  /*13a60*/  BSYNC B1 ;  /* 0x0000000000017941 */ /* 0x000fea0003800000 */
.L_x_790:
[----:B------:R-:W-:Y:S04]  /*13a70*/  BSSY B1, `(.L_x_792) ;  /* 0x00000bb000017945 */ /* 0x000fe80003800000 */
[----:B------:R-:W-:Y:S05]  /*13a80*/  @!P6 BRA `(.L_x_793) ;  /* 0x0000000800e4e947 */ /* 0x000fea0003800000 */
[----:B------:R-:W2:Y:S04]  /*13a90*/  LDL R5, [R1+0x10] ;  /* 0x0000100001057983 */ /* 0x000ea80000100800 */
[----:B------:R-:W3:Y:S01]  /*13aa0*/  LDL R7, [R1+0x18] ;  /* 0x0000180001077983 */ /* 0x000ee20000100800 */
[----:B------:R-:W-:Y:S01]  /*13ab0*/  BSSY B2, `(.L_x_794) ;  /* 0x0000008000027945 */ /* 0x000fe20003800000 */
[----:B------:R-:W1:Y:S02]  /*13ac0*/  S2R R6, SR_TID.X ;  /* 0x0000000000067919 */ /* 0x000e640000002100 */
[----:B-1----:R-:W-:-:S04]  /*13ad0*/  LOP3.LUT R6, R6, 0x7f, RZ, 0xc0, !PT ;  /* 0x0000007f06067812 */ /* 0x002fc800078ec0ff */
[----:B------:R-:W-:Y:S01]  /*13ae0*/  ISETP.NE.AND P2, PT, R6, RZ, PT ;  /* 0x000000ff0600720c */ /* 0x000fe20003f45270 */
[----:B--2---:R-:W-:Y:S01]  /*13af0*/  IMAD R5, R5, 0x8, R18 ;  /* 0x0000000805057824 */ /* 0x004fe200078e0212 */
[----:B---3--:R-:W-:-:S04]  /*13b00*/  SHF.L.U32 R9, R7, 0x1f, RZ ;  /* 0x0000001f07097819 */ /* 0x008fc800000006ff */
[----:B------:R-:W1:Y:S02]  /*13b10*/  SYNCS.PHASECHK.TRANS64.TRYWAIT P0, [R5+URZ+0x28ca0], R9 ;  /* 0x028ca009050075a7 */ /* 0x000e64000800017f */
[----:B-1----:R-:W-:Y:S05]  /*13b20*/  @!P0 BRA `(.L_x_795) ;  /* 0x0000008000148947 */ /* 0x002fea0003800000 */
.L_x_981:
[----:B------:R-:W-:Y:S05]  /*13b30*/  BSYNC B2 ;  /* 0x0000000000027941 */ /* 0x000fea0003800000 */
.L_x_794:
[----:B------:R-:W-:Y:S04]  /*13b40*/  BSSY B2, `(.L_x_796) ;  /* 0x0000009000027945 */ /* 0x000fe80003800000 */
[----:B------:R-:W-:Y:S05]  /*13b50*/  @P2 BRA `(.L_x_797) ;  /* 0x00000000001c2947 */ /* 0x000fea0003800000 */
[----:B------:R-:W2:Y:S01]  /*13b60*/  S2R R6, SR_TID.X ;  /* 0x0000000000067919 */ /* 0x000ea20000002100 */
[----:B0-----:R-:W-:-:S04]  /*13b70*/  IMAD.MOV.U32 R4, RZ, RZ, 0x2000 ;  /* 0x00002000ff047424 */ /* 0x001fc800078e00ff */
[----:B------:R3:W-:Y:S01]  /*13b80*/  SYNCS.ARRIVE.TRANS64 RZ, [R5+URZ+0x28c90], R4 ;  /* 0x028c900405ff79a7 */ /* 0x0007e2000800003f */
[----:B--2---:R-:W-:-:S04]  /*13b90*/  LOP3.LUT R6, R6, 0x1f, RZ, 0xc0, !PT ;  /* 0x0000001f06067812 */ /* 0x004fc800078ec0ff */
[----:B------:R-:W-:-:S13]  /*13ba0*/  ISETP.NE.AND P0, PT, R6, RZ, PT ;  /* 0x000000ff0600720c */ /* 0x000fda0003f05270 */
[----:B---3--:R-:W-:Y:S05]  /*13bb0*/  @!P0 BRA `(.L_x_797) ;  /* 0x0000000000048947 */ /* 0x008fea0003800000 */
[----:B------:R-:W-:Y:S01]  /*13bc0*/  BPT.TRAP 0x1 ;  /* 0x000000040000795c */ /* 0x000fe20000300000 */
.L_x_797:
[----:B------:R-:W-:Y:S05]  /*13bd0*/  BSYNC B2 ;  /* 0x0000000000027941 */ /* 0x000fea0003800000 */
.L_x_796:
[----:B------:R-:W2:Y:S01]  /*13be0*/  LDL R6, [R1+0x10] ;  /* 0x0000100001067983 */ /* 0x000ea20000100800 */
[----:B------:R-:W-:Y:S01]  /*13bf0*/  IMAD.MOV.U32 R11, RZ, RZ, RZ ;  /* 0x000000ffff0b7224 */ /* 0x000fe200078e00ff */
[----:B------:R-:W-:Y:S01]  /*13c00*/  UIADD3 UR4, UP0, UR40, 0x570, URZ ;  /* 0x0000057028047890 */ /* 0x000fe2000ff1e03f */
[----:B0-----:R-:W-:Y:S01]  /*13c10*/  IMAD R4, R8, 0x40, R0 ;  /* 0x0000004008047824 */ /* 0x001fe200078e0200 */
[----:B------:R-:W-:Y:S01]  /*13c20*/  PLOP3.LUT P0, PT, PT, PT, PT, 0x80, 0x0 ;  /* 0x000000000000781c */ /* 0x000fe20003f0f070 */
[----:B------:R-:W-:Y:S01]  /*13c30*/  VIADD R7, R5, 0x28c90 ;  /* 0x00028c9005077836 */ /* 0x000fe20000000000 */
[----:B------:R-:W-:Y:S01]  /*13c40*/  R2UR UR10, R11 ;  /* 0x000000000b0a72ca */ /* 0x000fe200000e0000 */
[----:B------:R-:W-:Y:S01]  /*13c50*/  VIADD R4, R4, 0xffffffc0 ;  /* 0xffffffc004047836 */ /* 0x000fe20000000000 */
[----:B------:R-:W-:Y:S01]  /*13c60*/  UIADD3.X UR5, URZ, UR41, URZ, UP0, !UPT ;  /* 0x000000293f057290 */ /* 0x000fe200087fe43f */
[----:B------:R-:W-:Y:S01]  /*13c70*/  UMOV UR6, 0x0 ;  /* 0x0000000000067882 */ /* 0x000fe20000000000 */
[----:B------:R-:W-:Y:S01]  /*13c80*/  UMOV UR7, 0x12f00000 ;  /* 0x12f0000000077882 */ /* 0x000fe20000000000 */
[----:B--2---:R-:W-:-:S04]  /*13c90*/  IMAD R6, R6, 0x2000, R18 ;  /* 0x0000200006067824 */ /* 0x004fc800078e0212 */
[----:B------:R-:W-:-:S07]  /*13ca0*/  VIADD R6, R6, 0x22400 ;  /* 0x0002240006067836 */ /* 0x000fce0000000000 */
.L_x_798:
        /* <DEDUP_REMOVED lines=13> */
.L_x_982:
[----:B------:R-:W-:Y:S05]  /*13d80*/  BSYNC B2 ;  /* 0x0000000000027941 */ /* 0x000fea0003800000 */
.L_x_799:
[----:B------:R-:W-:Y:S01]  /*13d90*/  BSSY B2, `(.L_x_801) ;  /* 0x000000b000027945 */ /* 0x000fe20003800000 */
[----:B------:R-:W-:Y:S02]  /*13da0*/  IMAD.MOV.U32 R12, RZ, RZ, 0x0 ;  /* 0x00000000ff0c7424 */ /* 0x000fe400078e00ff */
[----:B------:R-:W-:Y:S01]  /*13db0*/  IMAD.MOV.U32 R13, RZ, RZ, 0x12f00000 ;  /* 0x12f00000ff0d7424 */ /* 0x000fe200078e00ff */
[----:B------:R-:W-:Y:S06]  /*13dc0*/  @P2 BRA `(.L_x_802) ;  /* 0x00000000001c2947 */ /* 0x000fec0003800000 */
[----:B------:R-:W2:Y:S01]  /*13dd0*/  S2R R7, SR_TID.X ;  /* 0x0000000000077919 */ /* 0x000ea20000002100 */
[----:B------:R-:W-:-:S04]  /*13de0*/  IMAD.MOV.U32 R6, RZ, RZ, 0x10000 ;  /* 0x00010000ff067424 */ /* 0x000fc800078e00ff */
[----:B------:R3:W-:Y:S01]  /*13df0*/  SYNCS.ARRIVE.TRANS64 RZ, [R5+URZ+0x28cb0], R6 ;  /* 0x028cb00605ff79a7 */ /* 0x0007e2000800003f */
[----:B--2---:R-:W-:-:S04]  /*13e00*/  LOP3.LUT R7, R7, 0x1f, RZ, 0xc0, !PT ;  /* 0x0000001f07077812 */ /* 0x004fc800078ec0ff */
[----:B------:R-:W-:-:S13]  /*13e10*/  ISETP.NE.AND P0, PT, R7, RZ, PT ;  /* 0x000000ff0700720c */ /* 0x000fda0003f05270 */
[----:B---3--:R-:W-:Y:S05]  /*13e20*/  @!P0 BRA `(.L_x_802) ;  /* 0x0000000000048947 */ /* 0x008fea0003800000 */
[----:B------:R-:W-:Y:S01]  /*13e30*/  BPT.TRAP 0x1 ;  /* 0x000000040000795c */ /* 0x000fe20000300000 */
.L_x_802:
[----:B------:R-:W-:Y:S05]  /*13e40*/  BSYNC B2 ;  /* 0x0000000000027941 */ /* 0x000fea0003800000 */
.L_x_801:
[----:B------:R-:W2:Y:S01]  /*13e50*/  LDL R6, [R1+0x10] ;  /* 0x0000100001067983 */ /* 0x000ea20000100800 */
[----:B------:R-:W-:Y:S01]  /*13e60*/  R2UR UR10, R11 ;  /* 0x000000000b0a72ca */ /* 0x000fe200000e0000 */
[----:B------:R-:W-:Y:S01]  /*13e70*/  UIADD3 UR4, UP0, UR40, 0x670, URZ ;  /* 0x0000067028047890 */ /* 0x000fe2000ff1e03f */
[----:B------:R-:W-:Y:S01]  /*13e80*/  R2UR UR6, R12 ;  /* 0x000000000c0672ca */ /* 0x000fe200000e0000 */
[----:B01----:R-:W-:Y:S01]  /*13e90*/  VIADD R5, R5, 0x28cb0 ;  /* 0x00028cb005057836 */ /* 0x003fe20000000000 */
[----:B------:R-:W-:Y:S01]  /*13ea0*/  R2UR UR7, R13 ;  /* 0x000000000d0772ca */ /* 0x000fe200000e0000 */
[----:B------:R-:W-:Y:S01]  /*13eb0*/  UIADD3.X UR5, URZ, UR41, URZ, UP0, !UPT ;  /* 0x000000293f057290 */ /* 0x000fe200087fe43f */
[----:B------:R-:W-:Y:S01]  /*13ec0*/  PLOP3.LUT P0, PT, PT, PT, PT, 0x80, 0x0 ;  /* 0x000000000000781c */ /* 0x000fe20003f0f070 */
[----:B--2---:R-:W-:-:S04]  /*13ed0*/  IMAD R6, R6, 0x10000, R18 ;  /* 0x0001000006067824 */ /* 0x004fc800078e0212 */
[----:B------:R-:W-:-:S08]  /*13ee0*/  VIADD R7, R6, 0x400 ;  /* 0x0000040006077836 */ /* 0x000fd00000000000 */
.L_x_803:
        /* <DEDUP_REMOVED lines=15> */
.L_x_804:
        /* <DEDUP_REMOVED lines=15> */
.L_x_805:
        /* <DEDUP_REMOVED lines=15> */
.L_x_806:
        /* <DEDUP_REMOVED lines=15> */
.L_x_807:
        /* <DEDUP_REMOVED lines=15> */
.L_x_808:
        /* <DEDUP_REMOVED lines=15> */
.L_x_809:
        /* <DEDUP_REMOVED lines=15> */
.L_x_810:
        /* <DEDUP_REMOVED lines=10> */
.L_x_793:
[----:B------:R-:W-:Y:S05]  /*14620*/  BSYNC B1 ;  /* 0x0000000000017941 */ /* 0x000fea0003800000 */
.L_x_792:
[----:B------:R-:W2:Y:S04]  /*14630*/  LDL.LU R9, [R1+0x10] ;  /* 0x0000100001097983 */ /* 0x000ea80000300800 */
[----:B------:R-:W3:Y:S01]  /*14640*/  LDL.LU R7, [R1+0x18] ;  /* 0x0000180001077983 */ /* 0x000ee20000300800 */
[----:B0-----:R-:W-:Y:S01]  /*14650*/  VIADD R4, R8, 0xfffffffe ;  /* 0xfffffffe08047836 */ /* 0x001fe20000000000 */
[----:B------:R-:W-:-:S04]  /*14660*/  PLOP3.LUT P0, PT, PT, PT, PT, 0x8, 0x0 ;  /* 0x000000000000781c */ /* 0x000fc80003f0e170 */
[----:B------:R-:W-:Y:S01]  /*14670*/  ISETP.GE.AND P3, PT, R4, R3, PT ;  /* 0x000000030400720c */ /* 0x000fe20003f66270 */
[----:B--2---:R-:W-:-:S05]  /*14680*/  VIADD R5, R9, 0x1 ;  /* 0x0000000109057836 */ /* 0x004fca0000000000 */
[----:B------:R-:W-:-:S04]  /*14690*/  ISETP.NE.AND P2, PT, R5, 0x2, PT ;  /* 0x000000020500780c */ /* 0x000fc80003f45270 */
[----:B------:R-:W-:Y:S02]  /*146a0*/  SEL R6, RZ, 0x1, P2 ;  /* 0x00000001ff067807 */ /* 0x000fe40001000000 */
[----:B------:R-:W-:Y:S02]  /*146b0*/  SEL R5, R5, RZ, P2 ;  /* 0x000000ff05057207 */ /* 0x000fe40001000000 */
[----:B---3--:R-:W-:-:S03]  /*146c0*/  LOP3.LUT R7, R7, R6, RZ, 0x3c, !PT ;  /* 0x0000000607077212 */ /* 0x008fc600078e3cff */
[----:B------:R1:W-:Y:S04]  /*146d0*/  STL [R1+0x10], R5 ;  /* 0x0000100501007387 */ /* 0x0003e80000100800 */
[----:B------:R1:W-:Y:S01]  /*146e0*/  STL [R1+0x18], R7 ;  /* 0x0000180701007387 */ /* 0x0003e20000100800 */
[----:B------:R-:W-:Y:S05]  /*146f0*/  @!P3 BRA `(.L_x_786) ;  /* 0x0000000c0020b947 */ /* 0x000fea0003800000 */
.L_x_830:
[----:B------:R-:W-:Y:S05]  /*14700*/  YIELD ;  /* 0x0000000000007946 */ /* 0x000fea0003800000 */
[----:B------:R-:W-:Y:S04]  /*14710*/  BSSY B1, `(.L_x_811) ;  /* 0x00000ba000017945 */ /* 0x000fe80003800000 */
[----:B--2---:R-:W-:Y:S05]  /*14720*/  @!P6 BRA `(.L_x_812) ;  /* 0x0000000800e0e947 */ /* 0x004fea0003800000 */
[----:B-1----:R-:W2:Y:S04]  /*14730*/  LDL R5, [R1+0x10] ;  /* 0x0000100001057983 */ /* 0x002ea80000100800 */
[----:B------:R-:W3:Y:S01]  /*14740*/  LDL R6, [R1+0x18] ;  /* 0x0000180001067983 */ /* 0x000ee20000100800 */
[----:B------:R-:W-:Y:S01]  /*14750*/  BSSY B2, `(.L_x_813) ;  /* 0x0000008000027945 */ /* 0x000fe20003800000 */
[----:B------:R-:W0:Y:S02]  /*14760*/  S2R R7, SR_TID.X ;  /* 0x0000000000077919 */ /* 0x000e240000002100 */
[----:B0-----:R-:W-:-:S04]  /*14770*/  LOP3.LUT R7, R7, 0x7f, RZ, 0xc0, !PT ;  /* 0x0000007f07077812 */ /* 0x001fc800078ec0ff */
[----:B------:R-:W-:Y:S01]  /*14780*/  ISETP.NE.AND P3, PT, R7, RZ, PT ;  /* 0x000000ff0700720c */ /* 0x000fe20003f65270 */
[----:B--2---:R-:W-:Y:S01]  /*14790*/  IMAD R5, R5, 0x8, R18 ;  /* 0x0000000805057824 */ /* 0x004fe200078e0212 */
[----:B---3--:R-:W-:-:S04]  /*147a0*/  SHF.L.U32 R6, R6, 0x1f, RZ ;  /* 0x0000001f06067819 */ /* 0x008fc800000006ff */
[----:B------:R-:W0:Y:S02]  /*147b0*/  SYNCS.PHASECHK.TRANS64.TRYWAIT P2, [R5+URZ+0x28ca0], R6 ;  /* 0x028ca006050075a7 */ /* 0x000e24000804017f */
[----:B0-----:R-:W-:Y:S05]  /*147c0*/  @!P2 BRA `(.L_x_814) ;  /* 0x000000740014a947 */ /* 0x001fea0003800000 */
.L_x_983:
[----:B------:R-:W-:Y:S05]  /*147d0*/  BSYNC B2 ;  /* 0x0000000000027941 */ /* 0x000fea0003800000 */
.L_x_813:
        /* <DEDUP_REMOVED lines=9> */
.L_x_816:
[----:B------:R-:W-:Y:S05]  /*14870*/  BSYNC B2 ;  /* 0x0000000000027941 */ /* 0x000fea0003800000 */
.L_x_815:
[----:B------:R-:W2:Y:S01]  /*14880*/  LDL R7, [R1+0x10] ;  /* 0x0000100001077983 */ /* 0x000ea20000100800 */
[----:B------:R-:W-:Y:S01]  /*14890*/  IMAD.MOV.U32 R11, RZ, RZ, RZ ;  /* 0x000000ffff0b7224 */ /* 0x000fe200078e00ff */
[----:B------:R-:W-:Y:S01]  /*148a0*/  UIADD3 UR4, UP0, UR40, 0x570, URZ ;  /* 0x0000057028047890 */ /* 0x000fe2000ff1e03f */
[----:B------:R-:W-:Y:S01]  /*148b0*/  PLOP3.LUT P2, PT, PT, PT, PT, 0x80, 0x0 ;  /* 0x000000000000781c */ /* 0x000fe20003f4f070 */
[----:B------:R-:W-:Y:S01]  /*148c0*/  IMAD R8, R4, 0x40, R0 ;  /* 0x0000004004087824 */ /* 0x000fe200078e0200 */
[----:B------:R-:W-:Y:S01]  /*148d0*/  UMOV UR6, 0x0 ;  /* 0x0000000000067882 */ /* 0x000fe20000000000 */
[----:B------:R-:W-:Y:S01]  /*148e0*/  R2UR UR10, R11 ;  /* 0x000000000b0a72ca */ /* 0x000fe200000e0000 */
[----:B------:R-:W-:Y:S01]  /*148f0*/  VIADD R9, R5, 0x28c90 ;  /* 0x00028c9005097836 */ /* 0x000fe20000000000 */
[----:B------:R-:W-:Y:S01]  /*14900*/  UIADD3.X UR5, URZ, UR41, URZ, UP0, !UPT ;  /* 0x000000293f057290 */ /* 0x000fe200087fe43f */
[----:B------:R-:W-:Y:S01]  /*14910*/  UMOV UR7, 0x12f00000 ;  /* 0x12f0000000077882 */ /* 0x000fe20000000000 */
[----:B--2---:R-:W-:-:S04]  /*14920*/  IMAD R7, R7, 0x2000, R18 ;  /* 0x0000200007077824 */ /* 0x004fc800078e0212 */
[----:B------:R-:W-:-:S07]  /*14930*/  VIADD R7, R7, 0x22400 ;  /* 0x0002240007077836 */ /* 0x000fce0000000000 */
.L_x_817:
        /* <DEDUP_REMOVED lines=13> */
.L_x_984:
[----:B------:R-:W-:Y:S05]  /*14a10*/  BSYNC B2 ;  /* 0x0000000000027941 */ /* 0x000fea0003800000 */
.L_x_818:
[----:B------:R-:W-:Y:S01]  /*14a20*/  BSSY B2, `(.L_x_820) ;  /* 0x000000b000027945 */ /* 0x000fe20003800000 */
[----:B------:R-:W-:Y:S02]  /*14a30*/  IMAD.MOV.U32 R12, RZ, RZ, 0x0 ;  /* 0x00000000ff0c7424 */ /* 0x000fe400078e00ff */
[----:B------:R-:W-:Y:S01]  /*14a40*/  IMAD.MOV.U32 R13, RZ, RZ, 0x12f00000 ;  /* 0x12f00000ff0d7424 */ /* 0x000fe200078e00ff */
[----:B------:R-:W-:Y:S06]  /*14a50*/  @P3 BRA `(.L_x_821) ;  /* 0x00000000001c3947 */ /* 0x000fec0003800000 */
[----:B------:R-:W2:Y:S01]  /*14a60*/  S2R R7, SR_TID.X ;  /* 0x0000000000077919 */ /* 0x000ea20000002100 */
[----:B01----:R-:W-:-:S04]  /*14a70*/  IMAD.MOV.U32 R6, RZ, RZ, 0x10000 ;  /* 0x00010000ff067424 */ /* 0x003fc800078e00ff */
[----:B------:R3:W-:Y:S01]  /*14a80*/  SYNCS.ARRIVE.TRANS64 RZ, [R5+URZ+0x28cb0], R6 ;  /* 0x028cb00605ff79a7 */ /* 0x0007e2000800003f */
[----:B--2---:R-:W-:-:S04]  /*14a90*/  LOP3.LUT R7, R7, 0x1f, RZ, 0xc0, !PT ;  /* 0x0000001f07077812 */ /* 0x004fc800078ec0ff */
[----:B------:R-:W-:-:S13]  /*14aa0*/  ISETP.NE.AND P2, PT, R7, RZ, PT ;  /* 0x000000ff0700720c */ /* 0x000fda0003f45270 */
[----:B---3--:R-:W-:Y:S05]  /*14ab0*/  @!P2 BRA `(.L_x_821) ;  /* 0x000000000004a947 */ /* 0x008fea0003800000 */
[----:B------:R-:W-:Y:S01]  /*14ac0*/  BPT.TRAP 0x1 ;  /* 0x000000040000795c */ /* 0x000fe20000300000 */
.L_x_821:
[----:B------:R-:W-:Y:S05]  /*14ad0*/  BSYNC B2 ;  /* 0x0000000000027941 */ /* 0x000fea0003800000 */
.L_x_820:
[----:B01----:R-:W2:Y:S01]  /*14ae0*/  LDL R6, [R1+0x10] ;  /* 0x0000100001067983 */ /* 0x003ea20000100800 */
[----:B------:R-:W-:Y:S01]  /*14af0*/  R2UR UR10, R11 ;  /* 0x000000000b0a72ca */ /* 0x000fe200000e0000 */
[----:B------:R-:W-:Y:S01]  /*14b00*/  UIADD3 UR4, UP0, UR40, 0x670, URZ ;  /* 0x0000067028047890 */ /* 0x000fe2000ff1e03f */
[----:B------:R-:W-:Y:S01]  /*14b10*/  R2UR UR6, R12 ;  /* 0x000000000c0672ca */ /* 0x000fe200000e0000 */
[----:B------:R-:W-:Y:S01]  /*14b20*/  VIADD R5, R5, 0x28cb0 ;  /* 0x00028cb005057836 */ /* 0x000fe20000000000 */
[----:B------:R-:W-:Y:S01]  /*14b30*/  R2UR UR7, R13 ;  /* 0x000000000d0772ca */ /* 0x000fe200000e0000 */
[----:B------:R-:W-:Y:S01]  /*14b40*/  UIADD3.X UR5, URZ, UR41, URZ, UP0, !UPT ;  /* 0x000000293f057290 */ /* 0x000fe200087fe43f */
[----:B------:R-:W-:Y:S01]  /*14b50*/  PLOP3.LUT P2, PT, PT, PT, PT, 0x80, 0x0 ;  /* 0x000000000000781c */ /* 0x000fe20003f4f070 */
[----:B--2---:R-:W-:-:S04]  /*14b60*/  IMAD R6, R6, 0x10000, R18 ;  /* 0x0001000006067824 */ /* 0x004fc800078e0212 */
[----:B------:R-:W-:-:S08]  /*14b70*/  VIADD R7, R6, 0x400 ;  /* 0x0000040006077836 */ /* 0x000fd00000000000 */
.L_x_822:
        /* <DEDUP_REMOVED lines=15> */
.L_x_823:
        /* <DEDUP_REMOVED lines=15> */
.L_x_824:
        /* <DEDUP_REMOVED lines=15> */
.L_x_825:
        /* <DEDUP_REMOVED lines=15> */
.L_x_826:
        /* <DEDUP_REMOVED lines=15> */
.L_x_827:
        /* <DEDUP_REMOVED lines=15> */
.L_x_828:
        /* <DEDUP_REMOVED lines=15> */
.L_x_829:
        /* <DEDUP_REMOVED lines=10> */
.L_x_812:
[----:B------:R-:W-:Y:S05]  /*152b0*/  BSYNC B1 ;  /* 0x0000000000017941 */ /* 0x000fea0003800000 */
.L_x_811:
[----:B------:R-:W2:Y:S04]  /*152c0*/  LDL.LU R9, [R1+0x10] ;  /* 0x0000100001097983 */ /* 0x000ea80000300800 */
[----:B-1----:R-:W3:Y:S01]  /*152d0*/  LDL.LU R7, [R1+0x18] ;  /* 0x0000180001077983 */ /* 0x002ee20000300800 */
[C---:B------:R-:W-:Y:S01]  /*152e0*/  ISETP.GT.AND P3, PT, R4.reuse, R3, PT ;  /* 0x000000030400720c */ /* 0x040fe20003f64270 */
[----:B------:R-:W-:Y:S02]  /*152f0*/  VIADD R4, R4, 0xffffffff ;  /* 0xffffffff04047836 */ /* 0x000fe40000000000 */
[----:B--2---:R-:W-:-:S05]  /*15300*/  VIADD R5, R9, 0x1 ;  /* 0x0000000109057836 */ /* 0x004fca0000000000 */
[----:B------:R-:W-:-:S04]  /*15310*/  ISETP.NE.AND P2, PT, R5, 0x2, PT ;  /* 0x000000020500780c */ /* 0x000fc80003f45270 */
[----:B------:R-:W-:Y:S02]  /*15320*/  SEL R6, RZ, 0x1, P2 ;  /* 0x00000001ff067807 */ /* 0x000fe40001000000 */
[----:B------:R-:W-:Y:S02]  /*15330*/  SEL R5, R5, RZ, P2 ;  /* 0x000000ff05057207 */ /* 0x000fe40001000000 */
[----:B---3--:R-:W-:-:S05]  /*15340*/  LOP3.LUT R7, R7, R6, RZ, 0x3c, !PT ;  /* 0x0000000607077212 */ /* 0x008fca00078e3cff */
[----:B------:R2:W-:Y:S04]  /*15350*/  STL [R1+0x18], R7 ;  /* 0x0000180701007387 */ /* 0x0005e80000100800 */
[----:B------:R2:W-:Y:S01]  /*15360*/  STL [R1+0x10], R5 ;  /* 0x0000100501007387 */ /* 0x0005e20000100800 */
[----:B------:R-:W-:Y:S05]  /*15370*/  @P3 BRA `(.L_x_830) ;  /* 0xfffffff000e03947 */ /* 0x000fea000383ffff */
.L_x_786:
[----:B------:R-:W-:Y:S05]  /*15380*/  BSYNC B0 ;  /* 0x0000000000007941 */ /* 0x000fea0003800000 */
.L_x_785:
[----:B-12---:R1:W5:Y:S01]  /*15390*/  LDL R7, [R1+0x34] ;  /* 0x0000340001077983 */ /* 0x0063620000100800 */
[----:B------:R-:W-:Y:S05]  /*153a0*/  @!P0 WARPSYNC.ALL ;  /* 0x0000000000008948 */ /* 0x000fea0003800000 */
[----:B------:R1:W-:Y:S01]  /*153b0*/  STL [R1+0x3c], RZ ;  /* 0x00003cff01007387 */ /* 0x0003e20000100800 */
[----:B------:R-:W-:Y:S01]  /*153c0*/  BSSY B0, `(.L_x_831) ;  /* 0x0000020000007945 */ /* 0x000fe20003800000 */
[----:B------:R-:W-:Y:S06]  /*153d0*/  @!P0 BAR.SYNC.DEFER_BLOCKING 0xc, 0x180 ;  /* 0x0306000000008b1d */ /* 0x000fec0000010000 */
[----:B-1----:R-:W-:Y:S05]  /*153e0*/  @!P1 BRA `(.L_x_832) ;  /* 0x0000000000749947 */ /* 0x002fea0003800000 */
        /* <DEDUP_REMOVED lines=10> */
[----:B------:R-:W-:Y:S01]  /*15490*/  IMAD.HI.U32 R6, R3, R4, R2 ;  /* 0x0000000403067227 */ /* 0x000fe200078e0002 */
[----:B------:R-:W-:Y:S02]  /*154a0*/  IABS R2, R10 ;  /* 0x0000000a00027213 */ /* 0x000fe40000000000 */
[----:B-----5:R-:W-:-:S03]  /*154b0*/  IADD3 R4, R7, -0x1, R10 ;  /* 0xffffffff07047810 */ /* 0x020fc60007ffe00a */
        /* <DEDUP_REMOVED lines=15> */
[----:B------:R1:W-:Y:S02]  /*155b0*/  STL [R1+0x3c], R2 ;  /* 0x00003c0201007387 */ /* 0x0003e40000100800 */
.L_x_832:
[----:B------:R-:W-:Y:S05]  /*155c0*/  BSYNC B0 ;  /* 0x0000000000007941 */ /* 0x000fea0003800000 */
.L_x_831:
[----:B------:R-:W2:Y:S04]  /*155d0*/  LDL R0, [R1+0x3c] ;  /* 0x00003c0001007983 */ /* 0x000ea80000100800 */
[----:B-1----:R-:W2:Y:S01]  /*155e0*/  LDL R2, [R1+0x5c] ;  /* 0x00005c0001027983 */ /* 0x002ea20000100800 */
[----:B------:R-:W-:Y:S01]  /*155f0*/  BSSY B7, `(.L_x_833) ;  /* 0x00004b1000077945 */ /* 0x000fe20003800000 */
[----:B--2---:R-:W-:-:S05]  /*15600*/  IMAD R2, R2, R0, RZ ;  /* 0x0000000002027224 */ /* 0x004fca00078e02ff */
[----:B-----5:R-:W-:Y:S01]  /*15610*/  VIADDMNMX R0, R2, R0, R7, PT ;  /* 0x0000000002007246 */ /* 0x020fe20003800107 */
[----:B------:R1:W-:Y:S03]  /*15620*/  STL [R1+0x24], R2 ;  /* 0x0000240201007387 */ /* 0x0003e60000100800 */
[----:B------:R-:W-:Y:S01]  /*15630*/  ISETP.GT.AND P0, PT, R0, R2, PT ;  /* 0x000000020000720c */ /* 0x000fe20003f04270 */
[----:B------:R1:W-:-:S12]  /*15640*/  STL [R1+0x38], R0 ;  /* 0x0000380001007387 */ /* 0x0003d80000100800 */
[----:B-1----:R-:W-:Y:S05]  /*15650*/  @P0 BRA `(.L_x_834) ;  /* 0x0000000000480947 */ /* 0x002fea0003800000 */
[----:B------:R-:W1:Y:S02]  /*15660*/  S2R R0, SR_TID.X ;  /* 0x0000000000007919 */ /* 0x000e640000002100 */
[----:B-1----:R-:W-:-:S04]  /*15670*/  LOP3.LUT R0, R0, 0x7f, RZ, 0xc0, !PT ;  /* 0x0000007f00007812 */ /* 0x002fc800078ec0ff */
[----:B------:R-:W-:-:S13]  /*15680*/  ISETP.NE.AND P0, PT, R0, RZ, PT ;  /* 0x000000ff0000720c */ /* 0x000fda0003f05270 */
[----:B------:R-:W-:Y:S05]  /*15690*/  @P0 BRA `(.L_x_835) ;  /* 0x0000004800980947 */ /* 0x000fea0003800000 */
[----:B------:R-:W1:Y:S01]  /*156a0*/  S2R R5, SR_LANEID ;  /* 0x0000000000057919 */ /* 0x000e620000000000 */
[----:B------:R-:W-:Y:S01]  /*156b0*/  VOTEU.ANY UR4, UPT, PT ;  /* 0x0000000000047886 */ /* 0x000fe200038e0100 */
[----:B------:R-:W2:Y:S01]  /*156c0*/  LDC.64 R2, c[0x0][0xc60] ;  /* 0x00031800ff027b82 */ /* 0x000ea20000000a00 */
[----:B------:R-:W1:Y:S02]  /*156d0*/  FLO.U32 R0, UR4 ;  /* 0x0000000400007d00 */ /* 0x000e6400080e0000 */
[----:B-1----:R-:W-:-:S06]  /*156e0*/  ISETP.EQ.U32.AND P0, PT, R0, R5, PT ;  /* 0x000000050000720c */ /* 0x002fcc0003f02070 */
[----:B------:R-:W2:Y:S07]  /*156f0*/  POPC R5, UR4 ;  /* 0x0000000400057d09 */ /* 0x000eae0008000000 */
[----:B--2---:R-:W2:Y:S01]  /*15700*/  @P0 ATOMG.E.ADD.STRONG.GPU PT, R3, desc[UR42][R2.64], R5 ;  /* 0x00000005020309a8 */ /* 0x004ea200081ee1ea */
[----:B------:R-:W1:Y:S02]  /*15710*/  S2R R4, SR_LTMASK ;  /* 0x0000000000047919 */ /* 0x000e640000003900 */
[----:B-1----:R-:W-:-:S04]  /*15720*/  LOP3.LUT R4, R4, UR4, RZ, 0xc0, !PT ;  /* 0x0000000404047c12 */ /* 0x002fc8000f8ec0ff */
[----:B------:R-:W1:Y:S01]  /*15730*/  POPC R7, R4 ;  /* 0x0000000400077309 */ /* 0x000e620000000000 */
[----:B--2---:R-:W1:Y:S02]  /*15740*/  SHFL.IDX PT, R0, R3, R0, 0x1f ;  /* 0x00001f0003007589 */ /* 0x004e6400000e0000 */
[----:B-1----:R-:W-:-:S05]  /*15750*/  IADD3 R0, R0, UR37, R7 ;  /* 0x0000002500007c10 */ /* 0x002fca000fffe007 */
[----:B------:R1:W-:Y:S01]  /*15760*/  STL [R1], R0 ;  /* 0x0000000001007387 */ /* 0x0003e20000100800 */
[----:B------:R-:W-:Y:S05]  /*15770*/  BRA `(.L_x_835) ;  /* 0x0000004800607947 */ /* 0x000fea0003800000 */
.L_x_834:
        /* <DEDUP_REMOVED lines=13> */
[----:B------:R-:W-:Y:S02]  /*15850*/  IMAD.U32 R10, RZ, RZ, UR4 ;  /* 0x00000004ff0a7e24 */ /* 0x000fe4000f8e00ff */
[----:B------:R-:W-:Y:S02]  /*15860*/  IMAD.U32 R11, RZ, RZ, UR5 ;  /* 0x00000005ff0b7e24 */ /* 0x000fe4000f8e00ff */
[----:B------:R-:W-:Y:S02]  /*15870*/  IMAD.MOV.U32 R8, RZ, RZ, 0x70 ;  /* 0x00000070ff087424 */ /* 0x000fe400078e00ff */
[----:B0-----:R-:W-:Y:S02]  /*15880*/  IMAD.MOV.U32 R12, RZ, RZ, 0x1 ;  /* 0x00000001ff0c7424 */ /* 0x001fe400078e00ff */
[----:B------:R-:W-:-:S07]  /*15890*/  IMAD.MOV.U32 R13, RZ, RZ, RZ ;  /* 0x000000ffff0d7224 */ /* 0x000fce00078e00ff */
[----:B------:R-:W-:-:S07]  /*158a0*/  LEPC R20, `(.L_x_837) ;  /* 0x000000001014794e */ /* 0x000fce0000000000 */
[----:B-1----:R-:W-:Y:S05]  /*158b0*/  CALL.ABS.NOINC R2 ;  /* 0x0000000002007343 */ /* 0x002fea0003c00000 */
.L_x_837:
[----:B------:R-:W-:Y:S05]  /*158c0*/  BSYNC B6 ;  /* 0x0000000000067941 */ /* 0x000fea0003800000 */
.L_x_836:
        /* <DEDUP_REMOVED lines=8> */
[----:B------:R1:W2:Y:S01]  /*15950*/  LDC.64 R2, c[0x4][R0] ;  /* 0x0100000000027b82 */ /* 0x0002a20000000a00 */
[----:B------:R-:W-:Y:S02]  /*15960*/  IMAD.U32 R4, RZ, RZ, UR6 ;  /* 0x00000006ff047e24 */ /* 0x000fe4000f8e00ff */
[----:B------:R-:W-:Y:S02]  /*15970*/  IMAD.U32 R5, RZ, RZ, UR7 ;  /* 0x00000007ff057e24 */ /* 0x000fe4000f8e00ff */
[----:B------:R-:W-:Y:S02]  /*15980*/  IMAD.U32 R6, RZ, RZ, UR8 ;  /* 0x00000008ff067e24 */ /* 0x000fe4000f8e00ff */
[----:B------:R-:W-:-:S02]  /*15990*/  IMAD.U32 R7, RZ, RZ, UR9 ;  /* 0x00000009ff077e24 */ /* 0x000fc4000f8e00ff */
[----:B------:R-:W-:Y:S02]  /*159a0*/  IMAD.U32 R10, RZ, RZ, UR4 ;  /* 0x00000004ff0a7e24 */ /* 0x000fe4000f8e00ff */
[----:B------:R-:W-:Y:S02]  /*159b0*/  IMAD.U32 R11, RZ, RZ, UR5 ;  /* 0x00000005ff0b7e24 */ /* 0x000fe4000f8e00ff */
[----:B------:R-:W-:Y:S02]  /*159c0*/  IMAD.MOV.U32 R8, RZ, RZ, 0x70 ;  /* 0x00000070ff087424 */ /* 0x000fe400078e00ff */
[----:B0-----:R-:W-:Y:S02]  /*159d0*/  IMAD.MOV.U32 R12, RZ, RZ, 0x1 ;  /* 0x00000001ff0c7424 */ /* 0x001fe400078e00ff */
[----:B-1----:R-:W-:-:S07]  /*159e0*/  IMAD.MOV.U32 R13, RZ, RZ, RZ ;  /* 0x000000ffff0d7224 */ /* 0x002fce00078e00ff */
[----:B------:R-:W-:-:S07]  /*159f0*/  LEPC R20, `(.L_x_840) ;  /* 0x000000001014794e */ /* 0x000fce0000000000 */
[----:B--2---:R-:W-:Y:S05]  /*15a00*/  CALL.ABS.NOINC R2 ;  /* 0x0000000002007343 */ /* 0x004fea0003c00000 */
.L_x_840:
        /* <DEDUP_REMOVED lines=16> */
.L_x_839:
[----:B------:R-:W-:Y:S05]  /*15b10*/  BSYNC B6 ;  /* 0x0000000000067941 */ /* 0x000fea0003800000 */
.L_x_838:
[----:B------:R-:W2:Y:S01]  /*15b20*/  LDL.LU R4, [R1+0x1c] ;  /* 0x00001c0001047983 */ /* 0x000ea20000300800 */
[----:B------:R-:W-:-:S03]  /*15b30*/  ULDC.64 UR4, c[0x0][0x9f8] ;  /* 0x00027e0000047ab9 */ /* 0x000fc60000000a00 */
[----:B------:R-:W3:Y:S01]  /*15b40*/  LDL R7, [R1+0x8] ;  /* 0x0000080001077983 */ /* 0x000ee20000100800 */
[----:B------:R-:W-:-:S03]  /*15b50*/  ISETP.NE.U32.AND P0, PT, RZ, UR4, PT ;  /* 0x00000004ff007c0c */ /* 0x000fc6000bf05070 */
[----:B------:R-:W4:Y:S01]  /*15b60*/  LDL R0, [R1+0x38] ;  /* 0x0000380001007983 */ /* 0x000f220000100800 */
[----:B------:R-:W-:-:S13]  /*15b70*/  ISETP.NE.AND.EX P0, PT, RZ, UR5, PT, P0 ;  /* 0x00000005ff007c0c */ /* 0x000fda000bf05300 */
[----:B------:R-:W-:-:S04]  /*15b80*/  @P0 IADD3 R2, P1, R17, UR4, RZ ;  /* 0x0000000411020c10 */ /* 0x000fc8000ff3e0ff */
[----:B--2---:R-:W-:Y:S01]  /*15b90*/  @P0 IADD3.X R3, R4, UR5, RZ, P1, !PT ;  /* 0x0000000504030c10 */ /* 0x004fe20008ffe4ff */
[----:B------:R-:W-:-:S04]  /*15ba0*/  ULDC.64 UR4, c[0x0][0xa08] ;  /* 0x0002820000047ab9 */ /* 0x000fc80000000a00 */
[----:B---3--:R1:W2:Y:S02]  /*15bb0*/  @P0 LDG.E R7, desc[UR42][R2.64] ;  /* 0x0000002a02070981 */ /* 0x0082a4000c1e1900 */
[----:B-1----:R-:W1:Y:S01]  /*15bc0*/  LDC.64 R2, c[0x0][0x418] ;  /* 0x00010600ff027b82 */ /* 0x002e620000000a00 */
[----:B----4-:R-:W-:Y:S01]  /*15bd0*/  VIADD R0, R0, 0xffffffff ;  /* 0xffffffff00007836 */ /* 0x010fe20000000000 */
        /* <DEDUP_REMOVED lines=11> */
[----:B0-----:R0:W1:Y:S02]  /*15c90*/  SHFL.IDX PT, R14, R4, RZ, 0x1f ;  /* 0x00001fff040e7589 */ /* 0x00106400000e0000 */
.L_x_987:
[----:B0-----:R-:W2:Y:S01]  /*15ca0*/  LDL.LU R4, [R1+0x28] ;  /* 0x0000280001047983 */ /* 0x001ea20000300800 */
[----:B------:R-:W-:Y:S02]  /*15cb0*/  PLOP3.LUT P1, PT, PT, PT, PT, 0x8, 0x0 ;  /* 0x000000000000781c */ /* 0x000fe40003f2e170 */
[----:B-1----:R-:W-:Y:S01]  /*15cc0*/  ISETP.NE.AND P0, PT, R14, RZ, PT ;  /* 0x000000ff0e00720c */ /* 0x002fe20003f05270 */
[----:B------:R0:W-:Y:S01]  /*15cd0*/  STL [R1+0x30], R0 ;  /* 0x0000300001007387 */ /* 0x0001e20000100800 */
[----:B--2---:R-:W-:-:S09]  /*15ce0*/  LOP3.LUT R4, R4, 0xfffffffe, RZ, 0xc0, !PT ;  /* 0xfffffffe04047812 */ /* 0x004fd200078ec0ff */
[----:B------:R-:W-:-:S05]  /*15cf0*/  @P1 LOP3.LUT R4, R4, 0x1, RZ, 0xfc, !PT ;  /* 0x0000000104041812 */ /* 0x000fca00078efcff */
[----:B------:R0:W-:Y:S01]  /*15d00*/  STL [R1+0x28], R4 ;  /* 0x0000280401007387 */ /* 0x0001e20000100800 */
[----:B------:R-:W-:Y:S05]  /*15d10*/  @P0 BRA `(.L_x_842) ;  /* 0x00000004000c0947 */ /* 0x000fea0003800000 */
[----:B------:R-:W-:-:S03]  /*15d20*/  UMOV UR4, 0xffffffff ;  /* 0xffffffff00047882 */ /* 0x000fc60000000000 */
[----:B------:R-:W-:Y:S05]  /*15d30*/  BRA.DIV UR4, `(.L_x_843) ;  /* 0x0000006204147947 */ /* 0x000fea000b800000 */
[----:B------:R-:W-:-:S13]  /*15d40*/  ELECT P6, URZ, PT ;  /* 0x00000000003f782f */ /* 0x000fda00038c0000 */
.L_x_990:
[----:B------:R-:W-:Y:S05]  /*15d50*/  @!P6 BRA `(.L_x_842) ;  /* 0x0000000000fce947 */ /* 0x000fea0003800000 */
[----:B------:R-:W-:-:S04]  /*15d60*/  ISETP.NE.U32.AND P0, PT, R2, RZ, PT ;  /* 0x000000ff0200720c */ /* 0x000fc80003f05070 */
[----:B------:R-:W-:-:S13]  /*15d70*/  ISETP.NE.AND.EX P0, PT, R3, RZ, PT, P0 ;  /* 0x000000ff0300720c */ /* 0x000fda0003f05300 */
[----:B------:R-:W-:Y:S05]  /*15d80*/  @!P0 BRA `(.L_x_844) ;  /* 0x0000000000508947 */ /* 0x000fea0003800000 */
[----:B------:R-:W1:Y:S01]  /*15d90*/  LDC R6, c[0x0][0x43c] ;  /* 0x00010f00ff067b82 */ /* 0x000e620000000800 */
[----:B------:R-:W-:Y:S01]  /*15da0*/  IMAD.MOV.U32 R9, RZ, RZ, R0 ;  /* 0x000000ffff097224 */ /* 0x000fe200078e0000 */
[----:B------:R-:W-:-:S03]  /*15db0*/  ULDC.64 UR4, c[0x0][0x428] ;  /* 0x00010a0000047ab9 */ /* 0x000fc60000000a00 */
[----:B0-----:R-:W-:Y:S01]  /*15dc0*/  IMAD.MOV.U32 R0, RZ, RZ, R9 ;  /* 0x000000ffff007224 */ /* 0x001fe200078e0009 */
[----:B-1----:R-:W-:-:S13]  /*15dd0*/  ISETP.NE.AND P0, PT, R6, 0x1, PT ;  /* 0x000000010600780c */ /* 0x002fda0003f05270 */
[----:B------:R-:W0:Y:S02]  /*15de0*/  @P0 LDC.64 R4, c[0x0][0x440] ;  /* 0x00011000ff040b82 */ /* 0x000e240000000a00 */
[----:B0-----:R-:W-:-:S05]  /*15df0*/  @P0 IMAD.HI.U32 R4, R9, R4, RZ ;  /* 0x0000000409040227 */ /* 0x001fca00078e00ff */
        /* <DEDUP_REMOVED lines=13> */
.L_x_844:
[----:B-1----:R-:W2:Y:S01]  /*15ed0*/  LDL R2, [R1+0x14] ;  /* 0x0000140001027983 */ /* 0x002ea20000100800 */
[----:B0-----:R-:W-:Y:S01]  /*15ee0*/  IMAD R0, R19, 0x8, R18 ;  /* 0x0000000813007824 */ /* 0x001fe200078e0212 */
[----:B--2---:R-:W-:-:S04]  /*15ef0*/  SHF.L.U32 R2, R2, 0x1f, RZ ;  /* 0x0000001f02027819 */ /* 0x004fc800000006ff */
[----:B------:R-:W0:Y:S02]  /*15f00*/  SYNCS.PHASECHK.TRANS64.TRYWAIT P0, [R0+URZ+0x28c40], R2 ;  /* 0x028c4002000075a7 */ /* 0x000e24000800017f */
[----:B0-----:R-:W-:Y:S05]  /*15f10*/  @!P0 BRA `(.L_x_845) ;  /* 0x0000005c00bc8947 */ /* 0x001fea0003800000 */
.L_x_991:
[----:B------:R-:W1:Y:S02]  /*15f20*/  S2R R3, SR_TID.X ;  /* 0x0000000000037919 */ /* 0x000e640000002100 */
[----:B-1----:R-:W-:-:S04]  /*15f30*/  LOP3.LUT R3, R3, 0x7f, RZ, 0xc0, !PT ;  /* 0x0000007f03037812 */ /* 0x002fc800078ec0ff */
[----:B------:R-:W-:-:S13]  /*15f40*/  ISETP.NE.AND P0, PT, R3, RZ, PT ;  /* 0x000000ff0300720c */ /* 0x000fda0003f05270 */
        /* <DEDUP_REMOVED lines=8> */
.L_x_846:
[----:B------:R-:W2:Y:S04]  /*15fd0*/  LDL R4, [R1+0x30] ;  /* 0x0000300001047983 */ /* 0x000ea80000100800 */
[----:B------:R-:W3:Y:S04]  /*15fe0*/  LDL R3, [R1+0x20] ;  /* 0x0000200001037983 */ /* 0x000ee80000100800 */
[----:B0-----:R-:W4:Y:S01]  /*15ff0*/  LDL.LU R2, [R1+0x28] ;  /* 0x0000280001027983 */ /* 0x001f220000300800 */
[----:B------:R-:W-:Y:S01]  /*16000*/  R2UR UR9, R0 ;  /* 0x00000000000972ca */ /* 0x000fe200000e0000 */
[----:B------:R-:W-:Y:S01]  /*16010*/  IMAD R0, R19, 0x2000, R18 ;  /* 0x0000200013007824 */ /* 0x000fe200078e0212 */
[----:B------:R-:W-:Y:S01]  /*16020*/  PLOP3.LUT P0, PT, PT, PT, PT, 0x80, 0x0 ;  /* 0x000000000000781c */ /* 0x000fe20003f0f070 */
[----:B------:R-:W-:Y:S01]  /*16030*/  UIADD3 UR6, UP0, UR40, 0x370, URZ ;  /* 0x0000037028067890 */ /* 0x000fe2000ff1e03f */
[----:B------:R-:W-:Y:S01]  /*16040*/  R2UR UR12, R16 ;  /* 0x00000000100c72ca */ /* 0x000fe200000e0000 */
[----:B------:R-:W-:Y:S01]  /*16050*/  UMOV UR5, 0x14f00000 ;  /* 0x14f0000000057882 */ /* 0x000fe20000000000 */
[----:B------:R-:W-:Y:S01]  /*16060*/  R2UR UR8, R0 ;  /* 0x00000000000872ca */ /* 0x000fe200000e0000 */
[----:B------:R-:W-:Y:S01]  /*16070*/  UIADD3.X UR7, URZ, UR41, URZ, UP0, !UPT ;  /* 0x000000293f077290 */ /* 0x000fe200087fe43f */
[----:B-----5:R-:W-:Y:S01]  /*16080*/  R2UR UR13, R17 ;  /* 0x00000000110d72ca */ /* 0x020fe200000e0000 */
[----:B------:R-:W-:-:S04]  /*16090*/  UMOV UR10, URZ ;  /* 0x0000003f000a7c82 */ /* 0x000fc80008000000 */
[----:B------:R-:W-:-:S06]  /*160a0*/  UIADD3 UR9, UR9, 0x28c30, URZ ;  /* 0x00028c3009097890 */ /* 0x000fcc000fffe03f */
[----:B------:R-:W-:Y:S01]  /*160b0*/  UIADD3 UR8, UR8, 0x22400, URZ ;  /* 0x0002240008087890 */ /* 0x000fe2000fffe03f */
[----:B--2---:R-:W-:Y:S02]  /*160c0*/  R2UR UR11, R4 ;  /* 0x00000000040b72ca */ /* 0x004fe400000e0000 */
[----:B---3--:R-:W-:Y:S02]  /*160d0*/  R2UR UR4, R3 ;  /* 0x00000000030472ca */ /* 0x008fe400000e0000 */
[----:B----4-:R-:W-:-:S04]  /*160e0*/  LOP3.LUT R2, R2, 0xfffffffe, RZ, 0xc0, !PT ;  /* 0xfffffffe02027812 */ /* 0x010fc800078ec0ff */
[----:B------:R-:W-:-:S07]  /*160f0*/  @P0 LOP3.LUT R2, R2, 0x1, RZ, 0xfc, !PT ;  /* 0x0000000102020812 */ /* 0x000fce00078efcff */
[----:B------:R-:W-:Y:S01]  /*16100*/  ULEA UR11, UR11, UR4, 0x6 ;  /* 0x000000040b0b7291 */ /* 0x000fe2000f8e303f */
[----:B------:R1:W-:Y:S02]  /*16110*/  STL [R1+0x28], R2 ;  /* 0x0000280201007387 */ /* 0x0003e40000100800 */
[----:B------:R-:W-:-:S06]  /*16120*/  UMOV UR4, 0x0 ;  /* 0x0000000000047882 */ /* 0x000fcc0000000000 */
[----:B------:R1:W-:Y:S01]  /*16130*/  UTMALDG.4D [UR8], [UR6], desc[UR4] ;  /* 0x00000408060075b4 */ /* 0x0003e20008019000 */
[----:B------:R-:W-:Y:S02]  /*16140*/  NOP ;  /* 0x0000000000007918 */ /* 0x000fe40000000000 */
.L_x_842:
[----:B------:R-:W2:Y:S04]  /*16150*/  LDL.LU R3, [R1+0x40] ;  /* 0x0000400001037983 */ /* 0x000ea80000300800 */
[----:B------:R-:W3:Y:S04]  /*16160*/  LDL.LU R5, [R1+0x2c] ;  /* 0x00002c0001057983 */ /* 0x000ee80000300800 */
[----:B0-----:R-:W4:Y:S01]  /*16170*/  LDL.LU R4, [R1+0x50] ;  /* 0x0000500001047983 */ /* 0x001f220000300800 */
[----:B------:R-:W-:Y:S05]  /*16180*/  WARPSYNC.ALL ;  /* 0x0000000000007948 */ /* 0x000fea0003800000 */
[----:B-1----:R-:W-:Y:S01]  /*16190*/  ULDC.64 UR6, c[0x0][0xa00] ;  /* 0x0002800000067ab9 */ /* 0x002fe20000000a00 */
        /* <DEDUP_REMOVED lines=8> */
[----:B---3--:R-:W-:-:S03]  /*16220*/  SEL R5, R5, RZ, !P0 ;  /* 0x000000ff05057207 */ /* 0x008fc60004000000 */
        /* <DEDUP_REMOVED lines=10> */
[----:B0-----:R-:W-:Y:S01]  /*162d0*/  MOV R2, 0x0 ;  /* 0x0000000000027802 */ /* 0x001fe20000000f00 */
        /* <DEDUP_REMOVED lines=15> */
.L_x_848:
[----:B------:R-:W-:Y:S05]  /*163d0*/  BSYNC B6 ;  /* 0x0000000000067941 */ /* 0x000fea0003800000 */
.L_x_847:
[----:B0-----:R-:W2:Y:S01]  /*163e0*/  LDL.LU R0, [R1+0x50] ;  /* 0x0000500001007983 */ /* 0x001ea20000300800 */
[----:B------:R-:W-:Y:S01]  /*163f0*/  ULDC.64 UR4, c[0x0][0x2d8] ;  /* 0x0000b60000047ab9 */ /* 0x000fe20000000a00 */
[----:B------:R-:W0:Y:S01]  /*16400*/  LDC R7, c[0x0][0x448] ;  /* 0x00011200ff077b82 */ /* 0x000e220000000800 */
[----:B------:R-:W-:Y:S01]  /*16410*/  ULDC UR6, c[0x0][0x2b8] ;  /* 0x0000ae0000067ab9 */ /* 0x000fe20000000800 */
[----:B------:R-:W3:Y:S04]  /*16420*/  LDL.LU R4, [R1+0x40] ;  /* 0x0000400001047983 */ /* 0x000ee80000300800 */
[----:B------:R-:W3:Y:S04]  /*16430*/  LDL.LU.64 R2, [R1+0x48] ;  /* 0x0000480001027983 */ /* 0x000ee80000300a00 */
[----:B------:R-:W4:Y:S04]  /*16440*/  LDL.LU R5, [R1+0x2c] ;  /* 0x00002c0001057983 */ /* 0x000f280000300800 */
[----:B------:R-:W4:Y:S04]  /*16450*/  LDL R10, [R1+0x4] ;  /* 0x00000400010a7983 */ /* 0x000f280000100800 */
[----:B------:R1:W5:Y:S01]  /*16460*/  LDL R8, [R1+0x60] ;  /* 0x0000600001087983 */ /* 0x0003620000100800 */
[----:B0-----:R-:W-:-:S13]  /*16470*/  ISETP.NE.AND P0, PT, R7, 0x1, PT ;  /* 0x000000010700780c */ /* 0x001fda0003f05270 */
[----:B------:R-:W0:Y:S01]  /*16480*/  @P0 LDC R6, c[0x0][0x450] ;  /* 0x00011400ff060b82 */ /* 0x000e220000000800 */
[----:B------:R-:W1:Y:S02]  /*16490*/  S2R R9, SR_TID.X ;  /* 0x0000000000097919 */ /* 0x000e640000002100 */
[----:B-1----:R-:W-:-:S05]  /*164a0*/  IMAD.SHL.U32 R9, R9, 0x8, RZ ;  /* 0x0000000809097824 */ /* 0x002fca00078e00ff */
[----:B------:R-:W-:Y:S01]  /*164b0*/  LOP3.LUT R9, R9, 0x38, RZ, 0xc0, !PT ;  /* 0x0000003809097812 */ /* 0x000fe200078ec0ff */
[----:B---3--:R-:W-:Y:S02]  /*164c0*/  IMAD.MOV.U32 R3, RZ, RZ, R4 ;  /* 0x000000ffff037224 */ /* 0x008fe400078e0004 */
[----:B------:R-:W1:Y:S01]  /*164d0*/  S2R R4, SR_TID.X ;  /* 0x0000000000047919 */ /* 0x000e620000002100 */
[----:B------:R-:W-:-:S04]  /*164e0*/  IMAD.WIDE.U32 R2, R16, UR4, R2 ;  /* 0x0000000410027c25 */ /* 0x000fc8000f8e0002 */
[----:B------:R-:W-:Y:S01]  /*164f0*/  IMAD R3, R16, UR5, R3 ;  /* 0x0000000510037c24 */ /* 0x000fe2000f8e0203 */
[----:B------:R-:W-:Y:S02]  /*16500*/  ULDC.64 UR4, c[0x0][0x2e0] ;  /* 0x0000b80000047ab9 */ /* 0x000fe40000000a00 */
[----:B--2---:R-:W-:Y:S02]  /*16510*/  IMAD R0, R0, UR4, RZ ;  /* 0x0000000400007c24 */ /* 0x004fe4000f8e02ff */
[----:B----4-:R-:W-:-:S04]  /*16520*/  IMAD.WIDE.U32 R2, R5, UR4, R2 ;  /* 0x0000000405027c25 */ /* 0x010fc8000f8e0002 */
[----:B------:R-:W-:Y:S01]  /*16530*/  IMAD R0, R5, UR5, R0 ;  /* 0x0000000505007c24 */ /* 0x000fe2000f8e0200 */
[----:B------:R-:W-:-:S03]  /*16540*/  ULDC.64 UR4, c[0x0][0x2d0] ;  /* 0x0000b40000047ab9 */ /* 0x000fc60000000a00 */
[----:B------:R-:W-:Y:S01]  /*16550*/  IMAD.IADD R3, R3, 0x1, R0 ;  /* 0x0000000103037824 */ /* 0x000fe200078e0200 */
[----:B-1----:R-:W-:-:S04]  /*16560*/  LOP3.LUT R4, R4, 0x7f, RZ, 0xc0, !PT ;  /* 0x0000007f04047812 */ /* 0x002fc800078ec0ff */
[----:B------:R-:W-:Y:S02]  /*16570*/  SHF.R.U32.HI R5, RZ, 0x3, R4 ;  /* 0x00000003ff057819 */ /* 0x000fe40000011604 */
[----:B------:R-:W1:Y:S02]  /*16580*/  S2R R4, SR_TID.X ;  /* 0x0000000000047919 */ /* 0x000e640000002100 */
[----:B-1----:R-:W-:-:S05]  /*16590*/  IMAD.SHL.U32 R4, R4, 0x10, RZ ;  /* 0x0000001004047824 */ /* 0x002fca00078e00ff */
[----:B------:R-:W-:Y:S02]  /*165a0*/  LOP3.LUT R4, R5, 0x70, R4, 0xf8, !PT ;  /* 0x0000007005047812 */ /* 0x000fe400078ef804 */
[----:B------:R-:W1:Y:S03]  /*165b0*/  @P0 LDC R5, c[0x0][0x44c] ;  /* 0x00011300ff050b82 */ /* 0x000e660000000800 */
[----:B------:R-:W-:-:S04]  /*165c0*/  IMAD R4, R10, 0x40, R4 ;  /* 0x000000400a047824 */ /* 0x000fc800078e0204 */
[----:B------:R-:W-:Y:S02]  /*165d0*/  IMAD.MOV.U32 R0, RZ, RZ, R4 ;  /* 0x000000ffff007224 */ /* 0x000fe400078e0004 */
[----:B-1----:R-:W-:-:S05]  /*165e0*/  @P0 IMAD.HI.U32 R5, R4, R5, RZ ;  /* 0x0000000504050227 */ /* 0x002fca00078e00ff */
[----:B0-----:R-:W-:-:S05]  /*165f0*/  @P0 SHF.R.U32.HI R0, RZ, R6, R5 ;  /* 0x00000006ff000219 */ /* 0x001fca0000011605 */
        /* <DEDUP_REMOVED lines=55> */
.L_x_1000:
        /* <DEDUP_REMOVED lines=10> */
.L_x_850:
        /* <DEDUP_REMOVED lines=18> */
.L_x_1001:
[----:B------:R-:W-:Y:S05]  /*16b30*/  BSYNC B0 ;  /* 0x0000000000007941 */ /* 0x000fea0003800000 */
.L_x_851:
[----:B------:R-:W2:Y:S01]  /*16b40*/  LDL R2, [R1+0x28] ;  /* 0x0000280001027983 */ /* 0x000ea20000100800 */
[----:B------:R-:W-:Y:S01]  /*16b50*/  BSSY B0, `(.L_x_853) ;  /* 0x0000096000007945 */ /* 0x000fe20003800000 */
[----:B--2---:R-:W-:-:S13]  /*16b60*/  LOP3.LUT P0, RZ, R2, 0x1, RZ, 0xc0, !PT ;  /* 0x0000000102ff7812 */ /* 0x004fda000780c0ff */
        /* <DEDUP_REMOVED lines=10> */
.L_x_1002:
[----:B------:R-:W-:Y:S05]  /*16c10*/  BSYNC B1 ;  /* 0x0000000000017941 */ /* 0x000fea0003800000 */
.L_x_855:
        /* <DEDUP_REMOVED lines=9> */
.L_x_858:
[----:B------:R-:W-:Y:S05]  /*16cb0*/  BSYNC B1 ;  /* 0x0000000000017941 */ /* 0x000fea0003800000 */
.L_x_857:
        /* <DEDUP_REMOVED lines=12> */
.L_x_859:
        /* <DEDUP_REMOVED lines=15> */
.L_x_860:
        /* <DEDUP_REMOVED lines=15> */
.L_x_861:
        /* <DEDUP_REMOVED lines=15> */
.L_x_862:
        /* <DEDUP_REMOVED lines=15> */
.L_x_863:
        /* <DEDUP_REMOVED lines=15> */
.L_x_864:
        /* <DEDUP_REMOVED lines=15> */
.L_x_865:
        /* <DEDUP_REMOVED lines=15> */
.L_x_866:
        /* <DEDUP_REMOVED lines=10> */
.L_x_854:
[----:B------:R-:W-:Y:S05]  /*174b0*/  BSYNC B0 ;  /* 0x0000000000007941 */ /* 0x000fea0003800000 */
.L_x_853:
        /* <DEDUP_REMOVED lines=27> */
[----:B--2---:R-:W-:Y:S02]  /*17670*/  LOP3.LUT P2, RZ, R5, 0x1, RZ, 0xc0, !PT ;  /* 0x0000000105ff7812 */ /* 0x004fe4000784c0ff */
        /* <DEDUP_REMOVED lines=26> */
.L_x_873:
[----:B------:R-:W-:Y:S01]  /*17820*/  IMAD R2, R19, 0x8, R18 ;  /* 0x0000000813027824 */ /* 0x000fe200078e0212 */
[----:B-1----:R-:W-:Y:S01]  /*17830*/  SHF.L.U32 R6, R9, 0x1f, RZ ;  /* 0x0000001f09067819 */ /* 0x002fe200000006ff */
[----:B------:R-:W1:Y:S01]  /*17840*/  S2R R3, SR_TID.X ;  /* 0x0000000000037919 */ /* 0x000e620000002100 */
[----:B------:R-:W-:Y:S02]  /*17850*/  BSSY B3, `(.L_x_874) ;  /* 0x0000005000037945 */ /* 0x000fe40003800000 */
[----:B------:R-:W2:Y:S01]  /*17860*/  SYNCS.PHASECHK.TRANS64.TRYWAIT P0, [R2+URZ+0x28c40], R6 ;  /* 0x028c4006020075a7 */ /* 0x000ea2000800017f */
[----:B-1----:R-:W-:-:S04]  /*17870*/  LOP3.LUT R3, R3, 0x7f, RZ, 0xc0, !PT ;  /* 0x0000007f03037812 */ /* 0x002fc800078ec0ff */
[----:B------:R-:W-:Y:S01]  /*17880*/  ISETP.NE.AND P1, PT, R3, RZ, PT ;  /* 0x000000ff0300720c */ /* 0x000fe20003f25270 */
[----:B--2---:R-:W-:-:S12]  /*17890*/  @!P0 BRA `(.L_x_875) ;  /* 0x0000004800e48947 */ /* 0x004fd80003800000 */
.L_x_1003:
[----:B------:R-:W-:Y:S05]  /*178a0*/  BSYNC B3 ;  /* 0x0000000000037941 */ /* 0x000fea0003800000 */
.L_x_874:
        /* <DEDUP_REMOVED lines=9> */
.L_x_877:
[----:B------:R-:W-:Y:S05]  /*17940*/  BSYNC B3 ;  /* 0x0000000000037941 */ /* 0x000fea0003800000 */
.L_x_876:
        /* <DEDUP_REMOVED lines=12> */
.L_x_878:
        /* <DEDUP_REMOVED lines=13> */
.L_x_1004:
[----:B------:R-:W-:Y:S05]  /*17ae0*/  BSYNC B3 ;  /* 0x0000000000037941 */ /* 0x000fea0003800000 */
.L_x_879:
        /* <DEDUP_REMOVED lines=11> */
.L_x_882:
[----:B------:R-:W-:Y:S05]  /*17ba0*/  BSYNC B3 ;  /* 0x0000000000037941 */ /* 0x000fea0003800000 */
.L_x_881:
        /* <DEDUP_REMOVED lines=9> */
.L_x_883:
        /* <DEDUP_REMOVED lines=15> */
.L_x_884:
        /* <DEDUP_REMOVED lines=15> */
.L_x_885:
        /* <DEDUP_REMOVED lines=15> */
.L_x_886:
        /* <DEDUP_REMOVED lines=15> */
.L_x_887:
        /* <DEDUP_REMOVED lines=15> */
.L_x_888:
        /* <DEDUP_REMOVED lines=15> */
.L_x_889:
        /* <DEDUP_REMOVED lines=15> */
.L_x_890:
        /* <DEDUP_REMOVED lines=10> */
.L_x_872:
[----:B------:R-:W-:Y:S05]  /*18370*/  BSYNC B1 ;  /* 0x0000000000017941 */ /* 0x000fea0003800000 */
.L_x_871:
[----:B------:R-:W2:Y:S02]  /*18380*/  LDL.LU R5, [R1+0x38] ;  /* 0x0000380001057983 */ /* 0x000ea40000300800 */
[----:B--2---:R-:W-:-:S07]  /*18390*/  VIADD R0, R5, 0xfffffffd ;  /* 0xfffffffd05007836 */ /* 0x004fce0000000000 */
.L_x_870:
[----:B------:R-:W-:Y:S05]  /*183a0*/  BSYNC B2 ;  /* 0x0000000000027941 */ /* 0x000fea0003800000 */
.L_x_869:
[----:B------:R-:W-:Y:S01]  /*183b0*/  VIADD R8, R8, 0xfffffffe ;  /* 0xfffffffe08087836 */ /* 0x000fe20000000000 */
[----:B------:R-:W-:-:S04]  /*183c0*/  LOP3.LUT R4, RZ, R4, RZ, 0x33, !PT ;  /* 0x00000004ff047212 */ /* 0x000fc800078e33ff */
[----:B------:R-:W-:-:S13]  /*183d0*/  ISETP.NE.AND P0, PT, R8, R4, PT ;  /* 0x000000040800720c */ /* 0x000fda0003f05270 */
[----:B------:R-:W-:Y:S05]  /*183e0*/  @!P0 BRA `(.L_x_868) ;  /* 0x0000001800d88947 */ /* 0x000fea0003800000 */
.L_x_931:
        /* <DEDUP_REMOVED lines=8> */
[----:B--2---:R-:W-:Y:S02]  /*18470*/  LOP3.LUT P1, RZ, R3, 0x1, RZ, 0xc0, !PT ;  /* 0x0000000103ff7812 */ /* 0x004fe4000782c0ff */
[----:B---3--:R-:W-:-:S11]  /*18480*/  LOP3.LUT R6, R2, R6, RZ, 0x3c, !PT ;  /* 0x0000000602067212 */ /* 0x008fd600078e3cff */
[----:B------:R-:W-:Y:S05]  /*18490*/  @!P1 BRA `(.L_x_892) ;  /* 0x0000000c00349947 */ /* 0x000fea0003800000 */
[----:B------:R-:W-:Y:S01]  /*184a0*/  ULDC.64 UR4, c[0x0][0x418] ;  /* 0x0001060000047ab9 */ /* 0x000fe20000000a00 */
[----:B------:R-:W-:Y:S01]  /*184b0*/  IMAD.MOV.U32 R8, RZ, RZ, R0 ;  /* 0x000000ffff087224 */ /* 0x000fe200078e0000 */
[----:B------:R-:W-:-:S04]  /*184c0*/  ISETP.NE.U32.AND P0, PT, RZ, UR4, PT ;  /* 0x00000004ff007c0c */ /* 0x000fc8000bf05070 */
[----:B------:R-:W-:-:S13]  /*184d0*/  ISETP.NE.AND.EX P0, PT, RZ, UR5, PT, P0 ;  /* 0x00000005ff007c0c */ /* 0x000fda000bf05300 */
[----:B------:R-:W-:Y:S05]  /*184e0*/  @!P0 BRA `(.L_x_893) ;  /* 0x00000000004c8947 */ /* 0x000fea0003800000 */
[----:B0-----:R-:W2:Y:S01]  /*184f0*/  LDL R9, [R1+0x1c] ;  /* 0x00001c0001097983 */ /* 0x001ea20000100800 */
        /* <DEDUP_REMOVED lines=18> */
.L_x_893:
        /* <DEDUP_REMOVED lines=8> */
.L_x_1005:
[----:B------:R-:W-:Y:S05]  /*186a0*/  BSYNC B2 ;  /* 0x0000000000027941 */ /* 0x000fea0003800000 */
.L_x_894:
        /* <DEDUP_REMOVED lines=9> */
.L_x_897:
[----:B------:R-:W-:Y:S05]  /*18740*/  BSYNC B2 ;  /* 0x0000000000027941 */ /* 0x000fea0003800000 */
.L_x_896:
        /* <DEDUP_REMOVED lines=12> */
.L_x_898:
        /* <DEDUP_REMOVED lines=13> */
.L_x_1006:
[----:B------:R-:W-:Y:S05]  /*188e0*/  BSYNC B2 ;  /* 0x0000000000027941 */ /* 0x000fea0003800000 */
.L_x_899:
[----:B------:R-:W-:Y:S01]  /*188f0*/  BSSY B2, `(.L_x_901) ;  /* 0x000000b000027945 */ /* 0x000fe20003800000 */
[----:B------:R-:W-:Y:S02]  /*18900*/  IMAD.MOV.U32 R8, RZ, RZ, 0x0 ;  /* 0x00000000ff087424 */ /* 0x000fe400078e00ff */
[----:B0-----:R-:W-:Y:S01]  /*18910*/  IMAD.MOV.U32 R9, RZ, RZ, 0x14f00000 ;  /* 0x14f00000ff097424 */ /* 0x001fe200078e00ff */
        /* <DEDUP_REMOVED lines=8> */
.L_x_902:
[----:B------:R-:W-:Y:S05]  /*189a0*/  BSYNC B2 ;  /* 0x0000000000027941 */ /* 0x000fea0003800000 */
.L_x_901:
        /* <DEDUP_REMOVED lines=9> */
.L_x_903:
        /* <DEDUP_REMOVED lines=15> */
.L_x_904:
        /* <DEDUP_REMOVED lines=15> */
.L_x_905:
        /* <DEDUP_REMOVED lines=15> */
.L_x_906:
        /* <DEDUP_REMOVED lines=15> */
.L_x_907:
        /* <DEDUP_REMOVED lines=15> */
.L_x_908:
        /* <DEDUP_REMOVED lines=15> */
.L_x_909:
        /* <DEDUP_REMOVED lines=15> */
.L_x_910:
        /* <DEDUP_REMOVED lines=10> */
.L_x_892:
[----:B------:R-:W-:Y:S05]  /*19170*/  BSYNC B1 ;  /* 0x0000000000017941 */ /* 0x000fea0003800000 */
.L_x_891:
[----:B------:R-:W2:Y:S01]  /*19180*/  LDL R5, [R1+0x28] ;  /* 0x0000280001057983 */ /* 0x000ea20000100800 */
[----:B------:R-:W-:Y:S01]  /*19190*/  VIADD R7, R7, 0x1 ;  /* 0x0000000107077836 */ /* 0x000fe20000000000 */
[----:B------:R-:W-:Y:S04]  /*191a0*/  BSSY B1, `(.L_x_911) ;  /* 0x00000d6000017945 */ /* 0x000fe80003800000 */
[----:B------:R-:W-:-:S04]  /*191b0*/  ISETP.NE.AND P0, PT, R7, 0x2, PT ;  /* 0x000000020700780c */ /* 0x000fc80003f05270 */
[----:B------:R-:W-:Y:S02]  /*191c0*/  SEL R2, RZ, 0x1, P0 ;  /* 0x00000001ff027807 */ /* 0x000fe40000000000 */
[----:B------:R-:W-:Y:S02]  /*191d0*/  SEL R19, R7, RZ, P0 ;  /* 0x000000ff07137207 */ /* 0x000fe40000000000 */
[----:B------:R-:W-:Y:S01]  /*191e0*/  LOP3.LUT R8, R6, R2, RZ, 0x3c, !PT ;  /* 0x0000000206087212 */ /* 0x000fe200078e3cff */
[----:B------:R-:W-:-:S04]  /*191f0*/  VIADD R6, R0, 0xffffffff ;  /* 0xffffffff00067836 */ /* 0x000fc80000000000 */
[----:B------:R1:W-:Y:S01]  /*19200*/  STL [R1+0x14], R8 ;  /* 0x0000140801007387 */ /* 0x0003e20000100800 */
[----:B--2---:R-:W-:-:S13]  /*19210*/  LOP3.LUT P2, RZ, R5, 0x1, RZ, 0xc0, !PT ;  /* 0x0000000105ff7812 */ /* 0x004fda000784c0ff */
[----:B-1----:R-:W-:Y:S05]  /*19220*/  @!P2 BRA `(.L_x_912) ;  /* 0x0000000c0034a947 */ /* 0x002fea0003800000 */
        /* <DEDUP_REMOVED lines=24> */
.L_x_913:
        /* <DEDUP_REMOVED lines=8> */
.L_x_1007:
[----:B------:R-:W-:Y:S05]  /*19430*/  BSYNC B2 ;  /* 0x0000000000027941 */ /* 0x000fea0003800000 */
.L_x_914:
        /* <DEDUP_REMOVED lines=9> */
.L_x_917:
[----:B------:R-:W-:Y:S05]  /*194d0*/  BSYNC B2 ;  /* 0x0000000000027941 */ /* 0x000fea0003800000 */
.L_x_916:
        /* <DEDUP_REMOVED lines=12> */
.L_x_918:
        /* <DEDUP_REMOVED lines=13> */
.L_x_1008:
[----:B------:R-:W-:Y:S05]  /*19670*/  BSYNC B2 ;  /* 0x0000000000027941 */ /* 0x000fea0003800000 */
.L_x_919:
        /* <DEDUP_REMOVED lines=11> */
.L_x_922:
[----:B------:R-:W-:Y:S05]  /*19730*/  BSYNC B2 ;  /* 0x0000000000027941 */ /* 0x000fea0003800000 */
.L_x_921:
        /* <DEDUP_REMOVED lines=9> */
.L_x_923:
        /* <DEDUP_REMOVED lines=15> */
.L_x_924:
        /* <DEDUP_REMOVED lines=15> */
.L_x_925:
        /* <DEDUP_REMOVED lines=15> */
.L_x_926:
        /* <DEDUP_REMOVED lines=15> */
.L_x_927:
        /* <DEDUP_REMOVED lines=15> */
.L_x_928:
        /* <DEDUP_REMOVED lines=15> */
.L_x_929:
        /* <DEDUP_REMOVED lines=15> */
.L_x_930:
        /* <DEDUP_REMOVED lines=10> */
.L_x_912:
[----:B------:R-:W-:Y:S05]  /*19f00*/  BSYNC B1 ;  /* 0x0000000000017941 */ /* 0x000fea0003800000 */
.L_x_911:
[----:B------:R-:W2:Y:S01]  /*19f10*/  LDL R5, [R1+0x24] ;  /* 0x0000240001057983 */ /* 0x000ea20000100800 */
[----:B------:R-:W-:Y:S01]  /*19f20*/  VIADD R0, R0, 0xfffffffe ;  /* 0xfffffffe00007836 */ /* 0x000fe20000000000 */
[----:B--2---:R-:W-:-:S13]  /*19f30*/  ISETP.GT.AND P0, PT, R6, R5, PT ;  /* 0x000000050600720c */ /* 0x004fda0003f04270 */
[----:B------:R-:W-:Y:S05]  /*19f40*/  @P0 BRA `(.L_x_931) ;  /* 0xffffffe400280947 */ /* 0x000fea000383ffff */
.L_x_868:
[----:B------:R-:W-:Y:S05]  /*19f50*/  BSYNC B0 ;  /* 0x0000000000007941 */ /* 0x000fea0003800000 */
.L_x_867:
        /* <DEDUP_REMOVED lines=24> */
.L_x_933:
[----:B------:R-:W-:Y:S05]  /*1a0e0*/  BSYNC B0 ;  /* 0x0000000000007941 */ /* 0x000fea0003800000 */
.L_x_932:
[----:B------:R-:W-:-:S07]  /*1a0f0*/  SEL R19, R19, RZ, P0 ;  /* 0x000000ff13137207 */ /* 0x000fce0000000000 */
.L_x_835:
[----:B------:R-:W-:Y:S05]  /*1a100*/  BSYNC B7 ;  /* 0x0000000000077941 */ /* 0x000fea0003800000 */
.L_x_833:
[----:B-12---:R-:W2:Y:S02]  /*1a110*/  LDL R0, [R1+0x28] ;  /* 0x0000280001007983 */ /* 0x006ea40000100800 */
[----:B--2---:R-:W-:-:S13]  /*1a120*/  LOP3.LUT P0, RZ, R0, 0x2, RZ, 0xc0, !PT ;  /* 0x0000000200ff7812 */ /* 0x004fda000780c0ff */
[----:B------:R-:W-:Y:S05]  /*1a130*/  @!P0 BRA `(.L_x_934) ;  /* 0x00000000002c8947 */ /* 0x000fea0003800000 */
[----:B------:R-:W-:Y:S05]  /*1a140*/  WARPSYNC.ALL ;  /* 0x0000000000007948 */ /* 0x000fea0003800000 */
[----:B------:R-:W1:Y:S08]  /*1a150*/  S2UR UR5, SR_CgaCtaId ;  /* 0x00000000000579c3 */ /* 0x000e700000008800 */
[----:B------:R-:W-:Y:S06]  /*1a160*/  BAR.SYNC.DEFER_BLOCKING 0x5, 0x180 ;  /* 0x0146000000007b1d */ /* 0x000fec0000010000 */
[----:B------:R-:W-:-:S02]  /*1a170*/  UMOV UR4, 0x400 ;  /* 0x0000040000047882 */ /* 0x000fc40000000000 */
[----:B-1----:R-:W-:-:S06]  /*1a180*/  ULEA UR4, UR5, UR4, 0x18 ;  /* 0x0000000405047291 */ /* 0x002fcc000f8ec03f */
[----:B------:R-:W-:-:S05]  /*1a190*/  IMAD.U32 R18, RZ, RZ, UR4 ;  /* 0x00000004ff127e24 */ /* 0x000fca000f8e00ff */
[----:B------:R-:W1:Y:S04]  /*1a1a0*/  LDS.128 R4, [R18+0x28cd0] ;  /* 0x028cd00012047984 */ /* 0x000e680000000c00 */
[----:B-1----:R1:W-:Y:S04]  /*1a1b0*/  STL.64 [R1], R4 ;  /* 0x0000000401007387 */ /* 0x0023e80000100a00 */
[----:B------:R1:W-:Y:S01]  /*1a1c0*/  STL.64 [R1+0x8], R6 ;  /* 0x0000080601007387 */ /* 0x0003e20000100a00 */
[----:B------:R-:W-:Y:S06]  /*1a1d0*/  BAR.ARV 0x4, 0x180 ;  /* 0x0106000000007b1d */ /* 0x000fec0000002000 */
[----:B------:R-:W-:Y:S05]  /*1a1e0*/  BRA `(.L_x_935) ;  /* 0x0000000c00247947 */ /* 0x000fea0003800000 */
.L_x_934:
[----:B------:R-:W1:Y:S01]  /*1a1f0*/  S2R R16, SR_TID.X ;  /* 0x0000000000107919 */ /* 0x000e620000002100 */
[----:B------:R-:W-:Y:S01]  /*1a200*/  UMOV UR4, 0xffffffff ;  /* 0xffffffff00047882 */ /* 0x000fe20000000000 */
[----:B-1----:R-:W-:-:S04]  /*1a210*/  LOP3.LUT R16, R16, 0x1f, RZ, 0xc0, !PT ;  /* 0x0000001f10107812 */ /* 0x002fc800078ec0ff */
[----:B------:R-:W-:Y:S01]  /*1a220*/  ISETP.NE.AND P0, PT, R16, 0x1f, PT ;  /* 0x0000001f1000780c */ /* 0x000fe20003f05270 */
[----:B------:R-:W-:-:S12]  /*1a230*/  BRA.DIV UR4, `(.L_x_936) ;  /* 0x0000002204f47947 */ /* 0x000fd8000b800000 */
[----:B------:R-:W2:Y:S01]  /*1a240*/  LDL.LU R2, [R1] ;  /* 0x0000000001027983 */ /* 0x000ea20000300800 */
[----:B------:R-:W-:-:S03]  /*1a250*/  ULDC UR4, c[0x0][0xc3c] ;  /* 0x00030f0000047ab9 */ /* 0x000fc60000000800 */
[----:B------:R-:W3:Y:S01]  /*1a260*/  LDL R4, [R1+0xc] ;  /* 0x00000c0001047983 */ /* 0x000ee20000100800 */
[----:B--2---:R-:W-:Y:S02]  /*1a270*/  IMAD.MOV.U32 R10, RZ, RZ, R2 ;  /* 0x000000ffff0a7224 */ /* 0x004fe400078e0002 */
[----:B---3--:R-:W-:-:S05]  /*1a280*/  IMAD.IADD R0, R4, 0x1, R16 ;  /* 0x0000000104007824 */ /* 0x008fca00078e0210 */
[----:B------:R-:W-:-:S13]  /*1a290*/  ISETP.GE.OR P1, PT, R0, UR4, !P0 ;  /* 0x0000000400007c0c */ /* 0x000fda000c726670 */
[----:B------:R-:W1:Y:S08]  /*1a2a0*/  @!P1 LDC.64 R2, c[0x0][0xc80] ;  /* 0x00032000ff029b82 */ /* 0x000e700000000a00 */
[----:B------:R-:W2:Y:S01]  /*1a2b0*/  @!P1 LDC.64 R4, c[0x0][0xc78] ;  /* 0x00031e00ff049b82 */ /* 0x000ea20000000a00 */
[----:B-1----:R-:W-:-:S05]  /*1a2c0*/  @!P1 IMAD.WIDE R2, R0, 0x4, R2 ;  /* 0x0000000400029825 */ /* 0x002fca00078e0202 */
[----:B------:R2:W3:Y:S02]  /*1a2d0*/  @!P1 LDG.E R6, desc[UR42][R2.64] ;  /* 0x0000002a02069981 */ /* 0x0004e4000c1e1900 */
[----:B--2---:R-:W-:-:S06]  /*1a2e0*/  @!P1 IMAD.WIDE R2, R0, 0x4, R4 ;  /* 0x0000000400029825 */ /* 0x004fcc00078e0204 */
[----:B------:R-:W2:Y:S01]  /*1a2f0*/  @!P1 LDG.E R2, desc[UR42][R2.64] ;  /* 0x0000002a02029981 */ /* 0x000ea2000c1e1900 */
[----:B------:R-:W-:Y:S01]  /*1a300*/  IMAD.MOV.U32 R5, RZ, RZ, RZ ;  /* 0x000000ffff057224 */ /* 0x000fe200078e00ff */
[C---:B------:R-:W-:Y:S01]  /*1a310*/  ISETP.GE.U32.AND P2, PT, R16.reuse, 0x2, PT ;  /* 0x000000021000780c */ /* 0x040fe20003f46070 */
[----:B------:R-:W-:Y:S01]  /*1a320*/  IMAD.MOV.U32 R8, RZ, RZ, RZ ;  /* 0x000000ffff087224 */ /* 0x000fe200078e00ff */
[C---:B------:R-:W-:Y:S01]  /*1a330*/  ISETP.GE.U32.AND P3, PT, R16.reuse, 0x4, PT ;  /* 0x000000041000780c */ /* 0x040fe20003f66070 */
[----:B------:R-:W-:Y:S01]  /*1a340*/  SHFL.IDX PT, R0, R10, RZ, 0x1f ;  /* 0x00001fff0a007589 */ /* 0x000fe200000e0000 */
[C---:B------:R-:W-:Y:S02]  /*1a350*/  ISETP.GE.U32.AND P4, PT, R16.reuse, 0x8, PT ;  /* 0x000000081000780c */ /* 0x040fe40003f86070 */
[----:B------:R-:W-:Y:S01]  /*1a360*/  ISETP.GE.U32.AND P5, PT, R16, 0x10, PT ;  /* 0x000000101000780c */ /* 0x000fe20003fa6070 */
[----:B---3--:R-:W-:Y:S02]  /*1a370*/  @!P1 IMAD.MOV.U32 R5, RZ, RZ, R6 ;  /* 0x000000ffff059224 */ /* 0x008fe400078e0006 */
[----:B------:R-:W-:-:S02]  /*1a380*/  IMAD.MOV.U32 R6, RZ, RZ, RZ ;  /* 0x000000ffff067224 */ /* 0x000fc400078e00ff */
[----:B--2---:R-:W-:Y:S01]  /*1a390*/  @!P1 IMAD.MOV.U32 R6, RZ, RZ, R2 ;  /* 0x000000ffff069224 */ /* 0x004fe200078e0002 */
[----:B------:R-:W-:-:S03]  /*1a3a0*/  ISETP.NE.AND P1, PT, R16, RZ, PT ;  /* 0x000000ff1000720c */ /* 0x000fc60003f25270 */
[----:B------:R-:W-:-:S05]  /*1a3b0*/  IMAD R2, R6, R5, RZ ;  /* 0x0000000506027224 */ /* 0x000fca00078e02ff */
[----:B------:R-:W1:Y:S02]  /*1a3c0*/  SHFL.UP PT, R3, R2, 0x1, RZ ;  /* 0x0420000002037989 */ /* 0x000e6400000e00ff */
[----:B-1----:R-:W-:-:S05]  /*1a3d0*/  SEL R7, R3, RZ, P1 ;  /* 0x000000ff03077207 */ /* 0x002fca0000800000 */
[----:B------:R-:W-:Y:S02]  /*1a3e0*/  IMAD.IADD R2, R2, 0x1, R7 ;  /* 0x0000000102027824 */ /* 0x000fe400078e0207 */
[----:B------:R-:W-:Y:S04]  /*1a3f0*/  SHFL.IDX PT, R7, R10, 0x1, 0x1f ;  /* 0x00201f000a077f89 */ /* 0x000fe800000e0000 */
        /* <DEDUP_REMOVED lines=12> */
[----:B0-----:R0:W1:Y:S02]  /*1a4c0*/  SHFL.IDX PT, R9, R3, 0x1f, 0x1f ;  /* 0x03e01f0003097f89 */ /* 0x00106400000e0000 */
.L_x_1018:
[----:B------:R-:W-:Y:S02]  /*1a4d0*/  ULDC UR4, c[0x0][0xc38] ;  /* 0x00030e0000047ab9 */ /* 0x000fe40000000800 */
[----:B------:R-:W-:-:S04]  /*1a4e0*/  IMAD.U32 R2, RZ, RZ, UR4 ;  /* 0x00000004ff027e24 */ /* 0x000fc8000f8e00ff */
[----:B-1----:R-:W-:-:S04]  /*1a4f0*/  IMAD R9, R9, R2, RZ ;  /* 0x0000000209097224 */ /* 0x002fc800078e02ff */
[----:B------:R-:W-:Y:S02]  /*1a500*/  IMAD.IADD R4, R7, 0x1, R9 ;  /* 0x0000000107047824 */ /* 0x000fe400078e0209 */
[----:B------:R-:W-:-:S03]  /*1a510*/  IMAD.MOV.U32 R7, RZ, RZ, R3 ;  /* 0x000000ffff077224 */ /* 0x000fc600078e0003 */
[----:B------:R-:W-:-:S13]  /*1a520*/  ISETP.GT.AND P6, PT, R4, R0, PT ;  /* 0x000000000400720c */ /* 0x000fda0003fc4270 */
[----:B------:R-:W-:Y:S05]  /*1a530*/  @P6 BRA `(.L_x_937) ;  /* 0x0000000000ac6947 */ /* 0x000fea0003800000 */
.L_x_940:
[----:B------:R-:W2:Y:S01]  /*1a540*/  LDL.LU R2, [R1+0xc] ;  /* 0x00000c0001027983 */ /* 0x000ea20000300800 */
[----:B0-----:R-:W0:Y:S01]  /*1a550*/  LDC R3, c[0x0][0xc3c] ;  /* 0x00030f00ff037b82 */ /* 0x001e220000000800 */
        /* <DEDUP_REMOVED lines=11> */
[----:B------:R0:W2:Y:S02]  /*1a610*/  @!P6 LDG.E R5, desc[UR42][R2.64] ;  /* 0x0000002a0205e981 */ /* 0x0000a4000c1e1900 */
[----:B0-----:R-:W0:Y:S02]  /*1a620*/  @!P6 LDC.64 R2, c[0x0][0xc78] ;  /* 0x00031e00ff02eb82 */ /* 0x001e240000000a00 */
[----:B0-----:R-:W-:-:S04]  /*1a630*/  @!P6 IMAD.WIDE R2, R6, 0x4, R2 ;  /* 0x000000040602e825 */ /* 0x001fc800078e0202 */
[----:B------:R-:W-:-:S06]  /*1a640*/  IMAD.MOV.U32 R6, RZ, RZ, RZ ;  /* 0x000000ffff067224 */ /* 0x000fcc00078e00ff */
        /* <DEDUP_REMOVED lines=20> */
.L_x_1026:
[----:B------:R-:W-:Y:S02]  /*1a790*/  ULDC UR4, c[0x0][0xc38] ;  /* 0x00030e0000047ab9 */ /* 0x000fe40000000800 */
[----:B------:R-:W-:-:S04]  /*1a7a0*/  IMAD.U32 R2, RZ, RZ, UR4 ;  /* 0x00000004ff027e24 */ /* 0x000fc8000f8e00ff */
[----:B-1----:R-:W-:-:S04]  /*1a7b0*/  IMAD R9, R9, R2, RZ ;  /* 0x0000000209097224 */ /* 0x002fc800078e02ff */
[----:B------:R-:W-:-:S05]  /*1a7c0*/  IMAD.IADD R4, R9, 0x1, R4 ;  /* 0x0000000109047824 */ /* 0x000fca00078e0204 */
[----:B------:R-:W-:-:S13]  /*1a7d0*/  ISETP.GT.AND P6, PT, R4, R0, PT ;  /* 0x000000000400720c */ /* 0x000fda0003fc4270 */
[----:B------:R-:W-:Y:S05]  /*1a7e0*/  @!P6 BRA `(.L_x_940) ;  /* 0xfffffffc0054e947 */ /* 0x000fea000383ffff */
.L_x_937:
[----:B------:R-:W-:Y:S01]  /*1a7f0*/  IMAD.IADD R9, R4, 0x1, -R9 ;  /* 0x0000000104097824 */ /* 0x000fe200078e0a09 */
[----:B------:R-:W-:-:S03]  /*1a800*/  UMOV UR4, 0xffffffff ;  /* 0xffffffff00047882 */ /* 0x000fc60000000000 */
[----:B0-----:R-:W-:-:S05]  /*1a810*/  IMAD R3, R7, R2, R9 ;  /* 0x0000000207037224 */ /* 0x001fca00078e0209 */
[----:B------:R-:W-:Y:S01]  /*1a820*/  ISETP.GT.AND P6, PT, R3, R0, PT ;  /* 0x000000000300720c */ /* 0x000fe20003fc4270 */
[----:B------:R-:W-:-:S12]  /*1a830*/  BRA.DIV UR4, `(.L_x_941) ;  /* 0x0000002604ac7947 */ /* 0x000fd8000b800000 */
[----:B------:R-:W-:-:S04]  /*1a840*/  VOTE.ANY R3, PT, !P6 ;  /* 0x0000000000037806 */ /* 0x000fc800070e0100 */
[----:B------:R-:W0:Y:S02]  /*1a850*/  POPC R4, R3 ;  /* 0x0000000300047309 */ /* 0x000e240000000000 */
[----:B0-----:R0:W1:Y:S04]  /*1a860*/  SHFL.IDX PT, R5, R5, R4, 0x1f ;  /* 0x00001f0405057589 */ /* 0x00106800000e0000 */
[----:B------:R0:W2:Y:S02]  /*1a870*/  SHFL.IDX PT, R6, R6, R4, 0x1f ;  /* 0x00001f0406067589 */ /* 0x0000a400000e0000 */
.L_x_1031:
[----:B------:R-:W-:-:S13]  /*1a880*/  ISETP.NE.AND P0, PT, R3, RZ, PT ;  /* 0x000000ff0300720c */ /* 0x000fda0003f05270 */
[----:B------:R-:W-:Y:S05]  /*1a890*/  @!P0 BRA `(.L_x_942) ;  /* 0x0000000000148947 */ /* 0x000fea0003800000 */
[----:B------:R-:W-:Y:S01]  /*1a8a0*/  UMOV UR4, 0xffffffff ;  /* 0xffffffff00047882 */ /* 0x000fe20000000000 */
[----:B------:R-:W-:Y:S02]  /*1a8b0*/  VIADD R12, R4, 0xffffffff ;  /* 0xffffffff040c7836 */ /* 0x000fe40000000000 */
[----:B------:R-:W-:Y:S05]  /*1a8c0*/  BRA.DIV UR4, `(.L_x_943) ;  /* 0x0000002604e47947 */ /* 0x000fea000b800000 */
[----:B------:R3:W4:Y:S02]  /*1a8d0*/  SHFL.IDX PT, R7, R7, R12, 0x1f ;  /* 0x00001f0c07077589 */ /* 0x00072400000e0000 */
.L_x_1034:
[----:B----4-:R-:W-:-:S07]  /*1a8e0*/  IMAD.MOV.U32 R8, RZ, RZ, R7 ;  /* 0x000000ffff087224 */ /* 0x010fce00078e0007 */
.L_x_942:
[----:B------:R-:W4:Y:S01]  /*1a8f0*/  LDL.LU R10, [R1+0xc] ;  /* 0x00000c00010a7983 */ /* 0x000f220000300800 */
[----:B-1----:R-:W-:Y:S01]  /*1a900*/  IABS R7, R5 ;  /* 0x0000000500077213 */ /* 0x002fe20000000000 */
[----:B------:R-:W-:-:S03]  /*1a910*/  IMAD R9, R8, R2, R9 ;  /* 0x0000000208097224 */ /* 0x000fc600078e0209 */
[----:B------:R-:W1:Y:S01]  /*1a920*/  I2F.RP R2, R7 ;  /* 0x0000000700027306 */ /* 0x000e620000209400 */
[----:B------:R-:W-:Y:S01]  /*1a930*/  IMAD.IADD R0, R0, 0x1, -R9 ;  /* 0x0000000100007824 */ /* 0x000fe200078e0a09 */
[----:B------:R5:W-:Y:S02]  /*1a940*/  STL [R1], R9 ;  /* 0x0000000901007387 */ /* 0x000be40000100800 */
[----:B-----5:R-:W-:-:S04]  /*1a950*/  IABS R9, R5 ;  /* 0x0000000500097213 */ /* 0x020fc80000000000 */
[----:B-1----:R-:W1:Y:S01]  /*1a960*/  MUFU.RCP R2, R2 ;  /* 0x0000000200027308 */ /* 0x002e620000001000 */
[----:B------:R-:W-:Y:S02]  /*1a970*/  IMAD.MOV R9, RZ, RZ, -R9 ;  /* 0x000000ffff097224 */ /* 0x000fe400078e0a09 */
[----:B-1----:R-:W-:-:S05]  /*1a980*/  VIADD R2, R2, 0xffffffe ;  /* 0x0ffffffe02027836 */ /* 0x002fca0000000000 */
[----:B------:R-:W1:Y:S02]  /*1a990*/  F2I.FTZ.U32.TRUNC.NTZ R3, R2 ;  /* 0x0000000200037305 */ /* 0x000e64000021f000 */
[----:B-1----:R-:W-:-:S04]  /*1a9a0*/  IMAD.MOV R2, RZ, RZ, -R3 ;  /* 0x000000ffff027224 */ /* 0x002fc800078e0a03 */
        /* <DEDUP_REMOVED lines=11> */
[----:B--2---:R-:W-:-:S04]  /*1aa60*/  IABS R7, R6 ;  /* 0x0000000600077213 */ /* 0x004fc80000000000 */
[----:B------:R-:W1:Y:S07]  /*1aa70*/  I2F.RP R2, R7 ;  /* 0x0000000700027306 */ /* 0x000e6e0000209400 */
[----:B------:R-:W-:Y:S01]  /*1aa80*/  @P0 VIADD R8, R8, 0x1 ;  /* 0x0000000108080836 */ /* 0x000fe20000000000 */
[----:B-1----:R-:W1:Y:S02]  /*1aa90*/  MUFU.RCP R2, R2 ;  /* 0x0000000200027308 */ /* 0x002e640000001000 */
[----:B-1----:R-:W-:-:S06]  /*1aaa0*/  VIADD R2, R2, 0xffffffe ;  /* 0x0ffffffe02027836 */ /* 0x002fcc0000000000 */
[----:B------:R-:W1:Y:S02]  /*1aab0*/  F2I.FTZ.U32.TRUNC.NTZ R3, R2 ;  /* 0x0000000200037305 */ /* 0x000e64000021f000 */
[----:B-1----:R-:W-:-:S04]  /*1aac0*/  IMAD.MOV R2, RZ, RZ, -R3 ;  /* 0x000000ffff027224 */ /* 0x002fc800078e0a03 */
        /* <DEDUP_REMOVED lines=9> */
[-C--:B------:R-:W-:Y:S01]  /*1ab60*/  IABS R3, R8.reuse ;  /* 0x0000000800037213 */ /* 0x080fe20000000000 */
[----:B------:R-:W-:-:S04]  /*1ab70*/  IMAD R5, R5, R8, RZ ;  /* 0x0000000805057224 */ /* 0x000fc800078e02ff */
[----:B------:R-:W-:-:S04]  /*1ab80*/  IMAD.HI.U32 R2, R2, R3, RZ ;  /* 0x0000000302027227 */ /* 0x000fc800078e00ff */
[----:B------:R-:W-:-:S05]  /*1ab90*/  IMAD R3, R2, R9, R3 ;  /* 0x0000000902037224 */ /* 0x000fca00078e0203 */
[----:B------:R-:W-:-:S13]  /*1aba0*/  ISETP.GT.U32.AND P1, PT, R7, R3, PT ;  /* 0x000000030700720c */ /* 0x000fda0003f24070 */
[----:B------:R-:W-:Y:S02]  /*1abb0*/  @!P1 IMAD.IADD R3, R3, 0x1, -R7 ;  /* 0x0000000103039824 */ /* 0x000fe400078e0a07 */
[----:B------:R-:W-:Y:S01]  /*1abc0*/  @!P1 VIADD R2, R2, 0x1 ;  /* 0x0000000102029836 */ /* 0x000fe20000000000 */
[----:B------:R-:W-:Y:S02]  /*1abd0*/  ISETP.NE.AND P1, PT, R6, RZ, PT ;  /* 0x000000ff0600720c */ /* 0x000fe40003f25270 */
[----:B------:R-:W-:Y:S02]  /*1abe0*/  ISETP.GE.U32.AND P0, PT, R3, R7, PT ;  /* 0x000000070300720c */ /* 0x000fe40003f06070 */
[----:B------:R-:W-:-:S04]  /*1abf0*/  LOP3.LUT R3, R8, R6, RZ, 0x3c, !PT ;  /* 0x0000000608037212 */ /* 0x000fc800078e3cff */
[----:B------:R-:W-:-:S07]  /*1ac00*/  ISETP.GE.AND P2, PT, R3, RZ, PT ;  /* 0x000000ff0300720c */ /* 0x000fce0003f46270 */
[----:B------:R-:W-:-:S06]  /*1ac10*/  @P0 VIADD R2, R2, 0x1 ;  /* 0x0000000102020836 */ /* 0x000fcc0000000000 */
[----:B------:R-:W-:Y:S01]  /*1ac20*/  @!P2 IMAD.MOV R2, RZ, RZ, -R2 ;  /* 0x000000ffff02a224 */ /* 0x000fe200078e0a02 */
[----:B------:R-:W-:-:S05]  /*1ac30*/  @!P1 LOP3.LUT R2, RZ, R6, RZ, 0x33, !PT ;  /* 0x00000006ff029212 */ /* 0x000fca00078e33ff */
[--C-:B------:R-:W-:Y:S02]  /*1ac40*/  IMAD.MOV R3, RZ, RZ, -R2.reuse ;  /* 0x000000ffff037224 */ /* 0x100fe400078e0a02 */
[C---:B------:R-:W-:Y:S02]  /*1ac50*/  IMAD R2, R6.reuse, 0x1000000, R2 ;  /* 0x0100000006027824 */ /* 0x040fe400078e0202 */
[----:B------:R-:W-:Y:S02]  /*1ac60*/  IMAD R3, R6, R3, R8 ;  /* 0x0000000306037224 */ /* 0x000fe400078e0208 */
[----:B----4-:R-:W-:Y:S02]  /*1ac70*/  IMAD.IADD R10, R4, 0x1, R10 ;  /* 0x00000001040a7824 */ /* 0x010fe400078e020a */
[----:B0-----:R-:W-:Y:S02]  /*1ac80*/  IMAD.IADD R4, R0, 0x1, -R5 ;  /* 0x0000000100047824 */ /* 0x001fe400078e0a05 */
[----:B------:R-:W-:-:S05]  /*1ac90*/  IMAD R0, R3, 0x10000, R2 ;  /* 0x0001000003007824 */ /* 0x000fca00078e0202 */
[----:B------:R0:W-:Y:S04]  /*1aca0*/  STL [R1+0x8], R0 ;  /* 0x0000080001007387 */ /* 0x0001e80000100800 */
[----:B------:R0:W-:Y:S04]  /*1acb0*/  STL [R1+0xc], R10 ;  /* 0x00000c0a01007387 */ /* 0x0001e80000100800 */
[----:B------:R0:W-:Y:S01]  /*1acc0*/  STL [R1+0x4], R4 ;  /* 0x0000040401007387 */ /* 0x0001e20000100800 */
[----:B------:R-:W-:Y:S05]  /*1acd0*/  BRA `(.L_x_944) ;  /* 0x0000000000287947 */ /* 0x000fea0003800000 */
.L_x_938:
        /* <DEDUP_REMOVED lines=10> */
.L_x_944:
[----:B-1----:R-:W2:Y:S04]  /*1ad80*/  LDL R3, [R1+0x8] ;  /* 0x0000080001037983 */ /* 0x002ea80000100800 */
[----:B------:R-:W4:Y:S04]  /*1ad90*/  LDL R2, [R1+0xc] ;  /* 0x00000c0001027983 */ /* 0x000f280000100800 */
[----:B------:R-:W5:Y:S04]  /*1ada0*/  LDL R5, [R1+0x4] ;  /* 0x0000040001057983 */ /* 0x000f680000100800 */
[----:B0-----:R-:W5:Y:S01]  /*1adb0*/  LDL R4, [R1] ;  /* 0x0000000001047983 */ /* 0x001f620000100800 */
        /* <DEDUP_REMOVED lines=8> */
[----:B----4-:R-:W-:Y:S01]  /*1ae40*/  IMAD.MOV.U32 R7, RZ, RZ, R2 ;  /* 0x000000ffff077224 */ /* 0x010fe200078e0002 */
[----:B0-----:R-:W-:-:S05]  /*1ae50*/  @!P0 LEA R18, R3, R0, 0x18 ;  /* 0x0000000003128211 */ /* 0x001fca00078ec0ff */
[----:B-----5:R0:W-:Y:S01]  /*1ae60*/  @!P0 STS.128 [R18+0x28cd0], R4 ;  /* 0x028cd00412008388 */ /* 0x0201e20000000c00 */
[----:B------:R-:W-:Y:S06]  /*1ae70*/  BAR.ARV 0x5, 0x180 ;  /* 0x0146000000007b1d */ /* 0x000fec0000002000 */
.L_x_935:
[----:B------:R-:W2:Y:S01]  /*1ae80*/  LDL R0, [R1+0xc] ;  /* 0x00000c0001007983 */ /* 0x000ea20000100800 */
[----:B------:R-:W-:Y:S02]  /*1ae90*/  ULDC UR4, c[0x0][0xc3c] ;  /* 0x00030f0000047ab9 */ /* 0x000fe40000000800 */
[----:B--2---:R-:W-:-:S13]  /*1aea0*/  ISETP.GE.AND P0, PT, R0, UR4, PT ;  /* 0x0000000400007c0c */ /* 0x004fda000bf06270 */
[----:B------:R-:W-:Y:S05]  /*1aeb0*/  @!P0 BRA `(.L_x_945) ;  /* 0xffffff80003c8947 */ /* 0x000fea000383ffff */
[----:B------:R-:W-:Y:S05]  /*1aec0*/  BSYNC B8 ;  /* 0x0000000000087941 */ /* 0x000fea0003800000 */
.L_x_779:
[----:B--2---:R-:W2:Y:S01]  /*1aed0*/  LDL.LU R0, [R1+0x54] ;  /* 0x0000540001007983 */ /* 0x004ea20000300800 */
[----:B------:R-:W-:Y:S01]  /*1aee0*/  BSSY B0, `(.L_x_946) ;  /* 0x000000b000007945 */ /* 0x000fe20003800000 */
[----:B01----:R-:W0:Y:S01]  /*1aef0*/  S2R R5, SR_CgaCtaId ;  /* 0x0000000000057919 */ /* 0x003e220000008800 */
[----:B--2---:R-:W-:-:S05]  /*1af00*/  VIADD R0, R0, 0x1 ;  /* 0x0000000100007836 */ /* 0x004fca0000000000 */
        /* <DEDUP_REMOVED lines=8> */
.L_x_1035:
[----:B------:R-:W-:Y:S05]  /*1af90*/  BSYNC B0 ;  /* 0x0000000000007941 */ /* 0x000fea0003800000 */
.L_x_946:
[----:B------:R-:W-:-:S03]  /*1afa0*/  UMOV UR4, 0xffffffff ;  /* 0xffffffff00047882 */ /* 0x000fc60000000000 */
[----:B------:R-:W-:Y:S05]  /*1afb0*/  BRA.DIV UR4, `(.L_x_948) ;  /* 0x0000002204647947 */ /* 0x000fea000b800000 */
[----:B------:R-:W1:Y:S02]  /*1afc0*/  S2R R2, SR_TID.X ;  /* 0x0000000000027919 */ /* 0x000e640000002100 */
[----:B-1----:R-:W-:-:S04]  /*1afd0*/  SHF.R.U32.HI R2, RZ, 0x5, R2 ;  /* 0x00000005ff027819 */ /* 0x002fc80000011602 */
[----:B------:R-:W-:-:S05]  /*1afe0*/  LOP3.LUT R2, R2, 0x3, RZ, 0xc0, !PT ;  /* 0x0000000302027812 */ /* 0x000fca00078ec0ff */
[----:B------:R1:W2:Y:S02]  /*1aff0*/  SHFL.IDX PT, R14, R2, RZ, 0x1f ;  /* 0x00001fff020e7589 */ /* 0x0002a400000e0000 */
.L_x_1038:
[----:B--2---:R-:W-:-:S13]  /*1b000*/  ISETP.NE.AND P0, PT, R14, RZ, PT ;  /* 0x000000ff0e00720c */ /* 0x004fda0003f05270 */
[----:B------:R-:W-:Y:S05]  /*1b010*/  @P0 BRA `(.L_x_643) ;  /* 0x00000000008c0947 */ /* 0x000fea0003800000 */
[----:B------:R-:W-:-:S03]  /*1b020*/  UMOV UR4, 0xffffffff ;  /* 0xffffffff00047882 */ /* 0x000fc60000000000 */
[----:B------:R-:W-:Y:S05]  /*1b030*/  BRA.DIV UR4, `(.L_x_949) ;  /* 0x0000002204787947 */ /* 0x000fea000b800000 */
[----:B------:R-:W-:-:S13]  /*1b040*/  ELECT P6, URZ, PT ;  /* 0x00000000003f782f */ /* 0x000fda00038c0000 */
.L_x_1041:
[----:B------:R-:W-:Y:S05]  /*1b050*/  @!P6 BRA `(.L_x_643) ;  /* 0x00000000007ce947 */ /* 0x000fea0003800000 */
[----:B------:R-:W-:-:S06]  /*1b060*/  ULOP3.LUT UR4, UR36, 0x2, URZ, 0xfc, !UPT ;  /* 0x0000000224047892 */ /* 0x000fcc000f8efc3f */
[----:B-1----:R-:W-:-:S05]  /*1b070*/  IMAD.U32 R2, RZ, RZ, UR4 ;  /* 0x00000004ff027e24 */ /* 0x002fca000f8e00ff */
[----:B------:R-:W-:-:S13]  /*1b080*/  ISETP.NE.AND P2, PT, R2, 0x3, PT ;  /* 0x000000030200780c */ /* 0x000fda0003f45270 */
[----:B------:R-:W-:Y:S05]  /*1b090*/  @!P2 BRA `(.L_x_950) ;  /* 0x000000000004a947 */ /* 0x000fea0003800000 */
[----:B------:R-:W-:Y:S01]  /*1b0a0*/  BPT.TRAP 0x1 ;  /* 0x000000040000795c */ /* 0x000fe20000300000 */
.L_x_950:
[----:B------:R-:W2:Y:S01]  /*1b0b0*/  LDL.LU R7, [R1+0x14] ;  /* 0x0000140001077983 */ /* 0x000ea20000300800 */
[----:B------:R-:W-:Y:S02]  /*1b0c0*/  VIADD R2, R0, 0x28c40 ;  /* 0x00028c4000027836 */ /* 0x000fe40000000000 */
[C---:B0-----:R-:W-:Y:S02]  /*1b0d0*/  VIADD R3, R19.reuse, 0x1 ;  /* 0x0000000113037836 */ /* 0x041fe40000000000 */
[----:B------:R-:W-:-:S03]  /*1b0e0*/  IMAD R6, R19, 0x8, R2 ;  /* 0x0000000813067824 */ /* 0x000fc600078e0202 */
[----:B------:R-:W-:-:S04]  /*1b0f0*/  ISETP.NE.AND P1, PT, R3, 0x2, PT ;  /* 0x000000020300780c */ /* 0x000fc80003f25270 */
[----:B------:R-:W-:Y:S02]  /*1b100*/  SEL R4, RZ, 0x1, P1 ;  /* 0x00000001ff047807 */ /* 0x000fe40000800000 */
[----:B------:R-:W-:Y:S02]  /*1b110*/  SEL R3, R3, RZ, P1 ;  /* 0x000000ff03037207 */ /* 0x000fe40000800000 */
[C---:B--2---:R-:W-:Y:S02]  /*1b120*/  SHF.L.U32 R5, R7.reuse, 0x1f, RZ ;  /* 0x0000001f07057819 */ /* 0x044fe400000006ff */
[----:B------:R-:W-:Y:S01]  /*1b130*/  LOP3.LUT R4, R7, R4, RZ, 0x3c, !PT ;  /* 0x0000000407047212 */ /* 0x000fe200078e3cff */
[----:B------:R-:W-:Y:S01]  /*1b140*/  IMAD R7, R3, 0x8, R2 ;  /* 0x0000000803077824 */ /* 0x000fe200078e0202 */
[----:B------:R-:W0:Y:S02]  /*1b150*/  SYNCS.PHASECHK.TRANS64.TRYWAIT P0, [R6+URZ], R5 ;  /* 0x00000005060075a7 */ /* 0x000e24000800017f */
[----:B------:R-:W-:Y:S01]  /*1b160*/  SHF.L.U32 R2, R4, 0x1f, RZ ;  /* 0x0000001f04027819 */ /* 0x000fe200000006ff */
[----:B0-----:R-:W-:Y:S06]  /*1b170*/  @!P0 BRA `(.L_x_951) ;  /* 0x0000002000488947 */ /* 0x001fec0003800000 */
.L_x_1042:
[----:B------:R-:W1:Y:S02]  /*1b180*/  SYNCS.PHASECHK.TRANS64.TRYWAIT P0, [R7+URZ], R2 ;  /* 0x00000002070075a7 */ /* 0x000e64000800017f */
[----:B-1----:R-:W-:Y:S05]  /*1b190*/  @!P0 BRA `(.L_x_952) ;  /* 0x0000002000548947 */ /* 0x002fea0003800000 */
.L_x_1043:
[----:B------:R-:W-:Y:S05]  /*1b1a0*/  @!P2 BRA `(.L_x_953) ;  /* 0x000000000004a947 */ /* 0x000fea0003800000 */
[----:B------:R-:W-:Y:S01]  /*1b1b0*/  BPT.TRAP 0x1 ;  /* 0x000000040000795c */ /* 0x000fe20000300000 */
.L_x_953:
[----:B------:R-:W-:-:S04]  /*1b1c0*/  VIADD R0, R0, 0x28c60 ;  /* 0x00028c6000007836 */ /* 0x000fc80000000000 */
[----:B------:R-:W-:-:S04]  /*1b1d0*/  IMAD R4, R19, 0x8, R0 ;  /* 0x0000000813047824 */ /* 0x000fc800078e0200 */
[----:B------:R-:W2:Y:S02]  /*1b1e0*/  SYNCS.PHASECHK.TRANS64.TRYWAIT P0, [R4+URZ], R5 ;  /* 0x00000005040075a7 */ /* 0x000ea4000800017f */
[----:B--2---:R-:W-:Y:S05]  /*1b1f0*/  @!P0 BRA `(.L_x_954) ;  /* 0x0000002000508947 */ /* 0x004fea0003800000 */
.L_x_1044:
[----:B------:R-:W-:-:S07]  /*1b200*/  IMAD R3, R3, 0x8, R0 ;  /* 0x0000000803037824 */ /* 0x000fce00078e0200 */
.L_x_955:
[----:B----4-:R4:W0:Y:S02]  /*1b210*/  SYNCS.PHASECHK.TRANS64.TRYWAIT P0, [R3+URZ], R2 ;  /* 0x00000002030075a7 */ /* 0x010824000800017f */
[----:B0-----:R-:W-:Y:S05]  /*1b220*/  @!P0 NANOSLEEP.SYNCS 0x989680 ;  /* 0x009896800000895d */ /* 0x001fea0003900000 */
[----:B------:R-:W0:Y:S02]  /*1b230*/  @!P0 SYNCS.PHASECHK.TRANS64 P0, [R3+URZ], R2 ;  /* 0x00000002030085a7 */ /* 0x000e24000800007f */
[----:B0-----:R-:W-:Y:S05]  /*1b240*/  @!P0 BRA `(.L_x_955) ;  /* 0xfffffffc00f08947 */ /* 0x001fea000383ffff */
.L_x_643:
[----:B------:R-:W-:Y:S05]  /*1b250*/  BSYNC B9 ;  /* 0x0000000000097941 */ /* 0x000fea0003800000 */
.L_x_640:
[----:B------:R-:W-:Y:S05]  /*1b260*/  EXIT ;  /* 0x000000000000794d */ /* 0x000fea0003800000 */
.L_x_661:
[----:B0-----:R0:W1:Y:S02]  /*1b270*/  SYNCS.PHASECHK.TRANS64.TRYWAIT P5, [R73+URZ+0x28c90], R76 ;  /* 0x028c904c490075a7 */ /* 0x00106400080a017f */
[----:B-1----:R-:W-:Y:S05]  /*1b280*/  @!P5 NANOSLEEP.SYNCS 0x989680 ;  /* 0x009896800000d95d */ /* 0x002fea0003900000 */
[----:B------:R-:W1:Y:S02]  /*1b290*/  @!P5 SYNCS.PHASECHK.TRANS64 P5, [R73+URZ+0x28c90], R76 ;  /* 0x028c904c4900d5a7 */ /* 0x000e6400080a007f */
[----:B-1----:R-:W-:Y:S05]  /*1b2a0*/  @!P5 BRA `(.L_x_661) ;  /* 0xfffffffc00f0d947 */ /* 0x002fea000383ffff */
[----:B------:R-:W-:Y:S05]  /*1b2b0*/  BRA `(.L_x_956) ;  /* 0xfffffe7800887947 */ /* 0x000fea000383ffff */
.L_x_671:
[----:B0-----:R0:W1:Y:S02]  /*1b2c0*/  SYNCS.PHASECHK.TRANS64.TRYWAIT P5, [R73+URZ+0x28c90], R76 ;  /* 0x028c904c490075a7 */ /* 0x00106400080a017f */
[----:B-1----:R-:W-:Y:S05]  /*1b2d0*/  @!P5 NANOSLEEP.SYNCS 0x989680 ;  /* 0x009896800000d95d */ /* 0x002fea0003900000 */
[----:B------:R-:W1:Y:S02]  /*1b2e0*/  @!P5 SYNCS.PHASECHK.TRANS64 P5, [R73+URZ+0x28c90], R76 ;  /* 0x028c904c4900d5a7 */ /* 0x000e6400080a007f */
[----:B-1----:R-:W-:Y:S05]  /*1b2f0*/  @!P5 BRA `(.L_x_671) ;  /* 0xfffffffc00f0d947 */ /* 0x002fea000383ffff */
[----:B------:R-:W-:Y:S05]  /*1b300*/  BRA `(.L_x_957) ;  /* 0xfffffe8000d87947 */ /* 0x000fea000383ffff */
.L_x_676:
[----:B0-----:R0:W1:Y:S02]  /*1b310*/  SYNCS.PHASECHK.TRANS64.TRYWAIT P4, [R73+URZ+0x28c90], R76 ;  /* 0x028c904c490075a7 */ /* 0x001064000808017f */
[----:B-1----:R-:W-:Y:S05]  /*1b320*/  @!P4 NANOSLEEP.SYNCS 0x989680 ;  /* 0x009896800000c95d */ /* 0x002fea0003900000 */
[----:B------:R-:W1:Y:S02]  /*1b330*/  @!P4 SYNCS.PHASECHK.TRANS64 P4, [R73+URZ+0x28c90], R76 ;  /* 0x028c904c4900c5a7 */ /* 0x000e64000808007f */
[----:B-1----:R-:W-:Y:S05]  /*1b340*/  @!P4 BRA `(.L_x_676) ;  /* 0xfffffffc00f0c947 */ /* 0x002fea000383ffff */
[----:B------:R-:W-:Y:S05]  /*1b350*/  BRA `(.L_x_958) ;  /* 0xfffffe8800ec7947 */ /* 0x000fea000383ffff */
.L_x_680:
[----:B--2---:R2:W0:Y:S02]  /*1b360*/  SYNCS.PHASECHK.TRANS64.TRYWAIT P3, [R73+URZ+0x28cb0], R76 ;  /* 0x028cb04c490075a7 */ /* 0x004424000806017f */
[----:B0-----:R-:W-:Y:S05]  /*1b370*/  @!P3 NANOSLEEP.SYNCS 0x989680 ;  /* 0x009896800000b95d */ /* 0x001fea0003900000 */
[----:B------:R-:W0:Y:S02]  /*1b380*/  @!P3 SYNCS.PHASECHK.TRANS64 P3, [R73+URZ+0x28cb0], R76 ;  /* 0x028cb04c4900b5a7 */ /* 0x000e24000806007f */
[----:B0-----:R-:W-:Y:S05]  /*1b390*/  @!P3 BRA `(.L_x_680) ;  /* 0xfffffffc00f0b947 */ /* 0x001fea000383ffff */
[----:B------:R-:W-:Y:S05]  /*1b3a0*/  BRA `(.L_x_959) ;  /* 0xfffffe8c00687947 */ /* 0x000fea000383ffff */
.L_x_693:
[----:B0-----:R0:W1:Y:S02]  /*1b3b0*/  SYNCS.PHASECHK.TRANS64.TRYWAIT P0, [R5+URZ+0x28c50], R8 ;  /* 0x028c5008050075a7 */ /* 0x001064000800017f */
[----:B-1----:R-:W-:Y:S05]  /*1b3c0*/  @!P0 NANOSLEEP.SYNCS 0x989680 ;  /* 0x009896800000895d */ /* 0x002fea0003900000 */
[----:B------:R-:W1:Y:S02]  /*1b3d0*/  @!P0 SYNCS.PHASECHK.TRANS64 P0, [R5+URZ+0x28c50], R8 ;  /* 0x028c5008050085a7 */ /* 0x000e64000800007f */
[----:B-1----:R-:W-:Y:S05]  /*1b3e0*/  @!P0 BRA `(.L_x_693) ;  /* 0xfffffffc00f08947 */ /* 0x002fea000383ffff */
[----:B------:R-:W-:Y:S05]  /*1b3f0*/  BRA `(.L_x_960) ;  /* 0xfffffe9c001c7947 */ /* 0x000fea000383ffff */
.L_x_700:
[----:B-1----:R1:W2:Y:S02]  /*1b400*/  SYNCS.PHASECHK.TRANS64.TRYWAIT P0, [R4+URZ+0x28c50], R5 ;  /* 0x028c5005040075a7 */ /* 0x0022a4000800017f */
[----:B--2---:R-:W-:Y:S05]  /*1b410*/  @!P0 NANOSLEEP.SYNCS 0x989680 ;  /* 0x009896800000895d */ /* 0x004fea0003900000 */
[----:B------:R-:W2:Y:S02]  /*1b420*/  @!P0 SYNCS.PHASECHK.TRANS64 P0, [R4+URZ+0x28c50], R5 ;  /* 0x028c5005040085a7 */ /* 0x000ea4000800007f */
[----:B--2---:R-:W-:Y:S05]  /*1b430*/  @!P0 BRA `(.L_x_700) ;  /* 0xfffffffc00f08947 */ /* 0x004fea000383ffff */
[----:B------:R-:W-:Y:S05]  /*1b440*/  BRA `(.L_x_699) ;  /* 0xfffffea800587947 */ /* 0x000fea000383ffff */
.L_x_715:
        /* <DEDUP_REMOVED lines=8> */
.L_x_962:
[----:B------:R-:W-:Y:S05]  /*1b4d0*/  BSYNC B1 ;  /* 0x0000000000017941 */ /* 0x000fea0003800000 */
.L_x_961:
[----:B------:R-:W-:Y:S02]  /*1b4e0*/  IMAD.MOV.U32 R13, RZ, RZ, R25 ;  /* 0x000000ffff0d7224 */ /* 0x000fe400078e0019 */
[----:B------:R-:W-:Y:S02]  /*1b4f0*/  IMAD.MOV.U32 R12, RZ, RZ, RZ ;  /* 0x000000ffff0c7224 */ /* 0x000fe400078e00ff */
[----:B------:R-:W-:Y:S02]  /*1b500*/  IMAD.MOV.U32 R11, RZ, RZ, 0x1c1f ;  /* 0x00001c1fff0b7424 */ /* 0x000fe400078e00ff */
[----:B------:R-:W-:Y:S02]  /*1b510*/  IMAD.MOV.U32 R15, RZ, RZ, -0x1 ;  /* 0xffffffffff0f7424 */ /* 0x000fe400078e00ff */
[----:B------:R-:W-:-:S07]  /*1b520*/  IMAD.MOV.U32 R3, RZ, RZ, R14 ;  /* 0x000000ffff037224 */ /* 0x000fce00078e000e */
[----:B------:R-:W-:Y:S05]  /*1b530*/  WARPSYNC.COLLECTIVE R15, `(.L_x_963) ;  /* 0x000000000f087348 */ /* 0x000fea0003c00000 */
[----:B------:R0:W1:Y:S02]  /*1b540*/  SHFL.IDX P6, R14, R13, R12, R11 ;  /* 0x0000000c0d0e7389 */ /* 0x00006400000c000b */
[----:B01----:R-:W-:Y:S01]  /*1b550*/  ENDCOLLECTIVE ;  /* 0x000000000000791b */ /* 0x003fe20003800000 */
.L_x_963:
[----:B------:R-:W-:Y:S02]  /*1b560*/  IMAD.MOV.U32 R13, RZ, RZ, R24 ;  /* 0x000000ffff0d7224 */ /* 0x000fe400078e0018 */
[----:B------:R-:W-:-:S07]  /*1b570*/  IMAD.MOV.U32 R0, RZ, RZ, R14 ;  /* 0x000000ffff007224 */ /* 0x000fce00078e000e */
[----:B------:R-:W-:Y:S05]  /*1b580*/  WARPSYNC.COLLECTIVE R15, `(.L_x_964) ;  /* 0x000000000f087348 */ /* 0x000fea0003c00000 */
[----:B------:R0:W1:Y:S02]  /*1b590*/  SHFL.IDX P6, R14, R13, R12, R11 ;  /* 0x0000000c0d0e7389 */ /* 0x00006400000c000b */
[----:B01----:R-:W-:Y:S01]  /*1b5a0*/  ENDCOLLECTIVE ;  /* 0x000000000000791b */ /* 0x003fe20003800000 */
.L_x_964:
[----:B------:R-:W-:Y:S02]  /*1b5b0*/  IMAD.MOV.U32 R13, RZ, RZ, R28 ;  /* 0x000000ffff0d7224 */ /* 0x000fe400078e001c */
[----:B------:R-:W-:-:S07]  /*1b5c0*/  IMAD.MOV.U32 R24, RZ, RZ, R14 ;  /* 0x000000ffff187224 */ /* 0x000fce00078e000e */
[----:B------:R-:W-:Y:S05]  /*1b5d0*/  WARPSYNC.COLLECTIVE R15, `(.L_x_965) ;  /* 0x000000000f087348 */ /* 0x000fea0003c00000 */
[----:B------:R0:W1:Y:S02]  /*1b5e0*/  SHFL.IDX P6, R14, R13, R12, R11 ;  /* 0x0000000c0d0e7389 */ /* 0x00006400000c000b */
[----:B01----:R-:W-:Y:S01]  /*1b5f0*/  ENDCOLLECTIVE ;  /* 0x000000000000791b */ /* 0x003fe20003800000 */
.L_x_965:
[----:B------:R-:W-:Y:S01]  /*1b600*/  IMAD.MOV.U32 R21, RZ, RZ, R14 ;  /* 0x000000ffff157224 */ /* 0x000fe200078e000e */
[----:B------:R-:W-:Y:S06]  /*1b610*/  BRA `(.L_x_966) ;  /* 0xfffffec0001c7947 */ /* 0x000fec000383ffff */
.L_x_719:
[----:B0-----:R0:W1:Y:S02]  /*1b620*/  SYNCS.PHASECHK.TRANS64.TRYWAIT P0, [R2+URZ+0x28c00], R13 ;  /* 0x028c000d020075a7 */ /* 0x001064000800017f */
[----:B-1----:R-:W-:Y:S05]  /*1b630*/  @!P0 NANOSLEEP.SYNCS 0x989680 ;  /* 0x009896800000895d */ /* 0x002fea0003900000 */
[----:B------:R-:W1:Y:S02]  /*1b640*/  @!P0 SYNCS.PHASECHK.TRANS64 P0, [R2+URZ+0x28c00], R13 ;  /* 0x028c000d020085a7 */ /* 0x000e64000800007f */
[----:B-1----:R-:W-:Y:S05]  /*1b650*/  @!P0 BRA `(.L_x_719) ;  /* 0xfffffffc00f08947 */ /* 0x002fea000383ffff */
[----:B------:R-:W-:Y:S05]  /*1b660*/  BRA `(.L_x_967) ;  /* 0xfffffec400407947 */ /* 0x000fea000383ffff */
.L_x_727:
        /* <DEDUP_REMOVED lines=8> */
.L_x_969:
[----:B------:R-:W-:Y:S05]  /*1b6f0*/  BSYNC B1 ;  /* 0x0000000000017941 */ /* 0x000fea0003800000 */
.L_x_968:
        /* <DEDUP_REMOVED lines=8> */
.L_x_970:
[----:B------:R-:W-:Y:S02]  /*1b780*/  IMAD.MOV.U32 R13, RZ, RZ, R24 ;  /* 0x000000ffff0d7224 */ /* 0x000fe400078e0018 */
[----:B------:R-:W-:-:S07]  /*1b790*/  IMAD.MOV.U32 R3, RZ, RZ, R14 ;  /* 0x000000ffff037224 */ /* 0x000fce00078e000e */
[----:B------:R-:W-:Y:S05]  /*1b7a0*/  WARPSYNC.COLLECTIVE R15, `(.L_x_971) ;  /* 0x000000000f087348 */ /* 0x000fea0003c00000 */
[----:B------:R0:W1:Y:S02]  /*1b7b0*/  SHFL.IDX P6, R14, R13, R12, R11 ;  /* 0x0000000c0d0e7389 */ /* 0x00006400000c000b */
[----:B01----:R-:W-:Y:S01]  /*1b7c0*/  ENDCOLLECTIVE ;  /* 0x000000000000791b */ /* 0x003fe20003800000 */
.L_x_971:
[----:B------:R-:W-:Y:S02]  /*1b7d0*/  IMAD.MOV.U32 R13, RZ, RZ, R28 ;  /* 0x000000ffff0d7224 */ /* 0x000fe400078e001c */
[----:B------:R-:W-:-:S07]  /*1b7e0*/  IMAD.MOV.U32 R5, RZ, RZ, R14 ;  /* 0x000000ffff057224 */ /* 0x000fce00078e000e */
[----:B------:R-:W-:Y:S05]  /*1b7f0*/  WARPSYNC.COLLECTIVE R15, `(.L_x_972) ;  /* 0x000000000f087348 */ /* 0x000fea0003c00000 */
[----:B------:R0:W1:Y:S02]  /*1b800*/  SHFL.IDX P6, R14, R13, R12, R11 ;  /* 0x0000000c0d0e7389 */ /* 0x00006400000c000b */
[----:B01----:R-:W-:Y:S01]  /*1b810*/  ENDCOLLECTIVE ;  /* 0x000000000000791b */ /* 0x003fe20003800000 */
.L_x_972:
[----:B------:R-:W-:Y:S02]  /*1b820*/  IMAD.MOV.U32 R12, RZ, RZ, R3 ;  /* 0x000000ffff0c7224 */ /* 0x000fe400078e0003 */
[----:B------:R-:W-:Y:S01]  /*1b830*/  IMAD.MOV.U32 R13, RZ, RZ, R0 ;  /* 0x000000ffff0d7224 */ /* 0x000fe200078e0000 */
[----:B------:R-:W-:Y:S06]  /*1b840*/  BRA `(.L_x_973) ;  /* 0xfffffecc00a47947 */ /* 0x000fec000383ffff */
.L_x_731:
[----:B0-----:R0:W1:Y:S02]  /*1b850*/  SYNCS.PHASECHK.TRANS64.TRYWAIT P1, [R2+URZ+0x28c00], R13 ;  /* 0x028c000d020075a7 */ /* 0x001064000802017f */
[----:B-1----:R-:W-:Y:S05]  /*1b860*/  @!P1 NANOSLEEP.SYNCS 0x989680 ;  /* 0x009896800000995d */ /* 0x002fea0003900000 */
[----:B------:R-:W1:Y:S02]  /*1b870*/  @!P1 SYNCS.PHASECHK.TRANS64 P1, [R2+URZ+0x28c00], R13 ;  /* 0x028c000d020095a7 */ /* 0x000e64000802007f */
[----:B-1----:R-:W-:Y:S05]  /*1b880*/  @!P1 BRA `(.L_x_731) ;  /* 0xfffffffc00f09947 */ /* 0x002fea000383ffff */
[----:B------:R-:W-:Y:S05]  /*1b890*/  BRA `(.L_x_974) ;  /* 0xfffffed000787947 */ /* 0x000fea000383ffff */
.L_x_737:
[----:B-1----:R1:W2:Y:S02]  /*1b8a0*/  SYNCS.PHASECHK.TRANS64.TRYWAIT P1, [R12+URZ+0x28c30], R13 ;  /* 0x028c300d0c0075a7 */ /* 0x0022a4000802017f */
[----:B--2---:R-:W-:Y:S05]  /*1b8b0*/  @!P1 NANOSLEEP.SYNCS 0x989680 ;  /* 0x009896800000995d */ /* 0x004fea0003900000 */
[----:B------:R-:W2:Y:S02]  /*1b8c0*/  @!P1 SYNCS.PHASECHK.TRANS64 P1, [R12+URZ+0x28c30], R13 ;  /* 0x028c300d0c0095a7 */ /* 0x000ea4000802007f */
[----:B--2---:R-:W-:Y:S05]  /*1b8d0*/  @!P1 BRA `(.L_x_737) ;  /* 0xfffffffc00f09947 */ /* 0x004fea000383ffff */
[----:B------:R-:W-:Y:S05]  /*1b8e0*/  BRA `(.L_x_736) ;  /* 0xfffffedc00a07947 */ /* 0x000fea000383ffff */
.L_x_742:
[----:B--2---:R2:W3:Y:S02]  /*1b8f0*/  SYNCS.PHASECHK.TRANS64.TRYWAIT P2, [R12+URZ+0x28c50], R13 ;  /* 0x028c500d0c0075a7 */ /* 0x0044e4000804017f */
[----:B---3--:R-:W-:Y:S05]  /*1b900*/  @!P2 NANOSLEEP.SYNCS 0x989680 ;  /* 0x009896800000a95d */ /* 0x008fea0003900000 */
[----:B------:R-:W3:Y:S02]  /*1b910*/  @!P2 SYNCS.PHASECHK.TRANS64 P2, [R12+URZ+0x28c50], R13 ;  /* 0x028c500d0c00a5a7 */ /* 0x000ee4000804007f */
[----:B---3--:R-:W-:Y:S05]  /*1b920*/  @!P2 BRA `(.L_x_742) ;  /* 0xfffffffc00f0a947 */ /* 0x008fea000383ffff */
[----:B------:R-:W-:Y:S05]  /*1b930*/  BRA `(.L_x_741) ;  /* 0xfffffef000e47947 */ /* 0x000fea000383ffff */
.L_x_749:
[----:B-1----:R1:W2:Y:S02]  /*1b940*/  SYNCS.PHASECHK.TRANS64.TRYWAIT P3, [R218+URZ+0x28c30], R12 ;  /* 0x028c300cda0075a7 */ /* 0x0022a4000806017f */
[----:B--2---:R-:W-:Y:S05]  /*1b950*/  @!P3 NANOSLEEP.SYNCS 0x989680 ;  /* 0x009896800000b95d */ /* 0x004fea0003900000 */
[----:B------:R-:W2:Y:S02]  /*1b960*/  @!P3 SYNCS.PHASECHK.TRANS64 P3, [R218+URZ+0x28c30], R12 ;  /* 0x028c300cda00b5a7 */ /* 0x000ea4000806007f */
[----:B--2---:R-:W-:Y:S05]  /*1b970*/  @!P3 BRA `(.L_x_749) ;  /* 0xfffffffc00f0b947 */ /* 0x004fea000383ffff */
[----:B------:R-:W-:Y:S05]  /*1b980*/  BRA `(.L_x_748) ;  /* 0xfffffef400f87947 */ /* 0x000fea000383ffff */
.L_x_754:
[----:B---3--:R3:W4:Y:S02]  /*1b990*/  SYNCS.PHASECHK.TRANS64.TRYWAIT P3, [R218+URZ+0x28c50], R12 ;  /* 0x028c500cda0075a7 */ /* 0x008724000806017f */
[----:B----4-:R-:W-:Y:S05]  /*1b9a0*/  @!P3 NANOSLEEP.SYNCS 0x989680 ;  /* 0x009896800000b95d */ /* 0x010fea0003900000 */
[----:B------:R-:W4:Y:S02]  /*1b9b0*/  @!P3 SYNCS.PHASECHK.TRANS64 P3, [R218+URZ+0x28c50], R12 ;  /* 0x028c500cda00b5a7 */ /* 0x000f24000806007f */
[----:B----4-:R-:W-:Y:S05]  /*1b9c0*/  @!P3 BRA `(.L_x_754) ;  /* 0xfffffffc00f0b947 */ /* 0x010fea000383ffff */
[----:B------:R-:W-:Y:S05]  /*1b9d0*/  BRA `(.L_x_753) ;  /* 0xffffff10004c7947 */ /* 0x000fea000383ffff */
.L_x_787:
[----:B------:R-:W1:Y:S01]  /*1b9e0*/  S2R R5, SR_TID.X ;  /* 0x0000000000057919 */ /* 0x000e620000002100 */
[----:B------:R-:W-:Y:S01]  /*1b9f0*/  BSSY B1, `(.L_x_975) ;  /* 0x000000a000017945 */ /* 0x000fe20003800000 */
[----:B0-----:R-:W-:Y:S02]  /*1ba00*/  IMAD.MOV.U32 R12, RZ, RZ, RZ ;  /* 0x000000ffff0c7224 */ /* 0x001fe400078e00ff */
[----:B------:R-:W-:Y:S02]  /*1ba10*/  IMAD.MOV.U32 R11, RZ, RZ, 0x1f ;  /* 0x0000001fff0b7424 */ /* 0x000fe400078e00ff */
[----:B------:R-:W-:Y:S01]  /*1ba20*/  IMAD.MOV.U32 R15, RZ, RZ, -0x1 ;  /* 0xffffffffff0f7424 */ /* 0x000fe200078e00ff */
[----:B-1----:R-:W-:-:S04]  /*1ba30*/  SHF.R.U32.HI R5, RZ, 0x5, R5 ;  /* 0x00000005ff057819 */ /* 0x002fc80000011605 */
[----:B------:R-:W-:-:S05]  /*1ba40*/  LOP3.LUT R5, R5, 0x3, RZ, 0xc0, !PT ;  /* 0x0000000305057812 */ /* 0x000fca00078ec0ff */
[----:B------:R-:W-:-:S07]  /*1ba50*/  IMAD.MOV.U32 R13, RZ, RZ, R5 ;  /* 0x000000ffff0d7224 */ /* 0x000fce00078e0005 */
[----:B------:R-:W-:Y:S05]  /*1ba60*/  WARPSYNC.COLLECTIVE R15, `(.L_x_976) ;  /* 0x000000000f087348 */ /* 0x000fea0003c00000 */
[----:B------:R0:W1:Y:S02]  /*1ba70*/  SHFL.IDX P6, R14, R13, R12, R11 ;  /* 0x0000000c0d0e7389 */ /* 0x00006400000c000b */
[----:B01----:R-:W-:Y:S01]  /*1ba80*/  ENDCOLLECTIVE ;  /* 0x000000000000791b */ /* 0x003fe20003800000 */
.L_x_976:
[----:B------:R-:W-:Y:S05]  /*1ba90*/  BSYNC B1 ;  /* 0x0000000000017941 */ /* 0x000fea0003800000 */
.L_x_975:
[----:B------:R-:W-:Y:S05]  /*1baa0*/  BRA `(.L_x_977) ;  /* 0xffffff7c00b07947 */ /* 0x000fea000383ffff */
.L_x_789:
[----:B------:R-:W-:Y:S01]  /*1bab0*/  BSSY B1, `(.L_x_978) ;  /* 0x0000006000017945 */ /* 0x000fe20003800000 */
[----:B------:R-:W-:-:S07]  /*1bac0*/  IMAD.MOV.U32 R15, RZ, RZ, -0x1 ;  /* 0xffffffffff0f7424 */ /* 0x000fce00078e00ff */
[----:B0-----:R-:W-:Y:S05]  /*1bad0*/  WARPSYNC.COLLECTIVE R15, `(.L_x_979) ;  /* 0x000000000f0c7348 */ /* 0x001fea0003c00000 */
[----:B------:R-:W-:Y:S02]  /*1bae0*/  ELECT P6, UR62, PT ;  /* 0x00000000003e782f */ /* 0x000fe400038c0000 */
[----:B------:R-:W-:Y:S01]  /*1baf0*/  MOV R14, UR62 ;  /* 0x0000003e000e7c02 */ /* 0x000fe20008000f00 */
[----:B0-----:R-:W-:Y:S10]  /*1bb00*/  ENDCOLLECTIVE ;  /* 0x000000000000791b */ /* 0x001ff40003800000 */
.L_x_979:
[----:B------:R-:W-:Y:S05]  /*1bb10*/  BSYNC B1 ;  /* 0x0000000000017941 */ /* 0x000fea0003800000 */
.L_x_978:
[----:B------:R-:W-:Y:S05]  /*1bb20*/  BRA `(.L_x_788) ;  /* 0xffffff7c00a87947 */ /* 0x000fea000383ffff */
.L_x_791:
[----:B0-----:R0:W1:Y:S02]  /*1bb30*/  SYNCS.PHASECHK.TRANS64.TRYWAIT P0, [R18+URZ+0x28c20], R4 ;  /* 0x028c2004120075a7 */ /* 0x001064000800017f */
[----:B-1----:R-:W-:Y:S05]  /*1bb40*/  @!P0 NANOSLEEP.SYNCS 0x989680 ;  /* 0x009896800000895d */ /* 0x002fea0003900000 */
[----:B------:R-:W1:Y:S02]  /*1bb50*/  @!P0 SYNCS.PHASECHK.TRANS64 P0, [R18+URZ+0x28c20], R4 ;  /* 0x028c2004120085a7 */ /* 0x000e64000800007f */
[----:B-1----:R-:W-:Y:S05]  /*1bb60*/  @!P0 BRA `(.L_x_791) ;  /* 0xfffffffc00f08947 */ /* 0x002fea000383ffff */
[----:B------:R-:W-:Y:S05]  /*1bb70*/  BRA `(.L_x_980) ;  /* 0xffffff7c00b87947 */ /* 0x000fea000383ffff */
.L_x_795:
[----:B-1----:R1:W2:Y:S02]  /*1bb80*/  SYNCS.PHASECHK.TRANS64.TRYWAIT P0, [R5+URZ+0x28ca0], R9 ;  /* 0x028ca009050075a7 */ /* 0x0022a4000800017f */
[----:B--2---:R-:W-:Y:S05]  /*1bb90*/  @!P0 NANOSLEEP.SYNCS 0x989680 ;  /* 0x009896800000895d */ /* 0x004fea0003900000 */
[----:B------:R-:W2:Y:S02]  /*1bba0*/  @!P0 SYNCS.PHASECHK.TRANS64 P0, [R5+URZ+0x28ca0], R9 ;  /* 0x028ca009050085a7 */ /* 0x000ea4000800007f */
[----:B--2---:R-:W-:Y:S05]  /*1bbb0*/  @!P0 BRA `(.L_x_795) ;  /* 0xfffffffc00f08947 */ /* 0x004fea000383ffff */
[----:B------:R-:W-:Y:S05]  /*1bbc0*/  BRA `(.L_x_981) ;  /* 0xffffff7c00d87947 */ /* 0x000fea000383ffff */
.L_x_800:
[----:B0-----:R0:W2:Y:S02]  /*1bbd0*/  SYNCS.PHASECHK.TRANS64.TRYWAIT P0, [R5+URZ+0x28cc0], R9 ;  /* 0x028cc009050075a7 */ /* 0x0010a4000800017f */
[----:B--2---:R-:W-:Y:S05]  /*1bbe0*/  @!P0 NANOSLEEP.SYNCS 0x989680 ;  /* 0x009896800000895d */ /* 0x004fea0003900000 */
[----:B------:R-:W2:Y:S02]  /*1bbf0*/  @!P0 SYNCS.PHASECHK.TRANS64 P0, [R5+URZ+0x28cc0], R9 ;  /* 0x028cc009050085a7 */ /* 0x000ea4000800007f */
[----:B--2---:R-:W-:Y:S05]  /*1bc00*/  @!P0 BRA `(.L_x_800) ;  /* 0xfffffffc00f08947 */ /* 0x004fea000383ffff */
[----:B------:R-:W-:Y:S05]  /*1bc10*/  BRA `(.L_x_982) ;  /* 0xffffff8000587947 */ /* 0x000fea000383ffff */
.L_x_814:
[----:B0-----:R0:W1:Y:S02]  /*1bc20*/  SYNCS.PHASECHK.TRANS64.TRYWAIT P2, [R5+URZ+0x28ca0], R6 ;  /* 0x028ca006050075a7 */ /* 0x001064000804017f */
[----:B-1----:R-:W-:Y:S05]  /*1bc30*/  @!P2 NANOSLEEP.SYNCS 0x989680 ;  /* 0x009896800000a95d */ /* 0x002fea0003900000 */
[----:B------:R-:W1:Y:S02]  /*1bc40*/  @!P2 SYNCS.PHASECHK.TRANS64 P2, [R5+URZ+0x28ca0], R6 ;  /* 0x028ca0060500a5a7 */ /* 0x000e64000804007f */
[----:B-1----:R-:W-:Y:S05]  /*1bc50*/  @!P2 BRA `(.L_x_814) ;  /* 0xfffffffc00f0a947 */ /* 0x002fea000383ffff */
[----:B------:R-:W-:Y:S05]  /*1bc60*/  BRA `(.L_x_983) ;  /* 0xffffff8800d87947 */ /* 0x000fea000383ffff */
.L_x_819:
[----:B-1----:R1:W2:Y:S02]  /*1bc70*/  SYNCS.PHASECHK.TRANS64.TRYWAIT P2, [R5+URZ+0x28cc0], R6 ;  /* 0x028cc006050075a7 */ /* 0x0022a4000804017f */
[----:B--2---:R-:W-:Y:S05]  /*1bc80*/  @!P2 NANOSLEEP.SYNCS 0x989680 ;  /* 0x009896800000a95d */ /* 0x004fea0003900000 */
[----:B------:R-:W2:Y:S02]  /*1bc90*/  @!P2 SYNCS.PHASECHK.TRANS64 P2, [R5+URZ+0x28cc0], R6 ;  /* 0x028cc0060500a5a7 */ /* 0x000ea4000804007f */
[----:B--2---:R-:W-:Y:S05]  /*1bca0*/  @!P2 BRA `(.L_x_819) ;  /* 0xfffffffc00f0a947 */ /* 0x004fea000383ffff */
[----:B------:R-:W-:Y:S05]  /*1bcb0*/  BRA `(.L_x_984) ;  /* 0xffffff8c00547947 */ /* 0x000fea000383ffff */
.L_x_841:
        /* <DEDUP_REMOVED lines=11> */
.L_x_986:
[----:B------:R-:W-:Y:S05]  /*1bd70*/  BSYNC B0 ;  /* 0x0000000000007941 */ /* 0x000fea0003800000 */
.L_x_985:
[----:B------:R-:W-:Y:S05]  /*1bd80*/  BRA `(.L_x_987) ;  /* 0xffffff9c00c47947 */ /* 0x000fea000383ffff */
.L_x_843:
[----:B------:R-:W-:Y:S01]  /*1bd90*/  BSSY B0, `(.L_x_988) ;  /* 0x0000006000007945 */ /* 0x000fe20003800000 */
[----:B------:R-:W-:-:S07]  /*1bda0*/  IMAD.MOV.U32 R15, RZ, RZ, -0x1 ;  /* 0xffffffffff0f7424 */ /* 0x000fce00078e00ff */
[----:B0-----:R-:W-:Y:S05]  /*1bdb0*/  WARPSYNC.COLLECTIVE R15, `(.L_x_989) ;  /* 0x000000000f0c7348 */ /* 0x001fea0003c00000 */
[----:B------:R-:W-:Y:S02]  /*1bdc0*/  ELECT P6, UR62, PT ;  /* 0x00000000003e782f */ /* 0x000fe400038c0000 */
[----:B------:R-:W-:Y:S01]  /*1bdd0*/  MOV R14, UR62 ;  /* 0x0000003e000e7c02 */ /* 0x000fe20008000f00 */
[----:B0-----:R-:W-:Y:S10]  /*1bde0*/  ENDCOLLECTIVE ;  /* 0x000000000000791b */ /* 0x001ff40003800000 */
.L_x_989:
[----:B------:R-:W-:Y:S05]  /*1bdf0*/  BSYNC B0 ;  /* 0x0000000000007941 */ /* 0x000fea0003800000 */
.L_x_988:
[----:B------:R-:W-:Y:S05]  /*1be00*/  BRA `(.L_x_990) ;  /* 0xffffff9c00d07947 */ /* 0x000fea000383ffff */
.L_x_845:
[----:B0-----:R0:W1:Y:S02]  /*1be10*/  SYNCS.PHASECHK.TRANS64.TRYWAIT P0, [R0+URZ+0x28c40], R2 ;  /* 0x028c4002000075a7 */ /* 0x001064000800017f */
[----:B-1----:R-:W-:Y:S05]  /*1be20*/  @!P0 NANOSLEEP.SYNCS 0x989680 ;  /* 0x009896800000895d */ /* 0x002fea0003900000 */
[----:B------:R-:W1:Y:S02]  /*1be30*/  @!P0 SYNCS.PHASECHK.TRANS64 P0, [R0+URZ+0x28c40], R2 ;  /* 0x028c4002000085a7 */ /* 0x000e64000800007f */
[----:B-1----:R-:W-:Y:S05]  /*1be40*/  @!P0 BRA `(.L_x_845) ;  /* 0xfffffffc00f08947 */ /* 0x002fea000383ffff */
[----:B------:R-:W-:Y:S05]  /*1be50*/  BRA `(.L_x_991) ;  /* 0xffffffa000307947 */ /* 0x000fea000383ffff */
.L_x_849:
        /* <DEDUP_REMOVED lines=15> */
.L_x_992:
[----:B------:R-:W-:Y:S02]  /*1bf50*/  IMAD.MOV.U32 R13, RZ, RZ, R4 ;  /* 0x000000ffff0d7224 */ /* 0x000fe400078e0004 */
[----:B------:R-:W-:-:S07]  /*1bf60*/  IMAD.MOV.U32 R6, RZ, RZ, R14 ;  /* 0x000000ffff067224 */ /* 0x000fce00078e000e */
[----:B------:R-:W-:Y:S05]  /*1bf70*/  WARPSYNC.COLLECTIVE R15, `(.L_x_993) ;  /* 0x000000000f087348 */ /* 0x000fea0003c00000 */
[----:B------:R0:W1:Y:S02]  /*1bf80*/  SHFL.IDX P6, R14, R13, R12, R11 ;  /* 0x0000000c0d0e7389 */ /* 0x00006400000c000b */
[----:B01----:R-:W-:Y:S01]  /*1bf90*/  ENDCOLLECTIVE ;  /* 0x000000000000791b */ /* 0x003fe20003800000 */
.L_x_993:
[----:B------:R-:W-:Y:S02]  /*1bfa0*/  IMAD.MOV.U32 R13, RZ, RZ, R3 ;  /* 0x000000ffff0d7224 */ /* 0x000fe400078e0003 */
[----:B------:R-:W-:Y:S02]  /*1bfb0*/  IMAD.MOV.U32 R12, RZ, RZ, 0x1 ;  /* 0x00000001ff0c7424 */ /* 0x000fe400078e00ff */
[----:B------:R-:W-:-:S07]  /*1bfc0*/  IMAD.MOV.U32 R7, RZ, RZ, R14 ;  /* 0x000000ffff077224 */ /* 0x000fce00078e000e */
[----:B------:R-:W-:Y:S05]  /*1bfd0*/  WARPSYNC.COLLECTIVE R15, `(.L_x_994) ;  /* 0x000000000f087348 */ /* 0x000fea0003c00000 */
[----:B------:R0:W1:Y:S02]  /*1bfe0*/  SHFL.IDX P6, R14, R13, R12, R11 ;  /* 0x0000000c0d0e7389 */ /* 0x00006400000c000b */
[----:B01----:R-:W-:Y:S01]  /*1bff0*/  ENDCOLLECTIVE ;  /* 0x000000000000791b */ /* 0x003fe20003800000 */
.L_x_994:
        /* <DEDUP_REMOVED lines=15> */
.L_x_995:
[----:B------:R-:W-:Y:S02]  /*1c0f0*/  IMAD.MOV.U32 R13, RZ, RZ, R3 ;  /* 0x000000ffff0d7224 */ /* 0x000fe400078e0003 */
[----:B------:R-:W-:Y:S02]  /*1c100*/  IMAD.MOV.U32 R12, RZ, RZ, 0x2 ;  /* 0x00000002ff0c7424 */ /* 0x000fe400078e00ff */
[----:B------:R-:W-:-:S07]  /*1c110*/  IMAD.MOV.U32 R5, RZ, RZ, R14 ;  /* 0x000000ffff057224 */ /* 0x000fce00078e000e */
[----:B------:R-:W-:Y:S05]  /*1c120*/  WARPSYNC.COLLECTIVE R15, `(.L_x_996) ;  /* 0x000000000f087348 */ /* 0x000fea0003c00000 */
[----:B------:R0:W1:Y:S02]  /*1c130*/  SHFL.IDX P6, R14, R13, R12, R11 ;  /* 0x0000000c0d0e7389 */ /* 0x00006400000c000b */
[----:B01----:R-:W-:Y:S01]  /*1c140*/  ENDCOLLECTIVE ;  /* 0x000000000000791b */ /* 0x003fe20003800000 */
.L_x_996:
        /* <DEDUP_REMOVED lines=15> */
.L_x_997:
[----:B------:R-:W-:Y:S02]  /*1c240*/  IMAD.MOV.U32 R13, RZ, RZ, R3 ;  /* 0x000000ffff0d7224 */ /* 0x000fe400078e0003 */
[----:B------:R-:W-:Y:S02]  /*1c250*/  IMAD.MOV.U32 R12, RZ, RZ, 0x3 ;  /* 0x00000003ff0c7424 */ /* 0x000fe400078e00ff */
[----:B------:R-:W-:-:S07]  /*1c260*/  IMAD.MOV.U32 R5, RZ, RZ, R14 ;  /* 0x000000ffff057224 */ /* 0x000fce00078e000e */
[----:B------:R-:W-:Y:S05]  /*1c270*/  WARPSYNC.COLLECTIVE R15, `(.L_x_998) ;  /* 0x000000000f087348 */ /* 0x000fea0003c00000 */
[----:B------:R0:W1:Y:S02]  /*1c280*/  SHFL.IDX P6, R14, R13, R12, R11 ;  /* 0x0000000c0d0e7389 */ /* 0x00006400000c000b */
[----:B01----:R-:W-:Y:S01]  /*1c290*/  ENDCOLLECTIVE ;  /* 0x000000000000791b */ /* 0x003fe20003800000 */
.L_x_998:
        /* <DEDUP_REMOVED lines=13> */
.L_x_999:
[----:B------:R-:W-:Y:S01]  /*1c370*/  IMAD.MOV.U32 R3, RZ, RZ, R14 ;  /* 0x000000ffff037224 */ /* 0x000fe200078e000e */
[----:B------:R-:W-:Y:S06]  /*1c380*/  BRA `(.L_x_1000) ;  /* 0xffffffa400787947 */ /* 0x000fec000383ffff */
.L_x_852:
[----:B0-----:R0:W1:Y:S02]  /*1c390*/  SYNCS.PHASECHK.TRANS64.TRYWAIT P0, [R18+URZ+0x28c20], R0 ;  /* 0x028c2000120075a7 */ /* 0x001064000800017f */
[----:B-1----:R-:W-:Y:S05]  /*1c3a0*/  @!P0 NANOSLEEP.SYNCS 0x989680 ;  /* 0x009896800000895d */ /* 0x002fea0003900000 */
[----:B------:R-:W1:Y:S02]  /*1c3b0*/  @!P0 SYNCS.PHASECHK.TRANS64 P0, [R18+URZ+0x28c20], R0 ;  /* 0x028c2000120085a7 */ /* 0x000e64000800007f */
[----:B-1----:R-:W-:Y:S05]  /*1c3c0*/  @!P0 BRA `(.L_x_852) ;  /* 0xfffffffc00f08947 */ /* 0x002fea000383ffff */
[----:B------:R-:W-:Y:S05]  /*1c3d0*/  BRA `(.L_x_1001) ;  /* 0xffffffa400d47947 */ /* 0x000fea000383ffff */
.L_x_856:
[----:B0-----:R0:W1:Y:S02]  /*1c3e0*/  SYNCS.PHASECHK.TRANS64.TRYWAIT P0, [R0+URZ+0x28c60], R2 ;  /* 0x028c6002000075a7 */ /* 0x001064000800017f */
[----:B-1----:R-:W-:Y:S05]  /*1c3f0*/  @!P0 NANOSLEEP.SYNCS 0x989680 ;  /* 0x009896800000895d */ /* 0x002fea0003900000 */
[----:B------:R-:W1:Y:S02]  /*1c400*/  @!P0 SYNCS.PHASECHK.TRANS64 P0, [R0+URZ+0x28c60], R2 ;  /* 0x028c6002000085a7 */ /* 0x000e64000800007f */
[----:B-1----:R-:W-:Y:S05]  /*1c410*/  @!P0 BRA `(.L_x_856) ;  /* 0xfffffffc00f08947 */ /* 0x002fea000383ffff */
[----:B------:R-:W-:Y:S05]  /*1c420*/  BRA `(.L_x_1002) ;  /* 0xffffffa400f87947 */ /* 0x000fea000383ffff */
.L_x_875:
[----:B-1----:R1:W2:Y:S02]  /*1c430*/  SYNCS.PHASECHK.TRANS64.TRYWAIT P0, [R2+URZ+0x28c40], R6 ;  /* 0x028c4006020075a7 */ /* 0x0022a4000800017f */
[----:B--2---:R-:W-:Y:S05]  /*1c440*/  @!P0 NANOSLEEP.SYNCS 0x989680 ;  /* 0x009896800000895d */ /* 0x004fea0003900000 */
[----:B------:R-:W2:Y:S02]  /*1c450*/  @!P0 SYNCS.PHASECHK.TRANS64 P0, [R2+URZ+0x28c40], R6 ;  /* 0x028c4006020085a7 */ /* 0x000ea4000800007f */
[----:B--2---:R-:W-:Y:S05]  /*1c460*/  @!P0 BRA `(.L_x_875) ;  /* 0xfffffffc00f08947 */ /* 0x004fea000383ffff */
[----:B------:R-:W-:Y:S05]  /*1c470*/  BRA `(.L_x_1003) ;  /* 0xffffffb400087947 */ /* 0x000fea000383ffff */
.L_x_880:
[----:B0-----:R0:W2:Y:S02]  /*1c480*/  SYNCS.PHASECHK.TRANS64.TRYWAIT P0, [R2+URZ+0x28c60], R6 ;  /* 0x028c6006020075a7 */ /* 0x0010a4000800017f */
[----:B--2---:R-:W-:Y:S05]  /*1c490*/  @!P0 NANOSLEEP.SYNCS 0x989680 ;  /* 0x009896800000895d */ /* 0x004fea0003900000 */
[----:B------:R-:W2:Y:S02]  /*1c4a0*/  @!P0 SYNCS.PHASECHK.TRANS64 P0, [R2+URZ+0x28c60], R6 ;  /* 0x028c6006020085a7 */ /* 0x000ea4000800007f */
[----:B--2---:R-:W-:Y:S05]  /*1c4b0*/  @!P0 BRA `(.L_x_880) ;  /* 0xfffffffc00f08947 */ /* 0x004fea000383ffff */
[----:B------:R-:W-:Y:S05]  /*1c4c0*/  BRA `(.L_x_1004) ;  /* 0xffffffb400847947 */ /* 0x000fea000383ffff */
.L_x_895:
[----:B-1----:R1:W2:Y:S02]  /*1c4d0*/  SYNCS.PHASECHK.TRANS64.TRYWAIT P0, [R2+URZ+0x28c40], R3 ;  /* 0x028c4003020075a7 */ /* 0x0022a4000800017f */
[----:B--2---:R-:W-:Y:S05]  /*1c4e0*/  @!P0 NANOSLEEP.SYNCS 0x989680 ;  /* 0x009896800000895d */ /* 0x004fea0003900000 */
[----:B------:R-:W2:Y:S02]  /*1c4f0*/  @!P0 SYNCS.PHASECHK.TRANS64 P0, [R2+URZ+0x28c40], R3 ;  /* 0x028c4003020085a7 */ /* 0x000ea4000800007f */
[----:B--2---:R-:W-:Y:S05]  /*1c500*/  @!P0 BRA `(.L_x_895) ;  /* 0xfffffffc00f08947 */ /* 0x004fea000383ffff */
[----:B------:R-:W-:Y:S05]  /*1c510*/  BRA `(.L_x_1005) ;  /* 0xffffffc000607947 */ /* 0x000fea000383ffff */
.L_x_900:
[----:B--2---:R2:W3:Y:S02]  /*1c520*/  SYNCS.PHASECHK.TRANS64.TRYWAIT P0, [R2+URZ+0x28c60], R3 ;  /* 0x028c6003020075a7 */ /* 0x0044e4000800017f */
[----:B---3--:R-:W-:Y:S05]  /*1c530*/  @!P0 NANOSLEEP.SYNCS 0x989680 ;  /* 0x009896800000895d */ /* 0x008fea0003900000 */
[----:B------:R-:W3:Y:S02]  /*1c540*/  @!P0 SYNCS.PHASECHK.TRANS64 P0, [R2+URZ+0x28c60], R3 ;  /* 0x028c6003020085a7 */ /* 0x000ee4000800007f */
[----:B---3--:R-:W-:Y:S05]  /*1c550*/  @!P0 BRA `(.L_x_900) ;  /* 0xfffffffc00f08947 */ /* 0x008fea000383ffff */
[----:B------:R-:W-:Y:S05]  /*1c560*/  BRA `(.L_x_1006) ;  /* 0xffffffc000dc7947 */ /* 0x000fea000383ffff */
.L_x_915:
[----:B-1----:R1:W2:Y:S02]  /*1c570*/  SYNCS.PHASECHK.TRANS64.TRYWAIT P0, [R3+URZ+0x28c40], R2 ;  /* 0x028c4002030075a7 */ /* 0x0022a4000800017f */
[----:B--2---:R-:W-:Y:S05]  /*1c580*/  @!P0 NANOSLEEP.SYNCS 0x989680 ;  /* 0x009896800000895d */ /* 0x004fea0003900000 */
[----:B------:R-:W2:Y:S02]  /*1c590*/  @!P0 SYNCS.PHASECHK.TRANS64 P0, [R3+URZ+0x28c40], R2 ;  /* 0x028c4002030085a7 */ /* 0x000ea4000800007f */
[----:B--2---:R-:W-:Y:S05]  /*1c5a0*/  @!P0 BRA `(.L_x_915) ;  /* 0xfffffffc00f08947 */ /* 0x004fea000383ffff */
[----:B------:R-:W-:Y:S05]  /*1c5b0*/  BRA `(.L_x_1007) ;  /* 0xffffffcc009c7947 */ /* 0x000fea000383ffff */
.L_x_920:
[----:B--2---:R2:W3:Y:S02]  /*1c5c0*/  SYNCS.PHASECHK.TRANS64.TRYWAIT P0, [R3+URZ+0x28c60], R2 ;  /* 0x028c6002030075a7 */ /* 0x0044e4000800017f */
[----:B---3--:R-:W-:Y:S05]  /*1c5d0*/  @!P0 NANOSLEEP.SYNCS 0x989680 ;  /* 0x009896800000895d */ /* 0x008fea0003900000 */
[----:B------:R-:W3:Y:S02]  /*1c5e0*/  @!P0 SYNCS.PHASECHK.TRANS64 P0, [R3+URZ+0x28c60], R2 ;  /* 0x028c6002030085a7 */ /* 0x000ee4000800007f */
[----:B---3--:R-:W-:Y:S05]  /*1c5f0*/  @!P0 BRA `(.L_x_920) ;  /* 0xfffffffc00f08947 */ /* 0x008fea000383ffff */
[----:B------:R-:W-:Y:S05]  /*1c600*/  BRA `(.L_x_1008) ;  /* 0xffffffd000187947 */ /* 0x000fea000383ffff */
.L_x_936:
[----:B------:R-:W2:Y:S01]  /*1c610*/  LDL R3, [R1] ;  /* 0x0000000001037983 */ /* 0x000ea20000100800 */
[----:B------:R-:W-:Y:S01]  /*1c620*/  BSSY B0, `(.L_x_1009) ;  /* 0x0000008000007945 */ /* 0x000fe20003800000 */
[----:B0-----:R-:W-:Y:S02]  /*1c630*/  IMAD.MOV.U32 R12, RZ, RZ, RZ ;  /* 0x000000ffff0c7224 */ /* 0x001fe400078e00ff */
[----:B------:R-:W-:Y:S02]  /*1c640*/  IMAD.MOV.U32 R11, RZ, RZ, 0x1f ;  /* 0x0000001fff0b7424 */ /* 0x000fe400078e00ff */
[----:B------:R-:W-:Y:S02]  /*1c650*/  IMAD.MOV.U32 R15, RZ, RZ, -0x1 ;  /* 0xffffffffff0f7424 */ /* 0x000fe400078e00ff */
[----:B--2---:R-:W-:-:S07]  /*1c660*/  IMAD.MOV.U32 R13, RZ, RZ, R3 ;  /* 0x000000ffff0d7224 */ /* 0x004fce00078e0003 */
[----:B------:R-:W-:Y:S05]  /*1c670*/  WARPSYNC.COLLECTIVE R15, `(.L_x_1010) ;  /* 0x000000000f087348 */ /* 0x000fea0003c00000 */
[----:B------:R0:W1:Y:S02]  /*1c680*/  SHFL.IDX P6, R14, R13, R12, R11 ;  /* 0x0000000c0d0e7389 */ /* 0x00006400000c000b */
[----:B01----:R-:W-:Y:S01]  /*1c690*/  ENDCOLLECTIVE ;  /* 0x000000000000791b */ /* 0x003fe20003800000 */
.L_x_1010:
[----:B------:R-:W-:Y:S05]  /*1c6a0*/  BSYNC B0 ;  /* 0x0000000000007941 */ /* 0x000fea0003800000 */
.L_x_1009:
        /* <DEDUP_REMOVED lines=9> */
.L_x_1011:
        /* <DEDUP_REMOVED lines=9> */
[----:B-1----:R-:W-:-:S06]  /*1c7d0*/  @!P1 IMAD.WIDE R2, R8, 0x4, R4 ;  /* 0x0000000408029825 */ /* 0x002fcc00078e0204 */
[----:B------:R-:W3:Y:S01]  /*1c7e0*/  @!P1 LDG.E R2, desc[UR42][R2.64] ;  /* 0x0000002a02029981 */ /* 0x000ee2000c1e1900 */
[----:B------:R-:W-:Y:S01]  /*1c7f0*/  IMAD.MOV.U32 R5, RZ, RZ, RZ ;  /* 0x000000ffff057224 */ /* 0x000fe200078e00ff */
[C---:B------:R-:W-:Y:S01]  /*1c800*/  ISETP.GE.U32.AND P2, PT, R16.reuse, 0x2, PT ;  /* 0x000000021000780c */ /* 0x040fe20003f46070 */
[----:B------:R-:W-:Y:S01]  /*1c810*/  IMAD.MOV.U32 R8, RZ, RZ, RZ ;  /* 0x000000ffff087224 */ /* 0x000fe200078e00ff */
[C---:B------:R-:W-:Y:S02]  /*1c820*/  ISETP.GE.U32.AND P3, PT, R16.reuse, 0x4, PT ;  /* 0x000000041000780c */ /* 0x040fe40003f66070 */
[C---:B------:R-:W-:Y:S02]  /*1c830*/  ISETP.GE.U32.AND P4, PT, R16.reuse, 0x8, PT ;  /* 0x000000081000780c */ /* 0x040fe40003f86070 */
[----:B------:R-:W-:Y:S01]  /*1c840*/  ISETP.GE.U32.AND P5, PT, R16, 0x10, PT ;  /* 0x000000101000780c */ /* 0x000fe20003fa6070 */
[----:B--2---:R-:W-:Y:S02]  /*1c850*/  @!P1 IMAD.MOV.U32 R5, RZ, RZ, R6 ;  /* 0x000000ffff059224 */ /* 0x004fe400078e0006 */
[----:B------:R-:W-:-:S02]  /*1c860*/  IMAD.MOV.U32 R6, RZ, RZ, RZ ;  /* 0x000000ffff067224 */ /* 0x000fc400078e00ff */
[----:B---3--:R-:W-:Y:S01]  /*1c870*/  @!P1 IMAD.MOV.U32 R6, RZ, RZ, R2 ;  /* 0x000000ffff069224 */ /* 0x008fe200078e0002 */
[----:B------:R-:W-:-:S03]  /*1c880*/  ISETP.NE.AND P1, PT, R16, RZ, PT ;  /* 0x000000ff1000720c */ /* 0x000fc60003f25270 */
[----:B------:R-:W-:-:S04]  /*1c890*/  IMAD R2, R6, R5, RZ ;  /* 0x0000000506027224 */ /* 0x000fc800078e02ff */
[----:B------:R-:W-:-:S07]  /*1c8a0*/  IMAD.MOV.U32 R13, RZ, RZ, R2 ;  /* 0x000000ffff0d7224 */ /* 0x000fce00078e0002 */
[----:B------:R-:W-:Y:S05]  /*1c8b0*/  WARPSYNC.COLLECTIVE R15, `(.L_x_1012) ;  /* 0x000000000f087348 */ /* 0x000fea0003c00000 */
[----:B------:R0:W1:Y:S02]  /*1c8c0*/  SHFL.UP P6, R14, R13, R12, R11 ;  /* 0x0400000c0d0e7389 */ /* 0x00006400000c000b */
[----:B01----:R-:W-:Y:S01]  /*1c8d0*/  ENDCOLLECTIVE ;  /* 0x000000000000791b */ /* 0x003fe20003800000 */
.L_x_1012:
[----:B------:R-:W-:Y:S02]  /*1c8e0*/  IMAD.MOV.U32 R12, RZ, RZ, 0x2 ;  /* 0x00000002ff0c7424 */ /* 0x000fe400078e00ff */
[----:B------:R-:W-:-:S05]  /*1c8f0*/  IMAD.MOV.U32 R3, RZ, RZ, R14 ;  /* 0x000000ffff037224 */ /* 0x000fca00078e000e */
[----:B------:R-:W-:-:S05]  /*1c900*/  SEL R3, R3, RZ, P1 ;  /* 0x000000ff03037207 */ /* 0x000fca0000800000 */
[----:B------:R-:W-:-:S04]  /*1c910*/  IMAD.IADD R2, R2, 0x1, R3 ;  /* 0x0000000102027824 */ /* 0x000fc800078e0203 */
[----:B------:R-:W-:-:S07]  /*1c920*/  IMAD.MOV.U32 R13, RZ, RZ, R2 ;  /* 0x000000ffff0d7224 */ /* 0x000fce00078e0002 */
[----:B------:R-:W-:Y:S05]  /*1c930*/  WARPSYNC.COLLECTIVE R15, `(.L_x_1013) ;  /* 0x000000000f087348 */ /* 0x000fea0003c00000 */
[----:B------:R0:W1:Y:S02]  /*1c940*/  SHFL.UP P6, R14, R13, R12, R11 ;  /* 0x0400000c0d0e7389 */ /* 0x00006400000c000b */
[----:B01----:R-:W-:Y:S01]  /*1c950*/  ENDCOLLECTIVE ;  /* 0x000000000000791b */ /* 0x003fe20003800000 */
.L_x_1013:
        /* <DEDUP_REMOVED lines=8> */
.L_x_1014:
        /* <DEDUP_REMOVED lines=8> */
.L_x_1015:
        /* <DEDUP_REMOVED lines=8> */
.L_x_1016:
[----:B------:R-:W-:Y:S02]  /*1cae0*/  IMAD.MOV.U32 R12, RZ, RZ, 0x1f ;  /* 0x0000001fff0c7424 */ /* 0x000fe400078e00ff */
[----:B------:R-:W-:Y:S02]  /*1caf0*/  IMAD.MOV.U32 R11, RZ, RZ, 0x1f ;  /* 0x0000001fff0b7424 */ /* 0x000fe400078e00ff */
[----:B------:R-:W-:-:S05]  /*1cb00*/  IMAD.MOV.U32 R3, RZ, RZ, R14 ;  /* 0x000000ffff037224 */ /* 0x000fca00078e000e */
[----:B------:R-:W-:-:S05]  /*1cb10*/  SEL R3, R3, RZ, P5 ;  /* 0x000000ff03037207 */ /* 0x000fca0002800000 */
[----:B------:R-:W-:-:S04]  /*1cb20*/  IMAD.IADD R3, R2, 0x1, R3 ;  /* 0x0000000102037824 */ /* 0x000fc800078e0203 */
[----:B------:R-:W-:-:S07]  /*1cb30*/  IMAD.MOV.U32 R13, RZ, RZ, R3 ;  /* 0x000000ffff0d7224 */ /* 0x000fce00078e0003 */
[----:B------:R-:W-:Y:S05]  /*1cb40*/  WARPSYNC.COLLECTIVE R15, `(.L_x_1017) ;  /* 0x000000000f087348 */ /* 0x000fea0003c00000 */
[----:B------:R0:W1:Y:S02]  /*1cb50*/  SHFL.IDX P6, R14, R13, R12, R11 ;  /* 0x0000000c0d0e7389 */ /* 0x00006400000c000b */
[----:B01----:R-:W-:Y:S01]  /*1cb60*/  ENDCOLLECTIVE ;  /* 0x000000000000791b */ /* 0x003fe20003800000 */
.L_x_1017:
[----:B------:R-:W-:Y:S01]  /*1cb70*/  IMAD.MOV.U32 R9, RZ, RZ, R14 ;  /* 0x000000ffff097224 */ /* 0x000fe200078e000e */
[----:B------:R-:W-:Y:S06]  /*1cb80*/  BRA `(.L_x_1018) ;  /* 0xffffffd800507947 */ /* 0x000fec000383ffff */
.L_x_939:
        /* <DEDUP_REMOVED lines=8> */
.L_x_1020:
[----:B------:R-:W-:Y:S05]  /*1cc10*/  BSYNC B0 ;  /* 0x0000000000007941 */ /* 0x000fea0003800000 */
.L_x_1019:
[----:B------:R-:W-:Y:S02]  /*1cc20*/  IMAD.MOV.U32 R3, RZ, RZ, R14 ;  /* 0x000000ffff037224 */ /* 0x000fe400078e000e */
[----:B------:R-:W-:Y:S02]  /*1cc30*/  IMAD.MOV.U32 R12, RZ, RZ, 0x2 ;  /* 0x00000002ff0c7424 */ /* 0x000fe400078e00ff */
[----:B------:R-:W-:Y:S01]  /*1cc40*/  IMAD.MOV.U32 R11, RZ, RZ, RZ ;  /* 0x000000ffff0b7224 */ /* 0x000fe200078e00ff */
[----:B------:R-:W-:Y:S01]  /*1cc50*/  SEL R3, R3, RZ, P1 ;  /* 0x000000ff03037207 */ /* 0x000fe20000800000 */
[----:B------:R-:W-:-:S04]  /*1cc60*/  IMAD.MOV.U32 R15, RZ, RZ, -0x1 ;  /* 0xffffffffff0f7424 */ /* 0x000fc800078e00ff */
[----:B------:R-:W-:-:S04]  /*1cc70*/  IMAD.IADD R2, R2, 0x1, R3 ;  /* 0x0000000102027824 */ /* 0x000fc800078e0203 */
[----:B------:R-:W-:-:S07]  /*1cc80*/  IMAD.MOV.U32 R13, RZ, RZ, R2 ;  /* 0x000000ffff0d7224 */ /* 0x000fce00078e0002 */
[----:B------:R-:W-:Y:S05]  /*1cc90*/  WARPSYNC.COLLECTIVE R15, `(.L_x_1021) ;  /* 0x000000000f087348 */ /* 0x000fea0003c00000 */
[----:B------:R0:W1:Y:S02]  /*1cca0*/  SHFL.UP P6, R14, R13, R12, R11 ;  /* 0x0400000c0d0e7389 */ /* 0x00006400000c000b */
[----:B01----:R-:W-:Y:S01]  /*1ccb0*/  ENDCOLLECTIVE ;  /* 0x000000000000791b */ /* 0x003fe20003800000 */
.L_x_1021:
        /* <DEDUP_REMOVED lines=8> */
.L_x_1022:
        /* <DEDUP_REMOVED lines=8> */
.L_x_1023:
        /* <DEDUP_REMOVED lines=8> */
.L_x_1024:
        /* <DEDUP_REMOVED lines=9> */
.L_x_1025:
[----:B------:R-:W-:Y:S01]  /*1ced0*/  IMAD.MOV.U32 R9, RZ, RZ, R14 ;  /* 0x000000ffff097224 */ /* 0x000fe200078e000e */
[----:B------:R-:W-:Y:S06]  /*1cee0*/  BRA `(.L_x_1026) ;  /* 0xffffffd800287947 */ /* 0x000fec000383ffff */
.L_x_941:
[----:B------:R-:W-:Y:S01]  /*1cef0*/  BSSY B0, `(.L_x_1027) ;  /* 0x0000006000007945 */ /* 0x000fe20003800000 */
[----:B------:R-:W-:Y:S01]  /*1cf00*/  PLOP3.LUT P6, PT, P6, PT, PT, 0x8, 0x0 ;  /* 0x000000000000781c */ /* 0x000fe200037ce170 */
[----:B------:R-:W-:-:S12]  /*1cf10*/  IMAD.MOV.U32 R15, RZ, RZ, -0x1 ;  /* 0xffffffffff0f7424 */ /* 0x000fd800078e00ff */
[----:B------:R-:W-:Y:S05]  /*1cf20*/  WARPSYNC.COLLECTIVE R15, `(.L_x_1028) ;  /* 0x000000000f087348 */ /* 0x000fea0003c00000 */
[----:B------:R-:W-:Y:S01]  /*1cf30*/  VOTE.ANY R14, PT, P6 ;  /* 0x00000000000e7806 */ /* 0x000fe200030e0100 */
[----:B------:R-:W-:Y:S06]  /*1cf40*/  ENDCOLLECTIVE ;  /* 0x000000000000791b */ /* 0x000fec0003800000 */
.L_x_1028:
[----:B------:R-:W-:Y:S05]  /*1cf50*/  BSYNC B0 ;  /* 0x0000000000007941 */ /* 0x000fea0003800000 */
.L_x_1027:
        /* <DEDUP_REMOVED lines=9> */
.L_x_1029:
[----:B------:R-:W-:Y:S02]  /*1cff0*/  IMAD.MOV.U32 R13, RZ, RZ, R6 ;  /* 0x000000ffff0d7224 */ /* 0x000fe400078e0006 */
[----:B------:R-:W-:-:S07]  /*1d000*/  IMAD.MOV.U32 R5, RZ, RZ, R14 ;  /* 0x000000ffff057224 */ /* 0x000fce00078e000e */
[----:B------:R-:W-:Y:S05]  /*1d010*/  WARPSYNC.COLLECTIVE R15, `(.L_x_1030) ;  /* 0x000000000f087348 */ /* 0x000fea0003c00000 */
[----:B------:R0:W1:Y:S02]  /*1d020*/  SHFL.IDX P6, R14, R13, R12, R11 ;  /* 0x0000000c0d0e7389 */ /* 0x00006400000c000b */
[----:B01----:R-:W-:Y:S01]  /*1d030*/  ENDCOLLECTIVE ;  /* 0x000000000000791b */ /* 0x003fe20003800000 */
.L_x_1030:
[----:B------:R-:W-:Y:S01]  /*1d040*/  IMAD.MOV.U32 R6, RZ, RZ, R14 ;  /* 0x000000ffff067224 */ /* 0x000fe200078e000e */
[----:B------:R-:W-:Y:S06]  /*1d050*/  BRA `(.L_x_1031) ;  /* 0xffffffd800087947 */ /* 0x000fec000383ffff */
.L_x_943:
[----:B------:R-:W-:Y:S01]  /*1d060*/  BSSY B0, `(.L_x_1032) ;  /* 0x0000007000007945 */ /* 0x000fe20003800000 */
[----:B------:R-:W-:Y:S02]  /*1d070*/  IMAD.MOV.U32 R13, RZ, RZ, R7 ;  /* 0x000000ffff0d7224 */ /* 0x000fe400078e0007 */
[----:B------:R-:W-:Y:S02]  /*1d080*/  IMAD.MOV.U32 R11, RZ, RZ, 0x1f ;  /* 0x0000001fff0b7424 */ /* 0x000fe400078e00ff */
[----:B------:R-:W-:-:S07]  /*1d090*/  IMAD.MOV.U32 R15, RZ, RZ, -0x1 ;  /* 0xffffffffff0f7424 */ /* 0x000fce00078e00ff */
[----:B012---:R-:W-:Y:S05]  /*1d0a0*/  WARPSYNC.COLLECTIVE R15, `(.L_x_1033) ;  /* 0x000000000f087348 */ /* 0x007fea0003c00000 */
[----:B------:R3:W4:Y:S02]  /*1d0b0*/  SHFL.IDX P6, R14, R13, R12, R11 ;  /* 0x0000000c0d0e7389 */ /* 0x00072400000c000b */
[----:B01234-:R-:W-:Y:S01]  /*1d0c0*/  ENDCOLLECTIVE ;  /* 0x000000000000791b */ /* 0x01ffe20003800000 */
.L_x_1033:
[----:B------:R-:W-:Y:S05]  /*1d0d0*/  BSYNC B0 ;  /* 0x0000000000007941 */ /* 0x000fea0003800000 */
.L_x_1032:
[----:B------:R-:W-:Y:S01]  /*1d0e0*/  IMAD.MOV.U32 R7, RZ, RZ, R14 ;  /* 0x000000ffff077224 */ /* 0x000fe200078e000e */
[----:B------:R-:W-:Y:S06]  /*1d0f0*/  BRA `(.L_x_1034) ;  /* 0xffffffd400f87947 */ /* 0x000fec000383ffff */
.L_x_947:
[----:B0-----:R0:W1:Y:S02]  /*1d100*/  SYNCS.PHASECHK.TRANS64.TRYWAIT P0, [R0+URZ+0x28c20], R3 ;  /* 0x028c2003000075a7 */ /* 0x001064000800017f */
[----:B-1----:R-:W-:Y:S05]  /*1d110*/  @!P0 NANOSLEEP.SYNCS 0x989680 ;  /* 0x009896800000895d */ /* 0x002fea0003900000 */
[----:B------:R-:W1:Y:S02]  /*1d120*/  @!P0 SYNCS.PHASECHK.TRANS64 P0, [R0+URZ+0x28c20], R3 ;  /* 0x028c2003000085a7 */ /* 0x000e64000800007f */
[----:B-1----:R-:W-:Y:S05]  /*1d130*/  @!P0 BRA `(.L_x_947) ;  /* 0xfffffffc00f08947 */ /* 0x002fea000383ffff */
[----:B------:R-:W-:Y:S05]  /*1d140*/  BRA `(.L_x_1035) ;  /* 0xffffffdc00907947 */ /* 0x000fea000383ffff */
.L_x_948:
[----:B------:R-:W1:Y:S01]  /*1d150*/  S2R R2, SR_TID.X ;  /* 0x0000000000027919 */ /* 0x000e620000002100 */
[----:B------:R-:W-:Y:S01]  /*1d160*/  BSSY B0, `(.L_x_1036) ;  /* 0x000000a000007945 */ /* 0x000fe20003800000 */
[----:B---3--:R-:W-:Y:S02]  /*1d170*/  IMAD.MOV.U32 R12, RZ, RZ, RZ ;  /* 0x000000ffff0c7224 */ /* 0x008fe400078e00ff */
[----:B------:R-:W-:Y:S02]  /*1d180*/  IMAD.MOV.U32 R11, RZ, RZ, 0x1f ;  /* 0x0000001fff0b7424 */ /* 0x000fe400078e00ff */
[----:B------:R-:W-:Y:S01]  /*1d190*/  IMAD.MOV.U32 R15, RZ, RZ, -0x1 ;  /* 0xffffffffff0f7424 */ /* 0x000fe200078e00ff */
[----:B-1----:R-:W-:-:S04]  /*1d1a0*/  SHF.R.U32.HI R2, RZ, 0x5, R2 ;  /* 0x00000005ff027819 */ /* 0x002fc80000011602 */
[----:B------:R-:W-:-:S05]  /*1d1b0*/  LOP3.LUT R2, R2, 0x3, RZ, 0xc0, !PT ;  /* 0x0000000302027812 */ /* 0x000fca00078ec0ff */
[----:B------:R-:W-:-:S07]  /*1d1c0*/  IMAD.MOV.U32 R13, RZ, RZ, R2 ;  /* 0x000000ffff0d7224 */ /* 0x000fce00078e0002 */
[----:B0-----:R-:W-:Y:S05]  /*1d1d0*/  WARPSYNC.COLLECTIVE R15, `(.L_x_1037) ;  /* 0x000000000f087348 */ /* 0x001fea0003c00000 */
[----:B------:R1:W2:Y:S02]  /*1d1e0*/  SHFL.IDX P6, R14, R13, R12, R11 ;  /* 0x0000000c0d0e7389 */ /* 0x0002a400000c000b */
[----:B012---:R-:W-:Y:S01]  /*1d1f0*/  ENDCOLLECTIVE ;  /* 0x000000000000791b */ /* 0x007fe20003800000 */
.L_x_1037:
[----:B------:R-:W-:Y:S05]  /*1d200*/  BSYNC B0 ;  /* 0x0000000000007941 */ /* 0x000fea0003800000 */
.L_x_1036:
[----:B------:R-:W-:Y:S05]  /*1d210*/  BRA `(.L_x_1038) ;  /* 0xffffffdc00787947 */ /* 0x000fea000383ffff */
.L_x_949:
[----:B------:R-:W-:Y:S01]  /*1d220*/  BSSY B0, `(.L_x_1039) ;  /* 0x0000006000007945 */ /* 0x000fe20003800000 */
[----:B------:R-:W-:-:S07]  /*1d230*/  IMAD.MOV.U32 R15, RZ, RZ, -0x1 ;  /* 0xffffffffff0f7424 */ /* 0x000fce00078e00ff */
[----:B01-3--:R-:W-:Y:S05]  /*1d240*/  WARPSYNC.COLLECTIVE R15, `(.L_x_1040) ;  /* 0x000000000f0c7348 */ /* 0x00bfea0003c00000 */
[----:B------:R-:W-:Y:S02]  /*1d250*/  ELECT P6, UR62, PT ;  /* 0x00000000003e782f */ /* 0x000fe400038c0000 */
[----:B------:R-:W-:Y:S01]  /*1d260*/  MOV R14, UR62 ;  /* 0x0000003e000e7c02 */ /* 0x000fe20008000f00 */
[----:B01-3--:R-:W-:Y:S10]  /*1d270*/  ENDCOLLECTIVE ;  /* 0x000000000000791b */ /* 0x00bff40003800000 */
.L_x_1040:
[----:B------:R-:W-:Y:S05]  /*1d280*/  BSYNC B0 ;  /* 0x0000000000007941 */ /* 0x000fea0003800000 */
.L_x_1039:
[----:B------:R-:W-:Y:S05]  /*1d290*/  BRA `(.L_x_1041) ;  /* 0xffffffdc006c7947 */ /* 0x000fea000383ffff */
.L_x_951:
[----:B0-----:R0:W1:Y:S02]  /*1d2a0*/  SYNCS.PHASECHK.TRANS64.TRYWAIT P0, [R6+URZ], R5 ;  /* 0x00000005060075a7 */ /* 0x001064000800017f */
[----:B-1----:R-:W-:Y:S05]  /*1d2b0*/  @!P0 NANOSLEEP.SYNCS 0x989680 ;  /* 0x009896800000895d */ /* 0x002fea0003900000 */
[----:B------:R-:W1:Y:S02]  /*1d2c0*/  @!P0 SYNCS.PHASECHK.TRANS64 P0, [R6+URZ], R5 ;  /* 0x00000005060085a7 */ /* 0x000e64000800007f */
[----:B-1----:R-:W-:Y:S05]  /*1d2d0*/  @!P0 BRA `(.L_x_951) ;  /* 0xfffffffc00f08947 */ /* 0x002fea000383ffff */
[----:B------:R-:W-:Y:S05]  /*1d2e0*/  BRA `(.L_x_1042) ;  /* 0xffffffdc00a47947 */ /* 0x000fea000383ffff */
.L_x_952:
[----:B-1----:R1:W2:Y:S02]  /*1d2f0*/  SYNCS.PHASECHK.TRANS64.TRYWAIT P0, [R7+URZ], R2 ;  /* 0x00000002070075a7 */ /* 0x0022a4000800017f */
[----:B--2---:R-:W-:Y:S05]  /*1d300*/  @!P0 NANOSLEEP.SYNCS 0x989680 ;  /* 0x009896800000895d */ /* 0x004fea0003900000 */
[----:B------:R-:W2:Y:S02]  /*1d310*/  @!P0 SYNCS.PHASECHK.TRANS64 P0, [R7+URZ], R2 ;  /* 0x00000002070085a7 */ /* 0x000ea4000800007f */
[----:B--2---:R-:W-:Y:S05]  /*1d320*/  @!P0 BRA `(.L_x_952) ;  /* 0xfffffffc00f08947 */ /* 0x004fea000383ffff */
[----:B------:R-:W-:Y:S05]  /*1d330*/  BRA `(.L_x_1043) ;  /* 0xffffffdc00987947 */ /* 0x000fea000383ffff */
.L_x_954:
[----:B--2---:R2:W4:Y:S02]  /*1d340*/  SYNCS.PHASECHK.TRANS64.TRYWAIT P0, [R4+URZ], R5 ;  /* 0x00000005040075a7 */ /* 0x004524000800017f */
[----:B----4-:R-:W-:Y:S05]  /*1d350*/  @!P0 NANOSLEEP.SYNCS 0x989680 ;  /* 0x009896800000895d */ /* 0x010fea0003900000 */
[----:B------:R-:W4:Y:S02]  /*1d360*/  @!P0 SYNCS.PHASECHK.TRANS64 P0, [R4+URZ], R5 ;  /* 0x00000005040085a7 */ /* 0x000f24000800007f */
[----:B----4-:R-:W-:Y:S05]  /*1d370*/  @!P0 BRA `(.L_x_954) ;  /* 0xfffffffc00f08947 */ /* 0x010fea000383ffff */
[----:B------:R-:W-:Y:S05]  /*1d380*/  BRA `(.L_x_1044) ;  /* 0xffffffdc009c7947 */ /* 0x000fea000383ffff */
.L_x_1045:
        /* <DEDUP_REMOVED lines=15> */
.L_x_6041:


//--------------------- .text._ZN7cutlass13device_kernelIN5flash11enable_sm90INS1_16FlashAttnFwdSm90INS1_25CollectiveMainloopFwdSm90ILi2EN4cute5tupleIJNS5_1CILi1EEES8_S8_EEENS6_IJNS7_ILi64EEESA_SA_EEELi512ENS_6half_tEfNS_4arch4Sm90ELb0ELb0ELb1ELb1ELb0ELb0ELb1ELb0ELb0ELb1ELb1ELb0EEENS1_21CollectiveEpilogueFwdINS6_IJSA_NS7_ILi512EEESA_EEES9_SC_SE_Li256ELb1ELb1ELb1ELb0EEENS1_36VarlenDynamicPersistentTileSchedulerILi64ELi64ELi256ELi128ELb1ELb1ELb1ELb0ELb1ELb1EEEEEEEEEvNT_6ParamsE --------------------------
	.section	.text._ZN7cutlass13device_kernelIN5flash11enable_sm90INS1_16FlashAttnFwdSm90INS1_25CollectiveMainloopFwdSm90ILi2EN4cute5tupleIJNS5_1CILi1EEES8_S8_EEENS6_IJNS7_ILi64EEESA_SA_EEELi512ENS_6half_tEfNS_4arch4Sm90ELb0ELb0ELb1ELb1ELb0ELb0ELb1ELb0ELb0ELb1ELb1ELb0EEENS1_21CollectiveEpilogueFwdINS6_IJSA_NS7_ILi512EEESA_EEES9_SC_SE_Li256ELb1ELb1ELb1ELb0EEENS1_36VarlenDynamicPersistentTileSchedulerILi64ELi64ELi256ELi128ELb1ELb1ELb1ELb0ELb1ELb1EEEEEEEEEvNT_6ParamsE,"ax",@progbits
	.align	128
.text._ZN7cutlass13device_kernelIN5flash11enable_sm90INS1_16FlashAttnFwdSm90INS1_25CollectiveMainloopFwdSm90ILi2EN4cute5tupleIJNS5_1CILi1EEES8_S8_EEENS6_IJNS7_ILi64EEESA_SA_EEELi512ENS_6half_tEfNS_4arch4Sm90ELb0ELb0ELb1ELb1ELb0ELb0ELb1ELb0ELb0ELb1ELb1ELb0EEENS1_21CollectiveEpilogueFwdINS6_IJSA_NS7_ILi512EEESA_EEES9_SC_SE_Li256ELb1ELb1ELb1ELb0EEENS1_36VarlenDynamicPersistentTileSchedulerILi64ELi64ELi256ELi128ELb1ELb1ELb1ELb0ELb1ELb1EEEEEEEEEvNT_6ParamsE:
        .type           _ZN7cutlass13device_kernelIN5flash11enable_sm90INS1_16FlashAttnFwdSm90INS1_25CollectiveMainloopFwdSm90ILi2EN4cute5tupleIJNS5_1CILi1EEES8_S8_EEENS6_IJNS7_ILi64EEESA_SA_EEELi512ENS_6half_tEfNS_4arch4Sm90ELb0ELb0ELb1ELb1ELb0ELb0ELb1ELb0ELb0ELb1ELb1ELb0EEENS1_21CollectiveEpilogueFwdINS6_IJSA_NS7_ILi512EEESA_EEES9_SC_SE_Li256ELb1ELb1ELb1ELb0EEENS1_36VarlenDynamicPersistentTileSchedulerILi64ELi64ELi256ELi128ELb1ELb1ELb1ELb0ELb1ELb1EEEEEEEEEvNT_6ParamsE,@function
        .size           _ZN7cutlass13device_kernelIN5flash11enable_sm90INS1_16FlashAttnFwdSm90INS1_25CollectiveMainloopFwdSm90ILi2EN4cute5tupleIJNS5_1CILi1EEES8_S8_EEENS6_IJNS7_ILi64EEESA_SA_EEELi512ENS_6half_tEfNS_4arch4Sm90ELb0ELb0ELb1ELb1ELb0ELb0ELb1ELb0ELb0ELb1ELb1ELb0EEENS1_21CollectiveEpilogueFwdINS6_IJSA_NS7_ILi512EEESA_EEES9_SC_SE_Li256ELb1ELb1ELb1ELb0EEENS1_36VarlenDynamicPersistentTileSchedulerILi64ELi64ELi256ELi128ELb1ELb1ELb1ELb0ELb1ELb1EEEEEEEEEvNT_6ParamsE,(.L_x_6042 - _ZN7cutlass13device_kernelIN5flash11enable_sm90INS1_16FlashAttnFwdSm90INS1_25CollectiveMainloopFwdSm90ILi2EN4cute5tupleIJNS5_1CILi1EEES8_S8_EEENS6_IJNS7_ILi64EEESA_SA_EEELi512ENS_6half_tEfNS_4arch4Sm90ELb0ELb0ELb1ELb1ELb0ELb0ELb1ELb0ELb0ELb1ELb1ELb0EEENS1_21CollectiveEpilogueFwdINS6_IJSA_NS7_ILi512EEESA_EEES9_SC_SE_Li256ELb1ELb1ELb1ELb0EEENS1_36VarlenDynamicPersistentTileSchedulerILi64ELi64ELi256ELi128ELb1ELb1ELb1ELb0ELb1ELb1EEEEEEEEEvNT_6ParamsE)
        .other          _ZN7cutlass13device_kernelIN5flash11enable_sm90INS1_16FlashAttnFwdSm90INS1_25CollectiveMainloopFwdSm90ILi2EN4cute5tupleIJNS5_1CILi1EEES8_S8_EEENS6_IJNS7_ILi64EEESA_SA_EEELi512ENS_6half_tEfNS_4arch4Sm90ELb0ELb0ELb1ELb1ELb0ELb0ELb1ELb0ELb0ELb1ELb1ELb0EEENS1_21CollectiveEpilogueFwdINS6_IJSA_NS7_ILi512EEESA_EEES9_SC_SE_Li256ELb1ELb1ELb1ELb0EEENS1_36VarlenDynamicPersistentTileSchedulerILi64ELi64ELi256ELi128ELb1ELb1ELb1ELb0ELb1ELb1EEEEEEEEEvNT_6ParamsE,@"STO_CUDA_ENTRY STV_DEFAULT"
_ZN7cutlass13device_kernelIN5flash11enable_sm90INS1_16FlashAttnFwdSm90INS1_25CollectiveMainloopFwdSm90ILi2EN4cute5tupleIJNS5_1CILi1EEES8_S8_EEENS6_IJNS7_ILi64EEESA_SA_EEELi512ENS_6half_tEfNS_4arch4Sm90ELb0ELb0ELb1ELb1ELb0ELb0ELb1ELb0ELb0ELb1ELb1ELb0EEENS1_21CollectiveEpilogueFwdINS6_IJSA_NS7_ILi512EEESA_EEES9_SC_SE_Li256ELb1ELb1ELb1ELb0EEENS1_36VarlenDynamicPersistentTileSchedulerILi64ELi64ELi256ELi128ELb1ELb1ELb1ELb0ELb1ELb1EEEEEEEEEvNT_6ParamsE:
        /* <DEDUP_REMOVED lines=17> */
.L_x_1047:
[----:B------:R-:W-:Y:S05]  /*0110*/  BSYNC B0 ;  /* 0x0000000000007941 */ /* 0x000fea0003800000 */
.L_x_1046:
[----:B------:R-:W-:Y:S01]  /*0120*/  SHF.R.U32.HI R3, RZ, 0x7, R6 ;  /* 0x00000007ff037819 */ /* 0x000fe20000011606 */
[----:B------:R-:W-:Y:S01]  /*0130*/  VOTEU.ANY UP0, P0 ;  /* 0x00000000003f7886 */ /* 0x000fe20000000100 */
[----:B------:R-:W0:Y:S01]  /*0140*/  SHFL.IDX PT, R2, R0, RZ, 0x1f ;  /* 0x00001fff00027589 */ /* 0x000e2200000e0000 */
[----:B------:R-:W-:Y:S01]  /*0150*/  UMOV UR4, 0x80 ;  /* 0x0000008000047882 */ /* 0x000fe20000000000 */
[----:B------:R-:W-:Y:S01]  /*0160*/  UMOV UR7, 0x100 ;  /* 0x0000010000077882 */ /* 0x000fe20000000000 */
[----:B------:R-:W-:Y:S01]  /*0170*/  VOTEU.ANY UP1, P0 ;  /* 0x00000000003f7886 */ /* 0x000fe20000020100 */
[----:B------:R-:W1:Y:S01]  /*0180*/  SHFL.IDX PT, R3, R3, RZ, 0x1f ;  /* 0x00001fff03037589 */ /* 0x000e6200000e0000 */
[----:B------:R-:W2:Y:S01]  /*0190*/  @UP0 S2UR UR8, SR_CgaCtaId ;  /* 0x00000000000809c3 */ /* 0x000ea20000008800 */
[----:B------:R-:W-:Y:S01]  /*01a0*/  @UP0 UMOV UR6, 0x400 ;  /* 0x0000040000060882 */ /* 0x000fe20000000000 */
[----:B------:R-:W-:-:S04]  /*01b0*/  @UP0 UIADD3 UR4, -UR4, 0x100000, URZ ;  /* 0x0010000004040890 */ /* 0x000fc8000fffe13f */
[----:B------:R-:W-:Y:S02]  /*01c0*/  @UP0 USHF.L.U32 UR5, UR4, 0xb, URZ ;  /* 0x0000000b04050899 */ /* 0x000fe4000800063f */
[----:B------:R-:W-:Y:S01]  /*01d0*/  @UP0 USHF.L.U32 UR4, UR4, 0x1, URZ ;  /* 0x0000000104040899 */ /* 0x000fe2000800063f */
[----:B------:R-:W-:Y:S01]  /*01e0*/  VOTEU.ANY UP2, P0 ;  /* 0x00000000003f7886 */ /* 0x000fe20000040100 */
[----:B0-----:R-:W-:Y:S01]  /*01f0*/  ISETP.NE.AND P1, PT, R2, RZ, PT ;  /* 0x000000ff0200720c */ /* 0x001fe20003f25270 */
[----:B-1----:R0:W-:Y:S01]  /*0200*/  STL [R1], R3 ;  /* 0x0000000301007387 */ /* 0x0021e20000100800 */
[----:B--2---:R-:W-:Y:S02]  /*0210*/  @UP0 ULEA UR8, UR8, UR6, 0x18 ;  /* 0x0000000608080291 */ /* 0x004fe4000f8ec03f */
[----:B------:R-:W-:-:S04]  /*0220*/  @UP0 UIADD3 UR6, -UR7, 0x100000, URZ ;  /* 0x0010000007060890 */ /* 0x000fc8000fffe13f */
[----:B------:R-:W-:Y:S02]  /*0230*/  @UP0 USHF.L.U32 UR7, UR6, 0xb, URZ ;  /* 0x0000000b06070899 */ /* 0x000fe4000800063f */
[----:B------:R-:W-:Y:S01]  /*0240*/  @UP0 USHF.L.U32 UR6, UR6, 0x1, URZ ;  /* 0x0000000106060899 */ /* 0x000fe2000800063f */
[----:B------:R-:W-:Y:S01]  /*0250*/  VOTEU.ANY UP0, P0 ;  /* 0x00000000003f7886 */ /* 0x000fe20000000100 */
[----:B------:R-:W1:Y:S04]  /*0260*/  FENCE.VIEW.ASYNC.S ;  /* 0x00000000000073c6 */ /* 0x000e680000000000 */
[----:B-1----:R0:W1:Y:S01]  /*0270*/  @UP0 SYNCS.EXCH.64 URZ, [UR8+0x38800], UR4 ;  /* 0x03880004083f05b2 */ /* 0x0020620008000100 */
[----:B------:R0:W2:Y:S05]  /*0280*/  @UP1 SYNCS.EXCH.64 URZ, [UR8+0x38810], UR4 ;  /* 0x03881004083f15b2 */ /* 0x0000aa0008000100 */
        /* <DEDUP_REMOVED lines=16> */
.L_x_1048:
        /* <DEDUP_REMOVED lines=22> */
.L_x_1049:
        /* <DEDUP_REMOVED lines=18> */
.L_x_1050:
        /* <DEDUP_REMOVED lines=22> */
.L_x_1051:
        /* <DEDUP_REMOVED lines=22> */
.L_x_1052:
[----:B------:R-:W-:Y:S01]  /*08d0*/  ISETP.NE.AND P0, PT, R3, RZ, PT ;  /* 0x000000ff0300720c */ /* 0x000fe20003f05270 */
[----:B------:R-:W-:Y:S01]  /*08e0*/  NOP ;  /* 0x0000000000007918 */ /* 0x000fe20000000000 */
[----:B------:R-:W-:Y:S01]  /*08f0*/  ULDC.64 UR38, c[0x0][0x208] ;  /* 0x0000820000267ab9 */ /* 0x000fe20000000a00 */
[----:B01234-:R-:W-:Y:S10]  /*0900*/  BAR.SYNC.DEFER_BLOCKING 0x0 ;  /* 0x0000000000007b1d */ /* 0x01fff40000010000 */
[----:B------:R-:W-:Y:S05]  /*0910*/  @!P0 BRA `(.L_x_1053) ;  /* 0x000000dc00dc8947 */ /* 0x000fea0003800000 */
.L_x_1054:
        /* <DEDUP_REMOVED lines=22> */
[----:B------:R-:W-:Y:S01]  /*0a80*/  UMOV UR36, URZ ;  /* 0x0000003f00247c82 */ /* 0x000fe20008000000 */
[----:B------:R-:W-:Y:S01]  /*0a90*/  SHF.R.S32.HI R3, RZ, 0x1f, R6 ;  /* 0x0000001fff037819 */ /* 0x000fe20000011406 */
[----:B------:R-:W-:Y:S01]  /*0aa0*/  UMOV UR37, URZ ;  /* 0x0000003f00257c82 */ /* 0x000fe20008000000 */
[----:B------:R-:W-:Y:S02]  /*0ab0*/  UMOV UR40, URZ ;  /* 0x0000003f00287c82 */ /* 0x000fe40008000000 */
[CC--:B------:R-:W-:Y:S02]  /*0ac0*/  LEA.HI R2, R3.reuse, R6.reuse, RZ, 0x4 ;  /* 0x0000000603027211 */ /* 0x0c0fe400078f20ff */
[----:B------:R-:W-:-:S02]  /*0ad0*/  LEA.HI R5, R3, R6, RZ, 0x3 ;  /* 0x0000000603057211 */ /* 0x000fc400078f18ff */
[CC--:B------:R-:W-:Y:S02]  /*0ae0*/  LEA.HI R4, R3.reuse, R6.reuse, RZ, 0x5 ;  /* 0x0000000603047211 */ /* 0x0c0fe400078f28ff */
[CC--:B------:R-:W-:Y:S02]  /*0af0*/  LEA.HI R0, R3.reuse, R6.reuse, RZ, 0x7 ;  /* 0x0000000603007211 */ /* 0x0c0fe400078f38ff */
[----:B------:R-:W-:Y:S02]  /*0b00*/  LEA.HI R3, R3, R6, RZ, 0x2 ;  /* 0x0000000603037211 */ /* 0x000fe400078f10ff */
[----:B------:R-:W-:Y:S02]  /*0b10*/  SHF.R.S32.HI R7, RZ, 0x4, R2 ;  /* 0x00000004ff077819 */ /* 0x000fe40000011402 */
[----:B------:R-:W-:Y:S02]  /*0b20*/  LOP3.LUT R11, R5, 0xfffffff8, RZ, 0xc0, !PT ;  /* 0xfffffff8050b7812 */ /* 0x000fe400078ec0ff */
[----:B------:R-:W-:-:S02]  /*0b30*/  LOP3.LUT R5, R2, 0xfffffff0, RZ, 0xc0, !PT ;  /* 0xfffffff002057812 */ /* 0x000fc400078ec0ff */
[--C-:B------:R-:W-:Y:S01]  /*0b40*/  SHF.R.S32.HI R9, RZ, 0x5, R4.reuse ;  /* 0x00000005ff097819 */ /* 0x100fe20000011404 */
[C---:B------:R-:W-:Y:S01]  /*0b50*/  IMAD.IADD R11, R6.reuse, 0x1, -R11 ;  /* 0x00000001060b7824 */ /* 0x040fe200078e0a0b */
[----:B------:R-:W-:Y:S01]  /*0b60*/  LOP3.LUT R13, R3, 0xfffffffc, RZ, 0xc0, !PT ;  /* 0xfffffffc030d7812 */ /* 0x000fe200078ec0ff */
[----:B------:R-:W-:Y:S01]  /*0b70*/  IMAD.IADD R8, R6, 0x1, -R5 ;  /* 0x0000000106087824 */ /* 0x000fe200078e0a05 */
[----:B------:R-:W-:Y:S02]  /*0b80*/  SHF.R.S32.HI R4, RZ, 0x1f, R4 ;  /* 0x0000001fff047819 */ /* 0x000fe40000011404 */
[----:B------:R-:W-:Y:S01]  /*0b90*/  LOP3.LUT R3, R0, 0xffffff80, RZ, 0xc0, !PT ;  /* 0xffffff8000037812 */ /* 0x000fe200078ec0ff */
[----:B------:R-:W-:Y:S01]  /*0ba0*/  IMAD.IADD R13, R6, 0x1, -R13 ;  /* 0x00000001060d7824 */ /* 0x000fe200078e0a0d */
[----:B------:R-:W-:Y:S02]  /*0bb0*/  LEA.HI R2, R2, R7, RZ, 0x1 ;  /* 0x0000000702027211 */ /* 0x000fe400078f08ff */
[----:B------:R-:W-:Y:S01]  /*0bc0*/  LEA.HI R4, R4, R9, RZ, 0x2 ;  /* 0x0000000904047211 */ /* 0x000fe200078f10ff */
[----:B------:R-:W-:Y:S01]  /*0bd0*/  IMAD.IADD R3, R6, 0x1, -R3 ;  /* 0x0000000106037824 */ /* 0x000fe200078e0a03 */
[----:B------:R-:W-:-:S02]  /*0be0*/  LOP3.LUT R2, R2, 0x1ffffffe, RZ, 0xc0, !PT ;  /* 0x1ffffffe02027812 */ /* 0x000fc400078ec0ff */
[----:B------:R-:W-:Y:S02]  /*0bf0*/  SHF.R.S32.HI R227, RZ, 0x7, R0 ;  /* 0x00000007ffe37819 */ /* 0x000fe40000011400 */
[----:B------:R-:W-:Y:S01]  /*0c00*/  LOP3.LUT R4, R4, 0x3ffffc, RZ, 0xc0, !PT ;  /* 0x003ffffc04047812 */ /* 0x000fe200078ec0ff */
[----:B------:R-:W-:Y:S01]  /*0c10*/  IMAD.IADD R7, R7, 0x1, -R2 ;  /* 0x0000000107077824 */ /* 0x000fe200078e0a02 */
[--C-:B------:R-:W-:Y:S01]  /*0c20*/  SHF.R.S32.HI R5, RZ, 0x1f, R8.reuse ;  /* 0x0000001fff057819 */ /* 0x100fe20000011408 */
[----:B------:R-:W-:Y:S01]  /*0c30*/  IMAD R15, R227, 0x100, R8 ;  /* 0x00000100e30f7824 */ /* 0x000fe200078e0208 */
[----:B------:R-:W-:Y:S01]  /*0c40*/  SHF.R.S32.HI R2, RZ, 0x1f, R3 ;  /* 0x0000001fff027819 */ /* 0x000fe20000011403 */
[----:B------:R-:W-:Y:S01]  /*0c50*/  IMAD.IADD R10, R9, 0x1, -R4 ;  /* 0x00000001090a7824 */ /* 0x000fe200078e0a04 */
        /* <DEDUP_REMOVED lines=19> */
[----:B------:R-:W-:Y:S01]  /*0d90*/  LOP3.LUT R0, R0, 0xfffffe, RZ, 0xc0, !PT ;  /* 0x00fffffe00007812 */ /* 0x000fe200078ec0ff */
[--C-:B------:R-:W-:Y:S01]  /*0da0*/  IMAD.U32 R12, R16, 0x40, R7.reuse ;  /* 0x00000040100c7824 */ /* 0x100fe200078e0007 */
[----:B------:R-:W-:Y:S02]  /*0db0*/  LEA.HI R3, R3, R2, RZ, 0x3 ;  /* 0x0000000203037211 */ /* 0x000fe400078f18ff */
[----:B------:R-:W-:Y:S01]  /*0dc0*/  LOP3.LUT R7, R4, 0x8, R7, 0xf8, !PT ;  /* 0x0000000804077812 */ /* 0x000fe200078ef807 */
[----:B------:R-:W-:Y:S01]  /*0dd0*/  IMAD.IADD R0, R227, 0x1, -R0 ;  /* 0x00000001e3007824 */ /* 0x000fe200078e0a00 */
[----:B------:R-:W-:Y:S01]  /*0de0*/  LOP3.LUT R6, R6, 0x7ffffe00, RZ, 0xc0, !PT ;  /* 0x7ffffe0006067812 */ /* 0x000fe200078ec0ff */
[----:B------:R0:W-:Y:S01]  /*0df0*/  STL [R1+0x70], R12 ;  /* 0x0000700c01007387 */ /* 0x0001e20000100800 */
[----:B------:R-:W-:-:S02]  /*0e00*/  SHF.R.U32.HI R4, RZ, 0x3, R4 ;  /* 0x00000003ff047819 */ /* 0x000fc40000011604 */
[----:B------:R-:W-:Y:S01]  /*0e10*/  LOP3.LUT R3, R3, 0xfffffff8, RZ, 0xc0, !PT ;  /* 0xfffffff803037812 */ /* 0x000fe200078ec0ff */
[----:B------:R-:W-:Y:S01]  /*0e20*/  IMAD R6, R9, 0x400, R6 ;  /* 0x0000040009067824 */ /* 0x000fe200078e0206 */
[----:B------:R-:W-:Y:S02]  /*0e30*/  LOP3.LUT R7, R7, R4, RZ, 0x3c, !PT ;  /* 0x0000000407077212 */ /* 0x000fe400078e3cff */
[----:B------:R-:W-:Y:S01]  /*0e40*/  SHF.R.S32.HI R5, RZ, 0x5, R5 ;  /* 0x00000005ff057819 */ /* 0x000fe20000011405 */
[----:B------:R-:W-:Y:S01]  /*0e50*/  IMAD.IADD R16, R2, 0x1, -R3 ;  /* 0x0000000102107824 */ /* 0x000fe200078e0a03 */
[----:B------:R-:W-:Y:S01]  /*0e60*/  R2P PR, R8, 0x6 ;  /* 0x0000000608007804 */ /* 0x000fe20000000000 */
[----:B0-----:R-:W-:Y:S02]  /*0e70*/  IMAD.SHL.U32 R12, R0, 0x100, RZ ;  /* 0x00000100000c7824 */ /* 0x001fe400078e00ff */
[----:B------:R-:W-:Y:S02]  /*0e80*/  IMAD.IADD R7, R6, 0x1, R7 ;  /* 0x0000000106077824 */ /* 0x000fe400078e0207 */
[----:B------:R-:W-:Y:S01]  /*0e90*/  IMAD.SHL.U32 R2, R11, 0x8, RZ ;  /* 0x000000080b027824 */ /* 0x000fe200078e00ff */
[----:B------:R-:W-:Y:S01]  /*0ea0*/  STL [R1+0x6c], R12 ;  /* 0x00006c0c01007387 */ /* 0x000fe20000100800 */
[----:B------:R-:W-:Y:S01]  /*0eb0*/  IMAD.IADD R17, R230, 0x1, R12 ;  /* 0x00000001e6117824 */ /* 0x000fe200078e020c */
[----:B------:R-:W-:Y:S01]  /*0ec0*/  LEA R19, R7, UR41, 0x1 ;  /* 0x0000002907137c11 */ /* 0x000fe2000f8e08ff */
[----:B------:R-:W-:Y:S01]  /*0ed0*/  IMAD R16, R5, 0x10, R16 ;  /* 0x0000001005107824 */ /* 0x000fe200078e0210 */
[----:B------:R-:W-:Y:S01]  /*0ee0*/  SEL R185, R185, 0xffffffc0, !P2 ;  /* 0xffffffc0b9b97807 */ /* 0x000fe20005000000 */
[----:B------:R-:W-:Y:S01]  /*0ef0*/  VIADD R193, R2, 0x40 ;  /* 0x0000004002c17836 */ /* 0x000fe20000000000 */
[----:B------:R-:W-:Y:S01]  /*0f00*/  SHF.R.S32.HI R0, RZ, 0x1f, R17 ;  /* 0x0000001fff007819 */ /* 0x000fe20000011411 */
        /* <DEDUP_REMOVED lines=69> */
[----:B------:R-:W-:-:S02]  /*1360*/  IMAD.MOV.U32 R6, RZ, RZ, R14 ;  /* 0x000000ffff067224 */ /* 0x000fc400078e000e */
[C---:B------:R-:W-:Y:S02]  /*1370*/  VIADD R192, R2.reuse, 0x80 ;  /* 0x0000008002c07836 */ /* 0x040fe40000000000 */
[C---:B------:R-:W-:Y:S02]  /*1380*/  VIADD R191, R2.reuse, 0xc0 ;  /* 0x000000c002bf7836 */ /* 0x040fe40000000000 */
[C---:B------:R-:W-:Y:S02]  /*1390*/  VIADD R190, R2.reuse, 0x100 ;  /* 0x0000010002be7836 */ /* 0x040fe40000000000 */
[C---:B------:R-:W-:Y:S02]  /*13a0*/  VIADD R189, R2.reuse, 0x140 ;  /* 0x0000014002bd7836 */ /* 0x040fe40000000000 */
[C---:B------:R-:W-:Y:S02]  /*13b0*/  VIADD R229, R2.reuse, 0x180 ;  /* 0x0000018002e57836 */ /* 0x040fe40000000000 */
[----:B------:R-:W-:-:S02]  /*13c0*/  VIADD R228, R2, 0x1c0 ;  /* 0x000001c002e47836 */ /* 0x000fc40000000000 */
[----:B------:R-:W-:-:S07]  /*13d0*/  IMAD.IADD R185, R185, 0x1, R184 ;  /* 0x00000001b9b97824 */ /* 0x000fce00078e02b8 */
.L_x_1098:
[----:B------:R-:W-:Y:S01]  /*13e0*/  ULDC.64 UR6, c[0x0][0xd88] ;  /* 0x0003620000067ab9 */ /* 0x000fe20000000a00 */
[----:B0123-5:R-:W0:Y:S01]  /*13f0*/  LDC.64 R12, c[0x0][0x418] ;  /* 0x00010600ff0c7b82 */ /* 0x02fe220000000a00 */
[----:B------:R-:W-:-:S06]  /*1400*/  UIMAD.WIDE UR6, UR5, 0x4, UR6 ;  /* 0x00000004050678a5 */ /* 0x000fcc000f8e0206 */
[----:B------:R-:W-:Y:S01]  /*1410*/  IMAD.U32 R8, RZ, RZ, UR6 ;  /* 0x00000006ff087e24 */ /* 0x000fe2000f8e00ff */
[----:B------:R-:W1:Y:S01]  /*1420*/  LDC R0, c[0x0][0x424] ;  /* 0x00010900ff007b82 */ /* 0x000e620000000800 */
[----:B------:R-:W-:Y:S01]  /*1430*/  IMAD.U32 R9, RZ, RZ, UR7 ;  /* 0x00000007ff097e24 */ /* 0x000fe2000f8e00ff */
[----:B------:R-:W-:-:S04]  /*1440*/  ULDC.64 UR6, c[0x0][0xb20] ;  /* 0x0002c80000067ab9 */ /* 0x000fc80000000a00 */
[----:B------:R-:W2:Y:S01]  /*1450*/  LDG.E R187, desc[UR38][R8.64] ;  /* 0x0000002608bb7981 */ /* 0x000ea2000c1e1900 */
[----:B------:R-:W-:Y:S01]  /*1460*/  ISETP.NE.U32.AND P0, PT, RZ, UR6, PT ;  /* 0x00000006ff007c0c */ /* 0x000fe2000bf05070 */
[----:B------:R-:W3:Y:S01]  /*1470*/  LDC R153, c[0x0][0x2f0] ;  /* 0x0000bc00ff997b82 */ /* 0x000ee20000000800 */
[----:B------:R-:W-:Y:S02]  /*1480*/  IMAD.MOV.U32 R10, RZ, RZ, RZ ;  /* 0x000000ffff0a7224 */ /* 0x000fe400078e00ff */
[----:B------:R-:W-:-:S05]  /*1490*/  ISETP.NE.AND.EX P0, PT, RZ, UR7, PT, P0 ;  /* 0x00000007ff007c0c */ /* 0x000fca000bf05300 */
[----:B----4-:R-:W4:Y:S01]  /*14a0*/  LDC R7, c[0x0][0xae8] ;  /* 0x0002ba00ff077b82 */ /* 0x010f220000000800 */
[----:B--2---:R-:W-:-:S07]  /*14b0*/  SHF.R.S32.HI R220, RZ, 0x1f, R187 ;  /* 0x0000001fffdc7819 */ /* 0x004fce00000114bb */
[----:B------:R-:W-:-:S04]  /*14c0*/  @P0 LEA R4, P1, R187, UR6, 0x2 ;  /* 0x00000006bb040c11 */ /* 0x000fc8000f8210ff */
[----:B------:R-:W-:Y:S01]  /*14d0*/  @P0 LEA.HI.X R5, R187, UR7, R220, 0x2, P1 ;  /* 0x00000007bb050c11 */ /* 0x000fe200088f14dc */
[----:B------:R-:W-:Y:S02]  /*14e0*/  ULDC.64 UR6, c[0x0][0xb18] ;  /* 0x0002c60000067ab9 */ /* 0x000fe40000000a00 */
[----:B------:R-:W-:Y:S02]  /*14f0*/  ISETP.NE.U32.AND P1, PT, RZ, UR6, PT ;  /* 0x00000006ff007c0c */ /* 0x000fe4000bf25070 */
[----:B------:R2:W5:Y:S01]  /*1500*/  @P0 LDG.E R10, desc[UR38][R4.64] ;  /* 0x00000026040a0981 */ /* 0x000562000c1e1900 */
[----:B0-----:R-:W-:Y:S02]  /*1510*/  ISETP.NE.U32.AND P0, PT, R12, RZ, PT ;  /* 0x000000ff0c00720c */ /* 0x001fe40003f05070 */
[----:B------:R-:W-:Y:S02]  /*1520*/  ISETP.NE.AND.EX P1, PT, RZ, UR7, PT, P1 ;  /* 0x00000007ff007c0c */ /* 0x000fe4000bf25310 */
[----:B------:R-:W-:-:S04]  /*1530*/  ISETP.NE.AND.EX P0, PT, R13, RZ, PT, P0 ;  /* 0x000000ff0d00720c */ /* 0x000fc80003f05300 */
[----:B-1----:R-:W-:-:S05]  /*1540*/  SEL R0, R0, 0x1, P0 ;  /* 0x0000000100007807 */ /* 0x002fca0000000000 */
[----:B---3--:R-:W-:Y:S02]  /*1550*/  IMAD R153, R0, R153, RZ ;  /* 0x0000009900997224 */ /* 0x008fe400078e02ff */
[----:B------:R-:W-:-:S04]  /*1560*/  @P1 LEA R8, P0, R187, UR6, 0x2 ;  /* 0x00000006bb081c11 */ /* 0x000fc8000f8010ff */
[----:B------:R-:W-:-:S05]  /*1570*/  @P1 LEA.HI.X R9, R187, UR7, R220, 0x2, P0 ;  /* 0x00000007bb091c11 */ /* 0x000fca00080f14dc */
[----:B------:R2:W5:Y:S01]  /*1580*/  @P1 LDG.E R153, desc[UR38][R8.64] ;  /* 0x0000002608991981 */ /* 0x000562000c1e1900 */
[C---:B------:R-:W-:Y:S01]  /*1590*/  LOP3.LUT R3, R6.reuse, 0xff000000, RZ, 0xc0, !PT ;  /* 0xff00000006037812 */ /* 0x040fe200078ec0ff */
[----:B------:R-:W-:Y:S01]  /*15a0*/  UMOV UR42, UR4 ;  /* 0x00000004002a7c82 */ /* 0x000fe20008000000 */
[----:B------:R-:W-:Y:S02]  /*15b0*/  LOP3.LUT R0, R6, 0xff0000, RZ, 0xc0, !PT ;  /* 0x00ff000006007812 */ /* 0x000fe400078ec0ff */
[----:B------:R-:W-:Y:S01]  /*15c0*/  SHF.R.U32.HI R3, RZ, 0x8, R3 ;  /* 0x00000008ff037819 */ /* 0x000fe20000011603 */
[----:B----4-:R-:W-:Y:S06]  /*15d0*/  @P1 BRA `(.L_x_1055) ;  /* 0x0000000000241947 */ /* 0x010fec0003800000 */
[----:B------:R-:W-:Y:S02]  /*15e0*/  ULDC.64 UR4, c[0x0][0xb00] ;  /* 0x0002c00000047ab9 */ /* 0x000fe40000000a00 */
[----:B------:R-:W-:-:S04]  /*15f0*/  ISETP.NE.U32.AND P0, PT, RZ, UR4, PT ;  /* 0x00000004ff007c0c */ /* 0x000fc8000bf05070 */
[----:B------:R-:W-:-:S13]  /*1600*/  ISETP.NE.AND.EX P0, PT, RZ, UR5, PT, P0 ;  /* 0x00000005ff007c0c */ /* 0x000fda000bf05300 */
[----:B------:R-:W-:Y:S05]  /*1610*/  @!P0 BRA `(.L_x_1055) ;  /* 0x0000000000148947 */ /* 0x000fea0003800000 */
[----:B--2---:R-:W0:Y:S02]  /*1620*/  LDC.64 R4, c[0x0][0xb00] ;  /* 0x0002c000ff047b82 */ /* 0x004e240000000a00 */
[----:B0-----:R-:W-:-:S05]  /*1630*/  IMAD.WIDE R4, R187, 0x4, R4 ;  /* 0x00000004bb047825 */ /* 0x001fca00078e0204 */
[----:B-----5:R-:W2:Y:S04]  /*1640*/  LDG.E R153, desc[UR38][R4.64] ;  /* 0x0000002604997981 */ /* 0x020ea8000c1e1900 */
[----:B------:R-:W2:Y:S02]  /*1650*/  LDG.E R8, desc[UR38][R4.64+0x4] ;  /* 0x0000042604087981 */ /* 0x000ea4000c1e1900 */
[----:B--2---:R-:W-:-:S07]  /*1660*/  IMAD.IADD R153, R8, 0x1, -R153 ;  /* 0x0000000108997824 */ /* 0x004fce00078e0a99 */
.L_x_1055:
[----:B--2---:R-:W2:Y:S01]  /*1670*/  LDL R4, [R1] ;  /* 0x0000000001047983 */ /* 0x004ea20000100800 */
[----:B-----5:R-:W-:Y:S01]  /*1680*/  IMAD.IADD R153, R153, 0x1, -R10 ;  /* 0x0000000199997824 */ /* 0x020fe200078e0a0a */
[----:B------:R-:W-:Y:S02]  /*1690*/  LEA.HI R194, R0, R3, RZ, 0x10 ;  /* 0x0000000300c27211 */ /* 0x000fe400078f80ff */
[----:B------:R-:W-:Y:S01]  /*16a0*/  LOP3.LUT R188, R6, 0xffff, RZ, 0xc0, !PT ;  /* 0x0000ffff06bc7812 */ /* 0x000fe200078ec0ff */
[----:B------:R-:W-:Y:S01]  /*16b0*/  VIADD R0, R153, 0x3f ;  /* 0x0000003f99007836 */ /* 0x000fe20000000000 */
[----:B------:R-:W-:Y:S02]  /*16c0*/  SHF.R.U32.HI R22, RZ, 0x10, R194 ;  /* 0x00000010ff167819 */ /* 0x000fe400000116c2 */
[----:B------:R-:W-:Y:S02]  /*16d0*/  LOP3.LUT R194, R194, 0xff, RZ, 0xc0, !PT ;  /* 0x000000ffc2c27812 */ /* 0x000fe400078ec0ff */
[----:B------:R-:W-:-:S02]  /*16e0*/  SHF.R.S32.HI R3, RZ, 0x1f, R0 ;  /* 0x0000001fff037819 */ /* 0x000fc40000011400 */
[C---:B------:R-:W-:Y:S02]  /*16f0*/  ISETP.NE.AND P0, PT, R22.reuse, RZ, PT ;  /* 0x000000ff1600720c */ /* 0x040fe40003f05270 */
[----:B------:R-:W-:Y:S02]  /*1700*/  LEA.HI R3, R3, R0, RZ, 0x6 ;  /* 0x0000000003037211 */ /* 0x000fe400078f30ff */
[----:B------:R-:W-:Y:S02]  /*1710*/  SEL R10, R22, R7, P0 ;  /* 0x00000007160a7207 */ /* 0x000fe40000000000 */
[----:B------:R-:W-:Y:S02]  /*1720*/  SHF.R.S32.HI R9, RZ, 0x6, R3 ;  /* 0x00000006ff097819 */ /* 0x000fe40000011403 */
[----:B--2---:R-:W-:-:S13]  /*1730*/  ISETP.NE.AND P1, PT, R4, 0x1, PT ;  /* 0x000000010400780c */ /* 0x004fda0003f25270 */
[----:B------:R-:W-:Y:S05]  /*1740*/  @!P1 BRA `(.L_x_1056) ;  /* 0x0000001c006c9947 */ /* 0x000fea0003800000 */
[----:B------:R-:W-:Y:S01]  /*1750*/  ISETP.GE.AND P0, PT, R153, 0x1, PT ;  /* 0x000000019900780c */ /* 0x000fe20003f06270 */
[----:B------:R-:W-:-:S12]  /*1760*/  IMAD.MOV.U32 R3, RZ, RZ, RZ ;  /* 0x000000ffff037224 */ /* 0x000fd800078e00ff */
[----:B------:R-:W-:Y:S05]  /*1770*/  @!P0 BRA `(.L_x_1057) ;  /* 0x0000000000688947 */ /* 0x000fea0003800000 */
[-C--:B------:R-:W-:Y:S02]  /*1780*/  IABS R6, R10.reuse ;  /* 0x0000000a00067213 */ /* 0x080fe40000000000 */
[----:B------:R-:W-:Y:S02]  /*1790*/  IADD3 R0, R9, -0x1, R10 ;  /* 0xffffffff09007810 */ /* 0x000fe40007ffe00a */
[----:B------:R-:W0:Y:S01]  /*17a0*/  I2F.RP R3, R6 ;  /* 0x0000000600037306 */ /* 0x000e220000209400 */
[----:B------:R-:W-:Y:S02]  /*17b0*/  IABS R11, R10 ;  /* 0x0000000a000b7213 */ /* 0x000fe40000000000 */
        /* <DEDUP_REMOVED lines=22> */
.L_x_1057:
[-C--:B------:R-:W-:Y:S01]  /*1920*/  IMAD R0, R194, R3.reuse, RZ ;  /* 0x00000003c2007224 */ /* 0x080fe200078e02ff */
[----:B------:R-:W-:Y:S01]  /*1930*/  PLOP3.LUT P0, PT, PT, PT, PT, 0x80, 0x0 ;  /* 0x000000000000781c */ /* 0x000fe20003f0f070 */
[----:B------:R-:W-:Y:S01]  /*1940*/  IMAD.MOV.U32 R152, RZ, RZ, RZ ;  /* 0x000000ffff987224 */ /* 0x000fe200078e00ff */
[----:B------:R-:W-:Y:S02]  /*1950*/  CS2R R150, SRZ ;  /* 0x0000000000967805 */ /* 0x000fe4000001ff00 */
[----:B------:R-:W-:Y:S02]  /*1960*/  CS2R R148, SRZ ;  /* 0x0000000000947805 */ /* 0x000fe4000001ff00 */
[----:B------:R-:W-:Y:S02]  /*1970*/  VIADDMNMX R3, R0, R3, R9, PT ;  /* 0x0000000300037246 */ /* 0x000fe40003800109 */
[----:B------:R-:W-:Y:S02]  /*1980*/  CS2R R146, SRZ ;  /* 0x0000000000927805 */ /* 0x000fe4000001ff00 */
[----:B------:R-:W-:-:S02]  /*1990*/  CS2R R144, SRZ ;  /* 0x0000000000907805 */ /* 0x000fc4000001ff00 */
[----:B------:R-:W-:Y:S02]  /*19a0*/  CS2R R142, SRZ ;  /* 0x00000000008e7805 */ /* 0x000fe4000001ff00 */
[----:B------:R-:W-:Y:S01]  /*19b0*/  R2UR UR16, R3 ;  /* 0x00000000031072ca */ /* 0x000fe200000e0000 */
[----:B------:R-:W-:Y:S01]  /*19c0*/  IMAD.MOV.U32 R3, RZ, RZ, RZ ;  /* 0x000000ffff037224 */ /* 0x000fe200078e00ff */
        /* <DEDUP_REMOVED lines=11> */
[----:B------:R-:W-:Y:S02]  /*1a80*/  ISETP.LT.AND P1, PT, R0, UR16, PT ;  /* 0x0000001000007c0c */ /* 0x000fe4000bf21270 */
        /* <DEDUP_REMOVED lines=49> */
[----:B------:R-:W0:Y:S01]  /*1da0*/  SHFL.IDX PT, R3, R227, RZ, 0x1f ;  /* 0x00001fffe3037589 */ /* 0x000e2200000e0000 */
[----:B------:R-:W-:Y:S01]  /*1db0*/  UMOV UR7, 0x40000040 ;  /* 0x4000004000077882 */ /* 0x000fe20000000000 */
[----:B------:R-:W-:Y:S01]  /*1dc0*/  UMOV UR9, 0x40000040 ;  /* 0x4000004000097882 */ /* 0x000fe20000000000 */
[----:B------:R-:W-:Y:S01]  /*1dd0*/  UMOV UR11, 0x40000040 ;  /* 0x40000040000b7882 */ /* 0x000fe20000000000 */
[----:B------:R-:W-:Y:S06]  /*1de0*/  BAR.SYNC.DEFER_BLOCKING 0xe, 0x100 ;  /* 0x0384000000007b1d */ /* 0x000fec0000010000 */
[----:B------:R-:W-:Y:S01]  /*1df0*/  UMOV UR13, 0x40000040 ;  /* 0x40000040000d7882 */ /* 0x000fe20000000000 */
[----:B------:R-:W-:Y:S01]  /*1e00*/  UMOV UR15, 0x40000040 ;  /* 0x40000040000f7882 */ /* 0x000fe20000000000 */
[----:B------:R-:W-:Y:S01]  /*1e10*/  UMOV UR17, 0x40000040 ;  /* 0x4000004000117882 */ /* 0x000fe20000000000 */
[----:B------:R-:W-:Y:S01]  /*1e20*/  UMOV UR19, 0x40000040 ;  /* 0x4000004000137882 */ /* 0x000fe20000000000 */
[----:B------:R-:W1:Y:S01]  /*1e30*/  S2R R4, SR_TID.X ;  /* 0x0000000000047919 */ /* 0x000e620000002100 */
[----:B0-----:R-:W-:Y:S01]  /*1e40*/  R2UR UR4, R3 ;  /* 0x00000000030472ca */ /* 0x001fe200000e0000 */
[----:B------:R-:W-:Y:S01]  /*1e50*/  IMAD.U32 R3, RZ, RZ, UR37 ;  /* 0x00000025ff037e24 */ /* 0x000fe2000f8e00ff */
[----:B------:R-:W-:-:S11]  /*1e60*/  WARPGROUP.ARRIVE ;  /* 0x00000000000079c5 */ /* 0x000fd60000000000 */
[----:B------:R-:W-:-:S04]  /*1e70*/  ULEA.HI UR5, UR4, UR4, URZ, 0x1 ;  /* 0x0000000404057291 */ /* 0x000fc8000f8f083f */
[----:B------:R-:W-:-:S04]  /*1e80*/  ULOP3.LUT UR5, UR5, 0x1fffe, URZ, 0xc0, !UPT ;  /* 0x0001fffe05057892 */ /* 0x000fc8000f8ec03f */
[----:B------:R-:W-:Y:S01]  /*1e90*/  UIADD3 UR5, UR4, -UR5, URZ ;  /* 0x8000000504057290 */ /* 0x000fe2000fffe03f */
[----:B-1----:R-:W-:Y:S01]  /*1ea0*/  LOP3.LUT R4, R4, 0x7f, RZ, 0xc0, !PT ;  /* 0x0000007f04047812 */ /* 0x002fe200078ec0ff */
[----:B------:R-:W-:Y:S02]  /*1eb0*/  UIADD3 UR4, UR41, 0x36400, URZ ;  /* 0x0003640029047890 */ /* 0x000fe4000fffe03f */
[----:B------:R-:W-:Y:S01]  /*1ec0*/  ULEA UR5, UR5, UR41, 0xf ;  /* 0x0000002905057291 */ /* 0x000fe2000f8e783f */
[----:B------:R-:W-:Y:S01]  /*1ed0*/  ISETP.NE.AND P1, PT, R4, RZ, PT ;  /* 0x000000ff0400720c */ /* 0x000fe20003f25270 */
[----:B------:R-:W-:Y:S02]  /*1ee0*/  USHF.R.U32.HI UR4, URZ, 0x4, UR4 ;  /* 0x000000043f047899 */ /* 0x000fe40008011604 */
[----:B------:R-:W-:Y:S02]  /*1ef0*/  UIADD3 UR5, UR5, 0x400, URZ ;  /* 0x0000040005057890 */ /* 0x000fe4000fffe03f */
[----:B------:R-:W-:-:S02]  /*1f00*/  ULOP3.LUT UR4, UR4, 0x3fff, URZ, 0xc0, !UPT ;  /* 0x00003fff04047892 */ /* 0x000fc4000f8ec03f */
[----:B------:R-:W-:Y:S02]  /*1f10*/  USHF.R.U32.HI UR5, URZ, 0x4, UR5 ;  /* 0x000000043f057899 */ /* 0x000fe40008011605 */
[----:B------:R-:W-:Y:S02]  /*1f20*/  ULOP3.LUT UR4, UR4, 0x10000, URZ, 0xfc, !UPT ;  /* 0x0001000004047892 */ /* 0x000fe4000f8efc3f */
[----:B------:R-:W-:Y:S02]  /*1f30*/  ULOP3.LUT UR5, UR5, 0x3fff, URZ, 0xc0, !UPT ;  /* 0x00003fff05057892 */ /* 0x000fe4000f8ec03f */
[----:B------:R-:W-:Y:S01]  /*1f40*/  UIADD3 UR8, UR4, 0x2, URZ ;  /* 0x0000000204087890 */ /* 0x000fe2000fffe03f */
[----:B------:R-:W-:Y:S01]  /*1f50*/  @!P1 LEA R3, R3, UR41, 0x3 ;  /* 0x0000002903039c11 */ /* 0x000fe2000f8e18ff */
[----:B------:R-:W-:Y:S02]  /*1f60*/  ULOP3.LUT UR20, UR5, 0x2000000, URZ, 0xfc, !UPT ;  /* 0x0200000005147892 */ /* 0x000fe4000f8efc3f */
[----:B------:R-:W-:-:S02]  /*1f70*/  UIADD3 UR12, UR4, 0x4, URZ ;  /* 0x00000004040c7890 */ /* 0x000fc4000fffe03f */
[----:B------:R-:W-:Y:S01]  /*1f80*/  ULEA UR6, UR37, UR20, 0xc ;  /* 0x0000001425067291 */ /* 0x000fe2000f8e603f */
[----:B------:R-:W-:Y:S01]  /*1f90*/  @!P1 VIADD R3, R3, 0x38860 ;  /* 0x0003886003039836 */ /* 0x000fe20000000000 */
[----:B------:R-:W-:Y:S02]  /*1fa0*/  UMOV UR5, 0x40000040 ;  /* 0x4000004000057882 */ /* 0x000fe40000000000 */
[----:B------:R-:W-:Y:S02]  /*1fb0*/  UIADD3 UR10, UR6, 0x80, URZ ;  /* 0x00000080060a7890 */ /* 0x000fe4000fffe03f */
[----:B------:R-:W-:Y:S01]  /*1fc0*/  UIADD3 UR14, UR6, 0x100, URZ ;  /* 0x00000100060e7890 */ /* 0x000fe2000fffe03f */
[----:B------:R-:W-:Y:S01]  /*1fd0*/  @!P1 PRMT R3, RZ, 0x654, R3 ;  /* 0x00000654ff039816 */ /* 0x000fe20000000003 */
[----:B------:R-:W-:Y:S02]  /*1fe0*/  UIADD3 UR18, UR6, 0x180, URZ ;  /* 0x0000018006127890 */ /* 0x000fe4000fffe03f */
[----:B------:R-:W-:Y:S01]  /*1ff0*/  HGMMA.64x256x16.F32 R24, gdesc[UR4].tnspB, RZ, !UPT, gsb0 ;  /* 0x43e00000041879f0 */ /* 0x000fe2000c0008ff */
[----:B------:R-:W-:-:S02]  /*2000*/  UIADD3 UR7, UR16, -0x2, URZ ;  /* 0xfffffffe10077890 */ /* 0x000fc4000fffe03f */
[----:B------:R-:W-:-:S04]  /*2010*/  UIADD3 UR16, UR4, 0x6, URZ ;  /* 0x0000000604107890 */ /* 0x000fc8000fffe03f */
[----:B------:R-:W-:Y:S01]  /*2020*/  ISETP.LE.AND P0, PT, R0, UR7, PT ;  /* 0x0000000700007c0c */ /* 0x000fe2000bf03270 */
        /* <DEDUP_REMOVED lines=16> */
[----:B------:R-:W-:-:S05]  /*2130*/  UMOV UR21, UR7 ;  /* 0x0000000700157c82 */ /* 0x000fca0008000000 */
.L_x_1060:
[----:B------:R-:W-:Y:S01]  /*2140*/  BAR.SYNC.DEFER_BLOCKING 0xe, 0x100 ;  /* 0x0384000000007b1d */ /* 0x000fe20000010000 */
[----:B01----:R-:W-:Y:S01]  /*2150*/  IMAD.U32 R3, RZ, RZ, UR37 ;  /* 0x00000025ff037e24 */ /* 0x003fe2000f8e00ff */
[----:B------:R-:W-:-:S03]  /*2160*/  UIADD3 UR37, UR37, 0x1, URZ ;  /* 0x0000000125257890 */ /* 0x000fc6000fffe03f */
[----:B------:R-:W-:Y:S01]  /*2170*/  IMAD R3, R3, 0x40, R16 ;  /* 0x0000004003037824 */ /* 0x000fe200078e0210 */
[----:B------:R-:W-:Y:S01]  /*2180*/  UISETP.NE.AND UP0, UPT, UR37, 0x2, UPT ;  /* 0x000000022500788c */ /* 0x000fe2000bf05270 */
[----:B------:R-:W-:Y:S01]  /*2190*/  UMOV UR7, 0x40000040 ;  /* 0x4000004000077882 */ /* 0x000fe20000000000 */
[----:B------:R-:W-:Y:S02]  /*21a0*/  UMOV UR11, 0x40000040 ;  /* 0x40000040000b7882 */ /* 0x000fe40000000000 */
[----:B------:R-:W-:Y:S01]  /*21b0*/  LEA R3, R3, UR41, 0x2 ;  /* 0x0000002903037c11 */ /* 0x000fe2000f8e10ff */
[----:B------:R-:W-:Y:S01]  /*21c0*/  USEL UR37, UR37, URZ, UP0 ;  /* 0x0000003f25257287 */ /* 0x000fe20008000000 */
[----:B------:R-:W-:Y:S01]  /*21d0*/  UMOV UR15, 0x40000040 ;  /* 0x40000040000f7882 */ /* 0x000fe20000000000 */
[----:B------:R-:W-:Y:S02]  /*21e0*/  UMOV UR19, 0x40000040 ;  /* 0x4000004000137882 */ /* 0x000fe40000000000 */
[----:B------:R-:W-:-:S04]  /*21f0*/  ULEA UR6, UR37, UR20, 0xc ;  /* 0x0000001425067291 */ /* 0x000fc8000f8e603f */
[----:B------:R-:W-:Y:S02]  /*2200*/  UIADD3 UR10, UR6, 0x80, URZ ;  /* 0x00000080060a7890 */ /* 0x000fe4000fffe03f */
[----:B------:R-:W-:Y:S02]  /*2210*/  UIADD3 UR14, UR6, 0x100, URZ ;  /* 0x00000100060e7890 */ /* 0x000fe4000fffe03f */
[----:B------:R-:W-:Y:S01]  /*2220*/  UIADD3 UR18, UR6, 0x180, URZ ;  /* 0x0000018006127890 */ /* 0x000fe2000fffe03f */
[----:B------:R-:W0:Y:S04]  /*2230*/  LDS R4, [R3+0x38400] ;  /* 0x0384000003047984 */ /* 0x000e280000000800 */
[----:B------:R1:W2:Y:S02]  /*2240*/  LDS R5, [R3+0x38420] ;  /* 0x0384200003057984 */ /* 0x0002a40000000800 */
[----:B-1----:R-:W-:-:S05]  /*2250*/  IMAD.U32 R3, RZ, RZ, UR37 ;  /* 0x00000025ff037e24 */ /* 0x002fca000f8e00ff */
[----:B------:R-:W-:-:S05]  /*2260*/  @!P1 LEA R3, R3, UR41, 0x3 ;  /* 0x0000002903039c11 */ /* 0x000fca000f8e18ff */
[----:B------:R-:W-:-:S05]  /*2270*/  @!P1 VIADD R3, R3, 0x38860 ;  /* 0x0003886003039836 */ /* 0x000fca0000000000 */
[----:B------:R-:W-:Y:S01]  /*2280*/  @!P1 PRMT R3, RZ, 0x654, R3 ;  /* 0x00000654ff039816 */ /* 0x000fe20000000003 */
        /* <DEDUP_REMOVED lines=129> */
[----:B------:R-:W-:Y:S01]  /*2aa0*/  HGMMA.64x256x16.F32 R24, gdesc[UR4].tnspB, R24, gsb0 ;  /* 0x43e00000041879f0 */ /* 0x000fe20008000818 */
[----:B------:R-:W-:Y:S01]  /*2ab0*/  UMOV UR6, UR21 ;  /* 0x0000001500067c82 */ /* 0x000fe20008000000 */
[----:B------:R-:W-:Y:S01]  /*2ac0*/  USEL UR7, URZ, 0x1, UP0 ;  /* 0x000000013f077887 */ /* 0x000fe20008000000 */
[----:B------:R-:W-:Y:S01]  /*2ad0*/  ISETP.LT.AND P0, PT, R0, UR6, PT ;  /* 0x0000000600007c0c */ /* 0x000fe2000bf01270 */
[----:B------:R-:W-:Y:S02]  /*2ae0*/  UIADD3 UR21, UR21, -0x1, URZ ;  /* 0xffffffff15157890 */ /* 0x000fe4000fffe03f */
[----:B------:R-:W-:Y:S01]  /*2af0*/  ULOP3.LUT UR36, UR36, UR7, URZ, 0x3c, !UPT ;  /* 0x0000000724247292 */ /* 0x000fe2000f8e3c3f */
[----:B------:R-:W-:Y:S02]  /*2b00*/  WARPGROUP.DEPBAR.LE gsb0, 0x0 ;  /* 0x00008000000079c5 */ /* 0x000fe40000010000 */
[----:B------:R-:W-:-:S15]  /*2b10*/  WARPGROUP.ARRIVE ;  /* 0x00000000000079c5 */ /* 0x000fde0000000000 */
[----:B------:R-:W-:-:S04]  /*2b20*/  NOP ;  /* 0x0000000000007918 */ /* 0x000fc80000000000 */
        /* <DEDUP_REMOVED lines=13> */
.L_x_1059:
[----:B------:R-:W-:Y:S01]  /*2c00*/  BAR.SYNC.DEFER_BLOCKING 0xe, 0x100 ;  /* 0x0384000000007b1d */ /* 0x000fe20000010000 */
[----:B01----:R-:W-:Y:S01]  /*2c10*/  IMAD.U32 R3, RZ, RZ, UR37 ;  /* 0x00000025ff037e24 */ /* 0x003fe2000f8e00ff */
[----:B------:R-:W-:Y:S01]  /*2c20*/  UIADD3 UR37, UR37, 0x1, URZ ;  /* 0x0000000125257890 */ /* 0x000fe2000fffe03f */
[----:B------:R-:W-:Y:S01]  /*2c30*/  PLOP3.LUT P0, PT, PT, PT, PT, 0x8, 0x0 ;  /* 0x000000000000781c */ /* 0x000fe20003f0e170 */
[----:B------:R-:W-:Y:S02]  /*2c40*/  IMAD.MOV.U32 R152, RZ, RZ, RZ ;  /* 0x000000ffff987224 */ /* 0x000fe400078e00ff */
        /* <DEDUP_REMOVED lines=136> */
[----:B------:R-:W-:Y:S01]  /*34d0*/  IMAD.MOV.U32 R3, RZ, RZ, RZ ;  /* 0x000000ffff037224 */ /* 0x000fe200078e00ff */
[----:B------:R-:W-:Y:S06]  /*34e0*/  BAR.ARV 0xf, 0x100 ;  /* 0x03c4000000007b1d */ /* 0x000fec0000002000 */
[----:B------:R-:W-:Y:S05]  /*34f0*/  BRA `(.L_x_1058) ;  /* 0x0000006800c07947 */ /* 0x000fea0003800000 */
.L_x_1056:
[----:B------:R-:W-:Y:S01]  /*3500*/  ISETP.GE.AND P0, PT, R153, 0x1, PT ;  /* 0x000000019900780c */ /* 0x000fe20003f06270 */
[----:B------:R-:W-:-:S12]  /*3510*/  IMAD.MOV.U32 R23, RZ, RZ, RZ ;  /* 0x000000ffff177224 */ /* 0x000fd800078e00ff */
[----:B------:R-:W-:Y:S05]  /*3520*/  @!P0 BRA `(.L_x_1061) ;  /* 0x0000000000688947 */ /* 0x000fea0003800000 */
[-C--:B------:R-:W-:Y:S02]  /*3530*/  IABS R0, R10.reuse ;  /* 0x0000000a00007213 */ /* 0x080fe40000000000 */
        /* <DEDUP_REMOVED lines=25> */
.L_x_1061:
[-C--:B------:R-:W-:Y:S01]  /*36d0*/  IMAD R18, R194, R23.reuse, RZ ;  /* 0x00000017c2127224 */ /* 0x080fe200078e02ff */
[----:B------:R-:W-:Y:S01]  /*36e0*/  PLOP3.LUT P0, PT, PT, PT, PT, 0x80, 0x0 ;  /* 0x000000000000781c */ /* 0x000fe20003f0f070 */
[----:B------:R-:W-:Y:S01]  /*36f0*/  IMAD.MOV.U32 R152, RZ, RZ, RZ ;  /* 0x000000ffff987224 */ /* 0x000fe200078e00ff */
[----:B------:R-:W-:Y:S01]  /*3700*/  CS2R R150, SRZ ;  /* 0x0000000000967805 */ /* 0x000fe2000001ff00 */
[----:B------:R-:W-:Y:S01]  /*3710*/  IMAD.MOV.U32 R3, RZ, RZ, RZ ;  /* 0x000000ffff037224 */ /* 0x000fe200078e00ff */
[----:B------:R-:W-:Y:S02]  /*3720*/  VIADDMNMX R23, R18, R23, R9, PT ;  /* 0x0000001712177246 */ /* 0x000fe40003800109 */
[----:B------:R-:W-:Y:S02]  /*3730*/  CS2R R148, SRZ ;  /* 0x0000000000947805 */ /* 0x000fe4000001ff00 */
        /* <DEDUP_REMOVED lines=93> */
.L_x_1062:
[----:B------:R-:W2:Y:S01]  /*3d10*/  LDL R20, [R1] ;  /* 0x0000000001147983 */ /* 0x000ea20000100800 */
[----:B------:R-:W-:-:S04]  /*3d20*/  ULEA.HI UR4, UR40, UR40, URZ, 0x1 ;  /* 0x0000002828047291 */ /* 0x000fc8000f8f083f */
[----:B------:R-:W-:-:S04]  /*3d30*/  ULOP3.LUT UR4, UR4, 0xfffffffe, URZ, 0xc0, !UPT ;  /* 0xfffffffe04047892 */ /* 0x000fc8000f8ec03f */
[----:B------:R-:W-:-:S06]  /*3d40*/  UIADD3 UR4, UR40, -UR4, URZ ;  /* 0x8000000428047290 */ /* 0x000fcc000fffe03f */
[----:B------:R-:W-:-:S05]  /*3d50*/  IMAD.U32 R3, RZ, RZ, UR4 ;  /* 0x00000004ff037e24 */ /* 0x000fca000f8e00ff */
[----:B------:R-:W-:-:S04]  /*3d60*/  SHF.L.U32 R3, R3, 0x1f, RZ ;  /* 0x0000001f03037819 */ /* 0x000fc800000006ff */
[----:B------:R-:W0:Y:S01]  /*3d70*/  SYNCS.PHASECHK.TRANS64.TRYWAIT P1, [UR41+0x38800], R3 ;  /* 0x03880003ff0075a7 */ /* 0x000e220008020169 */
[----:B--2---:R-:W-:Y:S01]  /*3d80*/  ISETP.NE.AND P0, PT, R20, RZ, PT ;  /* 0x000000ff1400720c */ /* 0x004fe20003f05270 */
[----:B0-----:R-:W-:-:S12]  /*3d90*/  @!P1 BRA `(.L_x_1063) ;  /* 0x0000012c005c9947 */ /* 0x001fd80003800000 */
.L_x_1241:
[----:B------:R-:W-:Y:S05]  /*3da0*/  @P0 BRA `(.L_x_1064) ;  /* 0x0000000000040947 */ /* 0x000fea0003800000 */
[----:B------:R-:W-:Y:S01]  /*3db0*/  BPT.TRAP 0x1 ;  /* 0x000000040000795c */ /* 0x000fe20000300000 */
.L_x_1064:
[----:B------:R-:W-:Y:S02]  /*3dc0*/  IMAD.U32 R4, RZ, RZ, UR37 ;  /* 0x00000025ff047e24 */ /* 0x000fe4000f8e00ff */
[----:B------:R-:W-:-:S03]  /*3dd0*/  IMAD.U32 R5, RZ, RZ, UR36 ;  /* 0x00000024ff057e24 */ /* 0x000fc6000f8e00ff */
[----:B------:R-:W-:Y:S02]  /*3de0*/  LEA R4, R4, UR41, 0x3 ;  /* 0x0000002904047c11 */ /* 0x000fe4000f8e18ff */
[----:B------:R-:W-:-:S04]  /*3df0*/  SHF.L.U32 R5, R5, 0x1f, RZ ;  /* 0x0000001f05057819 */ /* 0x000fc800000006ff */
[----:B------:R1:W2:Y:S01]  /*3e00*/  SYNCS.PHASECHK.TRANS64.TRYWAIT P1, [R4+URZ+0x38830], R5 ;  /* 0x03883005040075a7 */ /* 0x0002a2000802017f */
[----:B------:R-:W-:Y:S05]  /*3e10*/  @P0 BRA `(.L_x_1065) ;  /* 0x0000000000040947 */ /* 0x000fea0003800000 */
[----:B------:R-:W-:Y:S01]  /*3e20*/  BPT.TRAP 0x1 ;  /* 0x000000040000795c */ /* 0x000fe20000300000 */
.L_x_1065:
[----:B--2---:R-:W-:Y:S05]  /*3e30*/  @P1 BRA `(.L_x_1066) ;  /* 0x0000000000081947 */ /* 0x004fea0003800000 */
[----:B------:R-:W2:Y:S02]  /*3e40*/  SYNCS.PHASECHK.TRANS64.TRYWAIT P1, [R4+URZ+0x38830], R5 ;  /* 0x03883005040075a7 */ /* 0x000ea4000802017f */
[----:B--2---:R-:W-:Y:S05]  /*3e50*/  @!P1 BRA `(.L_x_1067) ;  /* 0x0000012c00449947 */ /* 0x004fea0003800000 */
.L_x_1066:
[----:B------:R-:W-:-:S04]  /*3e60*/  UIADD3 UR4, UR41, 0x22400, URZ ;  /* 0x0002240029047890 */ /* 0x000fc8000fffe03f */
[----:B------:R-:W-:-:S04]  /*3e70*/  USHF.R.U32.HI UR4, URZ, 0x4, UR4 ;  /* 0x000000043f047899 */ /* 0x000fc80008011604 */
[----:B------:R-:W-:-:S06]  /*3e80*/  ULOP3.LUT UR4, UR4, 0x3fff, URZ, 0xc0, !UPT ;  /* 0x00003fff04047892 */ /* 0x000fcc000f8ec03f */
[----:B0-----:R-:W-:Y:S01]  /*3e90*/  IMAD.U32 R0, RZ, RZ, UR4 ;  /* 0x00000004ff007e24 */ /* 0x001fe2000f8e00ff */
[----:B------:R-:W-:Y:S05]  /*3ea0*/  WARPSYNC.ALL ;  /* 0x0000000000007948 */ /* 0x000fea0003800000 */
[----:B------:R-:W-:-:S04]  /*3eb0*/  LOP3.LUT R0, R0, 0x10000, RZ, 0xfc, !PT ;  /* 0x0001000000007812 */ /* 0x000fc800078efcff */
        /* <DEDUP_REMOVED lines=10> */
[----:B------:R-:W-:-:S02]  /*3f60*/  UMOV UR13, 0x40000040 ;  /* 0x40000040000d7882 */ /* 0x000fc40000000000 */
[----:B------:R-:W-:Y:S02]  /*3f70*/  ULEA UR6, UR37, UR6, 0x9 ;  /* 0x0000000625067291 */ /* 0x000fe4000f8e483f */
[----:B------:R-:W-:Y:S02]  /*3f80*/  ULOP3.LUT UR4, UR4, 0x10000, URZ, 0xfc, !UPT ;  /* 0x0001000004047892 */ /* 0x000fe4000f8efc3f */
[----:B------:R-:W-:Y:S02]  /*3f90*/  UIADD3 UR10, UR6, 0x2, URZ ;  /* 0x00000002060a7890 */ /* 0x000fe4000fffe03f */
[----:B------:R-:W-:Y:S02]  /*3fa0*/  UIADD3 UR8, UR4, 0x2, URZ ;  /* 0x0000000204087890 */ /* 0x000fe4000fffe03f */
[----:B------:R-:W-:Y:S02]  /*3fb0*/  UIADD3 UR14, UR6, 0x4, URZ ;  /* 0x00000004060e7890 */ /* 0x000fe4000fffe03f */
[----:B------:R-:W-:-:S02]  /*3fc0*/  UIADD3 UR12, UR4, 0x4, URZ ;  /* 0x00000004040c7890 */ /* 0x000fc4000fffe03f */
[----:B------:R-:W-:Y:S01]  /*3fd0*/  HGMMA.64x64x16.F32 R24, gdesc[UR4], RZ, !UPT, gsb0 ;  /* 0x00e00000041879f0 */ /* 0x000fe2000c0008ff */
[----:B------:R-:W-:Y:S02]  /*3fe0*/  UIADD3 UR18, UR6, 0x6, URZ ;  /* 0x0000000606127890 */ /* 0x000fe4000fffe03f */
[----:B------:R-:W-:Y:S01]  /*3ff0*/  UIADD3 UR16, UR4, 0x6, URZ ;  /* 0x0000000604107890 */ /* 0x000fe2000fffe03f */
[----:B------:R-:W-:Y:S01]  /*4000*/  UMOV UR19, 0x40000040 ;  /* 0x4000004000137882 */ /* 0x000fe20000000000 */
        /* <DEDUP_REMOVED lines=11> */
[----:B------:R-:W0:Y:S02]  /*40c0*/  SYNCS.PHASECHK.TRANS64.TRYWAIT P1, [UR41+0x38810], R3 ;  /* 0x03881003ff0075a7 */ /* 0x000e240008020169 */
[----:B0-----:R-:W-:Y:S05]  /*40d0*/  @!P1 BRA `(.L_x_1068) ;  /* 0x0000012800b89947 */ /* 0x001fea0003800000 */
.L_x_1242:
[----:B------:R-:W-:Y:S05]  /*40e0*/  @P0 BRA `(.L_x_1069) ;  /* 0x0000000000040947 */ /* 0x000fea0003800000 */
[----:B------:R-:W-:Y:S01]  /*40f0*/  BPT.TRAP 0x1 ;  /* 0x000000040000795c */ /* 0x000fe20000300000 */
.L_x_1069:
[----:B------:R3:W4:Y:S01]  /*4100*/  SYNCS.PHASECHK.TRANS64.TRYWAIT P1, [R4+URZ+0x38850], R5 ;  /* 0x03885005040075a7 */ /* 0x000722000802017f */
[----:B------:R-:W-:Y:S05]  /*4110*/  @P0 BRA `(.L_x_1070) ;  /* 0x0000000000040947 */ /* 0x000fea0003800000 */
[----:B------:R-:W-:Y:S01]  /*4120*/  BPT.TRAP 0x1 ;  /* 0x000000040000795c */ /* 0x000fe20000300000 */
.L_x_1070:
[----:B----4-:R-:W-:Y:S05]  /*4130*/  @P1 BRA `(.L_x_1071) ;  /* 0x0000000000081947 */ /* 0x010fea0003800000 */
[----:B------:R-:W4:Y:S02]  /*4140*/  SYNCS.PHASECHK.TRANS64.TRYWAIT P1, [R4+URZ+0x38850], R5 ;  /* 0x03885005040075a7 */ /* 0x000f24000802017f */
[----:B----4-:R-:W-:Y:S05]  /*4150*/  @!P1 BRA `(.L_x_1072) ;  /* 0x0000012800b09947 */ /* 0x010fea0003800000 */
.L_x_1071:
[----:B------:R-:W-:Y:S01]  /*4160*/  UIADD3 UR4, UR41, 0x400, URZ ;  /* 0x0000040029047890 */ /* 0x000fe2000fffe03f */
[----:B------:R-:W-:Y:S01]  /*4170*/  WARPGROUP.ARRIVE ;  /* 0x00000000000079c5 */ /* 0x000fe20000000000 */
[----:B------:R-:W-:-:S05]  /*4180*/  UIADD3 UR5, UR41, 0x26400, URZ ;  /* 0x0002640029057890 */ /* 0x000fca000fffe03f */
[----:B0-----:R-:W0:Y:S01]  /*4190*/  S2R R3, SR_TID.X ;  /* 0x0000000000037919 */ /* 0x001e220000002100 */
[----:B------:R-:W-:Y:S01]  /*41a0*/  USHF.R.U32.HI UR4, URZ, 0x4, UR4 ;  /* 0x000000043f047899 */ /* 0x000fe20008011604 */
[C---:B------:R-:W-:Y:S01]  /*41b0*/  IMAD R153, R23.reuse, -0x40, R153 ;  /* 0xffffffc017997824 */ /* 0x040fe200078e0299 */
[----:B------:R-:W-:Y:S01]  /*41c0*/  USHF.R.U32.HI UR5, URZ, 0x4, UR5 ;  /* 0x000000043f057899 */ /* 0x000fe20008011605 */
[----:B------:R-:W5:Y:S01]  /*41d0*/  S2R R15, SR_TID.X ;  /* 0x00000000000f7919 */ /* 0x000f620000002100 */
[----:B------:R-:W-:Y:S01]  /*41e0*/  ULOP3.LUT UR4, UR4, 0x3fff, URZ, 0xc0, !UPT ;  /* 0x00003fff04047892 */ /* 0x000fe2000f8ec03f */
[----:B------:R-:W-:Y:S01]  /*41f0*/  VIADD R23, R23, 0xfffffffe ;  /* 0xfffffffe17177836 */ /* 0x000fe20000000000 */
[----:B------:R-:W-:Y:S01]  /*4200*/  ULOP3.LUT UR5, UR5, 0x3fff, URZ, 0xc0, !UPT ;  /* 0x00003fff05057892 */ /* 0x000fe2000f8ec03f */
[----:B------:R-:W-:Y:S01]  /*4210*/  IADD3 R153, -R230, 0x40, R153 ;  /* 0x00000040e6997810 */ /* 0x000fe20007ffe199 */
[----:B------:R-:W-:Y:S02]  /*4220*/  ULOP3.LUT UR4, UR4, 0x10000, URZ, 0xfc, !UPT ;  /* 0x0001000004047892 */ /* 0x000fe4000f8efc3f */
[----:B------:R-:W-:Y:S01]  /*4230*/  ULOP3.LUT UR6, UR5, 0x10000, URZ, 0xfc, !UPT ;  /* 0x0001000005067892 */ /* 0x000fe2000f8efc3f */
[C---:B------:R-:W-:Y:S01]  /*4240*/  ISETP.GT.AND P1, PT, R153.reuse, RZ, PT ;  /* 0x000000ff9900720c */ /* 0x040fe20003f24270 */
[----:B------:R-:W-:Y:S01]  /*4250*/  ULEA UR10, UR37, UR4, 0xc ;  /* 0x00000004250a7291 */ /* 0x000fe2000f8e603f */
[C---:B------:R-:W-:Y:S01]  /*4260*/  ISETP.GT.AND P2, PT, R153.reuse, 0x1, PT ;  /* 0x000000019900780c */ /* 0x040fe20003f44270 */
[----:B------:R-:W-:Y:S01]  /*4270*/  UMOV UR21, 0x40000040 ;  /* 0x4000004000157882 */ /* 0x000fe20000000000 */
[----:B------:R-:W-:Y:S01]  /*4280*/  UMOV UR23, 0x40000040 ;  /* 0x4000004000177882 */ /* 0x000fe20000000000 */
[----:B------:R-:W-:Y:S01]  /*4290*/  UIADD3 UR14, UR6, 0x800, URZ ;  /* 0x00000800060e7890 */ /* 0x000fe2000fffe03f */
[C---:B------:R-:W-:Y:S01]  /*42a0*/  ISETP.GT.AND P3, PT, R153.reuse, 0x8, PT ;  /* 0x000000089900780c */ /* 0x040fe20003f64270 */
[----:B------:R-:W-:Y:S01]  /*42b0*/  UMOV UR20, UR6 ;  /* 0x0000000600147c82 */ /* 0x000fe20008000000 */
[----:B------:R-:W-:Y:S01]  /*42c0*/  UMOV UR22, UR10 ;  /* 0x0000000a00167c82 */ /* 0x000fe20008000000 */
[----:B------:R-:W-:Y:S01]  /*42d0*/  UIADD3 UR15, UR10, 0x800, URZ ;  /* 0x000008000a0f7890 */ /* 0x000fe2000fffe03f */
[----:B------:R-:W-:Y:S01]  /*42e0*/  HGMMA.64x64x16.F32 R24, gdesc[UR20], R24, gsb0 ;  /* 0x00e00000141879f0 */ /* 0x000fe20008000818 */
[----:B------:R-:W-:Y:S01]  /*42f0*/  UIADD3 UR20, UR6, 0x2, URZ ;  /* 0x0000000206147890 */ /* 0x000fe2000fffe03f */
[C---:B------:R-:W-:Y:S01]  /*4300*/  ISETP.GT.AND P4, PT, R153.reuse, 0x9, PT ;  /* 0x000000099900780c */ /* 0x040fe20003f84270 */
[----:B------:R-:W-:Y:S01]  /*4310*/  UIADD3 UR22, UR10, 0x2, URZ ;  /* 0x000000020a167890 */ /* 0x000fe2000fffe03f */
[C---:B------:R-:W-:Y:S01]  /*4320*/  ISETP.GT.AND P5, PT, R153.reuse, 0x10, PT ;  /* 0x000000109900780c */ /* 0x040fe20003fa4270 */
[----:B------:R-:W-:Y:S01]  /*4330*/  UMOV UR21, 0x40000040 ;  /* 0x4000004000157882 */ /* 0x000fe20000000000 */
[----:B------:R-:W-:Y:S01]  /*4340*/  UMOV UR23, 0x40000040 ;  /* 0x4000004000177882 */ /* 0x000fe20000000000 */
[----:B------:R-:W-:Y:S01]  /*4350*/  ISETP.GT.AND P6, PT, R153, 0x11, PT ;  /* 0x000000119900780c */ /* 0x000fe20003fc4270 */
[----:B------:R-:W-:Y:S01]  /*4360*/  UMOV UR19, 0x40000040 ;  /* 0x4000004000137882 */ /* 0x000fe20000000000 */
[----:B0-----:R-:W-:-:S02]  /*4370*/  SHF.R.U32.HI R3, RZ, 0x7, R3 ;  /* 0x00000007ff037819 */ /* 0x001fc40000011603 */
[----:B-----5:R-:W-:-:S04]  /*4380*/  LOP3.LUT R15, R15, 0x7f, RZ, 0xc0, !PT ;  /* 0x0000007f0f0f7812 */ /* 0x020fc800078ec0ff */
[----:B------:R-:W0:Y:S02]  /*4390*/  SHFL.IDX PT, R3, R3, RZ, 0x1f ;  /* 0x00001fff03037589 */ /* 0x000e2400000e0000 */
[----:B0-----:R-:W-:-:S13]  /*43a0*/  R2UR UR5, R3 ;  /* 0x00000000030572ca */ /* 0x001fda00000e0000 */
[----:B------:R-:W-:-:S03]  /*43b0*/  UISETP.GT.AND UP0, UPT, UR5, 0x7f, UPT ;  /* 0x0000007f0500788c */ /* 0x000fc6000bf04270 */
[----:B------:R-:W-:Y:S01]  /*43c0*/  UMOV UR5, 0x4 ;  /* 0x0000000400057882 */ /* 0x000fe20000000000 */
[----:B------:R-:W-:Y:S02]  /*43d0*/  USEL UR11, URZ, 0x2, !UP0 ;  /* 0x000000023f0b7887 */ /* 0x000fe4000c000000 */
[----:B------:R-:W-:Y:S02]  /*43e0*/  USEL UR7, UR5, 0x2, UP0 ;  /* 0x0000000205077887 */ /* 0x000fe40008000000 */
[----:B------:R-:W-:Y:S01]  /*43f0*/  USEL UR5, UR5, 0x6, !UP0 ;  /* 0x0000000605057887 */ /* 0x000fe2000c000000 */
[----:B------:R-:W-:Y:S02]  /*4400*/  WARPGROUP.DEPBAR.LE gsb0, 0x0 ;  /* 0x00008000000079c5 */ /* 0x000fe40000010000 */
[----:B------:R-:W-:-:S06]  /*4410*/  WARPGROUP.ARRIVE ;  /* 0x00000000000079c5 */ /* 0x000fcc0000000000 */
[----:B------:R-:W-:Y:S01]  /*4420*/  HGMMA.64x64x16.F32 R24, gdesc[UR20], R24, gsb0 ;  /* 0x00e00000141879f0 */ /* 0x000fe20008000818 */
[----:B------:R-:W-:Y:S02]  /*4430*/  UIADD3 UR20, UR6, 0x4, URZ ;  /* 0x0000000406147890 */ /* 0x000fe4000fffe03f */
[----:B------:R-:W-:Y:S01]  /*4440*/  UIADD3 UR22, UR10, 0x4, URZ ;  /* 0x000000040a167890 */ /* 0x000fe2000fffe03f */
[----:B------:R-:W-:Y:S01]  /*4450*/  UMOV UR21, 0x40000040 ;  /* 0x4000004000157882 */ /* 0x000fe20000000000 */
[----:B------:R-:W-:Y:S01]  /*4460*/  UMOV UR23, 0x40000040 ;  /* 0x4000004000177882 */ /* 0x000fe20000000000 */
        /* <DEDUP_REMOVED lines=94> */
[----:B------:R-:W-:Y:S02]  /*4a50*/  UIADD3 UR20, UR11, UR14, URZ ;  /* 0x0000000e0b147290 */ /* 0x000fe4000fffe03f */
[----:B------:R-:W-:Y:S01]  /*4a60*/  UIADD3 UR22, UR11, UR15, URZ ;  /* 0x0000000f0b167290 */ /* 0x000fe2000fffe03f */
        /* <DEDUP_REMOVED lines=16> */
[----:B------:R-:W-:Y:S01]  /*4b70*/  UMOV UR14, 0x28 ;  /* 0x00000028000e7882 */ /* 0x000fe20000000000 */
[----:B------:R-:W-:Y:S01]  /*4b80*/  UMOV UR15, 0xa00 ;  /* 0x00000a00000f7882 */ /* 0x000fe20000000000 */
[----:B------:R-:W-:Y:S02]  /*4b90*/  USEL UR14, UR14, 0x26, UP0 ;  /* 0x000000260e0e7887 */ /* 0x000fe40008000000 */
[----:B------:R-:W-:-:S02]  /*4ba0*/  USEL UR15, UR15, 0x980, UP0 ;  /* 0x000009800f0f7887 */ /* 0x000fc40008000000 */
[----:B------:R-:W-:Y:S02]  /*4bb0*/  ULOP3.LUT UR14, UR14, 0x6, URZ, 0xc0, !UPT ;  /* 0x000000060e0e7892 */ /* 0x000fe4000f8ec03f */
[----:B------:R-:W-:Y:S01]  /*4bc0*/  ULOP3.LUT UR15, UR15, 0xa00, URZ, 0xc0, !UPT ;  /* 0x00000a000f0f7892 */ /* 0x000fe2000f8ec03f */
[----:B------:R-:W-:Y:S02]  /*4bd0*/  WARPGROUP.DEPBAR.LE gsb0, 0x0 ;  /* 0x00008000000079c5 */ /* 0x000fe40000010000 */
[----:B------:R-:W-:-:S06]  /*4be0*/  WARPGROUP.ARRIVE ;  /* 0x00000000000079c5 */ /* 0x000fcc0000000000 */
[----:B------:R-:W-:Y:S01]  /*4bf0*/  HGMMA.64x64x16.F32 R24, gdesc[UR20], R24, gsb0 ;  /* 0x00e00000141879f0 */ /* 0x000fe20008000818 */
[----:B------:R-:W-:Y:S02]  /*4c00*/  UIADD3 UR20, UR14, UR15, UR6 ;  /* 0x0000000f0e147290 */ /* 0x000fe4000fffe006 */
[----:B------:R-:W-:Y:S01]  /*4c10*/  UIADD3 UR22, UR14, UR15, UR10 ;  /* 0x0000000f0e167290 */ /* 0x000fe2000fffe00a */
[----:B------:R-:W-:Y:S01]  /*4c20*/  UMOV UR21, 0x40000040 ;  /* 0x4000004000157882 */ /* 0x000fe20000000000 */
[----:B------:R-:W-:Y:S01]  /*4c30*/  UMOV UR23, 0x40000040 ;  /* 0x4000004000177882 */ /* 0x000fe20000000000 */
[----:B------:R-:W-:Y:S02]  /*4c40*/  UIADD3 UR14, UR6, 0xa00, URZ ;  /* 0x00000a00060e7890 */ /* 0x000fe4000fffe03f */
[----:B------:R-:W-:Y:S01]  /*4c50*/  UIADD3 UR15, UR10, 0xa00, URZ ;  /* 0x00000a000a0f7890 */ /* 0x000fe2000fffe03f */
        /* <DEDUP_REMOVED lines=87> */
[----:B------:R-:W-:Y:S02]  /*51d0*/  UMOV UR7, 0x1000 ;  /* 0x0000100000077882 */ /* 0x000fe40000000000 */
[----:B------:R-:W-:-:S04]  /*51e0*/  USEL UR7, UR7, 0xf80, UP0 ;  /* 0x00000f8007077887 */ /* 0x000fc80008000000 */
[----:B------:R-:W-:Y:S01]  /*51f0*/  ULOP3.LUT UR7, UR7, 0x1e00, URZ, 0xc0, !UPT ;  /* 0x00001e0007077892 */ /* 0x000fe2000f8ec03f */
        /* <DEDUP_REMOVED lines=8> */
[----:B------:R-:W-:Y:S01]  /*5280*/  ULDC UR15, c[0x0][0xa80] ;  /* 0x0002a000000f7ab9 */ /* 0x000fe20000000800 */
[----:B------:R-:W-:-:S04]  /*5290*/  USEL UR5, UR5, 0x3e, UP0 ;  /* 0x0000003e05057887 */ /* 0x000fc80008000000 */
        /* <DEDUP_REMOVED lines=8> */
[----:B------:R-:W-:Y:S01]  /*5320*/  ULDC UR5, c[0x0][0xad0] ;  /* 0x0002b40000057ab9 */ /* 0x000fe20000000800 */
[----:B------:R-:W-:-:S04]  /*5330*/  ULOP3.LUT UR7, UR43, 0x2000000, URZ, 0xfc, !UPT ;  /* 0x020000002b077892 */ /* 0x000fc8000f8efc3f */
[----:B------:R-:W-:-:S04]  /*5340*/  ULEA UR10, UR37, UR7, 0xc ;  /* 0x00000007250a7291 */ /* 0x000fc8000f8e603f */
[----:B------:R-:W-:-:S07]  /*5350*/  UIADD3 UR14, UR10, 0x80, URZ ;  /* 0x000000800a0e7890 */ /* 0x000fce000fffe03f */
[----:B------:R-:W-:Y:S01]  /*5360*/  UMOV UR18, UR14 ;  /* 0x0000000e00127c82 */ /* 0x000fe20008000000 */
[----:B------:R-:W-:Y:S01]  /*5370*/  UIADD3 UR14, UR10, 0x100, URZ ;  /* 0x000001000a0e7890 */ /* 0x000fe2000fffe03f */
        /* <DEDUP_REMOVED lines=18> */
[----:B------:R-:W5:Y:S01]  /*54a0*/  MUFU.TANH R25, R25 ;  /* 0x0000001900197308 */ /* 0x000f620000002400 */
        /* <DEDUP_REMOVED lines=16> */
[----:B-----5:R-:W-:Y:S01]  /*55b0*/  FSEL R25, R25, -INF , P2 ;  /* 0xff80000019197808 */ /* 0x020fe20001000000 */
[----:B------:R-:W-:Y:S01]  /*55c0*/  FMUL.FTZ R46, R46, UR5 ;  /* 0x000000052e2e7c20 */ /* 0x000fe20008410000 */
[----:B------:R-:W-:Y:S01]  /*55d0*/  FMUL.FTZ R47, R47, UR5 ;  /* 0x000000052f2f7c20 */ /* 0x000fe20008410000 */
[----:B------:R-:W-:Y:S01]  /*55e0*/  FMUL.FTZ R50, R50, UR5 ;  /* 0x0000000532327c20 */ /* 0x000fe20008410000 */
[----:B------:R-:W-:Y:S01]  /*55f0*/  FMNMX.FTZ R7, R24, R25, !PT ;  /* 0x0000001918077209 */ /* 0x000fe20007810000 */
[----:B------:R-:W-:Y:S01]  /*5600*/  FMUL.FTZ R51, R51, UR5 ;  /* 0x0000000533337c20 */ /* 0x000fe20008410000 */
[----:B------:R-:W-:Y:S01]  /*5610*/  FMUL.FTZ R54, R54, UR5 ;  /* 0x0000000536367c20 */ /* 0x000fe20008410000 */
[----:B------:R-:W5:Y:S01]  /*5620*/  MUFU.TANH R32, R32 ;  /* 0x0000002000207308 */ /* 0x000f620000002400 */
[----:B-1----:R-:W-:Y:S01]  /*5630*/  FSEL R28, R28, -INF , P3 ;  /* 0xff8000001c1c7808 */ /* 0x002fe20001800000 */
[----:B------:R-:W-:-:S03]  /*5640*/  FMUL.FTZ R55, R55, UR5 ;  /* 0x0000000537377c20 */ /* 0x000fc60008410000 */
[----:B------:R-:W-:-:S03]  /*5650*/  FMNMX.FTZ R6, R28, R7, !PT ;  /* 0x000000071c067209 */ /* 0x000fc60007810000 */
[----:B------:R-:W1:Y:S01]  /*5660*/  MUFU.TANH R3, R26 ;  /* 0x0000001a00037308 */ /* 0x000e620000002400 */
[----:B0-----:R-:W-:-:S04]  /*5670*/  FSEL R29, R29, -INF , P4 ;  /* 0xff8000001d1d7808 */ /* 0x001fc80002000000 */
[----:B------:R-:W-:-:S03]  /*5680*/  FMNMX.FTZ R7, R29, R6, !PT ;  /* 0x000000061d077209 */ /* 0x000fc60007810000 */
[----:B------:R-:W0:Y:S01]  /*5690*/  MUFU.TANH R33, R33 ;  /* 0x0000002100217308 */ /* 0x000e220000002400 */
[----:B-----5:R-:W-:-:S04]  /*56a0*/  FSEL R32, R32, -INF , P5 ;  /* 0xff80000020207808 */ /* 0x020fc80002800000 */
[----:B------:R-:W-:-:S03]  /*56b0*/  FMNMX.FTZ R6, R32, R7, !PT ;  /* 0x0000000720067209 */ /* 0x000fc60007810000 */
[----:B------:R-:W5:Y:S01]  /*56c0*/  MUFU.TANH R8, R27 ;  /* 0x0000001b00087308 */ /* 0x000f620000002400 */
[----:B-1----:R-:W-:Y:S02]  /*56d0*/  FSEL R3, R3, -INF , P1 ;  /* 0xff80000003037808 */ /* 0x002fe40000800000 */
[----:B------:R-:W-:-:S05]  /*56e0*/  ISETP.GT.AND P1, PT, R153, 0x18, PT ;  /* 0x000000189900780c */ /* 0x000fca0003f24270 */
[----:B------:R-:W1:Y:S01]  /*56f0*/  MUFU.TANH R36, R36 ;  /* 0x0000002400247308 */ /* 0x000e620000002400 */
[----:B0-----:R-:W-:-:S04]  /*5700*/  FSEL R33, R33, -INF , P6 ;  /* 0xff80000021217808 */ /* 0x001fc80003000000 */
[----:B------:R-:W-:-:S03]  /*5710*/  FMNMX.FTZ R7, R33, R6, !PT ;  /* 0x0000000621077209 */ /* 0x000fc60007810000 */
[----:B--234-:R-:W0:Y:S01]  /*5720*/  MUFU.TANH R5, R30 ;  /* 0x0000001e00057308 */ /* 0x01ce220000002400 */
[----:B-----5:R-:W-:Y:S02]  /*5730*/  FSEL R8, R8, -INF , P2 ;  /* 0xff80000008087808 */ /* 0x020fe40001000000 */
[----:B------:R-:W-:-:S05]  /*5740*/  ISETP.GT.AND P2, PT, R153, 0x19, PT ;  /* 0x000000199900780c */ /* 0x000fca0003f44270 */
[----:B------:R-:W2:Y:S01]  /*5750*/  MUFU.TANH R37, R37 ;  /* 0x0000002500257308 */ /* 0x000ea20000002400 */
[----:B-1----:R-:W-:-:S04]  /*5760*/  FSEL R36, R36, -INF , P1 ;  /* 0xff80000024247808 */ /* 0x002fc80000800000 */
[----:B------:R-:W-:-:S03]  /*5770*/  FMNMX.FTZ R6, R36, R7, !PT ;  /* 0x0000000724067209 */ /* 0x000fc60007810000 */
[----:B------:R-:W1:Y:S01]  /*5780*/  MUFU.TANH R9, R31 ;  /* 0x0000001f00097308 */ /* 0x000e620000002400 */
[----:B0-----:R-:W-:Y:S02]  /*5790*/  FSEL R5, R5, -INF , P3 ;  /* 0xff80000005057808 */ /* 0x001fe40001800000 */
[----:B------:R-:W-:-:S05]  /*57a0*/  ISETP.GT.AND P3, PT, R153, 0x20, PT ;  /* 0x000000209900780c */ /* 0x000fca0003f64270 */
[----:B------:R-:W0:Y:S01]  /*57b0*/  MUFU.TANH R40, R40 ;  /* 0x0000002800287308 */ /* 0x000e220000002400 */
[----:B--2---:R-:W-:-:S04]  /*57c0*/  FSEL R37, R37, -INF , P2 ;  /* 0xff80000025257808 */ /* 0x004fc80001000000 */
[----:B------:R-:W-:-:S03]  /*57d0*/  FMNMX.FTZ R7, R37, R6, !PT ;  /* 0x0000000625077209 */ /* 0x000fc60007810000 */
[----:B------:R-:W2:Y:S01]  /*57e0*/  MUFU.TANH R10, R34 ;  /* 0x00000022000a7308 */ /* 0x000ea20000002400 */
[----:B-1----:R-:W-:Y:S02]  /*57f0*/  FSEL R9, R9, -INF , P4 ;  /* 0xff80000009097808 */ /* 0x002fe40002000000 */
[----:B------:R-:W-:-:S05]  /*5800*/  ISETP.GT.AND P4, PT, R153, 0x21, PT ;  /* 0x000000219900780c */ /* 0x000fca0003f84270 */
[----:B------:R-:W1:Y:S01]  /*5810*/  MUFU.TANH R41, R41 ;  /* 0x0000002900297308 */ /* 0x000e620000002400 */
[----:B0-----:R-:W-:-:S04]  /*5820*/  FSEL R40, R40, -INF , P3 ;  /* 0xff80000028287808 */ /* 0x001fc80001800000 */
[----:B------:R-:W-:-:S03]  /*5830*/  FMNMX.FTZ R6, R40, R7, !PT ;  /* 0x0000000728067209 */ /* 0x000fc60007810000 */
[----:B------:R-:W0:Y:S01]  /*5840*/  MUFU.TANH R11, R35 ;  /* 0x00000023000b7308 */ /* 0x000e220000002400 */
[----:B--2---:R-:W-:Y:S02]  /*5850*/  FSEL R10, R10, -INF , P5 ;  /* 0xff8000000a0a7808 */ /* 0x004fe40002800000 */
        /* <DEDUP_REMOVED lines=35> */
[----:B--2---:R-:W-:-:S04]  /*5a90*/  FSEL R53, R53, -INF , P4 ;  /* 0xff80000035357808 */ /* 0x004fc80002000000 */
[----:B------:R-:W-:Y:S02]  /*5aa0*/  FMNMX.FTZ R12, R53, R6, !PT ;  /* 0x00000006350c7209 */ /* 0x000fe40007810000 */
[----:B------:R-:W-:Y:S01]  /*5ab0*/  FMNMX.FTZ R6, R3, R8, !PT ;  /* 0x0000000803067209 */ /* 0x000fe20007810000 */
[----:B------:R-:W2:Y:S01]  /*5ac0*/  MUFU.TANH R50, R50 ;  /* 0x0000003200327308 */ /* 0x000ea20000002400 */
[----:B-1----:R-:W-:Y:S01]  /*5ad0*/  FSEL R46, R46, -INF , P5 ;  /* 0xff8000002e2e7808 */ /* 0x002fe20002800000 */
[----:B------:R-:W1:Y:S01]  /*5ae0*/  SHFL.BFLY PT, R7, R12, 0x2, 0x1f ;  /* 0x0c401f000c077f89 */ /* 0x000e6200000e0000 */
[----:B------:R-:W-:-:S05]  /*5af0*/  FMNMX.FTZ R6, R5, R6, !PT ;  /* 0x0000000605067209 */ /* 0x000fca0007810000 */
[----:B------:R-:W3:Y:S01]  /*5b00*/  MUFU.TANH R51, R51 ;  /* 0x0000003300337308 */ /* 0x000ee20000002400 */
[----:B0-----:R-:W-:-:S07]  /*5b10*/  FSEL R47, R47, -INF , P6 ;  /* 0xff8000002f2f7808 */ /* 0x001fce0003000000 */
[----:B------:R-:W0:Y:S01]  /*5b20*/  MUFU.TANH R54, R54 ;  /* 0x0000003600367308 */ /* 0x000e220000002400 */
[----:B--2---:R-:W-:-:S07]  /*5b30*/  FSEL R50, R50, -INF , P1 ;  /* 0xff80000032327808 */ /* 0x004fce0000800000 */
[----:B------:R-:W2:Y:S01]  /*5b40*/  MUFU.TANH R55, R55 ;  /* 0x0000003700377308 */ /* 0x000ea20000002400 */
[----:B---3--:R-:W-:Y:S02]  /*5b50*/  FSEL R51, R51, -INF , P2 ;  /* 0xff80000033337808 */ /* 0x008fe40001000000 */
[----:B-1----:R-:W-:Y:S02]  /*5b60*/  FMNMX.FTZ R13, R12, R7, !PT ;  /* 0x000000070c0d7209 */ /* 0x002fe40007810000 */
[----:B------:R-:W-:Y:S02]  /*5b70*/  FMNMX.FTZ R7, R9, R6, !PT ;  /* 0x0000000609077209 */ /* 0x000fe40007810000 */
[----:B------:R-:W-:Y:S01]  /*5b80*/  ISETP.GE.AND P2, PT, R23, R18, PT ;  /* 0x000000121700720c */ /* 0x000fe20003f46270 */
[----:B------:R-:W1:Y:S01]  /*5b90*/  SHFL.BFLY PT, R14, R13, 0x1, 0x1f ;  /* 0x0c201f000d0e7f89 */ /* 0x000e6200000e0000 */
[----:B------:R-:W-:Y:S02]  /*5ba0*/  FMNMX.FTZ R6, R10, R7, !PT ;  /* 0x000000070a067209 */ /* 0x000fe40007810000 */
[----:B0-----:R-:W-:-:S02]  /*5bb0*/  FSEL R54, R54, -INF , P3 ;  /* 0xff80000036367808 */ /* 0x001fc40001800000 */
[----:B------:R-:W-:-:S04]  /*5bc0*/  FMNMX.FTZ R7, R11, R6, !PT ;  /* 0x000000060b077209 */ /* 0x000fc80007810000 */
[----:B------:R-:W-:Y:S02]  /*5bd0*/  FMNMX.FTZ R12, R38, R7, !PT ;  /* 0x00000007260c7209 */ /* 0x000fe40007810000 */
[----:B--2---:R-:W-:Y:S02]  /*5be0*/  FSEL R55, R55, -INF , P4 ;  /* 0xff80000037377808 */ /* 0x004fe40002000000 */
[----:B------:R-:W-:-:S04]  /*5bf0*/  FMNMX.FTZ R7, R39, R12, !PT ;  /* 0x0000000c27077209 */ /* 0x000fc80007810000 */
[----:B------:R-:W-:-:S04]  /*5c00*/  FMNMX.FTZ R12, R42, R7, !PT ;  /* 0x000000072a0c7209 */ /* 0x000fc80007810000 */
[----:B------:R-:W-:Y:S02]  /*5c10*/  FMNMX.FTZ R7, R43, R12, !PT ;  /* 0x0000000c2b077209 */ /* 0x000fe40007810000 */
[----:B-1----:R-:W-:Y:S02]  /*5c20*/  FMNMX.FTZ R6, R13, R14, !PT ;  /* 0x0000000e0d067209 */ /* 0x002fe40007810000 */
        /* <DEDUP_REMOVED lines=16> */
[--C-:B------:R-:W-:Y:S01]  /*5d30*/  FFMA.FTZ R36, R36, UR15, -R14.reuse ;  /* 0x0000000f24247c23 */ /* 0x100fe2000801080e */
[----:B------:R-:W0:Y:S01]  /*5d40*/  SHFL.BFLY PT, R7, R12, 0x2, 0x1f ;  /* 0x0c401f000c077f89 */ /* 0x000e2200000e0000 */
        /* <DEDUP_REMOVED lines=9> */
[----:B------:R-:W-:-:S02]  /*5de0*/  FFMA.FTZ R14, R53, UR15, -R14 ;  /* 0x0000000f350e7c23 */ /* 0x000fc4000801080e */
[----:B------:R-:W-:Y:S08]  /*5df0*/  MUFU.EX2 R28, R28 ;  /* 0x0000001c001c7308 */ /* 0x000ff00000000800 */
[----:B------:R-:W2:Y:S01]  /*5e00*/  MUFU.EX2 R29, R29 ;  /* 0x0000001d001d7308 */ /* 0x000ea20000000800 */
[----:B-1----:R-:W-:Y:S02]  /*5e10*/  F2FP.F16.F32.PACK_AB R152, R25, R24 ;  /* 0x000000181998723e */ /* 0x002fe400000000ff */
[----:B0-----:R-:W-:-:S05]  /*5e20*/  FMNMX.FTZ R13, R12, R7, !PT ;  /* 0x000000070c0d7209 */ /* 0x001fca0007810000 */
[----:B------:R-:W-:Y:S01]  /*5e30*/  MUFU.EX2 R32, R32 ;  /* 0x0000002000207308 */ /* 0x000fe20000000800 */
[----:B------:R-:W0:Y:S07]  /*5e40*/  SHFL.BFLY PT, R12, R13, 0x1, 0x1f ;  /* 0x0c201f000d0c7f89 */ /* 0x000e2e00000e0000 */
[----:B------:R-:W1:Y:S01]  /*5e50*/  MUFU.EX2 R33, R33 ;  /* 0x0000002100217308 */ /* 0x000e620000000800 */
[----:B--2---:R-:W-:-:S07]  /*5e60*/  F2FP.F16.F32.PACK_AB R154, R29, R28 ;  /* 0x0000001c1d9a723e */ /* 0x004fce00000000ff */
[----:B------:R-:W-:Y:S08]  /*5e70*/  MUFU.EX2 R36, R36 ;  /* 0x0000002400247308 */ /* 0x000ff00000000800 */
[----:B------:R-:W2:Y:S01]  /*5e80*/  MUFU.EX2 R37, R37 ;  /* 0x0000002500257308 */ /* 0x000ea20000000800 */
[----:B0-----:R-:W-:Y:S02]  /*5e90*/  FMNMX.FTZ R7, R13, R12, !PT ;  /* 0x0000000c0d077209 */ /* 0x001fe40007810000 */
[----:B-1----:R-:W-:-:S02]  /*5ea0*/  F2FP.F16.F32.PACK_AB R156, R33, R32 ;  /* 0x00000020219c723e */ /* 0x002fc400000000ff */
[C---:B------:R-:W-:Y:S01]  /*5eb0*/  FSETP.NEU.FTZ.AND P1, PT, R7.reuse, -INF , PT ;  /* 0xff8000000700780b */ /* 0x040fe20003f3d000 */
[----:B------:R-:W-:Y:S02]  /*5ec0*/  FMUL.FTZ R12, R7, UR15 ;  /* 0x0000000f070c7c20 */ /* 0x000fe40008410000 */
[----:B------:R-:W-:Y:S03]  /*5ed0*/  MUFU.EX2 R13, R14 ;  /* 0x0000000e000d7308 */ /* 0x000fe60000000800 */
[----:B------:R-:W-:Y:S02]  /*5ee0*/  FSEL R12, R12, RZ, P1 ;  /* 0x000000ff0c0c7208 */ /* 0x000fe40000800000 */
[----:B------:R-:W-:-:S03]  /*5ef0*/  ISETP.NE.AND P1, PT, R15, RZ, PT ;  /* 0x000000ff0f00720c */ /* 0x000fc60003f25270 */
        /* <DEDUP_REMOVED lines=13> */
[----:B------:R-:W1:Y:S01]  /*5fd0*/  MUFU.EX2 R8, R8 ;  /* 0x0000000800087308 */ /* 0x000e620000000800 */
[----:B0-----:R-:W-:-:S02]  /*5fe0*/  @!P1 VIADD R3, R4, 0x38840 ;  /* 0x0003884004039836 */ /* 0x001fc40000000000 */
[--C-:B------:R-:W-:Y:S01]  /*5ff0*/  FFMA.FTZ R50, R50, UR15, -R12.reuse ;  /* 0x0000000f32327c23 */ /* 0x100fe2000801080c */
[--C-:B------:R-:W-:Y:S01]  /*6000*/  FFMA.FTZ R51, R51, UR15, -R12.reuse ;  /* 0x0000000f33337c23 */ /* 0x100fe2000801080c */
[--C-:B------:R-:W-:Y:S01]  /*6010*/  FFMA.FTZ R54, R54, UR15, -R12.reuse ;  /* 0x0000000f36367c23 */ /* 0x100fe2000801080c */
[----:B------:R-:W-:Y:S01]  /*6020*/  FFMA.FTZ R12, R55, UR15, -R12 ;  /* 0x0000000f370c7c23 */ /* 0x000fe2000801080c */
[----:B------:R-:W-:Y:S01]  /*6030*/  @!P1 PRMT R3, RZ, 0x654, R3 ;  /* 0x00000654ff039816 */ /* 0x000fe20000000003 */
[----:B------:R-:W-:Y:S01]  /*6040*/  @!P1 VIADD R4, R4, 0x38860 ;  /* 0x0003886004049836 */ /* 0x000fe20000000000 */
[----:B------:R-:W0:Y:S01]  /*6050*/  MUFU.EX2 R5, R5 ;  /* 0x0000000500057308 */ /* 0x000e220000000800 */
[----:B--2---:R-:W-:Y:S01]  /*6060*/  F2FP.F16.F32.PACK_AB R158, R37, R36 ;  /* 0x00000024259e723e */ /* 0x004fe200000000ff */
[----:B------:R0:W-:Y:S02]  /*6070*/  @!P1 SYNCS.ARRIVE.TRANS64.RED.A1T0 RZ, [R3+URZ], RZ ;  /* 0x000000ff03ff99a7 */ /* 0x0001e4000810043f */
[----:B------:R-:W-:-:S04]  /*6080*/  @!P1 PRMT R4, RZ, 0x654, R4 ;  /* 0x00000654ff049816 */ /* 0x000fc80000000004 */
[----:B------:R2:W3:Y:S01]  /*6090*/  MUFU.EX2 R20, R9 ;  /* 0x0000000900147308 */ /* 0x0004e20000000800 */
[----:B-1----:R-:W-:Y:S01]  /*60a0*/  FADD.FTZ R14, R153, R8 ;  /* 0x00000008990e7221 */ /* 0x002fe20000010000 */
[----:B------:R-:W-:-:S06]  /*60b0*/  F2FP.F16.F32.PACK_AB R153, R8, R153 ;  /* 0x000000990899723e */ /* 0x000fcc00000000ff */
[----:B------:R-:W1:Y:S01]  /*60c0*/  MUFU.EX2 R10, R10 ;  /* 0x0000000a000a7308 */ /* 0x000e620000000800 */
[----:B--2---:R-:W-:Y:S01]  /*60d0*/  FADD.FTZ R9, R24, R25 ;  /* 0x0000001918097221 */ /* 0x004fe20000010000 */
[----:B0-----:R-:W-:-:S03]  /*60e0*/  FADD.FTZ R3, R5, R14 ;  /* 0x0000000e05037221 */ /* 0x001fc60000010000 */
[----:B------:R-:W-:-:S03]  /*60f0*/  FADD.FTZ R26, R28, R9 ;  /* 0x000000091c1a7221 */ /* 0x000fc60000010000 */
[----:B------:R-:W0:Y:S01]  /*6100*/  MUFU.EX2 R11, R11 ;  /* 0x0000000b000b7308 */ /* 0x000e220000000800 */
[C---:B---3--:R-:W-:Y:S01]  /*6110*/  FADD.FTZ R3, R20.reuse, R3 ;  /* 0x0000000314037221 */ /* 0x048fe20000010000 */
[----:B------:R-:W-:Y:S01]  /*6120*/  FADD.FTZ R9, R29, R26 ;  /* 0x0000001a1d097221 */ /* 0x000fe20000010000 */
[----:B------:R-:W-:Y:S01]  /*6130*/  F2FP.F16.F32.PACK_AB R155, R20, R5 ;  /* 0x00000005149b723e */ /* 0x000fe200000000ff */
[----:B------:R-:W-:Y:S02]  /*6140*/  BAR.SYNC.DEFER_BLOCKING 0xf, 0x100 ;  /* 0x03c4000000007b1d */ /* 0x000fe40000010000 */
[----:B------:R-:W-:Y:S01]  /*6150*/  FADD.FTZ R14, R32, R9 ;  /* 0x00000009200e7221 */ /* 0x000fe20000010000 */
[----:B-1----:R-:W-:-:S03]  /*6160*/  FADD.FTZ R26, R10, R3 ;  /* 0x000000030a1a7221 */ /* 0x002fc60000010000 */
[----:B------:R-:W1:Y:S01]  /*6170*/  MUFU.EX2 R38, R38 ;  /* 0x0000002600267308 */ /* 0x000e620000000800 */
[----:B------:R-:W-:-:S04]  /*6180*/  FADD.FTZ R3, R33, R14 ;  /* 0x0000000e21037221 */ /* 0x000fc80000010000 */
[----:B------:R-:W-:Y:S01]  /*6190*/  FADD.FTZ R14, R36, R3 ;  /* 0x00000003240e7221 */ /* 0x000fe20000010000 */
[----:B0-----:R-:W-:Y:S02]  /*61a0*/  FADD.FTZ R9, R11, R26 ;  /* 0x0000001a0b097221 */ /* 0x001fe40000010000 */
[----:B------:R-:W0:Y:S01]  /*61b0*/  MUFU.EX2 R39, R39 ;  /* 0x0000002700277308 */ /* 0x000e220000000800 */
[----:B------:R-:W-:Y:S01]  /*61c0*/  FADD.FTZ R3, R37, R14 ;  /* 0x0000000e25037221 */ /* 0x000fe20000010000 */
[----:B------:R-:W-:-:S06]  /*61d0*/  F2FP.F16.F32.PACK_AB R157, R11, R10 ;  /* 0x0000000a0b9d723e */ /* 0x000fcc00000000ff */
[----:B------:R-:W2:Y:S01]  /*61e0*/  MUFU.EX2 R42, R42 ;  /* 0x0000002a002a7308 */ /* 0x000ea20000000800 */
[----:B-1----:R-:W-:Y:S01]  /*61f0*/  FADD.FTZ R24, R38, R9 ;  /* 0x0000000926187221 */ /* 0x002fe20000010000 */
[----:B------:R1:W-:Y:S06]  /*6200*/  STSM.16.M88.4 [R19+0x36400], R152 ;  /* 0x0364009813007844 */ /* 0x0003ec0000000200 */
        /* <DEDUP_REMOVED lines=10> */
[----:B0-----:R-:W-:-:S07]  /*62b0*/  FADD.FTZ R10, R46, R5 ;  /* 0x000000052e0a7221 */ /* 0x001fce0000010000 */
        /* <DEDUP_REMOVED lines=12> */
[----:B------:R-:W3:Y:S01]  /*6380*/  MUFU.EX2 R54, R54 ;  /* 0x0000003600367308 */ /* 0x000ee20000000800 */
[C---:B0-----:R-:W-:Y:S01]  /*6390*/  FADD.FTZ R5, R51.reuse, R10 ;  /* 0x0000000a33057221 */ /* 0x041fe20000010000 */
[----:B------:R-:W-:-:S06]  /*63a0*/  F2FP.F16.F32.PACK_AB R165, R51, R50 ;  /* 0x0000003233a5723e */ /* 0x000fcc00000000ff */
[----:B------:R-:W0:Y:S01]  /*63b0*/  MUFU.EX2 R48, R48 ;  /* 0x0000003000307308 */ /* 0x000e220000000800 */
[C---:B--2---:R-:W-:Y:S01]  /*63c0*/  FADD.FTZ R3, R45.reuse, R8 ;  /* 0x000000082d037221 */ /* 0x044fe20000010000 */
[----:B------:R-:W-:-:S05]  /*63d0*/  F2FP.F16.F32.PACK_AB R162, R45, R44 ;  /* 0x0000002c2da2723e */ /* 0x000fca00000000ff */
[----:B------:R1:W-:Y:S01]  /*63e0*/  STSM.16.M88.4 [R186], R160 ;  /* 0x000000a0ba007844 */ /* 0x0003e20000000200 */
[----:B------:R-:W2:Y:S01]  /*63f0*/  MUFU.EX2 R167, R12 ;  /* 0x0000000c00a77308 */ /* 0x000ea20000000800 */
[----:B---3--:R-:W-:-:S07]  /*6400*/  FADD.FTZ R10, R54, R5 ;  /* 0x00000005360a7221 */ /* 0x008fce0000010000 */
[----:B------:R-:W3:Y:S01]  /*6410*/  MUFU.EX2 R49, R49 ;  /* 0x0000003100317308 */ /* 0x000ee20000000800 */
[----:B0-----:R-:W-:-:S07]  /*6420*/  FADD.FTZ R8, R48, R3 ;  /* 0x0000000330087221 */ /* 0x001fce0000010000 */
[----:B------:R-:W0:Y:S01]  /*6430*/  MUFU.EX2 R52, R52 ;  /* 0x0000003400347308 */ /* 0x000e220000000800 */
[C---:B--2---:R-:W-:Y:S01]  /*6440*/  FADD.FTZ R5, R167.reuse, R10 ;  /* 0x0000000aa7057221 */ /* 0x044fe20000010000 */
[----:B------:R-:W-:Y:S02]  /*6450*/  F2FP.F16.F32.PACK_AB R167, R167, R54 ;  /* 0x00000036a7a7723e */ /* 0x000fe400000000ff */
[C---:B---3--:R-:W-:Y:S01]  /*6460*/  F2FP.F16.F32.PACK_AB R164, R49.reuse, R48 ;  /* 0x0000003031a4723e */ /* 0x048fe200000000ff */
[----:B------:R-:W-:Y:S01]  /*6470*/  FADD.FTZ R3, R49, R8 ;  /* 0x0000000831037221 */ /* 0x000fe20000010000 */
[----:B0-----:R-:W-:-:S03]  /*6480*/  F2FP.F16.F32.PACK_AB R166, R13, R52 ;  /* 0x000000340da6723e */ /* 0x001fc600000000ff */
[----:B------:R-:W-:Y:S02]  /*6490*/  FADD.FTZ R8, R52, R3 ;  /* 0x0000000334087221 */ /* 0x000fe40000010000 */
[----:B------:R1:W-:Y:S01]  /*64a0*/  STSM.16.M88.4 [R185], R164 ;  /* 0x000000a4b9007844 */ /* 0x0003e20000000200 */
[----:B------:R-:W-:Y:S01]  /*64b0*/  WARPGROUP.ARRIVE ;  /* 0x00000000000079c5 */ /* 0x000fe20000000000 */
[----:B------:R-:W-:-:S05]  /*64c0*/  FADD.FTZ R3, R13, R8 ;  /* 0x000000080d037221 */ /* 0x000fca0000010000 */
[----:B------:R-:W-:Y:S01]  /*64d0*/  HGMMA.64x256x16.F32 R24, R152, gdesc[UR8].tnspB, RZ, !UPT, gsb0 ;  /* 0x43e0000898187df0 */ /* 0x000fe2000c0008ff */
[----:B------:R-:W-:Y:S01]  /*64e0*/  UIADD3 UR10, UR10, 0x180, URZ ;  /* 0x000001800a0a7890 */ /* 0x000fe2000fffe03f */
[----:B------:R-:W-:Y:S01]  /*64f0*/  UMOV UR11, 0x40000040 ;  /* 0x40000040000b7882 */ /* 0x000fe20000000000 */
[----:B------:R-:W-:Y:S02]  /*6500*/  WARPGROUP.DEPBAR.LE gsb0, 0x0 ;  /* 0x00008000000079c5 */ /* 0x000fe40000010000 */
[----:B------:R-:W-:-:S15]  /*6510*/  WARPGROUP.ARRIVE ;  /* 0x00000000000079c5 */ /* 0x000fde0000000000 */
[----:B------:R-:W-:-:S08]  /*6520*/  NOP ;  /* 0x0000000000007918 */ /* 0x000fd00000000000 */
[----:B------:R-:W-:Y:S01]  /*6530*/  HGMMA.64x256x16.F32 R24, R156, gdesc[UR16].tnspB, R24, gsb0 ;  /* 0x43e000109c187df0 */ /* 0x000fe20008000818 */
[----:B------:R-:W-:Y:S01]  /*6540*/  UMOV UR18, UR14 ;  /* 0x0000000e00127c82 */ /* 0x000fe20008000000 */
[----:B------:R-:W-:Y:S01]  /*6550*/  UMOV UR19, 0x40000040 ;  /* 0x4000004000137882 */ /* 0x000fe20000000000 */
        /* <DEDUP_REMOVED lines=19> */
[----:B------:R-:W-:Y:S01]  /*6690*/  R2UR UR11, R23 ;  /* 0x00000000170b72ca */ /* 0x000fe200000e0000 */
[----:B-1----:R-:W-:Y:S01]  /*66a0*/  IMAD.MOV.U32 R4, RZ, RZ, R7 ;  /* 0x000000ffff047224 */ /* 0x002fe200078e0007 */
[----:B------:R-:W-:Y:S01]  /*66b0*/  UMOV UR10, UR37 ;  /* 0x00000025000a7c82 */ /* 0x000fe20008000000 */
[----:B------:R-:W-:-:S12]  /*66c0*/  IMAD.MOV.U32 R8, RZ, RZ, R6 ;  /* 0x000000ffff087224 */ /* 0x000fd800078e0006 */
.L_x_1082:
[----:B------:R-:W-:Y:S01]  /*66d0*/  UIADD3 UR37, UR10, 0x1, URZ ;  /* 0x000000010a257890 */ /* 0x000fe2000fffe03f */
[----:B------:R-:W-:Y:S01]  /*66e0*/  UMOV UR5, UR11 ;  /* 0x0000000b00057c82 */ /* 0x000fe20008000000 */
[----:B------:R-:W-:Y:S01]  /*66f0*/  UIADD3 UR11, UR11, -0x1, URZ ;  /* 0xffffffff0b0b7890 */ /* 0x000fe2000fffe03f */
[----:B------:R-:W-:Y:S01]  /*6700*/  ISETP.LT.AND P2, PT, R18, UR5, PT ;  /* 0x0000000512007c0c */ /* 0x000fe2000bf41270 */
[----:B------:R-:W-:-:S04]  /*6710*/  UISETP.NE.AND UP0, UPT, UR37, 0x2, UPT ;  /* 0x000000022500788c */ /* 0x000fc8000bf05270 */
[----:B------:R-:W-:Y:S02]  /*6720*/  USEL UR14, URZ, 0x1, UP0 ;  /* 0x000000013f0e7887 */ /* 0x000fe40008000000 */
[----:B------:R-:W-:Y:S02]  /*6730*/  USEL UR37, UR37, URZ, UP0 ;  /* 0x0000003f25257287 */ /* 0x000fe40008000000 */
[----:B------:R-:W-:Y:S01]  /*6740*/  ULOP3.LUT UR36, UR36, UR14, URZ, 0x3c, !UPT ;  /* 0x0000000e24247292 */ /* 0x000fe2000f8e3c3f */
[----:B0-----:R-:W-:Y:S11]  /*6750*/  @P0 BRA `(.L_x_1074) ;  /* 0x0000000000040947 */ /* 0x001ff60003800000 */
[----:B------:R-:W-:Y:S01]  /*6760*/  BPT.TRAP 0x1 ;  /* 0x000000040000795c */ /* 0x000fe20000300000 */
.L_x_1074:
[----:B------:R-:W-:Y:S01]  /*6770*/  ULEA UR5, UR37, UR41, 0x3 ;  /* 0x0000002925057291 */ /* 0x000fe2000f8e183f */
[----:B------:R-:W-:-:S05]  /*6780*/  IMAD.U32 R6, RZ, RZ, UR36 ;  /* 0x00000024ff067e24 */ /* 0x000fca000f8e00ff */
[----:B------:R-:W-:-:S04]  /*6790*/  SHF.L.U32 R6, R6, 0x1f, RZ ;  /* 0x0000001f06067819 */ /* 0x000fc800000006ff */
[----:B------:R0:W1:Y:S01]  /*67a0*/  SYNCS.PHASECHK.TRANS64.TRYWAIT P3, [UR5+0x38830], R6 ;  /* 0x03883006ff0075a7 */ /* 0x0000620008060145 */
[----:B------:R-:W-:Y:S05]  /*67b0*/  @P0 BRA `(.L_x_1075) ;  /* 0x0000000000040947 */ /* 0x000fea0003800000 */
[----:B------:R-:W-:Y:S01]  /*67c0*/  BPT.TRAP 0x1 ;  /* 0x000000040000795c */ /* 0x000fe20000300000 */
.L_x_1075:
[----:B-1----:R-:W-:Y:S05]  /*67d0*/  @P3 BRA `(.L_x_1076) ;  /* 0x0000000000083947 */ /* 0x002fea0003800000 */
[----:B------:R-:W1:Y:S02]  /*67e0*/  SYNCS.PHASECHK.TRANS64.TRYWAIT P3, [UR5+0x38830], R6 ;  /* 0x03883006ff0075a7 */ /* 0x000e640008060145 */
[----:B-1----:R-:W-:Y:S05]  /*67f0*/  @!P3 BRA `(.L_x_1077) ;  /* 0x00000104001cb947 */ /* 0x002fea0003800000 */
.L_x_1076:
        /* <DEDUP_REMOVED lines=8> */
[----:B------:R-:W-:-:S04]  /*6880*/  ULOP3.LUT UR14, UR14, 0x3fff, URZ, 0xc0, !UPT ;  /* 0x00003fff0e0e7892 */ /* 0x000fc8000f8ec03f */
[----:B------:R-:W-:Y:S02]  /*6890*/  ULEA UR18, UR37, UR18, 0x9 ;  /* 0x0000001225127291 */ /* 0x000fe4000f8e483f */
[----:B------:R-:W-:Y:S02]  /*68a0*/  ULOP3.LUT UR20, UR14, 0x10000, URZ, 0xfc, !UPT ;  /* 0x000100000e147892 */ /* 0x000fe4000f8efc3f */
[----:B------:R-:W-:-:S03]  /*68b0*/  UIADD3 UR14, UR18, 0x4, URZ ;  /* 0x00000004120e7890 */ /* 0x000fc6000fffe03f */
[----:B------:R-:W-:-:S04]  /*68c0*/  UMOV UR22, UR18 ;  /* 0x0000001200167c82 */ /* 0x000fc80008000000 */
[----:B------:R-:W-:Y:S01]  /*68d0*/  HGMMA.64x64x16.F32 R152, gdesc[UR20], RZ, !UPT, gsb0 ;  /* 0x00e00000149879f0 */ /* 0x000fe2000c0008ff */
[----:B------:R-:W-:Y:S01]  /*68e0*/  UIADD3 UR22, UR18, 0x2, URZ ;  /* 0x0000000212167890 */ /* 0x000fe2000fffe03f */
[----:B------:R-:W-:Y:S01]  /*68f0*/  UMOV UR20, UR8 ;  /* 0x0000000800147c82 */ /* 0x000fe20008000000 */
[----:B------:R-:W-:Y:S01]  /*6900*/  UMOV UR21, UR9 ;  /* 0x0000000900157c82 */ /* 0x000fe20008000000 */
[----:B------:R-:W-:Y:S01]  /*6910*/  UMOV UR23, 0x40000040 ;  /* 0x4000004000177882 */ /* 0x000fe20000000000 */
[----:B------:R-:W-:Y:S01]  /*6920*/  UIADD3 UR18, UR18, 0x6, URZ ;  /* 0x0000000612127890 */ /* 0x000fe2000fffe03f */
        /* <DEDUP_REMOVED lines=10> */
[----:B------:R-:W-:Y:S05]  /*69d0*/  @P0 BRA `(.L_x_1078) ;  /* 0x0000000000040947 */ /* 0x000fea0003800000 */
[----:B------:R-:W-:Y:S01]  /*69e0*/  BPT.TRAP 0x1 ;  /* 0x000000040000795c */ /* 0x000fe20000300000 */
.L_x_1078:
[----:B------:R2:W3:Y:S01]  /*69f0*/  SYNCS.PHASECHK.TRANS64.TRYWAIT P3, [UR5+0x38850], R6 ;  /* 0x03885006ff0075a7 */ /* 0x0004e20008060145 */
[----:B------:R-:W-:Y:S05]  /*6a00*/  @P0 BRA `(.L_x_1079) ;  /* 0x0000000000040947 */ /* 0x000fea0003800000 */
[----:B------:R-:W-:Y:S01]  /*6a10*/  BPT.TRAP 0x1 ;  /* 0x000000040000795c */ /* 0x000fe20000300000 */
.L_x_1079:
[----:B---3--:R-:W-:Y:S05]  /*6a20*/  @P3 BRA `(.L_x_1080) ;  /* 0x0000000000083947 */ /* 0x008fea0003800000 */
[----:B------:R-:W3:Y:S02]  /*6a30*/  SYNCS.PHASECHK.TRANS64.TRYWAIT P3, [UR5+0x38850], R6 ;  /* 0x03885006ff0075a7 */ /* 0x000ee40008060145 */
[----:B---3--:R-:W-:Y:S05]  /*6a40*/  @!P3 BRA `(.L_x_1081) ;  /* 0x0000010000a0b947 */ /* 0x008fea0003800000 */
.L_x_1080:
[----:B------:R-:W-:Y:S01]  /*6a50*/  UIADD3 UR14, UR41, 0x26400, URZ ;  /* 0x00026400290e7890 */ /* 0x000fe2000fffe03f */
[----:B------:R-:W-:Y:S01]  /*6a60*/  WARPGROUP.ARRIVE ;  /* 0x00000000000079c5 */ /* 0x000fe20000000000 */
[----:B------:R-:W-:-:S05]  /*6a70*/  UIADD3 UR18, UR6, 0x2, URZ ;  /* 0x0000000206127890 */ /* 0x000fca000fffe03f */
[----:B-1----:R-:W1:Y:S01]  /*6a80*/  S2R R7, SR_TID.X ;  /* 0x0000000000077919 */ /* 0x002e620000002100 */
[----:B------:R-:W-:Y:S01]  /*6a90*/  USHF.R.U32.HI UR14, URZ, 0x4, UR14 ;  /* 0x000000043f0e7899 */ /* 0x000fe2000801160e */
[----:B------:R-:W-:Y:S01]  /*6aa0*/  ISETP.NE.AND P3, PT, R17, RZ, PT ;  /* 0x000000ff1100720c */ /* 0x000fe20003f65270 */
[----:B------:R-:W-:Y:S02]  /*6ab0*/  UIADD3 UR15, UR6, 0x4, URZ ;  /* 0x00000004060f7890 */ /* 0x000fe4000fffe03f */
[----:B------:R-:W-:Y:S02]  /*6ac0*/  ULOP3.LUT UR19, UR14, 0x3fff, URZ, 0xc0, !UPT ;  /* 0x00003fff0e137892 */ /* 0x000fe4000f8ec03f */
[----:B------:R-:W-:Y:S02]  /*6ad0*/  ULEA UR14, UR37, UR4, 0xc ;  /* 0x00000004250e7291 */ /* 0x000fe4000f8e603f */
[----:B------:R-:W-:Y:S01]  /*6ae0*/  ULOP3.LUT UR6, UR19, 0x10000, URZ, 0xfc, !UPT ;  /* 0x0001000013067892 */ /* 0x000fe2000f8efc3f */
[----:B------:R-:W-:Y:S01]  /*6af0*/  UMOV UR23, 0x40000040 ;  /* 0x4000004000177882 */ /* 0x000fe20000000000 */
[----:B------:R-:W-:Y:S01]  /*6b00*/  UMOV UR21, 0x40000040 ;  /* 0x4000004000157882 */ /* 0x000fe20000000000 */
[----:B------:R-:W-:-:S02]  /*6b10*/  UIADD3 UR24, UR14, 0x800, URZ ;  /* 0x000008000e187890 */ /* 0x000fc4000fffe03f */
[----:B------:R-:W-:Y:S02]  /*6b20*/  UMOV UR22, UR14 ;  /* 0x0000000e00167c82 */ /* 0x000fe40008000000 */
[----:B------:R-:W-:Y:S01]  /*6b30*/  UMOV UR20, UR6 ;  /* 0x0000000600147c82 */ /* 0x000fe20008000000 */
[----:B------:R-:W-:Y:S01]  /*6b40*/  UIADD3 UR25, UR6, 0x800, URZ ;  /* 0x0000080006197890 */ /* 0x000fe2000fffe03f */
[----:B------:R-:W-:Y:S01]  /*6b50*/  HGMMA.64x64x16.F32 R152, gdesc[UR20], R152, gsb0 ;  /* 0x00e00000149879f0 */ /* 0x000fe20008000898 */
[----:B------:R-:W-:Y:S01]  /*6b60*/  UIADD3 UR22, UR14, 0x2, URZ ;  /* 0x000000020e167890 */ /* 0x000fe2000fffe03f */
[----:B------:R-:W-:Y:S01]  /*6b70*/  UMOV UR20, UR18 ;  /* 0x0000001200147c82 */ /* 0x000fe20008000000 */
[----:B------:R-:W-:Y:S01]  /*6b80*/  UMOV UR21, 0x40000040 ;  /* 0x4000004000157882 */ /* 0x000fe20000000000 */
[----:B------:R-:W-:Y:S01]  /*6b90*/  UMOV UR23, 0x40000040 ;  /* 0x4000004000177882 */ /* 0x000fe20000000000 */
[----:B-1----:R-:W-:-:S05]  /*6ba0*/  SHF.R.U32.HI R7, RZ, 0x7, R7 ;  /* 0x00000007ff077819 */ /* 0x002fca0000011607 */
[----:B0-2---:R-:W0:Y:S01]  /*6bb0*/  SHFL.IDX PT, R6, R7, RZ, 0x1f ;  /* 0x00001fff07067589 */ /* 0x005e2200000e0000 */
[----:B------:R-:W-:Y:S02]  /*6bc0*/  WARPGROUP.DEPBAR.LE gsb0, 0x0 ;  /* 0x00008000000079c5 */ /* 0x000fe40000010000 */
[----:B------:R-:W-:-:S06]  /*6bd0*/  WARPGROUP.ARRIVE ;  /* 0x00000000000079c5 */ /* 0x000fcc0000000000 */
[----:B------:R-:W-:Y:S01]  /*6be0*/  HGMMA.64x64x16.F32 R152, gdesc[UR20], R152, gsb0 ;  /* 0x00e00000149879f0 */ /* 0x000fe20008000898 */
[----:B------:R-:W-:Y:S01]  /*6bf0*/  UIADD3 UR22, UR14, 0x4, URZ ;  /* 0x000000040e167890 */ /* 0x000fe2000fffe03f */
[----:B------:R-:W-:Y:S01]  /*6c00*/  UMOV UR20, UR15 ;  /* 0x0000000f00147c82 */ /* 0x000fe20008000000 */
[----:B------:R-:W-:Y:S01]  /*6c10*/  UMOV UR21, 0x40000040 ;  /* 0x4000004000157882 */ /* 0x000fe20000000000 */
[----:B------:R-:W-:Y:S01]  /*6c20*/  UMOV UR23, 0x40000040 ;  /* 0x4000004000177882 */ /* 0x000fe20000000000 */
        /* <DEDUP_REMOVED lines=118> */
[----:B------:R-:W-:Y:S01]  /*7390*/  UIADD3 UR25, UR6, 0xa00, URZ ;  /* 0x00000a0006197890 */ /* 0x000fe2000fffe03f */
[----:B------:R-:W-:Y:S02]  /*73a0*/  WARPGROUP.DEPBAR.LE gsb0, 0x0 ;  /* 0x00008000000079c5 */ /* 0x000fe40000010000 */
[----:B------:R-:W-:-:S06]  /*73b0*/  WARPGROUP.ARRIVE ;  /* 0x00000000000079c5 */ /* 0x000fcc0000000000 */
[----:B------:R-:W-:Y:S01]  /*73c0*/  HGMMA.64x64x16.F32 R152, gdesc[UR20], R152, gsb0 ;  /* 0x00e00000149879f0 */ /* 0x000fe20008000898 */
[----:B------:R-:W-:Y:S01]  /*73d0*/  UMOV UR20, 0x28 ;  /* 0x0000002800147882 */ /* 0x000fe20000000000 */
[----:B------:R-:W-:Y:S01]  /*73e0*/  UMOV UR21, 0xa00 ;  /* 0x00000a0000157882 */ /* 0x000fe20000000000 */
[----:B------:R-:W-:Y:S02]  /*73f0*/  USEL UR20, UR20, 0x26, UP0 ;  /* 0x0000002614147887 */ /* 0x000fe40008000000 */
[----:B------:R-:W-:Y:S02]  /*7400*/  USEL UR21, UR21, 0x980, UP0 ;  /* 0x0000098015157887 */ /* 0x000fe40008000000 */
[----:B------:R-:W-:Y:S02]  /*7410*/  ULOP3.LUT UR20, UR20, 0x6, URZ, 0xc0, !UPT ;  /* 0x0000000614147892 */ /* 0x000fe4000f8ec03f */
[----:B------:R-:W-:Y:S01]  /*7420*/  ULOP3.LUT UR21, UR21, 0xa00, URZ, 0xc0, !UPT ;  /* 0x00000a0015157892 */ /* 0x000fe2000f8ec03f */
[----:B------:R-:W-:-:S03]  /*7430*/  UMOV UR23, 0x40000040 ;  /* 0x4000004000177882 */ /* 0x000fc60000000000 */
[----:B------:R-:W-:Y:S02]  /*7440*/  UIADD3 UR22, UR20, UR21, UR6 ;  /* 0x0000001514167290 */ /* 0x000fe4000fffe006 */
[----:B------:R-:W-:-:S03]  /*7450*/  UIADD3 UR24, UR20, UR21, UR14 ;  /* 0x0000001514187290 */ /* 0x000fc6000fffe00e */
[----:B------:R-:W-:Y:S02]  /*7460*/  UMOV UR21, 0x40000040 ;  /* 0x4000004000157882 */ /* 0x000fe40000000000 */
[----:B------:R-:W-:Y:S02]  /*7470*/  UMOV UR20, UR22 ;  /* 0x0000001600147c82 */ /* 0x000fe40008000000 */
[----:B------:R-:W-:Y:S01]  /*7480*/  UMOV UR22, UR24 ;  /* 0x0000001800167c82 */ /* 0x000fe20008000000 */
        /* <DEDUP_REMOVED lines=113> */
[----:B------:R-:W-:Y:S01]  /*7ba0*/  ULDC UR15, c[0x0][0xa80] ;  /* 0x0002a000000f7ab9 */ /* 0x000fe20000000800 */
        /* <DEDUP_REMOVED lines=29> */
[----:B------:R-:W-:Y:S01]  /*7d80*/  FMUL.FTZ R167, R167, UR14 ;  /* 0x0000000ea7a77c20 */ /* 0x000fe20008410000 */
[----:B------:R-:W-:Y:S01]  /*7d90*/  FMUL.FTZ R168, R174, UR14 ;  /* 0x0000000eaea87c20 */ /* 0x000fe20008410000 */
[----:B------:R-:W-:Y:S01]  /*7da0*/  FMUL.FTZ R169, R175, UR14 ;  /* 0x0000000eafa97c20 */ /* 0x000fe20008410000 */
[----:B------:R-:W-:Y:S01]  /*7db0*/  FMUL.FTZ R172, R182, UR14 ;  /* 0x0000000eb6ac7c20 */ /* 0x000fe20008410000 */
[----:B------:R-:W-:Y:S01]  /*7dc0*/  FMUL.FTZ R173, R183, UR14 ;  /* 0x0000000eb7ad7c20 */ /* 0x000fe20008410000 */
[----:B------:R-:W0:Y:S01]  /*7dd0*/  MUFU.TANH R11, R11 ;  /* 0x0000000b000b7308 */ /* 0x000e220000002400 */
[----:B-1----:R-:W-:Y:S01]  /*7de0*/  FMNMX.FTZ R6, R9, R6, !PT ;  /* 0x0000000609067209 */ /* 0x002fe20007810000 */
[----:B------:R-:W-:Y:S01]  /*7df0*/  IMAD.U32 R175, RZ, RZ, UR10 ;  /* 0x0000000affaf7e24 */ /* 0x000fe2000f8e00ff */
[----:B------:R-:W-:-:S03]  /*7e00*/  ULEA UR10, UR37, UR7, 0xc ;  /* 0x00000007250a7291 */ /* 0x000fc6000f8e603f */
[----:B------:R-:W-:Y:S02]  /*7e10*/  @!P3 IMAD R175, R175, 0x40, R16 ;  /* 0x00000040afafb824 */ /* 0x000fe400078e0210 */
[----:B------:R-:W1:Y:S01]  /*7e20*/  MUFU.TANH R12, R12 ;  /* 0x0000000c000c7308 */ /* 0x000e620000002400 */
[----:B--2---:R-:W-:Y:S01]  /*7e30*/  FMNMX.FTZ R6, R10, R6, !PT ;  /* 0x000000060a067209 */ /* 0x004fe20007810000 */
[----:B------:R-:W-:Y:S01]  /*7e40*/  UMOV UR18, UR10 ;  /* 0x0000000a00127c82 */ /* 0x000fe20008000000 */
[----:B------:R-:W-:-:S05]  /*7e50*/  @!P3 LEA R175, R175, UR41, 0x2 ;  /* 0x00000029afafbc11 */ /* 0x000fca000f8e10ff */
        /* <DEDUP_REMOVED lines=22> */
[----:B------:R-:W-:Y:S01]  /*7fc0*/  MUFU.TANH R154, R154 ;  /* 0x0000009a009a7308 */ /* 0x000fe20000002400 */
[----:B--2---:R-:W-:-:S07]  /*7fd0*/  FMNMX.FTZ R6, R157, R6, !PT ;  /* 0x000000069d067209 */ /* 0x004fce0007810000 */
[----:B------:R-:W-:Y:S01]  /*7fe0*/  MUFU.TANH R155, R155 ;  /* 0x0000009b009b7308 */ /* 0x000fe20000002400 */
[----:B0-----:R-:W-:-:S05]  /*7ff0*/  FMNMX.FTZ R6, R160, R6, !PT ;  /* 0x00000006a0067209 */ /* 0x001fca0007810000 */
[----:B------:R-:W0:Y:S02]  /*8000*/  SHFL.BFLY PT, R161, R6, 0x2, 0x1f ;  /* 0x0c401f0006a17f89 */ /* 0x000e2400000e0000 */
[----:B------:R-:W-:Y:S08]  /*8010*/  MUFU.TANH R158, R158 ;  /* 0x0000009e009e7308 */ /* 0x000ff00000002400 */
[----:B------:R-:W-:Y:S08]  /*8020*/  MUFU.TANH R159, R159 ;  /* 0x0000009f009f7308 */ /* 0x000ff00000002400 */
[----:B------:R-:W-:Y:S01]  /*8030*/  MUFU.TANH R168, R168 ;  /* 0x000000a800a87308 */ /* 0x000fe20000002400 */
[----:B0-----:R-:W-:-:S07]  /*8040*/  FMNMX.FTZ R6, R6, R161, !PT ;  /* 0x000000a106067209 */ /* 0x001fce0007810000 */
[----:B------:R-:W-:Y:S01]  /*8050*/  MUFU.TANH R169, R169 ;  /* 0x000000a900a97308 */ /* 0x000fe20000002400 */
[----:B------:R-:W0:Y:S07]  /*8060*/  SHFL.BFLY PT, R161, R6, 0x1, 0x1f ;  /* 0x0c201f0006a17f89 */ /* 0x000e2e00000e0000 */
[----:B------:R-:W-:Y:S08]  /*8070*/  MUFU.TANH R172, R172 ;  /* 0x000000ac00ac7308 */ /* 0x000ff00000002400 */
[----:B------:R-:W-:Y:S01]  /*8080*/  MUFU.TANH R173, R173 ;  /* 0x000000ad00ad7308 */ /* 0x000fe20000002400 */
[----:B0-----:R-:W-:-:S05]  /*8090*/  FMNMX.FTZ R6, R6, R161, !PT ;  /* 0x000000a106067209 */ /* 0x001fca0007810000 */
[C---:B------:R-:W-:Y:S01]  /*80a0*/  FMUL.FTZ R161, R6.reuse, UR15 ;  /* 0x0000000f06a17c20 */ /* 0x040fe20008410000 */
[----:B------:R-:W-:Y:S02]  /*80b0*/  FADD.FTZ R165, -R6, R8 ;  /* 0x0000000806a57221 */ /* 0x000fe40000010100 */
[----:B------:R0:W-:Y:S01]  /*80c0*/  MUFU.TANH R8, R162 ;  /* 0x000000a200087308 */ /* 0x0001e20000002400 */
[--C-:B------:R-:W-:Y:S01]  /*80d0*/  FFMA.FTZ R7, R7, UR15, -R161.reuse ;  /* 0x0000000f07077c23 */ /* 0x100fe200080108a1 */
[----:B------:R-:W-:Y:S01]  /*80e0*/  FMUL.FTZ R165, R165, UR15 ;  /* 0x0000000fa5a57c20 */ /* 0x000fe20008410000 */
[--C-:B------:R-:W-:Y:S01]  /*80f0*/  FFMA.FTZ R10, R10, UR15, -R161.reuse ;  /* 0x0000000f0a0a7c23 */ /* 0x100fe200080108a1 */
[--C-:B------:R-:W-:Y:S01]  /*8100*/  FFMA.FTZ R11, R11, UR15, -R161.reuse ;  /* 0x0000000f0b0b7c23 */ /* 0x100fe200080108a1 */
[--C-:B------:R-:W-:Y:S01]  /*8110*/  FFMA.FTZ R12, R12, UR15, -R161.reuse ;  /* 0x0000000f0c0c7c23 */ /* 0x100fe200080108a1 */
[--C-:B------:R-:W-:Y:S01]  /*8120*/  FFMA.FTZ R13, R13, UR15, -R161.reuse ;  /* 0x0000000f0d0d7c23 */ /* 0x100fe200080108a1 */
[--C-:B------:R-:W-:Y:S01]  /*8130*/  FFMA.FTZ R14, R14, UR15, -R161.reuse ;  /* 0x0000000f0e0e7c23 */ /* 0x100fe200080108a1 */
[----:B------:R-:W-:Y:S01]  /*8140*/  MUFU.EX2 R7, R7 ;  /* 0x0000000700077308 */ /* 0x000fe20000000800 */
[--C-:B0-----:R-:W-:Y:S01]  /*8150*/  FFMA.FTZ R162, R9, UR15, -R161.reuse ;  /* 0x0000000f09a27c23 */ /* 0x101fe200080108a1 */
[--C-:B------:R-:W-:Y:S01]  /*8160*/  FFMA.FTZ R164, R15, UR15, -R161.reuse ;  /* 0x0000000f0fa47c23 */ /* 0x100fe200080108a1 */
[--C-:B------:R-:W-:Y:S01]  /*8170*/  FFMA.FTZ R20, R20, UR15, -R161.reuse ;  /* 0x0000000f14147c23 */ /* 0x100fe200080108a1 */
[--C-:B------:R-:W-:Y:S01]  /*8180*/  FFMA.FTZ R21, R21, UR15, -R161.reuse ;  /* 0x0000000f15157c23 */ /* 0x100fe200080108a1 */
[--C-:B------:R-:W-:Y:S01]  /*8190*/  FFMA.FTZ R23, R23, UR15, -R161.reuse ;  /* 0x0000000f17177c23 */ /* 0x100fe200080108a1 */
[--C-:B------:R-:W-:Y:S01]  /*81a0*/  FFMA.FTZ R153, R153, UR15, -R161.reuse ;  /* 0x0000000f99997c23 */ /* 0x100fe200080108a1 */
[--C-:B------:R-:W-:Y:S01]  /*81b0*/  FFMA.FTZ R156, R156, UR15, -R161.reuse ;  /* 0x0000000f9c9c7c23 */ /* 0x100fe200080108a1 */
[----:B------:R0:W1:Y:S01]  /*81c0*/  MUFU.EX2 R9, R165 ;  /* 0x000000a500097308 */ /* 0x0000620000000800 */
[--C-:B------:R-:W-:Y:S01]  /*81d0*/  FFMA.FTZ R157, R157, UR15, -R161.reuse ;  /* 0x0000000f9d9d7c23 */ /* 0x100fe200080108a1 */
[----:B------:R-:W-:Y:S01]  /*81e0*/  FFMA.FTZ R160, R160, UR15, -R161 ;  /* 0x0000000fa0a07c23 */ /* 0x000fe200080108a1 */
[----:B------:R-:W-:-:S05]  /*81f0*/  IMAD.U32 R15, RZ, RZ, UR5 ;  /* 0x00000005ff0f7e24 */ /* 0x000fca000f8e00ff */
[----:B------:R-:W-:Y:S01]  /*8200*/  MUFU.EX2 R10, R10 ;  /* 0x0000000a000a7308 */ /* 0x000fe20000000800 */
[----:B0-----:R-:W-:Y:S01]  /*8210*/  FFMA.FTZ R165, R152, UR15, -R161 ;  /* 0x0000000f98a57c23 */ /* 0x001fe200080108a1 */
[----:B------:R-:W-:-:S06]  /*8220*/  FMUL.FTZ R161, R163, UR14 ;  /* 0x0000000ea3a17c20 */ /* 0x000fcc0008410000 */
[----:B------:R0:W2:Y:S01]  /*8230*/  MUFU.EX2 R152, R162 ;  /* 0x000000a200987308 */ /* 0x0000a20000000800 */
[----:B-1----:R-:W-:Y:S01]  /*8240*/  FFMA.FTZ R163, R9, R3, R7 ;  /* 0x0000000309a37223 */ /* 0x002fe20000010007 */
[-C--:B------:R-:W-:Y:S01]  /*8250*/  FMUL.FTZ R24, R24, R9.reuse ;  /* 0x0000000918187220 */ /* 0x080fe20000410000 */
[-C--:B------:R-:W-:Y:S01]  /*8260*/  FMUL.FTZ R25, R25, R9.reuse ;  /* 0x0000000919197220 */ /* 0x080fe20000410000 */
[-C--:B------:R-:W-:Y:S01]  /*8270*/  FMUL.FTZ R28, R28, R9.reuse ;  /* 0x000000091c1c7220 */ /* 0x080fe20000410000 */
[-C--:B------:R-:W-:Y:S01]  /*8280*/  FMUL.FTZ R29, R29, R9.reuse ;  /* 0x000000091d1d7220 */ /* 0x080fe20000410000 */
[-C--:B------:R-:W-:Y:S01]  /*8290*/  FMUL.FTZ R32, R32, R9.reuse ;  /* 0x0000000920207220 */ /* 0x080fe20000410000 */
[-C--:B------:R-:W-:Y:S01]  /*82a0*/  FMUL.FTZ R33, R33, R9.reuse ;  /* 0x0000000921217220 */ /* 0x080fe20000410000 */
[----:B------:R-:W1:Y:S01]  /*82b0*/  MUFU.TANH R161, R161 ;  /* 0x000000a100a17308 */ /* 0x000e620000002400 */
[----:B0-----:R-:W-:Y:S01]  /*82c0*/  FMUL.FTZ R162, R166, UR14 ;  /* 0x0000000ea6a27c20 */ /* 0x001fe20008410000 */
[----:B------:R-:W-:Y:S01]  /*82d0*/  FMUL.FTZ R166, R170, UR14 ;  /* 0x0000000eaaa67c20 */ /* 0x000fe20008410000 */
[----:B------:R-:W-:Y:S01]  /*82e0*/  FMUL.FTZ R170, R178, UR14 ;  /* 0x0000000eb2aa7c20 */ /* 0x000fe20008410000 */
[-C--:B------:R-:W-:Y:S01]  /*82f0*/  FMUL.FTZ R36, R36, R9.reuse ;  /* 0x0000000924247220 */ /* 0x080fe20000410000 */
[-C--:B------:R-:W-:Y:S01]  /*8300*/  FMUL.FTZ R37, R37, R9.reuse ;  /* 0x0000000925257220 */ /* 0x080fe20000410000 */
[-C--:B------:R-:W-:Y:S01]  /*8310*/  FMUL.FTZ R40, R40, R9.reuse ;  /* 0x0000000928287220 */ /* 0x080fe20000410000 */
[----:B------:R-:W-:Y:S01]  /*8320*/  FMUL.FTZ R41, R41, R9 ;  /* 0x0000000929297220 */ /* 0x000fe20000410000 */
[----:B------:R-:W0:Y:S01]  /*8330*/  MUFU.TANH R162, R162 ;  /* 0x000000a200a27308 */ /* 0x000e220000002400 */
[C---:B--2---:R-:W-:Y:S01]  /*8340*/  FADD.FTZ R163, R152.reuse, R163 ;  /* 0x000000a398a37221 */ /* 0x044fe20000010000 */
[----:B------:R-:W-:Y:S01]  /*8350*/  F2FP.F16.F32.PACK_AB R152, R152, R7 ;  /* 0x000000079898723e */ /* 0x000fe200000000ff */
[----:B------:R-:W-:-:S02]  /*8360*/  @!P1 VIADD R7, R15, 0x38840 ;  /* 0x000388400f079836 */ /* 0x000fc40000000000 */
[-C--:B------:R-:W-:Y:S01]  /*8370*/  FMUL.FTZ R44, R44, R9.reuse ;  /* 0x000000092c2c7220 */ /* 0x080fe20000410000 */
[----:B------:R-:W-:Y:S01]  /*8380*/  FADD.FTZ R163, R10, R163 ;  /* 0x000000a30aa37221 */ /* 0x000fe20000010000 */
[-C--:B------:R-:W-:Y:S01]  /*8390*/  FMUL.FTZ R45, R45, R9.reuse ;  /* 0x000000092d2d7220 */ /* 0x080fe20000410000 */
[-C--:B------:R-:W-:Y:S01]  /*83a0*/  FMUL.FTZ R48, R48, R9.reuse ;  /* 0x0000000930307220 */ /* 0x080fe20000410000 */
[----:B------:R-:W-:Y:S01]  /*83b0*/  @!P1 PRMT R7, RZ, 0x654, R7 ;  /* 0x00000654ff079816 */ /* 0x000fe20000000007 */
[----:B------:R2:W3:Y:S01]  /*83c0*/  MUFU.TANH R3, R167 ;  /* 0x000000a700037308 */ /* 0x0004e20000002400 */
[-C--:B------:R-:W-:Y:S01]  /*83d0*/  FMUL.FTZ R49, R49, R9.reuse ;  /* 0x0000000931317220 */ /* 0x080fe20000410000 */
[-C--:B------:R-:W-:Y:S01]  /*83e0*/  FMUL.FTZ R52, R52, R9.reuse ;  /* 0x0000000934347220 */ /* 0x080fe20000410000 */
[----:B------:R4:W-:Y:S01]  /*83f0*/  @!P1 SYNCS.ARRIVE.TRANS64.RED.A1T0 RZ, [R7+URZ], RZ ;  /* 0x000000ff07ff99a7 */ /* 0x0009e2000810043f */
[----:B------:R-:W-:Y:S01]  /*8400*/  @!P3 STS [R175+0x38400], R9 ;  /* 0x03840009af00b388 */ /* 0x000fe20000000800 */
[-C--:B------:R-:W-:Y:S01]  /*8410*/  FMUL.FTZ R53, R53, R9.reuse ;  /* 0x0000000935357220 */ /* 0x080fe20000410000 */
[-C--:B------:R-:W-:Y:S01]  /*8420*/  FMUL.FTZ R56, R56, R9.reuse ;  /* 0x0000000938387220 */ /* 0x080fe20000410000 */
[-C--:B------:R-:W-:Y:S01]  /*8430*/  FMUL.FTZ R57, R57, R9.reuse ;  /* 0x0000000939397220 */ /* 0x080fe20000410000 */
[----:B------:R-:W5:Y:S01]  /*8440*/  MUFU.TANH R166, R166 ;  /* 0x000000a600a67308 */ /* 0x000f620000002400 */
[----:B--2---:R-:W-:Y:S01]  /*8450*/  FMUL.FTZ R167, R171, UR14 ;  /* 0x0000000eaba77c20 */ /* 0x004fe20008410000 */
[----:B------:R-:W-:Y:S01]  /*8460*/  FMUL.FTZ R171, R179, UR14 ;  /* 0x0000000eb3ab7c20 */ /* 0x000fe20008410000 */
[----:B----4-:R-:W-:Y:S01]  /*8470*/  FMNMX.FTZ R7, R154, R4, !PT ;  /* 0x000000049a077209 */ /* 0x010fe20007810000 */
[-C--:B------:R-:W-:Y:S01]  /*8480*/  FMUL.FTZ R60, R60, R9.reuse ;  /* 0x000000093c3c7220 */ /* 0x080fe20000410000 */
[-C--:B------:R-:W-:Y:S01]  /*8490*/  FMUL.FTZ R61, R61, R9.reuse ;  /* 0x000000093d3d7220 */ /* 0x080fe20000410000 */
[----:B------:R-:W-:Y:S01]  /*84a0*/  FMUL.FTZ R64, R64, R9 ;  /* 0x0000000940407220 */ /* 0x000fe20000410000 */
        /* <DEDUP_REMOVED lines=9> */
[----:B------:R-:W-:Y:S01]  /*8540*/  MUFU.TANH R170, R170 ;  /* 0x000000aa00aa7308 */ /* 0x000fe20000002400 */
[-C--:B------:R-:W-:Y:S01]  /*8550*/  FMUL.FTZ R76, R76, R9.reuse ;  /* 0x000000094c4c7220 */ /* 0x080fe20000410000 */
[----:B------:R-:W-:Y:S01]  /*8560*/  FMUL.FTZ R77, R77, R9 ;  /* 0x000000094d4d7220 */ /* 0x000fe20000410000 */
[----:B------:R-:W-:Y:S01]  /*8570*/  FMNMX.FTZ R7, R8, R7, !PT ;  /* 0x0000000708077209 */ /* 0x000fe20007810000 */
[-C--:B------:R-:W-:Y:S01]  /*8580*/  FMUL.FTZ R80, R80, R9.reuse ;  /* 0x0000000950507220 */ /* 0x080fe20000410000 */
[-C--:B------:R-:W-:Y:S01]  /*8590*/  FMUL.FTZ R81, R81, R9.reuse ;  /* 0x0000000951517220 */ /* 0x080fe20000410000 */
[----:B------:R-:W-:Y:S01]  /*85a0*/  FMUL.FTZ R84, R84, R9 ;  /* 0x0000000954547220 */ /* 0x000fe20000410000 */
[----:B-1----:R-:W-:Y:S01]  /*85b0*/  FMNMX.FTZ R7, R161, R7, !PT ;  /* 0x00000007a1077209 */ /* 0x002fe20007810000 */
[----:B------:R-:W-:Y:S01]  /*85c0*/  MUFU.TANH R171, R171 ;  /* 0x000000ab00ab7308 */ /* 0x000fe20000002400 */
[-C--:B------:R-:W-:Y:S01]  /*85d0*/  FMUL.FTZ R85, R85, R9.reuse ;  /* 0x0000000955557220 */ /* 0x080fe20000410000 */
[----:B------:R-:W-:Y:S01]  /*85e0*/  FMUL.FTZ R88, R88, R9 ;  /* 0x0000000958587220 */ /* 0x000fe20000410000 */
[----:B0-----:R-:W-:Y:S01]  /*85f0*/  FMNMX.FTZ R7, R162, R7, !PT ;  /* 0x00000007a2077209 */ /* 0x001fe20007810000 */
[-C--:B------:R-:W-:Y:S01]  /*8600*/  FMUL.FTZ R89, R89, R9.reuse ;  /* 0x0000000959597220 */ /* 0x080fe20000410000 */
[-C--:B------:R-:W-:Y:S01]  /*8610*/  FMUL.FTZ R92, R92, R9.reuse ;  /* 0x000000095c5c7220 */ /* 0x080fe20000410000 */
[----:B------:R-:W-:Y:S01]  /*8620*/  FMUL.FTZ R93, R93, R9 ;  /* 0x000000095d5d7220 */ /* 0x000fe20000410000 */
[----:B---3--:R-:W-:Y:S01]  /*8630*/  FMNMX.FTZ R7, R3, R7, !PT ;  /* 0x0000000703077209 */ /* 0x008fe20007810000 */
[----:B------:R-:W0:Y:S01]  /*8640*/  MUFU.EX2 R11, R11 ;  /* 0x0000000b000b7308 */ /* 0x000e220000000800 */
[-C--:B------:R-:W-:Y:S01]  /*8650*/  FMUL.FTZ R96, R96, R9.reuse ;  /* 0x0000000960607220 */ /* 0x080fe20000410000 */
[----:B------:R-:W-:Y:S01]  /*8660*/  FMUL.FTZ R97, R97, R9 ;  /* 0x0000000961617220 */ /* 0x000fe20000410000 */
[----:B-----5:R-:W-:Y:S01]  /*8670*/  FMNMX.FTZ R7, R166, R7, !PT ;  /* 0x00000007a6077209 */ /* 0x020fe20007810000 */
[-C--:B------:R-:W-:Y:S01]  /*8680*/  FMUL.FTZ R100, R100, R9.reuse ;  /* 0x0000000964647220 */ /* 0x080fe20000410000 */
[-C--:B------:R-:W-:Y:S01]  /*8690*/  FMUL.FTZ R101, R101, R9.reuse ;  /* 0x0000000965657220 */ /* 0x080fe20000410000 */
[----:B------:R-:W-:Y:S01]  /*86a0*/  FMUL.FTZ R104, R104, R9 ;  /* 0x0000000968687220 */ /* 0x000fe20000410000 */
[----:B--2---:R-:W-:Y:S01]  /*86b0*/  FMNMX.FTZ R7, R167, R7, !PT ;  /* 0x00000007a7077209 */ /* 0x004fe20007810000 */
[----:B------:R-:W1:Y:S01]  /*86c0*/  MUFU.EX2 R12, R12 ;  /* 0x0000000c000c7308 */ /* 0x000e620000000800 */
[-C--:B------:R-:W-:Y:S01]  /*86d0*/  FMUL.FTZ R105, R105, R9.reuse ;  /* 0x0000000969697220 */ /* 0x080fe20000410000 */
[----:B------:R-:W-:Y:S01]  /*86e0*/  FMUL.FTZ R108, R108, R9 ;  /* 0x000000096c6c7220 */ /* 0x000fe20000410000 */
[----:B------:R-:W-:Y:S01]  /*86f0*/  FMNMX.FTZ R7, R168, R7, !PT ;  /* 0x00000007a8077209 */ /* 0x000fe20007810000 */
[-C--:B------:R-:W-:Y:S01]  /*8700*/  FMUL.FTZ R109, R109, R9.reuse ;  /* 0x000000096d6d7220 */ /* 0x080fe20000410000 */
[-C--:B------:R-:W-:Y:S01]  /*8710*/  FMUL.FTZ R112, R112, R9.reuse ;  /* 0x0000000970707220 */ /* 0x080fe20000410000 */
[----:B------:R-:W-:Y:S01]  /*8720*/  FMUL.FTZ R113, R113, R9 ;  /* 0x0000000971717220 */ /* 0x000fe20000410000 */
[----:B------:R-:W-:Y:S01]  /*8730*/  FMNMX.FTZ R7, R169, R7, !PT ;  /* 0x00000007a9077209 */ /* 0x000fe20007810000 */
[----:B------:R-:W2:Y:S01]  /*8740*/  MUFU.EX2 R13, R13 ;  /* 0x0000000d000d7308 */ /* 0x000ea20000000800 */
[----:B0-----:R-:W-:Y:S01]  /*8750*/  FADD.FTZ R163, R11, R163 ;  /* 0x000000a30ba37221 */ /* 0x001fe20000010000 */
[----:B------:R-:W-:Y:S01]  /*8760*/  FMUL.FTZ R116, R116, R9 ;  /* 0x0000000974747220 */ /* 0x000fe20000410000 */
[----:B------:R-:W-:Y:S01]  /*8770*/  FMNMX.FTZ R7, R170, R7, !PT ;  /* 0x00000007aa077209 */ /* 0x000fe20007810000 */
[-C--:B------:R-:W-:Y:S01]  /*8780*/  FMUL.FTZ R117, R117, R9.reuse ;  /* 0x0000000975757220 */ /* 0x080fe20000410000 */
[-C--:B------:R-:W-:Y:S01]  /*8790*/  FMUL.FTZ R120, R120, R9.reuse ;  /* 0x0000000978787220 */ /* 0x080fe20000410000 */
[----:B------:R-:W-:Y:S01]  /*87a0*/  FMUL.FTZ R121, R121, R9 ;  /* 0x0000000979797220 */ /* 0x000fe20000410000 */
[----:B------:R-:W-:Y:S01]  /*87b0*/  FMNMX.FTZ R7, R171, R7, !PT ;  /* 0x00000007ab077209 */ /* 0x000fe20007810000 */
[----:B------:R-:W0:Y:S01]  /*87c0*/  MUFU.EX2 R14, R14 ;  /* 0x0000000e000e7308 */ /* 0x000e220000000800 */
[----:B-1----:R-:W-:Y:S01]  /*87d0*/  FADD.FTZ R163, R12, R163 ;  /* 0x000000a30ca37221 */ /* 0x002fe20000010000 */
[----:B------:R-:W-:Y:S01]  /*87e0*/  FMUL.FTZ R124, R124, R9 ;  /* 0x000000097c7c7220 */ /* 0x000fe20000410000 */
[----:B------:R-:W-:Y:S01]  /*87f0*/  FMNMX.FTZ R7, R172, R7, !PT ;  /* 0x00000007ac077209 */ /* 0x000fe20007810000 */
[-C--:B------:R-:W-:Y:S01]  /*8800*/  FMUL.FTZ R125, R125, R9.reuse ;  /* 0x000000097d7d7220 */ /* 0x080fe20000410000 */
[-C--:B------:R-:W-:Y:S01]  /*8810*/  FMUL.FTZ R128, R128, R9.reuse ;  /* 0x0000000980807220 */ /* 0x080fe20000410000 */
[----:B------:R-:W-:Y:S01]  /*8820*/  FMUL.FTZ R129, R129, R9 ;  /* 0x0000000981817220 */ /* 0x000fe20000410000 */
[----:B------:R-:W-:Y:S01]  /*8830*/  FMNMX.FTZ R7, R173, R7, !PT ;  /* 0x00000007ad077209 */ /* 0x000fe20007810000 */
[----:B------:R-:W1:Y:S01]  /*8840*/  MUFU.EX2 R164, R164 ;  /* 0x000000a400a47308 */ /* 0x000e620000000800 */
[----:B--2---:R-:W-:Y:S01]  /*8850*/  FADD.FTZ R163, R13, R163 ;  /* 0x000000a30da37221 */ /* 0x004fe20000010000 */
[-C--:B------:R-:W-:Y:S01]  /*8860*/  FMUL.FTZ R132, R132, R9.reuse ;  /* 0x0000000984847220 */ /* 0x080fe20000410000 */
[-C--:B------:R-:W-:Y:S01]  /*8870*/  FMUL.FTZ R133, R133, R9.reuse ;  /* 0x0000000985857220 */ /* 0x080fe20000410000 */
[----:B------:R-:W2:Y:S01]  /*8880*/  SHFL.BFLY PT, R174, R7, 0x2, 0x1f ;  /* 0x0c401f0007ae7f89 */ /* 0x000ea200000e0000 */
        /* <DEDUP_REMOVED lines=9> */
[----:B------:R-:W-:Y:S01]  /*8920*/  FMUL.FTZ R149, R149, R9 ;  /* 0x0000000995957220 */ /* 0x000fe20000410000 */
[----:B------:R-:W-:Y:S01]  /*8930*/  UIADD3 UR14, UR10, 0x80, URZ ;  /* 0x000000800a0e7890 */ /* 0x000fe2000fffe03f */
[----:B------:R-:W0:Y:S01]  /*8940*/  MUFU.EX2 R21, R21 ;  /* 0x0000001500157308 */ /* 0x000e220000000800 */
[----:B-1----:R-:W-:Y:S01]  /*8950*/  FADD.FTZ R163, R164, R163 ;  /* 0x000000a3a4a37221 */ /* 0x002fe20000010000 */
[----:B------:R-:W-:-:S05]  /*8960*/  @!P1 VIADD R15, R15, 0x38860 ;  /* 0x000388600f0f9836 */ /* 0x000fca0000000000 */
[----:B------:R-:W-:Y:S01]  /*8970*/  @!P1 PRMT R15, RZ, 0x654, R15 ;  /* 0x00000654ff0f9816 */ /* 0x000fe2000000000f */
[----:B------:R-:W1:Y:S01]  /*8980*/  MUFU.EX2 R23, R23 ;  /* 0x0000001700177308 */ /* 0x000e620000000800 */
[----:B---3--:R-:W-:Y:S01]  /*8990*/  FADD.FTZ R163, R20, R163 ;  /* 0x000000a314a37221 */ /* 0x008fe20000010000 */
[----:B--2---:R-:W-:-:S06]  /*89a0*/  FMNMX.FTZ R7, R7, R174, !PT ;  /* 0x000000ae07077209 */ /* 0x004fcc0007810000 */
[----:B------:R-:W2:Y:S01]  /*89b0*/  MUFU.EX2 R165, R165 ;  /* 0x000000a500a57308 */ /* 0x000ea20000000800 */
[----:B------:R-:W3:Y:S01]  /*89c0*/  SHFL.BFLY PT, R174, R7, 0x1, 0x1f ;  /* 0x0c201f0007ae7f89 */ /* 0x000ee200000e0000 */
[----:B0-----:R-:W-:-:S06]  /*89d0*/  FADD.FTZ R163, R21, R163 ;  /* 0x000000a315a37221 */ /* 0x001fcc0000010000 */
[----:B------:R-:W-:Y:S01]  /*89e0*/  MUFU.EX2 R157, R157 ;  /* 0x0000009d009d7308 */ /* 0x000fe20000000800 */
[----:B-1----:R-:W-:-:S04]  /*89f0*/  FADD.FTZ R163, R23, R163 ;  /* 0x000000a317a37221 */ /* 0x002fc80000010000 */
[----:B--2---:R-:W-:Y:S01]  /*8a00*/  FADD.FTZ R163, R165, R163 ;  /* 0x000000a3a5a37221 */ /* 0x004fe20000010000 */
[----:B---3--:R-:W-:Y:S02]  /*8a10*/  FMNMX.FTZ R7, R7, R174, !PT ;  /* 0x000000ae07077209 */ /* 0x008fe40007810000 */
[----:B------:R0:W-:Y:S03]  /*8a20*/  MUFU.EX2 R174, R153 ;  /* 0x0000009900ae7308 */ /* 0x0001e60000000800 */
[----:B------:R-:W-:-:S04]  /*8a30*/  FADD.FTZ R4, -R7, R4 ;  /* 0x0000000407047221 */ /* 0x000fc80000010100 */
[----:B------:R-:W-:Y:S01]  /*8a40*/  FMUL.FTZ R4, R4, UR15 ;  /* 0x0000000f04047c20 */ /* 0x000fe20008410000 */
[----:B0-----:R-:W-:-:S05]  /*8a50*/  FMUL.FTZ R153, R7, UR15 ;  /* 0x0000000f07997c20 */ /* 0x001fca0008410000 */
[----:B------:R-:W0:Y:S01]  /*8a60*/  MUFU.EX2 R4, R4 ;  /* 0x0000000400047308 */ /* 0x000e220000000800 */
        /* <DEDUP_REMOVED lines=14> */
[--C-:B------:R-:W-:Y:S01]  /*8b50*/  FFMA.FTZ R173, R173, UR15, -R153.reuse ;  /* 0x0000000fadad7c23 */ /* 0x100fe20008010899 */
[----:B------:R-:W-:Y:S01]  /*8b60*/  MUFU.EX2 R155, R155 ;  /* 0x0000009b009b7308 */ /* 0x000fe20000000800 */
[----:B0-----:R0:W-:Y:S01]  /*8b70*/  @!P3 STS [R175+0x38420], R4 ;  /* 0x03842004af00b388 */ /* 0x0011e20000000800 */
[----:B-1----:R-:W-:Y:S01]  /*8b80*/  FFMA.FTZ R160, R168, UR15, -R153 ;  /* 0x0000000fa8a07c23 */ /* 0x002fe20008010899 */
[----:B------:R-:W-:Y:S01]  /*8b90*/  FADD.FTZ R163, R174, R163 ;  /* 0x000000a3aea37221 */ /* 0x000fe20000010000 */
        /* <DEDUP_REMOVED lines=12> */
[----:B0-----:R0:W1:Y:S01]  /*8c60*/  MUFU.EX2 R175, R156 ;  /* 0x0000009c00af7308 */ /* 0x0010620000000800 */
        /* <DEDUP_REMOVED lines=8> */
[----:B0-----:R-:W-:Y:S01]  /*8cf0*/  FFMA.FTZ R156, R8, UR15, -R153 ;  /* 0x0000000f089c7c23 */ /* 0x001fe20008010899 */
[-C--:B------:R-:W-:Y:S01]  /*8d00*/  FMUL.FTZ R62, R62, R4.reuse ;  /* 0x000000043e3e7220 */ /* 0x080fe20000410000 */
[-C--:B------:R-:W-:Y:S01]  /*8d10*/  FMUL.FTZ R63, R63, R4.reuse ;  /* 0x000000043f3f7220 */ /* 0x080fe20000410000 */
[-C--:B------:R-:W-:Y:S01]  /*8d20*/  FMUL.FTZ R66, R66, R4.reuse ;  /* 0x0000000442427220 */ /* 0x080fe20000410000 */
[-C--:B------:R-:W-:Y:S01]  /*8d30*/  FMUL.FTZ R67, R67, R4.reuse ;  /* 0x0000000443437220 */ /* 0x080fe20000410000 */
[-C--:B------:R-:W-:Y:S01]  /*8d40*/  FMUL.FTZ R70, R70, R4.reuse ;  /* 0x0000000446467220 */ /* 0x080fe20000410000 */
[-C--:B------:R-:W-:Y:S01]  /*8d50*/  FMUL.FTZ R71, R71, R4.reuse ;  /* 0x0000000447477220 */ /* 0x080fe20000410000 */
[----:B------:R0:W2:Y:S01]  /*8d60*/  MUFU.EX2 R153, R154 ;  /* 0x0000009a00997308 */ /* 0x0000a20000000800 */
[----:B-1----:R-:W-:Y:S01]  /*8d70*/  FADD.FTZ R163, R175, R163 ;  /* 0x000000a3afa37221 */ /* 0x002fe20000010000 */
[-C--:B------:R-:W-:Y:S01]  /*8d80*/  FMUL.FTZ R74, R74, R4.reuse ;  /* 0x000000044a4a7220 */ /* 0x080fe20000410000 */
[-C--:B------:R-:W-:Y:S01]  /*8d90*/  FMUL.FTZ R75, R75, R4.reuse ;  /* 0x000000044b4b7220 */ /* 0x080fe20000410000 */
[-C--:B------:R-:W-:Y:S01]  /*8da0*/  FMUL.FTZ R78, R78, R4.reuse ;  /* 0x000000044e4e7220 */ /* 0x080fe20000410000 */
[----:B------:R-:W-:Y:S01]  /*8db0*/  FADD.FTZ R163, R157, R163 ;  /* 0x000000a39da37221 */ /* 0x000fe20000010000 */
[-C--:B------:R-:W-:Y:S01]  /*8dc0*/  FMUL.FTZ R79, R79, R4.reuse ;  /* 0x000000044f4f7220 */ /* 0x080fe20000410000 */
[----:B------:R-:W-:Y:S01]  /*8dd0*/  FMUL.FTZ R82, R82, R4 ;  /* 0x0000000452527220 */ /* 0x000fe20000410000 */
[----:B------:R1:W3:Y:S01]  /*8de0*/  MUFU.EX2 R8, R158 ;  /* 0x0000009e00087308 */ /* 0x0002e20000000800 */
[----:B0-----:R-:W-:Y:S01]  /*8df0*/  F2FP.F16.F32.PACK_AB R154, R11, R10 ;  /* 0x0000000a0b9a723e */ /* 0x001fe200000000ff */
        /* <DEDUP_REMOVED lines=8> */
[----:B------:R-:W-:Y:S01]  /*8e80*/  F2FP.F16.F32.PACK_AB R153, R155, R153 ;  /* 0x000000999b99723e */ /* 0x000fe200000000ff */
[----:B------:R-:W-:Y:S01]  /*8e90*/  FMUL.FTZ R95, R95, R4 ;  /* 0x000000045f5f7220 */ /* 0x000fe20000410000 */
[----:B-1----:R-:W-:Y:S01]  /*8ea0*/  F2FP.F16.F32.PACK_AB R158, R164, R14 ;  /* 0x0000000ea49e723e */ /* 0x002fe200000000ff */
[----:B------:R-:W-:Y:S01]  /*8eb0*/  FADD.FTZ R5, R155, R5 ;  /* 0x000000059b057221 */ /* 0x000fe20000010000 */
[----:B------:R-:W-:Y:S01]  /*8ec0*/  F2FP.F16.F32.PACK_AB R164, R175, R174 ;  /* 0x000000aeafa4723e */ /* 0x000fe200000000ff */
[----:B------:R-:W-:Y:S01]  /*8ed0*/  FMUL.FTZ R98, R98, R4 ;  /* 0x0000000462627220 */ /* 0x000fe20000410000 */
[----:B------:R1:W-:Y:S01]  /*8ee0*/  MUFU.EX2 R179, R162 ;  /* 0x000000a200b37308 */ /* 0x0003e20000000800 */
[----:B---3--:R-:W-:Y:S01]  /*8ef0*/  F2FP.F16.F32.PACK_AB R155, R168, R8 ;  /* 0x00000008a89b723e */ /* 0x008fe200000000ff */
[----:B------:R-:W-:Y:S01]  /*8f00*/  BAR.SYNC.DEFER_BLOCKING 0xf, 0x100 ;  /* 0x03c4000000007b1d */ /* 0x000fe20000010000 */
[----:B0-----:R-:W-:Y:S01]  /*8f10*/  F2FP.F16.F32.PACK_AB R156, R13, R12 ;  /* 0x0000000c0d9c723e */ /* 0x001fe200000000ff */
[-C--:B------:R-:W-:Y:S01]  /*8f20*/  FMUL.FTZ R99, R99, R4.reuse ;  /* 0x0000000463637220 */ /* 0x080fe20000410000 */
[-C--:B------:R-:W-:Y:S01]  /*8f30*/  FMUL.FTZ R102, R102, R4.reuse ;  /* 0x0000000466667220 */ /* 0x080fe20000410000 */
[-C--:B------:R-:W-:Y:S01]  /*8f40*/  FMUL.FTZ R103, R103, R4.reuse ;  /* 0x0000000467677220 */ /* 0x080fe20000410000 */
        /* <DEDUP_REMOVED lines=9> */
[----:B------:R1:W-:Y:S01]  /*8fe0*/  MUFU.EX2 R180, R3 ;  /* 0x0000000300b47308 */ /* 0x0003e20000000800 */
        /* <DEDUP_REMOVED lines=8> */
[C---:B-1----:R-:W-:Y:S01]  /*9070*/  FADD.FTZ R3, R166.reuse, R163 ;  /* 0x000000a3a6037221 */ /* 0x042fe20000010000 */
[----:B------:R-:W-:Y:S01]  /*9080*/  F2FP.F16.F32.PACK_AB R166, R166, R157 ;  /* 0x0000009da6a6723e */ /* 0x000fe200000000ff */
[-C--:B------:R-:W-:Y:S01]  /*9090*/  FMUL.FTZ R134, R134, R4.reuse ;  /* 0x0000000486867220 */ /* 0x080fe20000410000 */
[----:B----4-:R-:W-:Y:S01]  /*90a0*/  F2FP.F16.F32.PACK_AB R157, R170, R169 ;  /* 0x000000a9aa9d723e */ /* 0x010fe200000000ff */
[-C--:B------:R-:W-:Y:S01]  /*90b0*/  FMUL.FTZ R135, R135, R4.reuse ;  /* 0x0000000487877220 */ /* 0x080fe20000410000 */
[----:B0-----:R-:W-:Y:S01]  /*90c0*/  F2FP.F16.F32.PACK_AB R159, R176, R179 ;  /* 0x000000b3b09f723e */ /* 0x001fe200000000ff */
        /* <DEDUP_REMOVED lines=11> */
[----:B------:R0:W-:Y:S01]  /*9180*/  STSM.16.M88.4 [R19+0x36400], R152 ;  /* 0x0364009813007844 */ /* 0x0001e20000000200 */
[----:B--2---:R-:W-:Y:S01]  /*9190*/  F2FP.F16.F32.PACK_AB R161, R10, R180 ;  /* 0x000000b40aa1723e */ /* 0x004fe200000000ff */
[----:B------:R-:W-:Y:S01]  /*91a0*/  FADD.FTZ R5, R8, R5 ;  /* 0x0000000508057221 */ /* 0x000fe20000010000 */
[----:B------:R-:W-:Y:S01]  /*91b0*/  IMAD.MOV.U32 R4, RZ, RZ, R7 ;  /* 0x000000ffff047224 */ /* 0x000fe200078e0007 */
[----:B------:R0:W-:Y:S01]  /*91c0*/  STSM.16.M88.4 [R184], R156 ;  /* 0x0000009cb8007844 */ /* 0x0001e20000000200 */
[----:B------:R-:W-:Y:S01]  /*91d0*/  IMAD.MOV.U32 R8, RZ, RZ, R6 ;  /* 0x000000ffff087224 */ /* 0x000fe200078e0006 */
[----:B------:R-:W-:Y:S01]  /*91e0*/  MUFU.EX2 R178, R178 ;  /* 0x000000b200b27308 */ /* 0x000fe20000000800 */
[----:B------:R-:W-:-:S04]  /*91f0*/  FADD.FTZ R5, R168, R5 ;  /* 0x00000005a8057221 */ /* 0x000fc80000010000 */
[----:B------:R-:W-:-:S03]  /*9200*/  FADD.FTZ R5, R169, R5 ;  /* 0x00000005a9057221 */ /* 0x000fc60000010000 */
[----:B------:R-:W2:Y:S01]  /*9210*/  MUFU.EX2 R171, R171 ;  /* 0x000000ab00ab7308 */ /* 0x000ea20000000800 */
[----:B-1----:R-:W-:Y:S01]  /*9220*/  F2FP.F16.F32.PACK_AB R163, R177, R11 ;  /* 0x0000000bb1a3723e */ /* 0x002fe200000000ff */
[----:B------:R-:W-:-:S04]  /*9230*/  FADD.FTZ R170, R170, R5 ;  /* 0x00000005aaaa7221 */ /* 0x000fc80000010000 */
[----:B------:R0:W-:Y:S01]  /*9240*/  STSM.16.M88.4 [R186], R160 ;  /* 0x000000a0ba007844 */ /* 0x0001e20000000200 */
[----:B------:R-:W-:Y:S01]  /*9250*/  FADD.FTZ R179, R179, R170 ;  /* 0x000000aab3b37221 */ /* 0x000fe20000010000 */
[----:B------:R-:W-:Y:S03]  /*9260*/  MUFU.EX2 R172, R172 ;  /* 0x000000ac00ac7308 */ /* 0x000fe60000000800 */
[----:B------:R-:W-:-:S04]  /*9270*/  FADD.FTZ R179, R176, R179 ;  /* 0x000000b3b0b37221 */ /* 0x000fc80000010000 */
[----:B------:R-:W-:Y:S01]  /*9280*/  FADD.FTZ R179, R180, R179 ;  /* 0x000000b3b4b37221 */ /* 0x000fe20000010000 */
[----:B------:R-:W1:Y:S01]  /*9290*/  MUFU.EX2 R173, R173 ;  /* 0x000000ad00ad7308 */ /* 0x000e620000000800 */
[----:B--2---:R-:W-:Y:S02]  /*92a0*/  F2FP.F16.F32.PACK_AB R165, R171, R178 ;  /* 0x000000b2aba5723e */ /* 0x004fe400000000ff */
[----:B------:R-:W-:-:S04]  /*92b0*/  FADD.FTZ R10, R10, R179 ;  /* 0x000000b30a0a7221 */ /* 0x000fc80000010000 */
[----:B------:R-:W-:-:S04]  /*92c0*/  FADD.FTZ R10, R11, R10 ;  /* 0x0000000a0b0a7221 */ /* 0x000fc80000010000 */
[----:B------:R-:W-:-:S04]  /*92d0*/  FADD.FTZ R177, R177, R10 ;  /* 0x0000000ab1b17221 */ /* 0x000fc80000010000 */
[----:B------:R-:W-:Y:S01]  /*92e0*/  FADD.FTZ R178, R178, R177 ;  /* 0x000000b1b2b27221 */ /* 0x000fe20000010000 */
[----:B-1----:R-:W-:-:S03]  /*92f0*/  F2FP.F16.F32.PACK_AB R167, R173, R172 ;  /* 0x000000acada7723e */ /* 0x002fc600000000ff */
[----:B------:R-:W-:Y:S02]  /*9300*/  FADD.FTZ R171, R171, R178 ;  /* 0x000000b2abab7221 */ /* 0x000fe40000010000 */
[----:B------:R0:W-:Y:S01]  /*9310*/  STSM.16.M88.4 [R185], R164 ;  /* 0x000000a4b9007844 */ /* 0x0001e20000000200 */
[----:B------:R-:W-:Y:S01]  /*9320*/  WARPGROUP.ARRIVE ;  /* 0x00000000000079c5 */ /* 0x000fe20000000000 */
[----:B------:R-:W-:-:S04]  /*9330*/  FADD.FTZ R172, R172, R171 ;  /* 0x000000abacac7221 */ /* 0x000fc80000010000 */
[----:B------:R-:W-:Y:S01]  /*9340*/  FADD.FTZ R5, R173, R172 ;  /* 0x000000acad057221 */ /* 0x000fe20000010000 */
[----:B------:R-:W-:Y:S01]  /*9350*/  HGMMA.64x256x16.F32 R24, R152, gdesc[UR16].tnspB, R24, gsb0 ;  /* 0x43e0001098187df0 */ /* 0x000fe20008000818 */
[----:B------:R-:W-:Y:S01]  /*9360*/  UMOV UR18, UR14 ;  /* 0x0000000e00127c82 */ /* 0x000fe20008000000 */
[----:B------:R-:W-:Y:S01]  /*9370*/  UMOV UR19, 0x40000040 ;  /* 0x4000004000137882 */ /* 0x000fe20000000000 */
[----:B------:R-:W-:Y:S02]  /*9380*/  UIADD3 UR14, UR10, 0x100, URZ ;  /* 0x000001000a0e7890 */ /* 0x000fe4000fffe03f */
[----:B------:R-:W-:Y:S01]  /*9390*/  UIADD3 UR10, UR10, 0x180, URZ ;  /* 0x000001800a0a7890 */ /* 0x000fe2000fffe03f */
[----:B------:R-:W-:Y:S02]  /*93a0*/  WARPGROUP.DEPBAR.LE gsb0, 0x0 ;  /* 0x00008000000079c5 */ /* 0x000fe40000010000 */
[----:B------:R-:W-:-:S15]  /*93b0*/  WARPGROUP.ARRIVE ;  /* 0x00000000000079c5 */ /* 0x000fde0000000000 */
[----:B------:R-:W-:-:S05]  /*93c0*/  NOP ;  /* 0x0000000000007918 */ /* 0x000fca0000000000 */
[----:B------:R-:W-:Y:S01]  /*93d0*/  HGMMA.64x256x16.F32 R24, R156, gdesc[UR16].tnspB, R24, gsb0 ;  /* 0x43e000109c187df0 */ /* 0x000fe20008000818 */
[----:B------:R-:W-:Y:S01]  /*93e0*/  UMOV UR18, UR14 ;  /* 0x0000000e00127c82 */ /* 0x000fe20008000000 */
[----:B------:R-:W-:Y:S01]  /*93f0*/  UMOV UR19, 0x40000040 ;  /* 0x4000004000137882 */ /* 0x000fe20000000000 */
[----:B------:R-:W-:Y:S02]  /*9400*/  WARPGROUP.DEPBAR.LE gsb0, 0x0 ;  /* 0x00008000000079c5 */ /* 0x000fe40000010000 */
[----:B------:R-:W-:-:S15]  /*9410*/  WARPGROUP.ARRIVE ;  /* 0x00000000000079c5 */ /* 0x000fde0000000000 */
[----:B------:R-:W-:-:S08]  /*9420*/  NOP ;  /* 0x0000000000007918 */ /* 0x000fd00000000000 */
        /* <DEDUP_REMOVED lines=19> */
.L_x_1073:
[----:B------:R-:W2:Y:S01]  /*9560*/  SHFL.BFLY PT, R0, R3, 0x2, 0x1f ;  /* 0x0c401f0003007f89 */ /* 0x000ea200000e0000 */
[----:B01----:R-:W-:Y:S01]  /*9570*/  IMAD.MOV.U32 R152, RZ, RZ, -0x800000 ;  /* 0xff800000ff987424 */ /* 0x003fe200078e00ff */
[----:B------:R-:W-:Y:S02]  /*9580*/  UIADD3 UR40, UR40, 0x1, URZ ;  /* 0x0000000128287890 */ /* 0x000fe4000fffe03f */
[----:B------:R-:W0:Y:S01]  /*9590*/  SHFL.BFLY PT, R4, R5, 0x2, 0x1f ;  /* 0x0c401f0005047f89 */ /* 0x000e2200000e0000 */
[----:B------:R-:W-:Y:S08]  /*95a0*/  BAR.ARV 0x8, 0x100 ;  /* 0x0204000000007b1d */ /* 0x000ff00000002000 */
[----:B------:R-:W-:Y:S01]  /*95b0*/  BAR.SYNC.DEFER_BLOCKING 0xf, 0x100 ;  /* 0x03c4000000007b1d */ /* 0x000fe20000010000 */
[----:B--2---:R-:W-:Y:S01]  /*95c0*/  FADD.FTZ R0, R0, R3 ;  /* 0x0000000300007221 */ /* 0x004fe20000010000 */
[----:B------:R-:W-:-:S02]  /*95d0*/  IMAD.U32 R3, RZ, RZ, UR15 ;  /* 0x0000000fff037e24 */ /* 0x000fc4000f8e00ff */
[----:B0-----:R-:W-:Y:S02]  /*95e0*/  FADD.FTZ R4, R4, R5 ;  /* 0x0000000504047221 */ /* 0x001fe40000010000 */
[----:B------:R-:W0:Y:S04]  /*95f0*/  SHFL.BFLY PT, R9, R0, 0x1, 0x1f ;  /* 0x0c201f0000097f89 */ /* 0x000e2800000e0000 */
[----:B------:R-:W1:Y:S01]  /*9600*/  SHFL.BFLY PT, R11, R4, 0x1, 0x1f ;  /* 0x0c201f00040b7f89 */ /* 0x000e6200000e0000 */
[----:B0-----:R-:W-:Y:S01]  /*9610*/  FADD.FTZ R10, R0, R9 ;  /* 0x00000009000a7221 */ /* 0x001fe20000010000 */
[----:B-1----:R-:W-:-:S04]  /*9620*/  FADD.FTZ R11, R4, R11 ;  /* 0x0000000b040b7221 */ /* 0x002fc80000010000 */
[----:B------:R-:W-:Y:S01]  /*9630*/  FSETP.NE.FTZ.AND P0, PT, R10, RZ, PT ;  /* 0x000000ff0a00720b */ /* 0x000fe20003f15000 */
[----:B------:R-:W-:Y:S01]  /*9640*/  IMAD.MOV.U32 R4, RZ, RZ, RZ ;  /* 0x000000ffff047224 */ /* 0x000fe200078e00ff */
[----:B------:R-:W-:-:S11]  /*9650*/  FSETP.NE.FTZ.AND P1, PT, R11, RZ, PT ;  /* 0x000000ff0b00720b */ /* 0x000fd60003f35000 */
[----:B------:R-:W0:Y:S01]  /*9660*/  @P0 MUFU.LG2 R8, R10 ;  /* 0x0000000a00080308 */ /* 0x000e220000000c00 */
[----:B------:R-:W-:Y:S01]  /*9670*/  @P0 FMUL.FTZ R5, R3, 0.69314718246459960938 ;  /* 0x3f31721803050820 */ /* 0x000fe20000410000 */
[----:B------:R-:W-:-:S06]  /*9680*/  IMAD.MOV.U32 R3, RZ, RZ, -0x800000 ;  /* 0xff800000ff037424 */ /* 0x000fcc00078e00ff */
[----:B------:R-:W1:Y:S08]  /*9690*/  @P1 MUFU.LG2 R9, R11 ;  /* 0x0000000b00091308 */ /* 0x000e700000000c00 */
[----:B------:R-:W2:Y:S01]  /*96a0*/  @P0 MUFU.RCP R4, R10 ;  /* 0x0000000a00040308 */ /* 0x000ea20000001000 */
[----:B0-----:R-:W-:-:S04]  /*96b0*/  @P0 FMUL.FTZ R8, R8, 0.69314718246459960938 ;  /* 0x3f31721808080820 */ /* 0x001fc80000410000 */
[----:B------:R-:W-:Y:S01]  /*96c0*/  @P0 FFMA.FTZ R3, R5, R6, R8 ;  /* 0x0000000605030223 */ /* 0x000fe20000010008 */
[----:B------:R-:W-:Y:S01]  /*96d0*/  IMAD.U32 R5, RZ, RZ, UR15 ;  /* 0x0000000fff057e24 */ /* 0x000fe2000f8e00ff */
[----:B------:R-:W-:Y:S01]  /*96e0*/  ISETP.NE.AND P0, PT, R17, RZ, PT ;  /* 0x000000ff1100720c */ /* 0x000fe20003f05270 */
[----:B-1----:R-:W-:Y:S02]  /*96f0*/  @P1 FMUL.FTZ R0, R9, 0.69314718246459960938 ;  /* 0x3f31721809001820 */ /* 0x002fe40000410000 */
[----:B------:R-:W-:-:S04]  /*9700*/  @P1 FMUL.FTZ R5, R5, 0.69314718246459960938 ;  /* 0x3f31721805051820 */ /* 0x000fc80000410000 */
[----:B------:R-:W-:Y:S01]  /*9710*/  @P1 FFMA.FTZ R152, R5, R7, R0 ;  /* 0x0000000705981223 */ /* 0x000fe20000010000 */
[----:B------:R-:W-:Y:S02]  /*9720*/  IMAD.MOV.U32 R0, RZ, RZ, RZ ;  /* 0x000000ffff007224 */ /* 0x000fe400078e00ff */
[----:B------:R-:W-:Y:S01]  /*9730*/  IMAD.U32 R5, RZ, RZ, UR37 ;  /* 0x00000025ff057e24 */ /* 0x000fe2000f8e00ff */
[----:B------:R-:W-:Y:S01]  /*9740*/  UIADD3 UR37, UR37, 0x1, URZ ;  /* 0x0000000125257890 */ /* 0x000fe2000fffe03f */
[-C--:B--2---:R-:W-:Y:S01]  /*9750*/  FMUL.FTZ R24, R24, R4.reuse ;  /* 0x0000000418187220 */ /* 0x084fe20000410000 */
[-C--:B------:R-:W-:Y:S01]  /*9760*/  FMUL.FTZ R25, R25, R4.reuse ;  /* 0x0000000419197220 */ /* 0x080fe20000410000 */
[----:B------:R-:W0:Y:S01]  /*9770*/  @P1 MUFU.RCP R0, R11 ;  /* 0x0000000b00001308 */ /* 0x000e220000001000 */
[----:B------:R-:W-:Y:S01]  /*9780*/  @!P0 IMAD R5, R5, 0x40, R16 ;  /* 0x0000004005058824 */ /* 0x000fe200078e0210 */
[----:B------:R-:W-:Y:S01]  /*9790*/  UISETP.NE.AND UP0, UPT, UR37, 0x2, UPT ;  /* 0x000000022500788c */ /* 0x000fe2000bf05270 */
[-C--:B------:R-:W-:Y:S01]  /*97a0*/  FMUL.FTZ R28, R28, R4.reuse ;  /* 0x000000041c1c7220 */ /* 0x080fe20000410000 */
[-C--:B------:R-:W-:Y:S01]  /*97b0*/  FMUL.FTZ R29, R29, R4.reuse ;  /* 0x000000041d1d7220 */ /* 0x080fe20000410000 */
[-C--:B------:R-:W-:Y:S01]  /*97c0*/  FMUL.FTZ R32, R32, R4.reuse ;  /* 0x0000000420207220 */ /* 0x080fe20000410000 */
[----:B------:R-:W-:Y:S01]  /*97d0*/  @!P0 LEA R5, R5, UR41, 0x2 ;  /* 0x0000002905058c11 */ /* 0x000fe2000f8e10ff */
[----:B------:R-:W-:Y:S01]  /*97e0*/  USEL UR4, URZ, 0x1, UP0 ;  /* 0x000000013f047887 */ /* 0x000fe20008000000 */
        /* <DEDUP_REMOVED lines=126> */
[----:B------:R-:W-:-:S02]  /*9fd0*/  USEL UR37, UR37, URZ, UP0 ;  /* 0x0000003f25257287 */ /* 0x000fc40008000000 */
[----:B------:R-:W-:Y:S01]  /*9fe0*/  ULOP3.LUT UR36, UR36, UR4, URZ, 0x3c, !UPT ;  /* 0x0000000424247292 */ /* 0x000fe2000f8e3c3f */
[----:B-1----:R-:W-:Y:S11]  /*9ff0*/  BAR.ARV 0xe, 0x100 ;  /* 0x0384000000007b1d */ /* 0x002ff60000002000 */
.L_x_1058:
[----:B------:R-:W0:Y:S08]  /*a000*/  S2UR UR4, SR_CgaCtaId ;  /* 0x00000000000479c3 */ /* 0x000e300000008800 */
[----:B------:R-:W-:Y:S06]  /*a010*/  BAR.SYNC.DEFER_BLOCKING 0x5, 0x180 ;  /* 0x0146000000007b1d */ /* 0x000fec0000010000 */
[----:B------:R-:W-:Y:S01]  /*a020*/  UMOV UR41, 0x400 ;  /* 0x0000040000297882 */ /* 0x000fe20000000000 */
[----:B------:R-:W-:Y:S01]  /*a030*/  BSSY B0, `(.L_x_1083) ;  /* 0x0000480000007945 */ /* 0x000fe20003800000 */
[----:B0-----:R-:W-:-:S09]  /*a040*/  ULEA UR41, UR4, UR41, 0x18 ;  /* 0x0000002904297291 */ /* 0x001fd2000f8ec03f */
[----:B------:R-:W0:Y:S02]  /*a050*/  LDS.128 R4, [UR41+0x388d0] ;  /* 0x0388d029ff047984 */ /* 0x000e240008000c00 */
[----:B0-----:R-:W-:Y:S02]  /*a060*/  R2UR UR4, R5 ;  /* 0x00000000050472ca */ /* 0x001fe400000e0000 */
[----:B------:R-:W-:Y:S01]  /*a070*/  R2UR UR5, R7 ;  /* 0x00000000070572ca */ /* 0x000fe200000e0000 */
[----:B------:R-:W-:Y:S06]  /*a080*/  BAR.ARV 0x4, 0x180 ;  /* 0x0106000000007b1d */ /* 0x000fec0000002000 */
[----:B------:R-:W-:Y:S08]  /*a090*/  @P0 BRA `(.L_x_1084) ;  /* 0x0000003800200947 */ /* 0x000ff00003800000 */
[----:B------:R-:W2:Y:S01]  /*a0a0*/  LDL R0, [R1+0x70] ;  /* 0x0000700001007983 */ /* 0x000ea20000100800 */
[----:B------:R-:W0:Y:S01]  /*a0b0*/  S2UR UR8, SR_SWINHI ;  /* 0x00000000000879c3 */ /* 0x000e220000002f00 */
[----:B------:R-:W-:Y:S01]  /*a0c0*/  F2FP.F16.F32.PACK_AB R23, R71, R70 ;  /* 0x000000464717723e */ /* 0x000fe200000000ff */
[----:B------:R-:W-:Y:S01]  /*a0d0*/  UMOV UR6, UR41 ;  /* 0x0000002900067c82 */ /* 0x000fe20008000000 */
[----:B0-----:R-:W-:Y:S01]  /*a0e0*/  UMOV UR7, UR8 ;  /* 0x0000000800077c82 */ /* 0x001fe20008000000 */
[----:B------:R-:W-:Y:S02]  /*a0f0*/  IMAD.U32 R4, RZ, RZ, UR6 ;  /* 0x00000006ff047e24 */ /* 0x000fe4000f8e00ff */
[----:B------:R-:W-:Y:S01]  /*a100*/  IMAD.U32 R5, RZ, RZ, UR7 ;  /* 0x00000007ff057e24 */ /* 0x000fe2000f8e00ff */
[----:B------:R-:W-:Y:S01]  /*a110*/  ULDC.64 UR6, c[0x0][0xd08] ;  /* 0x0003420000067ab9 */ /* 0x000fe20000000a00 */
[----:B------:R-:W-:Y:S01]  /*a120*/  BAR.SYNC.DEFER_BLOCKING 0x1, 0x100 ;  /* 0x0044000000007b1d */ /* 0x000fe20000010000 */
[----:B--2---:R-:W-:-:S03]  /*a130*/  IMAD.WIDE R20, R0, 0x2, R4 ;  /* 0x0000000200147825 */ /* 0x004fc600078e0204 */
[C---:B------:R-:W-:Y:S02]  /*a140*/  IADD3 R9, P6, R20.reuse, 0x6060, RZ ;  /* 0x0000606014097810 */ /* 0x040fe40007fde0ff */
[C---:B------:R-:W-:Y:S02]  /*a150*/  IADD3 R13, P1, R20.reuse, 0x6020, RZ ;  /* 0x00006020140d7810 */ /* 0x040fe40007f3e0ff */
[----:B------:R-:W-:Y:S02]  /*a160*/  LOP3.LUT R8, R9, 0x380, RZ, 0xc0, !PT ;  /* 0x0000038009087812 */ /* 0x000fe400078ec0ff */
[----:B------:R-:W-:Y:S02]  /*a170*/  IADD3 R11, P0, R20, 0x6040, RZ ;  /* 0x00006040140b7810 */ /* 0x000fe40007f1e0ff */
[----:B------:R-:W-:Y:S02]  /*a180*/  SHF.R.U64 R8, R8, 0x3, RZ ;  /* 0x0000000308087819 */ /* 0x000fe400000012ff */
[----:B------:R-:W-:-:S02]  /*a190*/  LOP3.LUT R12, R13, 0x380, RZ, 0xc0, !PT ;  /* 0x000003800d0c7812 */ /* 0x000fc400078ec0ff */
[----:B------:R-:W-:Y:S01]  /*a1a0*/  LOP3.LUT R8, R8, R9, RZ, 0x3c, !PT ;  /* 0x0000000908087212 */ /* 0x000fe200078e3cff */
[----:B------:R-:W-:Y:S01]  /*a1b0*/  IMAD.X R9, RZ, RZ, R21, P6 ;  /* 0x000000ffff097224 */ /* 0x000fe200030e0615 */
[----:B------:R-:W-:Y:S02]  /*a1c0*/  LOP3.LUT R10, R11, 0x380, RZ, 0xc0, !PT ;  /* 0x000003800b0a7812 */ /* 0x000fe400078ec0ff */
[----:B------:R-:W-:Y:S02]  /*a1d0*/  LOP3.LUT R0, R20, 0x380, RZ, 0xc0, !PT ;  /* 0x0000038014007812 */ /* 0x000fe400078ec0ff */
[----:B------:R-:W-:Y:S02]  /*a1e0*/  SHF.R.U64 R12, R12, 0x3, RZ ;  /* 0x000000030c0c7819 */ /* 0x000fe400000012ff */
[----:B------:R-:W-:Y:S02]  /*a1f0*/  SHF.R.U64 R10, R10, 0x3, RZ ;  /* 0x000000030a0a7819 */ /* 0x000fe400000012ff */
[----:B------:R-:W-:-:S02]  /*a200*/  SHF.R.U64 R0, R0, 0x3, RZ ;  /* 0x0000000300007819 */ /* 0x000fc400000012ff */
[----:B------:R-:W-:Y:S01]  /*a210*/  LOP3.LUT R12, R12, R13, RZ, 0x3c, !PT ;  /* 0x0000000d0c0c7212 */ /* 0x000fe200078e3cff */
[--C-:B------:R-:W-:Y:S01]  /*a220*/  IMAD.X R13, RZ, RZ, R21.reuse, P1 ;  /* 0x000000ffff0d7224 */ /* 0x100fe200008e0615 */
[----:B------:R-:W-:Y:S01]  /*a230*/  MOV R164, R8 ;  /* 0x0000000800a47202 */ /* 0x000fe20000000f00 */
[--C-:B------:R-:W-:Y:S01]  /*a240*/  IMAD.MOV.U32 R9, RZ, RZ, R21.reuse ;  /* 0x000000ffff097224 */ /* 0x100fe200078e0015 */
[----:B------:R-:W-:Y:S01]  /*a250*/  LOP3.LUT R10, R10, R11, RZ, 0x3c, !PT ;  /* 0x0000000b0a0a7212 */ /* 0x000fe200078e3cff */
[----:B------:R-:W-:Y:S01]  /*a260*/  IMAD.X R11, RZ, RZ, R21, P0 ;  /* 0x000000ffff0b7224 */ /* 0x000fe200000e0615 */
[----:B------:R-:W-:Y:S02]  /*a270*/  LOP3.LUT R8, R0, R20, RZ, 0x3c, !PT ;  /* 0x0000001400087212 */ /* 0x000fe400078e3cff */
[----:B------:R-:W-:Y:S02]  /*a280*/  IADD3 R162, P0, R20, 0x2060, RZ ;  /* 0x0000206014a27810 */ /* 0x000fe40007f1e0ff */
[----:B------:R-:W-:-:S02]  /*a290*/  MOV R18, R12 ;  /* 0x0000000c00127202 */ /* 0x000fc40000000f00 */
[----:B------:R-:W-:Y:S02]  /*a2a0*/  MOV R12, R8 ;  /* 0x00000008000c7202 */ /* 0x000fe40000000f00 */
[----:B------:R-:W0:Y:S01]  /*a2b0*/  LDC R9, c[0x0][0xbd4] ;  /* 0x0002f500ff097b82 */ /* 0x000e220000000800 */
[----:B------:R-:W-:Y:S02]  /*a2c0*/  LOP3.LUT R163, R162, 0x380, RZ, 0xc0, !PT ;  /* 0x00000380a2a37812 */ /* 0x000fe400078ec0ff */
[----:B------:R-:W-:Y:S02]  /*a2d0*/  IADD3 R154, P3, R20, 0x4060, RZ ;  /* 0x00004060149a7810 */ /* 0x000fe40007f7e0ff */
[----:B------:R-:W-:Y:S02]  /*a2e0*/  SHF.R.U64 R163, R163, 0x3, RZ ;  /* 0x00000003a3a37819 */ /* 0x000fe400000012ff */
[----:B------:R-:W-:Y:S02]  /*a2f0*/  LOP3.LUT R155, R154, 0x380, RZ, 0xc0, !PT ;  /* 0x000003809a9b7812 */ /* 0x000fe400078ec0ff */
[----:B------:R-:W-:Y:S01]  /*a300*/  LOP3.LUT R162, R163, R162, RZ, 0x3c, !PT ;  /* 0x000000a2a3a27212 */ /* 0x000fe200078e3cff */
[----:B------:R-:W-:Y:S01]  /*a310*/  IMAD.X R163, RZ, RZ, R21, P0 ;  /* 0x000000ffffa37224 */ /* 0x000fe200000e0615 */
[----:B------:R-:W-:-:S02]  /*a320*/  IADD3 R8, P0, R20, 0x2040, RZ ;  /* 0x0000204014087810 */ /* 0x000fc40007f1e0ff */
[----:B------:R-:W-:Y:S02]  /*a330*/  SHF.R.U64 R155, R155, 0x3, RZ ;  /* 0x000000039b9b7819 */ /* 0x000fe400000012ff */
[----:B------:R-:W-:Y:S02]  /*a340*/  LOP3.LUT R0, R8, 0x380, RZ, 0xc0, !PT ;  /* 0x0000038008007812 */ /* 0x000fe400078ec0ff */
[----:B------:R-:W-:Y:S02]  /*a350*/  ISETP.NE.AND P1, PT, R22, RZ, PT ;  /* 0x000000ff1600720c */ /* 0x000fe40003f25270 */
[----:B------:R-:W-:Y:S02]  /*a360*/  SHF.R.U64 R0, R0, 0x3, RZ ;  /* 0x0000000300007819 */ /* 0x000fe400000012ff */
[----:B------:R-:W-:Y:S01]  /*a370*/  LOP3.LUT R154, R155, R154, RZ, 0x3c, !PT ;  /* 0x0000009a9b9a7212 */ /* 0x000fe200078e3cff */
[----:B------:R-:W-:Y:S01]  /*a380*/  IMAD.X R155, RZ, RZ, R21, P3 ;  /* 0x000000ffff9b7224 */ /* 0x000fe200018e0615 */
[----:B------:R-:W-:-:S02]  /*a390*/  LOP3.LUT R8, R0, R8, RZ, 0x3c, !PT ;  /* 0x0000000800087212 */ /* 0x000fc400078e3cff */
[----:B0-----:R-:W-:Y:S01]  /*a3a0*/  SEL R0, R22, R9, P1 ;  /* 0x0000000916007207 */ /* 0x001fe20000800000 */
[----:B------:R-:W-:Y:S01]  /*a3b0*/  IMAD.X R9, RZ, RZ, R21, P0 ;  /* 0x000000ffff097224 */ /* 0x000fe200000e0615 */
[----:B------:R-:W-:Y:S02]  /*a3c0*/  MOV R154, R154 ;  /* 0x0000009a009a7202 */ /* 0x000fe40000000f00 */
[C---:B------:R-:W-:Y:S02]  /*a3d0*/  IADD3 R156, P4, R20.reuse, 0x4040, RZ ;  /* 0x00004040149c7810 */ /* 0x040fe40007f9e0ff */
[----:B------:R-:W-:Y:S02]  /*a3e0*/  MOV R155, R8 ;  /* 0x00000008009b7202 */ /* 0x000fe40000000f00 */
[----:B------:R-:W-:Y:S02]  /*a3f0*/  IADD3 R8, P0, R20, 0x2020, RZ ;  /* 0x0000202014087810 */ /* 0x000fe40007f1e0ff */
[----:B------:R-:W-:-:S02]  /*a400*/  LOP3.LUT R157, R156, 0x380, RZ, 0xc0, !PT ;  /* 0x000003809c9d7812 */ /* 0x000fc400078ec0ff */
[----:B------:R-:W-:Y:S02]  /*a410*/  LOP3.LUT R9, R8, 0x380, RZ, 0xc0, !PT ;  /* 0x0000038008097812 */ /* 0x000fe400078ec0ff */
[----:B------:R-:W-:Y:S02]  /*a420*/  SHF.R.U64 R157, R157, 0x3, RZ ;  /* 0x000000039d9d7819 */ /* 0x000fe400000012ff */
[----:B------:R-:W-:Y:S02]  /*a430*/  SHF.R.U64 R9, R9, 0x3, RZ ;  /* 0x0000000309097819 */ /* 0x000fe400000012ff */
[----:B------:R-:W-:Y:S01]  /*a440*/  LOP3.LUT R156, R157, R156, RZ, 0x3c, !PT ;  /* 0x0000009c9d9c7212 */ /* 0x000fe200078e3cff */
[--C-:B------:R-:W-:Y:S01]  /*a450*/  IMAD.X R157, RZ, RZ, R21.reuse, P4 ;  /* 0x000000ffff9d7224 */ /* 0x100fe200020e0615 */
[----:B------:R-:W-:Y:S01]  /*a460*/  LOP3.LUT R8, R9, R8, RZ, 0x3c, !PT ;  /* 0x0000000809087212 */ /* 0x000fe200078e3cff */
[----:B------:R-:W-:Y:S01]  /*a470*/  IMAD.X R9, RZ, RZ, R21, P0 ;  /* 0x000000ffff097224 */ /* 0x000fe200000e0615 */
[----:B------:R-:W-:-:S02]  /*a480*/  MOV R153, R10 ;  /* 0x0000000a00997202 */ /* 0x000fc40000000f00 */
[----:B------:R-:W-:Y:S02]  /*a490*/  MOV R156, R156 ;  /* 0x0000009c009c7202 */ /* 0x000fe40000000f00 */
[----:B------:R-:W-:Y:S02]  /*a4a0*/  MOV R157, R8 ;  /* 0x00000008009d7202 */ /* 0x000fe40000000f00 */
[----:B------:R-:W-:Y:S02]  /*a4b0*/  F2FP.F16.F32.PACK_AB R8, R25, R24 ;  /* 0x000000181908723e */ /* 0x000fe400000000ff */
[----:B------:R-:W-:Y:S02]  /*a4c0*/  F2FP.F16.F32.PACK_AB R9, R27, R26 ;  /* 0x0000001a1b09723e */ /* 0x000fe400000000ff */
[----:B------:R-:W-:Y:S02]  /*a4d0*/  F2FP.F16.F32.PACK_AB R10, R29, R28 ;  /* 0x0000001c1d0a723e */ /* 0x000fe400000000ff */
[----:B------:R-:W-:-:S02]  /*a4e0*/  F2FP.F16.F32.PACK_AB R11, R31, R30 ;  /* 0x0000001e1f0b723e */ /* 0x000fc400000000ff */
[----:B------:R-:W-:Y:S02]  /*a4f0*/  IADD3 R14, P2, R20, 0x6000, RZ ;  /* 0x00006000140e7810 */ /* 0x000fe40007f5e0ff */
[----:B------:R-:W-:Y:S01]  /*a500*/  F2FP.F16.F32.PACK_AB R13, R35, R34 ;  /* 0x00000022230d723e */ /* 0x000fe200000000ff */
[----:B------:R0:W-:Y:S01]  /*a510*/  STSM.16.M88.4 [R12], R8 ;  /* 0x000000080c007844 */ /* 0x0001e20000000200 */
[----:B------:R-:W-:Y:S02]  /*a520*/  LOP3.LUT R15, R14, 0x380, RZ, 0xc0, !PT ;  /* 0x000003800e0f7812 */ /* 0x000fe400078ec0ff */
[C---:B------:R-:W-:Y:S02]  /*a530*/  IADD3 R158, P5, R20.reuse, 0x4020, RZ ;  /* 0x00004020149e7810 */ /* 0x040fe40007fbe0ff */
[----:B------:R-:W-:Y:S02]  /*a540*/  SHF.R.U64 R15, R15, 0x3, RZ ;  /* 0x000000030f0f7819 */ /* 0x000fe400000012ff */
[----:B------:R-:W-:-:S02]  /*a550*/  IADD3 R160, P6, R20, 0x4000, RZ ;  /* 0x0000400014a07810 */ /* 0x000fc40007fde0ff */
[----:B------:R-:W-:Y:S01]  /*a560*/  LOP3.LUT R14, R15, R14, RZ, 0x3c, !PT ;  /* 0x0000000e0f0e7212 */ /* 0x000fe200078e3cff */
[----:B------:R-:W-:Y:S01]  /*a570*/  IMAD.X R15, RZ, RZ, R21, P2 ;  /* 0x000000ffff0f7224 */ /* 0x000fe200010e0615 */
[----:B------:R-:W-:Y:S02]  /*a580*/  LOP3.LUT R159, R158, 0x380, RZ, 0xc0, !PT ;  /* 0x000003809e9f7812 */ /* 0x000fe400078ec0ff */
[----:B------:R-:W-:Y:S02]  /*a590*/  LOP3.LUT R161, R160, 0x380, RZ, 0xc0, !PT ;  /* 0x00000380a0a17812 */ /* 0x000fe400078ec0ff */
[----:B------:R-:W-:Y:S02]  /*a5a0*/  MOV R7, R14 ;  /* 0x0000000e00077202 */ /* 0x000fe40000000f00 */
[----:B0-----:R-:W-:Y:S02]  /*a5b0*/  IADD3 R8, P0, R20, 0x20, RZ ;  /* 0x0000002014087810 */ /* 0x001fe40007f1e0ff */
[----:B------:R-:W-:-:S02]  /*a5c0*/  F2FP.F16.F32.PACK_AB R12, R33, R32 ;  /* 0x00000020210c723e */ /* 0x000fc400000000ff */
[----:B------:R-:W-:Y:S02]  /*a5d0*/  LOP3.LUT R9, R8, 0x380, RZ, 0xc0, !PT ;  /* 0x0000038008097812 */ /* 0x000fe400078ec0ff */
[----:B------:R-:W-:Y:S02]  /*a5e0*/  F2FP.F16.F32.PACK_AB R14, R37, R36 ;  /* 0x00000024250e723e */ /* 0x000fe400000000ff */
[----:B------:R-:W-:Y:S02]  /*a5f0*/  SHF.R.U64 R9, R9, 0x3, RZ ;  /* 0x0000000309097819 */ /* 0x000fe400000012ff */
[----:B------:R-:W-:Y:S02]  /*a600*/  F2FP.F16.F32.PACK_AB R15, R39, R38 ;  /* 0x00000026270f723e */ /* 0x000fe400000000ff */
[----:B------:R-:W-:Y:S01]  /*a610*/  LOP3.LUT R8, R9, R8, RZ, 0x3c, !PT ;  /* 0x0000000809087212 */ /* 0x000fe200078e3cff */
[----:B------:R-:W-:Y:S01]  /*a620*/  IMAD.X R9, RZ, RZ, R21, P0 ;  /* 0x000000ffff097224 */ /* 0x000fe200000e0615 */
[----:B------:R-:W-:-:S02]  /*a630*/  F2FP.F16.F32.PACK_AB R10, R45, R44 ;  /* 0x0000002c2d0a723e */ /* 0x000fc400000000ff */
[----:B------:R-:W-:Y:S02]  /*a640*/  F2FP.F16.F32.PACK_AB R11, R47, R46 ;  /* 0x0000002e2f0b723e */ /* 0x000fe400000000ff */
[----:B------:R-:W-:Y:S02]  /*a650*/  MOV R8, R8 ;  /* 0x0000000800087202 */ /* 0x000fe40000000f00 */
[----:B------:R-:W-:Y:S02]  /*a660*/  SHF.R.U64 R159, R159, 0x3, RZ ;  /* 0x000000039f9f7819 */ /* 0x000fe400000012ff */
[----:B------:R-:W-:Y:S01]  /*a670*/  SHF.R.U64 R161, R161, 0x3, RZ ;  /* 0x00000003a1a17819 */ /* 0x000fe200000012ff */
[----:B------:R0:W-:Y:S01]  /*a680*/  STSM.16.M88.4 [R8], R12 ;  /* 0x0000000c08007844 */ /* 0x0001e20000000200 */
[----:B------:R-:W-:Y:S01]  /*a690*/  LOP3.LUT R158, R159, R158, RZ, 0x3c, !PT ;  /* 0x0000009e9f9e7212 */ /* 0x000fe200078e3cff */
[--C-:B------:R-:W-:Y:S01]  /*a6a0*/  IMAD.X R159, RZ, RZ, R21.reuse, P5 ;  /* 0x000000ffff9f7224 */ /* 0x100fe200028e0615 */
[----:B------:R-:W-:Y:S01]  /*a6b0*/  LOP3.LUT R160, R161, R160, RZ, 0x3c, !PT ;  /* 0x000000a0a1a07212 */ /* 0x000fe200078e3cff */
[----:B------:R-:W-:Y:S01]  /*a6c0*/  IMAD.X R161, RZ, RZ, R21, P6 ;  /* 0x000000ffffa17224 */ /* 0x000fe200030e0615 */
[----:B------:R-:W-:-:S02]  /*a6d0*/  MOV R162, R162 ;  /* 0x000000a200a27202 */ /* 0x000fc40000000f00 */
[----:B------:R-:W-:Y:S02]  /*a6e0*/  MOV R158, R158 ;  /* 0x0000009e009e7202 */ /* 0x000fe40000000f00 */
[----:B------:R-:W-:Y:S02]  /*a6f0*/  MOV R160, R160 ;  /* 0x000000a000a07202 */ /* 0x000fe40000000f00 */
[----:B0-----:R-:W-:Y:S02]  /*a700*/  IADD3 R8, P0, R20, 0x40, RZ ;  /* 0x0000004014087810 */ /* 0x001fe40007f1e0ff */
[----:B------:R-:W-:Y:S02]  /*a710*/  F2FP.F16.F32.PACK_AB R13, R59, R58 ;  /* 0x0000003a3b0d723e */ /* 0x000fe400000000ff */
[----:B------:R-:W-:Y:S02]  /*a720*/  LOP3.LUT R9, R8, 0x380, RZ, 0xc0, !PT ;  /* 0x0000038008097812 */ /* 0x000fe400078ec0ff */
[----:B------:R-:W-:-:S02]  /*a730*/  F2FP.F16.F32.PACK_AB R14, R61, R60 ;  /* 0x0000003c3d0e723e */ /* 0x000fc400000000ff */
[----:B------:R-:W-:Y:S02]  /*a740*/  SHF.R.U64 R9, R9, 0x3, RZ ;  /* 0x0000000309097819 */ /* 0x000fe400000012ff */
[----:B------:R-:W-:Y:S02]  /*a750*/  F2FP.F16.F32.PACK_AB R15, R63, R62 ;  /* 0x0000003e3f0f723e */ /* 0x000fe400000000ff */
[----:B------:R-:W-:Y:S01]  /*a760*/  LOP3.LUT R8, R9, R8, RZ, 0x3c, !PT ;  /* 0x0000000809087212 */ /* 0x000fe200078e3cff */
[----:B------:R-:W-:-:S05]  /*a770*/  IMAD.X R9, RZ, RZ, R21, P0 ;  /* 0x000000ffff097224 */ /* 0x000fca00000e0615 */
[----:B------:R-:W-:Y:S02]  /*a780*/  MOV R12, R8 ;  /* 0x00000008000c7202 */ /* 0x000fe40000000f00 */
[----:B------:R-:W-:Y:S02]  /*a790*/  F2FP.F16.F32.PACK_AB R8, R41, R40 ;  /* 0x000000282908723e */ /* 0x000fe400000000ff */
[----:B------:R-:W-:-:S05]  /*a7a0*/  F2FP.F16.F32.PACK_AB R9, R43, R42 ;  /* 0x0000002a2b09723e */ /* 0x000fca00000000ff */
[----:B------:R0:W-:Y:S02]  /*a7b0*/  STSM.16.M88.4 [R12], R8 ;  /* 0x000000080c007844 */ /* 0x0001e40000000200 */
[C---:B0-----:R-:W-:Y:S02]  /*a7c0*/  IADD3 R8, P0, R20.reuse, 0x2000, RZ ;  /* 0x0000200014087810 */ /* 0x041fe40007f1e0ff */
[----:B------:R-:W-:Y:S02]  /*a7d0*/  IADD3 R10, P1, R20, 0x60, RZ ;  /* 0x00000060140a7810 */ /* 0x000fe40007f3e0ff */
[----:B------:R-:W-:Y:S02]  /*a7e0*/  LOP3.LUT R9, R8, 0x380, RZ, 0xc0, !PT ;  /* 0x0000038008097812 */ /* 0x000fe400078ec0ff */
[----:B------:R-:W-:Y:S02]  /*a7f0*/  F2FP.F16.F32.PACK_AB R11, R55, R54 ;  /* 0x00000036370b723e */ /* 0x000fe400000000ff */
[----:B------:R-:W-:-:S02]  /*a800*/  SHF.R.U64 R9, R9, 0x3, RZ ;  /* 0x0000000309097819 */ /* 0x000fc400000012ff */
[----:B------:R-:W-:Y:S02]  /*a810*/  F2FP.F16.F32.PACK_AB R12, R57, R56 ;  /* 0x00000038390c723e */ /* 0x000fe400000000ff */
[----:B------:R-:W-:Y:S01]  /*a820*/  LOP3.LUT R8, R9, R8, RZ, 0x3c, !PT ;  /* 0x0000000809087212 */ /* 0x000fe200078e3cff */
[--C-:B------:R-:W-:Y:S01]  /*a830*/  IMAD.X R9, RZ, RZ, R21.reuse, P0 ;  /* 0x000000ffff097224 */ /* 0x100fe200000e0615 */
[----:B------:R-:W-:Y:S01]  /*a840*/  ISETP.NE.U32.AND P0, PT, RZ, UR6, PT ;  /* 0x00000006ff007c0c */ /* 0x000fe2000bf05070 */
[----:B------:R-:W-:-:S03]  /*a850*/  IMAD.X R21, RZ, RZ, R21, P1 ;  /* 0x000000ffff157224 */ /* 0x000fc600008e0615 */
[----:B------:R-:W-:Y:S02]  /*a860*/  MOV R22, R8 ;  /* 0x0000000800167202 */ /* 0x000fe40000000f00 */
[----:B------:R-:W-:Y:S02]  /*a870*/  LOP3.LUT R8, R10, 0x380, RZ, 0xc0, !PT ;  /* 0x000003800a087812 */ /* 0x000fe400078ec0ff */
[----:B------:R-:W-:Y:S02]  /*a880*/  F2FP.F16.F32.PACK_AB R9, R51, R50 ;  /* 0x000000323309723e */ /* 0x000fe400000000ff */
[----:B------:R-:W-:Y:S02]  /*a890*/  SHF.R.U64 R8, R8, 0x3, RZ ;  /* 0x0000000308087819 */ /* 0x000fe400000012ff */
[----:B------:R-:W-:Y:S02]  /*a8a0*/  ISETP.NE.AND.EX P0, PT, RZ, UR7, PT, P0 ;  /* 0x00000007ff007c0c */ /* 0x000fe4000bf05300 */
[----:B------:R-:W-:-:S02]  /*a8b0*/  LOP3.LUT R20, R8, R10, RZ, 0x3c, !PT ;  /* 0x0000000a08147212 */ /* 0x000fc400078e3cff */
[----:B------:R-:W-:Y:S02]  /*a8c0*/  F2FP.F16.F32.PACK_AB R8, R49, R48 ;  /* 0x000000303108723e */ /* 0x000fe400000000ff */
[----:B------:R-:W-:Y:S02]  /*a8d0*/  MOV R20, R20 ;  /* 0x0000001400147202 */ /* 0x000fe40000000f00 */
[----:B------:R-:W-:Y:S02]  /*a8e0*/  F2FP.F16.F32.PACK_AB R10, R53, R52 ;  /* 0x00000034350a723e */ /* 0x000fe400000000ff */
[----:B------:R-:W-:-:S03]  /*a8f0*/  F2FP.F16.F32.PACK_AB R21, R67, R66 ;  /* 0x000000424315723e */ /* 0x000fc600000000ff */
[----:B------:R0:W-:Y:S04]  /*a900*/  STSM.16.M88.4 [R20], R8 ;  /* 0x0000000814007844 */ /* 0x0001e80000000200 */
[----:B------:R1:W-:Y:S01]  /*a910*/  STSM.16.M88.4 [R22], R12 ;  /* 0x0000000c16007844 */ /* 0x0003e20000000200 */
[----:B0-----:R-:W-:Y:S02]  /*a920*/  F2FP.F16.F32.PACK_AB R20, R65, R64 ;  /* 0x000000404114723e */ /* 0x001fe400000000ff */
[----:B------:R-:W-:Y:S02]  /*a930*/  F2FP.F16.F32.PACK_AB R8, R73, R72 ;  /* 0x000000484908723e */ /* 0x000fe400000000ff */
[----:B-1----:R-:W-:Y:S02]  /*a940*/  F2FP.F16.F32.PACK_AB R22, R69, R68 ;  /* 0x000000444516723e */ /* 0x002fe400000000ff */
[----:B------:R-:W-:-:S02]  /*a950*/  F2FP.F16.F32.PACK_AB R9, R75, R74 ;  /* 0x0000004a4b09723e */ /* 0x000fc400000000ff */
[----:B------:R-:W-:Y:S01]  /*a960*/  F2FP.F16.F32.PACK_AB R10, R77, R76 ;  /* 0x0000004c4d0a723e */ /* 0x000fe200000000ff */
[----:B------:R0:W-:Y:S01]  /*a970*/  STSM.16.M88.4 [R157], R20 ;  /* 0x000000149d007844 */ /* 0x0001e20000000200 */
[----:B------:R-:W-:Y:S02]  /*a980*/  F2FP.F16.F32.PACK_AB R11, R79, R78 ;  /* 0x0000004e4f0b723e */ /* 0x000fe400000000ff */
[----:B------:R-:W-:Y:S02]  /*a990*/  F2FP.F16.F32.PACK_AB R12, R81, R80 ;  /* 0x00000050510c723e */ /* 0x000fe400000000ff */
[----:B------:R-:W-:Y:S01]  /*a9a0*/  F2FP.F16.F32.PACK_AB R13, R83, R82 ;  /* 0x00000052530d723e */ /* 0x000fe200000000ff */
[----:B------:R1:W-:Y:S01]  /*a9b0*/  STSM.16.M88.4 [R155], R8 ;  /* 0x000000089b007844 */ /* 0x0003e20000000200 */
[----:B------:R-:W-:Y:S02]  /*a9c0*/  F2FP.F16.F32.PACK_AB R14, R85, R84 ;  /* 0x00000054550e723e */ /* 0x000fe400000000ff */
[----:B------:R-:W-:-:S05]  /*a9d0*/  F2FP.F16.F32.PACK_AB R15, R87, R86 ;  /* 0x00000056570f723e */ /* 0x000fca00000000ff */
[----:B------:R2:W-:Y:S01]  /*a9e0*/  STSM.16.M88.4 [R162], R12 ;  /* 0x0000000ca2007844 */ /* 0x0005e20000000200 */
[----:B0-----:R-:W-:Y:S02]  /*a9f0*/  F2FP.F16.F32.PACK_AB R20, R89, R88 ;  /* 0x000000585914723e */ /* 0x001fe400000000ff */
[----:B------:R-:W-:Y:S02]  /*aa00*/  F2FP.F16.F32.PACK_AB R21, R91, R90 ;  /* 0x0000005a5b15723e */ /* 0x000fe400000000ff */
[----:B------:R-:W-:Y:S02]  /*aa10*/  F2FP.F16.F32.PACK_AB R22, R93, R92 ;  /* 0x0000005c5d16723e */ /* 0x000fe400000000ff */
[----:B------:R-:W-:Y:S02]  /*aa20*/  F2FP.F16.F32.PACK_AB R23, R95, R94 ;  /* 0x0000005e5f17723e */ /* 0x000fe400000000ff */
[----:B-1----:R-:W-:Y:S02]  /*aa30*/  F2FP.F16.F32.PACK_AB R8, R97, R96 ;  /* 0x000000606108723e */ /* 0x002fe400000000ff */
[----:B------:R-:W-:Y:S01]  /*aa40*/  F2FP.F16.F32.PACK_AB R9, R99, R98 ;  /* 0x000000626309723e */ /* 0x000fe200000000ff */
[----:B------:R0:W-:Y:S01]  /*aa50*/  STSM.16.M88.4 [R160], R20 ;  /* 0x00000014a0007844 */ /* 0x0001e20000000200 */
[----:B------:R-:W-:-:S02]  /*aa60*/  F2FP.F16.F32.PACK_AB R10, R101, R100 ;  /* 0x00000064650a723e */ /* 0x000fc400000000ff */
[----:B------:R-:W-:Y:S02]  /*aa70*/  F2FP.F16.F32.PACK_AB R11, R103, R102 ;  /* 0x00000066670b723e */ /* 0x000fe400000000ff */
[----:B--2---:R-:W-:Y:S02]  /*aa80*/  F2FP.F16.F32.PACK_AB R12, R105, R104 ;  /* 0x00000068690c723e */ /* 0x004fe400000000ff */
[----:B------:R-:W-:Y:S01]  /*aa90*/  F2FP.F16.F32.PACK_AB R13, R107, R106 ;  /* 0x0000006a6b0d723e */ /* 0x000fe200000000ff */
[----:B------:R1:W-:Y:S01]  /*aaa0*/  STSM.16.M88.4 [R158], R8 ;  /* 0x000000089e007844 */ /* 0x0003e20000000200 */
[----:B------:R-:W-:Y:S02]  /*aab0*/  F2FP.F16.F32.PACK_AB R14, R109, R108 ;  /* 0x0000006c6d0e723e */ /* 0x000fe400000000ff */
[----:B------:R-:W-:Y:S02]  /*aac0*/  F2FP.F16.F32.PACK_AB R15, R111, R110 ;  /* 0x0000006e6f0f723e */ /* 0x000fe400000000ff */
[----:B0-----:R-:W-:-:S03]  /*aad0*/  F2FP.F16.F32.PACK_AB R20, R113, R112 ;  /* 0x000000707114723e */ /* 0x001fc600000000ff */
[----:B------:R0:W-:Y:S01]  /*aae0*/  STSM.16.M88.4 [R156], R12 ;  /* 0x0000000c9c007844 */ /* 0x0001e20000000200 */
        /* <DEDUP_REMOVED lines=8> */
[----:B0-----:R-:W-:Y:S02]  /*ab70*/  F2FP.F16.F32.PACK_AB R12, R129, R128 ;  /* 0x00000080810c723e */ /* 0x001fe400000000ff */
[----:B------:R-:W-:Y:S01]  /*ab80*/  F2FP.F16.F32.PACK_AB R13, R131, R130 ;  /* 0x00000082830d723e */ /* 0x000fe200000000ff */
[----:B------:R0:W-:Y:S01]  /*ab90*/  STSM.16.M88.4 [R7], R8 ;  /* 0x0000000807007844 */ /* 0x0001e20000000200 */
[----:B------:R-:W-:Y:S02]  /*aba0*/  F2FP.F16.F32.PACK_AB R14, R133, R132 ;  /* 0x00000084850e723e */ /* 0x000fe400000000ff */
[----:B------:R-:W-:Y:S02]  /*abb0*/  F2FP.F16.F32.PACK_AB R15, R135, R134 ;  /* 0x00000086870f723e */ /* 0x000fe400000000ff */
[----:B-1----:R-:W-:-:S03]  /*abc0*/  F2FP.F16.F32.PACK_AB R20, R137, R136 ;  /* 0x000000888914723e */ /* 0x002fc600000000ff */
[----:B------:R1:W-:Y:S01]  /*abd0*/  STSM.16.M88.4 [R18], R12 ;  /* 0x0000000c12007844 */ /* 0x0003e20000000200 */
[----:B------:R-:W-:Y:S02]  /*abe0*/  F2FP.F16.F32.PACK_AB R21, R139, R138 ;  /* 0x0000008a8b15723e */ /* 0x000fe400000000ff */
[----:B------:R-:W-:Y:S02]  /*abf0*/  F2FP.F16.F32.PACK_AB R22, R141, R140 ;  /* 0x0000008c8d16723e */ /* 0x000fe400000000ff */
[----:B------:R-:W-:Y:S02]  /*ac00*/  F2FP.F16.F32.PACK_AB R23, R143, R142 ;  /* 0x0000008e8f17723e */ /* 0x000fe400000000ff */
[----:B0-----:R-:W-:Y:S02]  /*ac10*/  F2FP.F16.F32.PACK_AB R8, R145, R144 ;  /* 0x000000909108723e */ /* 0x001fe400000000ff */
[----:B------:R-:W-:Y:S01]  /*ac20*/  F2FP.F16.F32.PACK_AB R9, R147, R146 ;  /* 0x000000929309723e */ /* 0x000fe200000000ff */
[----:B------:R-:W-:Y:S01]  /*ac30*/  STSM.16.M88.4 [R153], R20 ;  /* 0x0000001499007844 */ /* 0x000fe20000000200 */
[----:B------:R-:W-:-:S02]  /*ac40*/  F2FP.F16.F32.PACK_AB R10, R149, R148 ;  /* 0x00000094950a723e */ /* 0x000fc400000000ff */
[----:B------:R-:W-:Y:S01]  /*ac50*/  F2FP.F16.F32.PACK_AB R11, R151, R150 ;  /* 0x00000096970b723e */ /* 0x000fe200000000ff */
[C---:B-1----:R-:W-:Y:S01]  /*ac60*/  IMAD.SHL.U32 R13, R187.reuse, 0x4, RZ ;  /* 0x00000004bb0d7824 */ /* 0x042fe200078e00ff */
[----:B------:R-:W-:-:S03]  /*ac70*/  SHF.L.U64.HI R14, R187, 0x2, R220 ;  /* 0x00000002bb0e7819 */ /* 0x000fc600000102dc */
[----:B------:R0:W-:Y:S02]  /*ac80*/  STSM.16.M88.4 [R164], R8 ;  /* 0x00000008a4007844 */ /* 0x0001e40000000200 */
[----:B0-----:R-:W0:Y:S08]  /*ac90*/  LDC.64 R10, c[0x0][0xd00] ;  /* 0x00034000ff0a7b82 */ /* 0x001e300000000a00 */
[----:B------:R-:W-:Y:S01]  /*aca0*/  BAR.SYNC.DEFER_BLOCKING 0x1, 0x100 ;  /* 0x0044000000007b1d */ /* 0x000fe20000010000 */
[----:B------:R-:W-:-:S04]  /*acb0*/  @P0 IADD3 R8, P2, R13, UR6, RZ ;  /* 0x000000060d080c10 */ /* 0x000fc8000ff5e0ff */
[----:B------:R-:W-:Y:S02]  /*acc0*/  @P0 IADD3.X R9, R14, UR7, RZ, P2, !PT ;  /* 0x000000070e090c10 */ /* 0x000fe400097fe4ff */
[----:B0-----:R-:W-:-:S04]  /*acd0*/  ISETP.NE.U32.AND P1, PT, R10, RZ, PT ;  /* 0x000000ff0a00720c */ /* 0x001fc80003f25070 */
[----:B------:R0:W2:Y:S01]  /*ace0*/  @P0 LDG.E R9, desc[UR38][R8.64] ;  /* 0x0000002608090981 */ /* 0x0000a2000c1e1900 */
[----:B------:R-:W-:Y:S02]  /*acf0*/  IADD3 R12, P2, R13, R10, RZ ;  /* 0x0000000a0d0c7210 */ /* 0x000fe40007f5e0ff */
[----:B------:R-:W-:-:S03]  /*ad00*/  ISETP.NE.AND.EX P1, PT, R11, RZ, PT, P1 ;  /* 0x000000ff0b00720c */ /* 0x000fc60003f25310 */
[----:B------:R-:W-:Y:S02]  /*ad10*/  IMAD.X R13, R14, 0x1, R11, P2 ;  /* 0x000000010e0d7824 */ /* 0x000fe400010e060b */
[----:B0-----:R-:W-:-:S08]  /*ad20*/  IMAD.MOV.U32 R8, RZ, RZ, RZ ;  /* 0x000000ffff087224 */ /* 0x001fd000078e00ff */
[----:B------:R0:W5:Y:S01]  /*ad30*/  @P1 LDG.E R8, desc[UR38][R12.64] ;  /* 0x000000260c081981 */ /* 0x000162000c1e1900 */
[----:B------:R-:W-:Y:S01]  /*ad40*/  ULDC UR6, c[0x0][0xb88] ;  /* 0x0002e20000067ab9 */ /* 0x000fe20000000800 */
[----:B--2---:R-:W-:Y:S01]  /*ad50*/  @P0 R2UR UR6, R9 ;  /* 0x00000000090602ca */ /* 0x004fe200000e0000 */
[----:B0-----:R-:W-:-:S14]  /*ad60*/  @P0 BRA `(.L_x_1085) ;  /* 0x0000000000180947 */ /* 0x001fdc0003800000 */
[----:B------:R-:W-:Y:S05]  /*ad70*/  @!P1 BRA `(.L_x_1085) ;  /* 0x0000000000149947 */ /* 0x000fea0003800000 */
[----:B------:R-:W2:Y:S04]  /*ad80*/  LDG.E R9, desc[UR38][R12.64] ;  /* 0x000000260c097981 */ /* 0x000ea8000c1e1900 */
[----:B------:R-:W3:Y:S01]  /*ad90*/  LDG.E R7, desc[UR38][R12.64+0x4] ;  /* 0x000004260c077981 */ /* 0x000ee2000c1e1900 */
[----:B--2---:R-:W-:Y:S02]  /*ada0*/  R2UR UR7, R9 ;  /* 0x00000000090772ca */ /* 0x004fe400000e0000 */
[----:B---3--:R-:W-:-:S13]  /*adb0*/  R2UR UR6, R7 ;  /* 0x00000000070672ca */ /* 0x008fda00000e0000 */
[----:B------:R-:W-:-:S12]  /*adc0*/  UIADD3 UR6, -UR7, UR6, URZ ;  /* 0x0000000607067290 */ /* 0x000fd8000fffe13f */
.L_x_1085:
[----:B------:R-:W0:Y:S02]  /*add0*/  SHFL.IDX PT, R7, R227, RZ, 0x1f ;  /* 0x00001fffe3077589 */ /* 0x000e2400000e0000 */
[----:B0-----:R-:W-:Y:S02]  /*ade0*/  ISETP.NE.AND P0, PT, R7, RZ, PT ;  /* 0x000000ff0700720c */ /* 0x001fe40003f05270 */
[----:B-----5:R-:W-:-:S11]  /*adf0*/  SHF.R.S32.HI R7, RZ, 0x1f, R8 ;  /* 0x0000001fff077819 */ /* 0x020fd60000011408 */
[----:B------:R-:W-:Y:S05]  /*ae00*/  @P0 BRA `(.L_x_1086) ;  /* 0x0000000400000947 */ /* 0x000fea0003800000 */
[----:B------:R-:W2:Y:S04]  /*ae10*/  LDL R153, [R1+0x68] ;  /* 0x0000680001997983 */ /* 0x000ea80000100800 */
[----:B------:R-:W3:Y:S01]  /*ae20*/  LDL R154, [R1+0x6c] ;  /* 0x00006c00019a7983 */ /* 0x000ee20000100800 */
[----:B------:R-:W-:Y:S01]  /*ae30*/  IMAD.MOV.U32 R9, RZ, RZ, 0xab8 ;  /* 0x00000ab8ff097424 */ /* 0x000fe200078e00ff */
[----:B------:R-:W-:Y:S01]  /*ae40*/  ISETP.GT.AND P1, PT, R0, 0x1, PT ;  /* 0x000000010000780c */ /* 0x000fe20003f24270 */
[----:B------:R-:W0:Y:S01]  /*ae50*/  LDC R23, c[0x0][0xce8] ;  /* 0x00033a00ff177b82 */ /* 0x000e220000000800 */
[----:B------:R-:W-:Y:S01]  /*ae60*/  ISETP.NE.U32.AND P0, PT, R10, RZ, PT ;  /* 0x000000ff0a00720c */ /* 0x000fe20003f05070 */
[----:B------:R-:W-:Y:S01]  /*ae70*/  IMAD.U32 R22, RZ, RZ, UR42 ;  /* 0x0000002aff167e24 */ /* 0x000fe2000f8e00ff */
[----:B------:R-:W-:-:S02]  /*ae80*/  SEL R9, R9, 0xa78, P1 ;  /* 0x00000a7809097807 */ /* 0x000fc40000800000 */
[----:B------:R-:W-:-:S03]  /*ae90*/  ISETP.NE.AND.EX P0, PT, R11, RZ, PT, P0 ;  /* 0x000000ff0b00720c */ /* 0x000fc60003f05300 */
[----:B------:R-:W1:Y:S01]  /*aea0*/  LDC.64 R12, c[0x0][R9+0x220] ;  /* 0x00008800090c7b82 */ /* 0x000e620000000a00 */
[----:B------:R-:W-:Y:S02]  /*aeb0*/  SEL R21, R187, RZ, !P0 ;  /* 0x000000ffbb157207 */ /* 0x000fe40004000000 */
[----:B------:R-:W-:Y:S02]  /*aec0*/  SEL R15, R220, RZ, !P0 ;  /* 0x000000ffdc0f7207 */ /* 0x000fe40004000000 */
[----:B0-----:R-:W-:Y:S01]  /*aed0*/  ISETP.NE.AND P0, PT, R23, 0x1, PT ;  /* 0x000000011700780c */ /* 0x001fe20003f05270 */
[----:B-1----:R-:W-:-:S04]  /*aee0*/  IMAD R18, R13, R21, RZ ;  /* 0x000000150d127224 */ /* 0x002fc800078e02ff */
[C---:B------:R-:W-:Y:S02]  /*aef0*/  IMAD R18, R12.reuse, R15, R18 ;  /* 0x0000000f0c127224 */ /* 0x040fe400078e0212 */
[----:B------:R-:W0:Y:S01]  /*af00*/  LDC.64 R14, c[0x0][R9+0x218] ;  /* 0x00008600090e7b82 */ /* 0x000e220000000a00 */
[----:B------:R-:W-:-:S04]  /*af10*/  IMAD.WIDE.U32 R12, R12, R21, RZ ;  /* 0x000000150c0c7225 */ /* 0x000fc800078e00ff */
[----:B------:R-:W-:-:S03]  /*af20*/  IMAD.IADD R18, R13, 0x1, R18 ;  /* 0x000000010d127824 */ /* 0x000fc600078e0212 */
[----:B------:R-:W1:Y:S01]  /*af30*/  @P0 LDC R13, c[0x0][0xcec] ;  /* 0x00033b00ff0d0b82 */ /* 0x000e620000000800 */
[-C--:B0-----:R-:W-:Y:S02]  /*af40*/  IMAD R20, R15, R188.reuse, RZ ;  /* 0x000000bc0f147224 */ /* 0x081fe400078e02ff */
[----:B------:R-:W-:-:S04]  /*af50*/  IMAD.WIDE.U32 R14, R14, R188, RZ ;  /* 0x000000bc0e0e7225 */ /* 0x000fc800078e00ff */
[----:B------:R-:W-:Y:S01]  /*af60*/  IMAD.IADD R20, R15, 0x1, R20 ;  /* 0x000000010f147824 */ /* 0x000fe200078e0214 */
[----:B------:R-:W-:Y:S02]  /*af70*/  IADD3 R21, P2, P3, R12, R14, R8 ;  /* 0x0000000e0c157210 */ /* 0x000fe40007b5e008 */
[----:B------:R-:W0:Y:S02]  /*af80*/  @P0 LDC R12, c[0x0][0xcf0] ;  /* 0x00033c00ff0c0b82 */ /* 0x000e240000000800 */
[----:B------:R-:W-:Y:S01]  /*af90*/  IADD3.X R18, R18, R20, R7, P2, P3 ;  /* 0x0000001412127210 */ /* 0x000fe200017e6407 */
[----:B--2---:R-:W-:Y:S01]  /*afa0*/  IMAD R22, R22, 0x40, R153 ;  /* 0x0000004016167824 */ /* 0x004fe200078e0299 */
[----:B------:R-:W-:-:S03]  /*afb0*/  SEL R153, R194, RZ, P1 ;  /* 0x000000ffc2997207 */ /* 0x000fc60000800000 */
[----:B-1----:R-:W-:-:S04]  /*afc0*/  @P0 IMAD.HI.U32 R13, R22, R13, RZ ;  /* 0x0000000d160d0227 */ /* 0x002fc800078e00ff */
[----:B------:R-:W-:Y:S01]  /*afd0*/  IMAD.MOV.U32 R20, RZ, RZ, R22 ;  /* 0x000000ffff147224 */ /* 0x000fe200078e0016 */
[----:B0-----:R-:W-:Y:S02]  /*afe0*/  @P0 SHF.R.U32.HI R20, RZ, R12, R13 ;  /* 0x0000000cff140219 */ /* 0x001fe4000001160d */
[----:B------:R-:W0:Y:S02]  /*aff0*/  LDC.64 R12, c[0x0][R9+0x228] ;  /* 0x00008a00090c7b82 */ /* 0x000e240000000a00 */
[-C--:B0-----:R-:W-:Y:S02]  /*b000*/  IMAD R13, R13, R153.reuse, RZ ;  /* 0x000000990d0d7224 */ /* 0x081fe400078e02ff */
[----:B------:R-:W-:-:S04]  /*b010*/  IMAD.WIDE.U32 R14, R12, R153, RZ ;  /* 0x000000990c0e7225 */ /* 0x000fc800078e00ff */
[----:B------:R-:W-:Y:S01]  /*b020*/  IMAD.IADD R15, R15, 0x1, R13 ;  /* 0x000000010f0f7824 */ /* 0x000fe200078e020d */
[----:B------:R-:W-:Y:S01]  /*b030*/  IADD3 R14, P0, P2, R20, R21, R14 ;  /* 0x00000015140e7210 */ /* 0x000fe20007a1e00e */
[----:B------:R-:W0:Y:S01]  /*b040*/  LDC.64 R12, c[0x0][R9+0x210] ;  /* 0x00008400090c7b82 */ /* 0x000e220000000a00 */
[--C-:B------:R-:W-:Y:S01]  /*b050*/  IMAD.MOV R21, RZ, RZ, -R20.reuse ;  /* 0x000000ffff157224 */ /* 0x100fe200078e0a14 */
[----:B------:R-:W-:-:S03]  /*b060*/  SHF.R.S32.HI R20, RZ, 0x1f, R20 ;  /* 0x0000001fff147819 */ /* 0x000fc60000011414 */
[C---:B------:R-:W-:Y:S01]  /*b070*/  IMAD R21, R23.reuse, R21, R22 ;  /* 0x0000001517157224 */ /* 0x040fe200078e0216 */
[----:B------:R-:W-:Y:S01]  /*b080*/  IADD3.X R15, R20, R18, R15, P0, P2 ;  /* 0x00000012140f7210 */ /* 0x000fe200007e440f */
[----:B------:R-:W-:-:S03]  /*b090*/  IMAD R22, R23, UR6, RZ ;  /* 0x0000000617167c24 */ /* 0x000fc6000f8e02ff */
[----:B------:R-:W-:Y:S01]  /*b0a0*/  SHF.R.S32.HI R153, RZ, 0x1f, R21 ;  /* 0x0000001fff997819 */ /* 0x000fe20000011415 */
[-C--:B0-----:R-:W-:Y:S02]  /*b0b0*/  IMAD R13, R13, R21.reuse, RZ ;  /* 0x000000150d0d7224 */ /* 0x081fe400078e02ff */
[----:B------:R-:W-:-:S04]  /*b0c0*/  IMAD.WIDE.U32 R14, R12, R21, R14 ;  /* 0x000000150c0e7225 */ /* 0x000fc800078e000e */
[----:B------:R-:W-:Y:S02]  /*b0d0*/  IMAD R9, R12, R153, R13 ;  /* 0x000000990c097224 */ /* 0x000fe400078e020d */
[----:B------:R-:W0:Y:S02]  /*b0e0*/  LDC.64 R12, c[0x0][0xca8] ;  /* 0x00032a00ff0c7b82 */ /* 0x000e240000000a00 */
[----:B------:R-:W-:Y:S02]  /*b0f0*/  IMAD.IADD R15, R15, 0x1, R9 ;  /* 0x000000010f0f7824 */ /* 0x000fe400078e0209 */
[----:B---3--:R-:W-:-:S04]  /*b100*/  IMAD.MOV R9, RZ, RZ, -R154 ;  /* 0x000000ffff097224 */ /* 0x008fc800078e0a9a */
[----:B0-----:R-:W0:Y:S08]  /*b110*/  @!P1 LDC R12, c[0x0][0xc50] ;  /* 0x00031400ff0c9b82 */ /* 0x001e300000000800 */
[----:B------:R-:W1:Y:S01]  /*b120*/  @!P1 LDC R13, c[0x0][0xc54] ;  /* 0x00031500ff0d9b82 */ /* 0x000e620000000800 */
[----:B0-----:R-:W-:-:S05]  /*b130*/  LEA R18, P0, R14, R12, 0x2 ;  /* 0x0000000c0e127211 */ /* 0x001fca00078010ff */
[----:B------:R-:W-:Y:S01]  /*b140*/  SHFL.IDX PT, R12, R18, RZ, 0x1c1f ;  /* 0x001c1fff120c7589 */ /* 0x000fe200000e0000 */
[----:B-1----:R-:W-:Y:S02]  /*b150*/  LEA.HI.X R20, R14, R13, R15, 0x2, P0 ;  /* 0x0000000d0e147211 */ /* 0x002fe400000f140f */
[----:B------:R-:W-:Y:S01]  /*b160*/  ISETP.NE.AND P0, PT, R230, R9, PT ;  /* 0x00000009e600720c */ /* 0x000fe20003f05270 */
[----:B------:R-:W-:Y:S01]  /*b170*/  IMAD.U32 R9, RZ, RZ, UR42 ;  /* 0x0000002aff097e24 */ /* 0x000fe2000f8e00ff */
[----:B------:R-:W-:Y:S03]  /*b180*/  SHFL.IDX PT, R14, R18, 0x1, 0x1c1f ;  /* 0x003c1f00120e7f89 */ /* 0x000fe600000e0000 */
[----:B------:R-:W-:Y:S01]  /*b190*/  IMAD R9, R9, 0x40, R16 ;  /* 0x0000004009097824 */ /* 0x000fe200078e0210 */
[----:B------:R-:W0:Y:S04]  /*b1a0*/  SHFL.IDX PT, R13, R20, RZ, 0x1c1f ;  /* 0x001c1fff140d7589 */ /* 0x000e2800000e0000 */
[----:B------:R-:W1:Y:S01]  /*b1b0*/  SHFL.IDX PT, R15, R20, 0x1, 0x1c1f ;  /* 0x003c1f00140f7f89 */ /* 0x000e6200000e0000 */
[C---:B------:R-:W-:Y:S01]  /*b1c0*/  ISETP.GE.OR P1, PT, R9.reuse, R22, P0 ;  /* 0x000000160900720c */ /* 0x040fe20000726670 */
[----:B------:R-:W-:-:S05]  /*b1d0*/  VIADD R9, R9, 0x8 ;  /* 0x0000000809097836 */ /* 0x000fca0000000000 */
[----:B------:R-:W-:-:S07]  /*b1e0*/  ISETP.GE.OR P0, PT, R9, R22, P0 ;  /* 0x000000160900720c */ /* 0x000fce0000706670 */
[----:B0-----:R0:W-:Y:S06]  /*b1f0*/  @!P1 ST.E desc[UR38][R12.64], R3 ;  /* 0x000000030c009985 */ /* 0x0011ec000c101926 */
[----:B-1----:R0:W-:Y:S02]  /*b200*/  @!P0 ST.E desc[UR38][R14.64], R152 ;  /* 0x000000980e008985 */ /* 0x0021e4000c101926 */
.L_x_1086:
[----:B------:R-:W-:Y:S02]  /*b210*/  ISETP.GT.AND P1, PT, R0, 0x1, PT ;  /* 0x000000010000780c */ /* 0x000fe40003f24270 */
[----:B------:R-:W-:-:S04]  /*b220*/  ISETP.NE.U32.AND P0, PT, R10, RZ, PT ;  /* 0x000000ff0a00720c */ /* 0x000fc80003f05070 */
[----:B------:R-:W-:-:S04]  /*b230*/  ISETP.NE.AND.EX P0, PT, R11, RZ, PT, P0 ;  /* 0x000000ff0b00720c */ /* 0x000fc80003f05300 */
[----:B------:R-:W-:-:S03]  /*b240*/  SEL R187, R187, RZ, !P0 ;  /* 0x000000ffbbbb7207 */ /* 0x000fc60004000000 */
[----:B------:R-:W-:Y:S06]  /*b250*/  @P1 BRA `(.L_x_1087) ;  /* 0x0000001000441947 */ /* 0x000fec0003800000 */
[----:B------:R-:W1:Y:S01]  /*b260*/  S2R R0, SR_TID.X ;  /* 0x0000000000007919 */ /* 0x000e620000002100 */
[----:B------:R-:W2:Y:S01]  /*b270*/  LDC R18, c[0x0][0xce8] ;  /* 0x00033a00ff127b82 */ /* 0x000ea20000000800 */
[----:B------:R-:W-:Y:S01]  /*b280*/  ULDC.64 UR8, c[0x0][0xba0] ;  /* 0x0002e80000087ab9 */ /* 0x000fe20000000a00 */
[----:B------:R-:W-:Y:S01]  /*b290*/  ULDC UR10, c[0x0][0xbc8] ;  /* 0x0002f200000a7ab9 */ /* 0x000fe20000000800 */
[----:B-1----:R-:W-:-:S05]  /*b2a0*/  VIADD R0, R0, 0xffffff80 ;  /* 0xffffff8000007836 */ /* 0x002fca0000000000 */
[----:B0-----:R-:W-:-:S04]  /*b2b0*/  SHF.R.S32.HI R3, RZ, 0x1f, R0 ;  /* 0x0000001fff037819 */ /* 0x001fc80000011400 */
[----:B------:R-:W-:-:S04]  /*b2c0*/  LEA.HI R10, R3, R0, RZ, 0x3 ;  /* 0x00000000030a7211 */ /* 0x000fc800078f18ff */
[----:B------:R-:W-:-:S05]  /*b2d0*/  SHF.R.S32.HI R3, RZ, 0x3, R10 ;  /* 0x00000003ff037819 */ /* 0x000fca000001140a */
[----:B------:R-:W-:-:S04]  /*b2e0*/  IMAD R9, R3, 0x40, R2 ;  /* 0x0000004003097824 */ /* 0x000fc800078e0202 */
[----:B------:R-:W-:-:S03]  /*b2f0*/  IMAD.WIDE R4, R9, 0x2, R4 ;  /* 0x0000000209047825 */ /* 0x000fc600078e0204 */
[C---:B------:R-:W-:Y:S02]  /*b300*/  IADD3 R21, P3, R4.reuse, 0x1000, RZ ;  /* 0x0000100004157810 */ /* 0x040fe40007f7e0ff */
[----:B------:R-:W-:Y:S02]  /*b310*/  IADD3 R45, P2, R4, 0x7000, RZ ;  /* 0x00007000042d7810 */ /* 0x000fe40007f5e0ff */
[----:B------:R-:W-:Y:S02]  /*b320*/  LOP3.LUT R20, R21, 0x380, RZ, 0xc0, !PT ;  /* 0x0000038015147812 */ /* 0x000fe400078ec0ff */
[----:B------:R-:W-:Y:S02]  /*b330*/  LOP3.LUT R44, R45, 0x380, RZ, 0xc0, !PT ;  /* 0x000003802d2c7812 */ /* 0x000fe400078ec0ff */
[----:B------:R-:W-:Y:S02]  /*b340*/  SHF.R.U64 R20, R20, 0x3, RZ ;  /* 0x0000000314147819 */ /* 0x000fe400000012ff */
[----:B------:R-:W-:-:S02]  /*b350*/  IADD3 R37, P0, R4, 0x5000, RZ ;  /* 0x0000500004257810 */ /* 0x000fc40007f1e0ff */
[----:B------:R-:W-:Y:S01]  /*b360*/  LOP3.LUT R20, R20, R21, RZ, 0x3c, !PT ;  /* 0x0000001514147212 */ /* 0x000fe200078e3cff */
[----:B------:R-:W-:Y:S01]  /*b370*/  IMAD.X R21, RZ, RZ, R5, P3 ;  /* 0x000000ffff157224 */ /* 0x000fe200018e0605 */
[----:B------:R-:W-:Y:S02]  /*b380*/  SHF.R.U64 R44, R44, 0x3, RZ ;  /* 0x000000032c2c7819 */ /* 0x000fe400000012ff */
[C---:B------:R-:W-:Y:S02]  /*b390*/  IADD3 R25, P4, R4.reuse, 0x2000, RZ ;  /* 0x0000200004197810 */ /* 0x040fe40007f9e0ff */
[C---:B------:R-:W-:Y:S01]  /*b3a0*/  IADD3 R29, P5, R4.reuse, 0x3000, RZ ;  /* 0x00003000041d7810 */ /* 0x040fe20007fbe0ff */
[----:B------:R-:W-:Y:S01]  /*b3b0*/  IMAD R7, R7, UR8, RZ ;  /* 0x0000000807077c24 */ /* 0x000fe2000f8e02ff */
[C---:B------:R-:W-:Y:S01]  /*b3c0*/  IADD3 R33, P6, R4.reuse, 0x4000, RZ ;  /* 0x0000400004217810 */ /* 0x040fe20007fde0ff */
[----:B------:R-:W5:Y:S01]  /*b3d0*/  LD.E.128 R20, desc[UR38][R20.64] ;  /* 0x0000002614147980 */ /* 0x000f62000c101d00 */
[----:B------:R-:W-:-:S02]  /*b3e0*/  IADD3 R41, P1, R4, 0x6000, RZ ;  /* 0x0000600004297810 */ /* 0x000fc40007f3e0ff */
[----:B------:R-:W-:Y:S02]  /*b3f0*/  LOP3.LUT R36, R37, 0x380, RZ, 0xc0, !PT ;  /* 0x0000038025247812 */ /* 0x000fe400078ec0ff */
[----:B------:R-:W-:Y:S02]  /*b400*/  IADD3 R49, P3, R4, 0x8000, RZ ;  /* 0x0000800004317810 */ /* 0x000fe40007f7e0ff */
[----:B------:R-:W-:Y:S01]  /*b410*/  LOP3.LUT R44, R44, R45, RZ, 0x3c, !PT ;  /* 0x0000002d2c2c7212 */ /* 0x000fe200078e3cff */
[----:B------:R-:W-:Y:S01]  /*b420*/  IMAD.X R45, RZ, RZ, R5, P2 ;  /* 0x000000ffff2d7224 */ /* 0x000fe200010e0605 */
[----:B------:R-:W-:Y:S02]  /*b430*/  LOP3.LUT R24, R25, 0x380, RZ, 0xc0, !PT ;  /* 0x0000038019187812 */ /* 0x000fe400078ec0ff */
[----:B------:R-:W-:Y:S02]  /*b440*/  LOP3.LUT R28, R29, 0x380, RZ, 0xc0, !PT ;  /* 0x000003801d1c7812 */ /* 0x000fe400078ec0ff */
[----:B------:R-:W-:-:S02]  /*b450*/  LOP3.LUT R32, R33, 0x380, RZ, 0xc0, !PT ;  /* 0x0000038021207812 */ /* 0x000fc400078ec0ff */
[----:B------:R-:W-:Y:S01]  /*b460*/  LOP3.LUT R11, R4, 0x380, RZ, 0xc0, !PT ;  /* 0x00000380040b7812 */ /* 0x000fe200078ec0ff */
[----:B------:R-:W-:Y:S01]  /*b470*/  IMAD R7, R8, UR9, R7 ;  /* 0x0000000908077c24 */ /* 0x000fe2000f8e0207 */
[----:B------:R-:W-:Y:S01]  /*b480*/  LOP3.LUT R40, R41, 0x380, RZ, 0xc0, !PT ;  /* 0x0000038029287812 */ /* 0x000fe200078ec0ff */
[----:B------:R-:W5:Y:S01]  /*b490*/  LD.E.128 R44, desc[UR38][R44.64] ;  /* 0x000000262c2c7980 */ /* 0x000f62000c101d00 */
[----:B------:R-:W-:Y:S02]  /*b4a0*/  SHF.R.U64 R36, R36, 0x3, RZ ;  /* 0x0000000324247819 */ /* 0x000fe400000012ff */
[----:B------:R-:W-:Y:S02]  /*b4b0*/  LOP3.LUT R48, R49, 0x380, RZ, 0xc0, !PT ;  /* 0x0000038031307812 */ /* 0x000fe400078ec0ff */
[----:B------:R-:W-:Y:S02]  /*b4c0*/  IADD3 R73, P2, R4, 0xe000, RZ ;  /* 0x0000e00004497810 */ /* 0x000fe40007f5e0ff */
[----:B------:R-:W-:-:S02]  /*b4d0*/  SHF.R.U64 R24, R24, 0x3, RZ ;  /* 0x0000000318187819 */ /* 0x000fc400000012ff */
[----:B------:R-:W-:Y:S02]  /*b4e0*/  SHF.R.U64 R28, R28, 0x3, RZ ;  /* 0x000000031c1c7819 */ /* 0x000fe400000012ff */
[----:B------:R-:W-:Y:S02]  /*b4f0*/  SHF.R.U64 R32, R32, 0x3, RZ ;  /* 0x0000000320207819 */ /* 0x000fe400000012ff */
[----:B------:R-:W-:Y:S02]  /*b500*/  SHF.R.U64 R40, R40, 0x3, RZ ;  /* 0x0000000328287819 */ /* 0x000fe400000012ff */
[----:B------:R-:W-:Y:S01]  /*b510*/  LOP3.LUT R36, R36, R37, RZ, 0x3c, !PT ;  /* 0x0000002524247212 */ /* 0x000fe200078e3cff */
[----:B------:R-:W-:Y:S01]  /*b520*/  IMAD.X R37, RZ, RZ, R5, P0 ;  /* 0x000000ffff257224 */ /* 0x000fe200000e0605 */
[----:B------:R-:W-:Y:S02]  /*b530*/  SHF.R.U64 R48, R48, 0x3, RZ ;  /* 0x0000000330307819 */ /* 0x000fe400000012ff */
[----:B------:R-:W-:-:S02]  /*b540*/  LOP3.LUT R72, R73, 0x380, RZ, 0xc0, !PT ;  /* 0x0000038049487812 */ /* 0x000fc400078ec0ff */
[----:B------:R-:W-:Y:S01]  /*b550*/  IADD3 R65, P0, R4, 0xc000, RZ ;  /* 0x0000c00004417810 */ /* 0x000fe20007f1e0ff */
[----:B------:R-:W5:Y:S01]  /*b560*/  LD.E.128 R36, desc[UR38][R36.64] ;  /* 0x0000002624247980 */ /* 0x000f62000c101d00 */
        /* <DEDUP_REMOVED lines=10> */
[----:B------:R-:W-:Y:S01]  /*b610*/  SHF.R.U64 R72, R72, 0x3, RZ ;  /* 0x0000000348487819 */ /* 0x000fe200000012ff */
[----:B------:R-:W5:Y:S01]  /*b620*/  LD.E.128 R24, desc[UR38][R24.64] ;  /* 0x0000002618187980 */ /* 0x000f62000c101d00 */
[----:B------:R-:W-:-:S02]  /*b630*/  IADD3 R53, P4, R4, 0x9000, RZ ;  /* 0x0000900004357810 */ /* 0x000fc40007f9e0ff */
[C---:B------:R-:W-:Y:S01]  /*b640*/  IADD3 R57, P5, R4.reuse, 0xa000, RZ ;  /* 0x0000a00004397810 */ /* 0x040fe20007fbe0ff */
[----:B------:R-:W5:Y:S01]  /*b650*/  LD.E.128 R28, desc[UR38][R28.64] ;  /* 0x000000261c1c7980 */ /* 0x000f62000c101d00 */
[C---:B------:R-:W-:Y:S02]  /*b660*/  IADD3 R61, P6, R4.reuse, 0xb000, RZ ;  /* 0x0000b000043d7810 */ /* 0x040fe40007fde0ff */
[C---:B------:R-:W-:Y:S01]  /*b670*/  IADD3 R69, P1, R4.reuse, 0xd000, RZ ;  /* 0x0000d00004457810 */ /* 0x040fe20007f3e0ff */
[----:B------:R-:W5:Y:S01]  /*b680*/  LD.E.128 R32, desc[UR38][R32.64] ;  /* 0x0000002620207980 */ /* 0x000f62000c101d00 */
[----:B------:R-:W-:Y:S02]  /*b690*/  LOP3.LUT R64, R65, 0x380, RZ, 0xc0, !PT ;  /* 0x0000038041407812 */ /* 0x000fe400078ec0ff */
[----:B------:R-:W-:Y:S01]  /*b6a0*/  IADD3 R12, P3, R4, 0xf000, RZ ;  /* 0x0000f000040c7810 */ /* 0x000fe20007f7e0ff */
[----:B------:R-:W5:Y:S01]  /*b6b0*/  LD.E.128 R40, desc[UR38][R40.64] ;  /* 0x0000002628287980 */ /* 0x000f62000c101d00 */
[----:B------:R-:W-:Y:S01]  /*b6c0*/  LOP3.LUT R72, R72, R73, RZ, 0x3c, !PT ;  /* 0x0000004948487212 */ /* 0x000fe200078e3cff */
[--C-:B------:R-:W-:Y:S01]  /*b6d0*/  IMAD.X R73, RZ, RZ, R5.reuse, P2 ;  /* 0x000000ffff497224 */ /* 0x100fe200010e0605 */
[----:B------:R-:W-:Y:S01]  /*b6e0*/  LOP3.LUT R52, R53, 0x380, RZ, 0xc0, !PT ;  /* 0x0000038035347812 */ /* 0x000fe200078ec0ff */
[----:B------:R-:W-:Y:S01]  /*b6f0*/  IMAD.X R77, RZ, RZ, R5, P3 ;  /* 0x000000ffff4d7224 */ /* 0x000fe200018e0605 */
[----:B------:R-:W-:Y:S01]  /*b700*/  LOP3.LUT R56, R57, 0x380, RZ, 0xc0, !PT ;  /* 0x0000038039387812 */ /* 0x000fe200078ec0ff */
[----:B------:R-:W5:Y:S01]  /*b710*/  LD.E.128 R48, desc[UR38][R48.64] ;  /* 0x0000002630307980 */ /* 0x000f62000c101d00 */
[----:B------:R-:W-:-:S02]  /*b720*/  LOP3.LUT R60, R61, 0x380, RZ, 0xc0, !PT ;  /* 0x000003803d3c7812 */ /* 0x000fc400078ec0ff */
[----:B------:R-:W-:Y:S01]  /*b730*/  LOP3.LUT R68, R69, 0x380, RZ, 0xc0, !PT ;  /* 0x0000038045447812 */ /* 0x000fe200078ec0ff */
[----:B------:R-:W5:Y:S01]  /*b740*/  LD.E.128 R72, desc[UR38][R72.64] ;  /* 0x0000002648487980 */ /* 0x000f62000c101d00 */
[----:B------:R-:W-:Y:S02]  /*b750*/  SHF.R.U64 R64, R64, 0x3, RZ ;  /* 0x0000000340407819 */ /* 0x000fe400000012ff */
[----:B------:R-:W-:Y:S02]  /*b760*/  SHF.R.U64 R11, R11, 0x3, RZ ;  /* 0x000000030b0b7819 */ /* 0x000fe400000012ff */
[----:B------:R-:W-:Y:S02]  /*b770*/  LOP3.LUT R9, R12, 0x380, RZ, 0xc0, !PT ;  /* 0x000003800c097812 */ /* 0x000fe400078ec0ff */
[----:B--2---:R-:W-:Y:S02]  /*b780*/  ISETP.NE.AND P2, PT, R18, 0x1, PT ;  /* 0x000000011200780c */ /* 0x004fe40003f45270 */
[----:B------:R-:W-:-:S02]  /*b790*/  SHF.R.U64 R52, R52, 0x3, RZ ;  /* 0x0000000334347819 */ /* 0x000fc400000012ff */
[----:B------:R-:W-:Y:S02]  /*b7a0*/  SHF.R.U64 R56, R56, 0x3, RZ ;  /* 0x0000000338387819 */ /* 0x000fe400000012ff */
[----:B------:R-:W-:Y:S02]  /*b7b0*/  SHF.R.U64 R60, R60, 0x3, RZ ;  /* 0x000000033c3c7819 */ /* 0x000fe400000012ff */
[----:B------:R-:W-:Y:S02]  /*b7c0*/  SHF.R.U64 R68, R68, 0x3, RZ ;  /* 0x0000000344447819 */ /* 0x000fe400000012ff */
[----:B------:R-:W-:Y:S01]  /*b7d0*/  LOP3.LUT R64, R64, R65, RZ, 0x3c, !PT ;  /* 0x0000004140407212 */ /* 0x000fe200078e3cff */
[----:B------:R-:W-:Y:S01]  /*b7e0*/  IMAD.X R65, RZ, RZ, R5, P0 ;  /* 0x000000ffff417224 */ /* 0x000fe200000e0605 */
[----:B------:R-:W-:Y:S01]  /*b7f0*/  LOP3.LUT R4, R11, R4, RZ, 0x3c, !PT ;  /* 0x000000040b047212 */ /* 0x000fe200078e3cff */
[----:B------:R-:W0:Y:S01]  /*b800*/  @P2 LDC R81, c[0x0][0xcec] ;  /* 0x00033b00ff512b82 */ /* 0x000e220000000800 */
[----:B------:R-:W-:-:S02]  /*b810*/  SHF.R.U64 R9, R9, 0x3, RZ ;  /* 0x0000000309097819 */ /* 0x000fc400000012ff */
[----:B------:R-:W-:Y:S01]  /*b820*/  ISETP.GE.AND P0, PT, R193, UR10, PT ;  /* 0x0000000ac1007c0c */ /* 0x000fe2000bf06270 */
        /* <DEDUP_REMOVED lines=10> */
[----:B------:R-:W-:Y:S01]  /*b8d0*/  IMAD.WIDE.U32 R8, R8, UR8, RZ ;  /* 0x0000000808087c25 */ /* 0x000fe2000f8e00ff */
[----:B------:R1:W5:Y:S01]  /*b8e0*/  LD.E.128 R12, desc[UR38][R4.64] ;  /* 0x00000026040c7980 */ /* 0x000362000c101d00 */
[----:B------:R-:W-:Y:S01]  /*b8f0*/  ISETP.GE.AND P1, PT, R2, UR10, PT ;  /* 0x0000000a02007c0c */ /* 0x000fe2000bf26270 */
[----:B------:R-:W2:Y:S01]  /*b900*/  @P2 LDC R83, c[0x0][0xcf0] ;  /* 0x00033c00ff532b82 */ /* 0x000ea20000000800 */
[----:B------:R-:W-:Y:S01]  /*b910*/  IMAD.IADD R9, R9, 0x1, R7 ;  /* 0x0000000109097824 */ /* 0x000fe200078e0207 */
[----:B------:R-:W-:Y:S01]  /*b920*/  LOP3.LUT R7, R10, 0xfffffff8, RZ, 0xc0, !PT ;  /* 0xfffffff80a077812 */ /* 0x000fe200078ec0ff */
[----:B------:R-:W-:Y:S01]  /*b930*/  ULDC.64 UR8, c[0x0][0xbe8] ;  /* 0x0002fa0000087ab9 */ /* 0x000fe20000000a00 */
[----:B------:R-:W5:Y:S01]  /*b940*/  LD.E.128 R52, desc[UR38][R52.64] ;  /* 0x0000002634347980 */ /* 0x000f62000c101d00 */
[----:B-1----:R-:W-:-:S03]  /*b950*/  SEL R5, RZ, 0xffffffff, P0 ;  /* 0xffffffffff057807 */ /* 0x002fc60000000000 */
[----:B------:R-:W5:Y:S01]  /*b960*/  LD.E.128 R56, desc[UR38][R56.64] ;  /* 0x0000002638387980 */ /* 0x000f62000c101d00 */
[----:B------:R-:W-:Y:S01]  /*b970*/  ISETP.GE.AND P0, PT, R192, UR10, PT ;  /* 0x0000000ac0007c0c */ /* 0x000fe2000bf06270 */
[----:B------:R-:W-:-:S03]  /*b980*/  IMAD.SHL.U32 R11, R5, 0x2, RZ ;  /* 0x00000002050b7824 */ /* 0x000fc600078e00ff */
[----:B------:R-:W-:Y:S01]  /*b990*/  SEL R5, RZ, 0xffffffff, P0 ;  /* 0xffffffffff057807 */ /* 0x000fe20000000000 */
[----:B------:R-:W5:Y:S01]  /*b9a0*/  LD.E.128 R60, desc[UR38][R60.64] ;  /* 0x000000263c3c7980 */ /* 0x000f62000c101d00 */
[----:B------:R-:W-:Y:S02]  /*b9b0*/  ISETP.GE.AND P0, PT, R191, UR10, PT ;  /* 0x0000000abf007c0c */ /* 0x000fe4000bf06270 */
[----:B------:R-:W-:Y:S01]  /*b9c0*/  SEL R4, RZ, 0x1, P1 ;  /* 0x00000001ff047807 */ /* 0x000fe20000800000 */
[----:B------:R-:W-:Y:S01]  /*b9d0*/  IMAD.IADD R10, R0, 0x1, -R7 ;  /* 0x00000001000a7824 */ /* 0x000fe200078e0a07 */
[----:B------:R-:W-:Y:S01]  /*b9e0*/  SEL R0, RZ, 0xffffffff, P0 ;  /* 0xffffffffff007807 */ /* 0x000fe20000000000 */
[----:B------:R-:W-:Y:S01]  /*b9f0*/  IMAD.SHL.U32 R5, R5, 0x4, RZ ;  /* 0x0000000405057824 */ /* 0x000fe200078e00ff */
[----:B------:R-:W-:Y:S01]  /*ba00*/  LOP3.LUT R4, R11, 0x2, R4, 0xe2, !PT ;  /* 0x000000020b047812 */ /* 0x000fe200078ee204 */
[----:B------:R-:W-:Y:S01]  /*ba10*/  IMAD.WIDE.U32 R8, R188, UR8, R8 ;  /* 0x00000008bc087c25 */ /* 0x000fe2000f8e0008 */
[----:B------:R-:W5:Y:S02]  /*ba20*/  LD.E.128 R68, desc[UR38][R68.64] ;  /* 0x0000002644447980 */ /* 0x000f64000c101d00 */
[----:B------:R-:W-:Y:S01]  /*ba30*/  LOP3.LUT R4, R5, 0x4, R4, 0xe2, !PT ;  /* 0x0000000405047812 */ /* 0x000fe200078ee204 */
[----:B------:R-:W-:Y:S01]  /*ba40*/  IMAD.SHL.U32 R7, R0, 0x8, RZ ;  /* 0x0000000800077824 */ /* 0x000fe200078e00ff */
[----:B------:R-:W-:Y:S01]  /*ba50*/  SHF.R.S32.HI R5, RZ, 0x1f, R187 ;  /* 0x0000001fff057819 */ /* 0x000fe200000114bb */
[----:B------:R-:W-:Y:S01]  /*ba60*/  IMAD.U32 R11, RZ, RZ, UR42 ;  /* 0x0000002aff0b7e24 */ /* 0x000fe2000f8e00ff */
[----:B------:R-:W5:Y:S01]  /*ba70*/  LD.E.128 R76, desc[UR38][R76.64] ;  /* 0x000000264c4c7980 */ /* 0x000f62000c101d00 */
[----:B------:R-:W-:-:S02]  /*ba80*/  IMAD R0, R10, 0x20, R3 ;  /* 0x000000200a007824 */ /* 0x000fc400078e0203 */
[----:B------:R-:W-:Y:S01]  /*ba90*/  IMAD R9, R188, UR9, R9 ;  /* 0x00000009bc097c24 */ /* 0x000fe2000f8e0209 */
[----:B------:R-:W-:Y:S01]  /*baa0*/  ULDC.64 UR8, c[0x0][0xbf0] ;  /* 0x0002fc0000087ab9 */ /* 0x000fe20000000a00 */
[----:B------:R-:W-:Y:S01]  /*bab0*/  IMAD R10, R11, 0x40, R0 ;  /* 0x000000400b0a7824 */ /* 0x000fe200078e0200 */
[----:B------:R-:W-:Y:S01]  /*bac0*/  ISETP.GE.AND P1, PT, R190, UR10, PT ;  /* 0x0000000abe007c0c */ /* 0x000fe2000bf26270 */
[----:B------:R-:W-:Y:S01]  /*bad0*/  IMAD R0, R5, UR8, RZ ;  /* 0x0000000805007c24 */ /* 0x000fe2000f8e02ff */
[----:B------:R-:W-:Y:S01]  /*bae0*/  LOP3.LUT R4, R7, 0x8, R4, 0xe2, !PT ;  /* 0x0000000807047812 */ /* 0x000fe200078ee204 */
[----:B------:R-:W-:Y:S01]  /*baf0*/  @!PT LDS RZ, [RZ] ;  /* 0x00000000fffff984 */ /* 0x000fe20000000800 */
[----:B------:R-:W-:Y:S01]  /*bb00*/  @!PT LDS RZ, [RZ] ;  /* 0x00000000fffff984 */ /* 0x000fe20000000800 */
[----:B------:R-:W-:Y:S01]  /*bb10*/  @!PT LDS RZ, [RZ] ;  /* 0x00000000fffff984 */ /* 0x000fe20000000800 */
[----:B------:R-:W-:Y:S01]  /*bb20*/  @!PT LDS RZ, [RZ] ;  /* 0x00000000fffff984 */ /* 0x000fe20000000800 */
[----:B------:R1:W-:Y:S06]  /*bb30*/  MEMBAR.ALL.CTA ;  /* 0x0000000000007992 */ /* 0x0003ec0000008000 */
[----:B-1----:R-:W1:Y:S01]  /*bb40*/  FENCE.VIEW.ASYNC.S ;  /* 0x00000000000073c6 */ /* 0x002e620000000000 */
[----:B------:R-:W-:Y:S01]  /*bb50*/  SEL R7, RZ, 0xffffffff, P1 ;  /* 0xffffffffff077807 */ /* 0x000fe20000800000 */
[----:B------:R-:W-:Y:S01]  /*bb60*/  IMAD R11, R187, UR9, R0 ;  /* 0x00000009bb0b7c24 */ /* 0x000fe2000f8e0200 */
[----:B------:R-:W-:Y:S01]  /*bb70*/  ISETP.GE.AND P0, PT, R189, UR10, PT ;  /* 0x0000000abd007c0c */ /* 0x000fe2000bf06270 */
[----:B0-----:R-:W-:-:S04]  /*bb80*/  @P2 IMAD.HI.U32 R0, R10, R81, RZ ;  /* 0x000000510a002227 */ /* 0x001fc800078e00ff */
[----:B------:R-:W-:Y:S01]  /*bb90*/  IMAD.SHL.U32 R81, R7, 0x10, RZ ;  /* 0x0000001007517824 */ /* 0x000fe200078e00ff */
[----:B------:R-:W-:Y:S01]  /*bba0*/  SEL R7, RZ, 0xffffffff, P0 ;  /* 0xffffffffff077807 */ /* 0x000fe20000000000 */
[----:B------:R-:W-:Y:S01]  /*bbb0*/  IMAD.MOV.U32 R5, RZ, RZ, R10 ;  /* 0x000000ffff057224 */ /* 0x000fe200078e000a */
[----:B--2---:R-:W-:Y:S02]  /*bbc0*/  @P2 SHF.R.U32.HI R5, RZ, R83, R0 ;  /* 0x00000053ff052219 */ /* 0x004fe40000011600 */
[----:B------:R-:W-:Y:S01]  /*bbd0*/  LOP3.LUT R4, R81, 0x10, R4, 0xe2, !PT ;  /* 0x0000001051047812 */ /* 0x000fe200078ee204 */
[----:B------:R-:W-:Y:S01]  /*bbe0*/  IMAD.SHL.U32 R81, R7, 0x20, RZ ;  /* 0x0000002007517824 */ /* 0x000fe200078e00ff */
[--C-:B------:R-:W-:Y:S01]  /*bbf0*/  SHF.R.S32.HI R0, RZ, 0x1f, R5.reuse ;  /* 0x0000001fff007819 */ /* 0x100fe20000011405 */
[----:B------:R-:W-:Y:S02]  /*bc00*/  IMAD.MOV R7, RZ, RZ, -R5 ;  /* 0x000000ffff077224 */ /* 0x000fe400078e0a05 */
[----:B------:R-:W-:Y:S01]  /*bc10*/  IMAD.WIDE.U32 R8, R187, UR8, R8 ;  /* 0x00000008bb087c25 */ /* 0x000fe2000f8e0008 */
[----:B------:R-:W-:-:S03]  /*bc20*/  ULDC.64 UR8, c[0x0][0xbe0] ;  /* 0x0002f80000087ab9 */ /* 0x000fc60000000a00 */
[----:B------:R-:W-:Y:S02]  /*bc30*/  IMAD R0, R0, UR8, RZ ;  /* 0x0000000800007c24 */ /* 0x000fe4000f8e02ff */
[----:B------:R-:W-:Y:S02]  /*bc40*/  IMAD R7, R18, R7, R10 ;  /* 0x0000000712077224 */ /* 0x000fe400078e020a */
[----:B------:R-:W-:Y:S01]  /*bc50*/  IMAD.IADD R9, R9, 0x1, R11 ;  /* 0x0000000109097824 */ /* 0x000fe200078e020b */
[----:B------:R-:W-:Y:S01]  /*bc60*/  ISETP.GE.AND P0, PT, R229, UR10, PT ;  /* 0x0000000ae5007c0c */ /* 0x000fe2000bf06270 */
[C---:B------:R-:W-:Y:S01]  /*bc70*/  IMAD R11, R5.reuse, UR9, R0 ;  /* 0x00000009050b7c24 */ /* 0x040fe2000f8e0200 */
[----:B------:R-:W-:Y:S01]  /*bc80*/  SHF.R.S32.HI R0, RZ, 0x1f, R7 ;  /* 0x0000001fff007819 */ /* 0x000fe20000011407 */
[----:B------:R-:W-:Y:S01]  /*bc90*/  IMAD.WIDE.U32 R8, R5, UR8, R8 ;  /* 0x0000000805087c25 */ /* 0x000fe2000f8e0008 */
[----:B------:R-:W-:Y:S01]  /*bca0*/  ULDC.64 UR8, c[0x0][0xbd8] ;  /* 0x0002f60000087ab9 */ /* 0x000fe20000000a00 */
[----:B------:R-:W-:-:S02]  /*bcb0*/  LOP3.LUT R4, R81, 0x20, R4, 0xe2, !PT ;  /* 0x0000002051047812 */ /* 0x000fc400078ee204 */
[----:B------:R-:W-:Y:S01]  /*bcc0*/  IMAD.U32 R80, RZ, RZ, UR42 ;  /* 0x0000002aff507e24 */ /* 0x000fe2000f8e00ff */
[----:B------:R-:W-:Y:S01]  /*bcd0*/  SEL R5, RZ, 0x40, P0 ;  /* 0x00000040ff057807 */ /* 0x000fe20000000000 */
[----:B------:R-:W-:Y:S01]  /*bce0*/  IMAD.IADD R9, R9, 0x1, R11 ;  /* 0x0000000109097824 */ /* 0x000fe200078e020b */
[----:B------:R-:W-:Y:S01]  /*bcf0*/  ISETP.GE.AND P0, PT, R228, UR10, PT ;  /* 0x0000000ae4007c0c */ /* 0x000fe2000bf06270 */
[----:B------:R-:W-:Y:S02]  /*bd00*/  IMAD R10, R0, UR8, RZ ;  /* 0x00000008000a7c24 */ /* 0x000fe4000f8e02ff */
        /* <DEDUP_REMOVED lines=13> */
[----:B-1----:R0:W1:Y:S01]  /*bde0*/  SHFL.IDX PT, R4, R18, RZ, 0x181f ;  /* 0x00181fff12047589 */ /* 0x00206200000e0000 */
[----:B------:R-:W-:Y:S02]  /*bdf0*/  BSSY B1, `(.L_x_1088) ;  /* 0x000002b000017945 */ /* 0x000fe40003800000 */
[----:B------:R-:W-:Y:S01]  /*be00*/  SYNCS.ARRIVE.TRANS64.RED.A1T0 RZ, [UR7], RZ ;  /* 0x000000ffffff79a7 */ /* 0x000fe20008100407 */
[----:B------:R0:W2:Y:S01]  /*be10*/  SHFL.IDX PT, R5, R80, RZ, 0x181f ;  /* 0x00181fff50057589 */ /* 0x0000a200000e0000 */
[----:B------:R-:W-:Y:S02]  /*be20*/  LOP3.LUT R3, R0, R3, RZ, 0xfc, !PT ;  /* 0x0000000300037212 */ /* 0x000fe400078efcff */
[----:B------:R-:W-:Y:S01]  /*be30*/  SHF.R.S32.HI R152, RZ, 0x1f, R193 ;  /* 0x0000001fff987819 */ /* 0x000fe200000114c1 */
        /* <DEDUP_REMOVED lines=8> */
[----:B-1----:R-:W-:Y:S01]  /*bec0*/  @!P1 LEA R8, P2, R193, R4, 0x1 ;  /* 0x00000004c1089211 */ /* 0x002fe200078408ff */
[----:B--2---:R-:W-:-:S03]  /*bed0*/  @!P0 IMAD.WIDE R10, R2, 0x2, R4 ;  /* 0x00000002020a8825 */ /* 0x004fc600078e0204 */
[----:B------:R-:W-:Y:S02]  /*bee0*/  @!P1 LEA.HI.X R9, R193, R5, R152, 0x1, P2 ;  /* 0x00000005c1099211 */ /* 0x000fe400010f0c98 */
[----:B------:R-:W-:Y:S01]  /*bef0*/  ISETP.GE.AND P2, PT, R190, UR10, PT ;  /* 0x0000000abe007c0c */ /* 0x000fe2000bf46270 */
[----:B-----5:R1:W-:Y:S01]  /*bf00*/  @!P0 ST.E.128 desc[UR38][R10.64], R12 ;  /* 0x0000000c0a008985 */ /* 0x0203e2000c101d26 */
[----:B------:R-:W-:-:S03]  /*bf10*/  LOP3.LUT P0, RZ, R0, 0x40, RZ, 0xc0, !PT ;  /* 0x0000004000ff7812 */ /* 0x000fc6000780c0ff */
[----:B------:R2:W-:Y:S01]  /*bf20*/  @!P1 ST.E.128 desc[UR38][R8.64], R24 ;  /* 0x0000001808009985 */ /* 0x0005e2000c101d26 */
[----:B------:R-:W-:Y:S02]  /*bf30*/  ISETP.GE.AND P1, PT, R189, UR10, PT ;  /* 0x0000000abd007c0c */ /* 0x000fe4000bf26270 */
[CC--:B-1----:R-:W-:Y:S02]  /*bf40*/  @!P3 LEA R14, P6, R191.reuse, R4.reuse, 0x1 ;  /* 0x00000004bf0eb211 */ /* 0x0c2fe400078c08ff */
[CC--:B--2---:R-:W-:Y:S02]  /*bf50*/  @!P4 LEA R24, P5, R192.reuse, R4.reuse, 0x1 ;  /* 0x00000004c018c211 */ /* 0x0c4fe400078a08ff */
[-C--:B------:R-:W-:Y:S02]  /*bf60*/  @!P3 LEA.HI.X R15, R191, R5.reuse, R83, 0x1, P6 ;  /* 0x00000005bf0fb211 */ /* 0x080fe400030f0c53 */
[----:B------:R-:W-:Y:S02]  /*bf70*/  @!P4 LEA.HI.X R25, R192, R5, R7, 0x1, P5 ;  /* 0x00000005c019c211 */ /* 0x000fe400028f0c07 */
[----:B------:R-:W-:-:S02]  /*bf80*/  @!P2 LEA R12, P5, R190, R4, 0x1 ;  /* 0x00000004be0ca211 */ /* 0x000fc400078a08ff */
[----:B------:R-:W-:Y:S01]  /*bf90*/  LOP3.LUT P6, RZ, R3, 0x80, RZ, 0xc0, !PT ;  /* 0x0000008003ff7812 */ /* 0x000fe200078cc0ff */
[----:B------:R3:W-:Y:S01]  /*bfa0*/  @!P4 ST.E.128 desc[UR38][R24.64], R32 ;  /* 0x000000201800c985 */ /* 0x0007e2000c101d26 */
[-C--:B------:R-:W-:Y:S02]  /*bfb0*/  @!P2 LEA.HI.X R13, R190, R5.reuse, R85, 0x1, P5 ;  /* 0x00000005be0da211 */ /* 0x080fe400028f0c55 */
[----:B------:R-:W-:Y:S01]  /*bfc0*/  SHF.R.S32.HI R7, RZ, 0x1f, R189 ;  /* 0x0000001fff077819 */ /* 0x000fe200000114bd */
[----:B------:R3:W-:Y:S01]  /*bfd0*/  @!P3 ST.E.128 desc[UR38][R14.64], R40 ;  /* 0x000000280e00b985 */ /* 0x0007e2000c101d26 */
[C---:B------:R-:W-:Y:S02]  /*bfe0*/  @!P1 LEA R10, P5, R189.reuse, R4, 0x1 ;  /* 0x00000004bd0a9211 */ /* 0x040fe400078a08ff */
[----:B------:R-:W-:Y:S01]  /*bff0*/  SHF.R.S32.HI R9, RZ, 0x1f, R229 ;  /* 0x0000001fff097819 */ /* 0x000fe200000114e5 */
[----:B------:R3:W-:Y:S01]  /*c000*/  @!P2 ST.E.128 desc[UR38][R12.64], R48 ;  /* 0x000000300c00a985 */ /* 0x0007e2000c101d26 */
[----:B------:R-:W-:-:S02]  /*c010*/  @!P1 LEA.HI.X R11, R189, R5, R7, 0x1, P5 ;  /* 0x00000005bd0b9211 */ /* 0x000fc400028f0c07 */
[CC--:B------:R-:W-:Y:S02]  /*c020*/  @P0 LEA R8, P5, R229.reuse, R4.reuse, 0x1 ;  /* 0x00000004e5080211 */ /* 0x0c0fe400078a08ff */
[----:B------:R-:W-:Y:S01]  /*c030*/  SHF.R.S32.HI R7, RZ, 0x1f, R228 ;  /* 0x0000001fff077819 */ /* 0x000fe200000114e4 */
[----:B------:R3:W-:Y:S01]  /*c040*/  @!P1 ST.E.128 desc[UR38][R10.64], R56 ;  /* 0x000000380a009985 */ /* 0x0007e2000c101d26 */
[----:B------:R-:W-:Y:S02]  /*c050*/  @P0 LEA.HI.X R9, R229, R5, R9, 0x1, P5 ;  /* 0x00000005e5090211 */ /* 0x000fe400028f0c09 */
[----:B------:R-:W-:-:S03]  /*c060*/  @P6 LEA R4, P5, R228, R4, 0x1 ;  /* 0x00000004e4046211 */ /* 0x000fc600078a08ff */
[----:B------:R3:W-:Y:S01]  /*c070*/  @P0 ST.E.128 desc[UR38][R8.64], R64 ;  /* 0x0000004008000985 */ /* 0x0007e2000c101d26 */
[----:B------:R-:W-:-:S05]  /*c080*/  @P6 LEA.HI.X R5, R228, R5, R7, 0x1, P5 ;  /* 0x00000005e4056211 */ /* 0x000fca00028f0c07 */
[----:B------:R3:W-:Y:S04]  /*c090*/  @P6 ST.E.128 desc[UR38][R4.64], R72 ;  /* 0x0000004804006985 */ /* 0x0007e8000c101d26 */
.L_x_1089:
[----:B------:R-:W-:Y:S05]  /*c0a0*/  BSYNC B1 ;  /* 0x0000000000017941 */ /* 0x000fea0003800000 */
.L_x_1088:
[----:B------:R-:W-:Y:S01]  /*c0b0*/  VIADD R7, R81, 0x20 ;  /* 0x0000002051077836 */ /* 0x000fe20000000000 */
[----:B--23--:R2:W3:Y:S04]  /*c0c0*/  SHFL.IDX PT, R5, R80, 0x1, 0x181f ;  /* 0x00381f0050057f89 */ /* 0x00c4e800000e0000 */
[----:B------:R-:W-:Y:S01]  /*c0d0*/  ISETP.GE.AND P0, PT, R7, R82, PT ;  /* 0x000000520700720c */ /* 0x000fe20003f06270 */
[----:B-1----:R2:W1:-:S12]  /*c0e0*/  SHFL.IDX PT, R4, R18, 0x1, 0x181f ;  /* 0x00381f0012047f89 */ /* 0x00245800000e0000 */
[----:B--2---:R-:W-:Y:S05]  /*c0f0*/  @P0 BRA `(.L_x_1090) ;  /* 0x0000002400cc0947 */ /* 0x004fea0003800000 */
[----:B------:R-:W-:Y:S02]  /*c100*/  ISETP.GE.AND P0, PT, R193, UR10, PT ;  /* 0x0000000ac1007c0c */ /* 0x000fe4000bf06270 */
[----:B------:R-:W-:Y:S02]  /*c110*/  ISETP.GE.AND P5, PT, R2, UR10, PT ;  /* 0x0000000a02007c0c */ /* 0x000fe4000bfa6270 */
[----:B------:R-:W-:Y:S02]  /*c120*/  ISETP.GE.AND P2, PT, R192, UR10, PT ;  /* 0x0000000ac0007c0c */ /* 0x000fe4000bf46270 */
[----:B------:R-:W-:Y:S02]  /*c130*/  ISETP.GE.AND P1, PT, R191, UR10, PT ;  /* 0x0000000abf007c0c */ /* 0x000fe4000bf26270 */
[----:B------:R-:W-:Y:S02]  /*c140*/  ISETP.GE.AND P3, PT, R190, UR10, PT ;  /* 0x0000000abe007c0c */ /* 0x000fe4000bf66270 */
[----:B------:R-:W-:-:S02]  /*c150*/  SHF.R.S32.HI R7, RZ, 0x1f, R192 ;  /* 0x0000001fff077819 */ /* 0x000fc400000114c0 */
[----:B-----5:R-:W-:Y:S02]  /*c160*/  SHF.R.S32.HI R15, RZ, 0x1f, R191 ;  /* 0x0000001fff0f7819 */ /* 0x020fe400000114bf */
[C---:B-1----:R-:W-:Y:S01]  /*c170*/  @!P0 LEA R10, P4, R193.reuse, R4, 0x1 ;  /* 0x00000004c10a8211 */ /* 0x042fe200078808ff */
[----:B---3--:R-:W-:Y:S01]  /*c180*/  @!P5 IMAD.WIDE R8, R2, 0x2, R4 ;  /* 0x000000020208d825 */ /* 0x008fe200078e0204 */
[----:B0-----:R-:W-:Y:S02]  /*c190*/  SHF.R.S32.HI R18, RZ, 0x1f, R229 ;  /* 0x0000001fff127819 */ /* 0x001fe400000114e5 */
        /* <DEDUP_REMOVED lines=8> */
[-C--:B------:R-:W-:Y:S02]  /*c220*/  @!P1 LEA R14, P6, R191, R4.reuse, 0x1 ;  /* 0x00000004bf0e9211 */ /* 0x080fe400078c08ff */
        /* <DEDUP_REMOVED lines=20> */
.L_x_1087:
[----:B------:R-:W2:Y:S01]  /*c370*/  LDL R5, [R1+0x68] ;  /* 0x0000680001057983 */ /* 0x000ea20000100800 */
[----:B------:R-:W-:Y:S01]  /*c380*/  ULDC.64 UR8, c[0x0][0xc08] ;  /* 0x0003020000087ab9 */ /* 0x000fe20000000a00 */
[----:B------:R-:W-:Y:S01]  /*c390*/  SHF.R.S32.HI R0, RZ, 0x1f, R187 ;  /* 0x0000001fff007819 */ /* 0x000fe200000114bb */
[----:B------:R-:W-:Y:S01]  /*c3a0*/  IMAD R7, R7, UR8, RZ ;  /* 0x0000000807077c24 */ /* 0x000fe2000f8e02ff */
[----:B------:R-:W-:Y:S01]  /*c3b0*/  ULDC.64 UR10, c[0x0][0xc40] ;  /* 0x00031000000a7ab9 */ /* 0x000fe20000000a00 */
[----:B------:R-:W-:Y:S01]  /*c3c0*/  IMAD.U32 R4, RZ, RZ, UR42 ;  /* 0x0000002aff047e24 */ /* 0x000fe2000f8e00ff */
[----:B------:R-:W-:Y:S01]  /*c3d0*/  BSSY B1, `(.L_x_1091) ;  /* 0x00000cc000017945 */ /* 0x000fe20003800000 */
[C---:B------:R-:W-:Y:S01]  /*c3e0*/  IMAD R7, R8.reuse, UR9, R7 ;  /* 0x0000000908077c24 */ /* 0x040fe2000f8e0207 */
[----:B------:R-:W-:Y:S01]  /*c3f0*/  SHF.R.S32.HI R23, RZ, 0x1f, R202 ;  /* 0x0000001fff177819 */ /* 0x000fe200000114ca */
[----:B------:R-:W-:Y:S01]  /*c400*/  IMAD.WIDE.U32 R8, R8, UR8, RZ ;  /* 0x0000000808087c25 */ /* 0x000fe2000f8e00ff */
[----:B------:R-:W-:Y:S01]  /*c410*/  ULDC.64 UR8, c[0x0][0xc38] ;  /* 0x00030e0000087ab9 */ /* 0x000fe20000000a00 */
[----:B0-----:R-:W-:-:S02]  /*c420*/  SHF.R.S32.HI R152, RZ, 0x1f, R203 ;  /* 0x0000001fff987819 */ /* 0x001fc400000114cb */
[----:B------:R-:W-:Y:S01]  /*c430*/  IMAD.IADD R9, R9, 0x1, R7 ;  /* 0x0000000109097824 */ /* 0x000fe200078e0207 */
[----:B------:R-:W-:Y:S01]  /*c440*/  SHF.R.S32.HI R153, RZ, 0x1f, R204 ;  /* 0x0000001fff997819 */ /* 0x000fe200000114cc */
[----:B------:R-:W-:Y:S01]  /*c450*/  IMAD R0, R0, UR10, RZ ;  /* 0x0000000a00007c24 */ /* 0x000fe2000f8e02ff */
[----:B------:R-:W-:Y:S01]  /*c460*/  SHF.R.S32.HI R154, RZ, 0x1f, R205 ;  /* 0x0000001fff9a7819 */ /* 0x000fe200000114cd */
[C---:B------:R-:W-:Y:S01]  /*c470*/  IMAD.WIDE.U32 R8, R188.reuse, UR8, R8 ;  /* 0x00000008bc087c25 */ /* 0x040fe2000f8e0008 */
[----:B------:R-:W-:Y:S01]  /*c480*/  ULDC UR8, c[0x0][0xce8] ;  /* 0x00033a0000087ab9 */ /* 0x000fe20000000800 */
[----:B------:R-:W-:Y:S01]  /*c490*/  SHF.R.S32.HI R155, RZ, 0x1f, R206 ;  /* 0x0000001fff9b7819 */ /* 0x000fe200000114ce */
[----:B------:R-:W-:Y:S01]  /*c4a0*/  UISETP.NE.AND UP0, UPT, UR8, 0x1, UPT ;  /* 0x000000010800788c */ /* 0x000fe2000bf05270 */
[----:B------:R-:W-:Y:S01]  /*c4b0*/  IMAD R9, R188, UR9, R9 ;  /* 0x00000009bc097c24 */ /* 0x000fe2000f8e0209 */
[----:B------:R-:W-:Y:S01]  /*c4c0*/  UIMAD UR6, UR6, UR8, URZ ;  /* 0x00000008060672a4 */ /* 0x000fe2000f8e023f */
[C---:B------:R-:W-:Y:S01]  /*c4d0*/  IMAD R3, R187.reuse, UR11, R0 ;  /* 0x0000000bbb037c24 */ /* 0x040fe2000f8e0200 */
[----:B------:R-:W-:Y:S01]  /*c4e0*/  SHF.R.S32.HI R156, RZ, 0x1f, R207 ;  /* 0x0000001fff9c7819 */ /* 0x000fe200000114cf */
[----:B------:R-:W-:Y:S01]  /*c4f0*/  IMAD.WIDE.U32 R8, R187, UR10, R8 ;  /* 0x0000000abb087c25 */ /* 0x000fe2000f8e0008 */
[----:B------:R-:W-:Y:S01]  /*c500*/  PLOP3.LUT P0, PT, PT, PT, UP0, 0x80, 0x0 ;  /* 0x000000000000781c */ /* 0x000fe20003f0f008 */
[----:B------:R-:W-:Y:S01]  /*c510*/  ULDC.64 UR10, c[0x0][0xc48] ;  /* 0x00031200000a7ab9 */ /* 0x000fe20000000a00 */
[----:B------:R-:W-:Y:S01]  /*c520*/  SHF.R.S32.HI R157, RZ, 0x1f, R208 ;  /* 0x0000001fff9d7819 */ /* 0x000fe200000114d0 */
[----:B------:R-:W-:Y:S01]  /*c530*/  IMAD.IADD R9, R9, 0x1, R3 ;  /* 0x0000000109097824 */ /* 0x000fe200078e0203 */
[----:B------:R-:W-:Y:S01]  /*c540*/  SHF.R.S32.HI R158, RZ, 0x1f, R209 ;  /* 0x0000001fff9e7819 */ /* 0x000fe200000114d1 */
[----:B------:R-:W-:Y:S01]  /*c550*/  @UP0 ULDC UR7, c[0x0][0xcec] ;  /* 0x00033b0000070ab9 */ /* 0x000fe20000000800 */
[----:B------:R-:W-:Y:S01]  /*c560*/  SHF.R.S32.HI R159, RZ, 0x1f, R210 ;  /* 0x0000001fff9f7819 */ /* 0x000fe200000114d2 */
[----:B------:R-:W-:Y:S01]  /*c570*/  IMAD.WIDE.U32 R8, R194, UR10, R8 ;  /* 0x0000000ac2087c25 */ /* 0x000fe2000f8e0008 */
[----:B------:R-:W-:-:S02]  /*c580*/  SHF.R.S32.HI R160, RZ, 0x1f, R211 ;  /* 0x0000001fffa07819 */ /* 0x000fc400000114d3 */
[----:B------:R-:W-:Y:S01]  /*c590*/  SHF.R.S32.HI R161, RZ, 0x1f, R212 ;  /* 0x0000001fffa17819 */ /* 0x000fe200000114d4 */
[----:B------:R-:W-:Y:S01]  /*c5a0*/  IMAD R9, R194, UR11, R9 ;  /* 0x0000000bc2097c24 */ /* 0x000fe2000f8e0209 */
[----:B------:R-:W-:Y:S01]  /*c5b0*/  ULDC.64 UR10, c[0x0][0xc30] ;  /* 0x00030c00000a7ab9 */ /* 0x000fe20000000a00 */
[----:B------:R-:W-:Y:S02]  /*c5c0*/  SHF.R.S32.HI R162, RZ, 0x1f, R213 ;  /* 0x0000001fffa27819 */ /* 0x000fe400000114d5 */
[----:B------:R-:W-:Y:S02]  /*c5d0*/  SHF.R.S32.HI R163, RZ, 0x1f, R214 ;  /* 0x0000001fffa37819 */ /* 0x000fe400000114d6 */
[----:B------:R-:W-:Y:S02]  /*c5e0*/  SHF.R.S32.HI R164, RZ, 0x1f, R215 ;  /* 0x0000001fffa47819 */ /* 0x000fe400000114d7 */
[----:B------:R-:W-:Y:S02]  /*c5f0*/  SHF.R.S32.HI R165, RZ, 0x1f, R216 ;  /* 0x0000001fffa57819 */ /* 0x000fe400000114d8 */
[----:B------:R-:W-:-:S02]  /*c600*/  SHF.R.S32.HI R166, RZ, 0x1f, R217 ;  /* 0x0000001fffa67819 */ /* 0x000fc400000114d9 */
[----:B------:R-:W-:Y:S02]  /*c610*/  SHF.R.S32.HI R167, RZ, 0x1f, R218 ;  /* 0x0000001fffa77819 */ /* 0x000fe400000114da */
[----:B------:R-:W-:Y:S02]  /*c620*/  SHF.R.S32.HI R168, RZ, 0x1f, R219 ;  /* 0x0000001fffa87819 */ /* 0x000fe400000114db */
[----:B------:R-:W-:Y:S02]  /*c630*/  SHF.R.S32.HI R169, RZ, 0x1f, R221 ;  /* 0x0000001fffa97819 */ /* 0x000fe400000114dd */
[----:B------:R-:W-:Y:S02]  /*c640*/  SHF.R.S32.HI R170, RZ, 0x1f, R222 ;  /* 0x0000001fffaa7819 */ /* 0x000fe400000114de */
[----:B------:R-:W-:Y:S02]  /*c650*/  SHF.R.S32.HI R171, RZ, 0x1f, R223 ;  /* 0x0000001fffab7819 */ /* 0x000fe400000114df */
[----:B------:R-:W-:-:S02]  /*c660*/  SHF.R.S32.HI R14, RZ, 0x1f, R224 ;  /* 0x0000001fff0e7819 */ /* 0x000fc400000114e0 */
[----:B------:R-:W-:Y:S02]  /*c670*/  SHF.R.S32.HI R15, RZ, 0x1f, R225 ;  /* 0x0000001fff0f7819 */ /* 0x000fe400000114e1 */
[----:B------:R-:W-:Y:S02]  /*c680*/  SHF.R.S32.HI R20, RZ, 0x1f, R226 ;  /* 0x0000001fff147819 */ /* 0x000fe400000114e2 */
[----:B------:R-:W-:Y:S01]  /*c690*/  SHF.R.S32.HI R21, RZ, 0x1f, R17 ;  /* 0x0000001fff157819 */ /* 0x000fe20000011411 */
[----:B--2---:R-:W-:-:S04]  /*c6a0*/  IMAD R4, R4, 0x40, R5 ;  /* 0x0000004004047824 */ /* 0x004fc800078e0205 */
[----:B------:R-:W-:Y:S01]  /*c6b0*/  @P0 IMAD.HI.U32 R0, R4, UR7, RZ ;  /* 0x0000000704000c27 */ /* 0x000fe2000f8e00ff */
[----:B------:R-:W-:-:S03]  /*c6c0*/  @UP0 ULDC UR7, c[0x0][0xcf0] ;  /* 0x00033c0000070ab9 */ /* 0x000fc60000000800 */
        /* <DEDUP_REMOVED lines=8> */
[----:B------:R-:W-:Y:S01]  /*c750*/  IMAD R5, R5, UR8, R4 ;  /* 0x0000000805057c24 */ /* 0x000fe2000f8e0204 */
[----:B------:R-:W-:Y:S01]  /*c760*/  ULDC.64 UR8, c[0x0][0xc00] ;  /* 0x0003000000087ab9 */ /* 0x000fe20000000a00 */
[----:B------:R-:W-:Y:S01]  /*c770*/  IMAD R7, R3, UR11, R0 ;  /* 0x0000000b03077c24 */ /* 0x000fe2000f8e0200 */
[----:B------:R-:W-:Y:S01]  /*c780*/  ULDC.64 UR10, c[0x0][0xc28] ;  /* 0x00030a00000a7ab9 */ /* 0x000fe20000000a00 */
[----:B------:R-:W-:Y:S01]  /*c790*/  IMAD.U32 R3, RZ, RZ, UR42 ;  /* 0x0000002aff037e24 */ /* 0x000fe2000f8e00ff */
[----:B------:R-:W-:Y:S01]  /*c7a0*/  SHF.R.S32.HI R0, RZ, 0x1f, R5 ;  /* 0x0000001fff007819 */ /* 0x000fe20000011405 */
[----:B------:R-:W-:Y:S01]  /*c7b0*/  IMAD.IADD R9, R9, 0x1, R7 ;  /* 0x0000000109097824 */ /* 0x000fe200078e0207 */
[----:B------:R-:W-:Y:S03]  /*c7c0*/  SYNCS.ARRIVE.TRANS64.RED.A1T0 RZ, [UR7], RZ ;  /* 0x000000ffffff79a7 */ /* 0x000fe60008100407 */
[----:B------:R-:W-:-:S02]  /*c7d0*/  IMAD R0, R0, UR10, RZ ;  /* 0x0000000a00007c24 */ /* 0x000fc4000f8e02ff */
[----:B------:R-:W-:-:S04]  /*c7e0*/  IMAD.WIDE.U32 R8, R5, UR10, R8 ;  /* 0x0000000a05087c25 */ /* 0x000fc8000f8e0008 */
[----:B------:R-:W-:Y:S02]  /*c7f0*/  IMAD R7, R5, UR11, R0 ;  /* 0x0000000b05077c24 */ /* 0x000fe4000f8e0200 */
[----:B------:R-:W-:Y:S01]  /*c800*/  IMAD R0, R3, 0x40, R16 ;  /* 0x0000004003007824 */ /* 0x000fe200078e0210 */
[----:B------:R-:W-:Y:S01]  /*c810*/  LEA R3, P1, R8, UR8, 0x2 ;  /* 0x0000000808037c11 */ /* 0x000fe2000f8210ff */
[----:B------:R-:W-:-:S03]  /*c820*/  IMAD.IADD R7, R9, 0x1, R7 ;  /* 0x0000000109077824 */ /* 0x000fc600078e0207 */
[----:B------:R-:W-:Y:S01]  /*c830*/  ISETP.GE.AND P0, PT, R0, UR6, PT ;  /* 0x0000000600007c0c */ /* 0x000fe2000bf06270 */
[----:B------:R0:W1:Y:S01]  /*c840*/  SHFL.IDX PT, R12, R3, RZ, 0x1c1f ;  /* 0x001c1fff030c7589 */ /* 0x00006200000e0000 */
[----:B------:R-:W-:-:S05]  /*c850*/  LEA.HI.X R7, R8, UR9, R7, 0x2, P1 ;  /* 0x0000000908077c11 */ /* 0x000fca00088f1407 */
[----:B------:R0:W2:Y:S06]  /*c860*/  SHFL.IDX PT, R13, R7, RZ, 0x1c1f ;  /* 0x001c1fff070d7589 */ /* 0x0000ac00000e0000 */
[----:B------:R-:W-:Y:S05]  /*c870*/  @P0 BRA `(.L_x_1092) ;  /* 0x0000000800040947 */ /* 0x000fea0003800000 */
[----:B------:R-:W-:Y:S02]  /*c880*/  ULDC UR7, c[0x0][0xbc8] ;  /* 0x0002f20000077ab9 */ /* 0x000fe40000000800 */
[----:B------:R-:W-:Y:S02]  /*c890*/  ISETP.GE.AND P0, PT, R17, UR7, PT ;  /* 0x0000000711007c0c */ /* 0x000fe4000bf06270 */
[----:B------:R-:W-:Y:S02]  /*c8a0*/  ISETP.GE.AND P1, PT, R226, UR7, PT ;  /* 0x00000007e2007c0c */ /* 0x000fe4000bf26270 */
[----:B------:R-:W-:Y:S02]  /*c8b0*/  ISETP.GE.AND P3, PT, R224, UR7, PT ;  /* 0x00000007e0007c0c */ /* 0x000fe4000bf66270 */
[----:B------:R-:W-:-:S07]  /*c8c0*/  ISETP.GE.AND P4, PT, R223, UR7, PT ;  /* 0x00000007df007c0c */ /* 0x000fce000bf86270 */
[----:B-1----:R-:W-:-:S04]  /*c8d0*/  @!P0 LEA R4, P2, R17, R12, 0x2 ;  /* 0x0000000c11048211 */ /* 0x002fc800078410ff */
[----:B--2---:R-:W-:Y:S02]  /*c8e0*/  @!P0 LEA.HI.X R5, R17, R13, R21, 0x2, P2 ;  /* 0x0000000d11058211 */ /* 0x004fe400010f1415 */
[----:B------:R-:W-:-:S03]  /*c8f0*/  @!P4 LEA R8, P6, R223, R12, 0x2 ;  /* 0x0000000cdf08c211 */ /* 0x000fc600078c10ff */
[----:B------:R1:W-:Y:S01]  /*c900*/  @!P0 ST.E.64 desc[UR38][R4.64], R24 ;  /* 0x0000001804008985 */ /* 0x0003e2000c101b26 */
[----:B------:R-:W-:Y:S02]  /*c910*/  ISETP.GE.AND P0, PT, R225, UR7, PT ;  /* 0x00000007e1007c0c */ /* 0x000fe4000bf06270 */
[----:B------:R-:W-:Y:S02]  /*c920*/  @!P4 LEA.HI.X R9, R223, R13, R171, 0x2, P6 ;  /* 0x0000000ddf09c211 */ /* 0x000fe400030f14ab */
[----:B-1----:R-:W-:-:S04]  /*c930*/  @!P1 LEA R4, P2, R226, R12, 0x2 ;  /* 0x0000000ce2049211 */ /* 0x002fc800078410ff */
[----:B------:R-:W-:Y:S02]  /*c940*/  @!P1 LEA.HI.X R5, R226, R13, R20, 0x2, P2 ;  /* 0x0000000de2059211 */ /* 0x000fe400010f1414 */
[----:B------:R-:W-:-:S03]  /*c950*/  ISETP.GE.AND P2, PT, R219, UR7, PT ;  /* 0x00000007db007c0c */ /* 0x000fc6000bf46270 */
[----:B------:R1:W-:Y:S10]  /*c960*/  @!P1 ST.E.64 desc[UR38][R4.64], R28 ;  /* 0x0000001c04009985 */ /* 0x0003f4000c101b26 */
[----:B------:R-:W-:-:S02]  /*c970*/  @!P2 LEA R10, P6, R219, R12, 0x2 ;  /* 0x0000000cdb0aa211 */ /* 0x000fc400078c10ff */
[----:B-1----:R-:W-:Y:S02]  /*c980*/  @!P0 LEA R4, P1, R225, R12, 0x2 ;  /* 0x0000000ce1048211 */ /* 0x002fe400078210ff */
[-C--:B------:R-:W-:Y:S02]  /*c990*/  @!P2 LEA.HI.X R11, R219, R13.reuse, R168, 0x2, P6 ;  /* 0x0000000ddb0ba211 */ /* 0x080fe400030f14a8 */
[----:B------:R-:W-:Y:S02]  /*c9a0*/  @!P0 LEA.HI.X R5, R225, R13, R15, 0x2, P1 ;  /* 0x0000000de1058211 */ /* 0x000fe400008f140f */
[----:B------:R-:W-:-:S03]  /*c9b0*/  ISETP.GE.AND P1, PT, R221, UR7, PT ;  /* 0x00000007dd007c0c */ /* 0x000fc6000bf26270 */
[----:B------:R1:W-:Y:S01]  /*c9c0*/  @!P0 ST.E.64 desc[UR38][R4.64], R32 ;  /* 0x0000002004008985 */ /* 0x0003e2000c101b26 */
[----:B------:R-:W-:Y:S02]  /*c9d0*/  ISETP.GE.AND P0, PT, R222, UR7, PT ;  /* 0x00000007de007c0c */ /* 0x000fe4000bf06270 */
[----:B-1----:R-:W-:-:S04]  /*c9e0*/  @!P3 LEA R4, P5, R224, R12, 0x2 ;  /* 0x0000000ce004b211 */ /* 0x002fc800078a10ff */
[----:B------:R-:W-:-:S05]  /*c9f0*/  @!P3 LEA.HI.X R5, R224, R13, R14, 0x2, P5 ;  /* 0x0000000de005b211 */ /* 0x000fca00028f140e */
[----:B------:R1:W-:Y:S01]  /*ca00*/  @!P3 ST.E.64 desc[UR38][R4.64], R36 ;  /* 0x000000240400b985 */ /* 0x0003e2000c101b26 */
[----:B------:R-:W-:-:S03]  /*ca10*/  ISETP.GE.AND P3, PT, R218, UR7, PT ;  /* 0x00000007da007c0c */ /* 0x000fc6000bf66270 */
[----:B------:R2:W-:Y:S01]  /*ca20*/  @!P4 ST.E.64 desc[UR38][R8.64], R40 ;  /* 0x000000280800c985 */ /* 0x0005e2000c101b26 */
[CC--:B-1----:R-:W-:Y:S02]  /*ca30*/  @!P0 LEA R4, P4, R222.reuse, R12.reuse, 0x2 ;  /* 0x0000000cde048211 */ /* 0x0c2fe400078810ff */
[----:B--2---:R-:W-:Y:S02]  /*ca40*/  @!P1 LEA R8, P5, R221, R12, 0x2 ;  /* 0x0000000cdd089211 */ /* 0x004fe400078a10ff */
[-C--:B------:R-:W-:Y:S02]  /*ca50*/  @!P0 LEA.HI.X R5, R222, R13.reuse, R170, 0x2, P4 ;  /* 0x0000000dde058211 */ /* 0x080fe400020f14aa */
[----:B------:R-:W-:Y:S02]  /*ca60*/  ISETP.GE.AND P4, PT, R217, UR7, PT ;  /* 0x00000007d9007c0c */ /* 0x000fe4000bf86270 */
[----:B------:R-:W-:Y:S01]  /*ca70*/  @!P1 LEA.HI.X R9, R221, R13, R169, 0x2, P5 ;  /* 0x0000000ddd099211 */ /* 0x000fe200028f14a9 */
[----:B------:R1:W-:Y:S01]  /*ca80*/  @!P0 ST.E.64 desc[UR38][R4.64], R44 ;  /* 0x0000002c04008985 */ /* 0x0003e2000c101b26 */
[----:B------:R-:W-:-:S02]  /*ca90*/  ISETP.GE.AND P5, PT, R216, UR7, PT ;  /* 0x00000007d8007c0c */ /* 0x000fc4000bfa6270 */
[----:B------:R-:W-:Y:S01]  /*caa0*/  ISETP.GE.AND P0, PT, R215, UR7, PT ;  /* 0x00000007d7007c0c */ /* 0x000fe2000bf06270 */
[----:B------:R2:W-:Y:S01]  /*cab0*/  @!P1 ST.E.64 desc[UR38][R8.64], R48 ;  /* 0x0000003008009985 */ /* 0x0005e2000c101b26 */
[----:B------:R-:W-:-:S03]  /*cac0*/  ISETP.GE.AND P1, PT, R214, UR7, PT ;  /* 0x00000007d6007c0c */ /* 0x000fc6000bf26270 */
[----:B------:R3:W-:Y:S01]  /*cad0*/  @!P2 ST.E.64 desc[UR38][R10.64], R52 ;  /* 0x000000340a00a985 */ /* 0x0007e2000c101b26 */
[CC--:B-1----:R-:W-:Y:S02]  /*cae0*/  @!P3 LEA R4, P6, R218.reuse, R12.reuse, 0x2 ;  /* 0x0000000cda04b211 */ /* 0x0c2fe400078c10ff */
[CC--:B--2---:R-:W-:Y:S02]  /*caf0*/  @!P4 LEA R8, P2, R217.reuse, R12.reuse, 0x2 ;  /* 0x0000000cd908c211 */ /* 0x0c4fe400078410ff */
[-C--:B------:R-:W-:Y:S02]  /*cb00*/  @!P3 LEA.HI.X R5, R218, R13.reuse, R167, 0x2, P6 ;  /* 0x0000000dda05b211 */ /* 0x080fe400030f14a7 */
[----:B---3--:R-:W-:Y:S02]  /*cb10*/  @!P5 LEA R10, P6, R216, R12, 0x2 ;  /* 0x0000000cd80ad211 */ /* 0x008fe400078c10ff */
[----:B------:R-:W-:Y:S01]  /*cb20*/  @!P4 LEA.HI.X R9, R217, R13, R166, 0x2, P2 ;  /* 0x0000000dd909c211 */ /* 0x000fe200010f14a6 */
[----:B------:R1:W-:Y:S01]  /*cb30*/  @!P3 ST.E.64 desc[UR38][R4.64], R56 ;  /* 0x000000380400b985 */ /* 0x0003e2000c101b26 */
[----:B------:R-:W-:-:S02]  /*cb40*/  ISETP.GE.AND P2, PT, R213, UR7, PT ;  /* 0x00000007d5007c0c */ /* 0x000fc4000bf46270 */
[-C--:B------:R-:W-:Y:S01]  /*cb50*/  @!P5 LEA.HI.X R11, R216, R13.reuse, R165, 0x2, P6 ;  /* 0x0000000dd80bd211 */ /* 0x080fe200030f14a5 */
[----:B------:R2:W-:Y:S01]  /*cb60*/  @!P4 ST.E.64 desc[UR38][R8.64], R60 ;  /* 0x0000003c0800c985 */ /* 0x0005e2000c101b26 */
[----:B------:R-:W-:Y:S02]  /*cb70*/  ISETP.GE.AND P3, PT, R212, UR7, PT ;  /* 0x00000007d4007c0c */ /* 0x000fe4000bf66270 */
[----:B------:R-:W-:Y:S01]  /*cb80*/  ISETP.GE.AND P4, PT, R211, UR7, PT ;  /* 0x00000007d3007c0c */ /* 0x000fe2000bf86270 */
[----:B------:R3:W-:Y:S01]  /*cb90*/  @!P5 ST.E.64 desc[UR38][R10.64], R64 ;  /* 0x000000400a00d985 */ /* 0x0007e2000c101b26 */
[CC--:B-1----:R-:W-:Y:S02]  /*cba0*/  @!P0 LEA R4, P6, R215.reuse, R12.reuse, 0x2 ;  /* 0x0000000cd7048211 */ /* 0x0c2fe400078c10ff */
[----:B--2---:R-:W-:Y:S02]  /*cbb0*/  @!P1 LEA R8, P5, R214, R12, 0x2 ;  /* 0x0000000cd6089211 */ /* 0x004fe400078a10ff */
[----:B------:R-:W-:-:S02]  /*cbc0*/  @!P0 LEA.HI.X R5, R215, R13, R164, 0x2, P6 ;  /* 0x0000000dd7058211 */ /* 0x000fc400030f14a4 */
        /* <DEDUP_REMOVED lines=47> */
[----:B-1----:R-:W-:Y:S01]  /*cec0*/  @!P1 LEA R8, P5, R202, R12, 0x2 ;  /* 0x0000000cca089211 */ /* 0x002fe200078a10ff */
[----:B------:R1:W-:Y:S01]  /*ced0*/  @!P2 ST.E.64 desc[UR38][R4.64], R116 ;  /* 0x000000740400a985 */ /* 0x0003e2000c101b26 */
[----:B------:R-:W-:Y:S02]  /*cee0*/  ISETP.GE.AND P2, PT, R198, UR7, PT ;  /* 0x00000007c6007c0c */ /* 0x000fe4000bf46270 */
[----:B------:R-:W-:-:S02]  /*cef0*/  @!P1 LEA.HI.X R9, R202, R13, R23, 0x2, P5 ;  /* 0x0000000dca099211 */ /* 0x000fc400028f1417 */
[----:B--2---:R-:W-:-:S03]  /*cf00*/  @!P0 LEA R10, P6, R201, R12, 0x2 ;  /* 0x0000000cc90a8211 */ /* 0x004fc600078c10ff */
        /* <DEDUP_REMOVED lines=10> */
[----:B------:R-:W-:-:S02]  /*cfb0*/  @!P4 LEA.HI.X R9, R199, R13, R235, 0x2, P6 ;  /* 0x0000000dc709c211 */ /* 0x000fc400030f14eb */
[----:B-1----:R-:W-:-:S03]  /*cfc0*/  @!P1 LEA R10, P6, R197, R12, 0x2 ;  /* 0x0000000cc50a9211 */ /* 0x002fc600078c10ff */
[----:B------:R1:W-:Y:S01]  /*cfd0*/  @!P4 ST.E.64 desc[UR38][R8.64], R132 ;  /* 0x000000840800c985 */ /* 0x0003e2000c101b26 */
[----:B------:R-:W-:Y:S02]  /*cfe0*/  @!P1 LEA.HI.X R11, R197, R13, R233, 0x2, P6 ;  /* 0x0000000dc50b9211 */ /* 0x000fe400030f14e9 */
[----:B--2---:R-:W-:-:S04]  /*cff0*/  @!P2 LEA R4, P3, R198, R12, 0x2 ;  /* 0x0000000cc604a211 */ /* 0x004fc800078610ff */
[----:B------:R-:W-:Y:S02]  /*d000*/  @!P2 LEA.HI.X R5, R198, R13, R234, 0x2, P3 ;  /* 0x0000000dc605a211 */ /* 0x000fe400018f14ea */
[----:B-1----:R-:W-:-:S03]  /*d010*/  @!P0 LEA R8, P4, R196, R12, 0x2 ;  /* 0x0000000cc4088211 */ /* 0x002fc600078810ff */
[----:B------:R3:W-:Y:S01]  /*d020*/  @!P2 ST.E.64 desc[UR38][R4.64], R136 ;  /* 0x000000880400a985 */ /* 0x0007e2000c101b26 */
[C---:B------:R-:W-:Y:S02]  /*d030*/  @!P5 LEA R12, P3, R195.reuse, R12, 0x2 ;  /* 0x0000000cc30cd211 */ /* 0x040fe400078610ff */
[-C--:B------:R-:W-:Y:S01]  /*d040*/  @!P0 LEA.HI.X R9, R196, R13.reuse, R232, 0x2, P4 ;  /* 0x0000000dc4098211 */ /* 0x080fe200020f14e8 */
[----:B------:R3:W-:Y:S01]  /*d050*/  @!P1 ST.E.64 desc[UR38][R10.64], R140 ;  /* 0x0000008c0a009985 */ /* 0x0007e2000c101b26 */
[----:B------:R-:W-:-:S03]  /*d060*/  @!P5 LEA.HI.X R13, R195, R13, R231, 0x2, P3 ;  /* 0x0000000dc30dd211 */ /* 0x000fc600018f14e7 */
[----:B------:R3:W-:Y:S04]  /*d070*/  @!P0 ST.E.64 desc[UR38][R8.64], R144 ;  /* 0x0000009008008985 */ /* 0x0007e8000c101b26 */
[----:B------:R3:W-:Y:S02]  /*d080*/  @!P5 ST.E.64 desc[UR38][R12.64], R148 ;  /* 0x000000940c00d985 */ /* 0x0007e4000c101b26 */
.L_x_1092:
[----:B------:R-:W-:Y:S05]  /*d090*/  BSYNC B1 ;  /* 0x0000000000017941 */ /* 0x000fea0003800000 */
.L_x_1091:
        /* <DEDUP_REMOVED lines=10> */
[----:B0--3--:R-:W-:-:S04]  /*d140*/  @!P4 LEA R4, P3, R17, R22, 0x2 ;  /* 0x000000161104c211 */ /* 0x009fc800078610ff */
        /* <DEDUP_REMOVED lines=11> */
[----:B------:R-:W-:Y:S02]  /*d200*/  @!P0 LEA.HI.X R11, R224, R18, R14, 0x2, P6 ;  /* 0x00000012e00b8211 */ /* 0x000fe400030f140e */
[CC--:B------:R-:W-:Y:S01]  /*d210*/  @!P4 LEA R14, P2, R222.reuse, R22.reuse, 0x2 ;  /* 0x00000016de0ec211 */ /* 0x0c0fe200078410ff */
[----:B------:R3:W-:Y:S01]  /*d220*/  @!P1 ST.E.64 desc[UR38][R8.64], R34 ;  /* 0x0000002208009985 */ /* 0x0007e2000c101b26 */
[----:B-1----:R-:W-:Y:S02]  /*d230*/  @!P3 LEA R12, P1, R223, R22, 0x2 ;  /* 0x00000016df0cb211 */ /* 0x002fe400078210ff */
[-C--:B------:R-:W-:Y:S01]  /*d240*/  @!P4 LEA.HI.X R15, R222, R18.reuse, R170, 0x2, P2 ;  /* 0x00000012de0fc211 */ /* 0x080fe200010f14aa */
[----:B------:R1:W-:Y:S01]  /*d250*/  @!P0 ST.E.64 desc[UR38][R10.64], R38 ;  /* 0x000000260a008985 */ /* 0x0003e2000c101b26 */
[----:B------:R-:W-:Y:S02]  /*d260*/  ISETP.GE.AND P0, PT, R219, UR6, PT ;  /* 0x00000006db007c0c */ /* 0x000fe4000bf06270 */
[----:B--2---:R-:W-:-:S02]  /*d270*/  @!P3 LEA.HI.X R13, R223, R18, R171, 0x2, P1 ;  /* 0x00000012df0db211 */ /* 0x004fc400008f14ab */
[----:B------:R-:W-:Y:S02]  /*d280*/  ISETP.GE.AND P1, PT, R218, UR6, PT ;  /* 0x00000006da007c0c */ /* 0x000fe4000bf26270 */
[----:B------:R-:W-:Y:S01]  /*d290*/  ISETP.GE.AND P2, PT, R217, UR6, PT ;  /* 0x00000006d9007c0c */ /* 0x000fe2000bf46270 */
[----:B------:R2:W-:Y:S01]  /*d2a0*/  @!P3 ST.E.64 desc[UR38][R12.64], R42 ;  /* 0x0000002a0c00b985 */ /* 0x0005e2000c101b26 */
[C---:B------:R-:W-:Y:S02]  /*d2b0*/  @!P5 LEA R20, P6, R221.reuse, R22, 0x2 ;  /* 0x00000016dd14d211 */ /* 0x040fe400078c10ff */
[----:B------:R-:W-:Y:S01]  /*d2c0*/  ISETP.GE.AND P3, PT, R216, UR6, PT ;  /* 0x00000006d8007c0c */ /* 0x000fe2000bf66270 */
[----:B------:R4:W-:Y:S01]  /*d2d0*/  @!P4 ST.E.64 desc[UR38][R14.64], R46 ;  /* 0x0000002e0e00c985 */ /* 0x0009e2000c101b26 */
[----:B------:R-:W-:Y:S02]  /*d2e0*/  @!P5 LEA.HI.X R21, R221, R18, R169, 0x2, P6 ;  /* 0x00000012dd15d211 */ /* 0x000fe400030f14a9 */
[----:B0-----:R-:W-:-:S02]  /*d2f0*/  @!P0 LEA R4, P6, R219, R22, 0x2 ;  /* 0x00000016db048211 */ /* 0x001fc400078c10ff */
[----:B------:R-:W-:Y:S01]  /*d300*/  ISETP.GE.AND P4, PT, R215, UR6, PT ;  /* 0x00000006d7007c0c */ /* 0x000fe2000bf86270 */
[----:B------:R0:W-:Y:S01]  /*d310*/  @!P5 ST.E.64 desc[UR38][R20.64], R50 ;  /* 0x000000321400d985 */ /* 0x0001e2000c101b26 */
[C---:B---3--:R-:W-:Y:S02]  /*d320*/  @!P1 LEA R8, P5, R218.reuse, R22, 0x2 ;  /* 0x00000016da089211 */ /* 0x048fe400078a10ff */
[----:B------:R-:W-:Y:S02]  /*d330*/  @!P0 LEA.HI.X R5, R219, R18, R168, 0x2, P6 ;  /* 0x00000012db058211 */ /* 0x000fe400030f14a8 */
[----:B-1----:R-:W-:Y:S02]  /*d340*/  @!P2 LEA R10, P6, R217, R22, 0x2 ;  /* 0x00000016d90aa211 */ /* 0x002fe400078c10ff */
[----:B------:R-:W-:Y:S01]  /*d350*/  @!P1 LEA.HI.X R9, R218, R18, R167, 0x2, P5 ;  /* 0x00000012da099211 */ /* 0x000fe200028f14a7 */
[----:B------:R1:W-:Y:S01]  /*d360*/  @!P0 ST.E.64 desc[UR38][R4.64], R54 ;  /* 0x0000003604008985 */ /* 0x0003e2000c101b26 */
[----:B------:R-:W-:-:S02]  /*d370*/  ISETP.GE.AND P5, PT, R214, UR6, PT ;  /* 0x00000006d6007c0c */ /* 0x000fc4000bfa6270 */
[----:B------:R-:W-:Y:S01]  /*d380*/  @!P2 LEA.HI.X R11, R217, R18, R166, 0x2, P6 ;  /* 0x00000012d90ba211 */ /* 0x000fe200030f14a6 */
[----:B------:R3:W-:Y:S01]  /*d390*/  @!P1 ST.E.64 desc[UR38][R8.64], R58 ;  /* 0x0000003a08009985 */ /* 0x0007e2000c101b26 */
[----:B------:R-:W-:Y:S02]  /*d3a0*/  ISETP.GE.AND P0, PT, R213, UR6, PT ;  /* 0x00000006d5007c0c */ /* 0x000fe4000bf06270 */
[-C--:B--2---:R-:W-:Y:S01]  /*d3b0*/  @!P3 LEA R12, P6, R216, R22.reuse, 0x2 ;  /* 0x00000016d80cb211 */ /* 0x084fe200078c10ff */
[----:B------:R2:W-:Y:S01]  /*d3c0*/  @!P2 ST.E.64 desc[UR38][R10.64], R62 ;  /* 0x0000003e0a00a985 */ /* 0x0005e2000c101b26 */
[----:B----4-:R-:W-:Y:S02]  /*d3d0*/  @!P4 LEA R14, P2, R215, R22, 0x2 ;  /* 0x00000016d70ec211 */ /* 0x010fe400078410ff */
[----:B------:R-:W-:Y:S02]  /*d3e0*/  ISETP.GE.AND P1, PT, R212, UR6, PT ;  /* 0x00000006d4007c0c */ /* 0x000fe4000bf26270 */
[----:B------:R-:W-:-:S02]  /*d3f0*/  @!P3 LEA.HI.X R13, R216, R18, R165, 0x2, P6 ;  /* 0x00000012d80db211 */ /* 0x000fc400030f14a5 */
[----:B------:R-:W-:Y:S02]  /*d400*/  @!P4 LEA.HI.X R15, R215, R18, R164, 0x2, P2 ;  /* 0x00000012d70fc211 */ /* 0x000fe400010f14a4 */
[----:B------:R-:W-:Y:S01]  /*d410*/  ISETP.GE.AND P2, PT, R211, UR6, PT ;  /* 0x00000006d3007c0c */ /* 0x000fe2000bf46270 */
[----:B------:R-:W-:Y:S01]  /*d420*/  @!P3 ST.E.64 desc[UR38][R12.64], R66 ;  /* 0x000000420c00b985 */ /* 0x000fe2000c101b26 */
[----:B0-----:R-:W-:-:S03]  /*d430*/  @!P5 LEA R20, P6, R214, R22, 0x2 ;  /* 0x00000016d614d211 */ /* 0x001fc600078c10ff */
[----:B------:R0:W-:Y:S01]  /*d440*/  @!P4 ST.E.64 desc[UR38][R14.64], R70 ;  /* 0x000000460e00c985 */ /* 0x0001e2000c101b26 */
[----:B------:R-:W-:Y:S02]  /*d450*/  @!P5 LEA.HI.X R21, R214, R18, R163, 0x2, P6 ;  /* 0x00000012d615d211 */ /* 0x000fe400030f14a3 */
[CC--:B-1----:R-:W-:Y:S02]  /*d460*/  @!P0 LEA R4, P4, R213.reuse, R22.reuse, 0x2 ;  /* 0x00000016d5048211 */ /* 0x0c2fe400078810ff */
        /* <DEDUP_REMOVED lines=12> */
[----:B0-----:R-:W-:Y:S01]  /*d530*/  @!P4 LEA R14, P0, R209, R22, 0x2 ;  /* 0x00000016d10ec211 */ /* 0x001fe200078010ff */
[----:B------:R0:W-:Y:S01]  /*d540*/  @!P2 ST.E.64 desc[UR38][R10.64], R86 ;  /* 0x000000560a00a985 */ /* 0x0001e2000c101b26 */
[----:B------:R-:W-:-:S02]  /*d550*/  ISETP.GE.AND P2, PT, R207, UR6, PT ;  /* 0x00000006cf007c0c */ /* 0x000fc4000bf46270 */
[C---:B------:R-:W-:Y:S02]  /*d560*/  @!P5 LEA R12, P6, R210.reuse, R22, 0x2 ;  /* 0x00000016d20cd211 */ /* 0x040fe400078c10ff */
[-C--:B------:R-:W-:Y:S02]  /*d570*/  @!P4 LEA.HI.X R15, R209, R18.reuse, R158, 0x2, P0 ;  /* 0x00000012d10fc211 */ /* 0x080fe400000f149e */
[----:B------:R-:W-:Y:S02]  /*d580*/  @!P5 LEA.HI.X R13, R210, R18, R159, 0x2, P6 ;  /* 0x00000012d20dd211 */ /* 0x000fe400030f149f */
[----:B------:R-:W-:Y:S02]  /*d590*/  ISETP.GE.AND P0, PT, R205, UR6, PT ;  /* 0x00000006cd007c0c */ /* 0x000fe4000bf06270 */
[----:B-1----:R-:W-:Y:S01]  /*d5a0*/  @!P3 LEA R20, P6, R208, R22, 0x2 ;  /* 0x00000016d014b211 */ /* 0x002fe200078c10ff */
        /* <DEDUP_REMOVED lines=9> */
[----:B0-----:R-:W-:-:S02]  /*d640*/  @!P0 LEA R10, P6, R205, R22, 0x2 ;  /* 0x00000016cd0a8211 */ /* 0x001fc400078c10ff */
[-C--:B------:R-:W-:Y:S01]  /*d650*/  @!P1 LEA.HI.X R9, R206, R18.reuse, R155, 0x2, P3 ;  /* 0x00000012ce099211 */ /* 0x080fe200018f149b */
[----:B------:R0:W-:Y:S01]  /*d660*/  @!P2 ST.E.64 desc[UR38][R4.64], R102 ;  /* 0x000000660400a985 */ /* 0x0001e2000c101b26 */
[----:B------:R-:W-:Y:S02]  /*d670*/  ISETP.GE.AND P3, PT, R202, UR6, PT ;  /* 0x00000006ca007c0c */ /* 0x000fe4000bf66270 */
[----:B------:R-:W-:Y:S01]  /*d680*/  @!P0 LEA.HI.X R11, R205, R18, R154, 0x2, P6 ;  /* 0x00000012cd0b8211 */ /* 0x000fe200030f149a */
[----:B------:R2:W-:Y:S01]  /*d690*/  @!P1 ST.E.64 desc[UR38][R8.64], R106 ;  /* 0x0000006a08009985 */ /* 0x0005e2000c101b26 */
[-C--:B-1----:R-:W-:Y:S02]  /*d6a0*/  @!P5 LEA R12, P1, R204, R22.reuse, 0x2 ;  /* 0x00000016cc0cd211 */ /* 0x082fe400078210ff */
        /* <DEDUP_REMOVED lines=12> */
[C---:B0-----:R-:W-:Y:S01]  /*d770*/  @!P0 LEA R4, P5, R201.reuse, R22, 0x2 ;  /* 0x00000016c9048211 */ /* 0x041fe200078a10ff */
[----:B------:R0:W-:Y:S01]  /*d780*/  @!P3 ST.E.64 desc[UR38][R20.64], R122 ;  /* 0x0000007a1400b985 */ /* 0x0001e2000c101b26 */
[----:B------:R-:W-:Y:S02]  /*d790*/  ISETP.GE.AND P3, PT, R198, UR6, PT ;  /* 0x00000006c6007c0c */ /* 0x000fe4000bf66270 */
[----:B------:R-:W-:Y:S02]  /*d7a0*/  @!P0 LEA.HI.X R5, R201, R18, R237, 0x2, P5 ;  /* 0x00000012c9058211 */ /* 0x000fe400028f14ed */
[----:B------:R-:W-:Y:S02]  /*d7b0*/  ISETP.GE.AND P5, PT, R196, UR6, PT ;  /* 0x00000006c4007c0c */ /* 0x000fe4000bfa6270 */
[-C--:B--2---:R-:W-:Y:S01]  /*d7c0*/  @!P1 LEA R8, P6, R200, R22.reuse, 0x2 ;  /* 0x00000016c8089211 */ /* 0x084fe200078c10ff */
[----:B------:R2:W-:Y:S02]  /*d7d0*/  @!P0 ST.E.64 desc[UR38][R4.64], R126 ;  /* 0x0000007e04008985 */ /* 0x0005e4000c101b26 */
[----:B-1----:R-:W-:-:S02]  /*d7e0*/  @!P4 LEA R10, P0, R199, R22, 0x2 ;  /* 0x00000016c70ac211 */ /* 0x002fc400078010ff */
[----:B------:R-:W-:Y:S02]  /*d7f0*/  @!P1 LEA.HI.X R9, R200, R18, R236, 0x2, P6 ;  /* 0x00000012c8099211 */ /* 0x000fe400030f14ec */
[----:B---3--:R-:W-:Y:S02]  /*d800*/  @!P3 LEA R12, P6, R198, R22, 0x2 ;  /* 0x00000016c60cb211 */ /* 0x008fe400078c10ff */
[----:B------:R-:W-:Y:S01]  /*d810*/  @!P4 LEA.HI.X R11, R199, R18, R235, 0x2, P0 ;  /* 0x00000012c70bc211 */ /* 0x000fe200000f14eb */
[----:B------:R2:W-:Y:S01]  /*d820*/  @!P1 ST.E.64 desc[UR38][R8.64], R130 ;  /* 0x0000008208009985 */ /* 0x0005e2000c101b26 */
[-C--:B----4-:R-:W-:Y:S02]  /*d830*/  @!P2 LEA R14, P1, R197, R22.reuse, 0x2 ;  /* 0x00000016c50ea211 */ /* 0x090fe400078210ff */
[----:B0-----:R-:W-:Y:S01]  /*d840*/  @!P5 LEA R20, P0, R196, R22, 0x2 ;  /* 0x00000016c414d211 */ /* 0x001fe200078010ff */
        /* <DEDUP_REMOVED lines=13> */
.L_x_1084:
[----:B------:R-:W0:Y:S01]  /*d920*/  LDC.64 R8, c[0x0][0xd00] ;  /* 0x00034000ff087b82 */ /* 0x000e220000000a00 */
[----:B------:R-:W-:Y:S01]  /*d930*/  ULDC.64 UR6, c[0x0][0xd08] ;  /* 0x0003420000067ab9 */ /* 0x000fe20000000a00 */
[----:B------:R-:W-:Y:S01]  /*d940*/  IMAD.MOV.U32 R3, RZ, RZ, RZ ;  /* 0x000000ffff037224 */ /* 0x000fe200078e00ff */
[----:B------:R-:W-:-:S04]  /*d950*/  ISETP.NE.U32.AND P0, PT, RZ, UR6, PT ;  /* 0x00000006ff007c0c */ /* 0x000fc8000bf05070 */
[----:B------:R-:W-:Y:S01]  /*d960*/  ISETP.NE.AND.EX P1, PT, RZ, UR7, PT, P0 ;  /* 0x00000007ff007c0c */ /* 0x000fe2000bf25300 */
[----:B------:R-:W1:Y:S01]  /*d970*/  LDC.64 R4, c[0x0][0xd00] ;  /* 0x00034000ff047b82 */ /* 0x000e620000000a00 */
[----:B0-----:R-:W-:-:S04]  /*d980*/  ISETP.NE.U32.AND P0, PT, R8, RZ, PT ;  /* 0x000000ff0800720c */ /* 0x001fc80003f05070 */
[----:B------:R-:W-:-:S07]  /*d990*/  ISETP.NE.AND.EX P0, PT, R9, RZ, PT, P0 ;  /* 0x000000ff0900720c */ /* 0x000fce0003f05300 */
[----:B------:R-:W0:Y:S01]  /*d9a0*/  @P1 LDC.64 R8, c[0x0][0xd08] ;  /* 0x00034200ff081b82 */ /* 0x000e220000000a00 */
[----:B------:R-:W-:Y:S01]  /*d9b0*/  ULDC UR6, c[0x0][0xb88] ;  /* 0x0002e20000067ab9 */ /* 0x000fe20000000800 */
[----:B-1----:R-:W-:-:S04]  /*d9c0*/  IMAD.WIDE R10, R187, 0x4, R4 ;  /* 0x00000004bb0a7825 */ /* 0x002fc800078e0204 */
[----:B------:R-:W-:Y:S01]  /*d9d0*/  IMAD.U32 R0, RZ, RZ, UR6 ;  /* 0x00000006ff007e24 */ /* 0x000fe2000f8e00ff */
[----:B------:R1:W5:Y:S01]  /*d9e0*/  @P0 LDG.E R3, desc[UR38][R10.64] ;  /* 0x000000260a030981 */ /* 0x000362000c1e1900 */
[----:B0-----:R-:W-:-:S05]  /*d9f0*/  @P1 IMAD.WIDE R4, R187, 0x4, R8 ;  /* 0x00000004bb041825 */ /* 0x001fca00078e0208 */
[----:B------:R1:W5:Y:S01]  /*da00*/  @P1 LDG.E R0, desc[UR38][R4.64] ;  /* 0x0000002604001981 */ /* 0x000362000c1e1900 */
[----:B------:R-:W-:Y:S01]  /*da10*/  ISETP.NE.AND P2, PT, R22, RZ, PT ;  /* 0x000000ff1600720c */ /* 0x000fe20003f45270 */
[----:B------:R-:W0:-:S12]  /*da20*/  S2R R7, SR_TID.X ;  /* 0x0000000000077919 */ /* 0x000e180000002100 */
[----:B------:R-:W2:Y:S01]  /*da30*/  @!P2 LDC R22, c[0x0][0xbd4] ;  /* 0x0002f500ff16ab82 */ /* 0x000ea20000000800 */
[----:B0-----:R-:W-:Y:S01]  /*da40*/  VIADD R28, R7, 0xffffff80 ;  /* 0xffffff80071c7836 */ /* 0x001fe20000000000 */
[----:B--2---:R-:W-:-:S04]  /*da50*/  ISETP.GT.AND P2, PT, R22, 0x1, PT ;  /* 0x000000011600780c */ /* 0x004fc80003f44270 */
[----:B------:R-:W-:Y:S01]  /*da60*/  ISETP.GT.AND P3, PT, R28, 0x3f, PT ;  /* 0x0000003f1c00780c */ /* 0x000fe20003f64270 */
[----:B-1----:R-:W-:-:S12]  /*da70*/  @P1 BRA `(.L_x_1093) ;  /* 0x0000000000101947 */ /* 0x002fd80003800000 */
[----:B------:R-:W-:Y:S05]  /*da80*/  @!P0 BRA `(.L_x_1093) ;  /* 0x00000000000c8947 */ /* 0x000fea0003800000 */
[----:B------:R-:W2:Y:S04]  /*da90*/  LDG.E R5, desc[UR38][R10.64] ;  /* 0x000000260a057981 */ /* 0x000ea8000c1e1900 */
[----:B-----5:R-:W2:Y:S02]  /*daa0*/  LDG.E R0, desc[UR38][R10.64+0x4] ;  /* 0x000004260a007981 */ /* 0x020ea4000c1e1900 */
[----:B--2---:R-:W-:-:S07]  /*dab0*/  IMAD.IADD R0, R0, 0x1, -R5 ;  /* 0x0000000100007824 */ /* 0x004fce00078e0a05 */
.L_x_1093:
[----:B------:R-:W-:Y:S01]  /*dac0*/  BSSY B1, `(.L_x_1094) ;  /* 0x0000038000017945 */ /* 0x000fe20003800000 */
[----:B------:R-:W-:Y:S02]  /*dad0*/  SEL R187, R187, RZ, !P0 ;  /* 0x000000ffbbbb7207 */ /* 0x000fe40004000000 */
[----:B------:R-:W-:Y:S02]  /*dae0*/  SEL R220, R220, RZ, !P0 ;  /* 0x000000ffdcdc7207 */ /* 0x000fe40004000000 */
[----:B-----5:R-:W-:Y:S01]  /*daf0*/  SHF.R.S32.HI R24, RZ, 0x1f, R3 ;  /* 0x0000001fff187819 */ /* 0x020fe20000011403 */
[----:B------:R-:W-:Y:S06]  /*db00*/  @P3 BRA `(.L_x_1095) ;  /* 0x0000000000cc3947 */ /* 0x000fec0003800000 */
[----:B------:R-:W0:Y:S01]  /*db10*/  S2R R4, SR_TID.X ;  /* 0x0000000000047919 */ /* 0x000e220000002100 */
[----:B------:R-:W1:Y:S01]  /*db20*/  LDC R27, c[0x0][0xce8] ;  /* 0x00033a00ff1b7b82 */ /* 0x000e620000000800 */
[----:B------:R-:W-:-:S04]  /*db30*/  IMAD.U32 R5, RZ, RZ, UR42 ;  /* 0x0000002aff057e24 */ /* 0x000fc8000f8e00ff */
[----:B0-----:R-:W-:Y:S02]  /*db40*/  IMAD R4, R5, 0x40, R4 ;  /* 0x0000004005047824 */ /* 0x001fe400078e0204 */
[----:B-1----:R-:W-:Y:S02]  /*db50*/  IMAD R5, R0, R27, RZ ;  /* 0x0000001b00057224 */ /* 0x002fe400078e02ff */
[----:B------:R-:W-:-:S05]  /*db60*/  VIADD R26, R4, 0xffffff80 ;  /* 0xffffff80041a7836 */ /* 0x000fca0000000000 */
[----:B------:R-:W-:-:S13]  /*db70*/  ISETP.GE.AND P0, PT, R26, R5, PT ;  /* 0x000000051a00720c */ /* 0x000fda0003f06270 */
[----:B------:R-:W-:Y:S05]  /*db80*/  @P0 BRA `(.L_x_1095) ;  /* 0x0000000000ac0947 */ /* 0x000fea0003800000 */
[----:B------:R-:W-:Y:S01]  /*db90*/  ISETP.NE.AND P1, PT, R27, 0x1, PT ;  /* 0x000000011b00780c */ /* 0x000fe20003f25270 */
[----:B------:R-:W-:Y:S01]  /*dba0*/  IMAD.MOV.U32 R18, RZ, RZ, 0xab8 ;  /* 0x00000ab8ff127424 */ /* 0x000fe200078e00ff */
[----:B------:R-:W-:Y:S01]  /*dbb0*/  ISETP.GT.AND P0, PT, R22, 0x1, PT ;  /* 0x000000011600780c */ /* 0x000fe20003f04270 */
[----:B------:R-:W0:Y:S01]  /*dbc0*/  LDC.64 R4, c[0x0][0xca8] ;  /* 0x00032a00ff047b82 */ /* 0x000e220000000a00 */
[----:B------:R-:W-:Y:S02]  /*dbd0*/  IMAD.MOV.U32 R23, RZ, RZ, R26 ;  /* 0x000000ffff177224 */ /* 0x000fe400078e001a */
[----:B------:R-:W-:-:S05]  /*dbe0*/  SEL R18, R18, 0xa78, P0 ;  /* 0x00000a7812127807 */ /* 0x000fca0000000000 */
[----:B------:R-:W1:Y:S08]  /*dbf0*/  LDC.64 R12, c[0x0][R18+0x220] ;  /* 0x00008800120c7b82 */ /* 0x000e700000000a00 */
[----:B------:R-:W2:Y:S08]  /*dc00*/  @P1 LDC R7, c[0x0][0xcec] ;  /* 0x00033b00ff071b82 */ /* 0x000eb00000000800 */
[----:B------:R-:W3:Y:S08]  /*dc10*/  LDC.64 R10, c[0x0][R18+0x218] ;  /* 0x00008600120a7b82 */ /* 0x000ef00000000a00 */
[----:B------:R-:W4:Y:S01]  /*dc20*/  @P1 LDC R22, c[0x0][0xcf0] ;  /* 0x00033c00ff161b82 */ /* 0x000f220000000800 */
[----:B-1----:R-:W-:-:S02]  /*dc30*/  IMAD R13, R13, R187, RZ ;  /* 0x000000bb0d0d7224 */ /* 0x002fc400078e02ff */
[----:B------:R-:W-:-:S04]  /*dc40*/  IMAD.WIDE.U32 R20, R12, R187, RZ ;  /* 0x000000bb0c147225 */ /* 0x000fc800078e00ff */
[----:B------:R-:W-:Y:S01]  /*dc50*/  IMAD R13, R12, R220, R13 ;  /* 0x000000dc0c0d7224 */ /* 0x000fe200078e020d */
[----:B------:R1:W5:Y:S01]  /*dc60*/  LDC.64 R14, c[0x0][R18+0x228] ;  /* 0x00008a00120e7b82 */ /* 0x0003620000000a00 */
[----:B--2---:R-:W-:-:S07]  /*dc70*/  @P1 IMAD.HI.U32 R7, R26, R7, RZ ;  /* 0x000000071a071227 */ /* 0x004fce00078e00ff */
[----:B------:R1:W2:Y:S01]  /*dc80*/  LDC.64 R8, c[0x0][R18+0x210] ;  /* 0x0000840012087b82 */ /* 0x0002a20000000a00 */
[-C--:B---3--:R-:W-:Y:S02]  /*dc90*/  IMAD R25, R11, R188.reuse, RZ ;  /* 0x000000bc0b197224 */ /* 0x088fe400078e02ff */
[----:B------:R-:W-:-:S04]  /*dca0*/  IMAD.WIDE.U32 R10, R10, R188, RZ ;  /* 0x000000bc0a0a7225 */ /* 0x000fc800078e00ff */
[----:B------:R-:W-:Y:S01]  /*dcb0*/  IMAD.IADD R25, R11, 0x1, R25 ;  /* 0x000000010b197824 */ /* 0x000fe200078e0219 */
[----:B----4-:R-:W-:Y:S01]  /*dcc0*/  @P1 SHF.R.U32.HI R23, RZ, R22, R7 ;  /* 0x00000016ff171219 */ /* 0x010fe20000011607 */
[----:B0-----:R-:W0:Y:S01]  /*dcd0*/  @!P0 LDC R4, c[0x0][0xc50] ;  /* 0x00031400ff048b82 */ /* 0x001e220000000800 */
[----:B------:R-:W-:Y:S02]  /*dce0*/  SEL R7, R194, RZ, P0 ;  /* 0x000000ffc2077207 */ /* 0x000fe40000000000 */
[----:B------:R-:W-:Y:S01]  /*dcf0*/  IADD3 R12, P1, P3, R20, R10, R3 ;  /* 0x0000000a140c7210 */ /* 0x000fe20007b3e003 */
[----:B------:R-:W-:Y:S02]  /*dd00*/  IMAD.IADD R20, R21, 0x1, R13 ;  /* 0x0000000115147824 */ /* 0x000fe400078e020d */
[----:B-1----:R-:W-:Y:S02]  /*dd10*/  IMAD.MOV R18, RZ, RZ, -R23 ;  /* 0x000000ffff127224 */ /* 0x002fe400078e0a17 */
[----:B-----5:R-:W-:Y:S01]  /*dd20*/  IMAD.WIDE.U32 R10, R14, R7, RZ ;  /* 0x000000070e0a7225 */ /* 0x020fe200078e00ff */
[----:B------:R-:W1:Y:S01]  /*dd30*/  @!P0 LDC R5, c[0x0][0xc54] ;  /* 0x00031500ff058b82 */ /* 0x000e620000000800 */
[----:B------:R-:W-:-:S02]  /*dd40*/  IADD3.X R14, R20, R25, R24, P1, P3 ;  /* 0x00000019140e7210 */ /* 0x000fc40000fe6418 */
[----:B------:R-:W-:Y:S01]  /*dd50*/  IMAD R13, R15, R7, RZ ;  /* 0x000000070f0d7224 */ /* 0x000fe200078e02ff */
[----:B------:R-:W-:Y:S01]  /*dd60*/  IADD3 R10, P0, P1, R23, R12, R10 ;  /* 0x0000000c170a7210 */ /* 0x000fe2000791e00a */
[----:B------:R-:W-:Y:S01]  /*dd70*/  IMAD R7, R27, R18, R26 ;  /* 0x000000121b077224 */ /* 0x000fe200078e021a */
[----:B------:R-:W-:Y:S01]  /*dd80*/  SHF.R.S32.HI R23, RZ, 0x1f, R23 ;  /* 0x0000001fff177819 */ /* 0x000fe20000011417 */
[----:B------:R-:W-:Y:S02]  /*dd90*/  IMAD.IADD R13, R11, 0x1, R13 ;  /* 0x000000010b0d7824 */ /* 0x000fe400078e020d */
[----:B--2---:R-:W-:-:S03]  /*dda0*/  IMAD R9, R9, R7, RZ ;  /* 0x0000000709097224 */ /* 0x004fc600078e02ff */
[----:B------:R-:W-:Y:S02]  /*ddb0*/  IADD3.X R11, R23, R14, R13, P0, P1 ;  /* 0x0000000e170b7210 */ /* 0x000fe400007e240d */
[----:B------:R-:W-:-:S05]  /*ddc0*/  SHF.R.S32.HI R13, RZ, 0x1f, R7 ;  /* 0x0000001fff0d7819 */ /* 0x000fca0000011407 */
[C---:B------:R-:W-:Y:S02]  /*ddd0*/  IMAD R13, R8.reuse, R13, R9 ;  /* 0x0000000d080d7224 */ /* 0x040fe400078e0209 */
[----:B------:R-:W-:-:S04]  /*dde0*/  IMAD.WIDE.U32 R8, R8, R7, R10 ;  /* 0x0000000708087225 */ /* 0x000fc800078e000a */
[----:B------:R-:W-:Y:S01]  /*ddf0*/  IMAD.IADD R7, R9, 0x1, R13 ;  /* 0x0000000109077824 */ /* 0x000fe200078e020d */
[----:B0-----:R-:W-:-:S04]  /*de00*/  LEA R4, P0, R8, R4, 0x2 ;  /* 0x0000000408047211 */ /* 0x001fc800078010ff */
[----:B-1----:R-:W-:Y:S01]  /*de10*/  LEA.HI.X R5, R8, R5, R7, 0x2, P0 ;  /* 0x0000000508057211 */ /* 0x002fe200000f1407 */
[----:B------:R-:W-:-:S05]  /*de20*/  IMAD.MOV.U32 R7, RZ, RZ, -0x800000 ;  /* 0xff800000ff077424 */ /* 0x000fca00078e00ff */
[----:B------:R0:W-:Y:S03]  /*de30*/  STG.E desc[UR38][R4.64], R7 ;  /* 0x0000000704007986 */ /* 0x0001e6000c101926 */
.L_x_1095:
[----:B------:R-:W-:Y:S05]  /*de40*/  BSYNC B1 ;  /* 0x0000000000017941 */ /* 0x000fea0003800000 */
.L_x_1094:
[----:B------:R-:W-:Y:S05]  /*de50*/  @P2 BRA `(.L_x_1090) ;  /* 0x0000000800742947 */ /* 0x000fea0003800000 */
[----:B------:R-:W1:Y:S01]  /*de60*/  LDC R11, c[0x0][0xce8] ;  /* 0x00033a00ff0b7b82 */ /* 0x000e620000000800 */
[----:B------:R-:W-:Y:S01]  /*de70*/  ULDC.64 UR6, c[0x0][0xba0] ;  /* 0x0002e80000067ab9 */ /* 0x000fe20000000a00 */
[----:B0-----:R-:W-:Y:S01]  /*de80*/  SHF.R.S32.HI R7, RZ, 0x1f, R28 ;  /* 0x0000001fff077819 */ /* 0x001fe2000001141c */
[----:B------:R-:W-:Y:S01]  /*de90*/  IMAD R8, R24, UR6, RZ ;  /* 0x0000000618087c24 */ /* 0x000fe2000f8e02ff */
[----:B------:R-:W-:Y:S01]  /*dea0*/  ULDC UR8, c[0x0][0xbc8] ;  /* 0x0002f20000087ab9 */ /* 0x000fe20000000800 */
[----:B------:R-:W-:Y:S01]  /*deb0*/  IMAD.WIDE.U32 R4, R3, UR6, RZ ;  /* 0x0000000603047c25 */ /* 0x000fe2000f8e00ff */
[----:B------:R-:W-:Y:S01]  /*dec0*/  ISETP.GE.AND P2, PT, R193, UR8, PT ;  /* 0x00000008c1007c0c */ /* 0x000fe2000bf46270 */
[----:B------:R-:W-:Y:S01]  /*ded0*/  BSSY B1, `(.L_x_1096) ;  /* 0x0000071000017945 */ /* 0x000fe20003800000 */
[----:B------:R-:W-:Y:S01]  /*dee0*/  ISETP.GE.AND P1, PT, R192, UR8, PT ;  /* 0x00000008c0007c0c */ /* 0x000fe2000bf26270 */
[----:B------:R-:W-:Y:S01]  /*def0*/  IMAD R3, R3, UR7, R8 ;  /* 0x0000000703037c24 */ /* 0x000fe2000f8e0208 */
[----:B------:R-:W-:Y:S01]  /*df00*/  LEA.HI R8, R7, R28, RZ, 0x3 ;  /* 0x0000001c07087211 */ /* 0x000fe200078f18ff */
[----:B------:R-:W-:Y:S01]  /*df10*/  ULDC.64 UR6, c[0x0][0xbe8] ;  /* 0x0002fa0000067ab9 */ /* 0x000fe20000000a00 */
[----:B------:R-:W-:Y:S01]  /*df20*/  IMAD.U32 R10, RZ, RZ, UR42 ;  /* 0x0000002aff0a7e24 */ /* 0x000fe2000f8e00ff */
[----:B------:R-:W-:Y:S01]  /*df30*/  SEL R13, RZ, 0xffffffff, P2 ;  /* 0xffffffffff0d7807 */ /* 0x000fe20001000000 */
[----:B------:R-:W-:Y:S01]  /*df40*/  IMAD.IADD R5, R5, 0x1, R3 ;  /* 0x0000000105057824 */ /* 0x000fe200078e0203 */
[----:B------:R-:W-:-:S02]  /*df50*/  LOP3.LUT R3, R8, 0xfffffff8, RZ, 0xc0, !PT ;  /* 0xfffffff808037812 */ /* 0x000fc400078ec0ff */
[----:B------:R-:W-:Y:S01]  /*df60*/  SHF.R.S32.HI R24, RZ, 0x3, R8 ;  /* 0x00000003ff187819 */ /* 0x000fe20000011408 */
[----:B------:R-:W-:Y:S01]  /*df70*/  IMAD.WIDE.U32 R4, R188, UR6, R4 ;  /* 0x00000006bc047c25 */ /* 0x000fe2000f8e0004 */
[----:B------:R-:W-:Y:S02]  /*df80*/  ISETP.GE.AND P3, PT, R2, UR8, PT ;  /* 0x0000000802007c0c */ /* 0x000fe4000bf66270 */
[----:B------:R-:W-:Y:S01]  /*df90*/  SHF.R.S32.HI R25, RZ, 0x1f, R228 ;  /* 0x0000001fff197819 */ /* 0x000fe200000114e4 */
[----:B------:R-:W-:Y:S01]  /*dfa0*/  IMAD.IADD R3, R28, 0x1, -R3 ;  /* 0x000000011c037824 */ /* 0x000fe200078e0a03 */
[----:B------:R-:W-:Y:S01]  /*dfb0*/  SEL R12, RZ, 0x1, P3 ;  /* 0x00000001ff0c7807 */ /* 0x000fe20001800000 */
[----:B------:R-:W-:Y:S01]  /*dfc0*/  IMAD R5, R188, UR7, R5 ;  /* 0x00000007bc057c24 */ /* 0x000fe2000f8e0205 */
[----:B-1----:R-:W-:Y:S01]  /*dfd0*/  ISETP.NE.AND P0, PT, R11, 0x1, PT ;  /* 0x000000010b00780c */ /* 0x002fe20003f05270 */
[----:B------:R-:W-:Y:S01]  /*dfe0*/  IMAD R3, R3, 0x20, R24 ;  /* 0x0000002003037824 */ /* 0x000fe200078e0218 */
[----:B------:R-:W-:Y:S01]  /*dff0*/  ULDC.64 UR6, c[0x0][0xbf0] ;  /* 0x0002fc0000067ab9 */ /* 0x000fe20000000a00 */
[----:B------:R-:W-:Y:S01]  /*e000*/  IMAD.SHL.U32 R15, R13, 0x2, RZ ;  /* 0x000000020d0f7824 */ /* 0x000fe200078e00ff */
[----:B------:R-:W-:Y:S01]  /*e010*/  SEL R13, RZ, 0xffffffff, P1 ;  /* 0xffffffffff0d7807 */ /* 0x000fe20000800000 */
[----:B------:R-:W-:Y:S01]  /*e020*/  IMAD R10, R10, 0x40, R3 ;  /* 0x000000400a0a7824 */ /* 0x000fe200078e0203 */
[----:B------:R-:W-:Y:S01]  /*e030*/  ISETP.GE.AND P1, PT, R228, UR8, PT ;  /* 0x00000008e4007c0c */ /* 0x000fe2000bf26270 */
[----:B------:R-:W-:Y:S01]  /*e040*/  IMAD R3, R220, UR6, RZ ;  /* 0x00000006dc037c24 */ /* 0x000fe2000f8e02ff */
[----:B------:R-:W-:Y:S01]  /*e050*/  LOP3.LUT R12, R15, 0x2, R12, 0xe2, !PT ;  /* 0x000000020f0c7812 */ /* 0x000fe200078ee20c */
[----:B------:R-:W-:Y:S01]  /*e060*/  IMAD.WIDE.U32 R4, R187, UR6, R4 ;  /* 0x00000006bb047c25 */ /* 0x000fe2000f8e0004 */
[----:B------:R-:W-:-:S02]  /*e070*/  SHF.R.S32.HI R27, RZ, 0x1f, R190 ;  /* 0x0000001fff1b7819 */ /* 0x000fc400000114be */
[----:B------:R-:W-:Y:S01]  /*e080*/  SHF.R.S32.HI R29, RZ, 0x1f, R192 ;  /* 0x0000001fff1d7819 */ /* 0x000fe200000114c0 */
[----:B------:R-:W0:Y:S01]  /*e090*/  @P0 LDC R7, c[0x0][0xcec] ;  /* 0x00033b00ff070b82 */ /* 0x000e220000000800 */
[----:B------:R-:W-:Y:S01]  /*e0a0*/  IMAD R9, R187, UR7, R3 ;  /* 0x00000007bb097c24 */ /* 0x000fe2000f8e0203 */
[----:B------:R-:W-:Y:S01]  /*e0b0*/  ULDC.64 UR6, c[0x0][0xbe0] ;  /* 0x0002f80000067ab9 */ /* 0x000fe20000000a00 */
[----:B------:R-:W-:Y:S01]  /*e0c0*/  IMAD.MOV.U32 R3, RZ, RZ, R10 ;  /* 0x000000ffff037224 */ /* 0x000fe200078e000a */
[----:B------:R-:W-:Y:S01]  /*e0d0*/  SHF.R.S32.HI R26, RZ, 0x1f, R189 ;  /* 0x0000001fff1a7819 */ /* 0x000fe200000114bd */
[----:B------:R-:W-:Y:S01]  /*e0e0*/  IMAD.SHL.U32 R13, R13, 0x4, RZ ;  /* 0x000000040d0d7824 */ /* 0x000fe200078e00ff */
[----:B------:R-:W-:Y:S01]  /*e0f0*/  SHF.R.S32.HI R28, RZ, 0x1f, R191 ;  /* 0x0000001fff1c7819 */ /* 0x000fe200000114bf */
[----:B------:R-:W-:Y:S01]  /*e100*/  IMAD.IADD R5, R5, 0x1, R9 ;  /* 0x0000000105057824 */ /* 0x000fe200078e0209 */
[----:B------:R-:W1:Y:S01]  /*e110*/  @P0 LDC R8, c[0x0][0xcf0] ;  /* 0x00033c00ff080b82 */ /* 0x000e620000000800 */
[----:B------:R-:W-:Y:S01]  /*e120*/  IMAD R23, R0, R11, RZ ;  /* 0x0000000b00177224 */ /* 0x000fe200078e02ff */
[----:B------:R-:W-:-:S02]  /*e130*/  LOP3.LUT R12, R13, 0x4, R12, 0xe2, !PT ;  /* 0x000000040d0c7812 */ /* 0x000fc400078ee20c */
[----:B------:R-:W-:Y:S02]  /*e140*/  SHF.R.S32.HI R30, RZ, 0x1f, R229 ;  /* 0x0000001fff1e7819 */ /* 0x000fe400000114e5 */
[----:B------:R-:W-:Y:S01]  /*e150*/  SHF.R.S32.HI R31, RZ, 0x1f, R193 ;  /* 0x0000001fff1f7819 */ /* 0x000fe200000114c1 */
[----:B0-----:R-:W-:-:S05]  /*e160*/  @P0 IMAD.HI.U32 R7, R10, R7, RZ ;  /* 0x000000070a070227 */ /* 0x001fca00078e00ff */
[----:B-1----:R-:W-:Y:S02]  /*e170*/  @P0 SHF.R.U32.HI R3, RZ, R8, R7 ;  /* 0x00000008ff030219 */ /* 0x002fe40000011607 */
[----:B------:R-:W-:Y:S02]  /*e180*/  ISETP.GE.AND P0, PT, R191, UR8, PT ;  /* 0x00000008bf007c0c */ /* 0x000fe4000bf06270 */
[--C-:B------:R-:W-:Y:S01]  /*e190*/  SHF.R.S32.HI R7, RZ, 0x1f, R3.reuse ;  /* 0x0000001fff077819 */ /* 0x100fe20000011403 */
[----:B------:R-:W-:Y:S01]  /*e1a0*/  IMAD.MOV R9, RZ, RZ, -R3 ;  /* 0x000000ffff097224 */ /* 0x000fe200078e0a03 */
[----:B------:R-:W-:Y:S01]  /*e1b0*/  SEL R13, RZ, 0xffffffff, P0 ;  /* 0xffffffffff0d7807 */ /* 0x000fe20000000000 */
[----:B------:R-:W-:Y:S01]  /*e1c0*/  IMAD.WIDE.U32 R4, R3, UR6, R4 ;  /* 0x0000000603047c25 */ /* 0x000fe2000f8e0004 */
[----:B------:R-:W-:-:S03]  /*e1d0*/  ISETP.GE.AND P0, PT, R190, UR8, PT ;  /* 0x00000008be007c0c */ /* 0x000fc6000bf06270 */
[----:B------:R-:W-:Y:S02]  /*e1e0*/  IMAD R8, R7, UR6, RZ ;  /* 0x0000000607087c24 */ /* 0x000fe4000f8e02ff */
[----:B------:R-:W-:Y:S02]  /*e1f0*/  IMAD R7, R11, R9, R10 ;  /* 0x000000090b077224 */ /* 0x000fe400078e020a */
[----:B------:R-:W-:Y:S01]  /*e200*/  IMAD R9, R3, UR7, R8 ;  /* 0x0000000703097c24 */ /* 0x000fe2000f8e0208 */
[----:B------:R-:W-:Y:S01]  /*e210*/  SEL R8, RZ, 0xffffffff, P0 ;  /* 0xffffffffff087807 */ /* 0x000fe20000000000 */
[----:B------:R-:W-:Y:S01]  /*e220*/  IMAD.SHL.U32 R13, R13, 0x8, RZ ;  /* 0x000000080d0d7824 */ /* 0x000fe200078e00ff */
[----:B------:R-:W-:Y:S01]  /*e230*/  ISETP.GE.AND P0, PT, R189, UR8, PT ;  /* 0x00000008bd007c0c */ /* 0x000fe2000bf06270 */
[----:B------:R-:W-:Y:S01]  /*e240*/  IMAD.IADD R5, R5, 0x1, R9 ;  /* 0x0000000105057824 */ /* 0x000fe200078e0209 */
[----:B------:R-:W-:Y:S01]  /*e250*/  SHF.R.S32.HI R3, RZ, 0x1f, R7 ;  /* 0x0000001fff037819 */ /* 0x000fe20000011407 */
[----:B------:R-:W-:Y:S01]  /*e260*/  ULDC.64 UR6, c[0x0][0xbd8] ;  /* 0x0002f60000067ab9 */ /* 0x000fe20000000a00 */
[----:B------:R-:W-:Y:S01]  /*e270*/  LOP3.LUT R12, R13, 0x8, R12, 0xe2, !PT ;  /* 0x000000080d0c7812 */ /* 0x000fe200078ee20c */
[----:B------:R-:W-:Y:S01]  /*e280*/  IMAD.SHL.U32 R13, R8, 0x10, RZ ;  /* 0x00000010080d7824 */ /* 0x000fe200078e00ff */
[----:B------:R-:W-:Y:S01]  /*e290*/  SEL R9, RZ, 0xffffffff, P0 ;  /* 0xffffffffff097807 */ /* 0x000fe20000000000 */
[----:B------:R-:W-:Y:S01]  /*e2a0*/  IMAD R8, R3, UR6, RZ ;  /* 0x0000000603087c24 */ /* 0x000fe2000f8e02ff */
[----:B------:R-:W-:Y:S01]  /*e2b0*/  ISETP.GE.AND P0, PT, R229, UR8, PT ;  /* 0x00000008e5007c0c */ /* 0x000fe2000bf06270 */
[----:B------:R-:W-:Y:S01]  /*e2c0*/  IMAD.WIDE.U32 R4, R7, UR6, R4 ;  /* 0x0000000607047c25 */ /* 0x000fe2000f8e0004 */
[----:B------:R-:W-:-:S03]  /*e2d0*/  LOP3.LUT R12, R13, 0x10, R12, 0xe2, !PT ;  /* 0x000000100d0c7812 */ /* 0x000fc600078ee20c */
[----:B------:R-:W-:Y:S02]  /*e2e0*/  IMAD.SHL.U32 R9, R9, 0x20, RZ ;  /* 0x0000002009097824 */ /* 0x000fe400078e00ff */
[----:B------:R-:W-:Y:S01]  /*e2f0*/  IMAD R3, R7, UR7, R8 ;  /* 0x0000000707037c24 */ /* 0x000fe2000f8e0208 */
[----:B------:R-:W-:Y:S01]  /*e300*/  ULDC.64 UR6, c[0x0][0xb80] ;  /* 0x0002e00000067ab9 */ /* 0x000fe20000000a00 */
[----:B------:R-:W-:Y:S01]  /*e310*/  IMAD.U32 R13, RZ, RZ, UR42 ;  /* 0x0000002aff0d7e24 */ /* 0x000fe2000f8e00ff */
[----:B------:R-:W-:Y:S01]  /*e320*/  LOP3.LUT R12, R9, 0x20, R12, 0xe2, !PT ;  /* 0x00000020090c7812 */ /* 0x000fe200078ee20c */
[----:B------:R-:W-:Y:S01]  /*e330*/  IMAD.IADD R3, R5, 0x1, R3 ;  /* 0x0000000105037824 */ /* 0x000fe200078e0203 */
[----:B------:R-:W-:Y:S01]  /*e340*/  SEL R9, RZ, 0x40, P0 ;  /* 0x00000040ff097807 */ /* 0x000fe20000000000 */
[----:B------:R-:W-:Y:S01]  /*e350*/  IMAD R24, R13, 0x40, R24 ;  /* 0x000000400d187824 */ /* 0x000fe200078e0218 */
[----:B------:R-:W-:Y:S02]  /*e360*/  LEA R7, P0, R4, UR6, 0x1 ;  /* 0x0000000604077c11 */ /* 0x000fe4000f8008ff */
[----:B------:R-:W-:-:S02]  /*e370*/  LOP3.LUT R18, R12, R9, RZ, 0xfc, !PT ;  /* 0x000000090c127212 */ /* 0x000fc400078efcff */
[----:B------:R-:W-:Y:S01]  /*e380*/  LEA.HI.X R3, R4, UR7, R3, 0x1, P0 ;  /* 0x0000000704037c11 */ /* 0x000fe200080f0c03 */
[----:B------:R0:W1:Y:S01]  /*e390*/  SHFL.IDX PT, R8, R7, RZ, 0x181f ;  /* 0x00181fff07087589 */ /* 0x00006200000e0000 */
[----:B------:R-:W-:Y:S02]  /*e3a0*/  ISETP.GE.AND P0, PT, R24, R23, PT ;  /* 0x000000171800720c */ /* 0x000fe40003f06270 */
[----:B------:R-:W-:Y:S01]  /*e3b0*/  SEL R5, RZ, 0x80, P1 ;  /* 0x00000080ff057807 */ /* 0x000fe20000800000 */
[----:B------:R0:W2:Y:S03]  /*e3c0*/  SHFL.IDX PT, R9, R3, RZ, 0x181f ;  /* 0x00181fff03097589 */ /* 0x0000a600000e0000 */
[----:B------:R-:W-:-:S07]  /*e3d0*/  LOP3.LUT R22, R18, R5, RZ, 0xfc, !PT ;  /* 0x0000000512167212 */ /* 0x000fce00078efcff */
[----:B0-----:R-:W-:Y:S05]  /*e3e0*/  @P0 BRA `(.L_x_1097) ;  /* 0x00000000007c0947 */ /* 0x001fea0003800000 */
[----:B------:R-:W-:Y:S02]  /*e3f0*/  ISETP.GE.AND P2, PT, R193, UR8, PT ;  /* 0x00000008c1007c0c */ /* 0x000fe4000bf46270 */
[----:B------:R-:W-:Y:S02]  /*e400*/  ISETP.GE.AND P1, PT, R2, UR8, PT ;  /* 0x0000000802007c0c */ /* 0x000fe4000bf26270 */
[----:B------:R-:W-:Y:S02]  /*e410*/  ISETP.GE.AND P5, PT, R192, UR8, PT ;  /* 0x00000008c0007c0c */ /* 0x000fe4000bfa6270 */
[----:B------:R-:W-:-:S07]  /*e420*/  ISETP.GE.AND P3, PT, R191, UR8, PT ;  /* 0x00000008bf007c0c */ /* 0x000fce000bf66270 */
[CC--:B-1----:R-:W-:Y:S02]  /*e430*/  @!P2 LEA R10, P0, R193.reuse, R8.reuse, 0x1 ;  /* 0x00000008c10aa211 */ /* 0x0c2fe400078008ff */
        /* <DEDUP_REMOVED lines=26> */
.L_x_1097:
[----:B------:R-:W-:Y:S05]  /*e5e0*/  BSYNC B1 ;  /* 0x0000000000017941 */ /* 0x000fea0003800000 */
.L_x_1096:
[----:B------:R-:W-:Y:S01]  /*e5f0*/  VIADD R0, R24, 0x20 ;  /* 0x0000002018007836 */ /* 0x000fe20000000000 */
[----:B--23--:R0:W2:Y:S04]  /*e600*/  SHFL.IDX PT, R9, R3, 0x1, 0x181f ;  /* 0x00381f0003097f89 */ /* 0x00c0a800000e0000 */
        /* <DEDUP_REMOVED lines=18> */
[-C--:B------:R-:W-:Y:S02]  /*e730*/  @!P2 LEA R20, P6, R190, R8.reuse, 0x1 ;  /* 0x00000008be14a211 */ /* 0x080fe400078c08ff */
        /* <DEDUP_REMOVED lines=15> */
.L_x_1090:
[----:B------:R-:W-:Y:S05]  /*e830*/  BSYNC B0 ;  /* 0x0000000000007941 */ /* 0x000fea0003800000 */
.L_x_1083:
[----:B------:R-:W-:Y:S02]  /*e840*/  ULDC UR6, c[0x0][0xd3c] ;  /* 0x00034f0000067ab9 */ /* 0x000fe40000000800 */
[----:B------:R-:W-:-:S06]  /*e850*/  UISETP.GE.AND UP0, UPT, UR5, UR6, UPT ;  /* 0x000000060500728c */ /* 0x000fcc000bf06270 */
[----:B------:R-:W-:-:S13]  /*e860*/  PLOP3.LUT P0, PT, PT, PT, UP0, 0x80, 0x0 ;  /* 0x000000000000781c */ /* 0x000fda0003f0f008 */
[----:B------:R-:W-:Y:S05]  /*e870*/  @!P0 BRA `(.L_x_1098) ;  /* 0xffffff2800d88947 */ /* 0x000fea000383ffff */
[----:B------:R-:W-:Y:S05]  /*e880*/  EXIT ;  /* 0x000000000000794d */ /* 0x000fea0003800000 */
.L_x_1053:
[----:B------:R-:W-:-:S08]  /*e890*/  NOP ;  /* 0x0000000000007918 */ /* 0x000fd00000000000 */
[----:B------:R-:W0:-:S00]  /*e8a0*/  USETMAXREG.DEALLOC.CTAPOOL 0x18 ;  /* 0x00000018000079c8 */ /* 0x000e0000080e0500 */
[----:B0-----:R-:W-:Y:S01]  /*e8b0*/  LOP3.LUT R0, R0, 0x3, RZ, 0xc0, !PT ;  /* 0x0000000300007812 */ /* 0x001fe200078ec0ff */
[----:B------:R-:W-:Y:S01]  /*e8c0*/  IMAD.MOV.U32 R7, RZ, RZ, RZ ;  /* 0x000000ffff077224 */ /* 0x000fe200078e00ff */
[----:B------:R-:W-:-:S04]  /*e8d0*/  LOP3.LUT R19, R19, 0xffffffbf, RZ, 0xc0, !PT ;  /* 0xffffffbf13137812 */ /* 0x000fc800078ec0ff */
[----:B------:R-:W0:Y:S02]  /*e8e0*/  SHFL.IDX PT, R0, R0, RZ, 0x1f ;  /* 0x00001fff00007589 */ /* 0x000e2400000e0000 */
[----:B0-----:R-:W-:-:S13]  /*e8f0*/  ISETP.NE.AND P0, PT, R0, RZ, PT ;  /* 0x000000ff0000720c */ /* 0x001fda0003f05270 */
[----:B------:R-:W-:Y:S01]  /*e900*/  @P0 LOP3.LUT R19, R19, 0x40, RZ, 0xfc, !PT ;  /* 0x0000004013130812 */ /* 0x000fe200078efcff */
[----:B------:R-:W-:Y:S06]  /*e910*/  @!P0 BRA `(.L_x_1099) ;  /* 0x0000000000248947 */ /* 0x000fec0003800000 */
[----:B------:R-:W0:Y:S08]  /*e920*/  S2UR UR5, SR_CgaCtaId ;  /* 0x00000000000579c3 */ /* 0x000e300000008800 */
[----:B------:R-:W-:Y:S06]  /*e930*/  BAR.SYNC.DEFER_BLOCKING 0x5, 0x180 ;  /* 0x0146000000007b1d */ /* 0x000fec0000010000 */
[----:B------:R-:W-:-:S02]  /*e940*/  UMOV UR4, 0x400 ;  /* 0x0000040000047882 */ /* 0x000fc40000000000 */
[----:B0-----:R-:W-:-:S09]  /*e950*/  ULEA UR4, UR5, UR4, 0x18 ;  /* 0x0000000405047291 */ /* 0x001fd2000f8ec03f */
[----:B------:R-:W0:Y:S04]  /*e960*/  LDS.128 R8, [UR4+0x388d0] ;  /* 0x0388d004ff087984 */ /* 0x000e280008000c00 */
[----:B0-----:R2:W-:Y:S04]  /*e970*/  STL.64 [R1], R8 ;  /* 0x0000000801007387 */ /* 0x0015e80000100a00 */
[----:B------:R2:W-:Y:S01]  /*e980*/  STL.64 [R1+0x8], R10 ;  /* 0x0000080a01007387 */ /* 0x0005e20000100a00 */
[----:B------:R-:W-:Y:S06]  /*e990*/  BAR.ARV 0x4, 0x180 ;  /* 0x0106000000007b1d */ /* 0x000fec0000002000 */
[----:B------:R-:W-:Y:S05]  /*e9a0*/  BRA `(.L_x_1100) ;  /* 0x0000000800a47947 */ /* 0x000fea0003800000 */
.L_x_1099:
[----:B------:R-:W-:Y:S01]  /*e9b0*/  LOP3.LUT R0, R6, 0x1f, RZ, 0xc0, !PT ;  /* 0x0000001f06007812 */ /* 0x000fe200078ec0ff */
        /* <DEDUP_REMOVED lines=42> */
.L_x_1103:
        /* <DEDUP_REMOVED lines=38> */
.L_x_1101:
        /* <DEDUP_REMOVED lines=20> */
.L_x_1104:
        /* <DEDUP_REMOVED lines=54> */
.L_x_1102:
[----:B------:R-:W-:Y:S01]  /*f360*/  IMAD.U32 R2, RZ, RZ, UR6 ;  /* 0x00000006ff027e24 */ /* 0x000fe2000f8e00ff */
[----:B------:R1:W-:Y:S04]  /*f370*/  STL [R1+0x4], RZ ;  /* 0x000004ff01007387 */ /* 0x0003e80000100800 */
[----:B------:R1:W-:Y:S04]  /*f380*/  STL [R1+0x8], RZ ;  /* 0x000008ff01007387 */ /* 0x0003e80000100800 */
[----:B------:R1:W-:Y:S02]  /*f390*/  STL [R1], R2 ;  /* 0x0000000201007387 */ /* 0x0003e40000100800 */
.L_x_1105:
        /* <DEDUP_REMOVED lines=10> */
.L_x_1100:
[----:B0-----:R-:W3:Y:S01]  /*f440*/  LDL R0, [R1+0xc] ;  /* 0x00000c0001007983 */ /* 0x001ee20000100800 */
[----:B------:R-:W-:-:S03]  /*f450*/  ULDC UR4, c[0x0][0xd3c] ;  /* 0x00034f0000047ab9 */ /* 0x000fc60000000800 */
[----:B------:R0:W-:Y:S01]  /*f460*/  STL [R1+0x10], RZ ;  /* 0x000010ff01007387 */ /* 0x0001e20000100800 */
[----:B---3--:R-:W-:Y:S01]  /*f470*/  ISETP.GE.AND P0, PT, R0, UR4, PT ;  /* 0x0000000400007c0c */ /* 0x008fe2000bf06270 */
[----:B------:R-:W-:-:S05]  /*f480*/  IMAD.MOV.U32 R0, RZ, RZ, 0x1 ;  /* 0x00000001ff007424 */ /* 0x000fca00078e00ff */
[----:B------:R0:W-:Y:S04]  /*f490*/  STL [R1+0x18], R0 ;  /* 0x0000180001007387 */ /* 0x0001e80000100800 */
[----:B------:R0:W-:Y:S03]  /*f4a0*/  STL [R1+0x64], RZ ;  /* 0x000064ff01007387 */ /* 0x0001e60000100800 */
[----:B------:R-:W-:Y:S05]  /*f4b0*/  @P0 BRA `(.L_x_1106) ;  /* 0x0000007000bc0947 */ /* 0x000fea0003800000 */
[----:B------:R-:W3:Y:S01]  /*f4c0*/  S2UR UR5, SR_CgaCtaId ;  /* 0x00000000000579c3 */ /* 0x000ee20000008800 */
[C---:B0-----:R-:W-:Y:S01]  /*f4d0*/  IMAD.SHL.U32 R0, R6.reuse, 0x8, RZ ;  /* 0x0000000806007824 */ /* 0x041fe200078e00ff */
[----:B------:R-:W-:Y:S01]  /*f4e0*/  LOP3.LUT R4, R6, 0x7f, RZ, 0xc0, !PT ;  /* 0x0000007f06047812 */ /* 0x000fe200078ec0ff */
[----:B------:R-:W-:Y:S01]  /*f4f0*/  UMOV UR4, 0x400 ;  /* 0x0000040000047882 */ /* 0x000fe20000000000 */
[----:B------:R-:W-:Y:S01]  /*f500*/  BSSY B8, `(.L_x_1106) ;  /* 0x000072a000087945 */ /* 0x000fe20003800000 */
[----:B------:R-:W-:Y:S01]  /*f510*/  ULDC UR36, c[0x0][0xc] ;  /* 0x0000030000247ab9 */ /* 0x000fe20000000800 */
[----:B------:R-:W-:Y:S01]  /*f520*/  LOP3.LUT R3, R0, 0x1f8, RZ, 0xc0, !PT ;  /* 0x000001f800037812 */ /* 0x000fe200078ec0ff */
[----:B-1----:R-:W-:Y:S01]  /*f530*/  IMAD.SHL.U32 R2, R4, 0x8, RZ ;  /* 0x0000000804027824 */ /* 0x002fe200078e00ff */
[----:B------:R-:W-:Y:S01]  /*f540*/  LOP3.LUT R0, R0, 0x38, RZ, 0xc0, !PT ;  /* 0x0000003800007812 */ /* 0x000fe200078ec0ff */
[----:B------:R-:W-:Y:S01]  /*f550*/  ULDC.64 UR40, c[0x0][0x198] ;  /* 0x0000660000287ab9 */ /* 0x000fe20000000a00 */
[----:B------:R-:W-:Y:S01]  /*f560*/  LOP3.LUT R3, R3, 0x38, R6, 0x78, !PT ;  /* 0x0000003803037812 */ /* 0x000fe200078e7806 */
[----:B------:R-:W-:-:S03]  /*f570*/  IMAD.SHL.U32 R6, R6, 0x10, RZ ;  /* 0x0000001006067824 */ /* 0x000fc600078e00ff */
[----:B------:R-:W-:Y:S02]  /*f580*/  LOP3.LUT R3, R3, 0x200, R2, 0xf8, !PT ;  /* 0x0000020003037812 */ /* 0x000fe400078ef802 */
[----:B------:R-:W-:-:S04]  /*f590*/  SHF.R.U32.HI R2, RZ, 0x3, R4 ;  /* 0x00000003ff027819 */ /* 0x000fc80000011604 */
[----:B------:R-:W-:Y:S01]  /*f5a0*/  LOP3.LUT R4, R2, 0x70, R6, 0xf8, !PT ;  /* 0x0000007002047812 */ /* 0x000fe200078ef806 */
[----:B------:R-:W-:Y:S01]  /*f5b0*/  IMAD.MOV.U32 R2, RZ, RZ, 0x1 ;  /* 0x00000001ff027424 */ /* 0x000fe200078e00ff */
[C---:B------:R-:W-:Y:S01]  /*f5c0*/  LOP3.LUT R4, R0.reuse, 0x40, RZ, 0xfc, !PT ;  /* 0x0000004000047812 */ /* 0x040fe200078efcff */
[----:B---3--:R-:W-:Y:S01]  /*f5d0*/  ULEA UR4, UR5, UR4, 0x18 ;  /* 0x0000000405047291 */ /* 0x008fe2000f8ec03f */
[----:B------:R-:W-:-:S05]  /*f5e0*/  LOP3.LUT R4, R0, 0x100, RZ, 0xfc, !PT ;  /* 0x0000010000047812 */ /* 0x000fca00078efcff */
[----:B------:R-:W-:-:S04]  /*f5f0*/  IMAD.U32 R18, RZ, RZ, UR4 ;  /* 0x00000004ff127e24 */ /* 0x000fc8000f8e00ff */
[----:B------:R-:W-:-:S05]  /*f600*/  IMAD R3, R3, 0x2, R18 ;  /* 0x0000000203037824 */ /* 0x000fca00078e0212 */
[----:B------:R0:W-:Y:S04]  /*f610*/  STL [R1+0x14], R3 ;  /* 0x0000140301007387 */ /* 0x0001e80000100800 */
[----:B------:R-:W-:Y:S04]  /*f620*/  STL [R1+0x64], RZ ;  /* 0x000064ff01007387 */ /* 0x000fe80000100800 */
[----:B------:R1:W-:Y:S01]  /*f630*/  STL [R1+0x18], R2 ;  /* 0x0000180201007387 */ /* 0x0003e20000100800 */
[----:B0-----:R-:W-:-:S03]  /*f640*/  LOP3.LUT R3, R0, 0x80, RZ, 0xfc, !PT ;  /* 0x0000008000037812 */ /* 0x001fc600078efcff */
[----:B------:R0:W-:Y:S01]  /*f650*/  STL [R1+0x10], RZ ;  /* 0x000010ff01007387 */ /* 0x0001e20000100800 */
[C---:B------:R-:W-:Y:S02]  /*f660*/  LOP3.LUT R3, R0.reuse, 0x140, RZ, 0xfc, !PT ;  /* 0x0000014000037812 */ /* 0x040fe400078efcff */
[C---:B-1----:R-:W-:Y:S02]  /*f670*/  LOP3.LUT R2, R0.reuse, 0xc0, RZ, 0xfc, !PT ;  /* 0x000000c000027812 */ /* 0x042fe400078efcff */
[C---:B------:R-:W-:Y:S02]  /*f680*/  LOP3.LUT R2, R0.reuse, 0x180, RZ, 0xfc, !PT ;  /* 0x0000018000027812 */ /* 0x040fe400078efcff */
[----:B0-----:R-:W-:-:S07]  /*f690*/  LOP3.LUT R0, R0, 0x1c0, RZ, 0xfc, !PT ;  /* 0x000001c000007812 */ /* 0x001fce00078efcff */
.L_x_1230:
[----:B---3--:R-:W3:Y:S01]  /*f6a0*/  LDL R0, [R1+0xc] ;  /* 0x00000c0001007983 */ /* 0x008ee20000100800 */
[----:B-1----:R-:W3:Y:S01]  /*f6b0*/  LDC.64 R2, c[0x0][0xd88] ;  /* 0x00036200ff027b82 */ /* 0x002ee20000000a00 */
[----:B------:R-:W-:Y:S05]  /*f6c0*/  YIELD ;  /* 0x0000000000007946 */ /* 0x000fea0003800000 */
[----:B------:R-:W-:Y:S01]  /*f6d0*/  ULDC.64 UR4, c[0x0][0xb20] ;  /* 0x0002c80000047ab9 */ /* 0x000fe20000000a00 */
[----:B--2---:R-:W-:Y:S01]  /*f6e0*/  IMAD.MOV.U32 R6, RZ, RZ, RZ ;  /* 0x000000ffff067224 */ /* 0x004fe200078e00ff */
[----:B------:R-:W-:Y:S01]  /*f6f0*/  ISETP.NE.U32.AND P0, PT, RZ, UR4, PT ;  /* 0x00000004ff007c0c */ /* 0x000fe2000bf05070 */
[----:B------:R-:W-:Y:S01]  /*f700*/  ULDC.64 UR6, c[0x0][0xb10] ;  /* 0x0002c40000067ab9 */ /* 0x000fe20000000a00 */
[----:B------:R-:W-:Y:S01]  /*f710*/  ULDC.64 UR8, c[0x0][0xb00] ;  /* 0x0002c00000087ab9 */ /* 0x000fe20000000a00 */
[----:B---3--:R-:W-:-:S05]  /*f720*/  IMAD.WIDE R2, R0, 0x4, R2 ;  /* 0x0000000400027825 */ /* 0x008fca00078e0202 */
[----:B0-2---:R-:W2:Y:S01]  /*f730*/  LDG.E R10, desc[UR38][R2.64] ;  /* 0x00000026020a7981 */ /* 0x005ea2000c1e1900 */
        /* <DEDUP_REMOVED lines=46> */
.L_x_1107:
        /* <DEDUP_REMOVED lines=18> */
.L_x_1108:
[----:B------:R-:W-:Y:S05]  /*fb40*/  @!P0 BRA `(.L_x_1109) ;  /* 0x00000000000c8947 */ /* 0x000fea0003800000 */
[----:B------:R-:W2:Y:S04]  /*fb50*/  LDG.E R6, desc[UR38][R4.64] ;  /* 0x0000002604067981 */ /* 0x000ea8000c1e1900 */
[----:B------:R-:W2:Y:S02]  /*fb60*/  LDG.E R4, desc[UR38][R4.64+0x4] ;  /* 0x0000042604047981 */ /* 0x000ea4000c1e1900 */
[----:B--2---:R-:W-:-:S07]  /*fb70*/  IMAD.IADD R6, R4, 0x1, -R6 ;  /* 0x0000000104067824 */ /* 0x004fce00078e0a06 */
.L_x_1109:
[----:B-----5:R-:W-:Y:S01]  /*fb80*/  IMAD.IADD R6, R6, 0x1, -R0 ;  /* 0x0000000106067824 */ /* 0x020fe200078e0a00 */
[----:B------:R-:W-:Y:S01]  /*fb90*/  LOP3.LUT R9, R2, 0xff, RZ, 0xc0, !PT ;  /* 0x000000ff02097812 */ /* 0x000fe200078ec0ff */
[----:B------:R-:W-:Y:S01]  /*fba0*/  IMAD.MOV.U32 R4, RZ, RZ, RZ ;  /* 0x000000ffff047224 */ /* 0x000fe200078e00ff */
[----:B------:R-:W-:Y:S01]  /*fbb0*/  BSSY B0, `(.L_x_1110) ;  /* 0x000002a000007945 */ /* 0x000fe20003800000 */
[C---:B------:R-:W-:Y:S01]  /*fbc0*/  VIADD R0, R6.reuse, 0x3f ;  /* 0x0000003f06007836 */ /* 0x040fe20000000000 */
[----:B------:R-:W-:Y:S01]  /*fbd0*/  ISETP.GE.AND P0, PT, R6, 0x1, PT ;  /* 0x000000010600780c */ /* 0x000fe20003f06270 */
[----:B------:R-:W-:Y:S01]  /*fbe0*/  IMAD.MOV.U32 R10, RZ, RZ, R4 ;  /* 0x000000ffff0a7224 */ /* 0x000fe200078e0004 */
[----:B------:R3:W-:Y:S02]  /*fbf0*/  STL [R1+0x40], R4 ;  /* 0x0000400401007387 */ /* 0x0007e40000100800 */
[----:B-1----:R-:W-:-:S04]  /*fc00*/  SHF.R.S32.HI R3, RZ, 0x1f, R0 ;  /* 0x0000001fff037819 */ /* 0x002fc80000011400 */
[----:B------:R-:W-:-:S04]  /*fc10*/  LEA.HI R3, R3, R0, RZ, 0x6 ;  /* 0x0000000003037211 */ /* 0x000fc800078f30ff */
[----:B------:R-:W-:-:S05]  /*fc20*/  SHF.R.S32.HI R8, RZ, 0x6, R3 ;  /* 0x00000006ff087819 */ /* 0x000fca0000011403 */
[----:B------:R3:W-:Y:S04]  /*fc30*/  STL [R1+0x54], R8 ;  /* 0x0000540801007387 */ /* 0x0007e80000100800 */
[----:B------:R3:W-:Y:S01]  /*fc40*/  STL [R1+0x68], R9 ;  /* 0x0000680901007387 */ /* 0x0007e20000100800 */
[----:B------:R-:W-:Y:S05]  /*fc50*/  @!P0 BRA `(.L_x_1111) ;  /* 0x00000000007c8947 */ /* 0x000fea0003800000 */
[----:B------:R-:W-:-:S04]  /*fc60*/  SHF.R.U32.HI R0, RZ, 0x10, R2 ;  /* 0x00000010ff007819 */ /* 0x000fc80000011602 */
[----:B------:R-:W-:-:S13]  /*fc70*/  ISETP.NE.AND P0, PT, R0, RZ, PT ;  /* 0x000000ff0000720c */ /* 0x000fda0003f05270 */
[----:B------:R-:W3:Y:S02]  /*fc80*/  @!P0 LDC R0, c[0x0][0xae8] ;  /* 0x0002ba00ff008b82 */ /* 0x000ee40000000800 */
[----:B---3--:R-:W-:-:S04]  /*fc90*/  IABS R4, R0 ;  /* 0x0000000000047213 */ /* 0x008fc80000000000 */
        /* <DEDUP_REMOVED lines=27> */
.L_x_1111:
[----:B------:R-:W-:Y:S05]  /*fe50*/  BSYNC B0 ;  /* 0x0000000000007941 */ /* 0x000fea0003800000 */
.L_x_1110:
        /* <DEDUP_REMOVED lines=13> */
[----:B------:R-:W-:Y:S02]  /*ff30*/  VOTEU.ANY UR4, UPT, PT ;  /* 0x0000000000047886 */ /* 0x000fe400038e0100 */
[----:B------:R-:W4:Y:S08]  /*ff40*/  FLO.U32 R0, UR4 ;  /* 0x0000000400007d00 */ /* 0x000f3000080e0000 */
[----:B---3--:R-:W3:Y:S01]  /*ff50*/  POPC R4, UR4 ;  /* 0x0000000400047d09 */ /* 0x008ee20008000000 */
[----:B----4-:R-:W-:-:S02]  /*ff60*/  ISETP.EQ.U32.AND P0, PT, R0, R2, PT ;  /* 0x000000020000720c */ /* 0x010fc40003f02070 */
[----:B------:R-:W3:Y:S11]  /*ff70*/  LDC.64 R2, c[0x0][0xd60] ;  /* 0x00035800ff027b82 */ /* 0x000ef60000000a00 */
[----:B---3--:R-:W3:Y:S04]  /*ff80*/  @P0 ATOMG.E.ADD.STRONG.GPU PT, R2, desc[UR38][R2.64], R4 ;  /* 0x00000004020209a8 */ /* 0x008ee800081ee1e6 */
[----:B---3--:R3:W4:Y:S02]  /*ff90*/  SHFL.IDX PT, R2, R2, R0, 0x1f ;  /* 0x00001f0002027589 */ /* 0x00872400000e0000 */
[----:B---3--:R-:W3:Y:S02]  /*ffa0*/  S2R R0, SR_LTMASK ;  /* 0x0000000000007919 */ /* 0x008ee40000003900 */
[----:B---3--:R-:W-:-:S06]  /*ffb0*/  LOP3.LUT R0, R0, UR4, RZ, 0xc0, !PT ;  /* 0x0000000400007c12 */ /* 0x008fcc000f8ec0ff */
[----:B------:R-:W4:Y:S02]  /*ffc0*/  POPC R0, R0 ;  /* 0x0000000000007309 */ /* 0x000f240000000000 */
[----:B----4-:R-:W-:-:S05]  /*ffd0*/  IADD3 R0, R2, UR36, R0 ;  /* 0x0000002402007c10 */ /* 0x010fca000fffe000 */
[----:B------:R4:W-:Y:S01]  /*ffe0*/  STL [R1], R0 ;  /* 0x0000000001007387 */ /* 0x0009e20000100800 */
[----:B------:R-:W-:Y:S05]  /*fff0*/  BRA `(.L_x_1114) ;  /* 0x0000005800847947 */ /* 0x000fea0003800000 */
.L_x_1113:
        /* <DEDUP_REMOVED lines=8> */
[----:B---3--:R-:W-:Y:S02]  /*10080*/  IMAD.U32 R4, RZ, RZ, UR6 ;  /* 0x00000006ff047e24 */ /* 0x008fe4000f8e00ff */
[----:B------:R-:W3:Y:S01]  /*10090*/  LDC.64 R2, c[0x4][R2] ;  /* 0x0100000002027b82 */ /* 0x000ee20000000a00 */
[----:B------:R-:W-:Y:S02]  /*100a0*/  IMAD.U32 R5, RZ, RZ, UR7 ;  /* 0x00000007ff057e24 */ /* 0x000fe4000f8e00ff */
[----:B------:R-:W-:Y:S02]  /*100b0*/  IMAD.U32 R6, RZ, RZ, UR8 ;  /* 0x00000008ff067e24 */ /* 0x000fe4000f8e00ff */
[----:B--2---:R-:W-:-:S02]  /*100c0*/  IMAD.U32 R7, RZ, RZ, UR9 ;  /* 0x00000009ff077e24 */ /* 0x004fc4000f8e00ff */
[----:B-1----:R-:W-:Y:S02]  /*100d0*/  IMAD.U32 R10, RZ, RZ, UR4 ;  /* 0x00000004ff0a7e24 */ /* 0x002fe4000f8e00ff */
[----:B0-----:R-:W-:Y:S02]  /*100e0*/  IMAD.U32 R11, RZ, RZ, UR5 ;  /* 0x00000005ff0b7e24 */ /* 0x001fe4000f8e00ff */
[----:B------:R-:W-:Y:S02]  /*100f0*/  IMAD.MOV.U32 R8, RZ, RZ, 0x70 ;  /* 0x00000070ff087424 */ /* 0x000fe400078e00ff */
[----:B------:R-:W-:Y:S02]  /*10100*/  IMAD.MOV.U32 R12, RZ, RZ, 0x1 ;  /* 0x00000001ff0c7424 */ /* 0x000fe400078e00ff */
[----:B------:R-:W-:-:S07]  /*10110*/  IMAD.MOV.U32 R13, RZ, RZ, RZ ;  /* 0x000000ffff0d7224 */ /* 0x000fce00078e00ff */
[----:B------:R-:W-:-:S07]  /*10120*/  LEPC R20, `(.L_x_1116) ;  /* 0x000000001014794e */ /* 0x000fce0000000000 */
[----:B---3--:R-:W-:Y:S05]  /*10130*/  CALL.ABS.NOINC R2 ;  /* 0x0000000002007343 */ /* 0x008fea0003c00000 */
.L_x_1116:
[----:B------:R-:W-:Y:S05]  /*10140*/  BSYNC B6 ;  /* 0x0000000000067941 */ /* 0x000fea0003800000 */
.L_x_1115:
        /* <DEDUP_REMOVED lines=9> */
[----:B---3--:R-:W-:Y:S02]  /*101e0*/  IMAD.U32 R4, RZ, RZ, UR6 ;  /* 0x00000006ff047e24 */ /* 0x008fe4000f8e00ff */
        /* <DEDUP_REMOVED lines=9> */
[----:B----4-:R-:W-:Y:S05]  /*10280*/  CALL.ABS.NOINC R2 ;  /* 0x0000000002007343 */ /* 0x010fea0003c00000 */
.L_x_1119:
        /* <DEDUP_REMOVED lines=16> */
.L_x_1118:
[----:B------:R-:W-:Y:S05]  /*10390*/  BSYNC B6 ;  /* 0x0000000000067941 */ /* 0x000fea0003800000 */
.L_x_1117:
[----:B---3--:R-:W3:Y:S01]  /*103a0*/  LDL.LU R4, [R1+0x1c] ;  /* 0x00001c0001047983 */ /* 0x008ee20000300800 */
[----:B------:R-:W-:-:S03]  /*103b0*/  ULDC.64 UR4, c[0x0][0xaf0] ;  /* 0x0002bc0000047ab9 */ /* 0x000fc60000000a00 */
[----:B--2---:R-:W2:Y:S01]  /*103c0*/  LDL R7, [R1+0x8] ;  /* 0x0000080001077983 */ /* 0x004ea20000100800 */
[----:B------:R-:W-:-:S03]  /*103d0*/  ISETP.NE.U32.AND P0, PT, RZ, UR4, PT ;  /* 0x00000004ff007c0c */ /* 0x000fc6000bf05070 */
[----:B------:R-:W4:Y:S01]  /*103e0*/  LDL R0, [R1+0x3c] ;  /* 0x00003c0001007983 */ /* 0x000f220000100800 */
[----:B------:R-:W-:-:S13]  /*103f0*/  ISETP.NE.AND.EX P0, PT, RZ, UR5, PT, P0 ;  /* 0x00000005ff007c0c */ /* 0x000fda000bf05300 */
[----:B------:R-:W-:-:S04]  /*10400*/  @P0 IADD3 R2, P1, R16, UR4, RZ ;  /* 0x0000000410020c10 */ /* 0x000fc8000ff3e0ff */
[----:B---3--:R-:W-:Y:S01]  /*10410*/  @P0 IADD3.X R3, R4, UR5, RZ, P1, !PT ;  /* 0x0000000504030c10 */ /* 0x008fe20008ffe4ff */
[----:B------:R-:W-:-:S04]  /*10420*/  ULDC.64 UR4, c[0x0][0xb00] ;  /* 0x0002c00000047ab9 */ /* 0x000fc80000000a00 */
[----:B--2---:R2:W3:Y:S02]  /*10430*/  @P0 LDG.E R7, desc[UR38][R2.64] ;  /* 0x0000002602070981 */ /* 0x0044e4000c1e1900 */
[----:B--2---:R-:W2:Y:S01]  /*10440*/  LDC.64 R2, c[0x0][0x418] ;  /* 0x00010600ff027b82 */ /* 0x004ea20000000a00 */
[----:B----4-:R-:W-:Y:S01]  /*10450*/  VIADD R0, R0, 0xffffffff ;  /* 0xffffffff00007836 */ /* 0x010fe20000000000 */
[----:B---3--:R-:W-:Y:S01]  /*10460*/  SHF.R.S32.HI R8, RZ, 0x1f, R7 ;  /* 0x0000001fff087819 */ /* 0x008fe20000011407 */
[----:B------:R3:W-:Y:S04]  /*10470*/  @P0 STL [R1+0x8], R7 ;  /* 0x0000080701000387 */ /* 0x0007e80000100800 */
[----:B------:R3:W-:Y:S01]  /*10480*/  STL [R1+0x1c], R8 ;  /* 0x00001c0801007387 */ /* 0x0007e20000100800 */
[----:B--2---:R-:W-:Y:S01]  /*10490*/  LOP3.LUT P0, RZ, R2, UR4, RZ, 0xfc, !PT ;  /* 0x0000000402ff7c12 */ /* 0x004fe2000f80fcff */
[----:B------:R-:W-:-:S03]  /*104a0*/  UMOV UR4, 0xffffffff ;  /* 0xffffffff00047882 */ /* 0x000fc60000000000 */
[----:B------:R-:W-:-:S04]  /*104b0*/  LOP3.LUT P0, RZ, R3, UR5, RZ, 0xfc, P0 ;  /* 0x0000000503ff7c12 */ /* 0x000fc8000800fcff */
[----:B------:R-:W-:Y:S01]  /*104c0*/  SEL R16, R7, RZ, !P0 ;  /* 0x000000ff07107207 */ /* 0x000fe20004000000 */
[----:B---3--:R-:W-:Y:S08]  /*104d0*/  BRA.DIV UR4, `(.L_x_1120) ;  /* 0x0000006a04147947 */ /* 0x008ff0000b800000 */
[----:B------:R-:W2:Y:S02]  /*104e0*/  S2R R4, SR_TID.X ;  /* 0x0000000000047919 */ /* 0x000ea40000002100 */
[----:B--2---:R-:W-:-:S04]  /*104f0*/  SHF.R.U32.HI R4, RZ, 0x5, R4 ;  /* 0x00000005ff047819 */ /* 0x004fc80000011604 */
[----:B------:R-:W-:-:S05]  /*10500*/  LOP3.LUT R4, R4, 0x3, RZ, 0xc0, !PT ;  /* 0x0000000304047812 */ /* 0x000fca00078ec0ff */
[----:B------:R2:W3:Y:S02]  /*10510*/  SHFL.IDX PT, R14, R4, RZ, 0x1f ;  /* 0x00001fff040e7589 */ /* 0x0004e400000e0000 */
.L_x_1245:
[----:B------:R4:W-:Y:S01]  /*10520*/  STL [R1+0x30], R0 ;  /* 0x0000300001007387 */ /* 0x0009e20000100800 */
[----:B---3--:R-:W-:Y:S02]  /*10530*/  ISETP.NE.AND P0, PT, R14, RZ, PT ;  /* 0x000000ff0e00720c */ /* 0x008fe40003f05270 */
[----:B------:R-:W-:Y:S02]  /*10540*/  PLOP3.LUT P1, PT, PT, PT, PT, 0x8, 0x0 ;  /* 0x000000000000781c */ /* 0x000fe40003f2e170 */
[----:B------:R-:W-:-:S11]  /*10550*/  LOP3.LUT R19, R19, 0xfffffffe, RZ, 0xc0, !PT ;  /* 0xfffffffe13137812 */ /* 0x000fd600078ec0ff */
[----:B------:R-:W-:Y:S01]  /*10560*/  @P1 LOP3.LUT R19, R19, 0x1, RZ, 0xfc, !PT ;  /* 0x0000000113131812 */ /* 0x000fe200078efcff */
[----:B----4-:R-:W-:Y:S06]  /*10570*/  @P0 BRA `(.L_x_1121) ;  /* 0x00000004000c0947 */ /* 0x010fec0003800000 */
[----:B------:R-:W-:-:S03]  /*10580*/  UMOV UR4, 0xffffffff ;  /* 0xffffffff00047882 */ /* 0x000fc60000000000 */
[----:B------:R-:W-:Y:S05]  /*10590*/  BRA.DIV UR4, `(.L_x_1122) ;  /* 0x0000006a04187947 */ /* 0x000fea000b800000 */
[----:B------:R-:W-:-:S13]  /*105a0*/  ELECT P6, URZ, PT ;  /* 0x00000000003f782f */ /* 0x000fda00038c0000 */
.L_x_1248:
[----:B------:R-:W-:Y:S05]  /*105b0*/  @!P6 BRA `(.L_x_1121) ;  /* 0x0000000000fce947 */ /* 0x000fea0003800000 */
[----:B------:R-:W-:-:S04]  /*105c0*/  ISETP.NE.U32.AND P0, PT, R2, RZ, PT ;  /* 0x000000ff0200720c */ /* 0x000fc80003f05070 */
[----:B------:R-:W-:-:S13]  /*105d0*/  ISETP.NE.AND.EX P0, PT, R3, RZ, PT, P0 ;  /* 0x000000ff0300720c */ /* 0x000fda0003f05300 */
[----:B------:R-:W-:Y:S05]  /*105e0*/  @!P0 BRA `(.L_x_1123) ;  /* 0x0000000000508947 */ /* 0x000fea0003800000 */
[----:B------:R-:W3:Y:S01]  /*105f0*/  LDC R6, c[0x0][0x43c] ;  /* 0x00010f00ff067b82 */ /* 0x000ee20000000800 */
[----:B------:R-:W-:Y:S01]  /*10600*/  IMAD.MOV.U32 R9, RZ, RZ, R0 ;  /* 0x000000ffff097224 */ /* 0x000fe200078e0000 */
[----:B------:R-:W-:-:S03]  /*10610*/  ULDC.64 UR4, c[0x0][0x428] ;  /* 0x00010a0000047ab9 */ /* 0x000fc60000000a00 */
[----:B------:R-:W-:Y:S01]  /*10620*/  IMAD.MOV.U32 R0, RZ, RZ, R9 ;  /* 0x000000ffff007224 */ /* 0x000fe200078e0009 */
[----:B---3--:R-:W-:-:S13]  /*10630*/  ISETP.NE.AND P0, PT, R6, 0x1, PT ;  /* 0x000000010600780c */ /* 0x008fda0003f05270 */
[----:B--2---:R-:W2:Y:S02]  /*10640*/  @P0 LDC.64 R4, c[0x0][0x440] ;  /* 0x00011000ff040b82 */ /* 0x004ea40000000a00 */
[----:B--2---:R-:W-:-:S05]  /*10650*/  @P0 IMAD.HI.U32 R4, R9, R4, RZ ;  /* 0x0000000409040227 */ /* 0x004fca00078e00ff */
        /* <DEDUP_REMOVED lines=13> */
.L_x_1123:
[----:B------:R-:W4:Y:S04]  /*10730*/  LDL R0, [R1+0x10] ;  /* 0x0000100001007983 */ /* 0x000f280000100800 */
[----:B---3--:R-:W3:Y:S01]  /*10740*/  LDL R2, [R1+0x18] ;  /* 0x0000180001027983 */ /* 0x008ee20000100800 */
[----:B----4-:R-:W-:Y:S01]  /*10750*/  IMAD R0, R0, 0x8, R18 ;  /* 0x0000000800007824 */ /* 0x010fe200078e0212 */
[----:B---3--:R-:W-:-:S04]  /*10760*/  SHF.L.U32 R2, R2, 0x1f, RZ ;  /* 0x0000001f02027819 */ /* 0x008fc800000006ff */
[----:B------:R-:W3:Y:S02]  /*10770*/  SYNCS.PHASECHK.TRANS64.TRYWAIT P0, [R0+URZ+0x38840], R2 ;  /* 0x03884002000075a7 */ /* 0x000ee4000800017f */
[----:B---3--:R-:W-:Y:S05]  /*10780*/  @!P0 BRA `(.L_x_1124) ;  /* 0x0000006400bc8947 */ /* 0x008fea0003800000 */
.L_x_1249:
[----:B------:R-:W4:Y:S02]  /*10790*/  S2R R3, SR_TID.X ;  /* 0x0000000000037919 */ /* 0x000f240000002100 */
[----:B----4-:R-:W-:-:S04]  /*107a0*/  LOP3.LUT R3, R3, 0x7f, RZ, 0xc0, !PT ;  /* 0x0000007f03037812 */ /* 0x010fc800078ec0ff */
[----:B------:R-:W-:-:S13]  /*107b0*/  ISETP.NE.AND P0, PT, R3, RZ, PT ;  /* 0x000000ff0300720c */ /* 0x000fda0003f05270 */
[----:B------:R-:W-:Y:S05]  /*107c0*/  @P0 BRA `(.L_x_1125) ;  /* 0x00000000001c0947 */ /* 0x000fea0003800000 */
[----:B------:R-:W4:Y:S01]  /*107d0*/  S2R R3, SR_TID.X ;  /* 0x0000000000037919 */ /* 0x000f220000002100 */
[----:B---3--:R-:W-:-:S04]  /*107e0*/  IMAD.MOV.U32 R2, RZ, RZ, 0x2000 ;  /* 0x00002000ff027424 */ /* 0x008fc800078e00ff */
[----:B------:R3:W-:Y:S01]  /*107f0*/  SYNCS.ARRIVE.TRANS64 RZ, [R0+URZ+0x38830], R2 ;  /* 0x0388300200ff79a7 */ /* 0x0007e2000800003f */
[----:B----4-:R-:W-:-:S04]  /*10800*/  LOP3.LUT R3, R3, 0x1f, RZ, 0xc0, !PT ;  /* 0x0000001f03037812 */ /* 0x010fc800078ec0ff */
[----:B------:R-:W-:-:S13]  /*10810*/  ISETP.NE.AND P0, PT, R3, RZ, PT ;  /* 0x000000ff0300720c */ /* 0x000fda0003f05270 */
[----:B---3--:R-:W-:Y:S05]  /*10820*/  @!P0 BRA `(.L_x_1125) ;  /* 0x0000000000048947 */ /* 0x008fea0003800000 */
[----:B------:R-:W-:Y:S01]  /*10830*/  BPT.TRAP 0x1 ;  /* 0x000000040000795c */ /* 0x000fe20000300000 */
.L_x_1125:
[----:B------:R-:W4:Y:S04]  /*10840*/  LDL R3, [R1+0x10] ;  /* 0x0000100001037983 */ /* 0x000f280000100800 */
[----:B--2---:R-:W2:Y:S04]  /*10850*/  LDL R4, [R1+0x30] ;  /* 0x0000300001047983 */ /* 0x004ea80000100800 */
[----:B---3--:R-:W3:Y:S01]  /*10860*/  LDL R2, [R1+0x20] ;  /* 0x0000200001027983 */ /* 0x008ee20000100800 */
[----:B------:R-:W-:Y:S01]  /*10870*/  R2UR UR9, R0 ;  /* 0x00000000000972ca */ /* 0x000fe200000e0000 */
[----:B------:R-:W-:Y:S01]  /*10880*/  UIADD3 UR6, UP0, UR40, 0x370, URZ ;  /* 0x0000037028067890 */ /* 0x000fe2000ff1e03f */
[----:B------:R-:W-:-:S02]  /*10890*/  R2UR UR12, R17 ;  /* 0x00000000110c72ca */ /* 0x000fc400000e0000 */
[----:B-----5:R-:W-:Y:S01]  /*108a0*/  R2UR UR13, R16 ;  /* 0x00000000100d72ca */ /* 0x020fe200000e0000 */
[----:B------:R-:W-:-:S08]  /*108b0*/  UIADD3.X UR7, URZ, UR41, URZ, UP0, !UPT ;  /* 0x000000293f077290 */ /* 0x000fd000087fe43f */
[----:B------:R-:W-:Y:S01]  /*108c0*/  UIADD3 UR9, UR9, 0x38830, URZ ;  /* 0x0003883009097890 */ /* 0x000fe2000fffe03f */
[----:B------:R-:W-:Y:S01]  /*108d0*/  UMOV UR5, 0x14f00000 ;  /* 0x14f0000000057882 */ /* 0x000fe20000000000 */
[----:B------:R-:W-:Y:S01]  /*108e0*/  UMOV UR10, URZ ;  /* 0x0000003f000a7c82 */ /* 0x000fe20008000000 */
[----:B------:R-:W-:Y:S02]  /*108f0*/  PLOP3.LUT P0, PT, PT, PT, PT, 0x80, 0x0 ;  /* 0x000000000000781c */ /* 0x000fe40003f0f070 */
[----:B------:R-:W-:-:S11]  /*10900*/  LOP3.LUT R19, R19, 0xfffffffe, RZ, 0xc0, !PT ;  /* 0xfffffffe13137812 */ /* 0x000fd600078ec0ff */
[----:B------:R-:W-:Y:S01]  /*10910*/  @P0 LOP3.LUT R19, R19, 0x1, RZ, 0xfc, !PT ;  /* 0x0000000113130812 */ /* 0x000fe200078efcff */
[----:B----4-:R-:W-:Y:S01]  /*10920*/  IMAD R0, R3, 0x2000, R18 ;  /* 0x0000200003007824 */ /* 0x010fe200078e0212 */
[----:B--2---:R-:W-:-:S04]  /*10930*/  R2UR UR11, R4 ;  /* 0x00000000040b72ca */ /* 0x004fc800000e0000 */
[----:B------:R-:W-:Y:S02]  /*10940*/  R2UR UR8, R0 ;  /* 0x00000000000872ca */ /* 0x000fe400000e0000 */
[----:B---3--:R-:W-:-:S11]  /*10950*/  R2UR UR4, R2 ;  /* 0x00000000020472ca */ /* 0x008fd600000e0000 */
[----:B------:R-:W-:Y:S02]  /*10960*/  UIADD3 UR8, UR8, 0x22400, URZ ;  /* 0x0002240008087890 */ /* 0x000fe4000fffe03f */
[----:B------:R-:W-:-:S03]  /*10970*/  ULEA UR11, UR11, UR4, 0x6 ;  /* 0x000000040b0b7291 */ /* 0x000fc6000f8e303f */
[----:B------:R-:W-:-:S06]  /*10980*/  UMOV UR4, 0x0 ;  /* 0x0000000000047882 */ /* 0x000fcc0000000000 */
[----:B------:R3:W-:Y:S02]  /*10990*/  UTMALDG.4D [UR8], [UR6], desc[UR4] ;  /* 0x00000408060075b4 */ /* 0x0007e40008019000 */
[----:B---3--:R-:W-:Y:S01]  /*109a0*/  NOP ;  /* 0x0000000000007918 */ /* 0x008fe20000000000 */
.L_x_1121:
[----:B--2---:R-:W2:Y:S04]  /*109b0*/  LDL.LU R4, [R1+0x28] ;  /* 0x0000280001047983 */ /* 0x004ea80000300800 */
[----:B------:R-:W3:Y:S04]  /*109c0*/  LDL.LU R3, [R1+0x48] ;  /* 0x0000480001037983 */ /* 0x000ee80000300800 */
[----:B------:R-:W4:Y:S01]  /*109d0*/  LDL R2, [R1+0x2c] ;  /* 0x00002c0001027983 */ /* 0x000f220000100800 */
[----:B------:R-:W-:Y:S05]  /*109e0*/  WARPSYNC.ALL ;  /* 0x0000000000007948 */ /* 0x000fea0003800000 */
[----:B------:R-:W-:Y:S01]  /*109f0*/  ULDC.64 UR4, c[0x0][0xaf8] ;  /* 0x0002be0000047ab9 */ /* 0x000fe20000000a00 */
[----:B------:R-:W-:Y:S01]  /*10a00*/  VIADD R0, R18, 0x20400 ;  /* 0x0002040012007836 */ /* 0x000fe20000000000 */
[----:B------:R-:W-:Y:S01]  /*10a10*/  BAR.SYNC.DEFER_BLOCKING 0x8, 0x100 ;  /* 0x0204000000007b1d */ /* 0x000fe20000010000 */
[----:B------:R-:W-:-:S03]  /*10a20*/  ISETP.NE.U32.AND P0, PT, RZ, UR4, PT ;  /* 0x00000004ff007c0c */ /* 0x000fc6000bf05070 */
[----:B------:R-:W-:Y:S02]  /*10a30*/  LOP3.LUT P1, RZ, R0, 0x3ff, RZ, 0xc0, !PT ;  /* 0x000003ff00ff7812 */ /* 0x000fe4000782c0ff */
[----:B------:R-:W-:Y:S01]  /*10a40*/  ISETP.NE.AND.EX P0, PT, RZ, UR5, PT, P0 ;  /* 0x00000005ff007c0c */ /* 0x000fe2000bf05300 */
[----:B------:R-:W-:Y:S03]  /*10a50*/  BSSY B6, `(.L_x_1126) ;  /* 0x0000018000067945 */ /* 0x000fe60003800000 */
[----:B--2---:R-:W-:Y:S02]  /*10a60*/  SEL R4, R4, RZ, !P0 ;  /* 0x000000ff04047207 */ /* 0x004fe40004000000 */
[----:B---3--:R-:W-:-:S03]  /*10a70*/  SEL R3, R3, RZ, !P0 ;  /* 0x000000ff03037207 */ /* 0x008fc60004000000 */
[----:B------:R2:W-:Y:S01]  /*10a80*/  STL [R1+0x34], R4 ;  /* 0x0000340401007387 */ /* 0x0005e20000100800 */
[----:B----4-:R-:W-:-:S05]  /*10a90*/  SHF.R.S32.HI R0, RZ, 0x1f, R2 ;  /* 0x0000001fff007819 */ /* 0x010fca0000011402 */
[----:B------:R2:W-:Y:S04]  /*10aa0*/  STL [R1+0x48], R0 ;  /* 0x0000480001007387 */ /* 0x0005e80000100800 */
[----:B------:R2:W-:Y:S01]  /*10ab0*/  STL [R1+0x58], R3 ;  /* 0x0000580301007387 */ /* 0x0005e20000100800 */
[----:B------:R-:W-:Y:S05]  /*10ac0*/  @!P1 BRA `(.L_x_1127) ;  /* 0x0000000000409947 */ /* 0x000fea0003800000 */
[----:B------:R-:W-:Y:S01]  /*10ad0*/  MOV R2, 0x0 ;  /* 0x0000000000027802 */ /* 0x000fe20000000f00 */
[----:B------:R-:W-:Y:S01]  /*10ae0*/  ULDC.64 UR4, c[0x4][0x90] ;  /* 0x0100240000047ab9 */ /* 0x000fe20000000a00 */
[----:B------:R-:W-:Y:S01]  /*10af0*/  ULDC.64 UR6, c[0x4][0x98] ;  /* 0x0100260000067ab9 */ /* 0x000fe20000000a00 */
[----:B------:R-:W-:Y:S01]  /*10b00*/  ULDC.64 UR8, c[0x4][0x20] ;  /* 0x0100080000087ab9 */ /* 0x000fe20000000a00 */
[----:B--2---:R-:W-:Y:S02]  /*10b10*/  IMAD.U32 R4, RZ, RZ, UR4 ;  /* 0x00000004ff047e24 */ /* 0x004fe4000f8e00ff */
[----:B------:R-:W2:Y:S01]  /*10b20*/  LDC.64 R2, c[0x4][R2] ;  /* 0x0100000002027b82 */ /* 0x000ea20000000a00 */
[----:B------:R-:W-:Y:S02]  /*10b30*/  IMAD.U32 R5, RZ, RZ, UR5 ;  /* 0x00000005ff057e24 */ /* 0x000fe4000f8e00ff */
[----:B------:R-:W-:Y:S02]  /*10b40*/  IMAD.U32 R6, RZ, RZ, UR6 ;  /* 0x00000006ff067e24 */ /* 0x000fe4000f8e00ff */
[----:B------:R-:W-:-:S02]  /*10b50*/  IMAD.U32 R7, RZ, RZ, UR7 ;  /* 0x00000007ff077e24 */ /* 0x000fc4000f8e00ff */
[----:B-1----:R-:W-:Y:S02]  /*10b60*/  IMAD.U32 R10, RZ, RZ, UR8 ;  /* 0x00000008ff0a7e24 */ /* 0x002fe4000f8e00ff */
[----:B0-----:R-:W-:Y:S02]  /*10b70*/  IMAD.U32 R11, RZ, RZ, UR9 ;  /* 0x00000009ff0b7e24 */ /* 0x001fe4000f8e00ff */
[----:B------:R-:W-:Y:S02]  /*10b80*/  IMAD.MOV.U32 R8, RZ, RZ, 0x70 ;  /* 0x00000070ff087424 */ /* 0x000fe400078e00ff */
[----:B------:R-:W-:Y:S02]  /*10b90*/  IMAD.MOV.U32 R12, RZ, RZ, 0x1 ;  /* 0x00000001ff0c7424 */ /* 0x000fe400078e00ff */
[----:B------:R-:W-:-:S07]  /*10ba0*/  IMAD.MOV.U32 R13, RZ, RZ, RZ ;  /* 0x000000ffff0d7224 */ /* 0x000fce00078e00ff */
[----:B------:R-:W-:-:S07]  /*10bb0*/  LEPC R20, `(.L_x_1127) ;  /* 0x000000001014794e */ /* 0x000fce0000000000 */
[----:B--2---:R-:W-:Y:S05]  /*10bc0*/  CALL.ABS.NOINC R2 ;  /* 0x0000000002007343 */ /* 0x004fea0003c00000 */
.L_x_1127:
[----:B------:R-:W-:Y:S05]  /*10bd0*/  BSYNC B6 ;  /* 0x0000000000067941 */ /* 0x000fea0003800000 */
.L_x_1126:
[----:B-1----:R-:W3:Y:S01]  /*10be0*/  LDL R10, [R1+0x4] ;  /* 0x00000400010a7983 */ /* 0x002ee20000100800 */
[----:B------:R-:W1:Y:S01]  /*10bf0*/  LDC R7, c[0x0][0x448] ;  /* 0x00011200ff077b82 */ /* 0x000e620000000800 */
[----:B------:R-:W-:Y:S01]  /*10c00*/  ULDC.64 UR4, c[0x0][0x298] ;  /* 0x0000a60000047ab9 */ /* 0x000fe20000000a00 */
[----:B------:R-:W-:Y:S01]  /*10c10*/  ULDC.64 UR6, c[0x0][0x280] ;  /* 0x0000a00000067ab9 */ /* 0x000fe20000000a00 */
[----:B--2---:R-:W2:Y:S04]  /*10c20*/  LDL R4, [R1+0x48] ;  /* 0x0000480001047983 */ /* 0x004ea80000100800 */
[----:B------:R-:W4:Y:S04]  /*10c30*/  LDL R9, [R1+0x2c] ;  /* 0x00002c0001097983 */ /* 0x000f280000100800 */
[----:B------:R-:W4:Y:S01]  /*10c40*/  LDL R8, [R1+0x58] ;  /* 0x0000580001087983 */ /* 0x000f220000100800 */
[----:B------:R-:W0:Y:S01]  /*10c50*/  S2R R2, SR_TID.X ;  /* 0x0000000000027919 */ /* 0x000e220000002100 */
[----:B------:R-:W0:Y:S02]  /*10c60*/  S2R R0, SR_TID.X ;  /* 0x0000000000007919 */ /* 0x000e240000002100 */
[----:B------:R-:W4:Y:S01]  /*10c70*/  LDL R6, [R1+0x34] ;  /* 0x0000340001067983 */ /* 0x000f220000100800 */
[----:B-1----:R-:W-:-:S13]  /*10c80*/  ISETP.NE.AND P0, PT, R7, 0x1, PT ;  /* 0x000000010700780c */ /* 0x002fda0003f05270 */
[----:B------:R-:W1:Y:S01]  /*10c90*/  @P0 LDC R3, c[0x0][0x450] ;  /* 0x00011400ff030b82 */ /* 0x000e620000000800 */
[----:B0-----:R-:W-:-:S04]  /*10ca0*/  LOP3.LUT R2, R2, 0x7f, RZ, 0xc0, !PT ;  /* 0x0000007f02027812 */ /* 0x001fc800078ec0ff */
[----:B------:R-:W-:Y:S01]  /*10cb0*/  SHF.R.U32.HI R2, RZ, 0x3, R2 ;  /* 0x00000003ff027819 */ /* 0x000fe20000011602 */
[----:B------:R-:W-:-:S05]  /*10cc0*/  IMAD.SHL.U32 R0, R0, 0x10, RZ ;  /* 0x0000001000007824 */ /* 0x000fca00078e00ff */
[----:B------:R-:W-:Y:S02]  /*10cd0*/  LOP3.LUT R0, R2, 0x70, R0, 0xf8, !PT ;  /* 0x0000007002007812 */ /* 0x000fe400078ef800 */
[----:B------:R-:W0:Y:S03]  /*10ce0*/  @P0 LDC R2, c[0x0][0x44c] ;  /* 0x00011300ff020b82 */ /* 0x000e260000000800 */
[----:B---3--:R-:W-:-:S04]  /*10cf0*/  IMAD R5, R10, 0x40, R0 ;  /* 0x000000400a057824 */ /* 0x008fc800078e0200 */
[----:B0-----:R-:W-:-:S04]  /*10d00*/  @P0 IMAD.HI.U32 R2, R5, R2, RZ ;  /* 0x0000000205020227 */ /* 0x001fc800078e00ff */
[----:B------:R-:W-:Y:S01]  /*10d10*/  IMAD.MOV.U32 R0, RZ, RZ, R5 ;  /* 0x000000ffff007224 */ /* 0x000fe200078e0005 */
[----:B-1----:R-:W-:Y:S01]  /*10d20*/  @P0 SHF.R.U32.HI R0, RZ, R3, R2 ;  /* 0x00000003ff000219 */ /* 0x002fe20000011602 */
[----:B--2---:R-:W-:-:S04]  /*10d30*/  IMAD R2, R4, UR4, RZ ;  /* 0x0000000404027c24 */ /* 0x004fc8000f8e02ff */
[C---:B----4-:R-:W-:Y:S02]  /*10d40*/  IMAD R4, R9.reuse, UR5, R2 ;  /* 0x0000000509047c24 */ /* 0x050fe4000f8e0202 */
[----:B------:R-:W-:Y:S01]  /*10d50*/  IMAD.WIDE.U32 R2, R9, UR4, RZ ;  /* 0x0000000409027c25 */ /* 0x000fe2000f8e00ff */
[----:B------:R-:W-:-:S03]  /*10d60*/  ULDC.64 UR4, c[0x0][0x2d8] ;  /* 0x0000b60000047ab9 */ /* 0x000fc60000000a00 */
[----:B------:R-:W-:Y:S02]  /*10d70*/  IMAD.IADD R3, R3, 0x1, R4 ;  /* 0x0000000103037824 */ /* 0x000fe400078e0204 */
[C---:B------:R-:W-:Y:S01]  /*10d80*/  IMAD.WIDE.U32 R2, R17.reuse, UR4, R2 ;  /* 0x0000000411027c25 */ /* 0x040fe2000f8e0002 */
[----:B------:R0:W-:Y:S03]  /*10d90*/  STL [R1+0x28], R5 ;  /* 0x0000280501007387 */ /* 0x0001e60000100800 */
[----:B------:R-:W-:Y:S01]  /*10da0*/  IMAD R3, R17, UR5, R3 ;  /* 0x0000000511037c24 */ /* 0x000fe2000f8e0203 */
[----:B------:R-:W-:Y:S02]  /*10db0*/  ULDC.64 UR4, c[0x0][0x2e0] ;  /* 0x0000b80000047ab9 */ /* 0x000fe40000000a00 */
[----:B------:R-:W-:Y:S02]  /*10dc0*/  IMAD R4, R8, UR4, RZ ;  /* 0x0000000408047c24 */ /* 0x000fe4000f8e02ff */
[----:B------:R1:W5:Y:S01]  /*10dd0*/  LDL R8, [R1+0x14] ;  /* 0x0000140001087983 */ /* 0x0003620000100800 */
[C---:B------:R-:W-:Y:S01]  /*10de0*/  IMAD.WIDE.U32 R2, R6.reuse, UR4, R2 ;  /* 0x0000000406027c25 */ /* 0x040fe2000f8e0002 */
[----:B------:R-:W2:Y:S03]  /*10df0*/  S2R R9, SR_TID.X ;  /* 0x0000000000097919 */ /* 0x000ea60000002100 */
[----:B------:R-:W-:Y:S01]  /*10e00*/  IMAD R4, R6, UR5, R4 ;  /* 0x0000000506047c24 */ /* 0x000fe2000f8e0204 */
[----:B------:R-:W-:-:S03]  /*10e10*/  ULDC.64 UR4, c[0x0][0x2d0] ;  /* 0x0000b40000047ab9 */ /* 0x000fc60000000a00 */
[----:B------:R-:W-:Y:S01]  /*10e20*/  IMAD.IADD R3, R3, 0x1, R4 ;  /* 0x0000000103037824 */ /* 0x000fe200078e0204 */
[----:B------:R-:W-:-:S05]  /*10e30*/  SHF.R.S32.HI R4, RZ, 0x1f, R0 ;  /* 0x0000001fff047819 */ /* 0x000fca0000011400 */
[----:B------:R-:W-:Y:S02]  /*10e40*/  IMAD R4, R4, UR4, RZ ;  /* 0x0000000404047c24 */ /* 0x000fe4000f8e02ff */
[----:B------:R-:W-:-:S04]  /*10e50*/  IMAD.WIDE.U32 R2, R0, UR4, R2 ;  /* 0x0000000400027c25 */ /* 0x000fc8000f8e0002 */
[----:B------:R-:W-:Y:S01]  /*10e60*/  IMAD R4, R0, UR5, R4 ;  /* 0x0000000500047c24 */ /* 0x000fe2000f8e0204 */
[----:B------:R-:W-:Y:S01]  /*10e70*/  ULDC.64 UR4, c[0x0][0x2c8] ;  /* 0x0000b20000047ab9 */ /* 0x000fe20000000a00 */
[----:B------:R-:W-:-:S04]  /*10e80*/  IMAD.MOV R0, RZ, RZ, -R0 ;  /* 0x000000ffff007224 */ /* 0x000fc800078e0a00 */
[----:B------:R-:W-:-:S05]  /*10e90*/  IMAD R0, R7, R0, R5 ;  /* 0x0000000007007224 */ /* 0x000fca00078e0205 */
[----:B------:R-:W-:Y:S01]  /*10ea0*/  SHF.R.S32.HI R6, RZ, 0x1f, R0 ;  /* 0x0000001fff067819 */ /* 0x000fe20000011400 */
[----:B------:R-:W-:Y:S02]  /*10eb0*/  IMAD.IADD R3, R3, 0x1, R4 ;  /* 0x0000000103037824 */ /* 0x000fe400078e0204 */
[----:B--2---:R-:W-:Y:S02]  /*10ec0*/  IMAD.SHL.U32 R9, R9, 0x8, RZ ;  /* 0x0000000809097824 */ /* 0x004fe400078e00ff */
[----:B------:R-:W-:Y:S02]  /*10ed0*/  IMAD R6, R6, UR4, RZ ;  /* 0x0000000406067c24 */ /* 0x000fe4000f8e02ff */
[C---:B0-----:R-:W-:Y:S01]  /*10ee0*/  IMAD.WIDE.U32 R4, R0.reuse, UR4, R2 ;  /* 0x0000000400047c25 */ /* 0x041fe2000f8e0002 */
[----:B------:R-:W-:Y:S01]  /*10ef0*/  LOP3.LUT R9, R9, 0x38, RZ, 0xc0, !PT ;  /* 0x0000003809097812 */ /* 0x000fe200078ec0ff */
[----:B------:R-:W-:Y:S02]  /*10f00*/  ULDC UR4, c[0x0][0x2b8] ;  /* 0x0000ae0000047ab9 */ /* 0x000fe40000000800 */
[----:B------:R-:W-:Y:S01]  /*10f10*/  IMAD R0, R0, UR5, R6 ;  /* 0x0000000500007c24 */ /* 0x000fe2000f8e0206 */
[----:B------:R-:W-:-:S03]  /*10f20*/  LEA R3, P1, R4, UR6, 0x1 ;  /* 0x0000000604037c11 */ /* 0x000fc6000f8208ff */
[----:B------:R-:W-:Y:S01]  /*10f30*/  IMAD.IADD R0, R5, 0x1, R0 ;  /* 0x0000000105007824 */ /* 0x000fe200078e0200 */
[----:B------:R-:W-:Y:S01]  /*10f40*/  ISETP.GE.AND P0, PT, R9, UR4, PT ;  /* 0x0000000409007c0c */ /* 0x000fe2000bf06270 */
[----:B------:R-:W-:-:S03]  /*10f50*/  UMOV UR4, 0xffffffff ;  /* 0xffffffff00047882 */ /* 0x000fc60000000000 */
[----:B------:R-:W-:Y:S01]  /*10f60*/  LEA.HI.X R2, R4, UR7, R0, 0x1, P1 ;  /* 0x0000000704027c11 */ /* 0x000fe200088f0c00 */
[----:B-1----:R-:W-:Y:S08]  /*10f70*/  BRA.DIV UR4, `(.L_x_1128) ;  /* 0x0000005e04d47947 */ /* 0x002ff0000b800000 */
[----:B------:R-:W2:Y:S01]  /*10f80*/  LDL R11, [R1+0x38] ;  /* 0x00003800010b7983 */ /* 0x000ea20000100800 */
[----:B------:R-:W0:Y:S03]  /*10f90*/  S2R R5, SR_TID.X ;  /* 0x0000000000057919 */ /* 0x000e260000002100 */
[----:B------:R-:W-:Y:S01]  /*10fa0*/  SHFL.IDX PT, R4, R2, RZ, 0x181f ;  /* 0x00181fff02047589 */ /* 0x000fe200000e0000 */
[----:B0-----:R-:W-:-:S04]  /*10fb0*/  LOP3.LUT R5, R5, 0x7f, RZ, 0xc0, !PT ;  /* 0x0000007f05057812 */ /* 0x001fc800078ec0ff */
[----:B------:R-:W-:Y:S02]  /*10fc0*/  SHF.R.U32.HI R6, RZ, 0x3, R5 ;  /* 0x00000003ff067819 */ /* 0x000fe40000011605 */
[----:B------:R-:W0:Y:S03]  /*10fd0*/  SHFL.IDX PT, R5, R3, RZ, 0x181f ;  /* 0x00181fff03057589 */ /* 0x000e2600000e0000 */
[----:B------:R-:W-:Y:S02]  /*10fe0*/  IMAD R10, R10, 0x40, R6 ;  /* 0x000000400a0a7824 */ /* 0x000fe400078e0206 */
[----:B------:R-:W-:Y:S04]  /*10ff0*/  SHFL.IDX PT, R6, R2, 0x1, 0x181f ;  /* 0x00381f0002067f89 */ /* 0x000fe800000e0000 */
[----:B------:R-:W-:Y:S01]  /*11000*/  STL [R1+0x4], R10 ;  /* 0x0000040a01007387 */ /* 0x000fe20000100800 */
[----:B--2---:R-:W-:-:S05]  /*11010*/  IMAD R0, R11, R7, RZ ;  /* 0x000000070b007224 */ /* 0x004fca00078e02ff */
[----:B------:R-:W-:-:S13]  /*11020*/  ISETP.GE.AND P1, PT, R10, R0, PT ;  /* 0x000000000a00720c */ /* 0x000fda0003f26270 */
[----:B0-----:R-:W-:-:S05]  /*11030*/  @!P1 LEA R5, P2, R9, R5, 0x1 ;  /* 0x0000000509059211 */ /* 0x001fca00078408ff */
[----:B------:R-:W-:-:S05]  /*11040*/  @!P1 IMAD.X R4, RZ, RZ, R4, P2 ;  /* 0x000000ffff049224 */ /* 0x000fca00010e0604 */
[----:B------:R-:W-:-:S04]  /*11050*/  @!P1 LOP3.LUT R5, R5, R4, RZ, 0x3c, !PT ;  /* 0x0000000405059212 */ /* 0x000fc800078e3cff */
[----:B------:R-:W-:-:S04]  /*11060*/  @!P1 LOP3.LUT R4, R5, R4, RZ, 0x3c, !PT ;  /* 0x0000000405049212 */ /* 0x000fc800078e3cff */
[----:B------:R-:W-:-:S05]  /*11070*/  @!P1 LOP3.LUT R5, R5, R4, RZ, 0x3c, !PT ;  /* 0x0000000405059212 */ /* 0x000fca00078e3cff */
[----:B-----5:R0:W-:Y:S01]  /*11080*/  @!P1 LDGSTS.E.BYPASS.LTC128B.128 [R8+0x20400], desc[UR38][R4.64], !P0 ;  /* 0x2040000004089fae */ /* 0x0201e2000c101d66 */
[----:B------:R-:W-:-:S03]  /*11090*/  VIADD R7, R10, 0x10 ;  /* 0x000000100a077836 */ /* 0x000fc60000000000 */
[----:B0-----:R-:W0:Y:S02]  /*110a0*/  SHFL.IDX PT, R4, R3, 0x1, 0x181f ;  /* 0x00381f0003047f89 */ /* 0x001e2400000e0000 */
[----:B------:R-:W-:-:S13]  /*110b0*/  ISETP.GE.AND P1, PT, R7, R0, PT ;  /* 0x000000000700720c */ /* 0x000fda0003f26270 */
[----:B0-----:R-:W-:-:S05]  /*110c0*/  @!P1 LEA R5, P2, R9, R4, 0x1 ;  /* 0x0000000409059211 */ /* 0x001fca00078408ff */
[----:B------:R-:W-:-:S05]  /*110d0*/  @!P1 IMAD.X R4, RZ, RZ, R6, P2 ;  /* 0x000000ffff049224 */ /* 0x000fca00010e0606 */
[----:B------:R-:W-:-:S04]  /*110e0*/  @!P1 LOP3.LUT R5, R5, R4, RZ, 0x3c, !PT ;  /* 0x0000000405059212 */ /* 0x000fc800078e3cff */
[----:B------:R-:W-:-:S04]  /*110f0*/  @!P1 LOP3.LUT R4, R5, R4, RZ, 0x3c, !PT ;  /* 0x0000000405049212 */ /* 0x000fc800078e3cff */
[----:B------:R-:W-:-:S05]  /*11100*/  @!P1 LOP3.LUT R5, R5, R4, RZ, 0x3c, !PT ;  /* 0x0000000405059212 */ /* 0x000fca00078e3cff */
[----:B------:R0:W-:Y:S04]  /*11110*/  @!P1 LDGSTS.E.BYPASS.LTC128B.128 [R8+0x20c00], desc[UR38][R4.64], !P0 ;  /* 0x20c0000004089fae */ /* 0x0001e8000c101d66 */
[----:B------:R1:W-:Y:S04]  /*11120*/  STL [R1+0x50], R7 ;  /* 0x0000500701007387 */ /* 0x0003e80000100800 */
[----:B0-----:R-:W0:Y:S01]  /*11130*/  SHFL.IDX PT, R4, R3, 0x2, 0x181f ;  /* 0x00581f0003047f89 */ /* 0x001e2200000e0000 */
[----:B-1----:R-:W-:-:S03]  /*11140*/  VIADD R7, R10, 0x20 ;  /* 0x000000200a077836 */ /* 0x002fc60000000000 */
[----:B------:R-:W1:Y:S02]  /*11150*/  SHFL.IDX PT, R6, R2, 0x2, 0x181f ;  /* 0x00581f0002067f89 */ /* 0x000e6400000e0000 */
[----:B------:R-:W-:-:S13]  /*11160*/  ISETP.GE.AND P1, PT, R7, R0, PT ;  /* 0x000000000700720c */ /* 0x000fda0003f26270 */
[----:B0-----:R-:W-:-:S05]  /*11170*/  @!P1 LEA R5, P2, R9, R4, 0x1 ;  /* 0x0000000409059211 */ /* 0x001fca00078408ff */
[----:B-1----:R-:W-:-:S05]  /*11180*/  @!P1 IMAD.X R4, RZ, RZ, R6, P2 ;  /* 0x000000ffff049224 */ /* 0x002fca00010e0606 */
[----:B------:R-:W-:-:S04]  /*11190*/  @!P1 LOP3.LUT R5, R5, R4, RZ, 0x3c, !PT ;  /* 0x0000000405059212 */ /* 0x000fc800078e3cff */
[----:B------:R-:W-:-:S04]  /*111a0*/  @!P1 LOP3.LUT R4, R5, R4, RZ, 0x3c, !PT ;  /* 0x0000000405049212 */ /* 0x000fc800078e3cff */
[----:B------:R-:W-:Y:S01]  /*111b0*/  @!P1 LOP3.LUT R5, R5, R4, RZ, 0x3c, !PT ;  /* 0x0000000405059212 */ /* 0x000fe200078e3cff */
[----:B------:R0:W-:Y:S04]  /*111c0*/  STL [R1+0x5c], R7 ;  /* 0x00005c0701007387 */ /* 0x0001e80000100800 */
[----:B------:R1:W-:Y:S04]  /*111d0*/  @!P1 LDGSTS.E.BYPASS.LTC128B.128 [R8+0x21400], desc[UR38][R4.64], !P0 ;  /* 0x2140000004089fae */ /* 0x0003e8000c101d66 */
[----:B------:R-:W2:Y:S04]  /*111e0*/  SHFL.IDX PT, R3, R3, 0x3, 0x181f ;  /* 0x00781f0003037f89 */ /* 0x000ea800000e0000 */
[----:B-1----:R0:W1:Y:S02]  /*111f0*/  SHFL.IDX PT, R4, R2, 0x3, 0x181f ;  /* 0x00781f0002047f89 */ /* 0x00206400000e0000 */
.L_x_1258:
[----:B0-----:R-:W3:Y:S02]  /*11200*/  LDL R2, [R1+0x4] ;  /* 0x0000040001027983 */ /* 0x001ee40000100800 */
[----:B---3--:R-:W-:-:S05]  /*11210*/  VIADD R2, R2, 0x30 ;  /* 0x0000003002027836 */ /* 0x008fca0000000000 */
[----:B------:R-:W-:Y:S01]  /*11220*/  ISETP.GE.AND P1, PT, R2, R0, PT ;  /* 0x000000000200720c */ /* 0x000fe20003f26270 */
[----:B------:R2:W-:-:S12]  /*11230*/  STL [R1+0x60], R2 ;  /* 0x0000600201007387 */ /* 0x0005d80000100800 */
[----:B--2---:R-:W-:-:S05]  /*11240*/  @!P1 LEA R2, P2, R9, R3, 0x1 ;  /* 0x0000000309029211 */ /* 0x004fca00078408ff */
[----:B-1----:R-:W-:-:S05]  /*11250*/  @!P1 IMAD.X R3, RZ, RZ, R4, P2 ;  /* 0x000000ffff039224 */ /* 0x002fca00010e0604 */
[----:B------:R-:W-:Y:S01]  /*11260*/  @!PT LDS RZ, [RZ] ;  /* 0x00000000fffff984 */ /* 0x000fe20000000800 */
[----:B------:R-:W-:Y:S01]  /*11270*/  @!PT LDS RZ, [RZ] ;  /* 0x00000000fffff984 */ /* 0x000fe20000000800 */
[----:B------:R-:W-:Y:S01]  /*11280*/  @!PT LDS RZ, [RZ] ;  /* 0x00000000fffff984 */ /* 0x000fe20000000800 */
[----:B------:R0:W-:Y:S01]  /*11290*/  @!P1 LDGSTS.E.BYPASS.LTC128B.128 [R8+0x21c00], desc[UR38][R2.64], !P0 ;  /* 0x21c0000002089fae */ /* 0x0001e2000c101d66 */
[----:B------:R-:W-:Y:S01]  /*112a0*/  PLOP3.LUT P0, PT, PT, PT, PT, 0x80, 0x0 ;  /* 0x000000000000781c */ /* 0x000fe20003f0f070 */
[----:B------:R-:W-:-:S12]  /*112b0*/  NOP ;  /* 0x0000000000007918 */ /* 0x000fd80000000000 */
.L_x_1129:
[----:B------:R-:W-:Y:S02]  /*112c0*/  PLOP3.LUT P1, PT, P1, P0, PT, 0xa2, 0x0 ;  /* 0x000000000000781c */ /* 0x000fe40000f21472 */
[----:B------:R-:W-:-:S08]  /*112d0*/  @P0 R2UR P1, UR4, R18 ;  /* 0x00000000120402ca */ /* 0x000fd00000020000 */
[----:B------:R-:W-:-:S05]  /*112e0*/  @P0 PLOP3.LUT P0, PT, P1, PT, PT, 0x80, 0x0 ;  /* 0x000000000000081c */ /* 0x000fca0000f0f070 */
[----:B------:R-:W-:Y:S01]  /*112f0*/  @!P1 SYNCS.ARRIVE.TRANS64.RED.A0T1 RZ, [UR4+0x38800], RZ ;  /* 0x038800ffffff99a7 */ /* 0x000fe20008200404 */
[----:B------:R-:W-:Y:S07]  /*11300*/  @!P1 ARRIVES.LDGSTSBAR.64.TRANSCNT [UR4+0x38800] ;  /* 0x03880000ff0099b0 */ /* 0x000fee0008000a84 */
[----:B------:R-:W-:Y:S05]  /*11310*/  @P0 BRA.U.ANY `(.L_x_1129) ;  /* 0xfffffffd00e80947 */ /* 0x000fea000393ffff */
[----:B------:R-:W-:Y:S01]  /*11320*/  NOP ;  /* 0x0000000000007918 */ /* 0x000fe20000000000 */
[----:B------:R-:W2:Y:S01]  /*11330*/  LDL.LU R0, [R1+0x48] ;  /* 0x0000480001007983 */ /* 0x000ea20000300800 */
[----:B------:R-:W-:Y:S01]  /*11340*/  ULDC.64 UR4, c[0x0][0x398] ;  /* 0x0000e60000047ab9 */ /* 0x000fe20000000a00 */
[----:B------:R1:W-:Y:S02]  /*11350*/  SYNCS.ARRIVE.TRANS64.A1T0 RZ, [R18+URZ+0x38800], RZ ;  /* 0x038800ff12ff79a7 */ /* 0x0003e4000810003f */
[----:B0-----:R-:W3:Y:S01]  /*11360*/  LDL.LU R3, [R1+0x2c] ;  /* 0x00002c0001037983 */ /* 0x001ee20000300800 */
[----:B------:R-:W-:Y:S01]  /*11370*/  BSSY B6, `(.L_x_1130) ;  /* 0x000001a000067945 */ /* 0x000fe20003800000 */
[----:B--2---:R-:W-:Y:S02]  /*11380*/  IMAD R2, R0, UR4, RZ ;  /* 0x0000000400027c24 */ /* 0x004fe4000f8e02ff */
[----:B------:R-:W-:Y:S02]  /*11390*/  VIADD R0, R18, 0x26400 ;  /* 0x0002640012007836 */ /* 0x000fe40000000000 */
[----:B---3--:R-:W-:-:S02]  /*113a0*/  IMAD R2, R3, UR5, R2 ;  /* 0x0000000503027c24 */ /* 0x008fc4000f8e0202 */
[----:B------:R-:W-:Y:S01]  /*113b0*/  IMAD.WIDE.U32 R4, R3, UR4, RZ ;  /* 0x0000000403047c25 */ /* 0x000fe2000f8e00ff */
[----:B------:R-:W-:-:S03]  /*113c0*/  LOP3.LUT P0, RZ, R0, 0x3ff, RZ, 0xc0, !PT ;  /* 0x000003ff00ff7812 */ /* 0x000fc6000780c0ff */
[----:B------:R-:W-:Y:S01]  /*113d0*/  IMAD.IADD R0, R5, 0x1, R2 ;  /* 0x0000000105007824 */ /* 0x000fe200078e0202 */
[----:B------:R1:W-:Y:S04]  /*113e0*/  STL.64 [R1+0x48], R4 ;  /* 0x0000480401007387 */ /* 0x0003e80000100a00 */
[----:B------:R1:W-:Y:S05]  /*113f0*/  STL [R1+0x2c], R0 ;  /* 0x00002c0001007387 */ /* 0x0003ea0000100800 */
[----:B------:R-:W-:Y:S05]  /*11400*/  @!P0 BRA `(.L_x_1131) ;  /* 0x0000000000408947 */ /* 0x000fea0003800000 */
[----:B------:R-:W-:Y:S01]  /*11410*/  MOV R2, 0x0 ;  /* 0x0000000000027802 */ /* 0x000fe20000000f00 */
[----:B------:R-:W-:Y:S01]  /*11420*/  ULDC.64 UR6, c[0x4][0x90] ;  /* 0x0100240000067ab9 */ /* 0x000fe20000000a00 */
[----:B------:R-:W-:Y:S01]  /*11430*/  ULDC.64 UR8, c[0x4][0x98] ;  /* 0x0100260000087ab9 */ /* 0x000fe20000000a00 */
[----:B------:R-:W-:Y:S01]  /*11440*/  ULDC.64 UR4, c[0x4][0x28] ;  /* 0x01000a0000047ab9 */ /* 0x000fe20000000a00 */
[----:B-1----:R-:W-:Y:S02]  /*11450*/  IMAD.U32 R4, RZ, RZ, UR6 ;  /* 0x00000006ff047e24 */ /* 0x002fe4000f8e00ff */
        /* <DEDUP_REMOVED lines=11> */
.L_x_1131:
[----:B------:R-:W-:Y:S05]  /*11510*/  BSYNC B6 ;  /* 0x0000000000067941 */ /* 0x000fea0003800000 */
.L_x_1130:
[----:B-1----:R-:W2:Y:S01]  /*11520*/  LDL.LU R5, [R1+0x2c] ;  /* 0x00002c0001057983 */ /* 0x002ea20000300800 */
[----:B------:R-:W0:Y:S01]  /*11530*/  LDC R7, c[0x0][0x448] ;  /* 0x00011200ff077b82 */ /* 0x000e220000000800 */
[----:B------:R-:W-:Y:S02]  /*11540*/  ULDC.64 UR4, c[0x0][0x3d8] ;  /* 0x0000f60000047ab9 */ /* 0x000fe40000000a00 */
[----:B------:R-:W2:Y:S04]  /*11550*/  LDL.LU.64 R2, [R1+0x48] ;  /* 0x0000480001027983 */ /* 0x000ea80000300a00 */
[----:B------:R-:W3:Y:S04]  /*11560*/  LDL.LU R0, [R1+0x58] ;  /* 0x0000580001007983 */ /* 0x000ee80000300800 */
[----:B------:R-:W4:Y:S04]  /*11570*/  LDL.LU R4, [R1+0x34] ;  /* 0x0000340001047983 */ /* 0x000f280000300800 */
[----:B------:R-:W5:Y:S01]  /*11580*/  LDL.LU R6, [R1+0x28] ;  /* 0x0000280001067983 */ /* 0x000f620000300800 */
[----:B------:R-:W-:Y:S01]  /*11590*/  LOP3.LUT R19, R19, 0xfffffff7, RZ, 0xc0, !PT ;  /* 0xfffffff713137812 */ /* 0x000fe200078ec0ff */
[----:B------:R-:W1:Y:S01]  /*115a0*/  S2R R10, SR_TID.X ;  /* 0x00000000000a7919 */ /* 0x000e620000002100 */
[----:B0-----:R-:W-:Y:S01]  /*115b0*/  ISETP.NE.AND P0, PT, R7, 0x1, PT ;  /* 0x000000010700780c */ /* 0x001fe20003f05270 */
[----:B-1----:R-:W-:-:S05]  /*115c0*/  IMAD.SHL.U32 R10, R10, 0x8, RZ ;  /* 0x000000080a0a7824 */ /* 0x002fca00078e00ff */
[----:B------:R-:W-:Y:S01]  /*115d0*/  LOP3.LUT R10, R10, 0x38, RZ, 0xc0, !PT ;  /* 0x000000380a0a7812 */ /* 0x000fe200078ec0ff */
[----:B--2---:R-:W-:-:S06]  /*115e0*/  IMAD.MOV.U32 R3, RZ, RZ, R5 ;  /* 0x000000ffff037224 */ /* 0x004fcc00078e0005 */
[----:B------:R-:W0:Y:S01]  /*115f0*/  @P0 LDC R5, c[0x0][0x450] ;  /* 0x00011400ff050b82 */ /* 0x000e220000000800 */
[----:B------:R-:W-:-:S04]  /*11600*/  IMAD.WIDE.U32 R2, R17, UR4, R2 ;  /* 0x0000000411027c25 */ /* 0x000fc8000f8e0002 */
[----:B------:R-:W-:Y:S01]  /*11610*/  IMAD R3, R17, UR5, R3 ;  /* 0x0000000511037c24 */ /* 0x000fe2000f8e0203 */
[----:B------:R-:W-:Y:S02]  /*11620*/  ULDC.64 UR4, c[0x0][0x3e0] ;  /* 0x0000f80000047ab9 */ /* 0x000fe40000000a00 */
[----:B---3--:R-:W-:Y:S02]  /*11630*/  IMAD R0, R0, UR4, RZ ;  /* 0x0000000400007c24 */ /* 0x008fe4000f8e02ff */
[----:B----4-:R-:W-:-:S04]  /*11640*/  IMAD.WIDE.U32 R2, R4, UR4, R2 ;  /* 0x0000000404027c25 */ /* 0x010fc8000f8e0002 */
[----:B------:R-:W-:Y:S01]  /*11650*/  IMAD R0, R4, UR5, R0 ;  /* 0x0000000504007c24 */ /* 0x000fe2000f8e0200 */
[----:B------:R-:W-:Y:S01]  /*11660*/  ULDC.64 UR4, c[0x0][0x3d0] ;  /* 0x0000f40000047ab9 */ /* 0x000fe20000000a00 */
[----:B-----5:R-:W-:Y:S02]  /*11670*/  IMAD.MOV.U32 R4, RZ, RZ, R6 ;  /* 0x000000ffff047224 */ /* 0x020fe400078e0006 */
[----:B------:R-:W-:Y:S02]  /*11680*/  IMAD.IADD R3, R3, 0x1, R0 ;  /* 0x0000000103037824 */ /* 0x000fe400078e0200 */
[----:B------:R-:W1:Y:S02]  /*11690*/  @P0 LDC R0, c[0x0][0x44c] ;  /* 0x00011300ff000b82 */ /* 0x000e640000000800 */
[----:B-1----:R-:W-:-:S05]  /*116a0*/  @P0 IMAD.HI.U32 R0, R6, R0, RZ ;  /* 0x0000000006000227 */ /* 0x002fca00078e00ff */
[----:B0-----:R-:W-:-:S04]  /*116b0*/  @P0 SHF.R.U32.HI R4, RZ, R5, R0 ;  /* 0x00000005ff040219 */ /* 0x001fc80000011600 */
[--C-:B------:R-:W-:Y:S01]  /*116c0*/  SHF.R.S32.HI R5, RZ, 0x1f, R4.reuse ;  /* 0x0000001fff057819 */ /* 0x100fe20000011404 */
[----:B------:R-:W-:Y:S02]  /*116d0*/  IMAD.MOV R0, RZ, RZ, -R4 ;  /* 0x000000ffff007224 */ /* 0x000fe400078e0a04 */
[----:B------:R-:W-:-:S04]  /*116e0*/  IMAD.WIDE.U32 R2, R4, UR4, R2 ;  /* 0x0000000404027c25 */ /* 0x000fc8000f8e0002 */
[----:B------:R-:W-:Y:S02]  /*116f0*/  IMAD R0, R7, R0, R6 ;  /* 0x0000000007007224 */ /* 0x000fe400078e0206 */
[----:B------:R-:W0:Y:S01]  /*11700*/  S2R R6, SR_TID.X ;  /* 0x0000000000067919 */ /* 0x000e220000002100 */
        /* <DEDUP_REMOVED lines=8> */
[----:B------:R-:W-:-:S03]  /*11790*/  ULDC.64 UR4, c[0x0][0x390] ;  /* 0x0000e40000047ab9 */ /* 0x000fc60000000a00 */
[----:B------:R-:W-:Y:S01]  /*117a0*/  IMAD.IADD R4, R3, 0x1, R0 ;  /* 0x0000000103047824 */ /* 0x000fe200078e0200 */
[----:B------:R-:W-:Y:S01]  /*117b0*/  LEA R0, P0, R2, UR4, 0x1 ;  /* 0x0000000402007c11 */ /* 0x000fe2000f8008ff */
[----:B------:R-:W-:Y:S02]  /*117c0*/  ULDC UR4, c[0x0][0x3b8] ;  /* 0x0000ee0000047ab9 */ /* 0x000fe40000000800 */
[----:B------:R-:W-:Y:S02]  /*117d0*/  ISETP.GE.AND P3, PT, R10, UR4, PT ;  /* 0x000000040a007c0c */ /* 0x000fe4000bf66270 */
[----:B------:R-:W-:Y:S01]  /*117e0*/  LEA.HI.X R4, R2, UR5, R4, 0x1, P0 ;  /* 0x0000000502047c11 */ /* 0x000fe200080f0c04 */
[----:B0-----:R-:W-:Y:S01]  /*117f0*/  IMAD.SHL.U32 R6, R6, 0x8, RZ ;  /* 0x0000000806067824 */ /* 0x001fe200078e00ff */
[----:B------:R-:W-:-:S04]  /*11800*/  SEL R5, RZ, 0x1, P3 ;  /* 0x00000001ff057807 */ /* 0x000fc80001800000 */
[----:B------:R-:W-:-:S04]  /*11810*/  LOP3.LUT R6, R6, 0x38, RZ, 0xc0, !PT ;  /* 0x0000003806067812 */ /* 0x000fc800078ec0ff */
[C---:B------:R-:W-:Y:S02]  /*11820*/  LOP3.LUT R8, R6.reuse, 0x80, RZ, 0xfc, !PT ;  /* 0x0000008006087812 */ /* 0x040fe400078efcff */
[----:B------:R-:W-:Y:S02]  /*11830*/  LOP3.LUT R6, R6, 0x40, RZ, 0xfc, !PT ;  /* 0x0000004006067812 */ /* 0x000fe400078efcff */
[----:B------:R-:W-:Y:S02]  /*11840*/  ISETP.GE.AND P2, PT, R8, UR4, PT ;  /* 0x0000000408007c0c */ /* 0x000fe4000bf46270 */
[----:B------:R-:W-:Y:S02]  /*11850*/  ISETP.GE.AND P1, PT, R6, UR4, PT ;  /* 0x0000000406007c0c */ /* 0x000fe4000bf26270 */
[----:B------:R-:W0:Y:S01]  /*11860*/  S2R R6, SR_TID.X ;  /* 0x0000000000067919 */ /* 0x000e220000002100 */
[----:B------:R-:W-:Y:S02]  /*11870*/  @P3 LOP3.LUT R19, R19, 0x8, RZ, 0xfc, !PT ;  /* 0x0000000813133812 */ /* 0x000fe400078efcff */
[----:B------:R-:W-:-:S02]  /*11880*/  SEL R3, RZ, 0x4, P2 ;  /* 0x00000004ff037807 */ /* 0x000fc40001000000 */
[----:B------:R-:W-:Y:S02]  /*11890*/  LOP3.LUT R19, R19, 0xfffffffd, RZ, 0xc0, !PT ;  /* 0xfffffffd13137812 */ /* 0x000fe400078ec0ff */
[----:B------:R-:W-:Y:S02]  /*118a0*/  SEL R2, RZ, 0x2, P1 ;  /* 0x00000002ff027807 */ /* 0x000fe40000800000 */
[----:B------:R-:W-:Y:S02]  /*118b0*/  @P2 LOP3.LUT R19, R19, 0x2, RZ, 0xfc, !PT ;  /* 0x0000000213132812 */ /* 0x000fe400078efcff */
[----:B------:R-:W-:Y:S02]  /*118c0*/  IADD3 R2, R3, R2, R5 ;  /* 0x0000000203027210 */ /* 0x000fe40007ffe005 */
[----:B------:R-:W-:-:S04]  /*118d0*/  LOP3.LUT R19, R19, 0xfffffffb, RZ, 0xc0, !PT ;  /* 0xfffffffb13137812 */ /* 0x000fc800078ec0ff */
[----:B------:R-:W-:Y:S01]  /*118e0*/  @P1 LOP3.LUT R19, R19, 0x4, RZ, 0xfc, !PT ;  /* 0x0000000413131812 */ /* 0x000fe200078efcff */
[----:B0-----:R-:W-:-:S05]  /*118f0*/  IMAD.SHL.U32 R6, R6, 0x8, RZ ;  /* 0x0000000806067824 */ /* 0x001fca00078e00ff */
[----:B------:R-:W-:-:S04]  /*11900*/  LOP3.LUT R6, R6, 0x38, RZ, 0xc0, !PT ;  /* 0x0000003806067812 */ /* 0x000fc800078ec0ff */
[C---:B------:R-:W-:Y:S02]  /*11910*/  LOP3.LUT R8, R6.reuse, 0x100, RZ, 0xfc, !PT ;  /* 0x0000010006087812 */ /* 0x040fe400078efcff */
[----:B------:R-:W-:Y:S02]  /*11920*/  LOP3.LUT R6, R6, 0xc0, RZ, 0xfc, !PT ;  /* 0x000000c006067812 */ /* 0x000fe400078efcff */
[----:B------:R-:W-:Y:S02]  /*11930*/  ISETP.GE.AND P0, PT, R8, UR4, PT ;  /* 0x0000000408007c0c */ /* 0x000fe4000bf06270 */
[----:B------:R-:W0:Y:S01]  /*11940*/  S2R R8, SR_TID.X ;  /* 0x0000000000087919 */ /* 0x000e220000002100 */
[----:B------:R-:W-:Y:S02]  /*11950*/  ISETP.GE.AND P5, PT, R6, UR4, PT ;  /* 0x0000000406007c0c */ /* 0x000fe4000bfa6270 */
[----:B------:R-:W-:Y:S01]  /*11960*/  SEL R5, RZ, 0x10, P0 ;  /* 0x00000010ff057807 */ /* 0x000fe20000000000 */
[----:B------:R-:W1:Y:S01]  /*11970*/  S2R R6, SR_TID.X ;  /* 0x0000000000067919 */ /* 0x000e620000002100 */
[----:B------:R-:W-:-:S04]  /*11980*/  SEL R3, RZ, 0x8, P5 ;  /* 0x00000008ff037807 */ /* 0x000fc80002800000 */
[----:B------:R-:W-:Y:S01]  /*11990*/  IADD3 R2, R5, R2, R3 ;  /* 0x0000000205027210 */ /* 0x000fe20007ffe003 */
[----:B0-----:R-:W-:Y:S02]  /*119a0*/  IMAD.SHL.U32 R8, R8, 0x8, RZ ;  /* 0x0000000808087824 */ /* 0x001fe400078e00ff */
[----:B-1----:R-:W-:-:S03]  /*119b0*/  IMAD.SHL.U32 R6, R6, 0x8, RZ ;  /* 0x0000000806067824 */ /* 0x002fc600078e00ff */
[----:B------:R-:W-:-:S04]  /*119c0*/  LOP3.LUT R8, R8, 0x38, RZ, 0xc0, !PT ;  /* 0x0000003808087812 */ /* 0x000fc800078ec0ff */
[----:B------:R-:W-:Y:S02]  /*119d0*/  LOP3.LUT R9, R8, 0x180, RZ, 0xfc, !PT ;  /* 0x0000018008097812 */ /* 0x000fe400078efcff */
[----:B------:R-:W-:Y:S02]  /*119e0*/  LOP3.LUT R6, R6, 0x38, RZ, 0xc0, !PT ;  /* 0x0000003806067812 */ /* 0x000fe400078ec0ff */
[----:B------:R-:W-:Y:S02]  /*119f0*/  ISETP.GE.AND P1, PT, R9, UR4, PT ;  /* 0x0000000409007c0c */ /* 0x000fe4000bf26270 */
[C---:B------:R-:W-:Y:S02]  /*11a00*/  LOP3.LUT R8, R6.reuse, 0x140, RZ, 0xfc, !PT ;  /* 0x0000014006087812 */ /* 0x040fe400078efcff */
[----:B------:R-:W-:Y:S02]  /*11a10*/  SEL R5, RZ, 0x40, P1 ;  /* 0x00000040ff057807 */ /* 0x000fe40000800000 */
[----:B------:R-:W-:-:S02]  /*11a20*/  LOP3.LUT R6, R6, 0x1c0, RZ, 0xfc, !PT ;  /* 0x000001c006067812 */ /* 0x000fc400078efcff */
[----:B------:R-:W-:Y:S02]  /*11a30*/  ISETP.GE.AND P1, PT, R8, UR4, PT ;  /* 0x0000000408007c0c */ /* 0x000fe4000bf26270 */
[----:B------:R-:W-:Y:S01]  /*11a40*/  ISETP.GE.AND P2, PT, R6, UR4, PT ;  /* 0x0000000406007c0c */ /* 0x000fe2000bf46270 */
[----:B------:R-:W-:Y:S01]  /*11a50*/  UMOV UR4, 0xffffffff ;  /* 0xffffffff00047882 */ /* 0x000fe20000000000 */
[----:B------:R-:W-:Y:S02]  /*11a60*/  SEL R3, RZ, 0x20, P1 ;  /* 0x00000020ff037807 */ /* 0x000fe40000800000 */
[----:B------:R-:W-:Y:S02]  /*11a70*/  SEL R6, RZ, 0x80, P2 ;  /* 0x00000080ff067807 */ /* 0x000fe40001000000 */
[----:B------:R-:W-:-:S05]  /*11a80*/  IADD3 R5, R5, R2, R3 ;  /* 0x0000000205057210 */ /* 0x000fca0007ffe003 */
[----:B------:R-:W-:Y:S01]  /*11a90*/  IMAD.IADD R6, R5, 0x1, R6 ;  /* 0x0000000105067824 */ /* 0x000fe200078e0206 */
[----:B------:R-:W-:Y:S06]  /*11aa0*/  BRA.DIV UR4, `(.L_x_1132) ;  /* 0x0000005a04687947 */ /* 0x000fec000b800000 */
[----:B------:R-:W2:Y:S04]  /*11ab0*/  LDL.LU R8, [R1+0x38] ;  /* 0x0000380001087983 */ /* 0x000ea80000300800 */
[----:B------:R-:W3:Y:S04]  /*11ac0*/  LDL.LU R3, [R1+0x4] ;  /* 0x0000040001037983 */ /* 0x000ee80000300800 */
[----:B------:R-:W4:Y:S04]  /*11ad0*/  LDL.LU R2, [R1+0x50] ;  /* 0x0000500001027983 */ /* 0x000f280000300800 */
[----:B------:R-:W5:Y:S01]  /*11ae0*/  LDL R11, [R1+0x14] ;  /* 0x00001400010b7983 */ /* 0x000f620000100800 */
[----:B------:R-:W-:-:S03]  /*11af0*/  LOP3.LUT R19, R19, 0xfffffbff, RZ, 0xc0, !PT ;  /* 0xfffffbff13137812 */ /* 0x000fc600078ec0ff */
[----:B------:R-:W5:Y:S01]  /*11b00*/  LDL.LU R10, [R1+0x5c] ;  /* 0x00005c00010a7983 */ /* 0x000f620000300800 */
[----:B------:R-:W-:Y:S01]  /*11b10*/  @P1 LOP3.LUT R19, R19, 0x400, RZ, 0xfc, !PT ;  /* 0x0000040013131812 */ /* 0x000fe200078efcff */
[----:B------:R-:W0:Y:S03]  /*11b20*/  S2R R12, SR_TID.X ;  /* 0x00000000000c7919 */ /* 0x000e260000002100 */
[C---:B------:R-:W-:Y:S02]  /*11b30*/  LOP3.LUT P1, RZ, R19.reuse, 0x8, RZ, 0xc0, !PT ;  /* 0x0000000813ff7812 */ /* 0x040fe4000782c0ff */
[C---:B------:R-:W-:Y:S02]  /*11b40*/  LOP3.LUT P4, RZ, R19.reuse, 0x2, RZ, 0xc0, !PT ;  /* 0x0000000213ff7812 */ /* 0x040fe4000788c0ff */
[----:B------:R-:W-:Y:S01]  /*11b50*/  LOP3.LUT R19, R19, 0xfffffeff, RZ, 0xc0, !PT ;  /* 0xfffffeff13137812 */ /* 0x000fe200078ec0ff */
[----:B0-----:R-:W-:-:S05]  /*11b60*/  IMAD.SHL.U32 R12, R12, 0x8, RZ ;  /* 0x000000080c0c7824 */ /* 0x001fca00078e00ff */
[----:B------:R-:W-:Y:S01]  /*11b70*/  LOP3.LUT R12, R12, 0x38, RZ, 0xc0, !PT ;  /* 0x000000380c0c7812 */ /* 0x000fe200078ec0ff */
[----:B------:R-:W-:Y:S01]  /*11b80*/  SHFL.IDX PT, R14, R0, 0x1, 0x181f ;  /* 0x00381f00000e7f89 */ /* 0x000fe200000e0000 */
[----:B--2---:R-:W-:-:S05]  /*11b90*/  IMAD R7, R8, R7, RZ ;  /* 0x0000000708077224 */ /* 0x004fca00078e02ff */
[-C--:B---3--:R-:W-:Y:S02]  /*11ba0*/  ISETP.GE.AND P2, PT, R3, R7.reuse, PT ;  /* 0x000000070300720c */ /* 0x088fe40003f46270 */
[----:B----4-:R-:W-:-:S11]  /*11bb0*/  ISETP.GE.AND P3, PT, R2, R7, PT ;  /* 0x000000070200720c */ /* 0x010fd60003f66270 */
[----:B------:R-:W-:-:S04]  /*11bc0*/  @!P2 LOP3.LUT R2, R5, 0x40, RZ, 0xc0, !PT ;  /* 0x000000400502a812 */ /* 0x000fc800078ec0ff */
[----:B------:R-:W-:Y:S02]  /*11bd0*/  @!P2 SHF.R.U32.HI R2, RZ, 0x2, R2 ;  /* 0x00000002ff02a819 */ /* 0x000fe40000011602 */
[----:B------:R-:W-:Y:S02]  /*11be0*/  @P3 LOP3.LUT R19, R19, 0x100, RZ, 0xfc, !PT ;  /* 0x0000010013133812 */ /* 0x000fe400078efcff */
[----:B------:R-:W-:Y:S02]  /*11bf0*/  @!P2 ISETP.NE.U32.AND P3, PT, R2, RZ, PT ;  /* 0x000000ff0200a20c */ /* 0x000fe40003f65070 */
[----:B------:R-:W-:Y:S01]  /*11c00*/  @!P2 LOP3.LUT R2, R6, 0x80, RZ, 0xc0, !PT ;  /* 0x000000800602a812 */ /* 0x000fe200078ec0ff */
[----:B------:R-:W0:Y:S01]  /*11c10*/  SHFL.IDX PT, R3, R0, RZ, 0x181f ;  /* 0x00181fff00037589 */ /* 0x000e2200000e0000 */
[----:B------:R-:W-:Y:S02]  /*11c20*/  LOP3.LUT R19, R19, 0xffffffdf, RZ, 0xc0, !PT ;  /* 0xffffffdf13137812 */ /* 0x000fe400078ec0ff */
[----:B------:R-:W-:-:S07]  /*11c30*/  @!P2 SHF.R.U32.HI R2, RZ, 0x3, R2 ;  /* 0x00000003ff02a819 */ /* 0x000fce0000011602 */
[----:B------:R-:W-:Y:S02]  /*11c40*/  @P3 LOP3.LUT R19, R19, 0x20, RZ, 0xfc, !PT ;  /* 0x0000002013133812 */ /* 0x000fe400078efcff */
[----:B------:R-:W-:Y:S02]  /*11c50*/  @!P2 ISETP.NE.U32.AND P3, PT, R2, RZ, PT ;  /* 0x000000ff0200a20c */ /* 0x000fe40003f65070 */
[----:B------:R-:W1:Y:S01]  /*11c60*/  SHFL.IDX PT, R2, R4, RZ, 0x181f ;  /* 0x00181fff04027589 */ /* 0x000e6200000e0000 */
[----:B0-----:R-:W-:Y:S02]  /*11c70*/  @!P2 LEA R3, P6, R12, R3, 0x1 ;  /* 0x000000030c03a211 */ /* 0x001fe400078c08ff */
[----:B------:R-:W-:-:S03]  /*11c80*/  LOP3.LUT R19, R19, 0xfffffdff, RZ, 0xc0, !PT ;  /* 0xfffffdff13137812 */ /* 0x000fc600078ec0ff */
[----:B-1----:R-:W-:-:S05]  /*11c90*/  @!P2 IMAD.X R2, RZ, RZ, R2, P6 ;  /* 0x000000ffff02a224 */ /* 0x002fca00030e0602 */
[-C--:B------:R-:W-:Y:S02]  /*11ca0*/  @!P2 LOP3.LUT R3, R3, R2.reuse, RZ, 0x3c, !PT ;  /* 0x000000020303a212 */ /* 0x080fe400078e3cff */
[----:B------:R-:W-:Y:S02]  /*11cb0*/  @P3 LOP3.LUT R19, R19, 0x200, RZ, 0xfc, !PT ;  /* 0x0000020013133812 */ /* 0x000fe400078efcff */
[----:B------:R-:W-:Y:S02]  /*11cc0*/  @!P2 LOP3.LUT R2, R3, R2, RZ, 0x3c, !PT ;  /* 0x000000020302a212 */ /* 0x000fe400078e3cff */
[----:B------:R-:W-:Y:S02]  /*11cd0*/  LOP3.LUT P6, RZ, R19, 0x4, RZ, 0xc0, !PT ;  /* 0x0000000413ff7812 */ /* 0x000fe400078cc0ff */
[----:B------:R-:W-:Y:S02]  /*11ce0*/  @!P2 LOP3.LUT R3, R3, R2, RZ, 0x3c, !PT ;  /* 0x000000020303a212 */ /* 0x000fe400078e3cff */
[----:B------:R-:W-:-:S03]  /*11cf0*/  LOP3.LUT P3, RZ, R19, 0x20, RZ, 0xc0, !PT ;  /* 0x0000002013ff7812 */ /* 0x000fc6000786c0ff */
[----:B-----5:R-:W-:Y:S01]  /*11d00*/  @!P2 LDGSTS.E.BYPASS.LTC128B.128 [R11+0x26400], desc[UR38][R2.64], !P1 ;  /* 0x26400000020bafae */ /* 0x020fe2000c901d66 */
[----:B------:R-:W-:-:S05]  /*11d10*/  LOP3.LUT P1, RZ, R19, 0x400, RZ, 0xc0, !PT ;  /* 0x0000040013ff7812 */ /* 0x000fca000782c0ff */
[----:B------:R-:W-:Y:S04]  /*11d20*/  @!P2 LDGSTS.E.BYPASS.LTC128B.128 [R11+0x28400], desc[UR38][R2.64+0x80], !P6 ;  /* 0x28400080020bafae */ /* 0x000fe8000f101d66 */
[----:B------:R-:W-:Y:S04]  /*11d30*/  @!P2 LDGSTS.E.BYPASS.LTC128B.128 [R11+0x2a400], desc[UR38][R2.64+0x100], !P4 ;  /* 0x2a400100020bafae */ /* 0x000fe8000e101d66 */
[----:B------:R-:W-:Y:S04]  /*11d40*/  @!P2 LDGSTS.E.BYPASS.LTC128B.128 [R11+0x2c400], desc[UR38][R2.64+0x180], !P5 ;  /* 0x2c400180020bafae */ /* 0x000fe8000e901d66 */
[----:B------:R-:W-:Y:S04]  /*11d50*/  @!P2 LDGSTS.E.BYPASS.LTC128B.128 [R11+0x2e400], desc[UR38][R2.64+0x200], !P0 ;  /* 0x2e400200020bafae */ /* 0x000fe8000c101d66 */
[----:B------:R-:W-:Y:S04]  /*11d60*/  @!P2 LDGSTS.E.BYPASS.LTC128B.128 [R11+0x30400], desc[UR38][R2.64+0x280], !P1 ;  /* 0x30400280020bafae */ /* 0x000fe8000c901d66 */
[----:B------:R-:W-:Y:S01]  /*11d70*/  @!P2 LDGSTS.E.BYPASS.LTC128B.128 [R11+0x32400], desc[UR38][R2.64+0x300], P3 ;  /* 0x32400300020bafae */ /* 0x000fe20009901d66 */
[----:B------:R-:W-:-:S03]  /*11d80*/  LOP3.LUT P3, RZ, R19, 0x200, RZ, 0xc0, !PT ;  /* 0x0000020013ff7812 */ /* 0x000fc6000786c0ff */
[----:B------:R-:W0:Y:S10]  /*11d90*/  SHFL.IDX PT, R8, R4, 0x1, 0x181f ;  /* 0x00381f0004087f89 */ /* 0x000e3400000e0000 */
[----:B------:R1:W-:Y:S01]  /*11da0*/  @!P2 LDGSTS.E.BYPASS.LTC128B.128 [R11+0x34400], desc[UR38][R2.64+0x380], P3 ;  /* 0x34400380020bafae */ /* 0x0003e20009901d66 */
[----:B------:R-:W-:-:S13]  /*11db0*/  LOP3.LUT P3, RZ, R19, 0x100, RZ, 0xc0, !PT ;  /* 0x0000010013ff7812 */ /* 0x000fda000786c0ff */
[----:B------:R-:W-:-:S05]  /*11dc0*/  @!P3 LEA R21, P2, R12, R14, 0x1 ;  /* 0x0000000e0c15b211 */ /* 0x000fca00078408ff */
[----:B0-----:R-:W-:Y:S01]  /*11dd0*/  @!P3 IMAD.X R8, RZ, RZ, R8, P2 ;  /* 0x000000ffff08b224 */ /* 0x001fe200010e0608 */
[----:B------:R-:W-:Y:S02]  /*11de0*/  LOP3.LUT P2, RZ, R19, 0x8, RZ, 0xc0, !PT ;  /* 0x0000000813ff7812 */ /* 0x000fe4000784c0ff */
[----:B------:R-:W-:Y:S01]  /*11df0*/  @!P3 LOP3.LUT R9, R5, 0x40, RZ, 0xc0, !PT ;  /* 0x000000400509b812 */ /* 0x000fe200078ec0ff */
[----:B-1----:R-:W-:Y:S02]  /*11e00*/  @!P3 IMAD.MOV.U32 R2, RZ, RZ, R21 ;  /* 0x000000ffff02b224 */ /* 0x002fe400078e0015 */
[----:B------:R-:W-:Y:S01]  /*11e10*/  @!P3 IMAD.MOV.U32 R3, RZ, RZ, R8 ;  /* 0x000000ffff03b224 */ /* 0x000fe200078e0008 */
[----:B------:R-:W-:-:S07]  /*11e20*/  @!P3 SHF.R.U32.HI R9, RZ, 0x2, R9 ;  /* 0x00000002ff09b819 */ /* 0x000fce0000011609 */
[----:B------:R-:W-:Y:S01]  /*11e30*/  @!P3 LDGSTS.E.BYPASS.LTC128B.128 [R11+0x26c00], desc[UR38][R2.64], !P2 ;  /* 0x26c00000020bbfae */ /* 0x000fe2000d101d66 */
[----:B------:R-:W-:Y:S02]  /*11e40*/  @!P3 ISETP.NE.U32.AND P2, PT, R9, RZ, PT ;  /* 0x000000ff0900b20c */ /* 0x000fe40003f45070 */
[----:B------:R-:W-:Y:S01]  /*11e50*/  @!P3 LOP3.LUT R8, R6, 0x80, RZ, 0xc0, !PT ;  /* 0x000000800608b812 */ /* 0x000fe200078ec0ff */
[----:B------:R-:W-:Y:S03]  /*11e60*/  @!P3 LDGSTS.E.BYPASS.LTC128B.128 [R11+0x28c00], desc[UR38][R2.64+0x80], !P6 ;  /* 0x28c00080020bbfae */ /* 0x000fe6000f101d66 */
[----:B------:R-:W-:Y:S01]  /*11e70*/  @!P3 SHF.R.U32.HI R8, RZ, 0x3, R8 ;  /* 0x00000003ff08b819 */ /* 0x000fe20000011608 */
[----:B------:R-:W-:Y:S04]  /*11e80*/  @!P3 LDGSTS.E.BYPASS.LTC128B.128 [R11+0x2ac00], desc[UR38][R2.64+0x100], !P4 ;  /* 0x2ac00100020bbfae */ /* 0x000fe8000e101d66 */
[----:B------:R-:W-:Y:S04]  /*11e90*/  @!P3 LDGSTS.E.BYPASS.LTC128B.128 [R11+0x2cc00], desc[UR38][R2.64+0x180], !P5 ;  /* 0x2cc00180020bbfae */ /* 0x000fe8000e901d66 */
[----:B------:R-:W-:Y:S04]  /*11ea0*/  @!P3 LDGSTS.E.BYPASS.LTC128B.128 [R11+0x2ec00], desc[UR38][R2.64+0x200], !P0 ;  /* 0x2ec00200020bbfae */ /* 0x000fe8000c101d66 */
[----:B------:R-:W-:Y:S04]  /*11eb0*/  @!P3 LDGSTS.E.BYPASS.LTC128B.128 [R11+0x30c00], desc[UR38][R2.64+0x280], !P1 ;  /* 0x30c00280020bbfae */ /* 0x000fe8000c901d66 */
[----:B------:R-:W-:Y:S01]  /*11ec0*/  @!P3 LDGSTS.E.BYPASS.LTC128B.128 [R11+0x32c00], desc[UR38][R2.64+0x300], P2 ;  /* 0x32c00300020bbfae */ /* 0x000fe20009101d66 */
[----:B------:R-:W-:-:S13]  /*11ed0*/  @!P3 ISETP.NE.U32.AND P2, PT, R8, RZ, PT ;  /* 0x000000ff0800b20c */ /* 0x000fda0003f45070 */
[----:B------:R0:W-:Y:S01]  /*11ee0*/  @!P3 LDGSTS.E.BYPASS.LTC128B.128 [R11+0x34c00], desc[UR38][R2.64+0x380], P2 ;  /* 0x34c00380020bbfae */ /* 0x0001e20009101d66 */
[----:B------:R-:W-:-:S03]  /*11ef0*/  ISETP.GE.AND P2, PT, R10, R7, PT ;  /* 0x000000070a00720c */ /* 0x000fc60003f46270 */
[----:B------:R-:W-:Y:S04]  /*11f00*/  SHFL.IDX PT, R10, R4, 0x2, 0x181f ;  /* 0x00581f00040a7f89 */ /* 0x000fe800000e0000 */
[----:B0-----:R-:W0:Y:S01]  /*11f10*/  SHFL.IDX PT, R3, R0, 0x2, 0x181f ;  /* 0x00581f0000037f89 */ /* 0x001e2200000e0000 */
[----:B------:R-:W-:-:S04]  /*11f20*/  LOP3.LUT R19, R19, 0xffffff7f, RZ, 0xc0, !PT ;  /* 0xffffff7f13137812 */ /* 0x000fc800078ec0ff */
[----:B------:R-:W-:Y:S02]  /*11f30*/  @P6 LOP3.LUT R19, R19, 0x80, RZ, 0xfc, !PT ;  /* 0x0000008013136812 */ /* 0x000fe400078efcff */
[----:B------:R-:W-:Y:S02]  /*11f40*/  @!P2 LOP3.LUT R2, R5, 0x40, RZ, 0xc0, !PT ;  /* 0x000000400502a812 */ /* 0x000fe400078ec0ff */
[----:B------:R-:W-:Y:S02]  /*11f50*/  LOP3.LUT P3, RZ, R19, 0x8, RZ, 0xc0, !PT ;  /* 0x0000000813ff7812 */ /* 0x000fe4000786c0ff */
[----:B------:R-:W-:Y:S02]  /*11f60*/  @!P2 SHF.R.U32.HI R9, RZ, 0x2, R2 ;  /* 0x00000002ff09a819 */ /* 0x000fe40000011602 */
[----:B0-----:R-:W-:-:S05]  /*11f70*/  @!P2 LEA R8, P6, R12, R3, 0x1 ;  /* 0x000000030c08a211 */ /* 0x001fca00078c08ff */
[----:B------:R-:W-:Y:S01]  /*11f80*/  @!P2 IMAD.X R3, RZ, RZ, R10, P6 ;  /* 0x000000ffff03a224 */ /* 0x000fe200030e060a */
[----:B------:R-:W-:Y:S01]  /*11f90*/  LOP3.LUT P6, RZ, R19, 0x80, RZ, 0xc0, !PT ;  /* 0x0000008013ff7812 */ /* 0x000fe200078cc0ff */
[----:B------:R-:W-:Y:S01]  /*11fa0*/  @!P2 IMAD.MOV.U32 R2, RZ, RZ, R8 ;  /* 0x000000ffff02a224 */ /* 0x000fe200078e0008 */
[----:B------:R-:W-:-:S04]  /*11fb0*/  @!P2 LOP3.LUT R8, R6, 0x80, RZ, 0xc0, !PT ;  /* 0x000000800608a812 */ /* 0x000fc800078ec0ff */
[----:B------:R-:W-:Y:S01]  /*11fc0*/  @!P2 SHF.R.U32.HI R8, RZ, 0x3, R8 ;  /* 0x00000003ff08a819 */ /* 0x000fe20000011608 */
[----:B------:R0:W-:Y:S03]  /*11fd0*/  @!P2 LDGSTS.E.BYPASS.LTC128B.128 [R11+0x27400], desc[UR38][R2.64], !P3 ;  /* 0x27400000020bafae */ /* 0x0001e6000d901d66 */
[----:B------:R-:W-:-:S03]  /*11fe0*/  @!P2 ISETP.NE.U32.AND P3, PT, R8, RZ, PT ;  /* 0x000000ff0800a20c */ /* 0x000fc60003f65070 */
[----:B------:R0:W-:Y:S01]  /*11ff0*/  @!P2 LDGSTS.E.BYPASS.LTC128B.128 [R11+0x29400], desc[UR38][R2.64+0x80], !P6 ;  /* 0x29400080020bafae */ /* 0x0001e2000f101d66 */
[----:B------:R-:W-:-:S03]  /*12000*/  @!P2 ISETP.NE.U32.AND P6, PT, R9, RZ, PT ;  /* 0x000000ff0900a20c */ /* 0x000fc60003fc5070 */
[----:B------:R0:W-:Y:S04]  /*12010*/  @!P2 LDGSTS.E.BYPASS.LTC128B.128 [R11+0x2b400], desc[UR38][R2.64+0x100], !P4 ;  /* 0x2b400100020bafae */ /* 0x0001e8000e101d66 */
[----:B------:R0:W-:Y:S04]  /*12020*/  @!P2 LDGSTS.E.BYPASS.LTC128B.128 [R11+0x2d400], desc[UR38][R2.64+0x180], !P5 ;  /* 0x2d400180020bafae */ /* 0x0001e8000e901d66 */
[----:B------:R0:W-:Y:S04]  /*12030*/  @!P2 LDGSTS.E.BYPASS.LTC128B.128 [R11+0x2f400], desc[UR38][R2.64+0x200], !P0 ;  /* 0x2f400200020bafae */ /* 0x0001e8000c101d66 */
[----:B------:R0:W-:Y:S04]  /*12040*/  @!P2 LDGSTS.E.BYPASS.LTC128B.128 [R11+0x31400], desc[UR38][R2.64+0x280], !P1 ;  /* 0x31400280020bafae */ /* 0x0001e8000c901d66 */
[----:B------:R0:W-:Y:S04]  /*12050*/  @!P2 LDGSTS.E.BYPASS.LTC128B.128 [R11+0x33400], desc[UR38][R2.64+0x300], P6 ;  /* 0x33400300020bafae */ /* 0x0001e8000b101d66 */
[----:B------:R0:W-:Y:S04]  /*12060*/  @!P2 LDGSTS.E.BYPASS.LTC128B.128 [R11+0x35400], desc[UR38][R2.64+0x380], P3 ;  /* 0x35400380020bafae */ /* 0x0001e80009901d66 */
[----:B------:R-:W1:Y:S04]  /*12070*/  SHFL.IDX PT, R4, R4, 0x3, 0x181f ;  /* 0x00781f0004047f89 */ /* 0x000e6800000e0000 */
[----:B------:R-:W2:Y:S02]  /*12080*/  SHFL.IDX PT, R0, R0, 0x3, 0x181f ;  /* 0x00781f0000007f89 */ /* 0x000ea400000e0000 */
.L_x_1268:
[----:B0-----:R-:W3:Y:S01]  /*12090*/  LDL.LU R2, [R1+0x60] ;  /* 0x0000600001027983 */ /* 0x001ee20000300800 */
[----:B------:R-:W-:Y:S01]  /*120a0*/  BSSY B0, `(.L_x_1133) ;  /* 0x000001d000007945 */ /* 0x000fe20003800000 */
[----:B---3--:R-:W-:-:S13]  /*120b0*/  ISETP.GE.AND P2, PT, R2, R7, PT ;  /* 0x000000070200720c */ /* 0x008fda0003f46270 */
[----:B------:R-:W-:Y:S05]  /*120c0*/  @P2 BRA `(.L_x_1134) ;  /* 0x0000000000682947 */ /* 0x000fea0003800000 */
[----:B------:R-:W3:Y:S01]  /*120d0*/  LDL R8, [R1+0x14] ;  /* 0x0000140001087983 */ /* 0x000ee20000100800 */
[C---:B------:R-:W-:Y:S02]  /*120e0*/  LOP3.LUT P6, RZ, R19.reuse, 0x8, RZ, 0xc0, !PT ;  /* 0x0000000813ff7812 */ /* 0x040fe400078cc0ff */
[C---:B------:R-:W-:Y:S01]  /*120f0*/  LOP3.LUT P4, RZ, R19.reuse, 0x4, RZ, 0xc0, !PT ;  /* 0x0000000413ff7812 */ /* 0x040fe2000788c0ff */
[----:B------:R-:W0:Y:S01]  /*12100*/  S2R R2, SR_TID.X ;  /* 0x0000000000027919 */ /* 0x000e220000002100 */
[----:B------:R-:W-:Y:S02]  /*12110*/  LOP3.LUT P3, RZ, R19, 0x2, RZ, 0xc0, !PT ;  /* 0x0000000213ff7812 */ /* 0x000fe4000786c0ff */
[----:B------:R-:W-:Y:S02]  /*12120*/  LOP3.LUT R5, R5, 0x40, RZ, 0xc0, !PT ;  /* 0x0000004005057812 */ /* 0x000fe400078ec0ff */
[----:B------:R-:W-:Y:S02]  /*12130*/  LOP3.LUT R6, R6, 0x80, RZ, 0xc0, !PT ;  /* 0x0000008006067812 */ /* 0x000fe400078ec0ff */
[----:B------:R-:W-:-:S02]  /*12140*/  SHF.R.U32.HI R5, RZ, 0x2, R5 ;  /* 0x00000002ff057819 */ /* 0x000fc40000011605 */
[----:B------:R-:W-:Y:S01]  /*12150*/  SHF.R.U32.HI R6, RZ, 0x3, R6 ;  /* 0x00000003ff067819 */ /* 0x000fe20000011606 */
[----:B0-----:R-:W-:-:S05]  /*12160*/  IMAD.SHL.U32 R2, R2, 0x8, RZ ;  /* 0x0000000802027824 */ /* 0x001fca00078e00ff */
[----:B------:R-:W-:-:S04]  /*12170*/  LOP3.LUT R2, R2, 0x38, RZ, 0xc0, !PT ;  /* 0x0000003802027812 */ /* 0x000fc800078ec0ff */
[----:B--2---:R-:W-:-:S05]  /*12180*/  LEA R2, P2, R2, R0, 0x1 ;  /* 0x0000000002027211 */ /* 0x004fca00078408ff */
[----:B-1----:R-:W-:Y:S01]  /*12190*/  IMAD.X R3, RZ, RZ, R4, P2 ;  /* 0x000000ffff037224 */ /* 0x002fe200010e0604 */
[----:B------:R-:W-:-:S04]  /*121a0*/  ISETP.NE.U32.AND P2, PT, R5, RZ, PT ;  /* 0x000000ff0500720c */ /* 0x000fc80003f45070 */
[----:B------:R-:W-:Y:S01]  /*121b0*/  @!PT LDS RZ, [RZ] ;  /* 0x00000000fffff984 */ /* 0x000fe20000000800 */
[----:B------:R-:W-:Y:S01]  /*121c0*/  @!PT LDS RZ, [RZ] ;  /* 0x00000000fffff984 */ /* 0x000fe20000000800 */
[----:B------:R-:W-:Y:S01]  /*121d0*/  @!PT LDS RZ, [RZ] ;  /* 0x00000000fffff984 */ /* 0x000fe20000000800 */
[----:B---3--:R0:W-:Y:S04]  /*121e0*/  LDGSTS.E.BYPASS.LTC128B.128 [R8+0x27c00], desc[UR38][R2.64], !P6 ;  /* 0x27c0000002087fae */ /* 0x0081e8000f101d66 */
        /* <DEDUP_REMOVED lines=8> */
.L_x_1134:
[----:B------:R-:W-:Y:S05]  /*12270*/  BSYNC B0 ;  /* 0x0000000000007941 */ /* 0x000fea0003800000 */
.L_x_1133:
[----:B------:R-:W-:Y:S01]  /*12280*/  NOP ;  /* 0x0000000000007918 */ /* 0x000fe20000000000 */
[----:B------:R-:W-:-:S13]  /*12290*/  PLOP3.LUT P0, PT, PT, PT, PT, 0x80, 0x0 ;  /* 0x000000000000781c */ /* 0x000fda0003f0f070 */
.L_x_1135:
[----:B------:R-:W-:Y:S02]  /*122a0*/  PLOP3.LUT P1, PT, P1, P0, PT, 0xa2, 0x0 ;  /* 0x000000000000781c */ /* 0x000fe40000f21472 */
[----:B------:R-:W-:-:S08]  /*122b0*/  @P0 R2UR P1, UR4, R18 ;  /* 0x00000000120402ca */ /* 0x000fd00000020000 */
[----:B------:R-:W-:-:S05]  /*122c0*/  @P0 PLOP3.LUT P0, PT, P1, PT, PT, 0x80, 0x0 ;  /* 0x000000000000081c */ /* 0x000fca0000f0f070 */
[----:B------:R-:W-:Y:S01]  /*122d0*/  @!P1 SYNCS.ARRIVE.TRANS64.RED.A0T1 RZ, [UR4+0x38810], RZ ;  /* 0x038810ffffff99a7 */ /* 0x000fe20008200404 */
[----:B------:R-:W-:Y:S07]  /*122e0*/  @!P1 ARRIVES.LDGSTSBAR.64.TRANSCNT [UR4+0x38810] ;  /* 0x03881000ff0099b0 */ /* 0x000fee0008000a84 */
[----:B------:R-:W-:Y:S05]  /*122f0*/  @P0 BRA.U.ANY `(.L_x_1135) ;  /* 0xfffffffd00e80947 */ /* 0x000fea000393ffff */
[----:B0-----:R-:W3:Y:S02]  /*12300*/  LDL.LU R2, [R1+0x64] ;  /* 0x0000640001027983 */ /* 0x001ee40000300800 */
[----:B---3--:R-:W-:-:S05]  /*12310*/  VIADD R2, R2, 0x1 ;  /* 0x0000000102027836 */ /* 0x008fca0000000000 */
[----:B------:R0:W-:Y:S01]  /*12320*/  STL [R1+0x64], R2 ;  /* 0x0000640201007387 */ /* 0x0001e20000100800 */
[----:B--2---:R-:W-:-:S04]  /*12330*/  LEA.HI R0, R2, R2, RZ, 0x1 ;  /* 0x0000000202007211 */ /* 0x004fc800078f08ff */
[----:B------:R-:W-:-:S05]  /*12340*/  LOP3.LUT R0, R0, 0xfffffffe, RZ, 0xc0, !PT ;  /* 0xfffffffe00007812 */ /* 0x000fca00078ec0ff */
[----:B------:R-:W-:-:S05]  /*12350*/  IMAD.IADD R0, R2, 0x1, -R0 ;  /* 0x0000000102007824 */ /* 0x000fca00078e0a00 */
[----:B------:R-:W-:Y:S01]  /*12360*/  SHF.L.U32 R0, R0, 0x1f, RZ ;  /* 0x0000001f00007819 */ /* 0x000fe200000006ff */
[----:B------:R-:W-:Y:S01]  /*12370*/  NOP ;  /* 0x0000000000007918 */ /* 0x000fe20000000000 */
[----:B------:R0:W-:Y:S01]  /*12380*/  SYNCS.ARRIVE.TRANS64.A1T0 RZ, [R18+URZ+0x38810], RZ ;  /* 0x038810ff12ff79a7 */ /* 0x0001e2000810003f */
[----:B------:R-:W-:Y:S01]  /*12390*/  BSSY B0, `(.L_x_1136) ;  /* 0x0000003000007945 */ /* 0x000fe20003800000 */
[----:B------:R-:W2:Y:S03]  /*123a0*/  SYNCS.PHASECHK.TRANS64.TRYWAIT P0, [R18+URZ+0x38820], R0 ;  /* 0x03882000120075a7 */ /* 0x000ea6000800017f */
[----:B0-2---:R-:W-:Y:S05]  /*123b0*/  @!P0 BRA `(.L_x_1137) ;  /* 0x0000005800f08947 */ /* 0x005fea0003800000 */
.L_x_1269:
[----:B------:R-:W-:Y:S05]  /*123c0*/  BSYNC B0 ;  /* 0x0000000000007941 */ /* 0x000fea0003800000 */
.L_x_1136:
[----:B------:R-:W-:Y:S01]  /*123d0*/  LOP3.LUT P0, RZ, R19, 0x1, RZ, 0xc0, !PT ;  /* 0x0000000113ff7812 */ /* 0x000fe2000780c0ff */
[----:B------:R-:W-:-:S12]  /*123e0*/  BSSY B0, `(.L_x_1138) ;  /* 0x0000097000007945 */ /* 0x000fd80003800000 */
[----:B------:R-:W-:Y:S05]  /*123f0*/  @!P0 BRA `(.L_x_1139) ;  /* 0x0000000800548947 */ /* 0x000fea0003800000 */
[----:B-1----:R-:W0:Y:S04]  /*12400*/  LDL R4, [R1+0x10] ;  /* 0x0000100001047983 */ /* 0x002e280000100800 */
[----:B------:R-:W2:Y:S01]  /*12410*/  LDL R2, [R1+0x18] ;  /* 0x0000180001027983 */ /* 0x000ea20000100800 */
[----:B------:R-:W-:Y:S01]  /*12420*/  BSSY B1, `(.L_x_1140) ;  /* 0x0000008000017945 */ /* 0x000fe20003800000 */
[----:B------:R-:W1:Y:S02]  /*12430*/  S2R R3, SR_TID.X ;  /* 0x0000000000037919 */ /* 0x000e640000002100 */
[----:B-1----:R-:W-:-:S04]  /*12440*/  LOP3.LUT R3, R3, 0x7f, RZ, 0xc0, !PT ;  /* 0x0000007f03037812 */ /* 0x002fc800078ec0ff */
[----:B------:R-:W-:Y:S01]  /*12450*/  ISETP.NE.AND P1, PT, R3, RZ, PT ;  /* 0x000000ff0300720c */ /* 0x000fe20003f25270 */
[----:B0-----:R-:W-:Y:S01]  /*12460*/  IMAD R0, R4, 0x8, R18 ;  /* 0x0000000804007824 */ /* 0x001fe200078e0212 */
[----:B--2---:R-:W-:-:S04]  /*12470*/  SHF.L.U32 R2, R2, 0x1f, RZ ;  /* 0x0000001f02027819 */ /* 0x004fc800000006ff */
[----:B------:R-:W0:Y:S02]  /*12480*/  SYNCS.PHASECHK.TRANS64.TRYWAIT P0, [R0+URZ+0x38860], R2 ;  /* 0x03886002000075a7 */ /* 0x000e24000800017f */
[----:B0-----:R-:W-:Y:S05]  /*12490*/  @!P0 BRA `(.L_x_1141) ;  /* 0x0000005800cc8947 */ /* 0x001fea0003800000 */
.L_x_1270:
[----:B------:R-:W-:Y:S05]  /*124a0*/  BSYNC B1 ;  /* 0x0000000000017941 */ /* 0x000fea0003800000 */
.L_x_1140:
        /* <DEDUP_REMOVED lines=9> */
.L_x_1143:
[----:B------:R-:W-:Y:S05]  /*12540*/  BSYNC B1 ;  /* 0x0000000000017941 */ /* 0x000fea0003800000 */
.L_x_1142:
[----:B------:R-:W2:Y:S04]  /*12550*/  LDL R4, [R1+0x20] ;  /* 0x0000200001047983 */ /* 0x000ea80000100800 */
[----:B------:R-:W2:Y:S04]  /*12560*/  LDL.LU R3, [R1+0x30] ;  /* 0x0000300001037983 */ /* 0x000ea80000300800 */
[----:B0-----:R-:W3:Y:S01]  /*12570*/  LDL R2, [R1+0x10] ;  /* 0x0000100001027983 */ /* 0x001ee20000100800 */
        /* <DEDUP_REMOVED lines=8> */
[----:B---3--:R-:W-:-:S04]  /*12600*/  IMAD R2, R2, 0x10000, R18 ;  /* 0x0001000002027824 */ /* 0x008fc800078e0212 */
[----:B------:R-:W-:-:S07]  /*12610*/  VIADD R4, R2, 0x400 ;  /* 0x0000040002047836 */ /* 0x000fce0000000000 */
.L_x_1144:
        /* <DEDUP_REMOVED lines=15> */
.L_x_1145:
        /* <DEDUP_REMOVED lines=15> */
.L_x_1146:
        /* <DEDUP_REMOVED lines=15> */
.L_x_1147:
        /* <DEDUP_REMOVED lines=15> */
.L_x_1148:
        /* <DEDUP_REMOVED lines=15> */
.L_x_1149:
        /* <DEDUP_REMOVED lines=15> */
.L_x_1150:
        /* <DEDUP_REMOVED lines=15> */
.L_x_1151:
        /* <DEDUP_REMOVED lines=10> */
.L_x_1139:
[----:B------:R-:W-:Y:S05]  /*12d50*/  BSYNC B0 ;  /* 0x0000000000007941 */ /* 0x000fea0003800000 */
.L_x_1138:
[----:B-1----:R-:W0:Y:S04]  /*12d60*/  LDL R4, [R1+0x3c] ;  /* 0x00003c0001047983 */ /* 0x002e280000100800 */
        /* <DEDUP_REMOVED lines=19> */
[----:B------:R-:W2:Y:S04]  /*12ea0*/  LDL.LU R5, [R1+0x10] ;  /* 0x0000100001057983 */ /* 0x000ea80000300800 */
[----:B------:R-:W3:Y:S01]  /*12eb0*/  LDL.LU R9, [R1+0x18] ;  /* 0x0000180001097983 */ /* 0x000ee20000300800 */
[----:B------:R-:W-:Y:S01]  /*12ec0*/  LOP3.LUT P2, RZ, R19, 0x1, RZ, 0xc0, !PT ;  /* 0x0000000113ff7812 */ /* 0x000fe2000784c0ff */
[----:B------:R-:W-:Y:S01]  /*12ed0*/  BSSY B1, `(.L_x_1156) ;  /* 0x00000d7000017945 */ /* 0x000fe20003800000 */
[----:B--2---:R-:W-:-:S05]  /*12ee0*/  VIADD R2, R5, 0x1 ;  /* 0x0000000105027836 */ /* 0x004fca0000000000 */
[----:B------:R-:W-:-:S04]  /*12ef0*/  ISETP.NE.AND P0, PT, R2, 0x2, PT ;  /* 0x000000020200780c */ /* 0x000fc80003f05270 */
[----:B------:R-:W-:Y:S02]  /*12f00*/  SEL R3, RZ, 0x1, P0 ;  /* 0x00000001ff037807 */ /* 0x000fe40000000000 */
[----:B------:R-:W-:Y:S02]  /*12f10*/  SEL R10, R2, RZ, P0 ;  /* 0x000000ff020a7207 */ /* 0x000fe40000000000 */
[----:B---3--:R-:W-:-:S05]  /*12f20*/  LOP3.LUT R9, R9, R3, RZ, 0x3c, !PT ;  /* 0x0000000309097212 */ /* 0x008fca00078e3cff */
[----:B------:R0:W-:Y:S04]  /*12f30*/  STL [R1+0x18], R9 ;  /* 0x0000180901007387 */ /* 0x0001e80000100800 */
[----:B------:R0:W-:Y:S01]  /*12f40*/  STL [R1+0x10], R10 ;  /* 0x0000100a01007387 */ /* 0x0001e20000100800 */
        /* <DEDUP_REMOVED lines=24> */
.L_x_1158:
[----:B------:R-:W-:Y:S01]  /*130d0*/  IMAD R3, R10, 0x8, R18 ;  /* 0x000000080a037824 */ /* 0x000fe200078e0212 */
[----:B------:R-:W-:Y:S01]  /*130e0*/  SHF.L.U32 R2, R9, 0x1f, RZ ;  /* 0x0000001f09027819 */ /* 0x000fe200000006ff */
[----:B------:R-:W2:Y:S01]  /*130f0*/  S2R R5, SR_TID.X ;  /* 0x0000000000057919 */ /* 0x000ea20000002100 */
[----:B------:R-:W-:Y:S02]  /*13100*/  BSSY B3, `(.L_x_1159) ;  /* 0x0000005000037945 */ /* 0x000fe40003800000 */
[----:B------:R-:W3:Y:S01]  /*13110*/  SYNCS.PHASECHK.TRANS64.TRYWAIT P0, [R3+URZ+0x38840], R2 ;  /* 0x03884002030075a7 */ /* 0x000ee2000800017f */
[----:B--2---:R-:W-:-:S04]  /*13120*/  LOP3.LUT R5, R5, 0x7f, RZ, 0xc0, !PT ;  /* 0x0000007f05057812 */ /* 0x004fc800078ec0ff */
[----:B------:R-:W-:Y:S01]  /*13130*/  ISETP.NE.AND P1, PT, R5, RZ, PT ;  /* 0x000000ff0500720c */ /* 0x000fe20003f25270 */
[----:B---3--:R-:W-:-:S12]  /*13140*/  @!P0 BRA `(.L_x_1160) ;  /* 0x0000004c00b48947 */ /* 0x008fd80003800000 */
.L_x_1271:
[----:B------:R-:W-:Y:S05]  /*13150*/  BSYNC B3 ;  /* 0x0000000000037941 */ /* 0x000fea0003800000 */
.L_x_1159:
[----:B------:R-:W-:Y:S04]  /*13160*/  BSSY B3, `(.L_x_1161) ;  /* 0x0000009000037945 */ /* 0x000fe80003800000 */
[----:B------:R-:W-:Y:S05]  /*13170*/  @P1 BRA `(.L_x_1162) ;  /* 0x00000000001c1947 */ /* 0x000fea0003800000 */
[----:B-1----:R-:W1:Y:S01]  /*13180*/  S2R R6, SR_TID.X ;  /* 0x0000000000067919 */ /* 0x002e620000002100 */
[----:B------:R-:W-:-:S04]  /*13190*/  IMAD.MOV.U32 R5, RZ, RZ, 0x2000 ;  /* 0x00002000ff057424 */ /* 0x000fc800078e00ff */
[----:B------:R3:W-:Y:S01]  /*131a0*/  SYNCS.ARRIVE.TRANS64 RZ, [R3+URZ+0x38830], R5 ;  /* 0x0388300503ff79a7 */ /* 0x0007e2000800003f */
[----:B-1----:R-:W-:-:S04]  /*131b0*/  LOP3.LUT R6, R6, 0x1f, RZ, 0xc0, !PT ;  /* 0x0000001f06067812 */ /* 0x002fc800078ec0ff */
[----:B------:R-:W-:-:S13]  /*131c0*/  ISETP.NE.AND P0, PT, R6, RZ, PT ;  /* 0x000000ff0600720c */ /* 0x000fda0003f05270 */
[----:B---3--:R-:W-:Y:S05]  /*131d0*/  @!P0 BRA `(.L_x_1162) ;  /* 0x0000000000048947 */ /* 0x008fea0003800000 */
[----:B------:R-:W-:Y:S01]  /*131e0*/  BPT.TRAP 0x1 ;  /* 0x000000040000795c */ /* 0x000fe20000300000 */
.L_x_1162:
[----:B------:R-:W-:Y:S05]  /*131f0*/  BSYNC B3 ;  /* 0x0000000000037941 */ /* 0x000fea0003800000 */
.L_x_1161:
[----:B------:R-:W3:Y:S04]  /*13200*/  LDL R5, [R1+0x10] ;  /* 0x0000100001057983 */ /* 0x000ee80000100800 */
[----:B-1----:R-:W4:Y:S01]  /*13210*/  LDL R6, [R1+0x20] ;  /* 0x0000200001067983 */ /* 0x002f220000100800 */
[----:B0-----:R-:W-:Y:S01]  /*13220*/  IMAD.MOV.U32 R9, RZ, RZ, RZ ;  /* 0x000000ffff097224 */ /* 0x001fe200078e00ff */
[----:B------:R-:W-:Y:S01]  /*13230*/  UIADD3 UR4, UP0, UR40, 0x370, URZ ;  /* 0x0000037028047890 */ /* 0x000fe2000ff1e03f */
[----:B------:R-:W-:Y:S01]  /*13240*/  PLOP3.LUT P0, PT, PT, PT, PT, 0x80, 0x0 ;  /* 0x000000000000781c */ /* 0x000fe20003f0f070 */
[----:B------:R-:W-:Y:S01]  /*13250*/  UMOV UR6, 0x0 ;  /* 0x0000000000067882 */ /* 0x000fe20000000000 */
[----:B------:R-:W-:Y:S01]  /*13260*/  UMOV UR7, 0x14f00000 ;  /* 0x14f0000000077882 */ /* 0x000fe20000000000 */
[----:B------:R-:W-:Y:S01]  /*13270*/  R2UR UR10, R9 ;  /* 0x00000000090a72ca */ /* 0x000fe200000e0000 */
[----:B------:R-:W-:Y:S01]  /*13280*/  UIADD3.X UR5, URZ, UR41, URZ, UP0, !UPT ;  /* 0x000000293f057290 */ /* 0x000fe200087fe43f */
[----:B---3--:R-:W-:-:S02]  /*13290*/  IMAD R5, R5, 0x2000, R18 ;  /* 0x0000200005057824 */ /* 0x008fc400078e0212 */
[----:B----4-:R-:W-:Y:S02]  /*132a0*/  IMAD R0, R0, 0x40, R6 ;  /* 0x0000004000007824 */ /* 0x010fe400078e0206 */
[----:B------:R-:W-:Y:S02]  /*132b0*/  VIADD R5, R5, 0x22400 ;  /* 0x0002240005057836 */ /* 0x000fe40000000000 */
[----:B------:R-:W-:-:S07]  /*132c0*/  VIADD R6, R3, 0x38830 ;  /* 0x0003883003067836 */ /* 0x000fce0000000000 */
.L_x_1163:
        /* <DEDUP_REMOVED lines=13> */
.L_x_1272:
[----:B------:R-:W-:Y:S05]  /*133a0*/  BSYNC B3 ;  /* 0x0000000000037941 */ /* 0x000fea0003800000 */
.L_x_1164:
[----:B------:R-:W-:Y:S01]  /*133b0*/  BSSY B3, `(.L_x_1166) ;  /* 0x000000b000037945 */ /* 0x000fe20003800000 */
[----:B------:R-:W-:Y:S02]  /*133c0*/  IMAD.MOV.U32 R6, RZ, RZ, 0x0 ;  /* 0x00000000ff067424 */ /* 0x000fe400078e00ff */
[----:B------:R-:W-:Y:S01]  /*133d0*/  IMAD.MOV.U32 R7, RZ, RZ, 0x14f00000 ;  /* 0x14f00000ff077424 */ /* 0x000fe200078e00ff */
[----:B------:R-:W-:Y:S06]  /*133e0*/  @P1 BRA `(.L_x_1167) ;  /* 0x00000000001c1947 */ /* 0x000fec0003800000 */
[----:B------:R-:W1:Y:S01]  /*133f0*/  S2R R5, SR_TID.X ;  /* 0x0000000000057919 */ /* 0x000e620000002100 */
[----:B0-2---:R-:W-:-:S04]  /*13400*/  IMAD.MOV.U32 R2, RZ, RZ, 0x10000 ;  /* 0x00010000ff027424 */ /* 0x005fc800078e00ff */
[----:B------:R3:W-:Y:S01]  /*13410*/  SYNCS.ARRIVE.TRANS64 RZ, [R3+URZ+0x38850], R2 ;  /* 0x0388500203ff79a7 */ /* 0x0007e2000800003f */
[----:B-1----:R-:W-:-:S04]  /*13420*/  LOP3.LUT R5, R5, 0x1f, RZ, 0xc0, !PT ;  /* 0x0000001f05057812 */ /* 0x002fc800078ec0ff */
[----:B------:R-:W-:-:S13]  /*13430*/  ISETP.NE.AND P0, PT, R5, RZ, PT ;  /* 0x000000ff0500720c */ /* 0x000fda0003f05270 */
[----:B---3--:R-:W-:Y:S05]  /*13440*/  @!P0 BRA `(.L_x_1167) ;  /* 0x0000000000048947 */ /* 0x008fea0003800000 */
[----:B------:R-:W-:Y:S01]  /*13450*/  BPT.TRAP 0x1 ;  /* 0x000000040000795c */ /* 0x000fe20000300000 */
.L_x_1167:
[----:B------:R-:W-:Y:S05]  /*13460*/  BSYNC B3 ;  /* 0x0000000000037941 */ /* 0x000fea0003800000 */
.L_x_1166:
[----:B0-2---:R-:W2:Y:S01]  /*13470*/  LDL R2, [R1+0x10] ;  /* 0x0000100001027983 */ /* 0x005ea20000100800 */
        /* <DEDUP_REMOVED lines=9> */
.L_x_1168:
        /* <DEDUP_REMOVED lines=15> */
.L_x_1169:
        /* <DEDUP_REMOVED lines=15> */
.L_x_1170:
        /* <DEDUP_REMOVED lines=15> */
.L_x_1171:
        /* <DEDUP_REMOVED lines=15> */
.L_x_1172:
        /* <DEDUP_REMOVED lines=15> */
.L_x_1173:
        /* <DEDUP_REMOVED lines=15> */
.L_x_1174:
        /* <DEDUP_REMOVED lines=15> */
.L_x_1175:
        /* <DEDUP_REMOVED lines=10> */
.L_x_1157:
[----:B------:R-:W-:Y:S05]  /*13c40*/  BSYNC B1 ;  /* 0x0000000000017941 */ /* 0x000fea0003800000 */
.L_x_1156:
[----:B------:R-:W2:Y:S02]  /*13c50*/  LDL.LU R5, [R1+0x3c] ;  /* 0x00003c0001057983 */ /* 0x000ea40000300800 */
[----:B--2---:R-:W-:-:S07]  /*13c60*/  VIADD R0, R5, 0xfffffffd ;  /* 0xfffffffd05007836 */ /* 0x004fce0000000000 */
.L_x_1155:
[----:B------:R-:W-:Y:S05]  /*13c70*/  BSYNC B2 ;  /* 0x0000000000027941 */ /* 0x000fea0003800000 */
.L_x_1154:
[----:B------:R-:W-:Y:S01]  /*13c80*/  VIADD R8, R8, 0xfffffffe ;  /* 0xfffffffe08087836 */ /* 0x000fe20000000000 */
[----:B------:R-:W-:-:S04]  /*13c90*/  LOP3.LUT R4, RZ, R4, RZ, 0x33, !PT ;  /* 0x00000004ff047212 */ /* 0x000fc800078e33ff */
[----:B------:R-:W-:-:S13]  /*13ca0*/  ISETP.NE.AND P0, PT, R8, R4, PT ;  /* 0x000000040800720c */ /* 0x000fda0003f05270 */
[----:B------:R-:W-:Y:S05]  /*13cb0*/  @!P0 BRA `(.L_x_1153) ;  /* 0x0000001800e08947 */ /* 0x000fea0003800000 */
.L_x_1216:
[----:B------:R-:W2:Y:S04]  /*13cc0*/  LDL.LU R3, [R1+0x10] ;  /* 0x0000100001037983 */ /* 0x000ea80000300800 */
[----:B------:R-:W3:Y:S01]  /*13cd0*/  LDL.LU R2, [R1+0x18] ;  /* 0x0000180001027983 */ /* 0x000ee20000300800 */
[----:B------:R-:W-:Y:S01]  /*13ce0*/  LOP3.LUT P1, RZ, R19, 0x1, RZ, 0xc0, !PT ;  /* 0x0000000113ff7812 */ /* 0x000fe2000782c0ff */
[----:B------:R-:W-:Y:S05]  /*13cf0*/  YIELD ;  /* 0x0000000000007946 */ /* 0x000fea0003800000 */
[----:B------:R-:W-:Y:S01]  /*13d00*/  BSSY B1, `(.L_x_1176) ;  /* 0x00000d4000017945 */ /* 0x000fe20003800000 */
[----:B--2---:R-:W-:-:S05]  /*13d10*/  VIADD R7, R3, 0x1 ;  /* 0x0000000103077836 */ /* 0x004fca0000000000 */
[----:B------:R-:W-:-:S04]  /*13d20*/  ISETP.NE.AND P0, PT, R7, 0x2, PT ;  /* 0x000000020700780c */ /* 0x000fc80003f05270 */
[----:B------:R-:W-:Y:S02]  /*13d30*/  SEL R6, RZ, 0x1, P0 ;  /* 0x00000001ff067807 */ /* 0x000fe40000000000 */
[----:B------:R-:W-:Y:S02]  /*13d40*/  SEL R7, R7, RZ, P0 ;  /* 0x000000ff07077207 */ /* 0x000fe40000000000 */
[----:B---3--:R-:W-:Y:S01]  /*13d50*/  LOP3.LUT R6, R2, R6, RZ, 0x3c, !PT ;  /* 0x0000000602067212 */ /* 0x008fe200078e3cff */
[----:B0-----:R-:W-:Y:S06]  /*13d60*/  @!P1 BRA `(.L_x_1177) ;  /* 0x0000000c00349947 */ /* 0x001fec0003800000 */
        /* <DEDUP_REMOVED lines=24> */
.L_x_1178:
        /* <DEDUP_REMOVED lines=8> */
.L_x_1273:
[----:B------:R-:W-:Y:S05]  /*13f70*/  BSYNC B2 ;  /* 0x0000000000027941 */ /* 0x000fea0003800000 */
.L_x_1179:
        /* <DEDUP_REMOVED lines=9> */
.L_x_1182:
[----:B------:R-:W-:Y:S05]  /*14010*/  BSYNC B2 ;  /* 0x0000000000027941 */ /* 0x000fea0003800000 */
.L_x_1181:
        /* <DEDUP_REMOVED lines=12> */
.L_x_1183:
        /* <DEDUP_REMOVED lines=13> */
.L_x_1274:
[----:B------:R-:W-:Y:S05]  /*141b0*/  BSYNC B2 ;  /* 0x0000000000027941 */ /* 0x000fea0003800000 */
.L_x_1184:
        /* <DEDUP_REMOVED lines=11> */
.L_x_1187:
[----:B------:R-:W-:Y:S05]  /*14270*/  BSYNC B2 ;  /* 0x0000000000027941 */ /* 0x000fea0003800000 */
.L_x_1186:
        /* <DEDUP_REMOVED lines=9> */
.L_x_1188:
        /* <DEDUP_REMOVED lines=15> */
.L_x_1189:
        /* <DEDUP_REMOVED lines=15> */
.L_x_1190:
        /* <DEDUP_REMOVED lines=15> */
.L_x_1191:
        /* <DEDUP_REMOVED lines=15> */
.L_x_1192:
        /* <DEDUP_REMOVED lines=15> */
.L_x_1193:
        /* <DEDUP_REMOVED lines=15> */
.L_x_1194:
        /* <DEDUP_REMOVED lines=15> */
.L_x_1195:
        /* <DEDUP_REMOVED lines=10> */
.L_x_1177:
[----:B------:R-:W-:Y:S05]  /*14a40*/  BSYNC B1 ;  /* 0x0000000000017941 */ /* 0x000fea0003800000 */
.L_x_1176:
[----:B------:R-:W-:Y:S01]  /*14a50*/  VIADD R7, R7, 0x1 ;  /* 0x0000000107077836 */ /* 0x000fe20000000000 */
[----:B------:R-:W-:Y:S01]  /*14a60*/  LOP3.LUT P2, RZ, R19, 0x1, RZ, 0xc0, !PT ;  /* 0x0000000113ff7812 */ /* 0x000fe2000784c0ff */
[----:B------:R-:W-:Y:S03]  /*14a70*/  BSSY B1, `(.L_x_1196) ;  /* 0x00000d8000017945 */ /* 0x000fe60003800000 */
[----:B------:R-:W-:-:S04]  /*14a80*/  ISETP.NE.AND P0, PT, R7, 0x2, PT ;  /* 0x000000020700780c */ /* 0x000fc80003f05270 */
[----:B------:R-:W-:Y:S02]  /*14a90*/  SEL R2, RZ, 0x1, P0 ;  /* 0x00000001ff027807 */ /* 0x000fe40000000000 */
[----:B0-----:R-:W-:Y:S02]  /*14aa0*/  SEL R9, R7, RZ, P0 ;  /* 0x000000ff07097207 */ /* 0x001fe40000000000 */
[----:B------:R-:W-:Y:S01]  /*14ab0*/  LOP3.LUT R8, R6, R2, RZ, 0x3c, !PT ;  /* 0x0000000206087212 */ /* 0x000fe200078e3cff */
[----:B------:R-:W-:-:S04]  /*14ac0*/  VIADD R6, R0, 0xffffffff ;  /* 0xffffffff00067836 */ /* 0x000fc80000000000 */
[----:B------:R0:W-:Y:S04]  /*14ad0*/  STL [R1+0x18], R8 ;  /* 0x0000180801007387 */ /* 0x0001e80000100800 */
[----:B------:R0:W-:Y:S01]  /*14ae0*/  STL [R1+0x10], R9 ;  /* 0x0000100901007387 */ /* 0x0001e20000100800 */
        /* <DEDUP_REMOVED lines=25> */
.L_x_1198:
        /* <DEDUP_REMOVED lines=8> */
.L_x_1275:
[----:B------:R-:W-:Y:S05]  /*14d00*/  BSYNC B2 ;  /* 0x0000000000027941 */ /* 0x000fea0003800000 */
.L_x_1199:
        /* <DEDUP_REMOVED lines=9> */
.L_x_1202:
[----:B------:R-:W-:Y:S05]  /*14da0*/  BSYNC B2 ;  /* 0x0000000000027941 */ /* 0x000fea0003800000 */
.L_x_1201:
[----:B------:R-:W2:Y:S04]  /*14db0*/  LDL R3, [R1+0x10] ;  /* 0x0000100001037983 */ /* 0x000ea80000100800 */
[----:B------:R-:W3:Y:S01]  /*14dc0*/  LDL R5, [R1+0x20] ;  /* 0x0000200001057983 */ /* 0x000ee20000100800 */
[----:B0-----:R-:W-:Y:S01]  /*14dd0*/  IMAD.MOV.U32 R8, RZ, RZ, RZ ;  /* 0x000000ffff087224 */ /* 0x001fe200078e00ff */
[----:B------:R-:W-:Y:S01]  /*14de0*/  UIADD3 UR4, UP0, UR40, 0x370, URZ ;  /* 0x0000037028047890 */ /* 0x000fe2000ff1e03f */
[----:B------:R-:W-:Y:S01]  /*14df0*/  PLOP3.LUT P0, PT, PT, PT, PT, 0x80, 0x0 ;  /* 0x000000000000781c */ /* 0x000fe20003f0f070 */
[----:B------:R-:W-:Y:S01]  /*14e00*/  UMOV UR6, 0x0 ;  /* 0x0000000000067882 */ /* 0x000fe20000000000 */
[----:B------:R-:W-:Y:S01]  /*14e10*/  UMOV UR7, 0x14f00000 ;  /* 0x14f0000000077882 */ /* 0x000fe20000000000 */
[----:B------:R-:W-:Y:S01]  /*14e20*/  R2UR UR10, R8 ;  /* 0x00000000080a72ca */ /* 0x000fe200000e0000 */
[----:B------:R-:W-:Y:S01]  /*14e30*/  UIADD3.X UR5, URZ, UR41, URZ, UP0, !UPT ;  /* 0x000000293f057290 */ /* 0x000fe200087fe43f */
[----:B--2---:R-:W-:-:S02]  /*14e40*/  IMAD R3, R3, 0x2000, R18 ;  /* 0x0000200003037824 */ /* 0x004fc400078e0212 */
[----:B---3--:R-:W-:Y:S02]  /*14e50*/  IMAD R7, R7, 0x40, R5 ;  /* 0x0000004007077824 */ /* 0x008fe400078e0205 */
[----:B------:R-:W-:Y:S02]  /*14e60*/  VIADD R3, R3, 0x22400 ;  /* 0x0002240003037836 */ /* 0x000fe40000000000 */
[----:B------:R-:W-:-:S07]  /*14e70*/  VIADD R5, R4, 0x38830 ;  /* 0x0003883004057836 */ /* 0x000fce0000000000 */
.L_x_1203:
        /* <DEDUP_REMOVED lines=13> */
.L_x_1276:
[----:B------:R-:W-:Y:S05]  /*14f50*/  BSYNC B2 ;  /* 0x0000000000027941 */ /* 0x000fea0003800000 */
.L_x_1204:
        /* <DEDUP_REMOVED lines=11> */
.L_x_1207:
[----:B------:R-:W-:Y:S05]  /*15010*/  BSYNC B2 ;  /* 0x0000000000027941 */ /* 0x000fea0003800000 */
.L_x_1206:
[----:B------:R-:W2:Y:S01]  /*15020*/  LDL R5, [R1+0x10] ;  /* 0x0000100001057983 */ /* 0x000ea20000100800 */
        /* <DEDUP_REMOVED lines=9> */
.L_x_1208:
        /* <DEDUP_REMOVED lines=15> */
.L_x_1209:
        /* <DEDUP_REMOVED lines=15> */
.L_x_1210:
        /* <DEDUP_REMOVED lines=15> */
.L_x_1211:
        /* <DEDUP_REMOVED lines=15> */
.L_x_1212:
        /* <DEDUP_REMOVED lines=15> */
.L_x_1213:
        /* <DEDUP_REMOVED lines=15> */
.L_x_1214:
        /* <DEDUP_REMOVED lines=15> */
.L_x_1215:
        /* <DEDUP_REMOVED lines=10> */
.L_x_1197:
[----:B------:R-:W-:Y:S05]  /*157f0*/  BSYNC B1 ;  /* 0x0000000000017941 */ /* 0x000fea0003800000 */
.L_x_1196:
[----:B------:R-:W2:Y:S01]  /*15800*/  LDL R2, [R1+0x24] ;  /* 0x0000240001027983 */ /* 0x000ea20000100800 */
[----:B------:R-:W-:Y:S01]  /*15810*/  VIADD R0, R0, 0xfffffffe ;  /* 0xfffffffe00007836 */ /* 0x000fe20000000000 */
[----:B--2---:R-:W-:-:S13]  /*15820*/  ISETP.GT.AND P0, PT, R6, R2, PT ;  /* 0x000000020600720c */ /* 0x004fda0003f04270 */
[----:B------:R-:W-:Y:S05]  /*15830*/  @P0 BRA `(.L_x_1216) ;  /* 0xffffffe400200947 */ /* 0x000fea000383ffff */
.L_x_1153:
[----:B------:R-:W-:Y:S05]  /*15840*/  BSYNC B0 ;  /* 0x0000000000007941 */ /* 0x000fea0003800000 */
.L_x_1152:
[----:B------:R-:W2:Y:S04]  /*15850*/  LDL.LU R4, [R1+0x10] ;  /* 0x0000100001047983 */ /* 0x000ea80000300800 */
[----:B------:R-:W3:Y:S01]  /*15860*/  LDL.LU R3, [R1+0x18] ;  /* 0x0000180001037983 */ /* 0x000ee20000300800 */
[----:B------:R-:W1:Y:S01]  /*15870*/  S2R R2, SR_TID.X ;  /* 0x0000000000027919 */ /* 0x000e620000002100 */
[----:B------:R-:W-:Y:S01]  /*15880*/  BSSY B0, `(.L_x_1217) ;  /* 0x0000016000007945 */ /* 0x000fe20003800000 */
[----:B-1----:R-:W-:-:S04]  /*15890*/  LOP3.LUT R2, R2, 0x7f, RZ, 0xc0, !PT ;  /* 0x0000007f02027812 */ /* 0x002fc800078ec0ff */
[----:B------:R-:W-:Y:S01]  /*158a0*/  ISETP.NE.AND P1, PT, R2, RZ, PT ;  /* 0x000000ff0200720c */ /* 0x000fe20003f25270 */
[----:B--2---:R-:W-:-:S05]  /*158b0*/  VIADD R0, R4, 0x1 ;  /* 0x0000000104007836 */ /* 0x004fca0000000000 */
[----:B------:R-:W-:-:S04]  /*158c0*/  ISETP.NE.AND P0, PT, R0, 0x2, PT ;  /* 0x000000020000780c */ /* 0x000fc80003f05270 */
[----:B------:R-:W-:-:S04]  /*158d0*/  SEL R2, RZ, 0x1, P0 ;  /* 0x00000001ff027807 */ /* 0x000fc80000000000 */
[----:B---3--:R-:W-:-:S05]  /*158e0*/  LOP3.LUT R3, R3, R2, RZ, 0x3c, !PT ;  /* 0x0000000203037212 */ /* 0x008fca00078e3cff */
[----:B------:R1:W-:Y:S01]  /*158f0*/  STL [R1+0x18], R3 ;  /* 0x0000180301007387 */ /* 0x0003e20000100800 */
[----:B------:R-:W-:Y:S05]  /*15900*/  @P1 BRA `(.L_x_1218) ;  /* 0x0000000000341947 */ /* 0x000fea0003800000 */
[----:B------:R-:W2:Y:S01]  /*15910*/  S2R R2, SR_LANEID ;  /* 0x0000000000027919 */ /* 0x000ea20000000000 */
[----:B------:R-:W-:Y:S02]  /*15920*/  VOTEU.ANY UR4, UPT, PT ;  /* 0x0000000000047886 */ /* 0x000fe400038e0100 */
[----:B------:R-:W2:Y:S08]  /*15930*/  FLO.U32 R4, UR4 ;  /* 0x0000000400047d00 */ /* 0x000eb000080e0000 */
[----:B------:R-:W3:Y:S01]  /*15940*/  POPC R5, UR4 ;  /* 0x0000000400057d09 */ /* 0x000ee20008000000 */
[----:B--2---:R-:W-:-:S02]  /*15950*/  ISETP.EQ.U32.AND P1, PT, R4, R2, PT ;  /* 0x000000020400720c */ /* 0x004fc40003f22070 */
[----:B-1----:R-:W3:Y:S11]  /*15960*/  LDC.64 R2, c[0x0][0xd60] ;  /* 0x00035800ff027b82 */ /* 0x002ef60000000a00 */
[----:B---3--:R1:W2:Y:S02]  /*15970*/  @P1 ATOMG.E.ADD.STRONG.GPU PT, R2, desc[UR38][R2.64], R5 ;  /* 0x00000005020219a8 */ /* 0x0082a400081ee1e6 */
[----:B-1----:R-:W1:Y:S02]  /*15980*/  S2R R3, SR_LTMASK ;  /* 0x0000000000037919 */ /* 0x002e640000003900 */
[----:B-1----:R-:W-:-:S06]  /*15990*/  LOP3.LUT R3, R3, UR4, RZ, 0xc0, !PT ;  /* 0x0000000403037c12 */ /* 0x002fcc000f8ec0ff */
[----:B------:R-:W1:Y:S01]  /*159a0*/  POPC R3, R3 ;  /* 0x0000000300037309 */ /* 0x000e620000000000 */
[----:B--2---:R-:W1:Y:S02]  /*159b0*/  SHFL.IDX PT, R2, R2, R4, 0x1f ;  /* 0x00001f0402027589 */ /* 0x004e6400000e0000 */
[----:B-1----:R-:W-:-:S05]  /*159c0*/  IADD3 R2, R2, UR36, R3 ;  /* 0x0000002402027c10 */ /* 0x002fca000fffe003 */
[----:B------:R2:W-:Y:S02]  /*159d0*/  STL [R1], R2 ;  /* 0x0000000201007387 */ /* 0x0005e40000100800 */
.L_x_1218:
[----:B------:R-:W-:Y:S05]  /*159e0*/  BSYNC B0 ;  /* 0x0000000000007941 */ /* 0x000fea0003800000 */
.L_x_1217:
[----:B------:R-:W-:-:S05]  /*159f0*/  SEL R0, R0, RZ, P0 ;  /* 0x000000ff00007207 */ /* 0x000fca0000000000 */
[----:B------:R3:W-:Y:S02]  /*15a00*/  STL [R1+0x10], R0 ;  /* 0x0000100001007387 */ /* 0x0007e40000100800 */
.L_x_1114:
[----:B------:R-:W-:Y:S05]  /*15a10*/  BSYNC B7 ;  /* 0x0000000000077941 */ /* 0x000fea0003800000 */
.L_x_1112:
[----:B------:R-:W-:-:S13]  /*15a20*/  LOP3.LUT P0, RZ, R19, 0x40, RZ, 0xc0, !PT ;  /* 0x0000004013ff7812 */ /* 0x000fda000780c0ff */
[----:B------:R-:W-:Y:S05]  /*15a30*/  @!P0 BRA `(.L_x_1219) ;  /* 0x00000000002c8947 */ /* 0x000fea0003800000 */
[----:B------:R-:W-:Y:S05]  /*15a40*/  WARPSYNC.ALL ;  /* 0x0000000000007948 */ /* 0x000fea0003800000 */
[----:B------:R-:W5:Y:S08]  /*15a50*/  S2UR UR5, SR_CgaCtaId ;  /* 0x00000000000579c3 */ /* 0x000f700000008800 */
[----:B------:R-:W-:Y:S06]  /*15a60*/  BAR.SYNC.DEFER_BLOCKING 0x5, 0x180 ;  /* 0x0146000000007b1d */ /* 0x000fec0000010000 */
[----:B------:R-:W-:-:S02]  /*15a70*/  UMOV UR4, 0x400 ;  /* 0x0000040000047882 */ /* 0x000fc40000000000 */
[----:B-----5:R-:W-:-:S06]  /*15a80*/  ULEA UR4, UR5, UR4, 0x18 ;  /* 0x0000000405047291 */ /* 0x020fcc000f8ec03f */
[----:B------:R-:W-:-:S05]  /*15a90*/  IMAD.U32 R18, RZ, RZ, UR4 ;  /* 0x00000004ff127e24 */ /* 0x000fca000f8e00ff */
[----:B--23--:R-:W2:Y:S04]  /*15aa0*/  LDS.128 R4, [R18+0x388d0] ;  /* 0x0388d00012047984 */ /* 0x00cea80000000c00 */
[----:B--2---:R2:W-:Y:S04]  /*15ab0*/  STL.64 [R1], R4 ;  /* 0x0000000401007387 */ /* 0x0045e80000100a00 */
[----:B------:R2:W-:Y:S01]  /*15ac0*/  STL.64 [R1+0x8], R6 ;  /* 0x0000080601007387 */ /* 0x0005e20000100a00 */
[----:B------:R-:W-:Y:S06]  /*15ad0*/  BAR.ARV 0x4, 0x180 ;  /* 0x0106000000007b1d */ /* 0x000fec0000002000 */
[----:B------:R-:W-:Y:S05]  /*15ae0*/  BRA `(.L_x_1220) ;  /* 0x0000000c001c7947 */ /* 0x000fea0003800000 */
.L_x_1219:
[----:B------:R-:W5:Y:S01]  /*15af0*/  S2R R16, SR_TID.X ;  /* 0x0000000000107919 */ /* 0x000f620000002100 */
[----:B------:R-:W-:Y:S01]  /*15b00*/  UMOV UR4, 0xffffffff ;  /* 0xffffffff00047882 */ /* 0x000fe20000000000 */
[----:B-----5:R-:W-:-:S04]  /*15b10*/  LOP3.LUT R16, R16, 0x1f, RZ, 0xc0, !PT ;  /* 0x0000001f10107812 */ /* 0x020fc800078ec0ff */
[----:B------:R-:W-:Y:S01]  /*15b20*/  ISETP.NE.AND P0, PT, R16, 0x1f, PT ;  /* 0x0000001f1000780c */ /* 0x000fe20003f05270 */
[----:B------:R-:W-:-:S12]  /*15b30*/  BRA.DIV UR4, `(.L_x_1221) ;  /* 0x0000002604b07947 */ /* 0x000fd8000b800000 */
[----:B-1----:R-:W0:Y:S01]  /*15b40*/  LDL.LU R3, [R1] ;  /* 0x0000000001037983 */ /* 0x002e220000300800 */
[----:B------:R-:W-:-:S03]  /*15b50*/  ULDC UR4, c[0x0][0xd3c] ;  /* 0x00034f0000047ab9 */ /* 0x000fc60000000800 */
[----:B---3--:R-:W4:Y:S01]  /*15b60*/  LDL R4, [R1+0xc] ;  /* 0x00000c0001047983 */ /* 0x008f220000100800 */
[----:B0-----:R-:W-:Y:S02]  /*15b70*/  IMAD.MOV.U32 R10, RZ, RZ, R3 ;  /* 0x000000ffff0a7224 */ /* 0x001fe400078e0003 */
[----:B----4-:R-:W-:-:S05]  /*15b80*/  IMAD.IADD R0, R4, 0x1, R16 ;  /* 0x0000000104007824 */ /* 0x010fca00078e0210 */
[----:B------:R-:W-:-:S13]  /*15b90*/  ISETP.GE.OR P1, PT, R0, UR4, !P0 ;  /* 0x0000000400007c0c */ /* 0x000fda000c726670 */
[----:B--2---:R-:W0:Y:S08]  /*15ba0*/  @!P1 LDC.64 R2, c[0x0][0xd80] ;  /* 0x00036000ff029b82 */ /* 0x004e300000000a00 */
[----:B------:R-:W1:Y:S01]  /*15bb0*/  @!P1 LDC.64 R4, c[0x0][0xd78] ;  /* 0x00035e00ff049b82 */ /* 0x000e620000000a00 */
[----:B0-----:R-:W-:-:S05]  /*15bc0*/  @!P1 IMAD.WIDE R2, R0, 0x4, R2 ;  /* 0x0000000400029825 */ /* 0x001fca00078e0202 */
[----:B------:R1:W2:Y:S02]  /*15bd0*/  @!P1 LDG.E R6, desc[UR38][R2.64] ;  /* 0x0000002602069981 */ /* 0x0002a4000c1e1900 */
[----:B-1----:R-:W-:-:S06]  /*15be0*/  @!P1 IMAD.WIDE R2, R0, 0x4, R4 ;  /* 0x0000000400029825 */ /* 0x002fcc00078e0204 */
[----:B------:R-:W3:Y:S01]  /*15bf0*/  @!P1 LDG.E R2, desc[UR38][R2.64] ;  /* 0x0000002602029981 */ /* 0x000ee2000c1e1900 */
[----:B------:R-:W-:Y:S01]  /*15c00*/  IMAD.MOV.U32 R5, RZ, RZ, RZ ;  /* 0x000000ffff057224 */ /* 0x000fe200078e00ff */
[C---:B------:R-:W-:Y:S02]  /*15c10*/  ISETP.GE.U32.AND P2, PT, R16.reuse, 0x2, PT ;  /* 0x000000021000780c */ /* 0x040fe40003f46070 */
[C---:B------:R-:W-:Y:S01]  /*15c20*/  ISETP.GE.U32.AND P3, PT, R16.reuse, 0x4, PT ;  /* 0x000000041000780c */ /* 0x040fe20003f66070 */
[----:B------:R-:W-:Y:S01]  /*15c30*/  SHFL.IDX PT, R0, R10, RZ, 0x1f ;  /* 0x00001fff0a007589 */ /* 0x000fe200000e0000 */
[C---:B------:R-:W-:Y:S02]  /*15c40*/  ISETP.GE.U32.AND P4, PT, R16.reuse, 0x8, PT ;  /* 0x000000081000780c */ /* 0x040fe40003f86070 */
[----:B------:R-:W-:Y:S01]  /*15c50*/  ISETP.GE.U32.AND P5, PT, R16, 0x10, PT ;  /* 0x000000101000780c */ /* 0x000fe20003fa6070 */
[----:B------:R-:W-:Y:S01]  /*15c60*/  SHFL.IDX PT, R8, R10, 0x1, 0x1f ;  /* 0x00201f000a087f89 */ /* 0x000fe200000e0000 */
[----:B--2---:R-:W-:Y:S01]  /*15c70*/  @!P1 IMAD.MOV.U32 R5, RZ, RZ, R6 ;  /* 0x000000ffff059224 */ /* 0x004fe200078e0006 */
[----:B------:R-:W-:-:S02]  /*15c80*/  CS2R R6, SRZ ;  /* 0x0000000000067805 */ /* 0x000fc4000001ff00 */
[----:B---3--:R-:W-:Y:S01]  /*15c90*/  @!P1 IMAD.MOV.U32 R7, RZ, RZ, R2 ;  /* 0x000000ffff079224 */ /* 0x008fe200078e0002 */
[----:B------:R-:W-:-:S03]  /*15ca0*/  ISETP.NE.AND P1, PT, R16, RZ, PT ;  /* 0x000000ff1000720c */ /* 0x000fc60003f25270 */
        /* <DEDUP_REMOVED lines=17> */
.L_x_1286:
[----:B------:R-:W-:Y:S02]  /*15dc0*/  ULDC UR4, c[0x0][0xd38] ;  /* 0x00034e0000047ab9 */ /* 0x000fe40000000800 */
[----:B------:R-:W-:-:S04]  /*15dd0*/  IMAD.U32 R3, RZ, RZ, UR4 ;  /* 0x00000004ff037e24 */ /* 0x000fc8000f8e00ff */
[----:B-1----:R-:W-:-:S04]  /*15de0*/  IMAD R9, R9, R3, RZ ;  /* 0x0000000309097224 */ /* 0x002fc800078e02ff */
[----:B------:R-:W-:-:S05]  /*15df0*/  IMAD.IADD R4, R8, 0x1, R9 ;  /* 0x0000000108047824 */ /* 0x000fca00078e0209 */
[----:B------:R-:W-:-:S13]  /*15e00*/  ISETP.GT.AND P6, PT, R4, R0, PT ;  /* 0x000000000400720c */ /* 0x000fda0003fc4270 */
[----:B------:R-:W-:Y:S05]  /*15e10*/  @P6 BRA `(.L_x_1222) ;  /* 0x0000000000ac6947 */ /* 0x000fea0003800000 */
.L_x_1225:
        /* <DEDUP_REMOVED lines=37> */
.L_x_1294:
[----:B------:R-:W-:Y:S02]  /*16070*/  ULDC UR4, c[0x0][0xd38] ;  /* 0x00034e0000047ab9 */ /* 0x000fe40000000800 */
[----:B------:R-:W-:-:S04]  /*16080*/  IMAD.U32 R3, RZ, RZ, UR4 ;  /* 0x00000004ff037e24 */ /* 0x000fc8000f8e00ff */
[----:B-1----:R-:W-:-:S04]  /*16090*/  IMAD R9, R9, R3, RZ ;  /* 0x0000000309097224 */ /* 0x002fc800078e02ff */
[----:B------:R-:W-:-:S05]  /*160a0*/  IMAD.IADD R4, R9, 0x1, R4 ;  /* 0x0000000109047824 */ /* 0x000fca00078e0204 */
[----:B------:R-:W-:-:S13]  /*160b0*/  ISETP.GT.AND P6, PT, R4, R0, PT ;  /* 0x000000000400720c */ /* 0x000fda0003fc4270 */
[----:B------:R-:W-:Y:S05]  /*160c0*/  @!P6 BRA `(.L_x_1225) ;  /* 0xfffffffc0054e947 */ /* 0x000fea000383ffff */
.L_x_1222:
        /* <DEDUP_REMOVED lines=9> */
.L_x_1299:
[----:B------:R-:W-:-:S13]  /*16160*/  ISETP.NE.AND P0, PT, R8, RZ, PT ;  /* 0x000000ff0800720c */ /* 0x000fda0003f05270 */
[----:B------:R-:W-:Y:S05]  /*16170*/  @!P0 BRA `(.L_x_1227) ;  /* 0x0000000000148947 */ /* 0x000fea0003800000 */
[----:B------:R-:W-:Y:S01]  /*16180*/  UMOV UR4, 0xffffffff ;  /* 0xffffffff00047882 */ /* 0x000fe20000000000 */
[----:B------:R-:W-:Y:S02]  /*16190*/  VIADD R12, R4, 0xffffffff ;  /* 0xffffffff040c7836 */ /* 0x000fe40000000000 */
[----:B------:R-:W-:Y:S05]  /*161a0*/  BRA.DIV UR4, `(.L_x_1228) ;  /* 0x0000002a04a47947 */ /* 0x000fea000b800000 */
[----:B0-----:R0:W4:Y:S02]  /*161b0*/  SHFL.IDX PT, R2, R2, R12, 0x1f ;  /* 0x00001f0c02027589 */ /* 0x00112400000e0000 */
.L_x_1302:
[----:B----4-:R-:W-:-:S07]  /*161c0*/  IMAD.MOV.U32 R6, RZ, RZ, R2 ;  /* 0x000000ffff067224 */ /* 0x010fce00078e0002 */
.L_x_1227:
[----:B------:R-:W4:Y:S01]  /*161d0*/  LDL.LU R10, [R1+0xc] ;  /* 0x00000c00010a7983 */ /* 0x000f220000300800 */
[----:B------:R-:W-:Y:S01]  /*161e0*/  IMAD R9, R6, R3, R9 ;  /* 0x0000000306097224 */ /* 0x000fe200078e0209 */
[----:B--2---:R-:W-:-:S03]  /*161f0*/  IABS R6, R5 ;  /* 0x0000000500067213 */ /* 0x004fc60000000000 */
[----:B------:R-:W-:Y:S01]  /*16200*/  IMAD.IADD R0, R0, 0x1, -R9 ;  /* 0x0000000100007824 */ /* 0x000fe200078e0a09 */
[----:B0-----:R-:W0:Y:S01]  /*16210*/  I2F.RP R2, R6 ;  /* 0x0000000600027306 */ /* 0x001e220000209400 */
        /* <DEDUP_REMOVED lines=52> */
[----:B-1----:R-:W-:Y:S02]  /*16560*/  IMAD.IADD R4, R0, 0x1, -R5 ;  /* 0x0000000100047824 */ /* 0x002fe400078e0a05 */
[----:B------:R-:W-:-:S05]  /*16570*/  IMAD R0, R3, 0x10000, R2 ;  /* 0x0001000003007824 */ /* 0x000fca00078e0202 */
[----:B------:R0:W-:Y:S04]  /*16580*/  STL [R1+0x8], R0 ;  /* 0x0000080001007387 */ /* 0x0001e80000100800 */
[----:B------:R0:W-:Y:S04]  /*16590*/  STL [R1+0xc], R10 ;  /* 0x00000c0a01007387 */ /* 0x0001e80000100800 */
[----:B------:R0:W-:Y:S01]  /*165a0*/  STL [R1+0x4], R4 ;  /* 0x0000040401007387 */ /* 0x0001e20000100800 */
[----:B------:R-:W-:Y:S05]  /*165b0*/  BRA `(.L_x_1229) ;  /* 0x0000000000287947 */ /* 0x000fea0003800000 */
.L_x_1223:
        /* <DEDUP_REMOVED lines=10> */
.L_x_1229:
        /* <DEDUP_REMOVED lines=9> */
[----:B------:R-:W0:Y:S01]  /*166f0*/  @!P0 S2R R0, SR_CgaCtaId ;  /* 0x0000000000008919 */ /* 0x000e220000008800 */
[----:B--2---:R-:W-:Y:S01]  /*16700*/  IMAD.MOV.U32 R7, RZ, RZ, R2 ;  /* 0x000000ffff077224 */ /* 0x004fe200078e0002 */
[----:B------:R-:W-:Y:S01]  /*16710*/  @!P0 MOV R2, 0x400 ;  /* 0x0000040000028802 */ /* 0x000fe20000000f00 */
[----:B---3--:R-:W-:-:S03]  /*16720*/  IMAD.MOV.U32 R6, RZ, RZ, R3 ;  /* 0x000000ffff067224 */ /* 0x008fc600078e0003 */
[----:B0-----:R-:W-:-:S05]  /*16730*/  @!P0 LEA R18, R0, R2, 0x18 ;  /* 0x0000000200128211 */ /* 0x001fca00078ec0ff */
[----:B----4-:R3:W-:Y:S01]  /*16740*/  @!P0 STS.128 [R18+0x388d0], R4 ;  /* 0x0388d00412008388 */ /* 0x0107e20000000c00 */
[----:B------:R-:W-:Y:S06]  /*16750*/  BAR.ARV 0x5, 0x180 ;  /* 0x0146000000007b1d */ /* 0x000fec0000002000 */
.L_x_1220:
[----:B----4-:R-:W4:Y:S01]  /*16760*/  LDL R0, [R1+0xc] ;  /* 0x00000c0001007983 */ /* 0x010f220000100800 */
[----:B------:R-:W-:Y:S02]  /*16770*/  ULDC UR4, c[0x0][0xd3c] ;  /* 0x00034f0000047ab9 */ /* 0x000fe40000000800 */
[----:B----4-:R-:W-:-:S13]  /*16780*/  ISETP.GE.AND P0, PT, R0, UR4, PT ;  /* 0x0000000400007c0c */ /* 0x010fda000bf06270 */
[----:B------:R-:W-:Y:S05]  /*16790*/  @!P0 BRA `(.L_x_1230) ;  /* 0xffffff8c00c08947 */ /* 0x000fea000383ffff */
[----:B------:R-:W-:Y:S05]  /*167a0*/  BSYNC B8 ;  /* 0x0000000000087941 */ /* 0x000fea0003800000 */
.L_x_1106:
[----:B0-----:R-:W4:Y:S01]  /*167b0*/  LDL.LU R0, [R1+0x64] ;  /* 0x0000640001007983 */ /* 0x001f220000300800 */
[----:B------:R-:W-:Y:S01]  /*167c0*/  BSSY B0, `(.L_x_1231) ;  /* 0x000000b000007945 */ /* 0x000fe20003800000 */
[----:B--23--:R-:W0:Y:S01]  /*167d0*/  S2R R5, SR_CgaCtaId ;  /* 0x0000000000057919 */ /* 0x00ce220000008800 */
[----:B----4-:R-:W-:-:S05]  /*167e0*/  VIADD R0, R0, 0x1 ;  /* 0x0000000100007836 */ /* 0x010fca0000000000 */
[----:B-1----:R-:W-:-:S04]  /*167f0*/  LEA.HI R2, R0, R0, RZ, 0x1 ;  /* 0x0000000000027211 */ /* 0x002fc800078f08ff */
[----:B------:R-:W-:Y:S02]  /*16800*/  LOP3.LUT R3, R2, 0xfffffffe, RZ, 0xc0, !PT ;  /* 0xfffffffe02037812 */ /* 0x000fe400078ec0ff */
[----:B------:R-:W-:-:S03]  /*16810*/  MOV R2, 0x400 ;  /* 0x0000040000027802 */ /* 0x000fc60000000f00 */
[----:B------:R-:W-:Y:S01]  /*16820*/  IMAD.IADD R0, R0, 0x1, -R3 ;  /* 0x0000000100007824 */ /* 0x000fe200078e0a03 */
[----:B0-----:R-:W-:-:S04]  /*16830*/  LEA R9, R5, R2, 0x18 ;  /* 0x0000000205097211 */ /* 0x001fc800078ec0ff */
[----:B------:R-:W-:-:S04]  /*16840*/  SHF.L.U32 R0, R0, 0x1f, RZ ;  /* 0x0000001f00007819 */ /* 0x000fc800000006ff */
[----:B------:R-:W0:Y:S02]  /*16850*/  SYNCS.PHASECHK.TRANS64.TRYWAIT P0, [R9+URZ+0x38820], R0 ;  /* 0x03882000090075a7 */ /* 0x000e24000800017f */
[----:B0-----:R-:W-:Y:S05]  /*16860*/  @!P0 BRA `(.L_x_1232) ;  /* 0x00000024001c8947 */ /* 0x001fea0003800000 */
.L_x_1303:
[----:B------:R-:W-:Y:S05]  /*16870*/  BSYNC B0 ;  /* 0x0000000000007941 */ /* 0x000fea0003800000 */
.L_x_1231:
[----:B------:R-:W-:-:S03]  /*16880*/  UMOV UR4, 0xffffffff ;  /* 0xffffffff00047882 */ /* 0x000fc60000000000 */
[----:B------:R-:W-:Y:S05]  /*16890*/  BRA.DIV UR4, `(.L_x_1233) ;  /* 0x0000002604247947 */ /* 0x000fea000b800000 */
[----:B0-----:R-:W0:Y:S02]  /*168a0*/  S2R R0, SR_TID.X ;  /* 0x0000000000007919 */ /* 0x001e240000002100 */
[----:B0-----:R-:W-:-:S04]  /*168b0*/  SHF.R.U32.HI R0, RZ, 0x5, R0 ;  /* 0x00000005ff007819 */ /* 0x001fc80000011600 */
[----:B------:R-:W-:-:S05]  /*168c0*/  LOP3.LUT R0, R0, 0x3, RZ, 0xc0, !PT ;  /* 0x0000000300007812 */ /* 0x000fca00078ec0ff */
[----:B------:R0:W1:Y:S02]  /*168d0*/  SHFL.IDX PT, R14, R0, RZ, 0x1f ;  /* 0x00001fff000e7589 */ /* 0x00006400000e0000 */
.L_x_1306:
[----:B-1----:R-:W-:Y:S01]  /*168e0*/  ISETP.NE.AND P0, PT, R14, RZ, PT ;  /* 0x000000ff0e00720c */ /* 0x002fe20003f05270 */
[----:B------:R-:W-:-:S12]  /*168f0*/  BSSY B0, `(.L_x_1234) ;  /* 0x0000020000007945 */ /* 0x000fd80003800000 */
[----:B------:R-:W-:Y:S05]  /*16900*/  @P0 BRA `(.L_x_1235) ;  /* 0x0000000000780947 */ /* 0x000fea0003800000 */
[----:B------:R-:W-:-:S03]  /*16910*/  UMOV UR4, 0xffffffff ;  /* 0xffffffff00047882 */ /* 0x000fc60000000000 */
[----:B------:R-:W-:Y:S05]  /*16920*/  BRA.DIV UR4, `(.L_x_1236) ;  /* 0x0000002604347947 */ /* 0x000fea000b800000 */
[----:B------:R-:W-:-:S13]  /*16930*/  ELECT P6, URZ, PT ;  /* 0x00000000003f782f */ /* 0x000fda00038c0000 */
.L_x_1309:
[----:B------:R-:W-:Y:S05]  /*16940*/  @!P6 BRA `(.L_x_1235) ;  /* 0x000000000068e947 */ /* 0x000fea0003800000 */
[----:B------:R-:W2:Y:S04]  /*16950*/  LDL R2, [R1+0x10] ;  /* 0x0000100001027983 */ /* 0x000ea80000100800 */
[----:B------:R-:W3:Y:S01]  /*16960*/  LDL.LU R6, [R1+0x18] ;  /* 0x0000180001067983 */ /* 0x000ee20000300800 */
[----:B0-----:R-:W-:-:S04]  /*16970*/  VIADD R0, R9, 0x38840 ;  /* 0x0003884009007836 */ /* 0x001fc80000000000 */
[C---:B--2---:R-:W-:Y:S02]  /*16980*/  IMAD R5, R2.reuse, 0x8, R0 ;  /* 0x0000000802057824 */ /* 0x044fe400078e0200 */
[----:B------:R-:W-:Y:S01]  /*16990*/  VIADD R2, R2, 0x1 ;  /* 0x0000000102027836 */ /* 0x000fe20000000000 */
[----:B---3--:R-:W-:-:S04]  /*169a0*/  SHF.L.U32 R4, R6, 0x1f, RZ ;  /* 0x0000001f06047819 */ /* 0x008fc800000006ff */
[----:B------:R-:W-:Y:S01]  /*169b0*/  ISETP.NE.AND P1, PT, R2, 0x2, PT ;  /* 0x000000020200780c */ /* 0x000fe20003f25270 */
[----:B------:R-:W0:Y:S03]  /*169c0*/  SYNCS.PHASECHK.TRANS64.TRYWAIT P0, [R5+URZ], R4 ;  /* 0x00000004050075a7 */ /* 0x000e26000800017f */
[----:B------:R-:W-:-:S04]  /*169d0*/  SEL R3, RZ, 0x1, P1 ;  /* 0x00000001ff037807 */ /* 0x000fc80000800000 */
[----:B------:R-:W-:Y:S02]  /*169e0*/  LOP3.LUT R6, R6, R3, RZ, 0x3c, !PT ;  /* 0x0000000306067212 */ /* 0x000fe400078e3cff */
[----:B------:R-:W-:Y:S02]  /*169f0*/  SEL R3, R2, RZ, P1 ;  /* 0x000000ff02037207 */ /* 0x000fe40000800000 */
[----:B------:R-:W-:-:S03]  /*16a00*/  SHF.L.U32 R2, R6, 0x1f, RZ ;  /* 0x0000001f06027819 */ /* 0x000fc600000006ff */
[----:B------:R-:W-:Y:S01]  /*16a10*/  IMAD R7, R3, 0x8, R0 ;  /* 0x0000000803077824 */ /* 0x000fe200078e0200 */
[----:B0-----:R-:W-:Y:S06]  /*16a20*/  @!P0 BRA `(.L_x_1237) ;  /* 0x0000002400148947 */ /* 0x001fec0003800000 */
.L_x_1310:
[----:B------:R-:W0:Y:S01]  /*16a30*/  LDL.LU R6, [R1+0x10] ;  /* 0x0000100001067983 */ /* 0x000e220000300800 */
[----:B------:R-:W1:Y:S01]  /*16a40*/  SYNCS.PHASECHK.TRANS64.TRYWAIT P0, [R7+URZ], R2 ;  /* 0x00000002070075a7 */ /* 0x000e62000800017f */
[----:B------:R-:W-:-:S04]  /*16a50*/  VIADD R0, R9, 0x38860 ;  /* 0x0003886009007836 */ /* 0x000fc80000000000 */
[----:B0-----:R-:W-:Y:S01]  /*16a60*/  IMAD R5, R6, 0x8, R0 ;  /* 0x0000000806057824 */ /* 0x001fe200078e0200 */
[----:B-1----:R-:W-:Y:S06]  /*16a70*/  @!P0 BRA `(.L_x_1238) ;  /* 0x0000002400148947 */ /* 0x002fec0003800000 */
.L_x_1311:
[----:B------:R-:W1:Y:S02]  /*16a80*/  SYNCS.PHASECHK.TRANS64.TRYWAIT P0, [R5+URZ], R4 ;  /* 0x00000004050075a7 */ /* 0x000e64000800017f */
[----:B-1----:R-:W-:Y:S05]  /*16a90*/  @!P0 BRA `(.L_x_1239) ;  /* 0x0000002400208947 */ /* 0x002fea0003800000 */
.L_x_1312:
[----:B------:R-:W-:-:S07]  /*16aa0*/  IMAD R3, R3, 0x8, R0 ;  /* 0x0000000803037824 */ /* 0x000fce00078e0200 */
.L_x_1240:
[----:B--2---:R2:W3:Y:S02]  /*16ab0*/  SYNCS.PHASECHK.TRANS64.TRYWAIT P0, [R3+URZ], R2 ;  /* 0x00000002030075a7 */ /* 0x0044e4000800017f */
[----:B---3--:R-:W-:Y:S05]  /*16ac0*/  @!P0 NANOSLEEP.SYNCS 0x989680 ;  /* 0x009896800000895d */ /* 0x008fea0003900000 */
[----:B------:R-:W3:Y:S02]  /*16ad0*/  @!P0 SYNCS.PHASECHK.TRANS64 P0, [R3+URZ], R2 ;  /* 0x00000002030085a7 */ /* 0x000ee4000800007f */
[----:B---3--:R-:W-:Y:S05]  /*16ae0*/  @!P0 BRA `(.L_x_1240) ;  /* 0xfffffffc00f08947 */ /* 0x008fea000383ffff */
.L_x_1235:
[----:B------:R-:W-:Y:S05]  /*16af0*/  BSYNC B0 ;  /* 0x0000000000007941 */ /* 0x000fea0003800000 */
.L_x_1234:
[----:B------:R-:W-:Y:S05]  /*16b00*/  EXIT ;  /* 0x000000000000794d */ /* 0x000fea0003800000 */
.L_x_1063:
[----:B0-----:R-:W-:-:S04]  /*16b10*/  IMAD.U32 R0, RZ, RZ, UR41 ;  /* 0x00000029ff007e24 */ /* 0x001fc8000f8e00ff */
[----:B------:R0:W1:Y:S03]  /*16b20*/  SYNCS.PHASECHK.TRANS64.TRYWAIT P1, [R0+URZ+0x38800], R3 ;  /* 0x03880003000075a7 */ /* 0x000066000802017f */
[----:B-1----:R-:W-:Y:S05]  /*16b30*/  @!P1 NANOSLEEP.SYNCS 0x989680 ;  /* 0x009896800000995d */ /* 0x002fea0003900000 */
[----:B------:R-:W1:Y:S02]  /*16b40*/  @!P1 SYNCS.PHASECHK.TRANS64 P1, [R0+URZ+0x38800], R3 ;  /* 0x03880003000095a7 */ /* 0x000e64000802007f */
[----:B-1----:R-:W-:Y:S05]  /*16b50*/  @!P1 BRA `(.L_x_1063) ;  /* 0xfffffffc00ec9947 */ /* 0x002fea000383ffff */
[----:B------:R-:W-:Y:S05]  /*16b60*/  BRA `(.L_x_1241) ;  /* 0xfffffed0008c7947 */ /* 0x000fea000383ffff */
.L_x_1067:
[----:B--2---:R2:W3:Y:S02]  /*16b70*/  SYNCS.PHASECHK.TRANS64.TRYWAIT P1, [R4+URZ+0x38830], R5 ;  /* 0x03883005040075a7 */ /* 0x0044e4000802017f */
[----:B---3--:R-:W-:Y:S05]  /*16b80*/  @!P1 NANOSLEEP.SYNCS 0x989680 ;  /* 0x009896800000995d */ /* 0x008fea0003900000 */
[----:B------:R-:W3:Y:S02]  /*16b90*/  @!P1 SYNCS.PHASECHK.TRANS64 P1, [R4+URZ+0x38830], R5 ;  /* 0x03883005040095a7 */ /* 0x000ee4000802007f */
[----:B---3--:R-:W-:Y:S05]  /*16ba0*/  @!P1 BRA `(.L_x_1067) ;  /* 0xfffffffc00f09947 */ /* 0x008fea000383ffff */
[----:B------:R-:W-:Y:S05]  /*16bb0*/  BRA `(.L_x_1066) ;  /* 0xfffffed000a87947 */ /* 0x000fea000383ffff */
.L_x_1068:
[----:B0-----:R-:W-:-:S04]  /*16bc0*/  IMAD.U32 R6, RZ, RZ, UR41 ;  /* 0x00000029ff067e24 */ /* 0x001fc8000f8e00ff */
[----:B------:R0:W3:Y:S03]  /*16bd0*/  SYNCS.PHASECHK.TRANS64.TRYWAIT P1, [R6+URZ+0x38810], R3 ;  /* 0x03881003060075a7 */ /* 0x0000e6000802017f */
[----:B---3--:R-:W-:Y:S05]  /*16be0*/  @!P1 NANOSLEEP.SYNCS 0x989680 ;  /* 0x009896800000995d */ /* 0x008fea0003900000 */
[----:B------:R-:W3:Y:S02]  /*16bf0*/  @!P1 SYNCS.PHASECHK.TRANS64 P1, [R6+URZ+0x38810], R3 ;  /* 0x03881003060095a7 */ /* 0x000ee4000802007f */
[----:B---3--:R-:W-:Y:S05]  /*16c00*/  @!P1 BRA `(.L_x_1068) ;  /* 0xfffffffc00ec9947 */ /* 0x008fea000383ffff */
[----:B------:R-:W-:Y:S05]  /*16c10*/  BRA `(.L_x_1242) ;  /* 0xfffffed400307947 */ /* 0x000fea000383ffff */
.L_x_1072:
[----:B----4-:R4:W0:Y:S02]  /*16c20*/  SYNCS.PHASECHK.TRANS64.TRYWAIT P1, [R4+URZ+0x38850], R5 ;  /* 0x03885005040075a7 */ /* 0x010824000802017f */
[----:B0-----:R-:W-:Y:S05]  /*16c30*/  @!P1 NANOSLEEP.SYNCS 0x989680 ;  /* 0x009896800000995d */ /* 0x001fea0003900000 */
[----:B------:R-:W0:Y:S02]  /*16c40*/  @!P1 SYNCS.PHASECHK.TRANS64 P1, [R4+URZ+0x38850], R5 ;  /* 0x03885005040095a7 */ /* 0x000e24000802007f */
[----:B0-----:R-:W-:Y:S05]  /*16c50*/  @!P1 BRA `(.L_x_1072) ;  /* 0xfffffffc00f09947 */ /* 0x001fea000383ffff */
[----:B------:R-:W-:Y:S05]  /*16c60*/  BRA `(.L_x_1071) ;  /* 0xfffffed4003c7947 */ /* 0x000fea000383ffff */
.L_x_1077:
[----:B-1----:R-:W-:-:S04]  /*16c70*/  IMAD.U32 R7, RZ, RZ, UR5 ;  /* 0x00000005ff077e24 */ /* 0x002fc8000f8e00ff */
[----:B------:R1:W2:Y:S03]  /*16c80*/  SYNCS.PHASECHK.TRANS64.TRYWAIT P3, [R7+URZ+0x38830], R6 ;  /* 0x03883006070075a7 */ /* 0x0002a6000806017f */
[----:B--2---:R-:W-:Y:S05]  /*16c90*/  @!P3 NANOSLEEP.SYNCS 0x989680 ;  /* 0x009896800000b95d */ /* 0x004fea0003900000 */
[----:B------:R-:W2:Y:S02]  /*16ca0*/  @!P3 SYNCS.PHASECHK.TRANS64 P3, [R7+URZ+0x38830], R6 ;  /* 0x038830060700b5a7 */ /* 0x000ea4000806007f */
[----:B--2---:R-:W-:Y:S05]  /*16cb0*/  @!P3 BRA `(.L_x_1077) ;  /* 0xfffffffc00ecb947 */ /* 0x004fea000383ffff */
[----:B------:R-:W-:Y:S05]  /*16cc0*/  BRA `(.L_x_1076) ;  /* 0xfffffef800cc7947 */ /* 0x000fea000383ffff */
.L_x_1081:
[----:B-1----:R-:W-:-:S04]  /*16cd0*/  IMAD.U32 R7, RZ, RZ, UR5 ;  /* 0x00000005ff077e24 */ /* 0x002fc8000f8e00ff */
[----:B------:R1:W3:Y:S03]  /*16ce0*/  SYNCS.PHASECHK.TRANS64.TRYWAIT P3, [R7+URZ+0x38850], R6 ;  /* 0x03885006070075a7 */ /* 0x0002e6000806017f */
[----:B---3--:R-:W-:Y:S05]  /*16cf0*/  @!P3 NANOSLEEP.SYNCS 0x989680 ;  /* 0x009896800000b95d */ /* 0x008fea0003900000 */
[----:B------:R-:W3:Y:S02]  /*16d00*/  @!P3 SYNCS.PHASECHK.TRANS64 P3, [R7+URZ+0x38850], R6 ;  /* 0x038850060700b5a7 */ /* 0x000ee4000806007f */
[----:B---3--:R-:W-:Y:S05]  /*16d10*/  @!P3 BRA `(.L_x_1081) ;  /* 0xfffffffc00ecb947 */ /* 0x008fea000383ffff */
[----:B------:R-:W-:Y:S05]  /*16d20*/  BRA `(.L_x_1080) ;  /* 0xfffffefc00487947 */ /* 0x000fea000383ffff */
.L_x_1120:
[----:B------:R-:W2:Y:S01]  /*16d30*/  S2R R4, SR_TID.X ;  /* 0x0000000000047919 */ /* 0x000ea20000002100 */
[----:B------:R-:W-:Y:S01]  /*16d40*/  BSSY B0, `(.L_x_1243) ;  /* 0x000000a000007945 */ /* 0x000fe20003800000 */
[----:B------:R-:W-:Y:S02]  /*16d50*/  IMAD.MOV.U32 R12, RZ, RZ, RZ ;  /* 0x000000ffff0c7224 */ /* 0x000fe400078e00ff */
[----:B0-----:R-:W-:Y:S02]  /*16d60*/  IMAD.MOV.U32 R11, RZ, RZ, 0x1f ;  /* 0x0000001fff0b7424 */ /* 0x001fe400078e00ff */
[----:B------:R-:W-:Y:S01]  /*16d70*/  IMAD.MOV.U32 R15, RZ, RZ, -0x1 ;  /* 0xffffffffff0f7424 */ /* 0x000fe200078e00ff */
[----:B--2---:R-:W-:-:S04]  /*16d80*/  SHF.R.U32.HI R4, RZ, 0x5, R4 ;  /* 0x00000005ff047819 */ /* 0x004fc80000011604 */
[----:B------:R-:W-:-:S05]  /*16d90*/  LOP3.LUT R4, R4, 0x3, RZ, 0xc0, !PT ;  /* 0x0000000304047812 */ /* 0x000fca00078ec0ff */
[----:B------:R-:W-:-:S07]  /*16da0*/  IMAD.MOV.U32 R13, RZ, RZ, R4 ;  /* 0x000000ffff0d7224 */ /* 0x000fce00078e0004 */
[----:B-1----:R-:W-:Y:S05]  /*16db0*/  WARPSYNC.COLLECTIVE R15, `(.L_x_1244) ;  /* 0x000000000f087348 */ /* 0x002fea0003c00000 */
[----:B------:R0:W2:Y:S02]  /*16dc0*/  SHFL.IDX P6, R14, R13, R12, R11 ;  /* 0x0000000c0d0e7389 */ /* 0x0000a400000c000b */
[----:B012---:R-:W-:Y:S01]  /*16dd0*/  ENDCOLLECTIVE ;  /* 0x000000000000791b */ /* 0x007fe20003800000 */
.L_x_1244:
[----:B------:R-:W-:Y:S05]  /*16de0*/  BSYNC B0 ;  /* 0x0000000000007941 */ /* 0x000fea0003800000 */
.L_x_1243:
[----:B------:R-:W-:Y:S05]  /*16df0*/  BRA `(.L_x_1245) ;  /* 0xffffff9400c87947 */ /* 0x000fea000383ffff */
.L_x_1122:
[----:B------:R-:W-:Y:S01]  /*16e00*/  BSSY B0, `(.L_x_1246) ;  /* 0x0000006000007945 */ /* 0x000fe20003800000 */
[----:B------:R-:W-:-:S07]  /*16e10*/  IMAD.MOV.U32 R15, RZ, RZ, -0x1 ;  /* 0xffffffffff0f7424 */ /* 0x000fce00078e00ff */
[----:B012---:R-:W-:Y:S05]  /*16e20*/  WARPSYNC.COLLECTIVE R15, `(.L_x_1247) ;  /* 0x000000000f0c7348 */ /* 0x007fea0003c00000 */
[----:B------:R-:W-:Y:S02]  /*16e30*/  ELECT P6, UR62, PT ;  /* 0x00000000003e782f */ /* 0x000fe400038c0000 */
[----:B------:R-:W-:Y:S01]  /*16e40*/  MOV R14, UR62 ;  /* 0x0000003e000e7c02 */ /* 0x000fe20008000f00 */
[----:B012---:R-:W-:Y:S10]  /*16e50*/  ENDCOLLECTIVE ;  /* 0x000000000000791b */ /* 0x007ff40003800000 */
.L_x_1247:
[----:B------:R-:W-:Y:S05]  /*16e60*/  BSYNC B0 ;  /* 0x0000000000007941 */ /* 0x000fea0003800000 */
.L_x_1246:
[----:B------:R-:W-:Y:S05]  /*16e70*/  BRA `(.L_x_1248) ;  /* 0xffffff9400cc7947 */ /* 0x000fea000383ffff */
.L_x_1124:
[----:B---3--:R3:W4:Y:S02]  /*16e80*/  SYNCS.PHASECHK.TRANS64.TRYWAIT P0, [R0+URZ+0x38840], R2 ;  /* 0x03884002000075a7 */ /* 0x008724000800017f */
[----:B----4-:R-:W-:Y:S05]  /*16e90*/  @!P0 NANOSLEEP.SYNCS 0x989680 ;  /* 0x009896800000895d */ /* 0x010fea0003900000 */
[----:B------:R-:W4:Y:S02]  /*16ea0*/  @!P0 SYNCS.PHASECHK.TRANS64 P0, [R0+URZ+0x38840], R2 ;  /* 0x03884002000085a7 */ /* 0x000f24000800007f */
[----:B----4-:R-:W-:Y:S05]  /*16eb0*/  @!P0 BRA `(.L_x_1124) ;  /* 0xfffffffc00f08947 */ /* 0x010fea000383ffff */
[----:B------:R-:W-:Y:S05]  /*16ec0*/  BRA `(.L_x_1249) ;  /* 0xffffff9800307947 */ /* 0x000fea000383ffff */
.L_x_1128:
[----:B------:R0:W5:Y:S01]  /*16ed0*/  LDL R0, [R1+0x38] ;  /* 0x0000380001007983 */ /* 0x0001620000100800 */
[----:B------:R-:W-:Y:S02]  /*16ee0*/  IMAD.MOV.U32 R13, RZ, RZ, R2 ;  /* 0x000000ffff0d7224 */ /* 0x000fe400078e0002 */
[----:B------:R-:W-:Y:S01]  /*16ef0*/  IMAD.MOV.U32 R12, RZ, RZ, RZ ;  /* 0x000000ffff0c7224 */ /* 0x000fe200078e00ff */
[----:B------:R-:W1:Y:S01]  /*16f00*/  S2R R6, SR_TID.X ;  /* 0x0000000000067919 */ /* 0x000e620000002100 */
[----:B------:R-:W-:Y:S02]  /*16f10*/  IMAD.MOV.U32 R11, RZ, RZ, 0x181f ;  /* 0x0000181fff0b7424 */ /* 0x000fe400078e00ff */
[----:B------:R-:W-:-:S07]  /*16f20*/  IMAD.MOV.U32 R15, RZ, RZ, -0x1 ;  /* 0xffffffffff0f7424 */ /* 0x000fce00078e00ff */
[----:B01---5:R-:W-:Y:S05]  /*16f30*/  WARPSYNC.COLLECTIVE R15, `(.L_x_1250) ;  /* 0x000000000f087348 */ /* 0x023fea0003c00000 */
[----:B------:R2:W3:Y:S02]  /*16f40*/  SHFL.IDX P6, R14, R13, R12, R11 ;  /* 0x0000000c0d0e7389 */ /* 0x0004e400000c000b */
[----:B0123-5:R-:W-:Y:S01]  /*16f50*/  ENDCOLLECTIVE ;  /* 0x000000000000791b */ /* 0x02ffe20003800000 */
.L_x_1250:
[----:B------:R-:W-:Y:S02]  /*16f60*/  IMAD.MOV.U32 R13, RZ, RZ, R3 ;  /* 0x000000ffff0d7224 */ /* 0x000fe400078e0003 */
[----:B------:R-:W-:Y:S01]  /*16f70*/  IMAD.MOV.U32 R4, RZ, RZ, R14 ;  /* 0x000000ffff047224 */ /* 0x000fe200078e000e */
[----:B------:R-:W-:-:S07]  /*16f80*/  LOP3.LUT R6, R6, 0x7f, RZ, 0xc0, !PT ;  /* 0x0000007f06067812 */ /* 0x000fce00078ec0ff */
[----:B------:R-:W-:Y:S05]  /*16f90*/  WARPSYNC.COLLECTIVE R15, `(.L_x_1251) ;  /* 0x000000000f087348 */ /* 0x000fea0003c00000 */
[----:B------:R0:W1:Y:S02]  /*16fa0*/  SHFL.IDX P6, R14, R13, R12, R11 ;  /* 0x0000000c0d0e7389 */ /* 0x00006400000c000b */
[----:B01----:R-:W-:Y:S01]  /*16fb0*/  ENDCOLLECTIVE ;  /* 0x000000000000791b */ /* 0x003fe20003800000 */
.L_x_1251:
[----:B------:R-:W-:-:S05]  /*16fc0*/  SHF.R.U32.HI R6, RZ, 0x3, R6 ;  /* 0x00000003ff067819 */ /* 0x000fca0000011606 */
[----:B------:R-:W-:-:S05]  /*16fd0*/  IMAD R10, R10, 0x40, R6 ;  /* 0x000000400a0a7824 */ /* 0x000fca00078e0206 */
[----:B------:R0:W-:Y:S01]  /*16fe0*/  STL [R1+0x4], R10 ;  /* 0x0000040a01007387 */ /* 0x0001e20000100800 */
[----:B------:R-:W-:Y:S02]  /*16ff0*/  IMAD.MOV.U32 R13, RZ, RZ, R2 ;  /* 0x000000ffff0d7224 */ /* 0x000fe400078e0002 */
[----:B------:R-:W-:Y:S02]  /*17000*/  IMAD.MOV.U32 R12, RZ, RZ, 0x1 ;  /* 0x00000001ff0c7424 */ /* 0x000fe400078e00ff */
[----:B------:R-:W-:-:S07]  /*17010*/  IMAD.MOV.U32 R5, RZ, RZ, R14 ;  /* 0x000000ffff057224 */ /* 0x000fce00078e000e */
[----:B0-----:R-:W-:Y:S05]  /*17020*/  WARPSYNC.COLLECTIVE R15, `(.L_x_1252) ;  /* 0x000000000f087348 */ /* 0x001fea0003c00000 */
[----:B------:R1:W2:Y:S02]  /*17030*/  SHFL.IDX P6, R14, R13, R12, R11 ;  /* 0x0000000c0d0e7389 */ /* 0x0002a400000c000b */
[----:B012---:R-:W-:Y:S01]  /*17040*/  ENDCOLLECTIVE ;  /* 0x000000000000791b */ /* 0x007fe20003800000 */
.L_x_1252:
[----:B------:R-:W-:Y:S02]  /*17050*/  IMAD.MOV.U32 R13, RZ, RZ, R3 ;  /* 0x000000ffff0d7224 */ /* 0x000fe400078e0003 */
[----:B------:R-:W-:-:S07]  /*17060*/  IMAD.MOV.U32 R6, RZ, RZ, R14 ;  /* 0x000000ffff067224 */ /* 0x000fce00078e000e */
[----:B------:R-:W-:Y:S05]  /*17070*/  WARPSYNC.COLLECTIVE R15, `(.L_x_1253) ;  /* 0x000000000f087348 */ /* 0x000fea0003c00000 */
[----:B------:R0:W1:Y:S02]  /*17080*/  SHFL.IDX P6, R14, R13, R12, R11 ;  /* 0x0000000c0d0e7389 */ /* 0x00006400000c000b */
[----:B01----:R-:W-:Y:S01]  /*17090*/  ENDCOLLECTIVE ;  /* 0x000000000000791b */ /* 0x003fe20003800000 */
.L_x_1253:
[----:B------:R-:W-:Y:S02]  /*170a0*/  IMAD.MOV.U32 R13, RZ, RZ, R2 ;  /* 0x000000ffff0d7224 */ /* 0x000fe400078e0002 */
[----:B------:R-:W-:Y:S02]  /*170b0*/  IMAD.MOV.U32 R12, RZ, RZ, 0x2 ;  /* 0x00000002ff0c7424 */ /* 0x000fe400078e00ff */
[----:B------:R-:W-:Y:S02]  /*170c0*/  IMAD R0, R0, R7, RZ ;  /* 0x0000000700007224 */ /* 0x000fe400078e02ff */
[----:B------:R-:W-:-:S03]  /*170d0*/  VIADD R7, R10, 0x10 ;  /* 0x000000100a077836 */ /* 0x000fc60000000000 */
[----:B------:R-:W-:Y:S02]  /*170e0*/  ISETP.GE.AND P1, PT, R10, R0, PT ;  /* 0x000000000a00720c */ /* 0x000fe40003f26270 */
[----:B------:R0:W-:Y:S11]  /*170f0*/  STL [R1+0x50], R7 ;  /* 0x0000500701007387 */ /* 0x0001f60000100800 */
        /* <DEDUP_REMOVED lines=8> */
[----:B------:R1:W-:Y:S01]  /*17180*/  @!P1 LDGSTS.E.BYPASS.LTC128B.128 [R8+0x20400], desc[UR38][R4.64], !P0 ;  /* 0x2040000004089fae */ /* 0x0003e2000c101d66 */
[----:B------:R-:W-:Y:S01]  /*17190*/  ISETP.GE.AND P1, PT, R7, R0, PT ;  /* 0x000000000700720c */ /* 0x000fe20003f26270 */
[----:B0-----:R-:W-:-:S05]  /*171a0*/  VIADD R7, R10, 0x20 ;  /* 0x000000200a077836 */ /* 0x001fca0000000000 */
[----:B------:R0:W-:Y:S01]  /*171b0*/  STL [R1+0x5c], R7 ;  /* 0x00005c0701007387 */ /* 0x0001e20000100800 */
[----:B-1----:R-:W-:-:S07]  /*171c0*/  IMAD.MOV.U32 R4, RZ, RZ, R14 ;  /* 0x000000ffff047224 */ /* 0x002fce00078e000e */
[----:B0-----:R-:W-:Y:S05]  /*171d0*/  WARPSYNC.COLLECTIVE R15, `(.L_x_1254) ;  /* 0x000000000f087348 */ /* 0x001fea0003c00000 */
[----:B------:R1:W2:Y:S02]  /*171e0*/  SHFL.IDX P6, R14, R13, R12, R11 ;  /* 0x0000000c0d0e7389 */ /* 0x0002a400000c000b */
[----:B012---:R-:W-:Y:S01]  /*171f0*/  ENDCOLLECTIVE ;  /* 0x000000000000791b */ /* 0x007fe20003800000 */
.L_x_1254:
[----:B------:R-:W-:-:S05]  /*17200*/  @!P1 LEA R5, P2, R9, R4, 0x1 ;  /* 0x0000000409059211 */ /* 0x000fca00078408ff */
[----:B------:R-:W-:-:S05]  /*17210*/  @!P1 IMAD.X R4, RZ, RZ, R6, P2 ;  /* 0x000000ffff049224 */ /* 0x000fca00010e0606 */
[----:B------:R-:W-:Y:S01]  /*17220*/  @!P1 LOP3.LUT R5, R5, R4, RZ, 0x3c, !PT ;  /* 0x0000000405059212 */ /* 0x000fe200078e3cff */
[----:B------:R-:W-:-:S03]  /*17230*/  IMAD.MOV.U32 R13, RZ, RZ, R3 ;  /* 0x000000ffff0d7224 */ /* 0x000fc600078e0003 */
[----:B------:R-:W-:-:S04]  /*17240*/  @!P1 LOP3.LUT R4, R5, R4, RZ, 0x3c, !PT ;  /* 0x0000000405049212 */ /* 0x000fc800078e3cff */
[----:B------:R-:W-:Y:S01]  /*17250*/  @!P1 LOP3.LUT R5, R5, R4, RZ, 0x3c, !PT ;  /* 0x0000000405059212 */ /* 0x000fe200078e3cff */
[----:B------:R-:W-:-:S07]  /*17260*/  IMAD.MOV.U32 R6, RZ, RZ, R14 ;  /* 0x000000ffff067224 */ /* 0x000fce00078e000e */
[----:B------:R-:W-:Y:S05]  /*17270*/  WARPSYNC.COLLECTIVE R15, `(.L_x_1255) ;  /* 0x000000000f087348 */ /* 0x000fea0003c00000 */
[----:B------:R0:W1:Y:S02]  /*17280*/  SHFL.IDX P6, R14, R13, R12, R11 ;  /* 0x0000000c0d0e7389 */ /* 0x00006400000c000b */
[----:B01----:R-:W-:Y:S01]  /*17290*/  ENDCOLLECTIVE ;  /* 0x000000000000791b */ /* 0x003fe20003800000 */
.L_x_1255:
[----:B------:R-:W-:Y:S01]  /*172a0*/  @!PT LDS RZ, [RZ] ;  /* 0x00000000fffff984 */ /* 0x000fe20000000800 */
[----:B------:R-:W-:Y:S01]  /*172b0*/  @!PT LDS RZ, [RZ] ;  /* 0x00000000fffff984 */ /* 0x000fe20000000800 */
[----:B------:R-:W-:Y:S01]  /*172c0*/  @!PT LDS RZ, [RZ] ;  /* 0x00000000fffff984 */ /* 0x000fe20000000800 */
[----:B------:R0:W-:Y:S01]  /*172d0*/  @!P1 LDGSTS.E.BYPASS.LTC128B.128 [R8+0x20c00], desc[UR38][R4.64], !P0 ;  /* 0x20c0000004089fae */ /* 0x0001e2000c101d66 */
[----:B------:R-:W-:Y:S01]  /*172e0*/  ISETP.GE.AND P1, PT, R7, R0, PT ;  /* 0x000000000700720c */ /* 0x000fe20003f26270 */
[----:B------:R-:W-:Y:S02]  /*172f0*/  IMAD.MOV.U32 R13, RZ, RZ, R2 ;  /* 0x000000ffff0d7224 */ /* 0x000fe400078e0002 */
[----:B------:R-:W-:Y:S02]  /*17300*/  IMAD.MOV.U32 R12, RZ, RZ, 0x3 ;  /* 0x00000003ff0c7424 */ /* 0x000fe400078e00ff */
[----:B0-----:R-:W-:-:S08]  /*17310*/  IMAD.MOV.U32 R4, RZ, RZ, R14 ;  /* 0x000000ffff047224 */ /* 0x001fd000078e000e */
[----:B------:R-:W-:Y:S05]  /*17320*/  WARPSYNC.COLLECTIVE R15, `(.L_x_1256) ;  /* 0x000000000f087348 */ /* 0x000fea0003c00000 */
[----:B------:R0:W1:Y:S02]  /*17330*/  SHFL.IDX P6, R14, R13, R12, R11 ;  /* 0x0000000c0d0e7389 */ /* 0x00006400000c000b */
[----:B01----:R-:W-:Y:S01]  /*17340*/  ENDCOLLECTIVE ;  /* 0x000000000000791b */ /* 0x003fe20003800000 */
.L_x_1256:
        /* <DEDUP_REMOVED lines=9> */
[----:B------:R0:W-:Y:S02]  /*173e0*/  @!P1 LDGSTS.E.BYPASS.LTC128B.128 [R8+0x21400], desc[UR38][R4.64], !P0 ;  /* 0x2140000004089fae */ /* 0x0001e4000c101d66 */
[----:B0-----:R-:W-:-:S07]  /*173f0*/  IMAD.MOV.U32 R4, RZ, RZ, R14 ;  /* 0x000000ffff047224 */ /* 0x001fce00078e000e */
[----:B------:R-:W-:Y:S05]  /*17400*/  WARPSYNC.COLLECTIVE R15, `(.L_x_1257) ;  /* 0x000000000f087348 */ /* 0x000fea0003c00000 */
[----:B------:R0:W1:Y:S02]  /*17410*/  SHFL.IDX P6, R14, R13, R12, R11 ;  /* 0x0000000c0d0e7389 */ /* 0x00006400000c000b */
[----:B01----:R-:W-:Y:S01]  /*17420*/  ENDCOLLECTIVE ;  /* 0x000000000000791b */ /* 0x003fe20003800000 */
.L_x_1257:
[----:B------:R-:W-:Y:S01]  /*17430*/  IMAD.MOV.U32 R3, RZ, RZ, R14 ;  /* 0x000000ffff037224 */ /* 0x000fe200078e000e */
[----:B------:R-:W-:Y:S06]  /*17440*/  BRA `(.L_x_1258) ;  /* 0xffffff9c006c7947 */ /* 0x000fec000383ffff */
.L_x_1132:
[----:B------:R-:W2:Y:S04]  /*17450*/  LDL.LU R12, [R1+0x38] ;  /* 0x00003800010c7983 */ /* 0x000ea80000300800 */
[----:B------:R-:W3:Y:S04]  /*17460*/  LDL.LU R11, [R1+0x4] ;  /* 0x00000400010b7983 */ /* 0x000ee80000300800 */
[----:B------:R-:W4:Y:S04]  /*17470*/  LDL.LU R9, [R1+0x50] ;  /* 0x0000500001097983 */ /* 0x000f280000300800 */
[----:B------:R-:W5:Y:S01]  /*17480*/  LDL.LU R8, [R1+0x5c] ;  /* 0x00005c0001087983 */ /* 0x000f620000300800 */
[----:B------:R-:W-:Y:S01]  /*17490*/  LOP3.LUT R19, R19, 0xffffffdf, RZ, 0xc0, !PT ;  /* 0xffffffdf13137812 */ /* 0x000fe200078ec0ff */
[----:B------:R-:W-:Y:S01]  /*174a0*/  BSSY B0, `(.L_x_1259) ;  /* 0x0000015000007945 */ /* 0x000fe20003800000 */
[----:B------:R-:W-:-:S02]  /*174b0*/  IMAD.MOV.U32 R13, RZ, RZ, R4 ;  /* 0x000000ffff0d7224 */ /* 0x000fc400078e0004 */
[----:B------:R-:W-:Y:S02]  /*174c0*/  IMAD.MOV.U32 R15, RZ, RZ, -0x1 ;  /* 0xffffffffff0f7424 */ /* 0x000fe400078e00ff */
[----:B--2---:R-:W-:Y:S02]  /*174d0*/  IMAD R7, R12, R7, RZ ;  /* 0x000000070c077224 */ /* 0x004fe400078e02ff */
[----:B------:R-:W-:-:S03]  /*174e0*/  IMAD.MOV.U32 R12, RZ, RZ, RZ ;  /* 0x000000ffff0c7224 */ /* 0x000fc600078e00ff */
[-C--:B---3--:R-:W-:Y:S01]  /*174f0*/  ISETP.GE.AND P2, PT, R11, R7.reuse, PT ;  /* 0x000000070b00720c */ /* 0x088fe20003f46270 */
[----:B------:R-:W-:Y:S01]  /*17500*/  IMAD.MOV.U32 R11, RZ, RZ, 0x181f ;  /* 0x0000181fff0b7424 */ /* 0x000fe200078e00ff */
[-C--:B----4-:R-:W-:Y:S02]  /*17510*/  ISETP.GE.AND P3, PT, R9, R7.reuse, PT ;  /* 0x000000070900720c */ /* 0x090fe40003f66270 */
[----:B-----5:R-:W-:-:S09]  /*17520*/  ISETP.GE.AND P4, PT, R8, R7, PT ;  /* 0x000000070800720c */ /* 0x020fd20003f86270 */
[----:B------:R-:W-:-:S04]  /*17530*/  @!P2 LOP3.LUT R2, R5, 0x40, RZ, 0xc0, !PT ;  /* 0x000000400502a812 */ /* 0x000fc800078ec0ff */
[----:B------:R-:W-:-:S04]  /*17540*/  @!P2 SHF.R.U32.HI R2, RZ, 0x2, R2 ;  /* 0x00000002ff02a819 */ /* 0x000fc80000011602 */
[----:B------:R-:W-:Y:S02]  /*17550*/  @!P2 ISETP.NE.U32.AND P6, PT, R2, RZ, PT ;  /* 0x000000ff0200a20c */ /* 0x000fe40003fc5070 */
[----:B------:R-:W-:-:S04]  /*17560*/  @!P2 LOP3.LUT R2, R6, 0x80, RZ, 0xc0, !PT ;  /* 0x000000800602a812 */ /* 0x000fc800078ec0ff */
[----:B------:R-:W-:-:S07]  /*17570*/  @!P2 SHF.R.U32.HI R2, RZ, 0x3, R2 ;  /* 0x00000003ff02a819 */ /* 0x000fce0000011602 */
[----:B------:R-:W-:Y:S02]  /*17580*/  @P6 LOP3.LUT R19, R19, 0x20, RZ, 0xfc, !PT ;  /* 0x0000002013136812 */ /* 0x000fe400078efcff */
[----:B------:R-:W-:Y:S02]  /*17590*/  @!P2 ISETP.NE.U32.AND P6, PT, R2, RZ, PT ;  /* 0x000000ff0200a20c */ /* 0x000fe40003fc5070 */
[----:B------:R-:W-:-:S11]  /*175a0*/  LOP3.LUT R19, R19, 0xffffffef, RZ, 0xc0, !PT ;  /* 0xffffffef13137812 */ /* 0x000fd600078ec0ff */
[----:B------:R-:W-:-:S07]  /*175b0*/  @P6 LOP3.LUT R19, R19, 0x10, RZ, 0xfc, !PT ;  /* 0x0000001013136812 */ /* 0x000fce00078efcff */
[----:B------:R-:W-:Y:S05]  /*175c0*/  WARPSYNC.COLLECTIVE R15, `(.L_x_1260) ;  /* 0x000000000f087348 */ /* 0x000fea0003c00000 */
[----:B------:R0:W1:Y:S02]  /*175d0*/  SHFL.IDX P6, R14, R13, R12, R11 ;  /* 0x0000000c0d0e7389 */ /* 0x00006400000c000b */
[----:B01----:R-:W-:Y:S01]  /*175e0*/  ENDCOLLECTIVE ;  /* 0x000000000000791b */ /* 0x003fe20003800000 */
.L_x_1260:
[----:B------:R-:W-:Y:S05]  /*175f0*/  BSYNC B0 ;  /* 0x0000000000007941 */ /* 0x000fea0003800000 */
.L_x_1259:
[----:B------:R0:W-:Y:S04]  /*17600*/  STL [R1+0x74], R7 ;  /* 0x0000740701007387 */ /* 0x0001e80000100800 */
[----:B0-----:R0:W5:Y:S01]  /*17610*/  LDL R7, [R1+0x14] ;  /* 0x0000140001077983 */ /* 0x0011620000100800 */
[----:B------:R-:W-:Y:S01]  /*17620*/  IMAD.MOV.U32 R13, RZ, RZ, R0 ;  /* 0x000000ffff0d7224 */ /* 0x000fe200078e0000 */
[----:B------:R-:W-:Y:S01]  /*17630*/  LOP3.LUT R19, R19, 0xffff7fff, RZ, 0xc0, !PT ;  /* 0xffff7fff13137812 */ /* 0x000fe200078ec0ff */
[----:B------:R-:W-:Y:S02]  /*17640*/  IMAD.MOV.U32 R12, RZ, RZ, RZ ;  /* 0x000000ffff0c7224 */ /* 0x000fe400078e00ff */
[----:B------:R-:W-:Y:S01]  /*17650*/  IMAD.MOV.U32 R11, RZ, RZ, 0x181f ;  /* 0x0000181fff0b7424 */ /* 0x000fe200078e00ff */
[----:B------:R-:W-:Y:S01]  /*17660*/  @P0 LOP3.LUT R19, R19, 0x8000, RZ, 0xfc, !PT ;  /* 0x0000800013130812 */ /* 0x000fe200078efcff */
[----:B------:R-:W-:-:S02]  /*17670*/  IMAD.MOV.U32 R15, RZ, RZ, -0x1 ;  /* 0xffffffffff0f7424 */ /* 0x000fc400078e00ff */
[----:B------:R-:W-:Y:S01]  /*17680*/  IMAD.MOV.U32 R2, RZ, RZ, R14 ;  /* 0x000000ffff027224 */ /* 0x000fe200078e000e */
[----:B0-----:R-:W-:-:S13]  /*17690*/  LOP3.LUT P0, RZ, R19, 0x8, RZ, 0xc0, !PT ;  /* 0x0000000813ff7812 */ /* 0x001fda000780c0ff */
[----:B-----5:R-:W-:Y:S05]  /*176a0*/  WARPSYNC.COLLECTIVE R15, `(.L_x_1261) ;  /* 0x000000000f087348 */ /* 0x020fea0003c00000 */
[----:B------:R0:W1:Y:S02]  /*176b0*/  SHFL.IDX P6, R14, R13, R12, R11 ;  /* 0x0000000c0d0e7389 */ /* 0x00006400000c000b */
[----:B01---5:R-:W-:Y:S01]  /*176c0*/  ENDCOLLECTIVE ;  /* 0x000000000000791b */ /* 0x023fe20003800000 */
.L_x_1261:
[----:B------:R-:W-:-:S04]  /*176d0*/  LOP3.LUT R19, R19, 0xffffbfff, RZ, 0xc0, !PT ;  /* 0xffffbfff13137812 */ /* 0x000fc800078ec0ff */
[----:B------:R-:W-:-:S04]  /*176e0*/  @P1 LOP3.LUT R19, R19, 0x4000, RZ, 0xfc, !PT ;  /* 0x0000400013131812 */ /* 0x000fc800078efcff */
[C---:B------:R-:W-:Y:S02]  /*176f0*/  LOP3.LUT P1, RZ, R19.reuse, 0x4, RZ, 0xc0, !PT ;  /* 0x0000000413ff7812 */ /* 0x040fe4000782c0ff */
[----:B------:R-:W-:Y:S01]  /*17700*/  LOP3.LUT R19, R19, 0xffffdfff, RZ, 0xc0, !PT ;  /* 0xffffdfff13137812 */ /* 0x000fe200078ec0ff */
[----:B------:R-:W-:-:S03]  /*17710*/  IMAD.MOV.U32 R13, RZ, RZ, R4 ;  /* 0x000000ffff0d7224 */ /* 0x000fc600078e0004 */
[----:B------:R-:W-:Y:S01]  /*17720*/  @P3 LOP3.LUT R19, R19, 0x2000, RZ, 0xfc, !PT ;  /* 0x0000200013133812 */ /* 0x000fe200078efcff */
[----:B------:R-:W-:-:S03]  /*17730*/  IMAD.MOV.U32 R12, RZ, RZ, 0x1 ;  /* 0x00000001ff0c7424 */ /* 0x000fc600078e00ff */
[C---:B------:R-:W-:Y:S02]  /*17740*/  LOP3.LUT P3, RZ, R19.reuse, 0x2, RZ, 0xc0, !PT ;  /* 0x0000000213ff7812 */ /* 0x040fe4000786c0ff */
[----:B------:R-:W-:Y:S01]  /*17750*/  LOP3.LUT R19, R19, 0xfffffbff, RZ, 0xc0, !PT ;  /* 0xfffffbff13137812 */ /* 0x000fe200078ec0ff */
[----:B------:R-:W-:-:S03]  /*17760*/  IMAD.MOV.U32 R3, RZ, RZ, R14 ;  /* 0x000000ffff037224 */ /* 0x000fc600078e000e */
[----:B------:R-:W-:Y:S02]  /*17770*/  @P4 LOP3.LUT R19, R19, 0x400, RZ, 0xfc, !PT ;  /* 0x0000040013134812 */ /* 0x000fe400078efcff */
[----:B------:R-:W-:Y:S02]  /*17780*/  @!P2 LEA R3, P6, R10, R3, 0x1 ;  /* 0x000000030a03a211 */ /* 0x000fe400078c08ff */
[----:B------:R-:W-:-:S03]  /*17790*/  LOP3.LUT P4, RZ, R19, 0x10, RZ, 0xc0, !PT ;  /* 0x0000001013ff7812 */ /* 0x000fc6000788c0ff */
[----:B------:R-:W-:Y:S01]  /*177a0*/  @!P2 IMAD.X R2, RZ, RZ, R2, P6 ;  /* 0x000000ffff02a224 */ /* 0x000fe200030e0602 */
[----:B------:R-:W-:-:S04]  /*177b0*/  LOP3.LUT P6, RZ, R19, 0x20, RZ, 0xc0, !PT ;  /* 0x0000002013ff7812 */ /* 0x000fc800078cc0ff */
[----:B------:R-:W-:-:S04]  /*177c0*/  @!P2 LOP3.LUT R3, R3, R2, RZ, 0x3c, !PT ;  /* 0x000000020303a212 */ /* 0x000fc800078e3cff */
[----:B------:R-:W-:-:S04]  /*177d0*/  @!P2 LOP3.LUT R2, R3, R2, RZ, 0x3c, !PT ;  /* 0x000000020302a212 */ /* 0x000fc800078e3cff */
[----:B------:R-:W-:-:S05]  /*177e0*/  @!P2 LOP3.LUT R3, R3, R2, RZ, 0x3c, !PT ;  /* 0x000000020303a212 */ /* 0x000fca00078e3cff */
[----:B------:R-:W-:Y:S01]  /*177f0*/  @!PT LDS RZ, [RZ] ;  /* 0x00000000fffff984 */ /* 0x000fe20000000800 */
[----:B------:R-:W-:Y:S01]  /*17800*/  @!PT LDS RZ, [RZ] ;  /* 0x00000000fffff984 */ /* 0x000fe20000000800 */
[----:B------:R-:W-:Y:S01]  /*17810*/  @!PT LDS RZ, [RZ] ;  /* 0x00000000fffff984 */ /* 0x000fe20000000800 */
[----:B------:R0:W-:Y:S01]  /*17820*/  @!P2 LDGSTS.E.BYPASS.LTC128B.128 [R7+0x26400], desc[UR38][R2.64], !P0 ;  /* 0x264000000207afae */ /* 0x0001e2000c101d66 */
[----:B------:R-:W-:-:S03]  /*17830*/  LOP3.LUT P0, RZ, R19, 0x8000, RZ, 0xc0, !PT ;  /* 0x0000800013ff7812 */ /* 0x000fc6000780c0ff */
[----:B------:R0:W-:Y:S01]  /*17840*/  @!P2 LDGSTS.E.BYPASS.LTC128B.128 [R7+0x28400], desc[UR38][R2.64+0x80], !P1 ;  /* 0x284000800207afae */ /* 0x0001e2000c901d66 */
[----:B------:R-:W-:-:S03]  /*17850*/  LOP3.LUT P1, RZ, R19, 0x4000, RZ, 0xc0, !PT ;  /* 0x0000400013ff7812 */ /* 0x000fc6000782c0ff */
[----:B------:R0:W-:Y:S01]  /*17860*/  @!P2 LDGSTS.E.BYPASS.LTC128B.128 [R7+0x2a400], desc[UR38][R2.64+0x100], !P3 ;  /* 0x2a4001000207afae */ /* 0x0001e2000d901d66 */
[C---:B------:R-:W-:Y:S02]  /*17870*/  LOP3.LUT P3, RZ, R19.reuse, 0x2000, RZ, 0xc0, !PT ;  /* 0x0000200013ff7812 */ /* 0x040fe4000786c0ff */
[----:B------:R-:W-:Y:S01]  /*17880*/  LOP3.LUT R19, R19, 0xfffff7ff, RZ, 0xc0, !PT ;  /* 0xfffff7ff13137812 */ /* 0x000fe200078ec0ff */
[----:B------:R0:W-:Y:S03]  /*17890*/  @!P2 LDGSTS.E.BYPASS.LTC128B.128 [R7+0x2c400], desc[UR38][R2.64+0x180], !P5 ;  /* 0x2c4001800207afae */ /* 0x0001e6000e901d66 */
[----:B------:R-:W-:Y:S01]  /*178a0*/  @P5 LOP3.LUT R19, R19, 0x800, RZ, 0xfc, !PT ;  /* 0x0000080013135812 */ /* 0x000fe200078efcff */
[----:B------:R0:W-:Y:S03]  /*178b0*/  @!P2 LDGSTS.E.BYPASS.LTC128B.128 [R7+0x2e400], desc[UR38][R2.64+0x200], !P0 ;  /* 0x2e4002000207afae */ /* 0x0001e6000c101d66 */
[C---:B------:R-:W-:Y:S01]  /*178c0*/  LOP3.LUT P5, RZ, R19.reuse, 0x4, RZ, 0xc0, !PT ;  /* 0x0000000413ff7812 */ /* 0x040fe200078ac0ff */
[----:B------:R0:W-:Y:S01]  /*178d0*/  @!P2 LDGSTS.E.BYPASS.LTC128B.128 [R7+0x30400], desc[UR38][R2.64+0x280], !P1 ;  /* 0x304002800207afae */ /* 0x0001e2000c901d66 */
[----:B------:R-:W-:-:S02]  /*178e0*/  LOP3.LUT R19, R19, 0xffffefff, RZ, 0xc0, !PT ;  /* 0xffffefff13137812 */ /* 0x000fc400078ec0ff */
[----:B------:R-:W-:Y:S01]  /*178f0*/  @!P3 LOP3.LUT R8, R6, 0x80, RZ, 0xc0, !PT ;  /* 0x000000800608b812 */ /* 0x000fe200078ec0ff */
[----:B------:R0:W-:Y:S01]  /*17900*/  @!P2 LDGSTS.E.BYPASS.LTC128B.128 [R7+0x32400], desc[UR38][R2.64+0x300], P6 ;  /* 0x324003000207afae */ /* 0x0001e2000b101d66 */
[----:B------:R-:W-:Y:S02]  /*17910*/  @!P3 LOP3.LUT R9, R5, 0x40, RZ, 0xc0, !PT ;  /* 0x000000400509b812 */ /* 0x000fe400078ec0ff */
[----:B------:R-:W-:-:S07]  /*17920*/  @!P3 SHF.R.U32.HI R8, RZ, 0x3, R8 ;  /* 0x00000003ff08b819 */ /* 0x000fce0000011608 */
[----:B0-----:R-:W-:Y:S05]  /*17930*/  WARPSYNC.COLLECTIVE R15, `(.L_x_1262) ;  /* 0x000000000f087348 */ /* 0x001fea0003c00000 */
[----:B------:R1:W2:Y:S02]  /*17940*/  SHFL.IDX P6, R14, R13, R12, R11 ;  /* 0x0000000c0d0e7389 */ /* 0x0002a400000c000b */
[----:B012---:R-:W-:Y:S01]  /*17950*/  ENDCOLLECTIVE ;  /* 0x000000000000791b */ /* 0x007fe20003800000 */
.L_x_1262:
[----:B------:R-:W-:Y:S01]  /*17960*/  @!P3 SHF.R.U32.HI R9, RZ, 0x2, R9 ;  /* 0x00000002ff09b819 */ /* 0x000fe20000011609 */
[----:B------:R-:W-:Y:S01]  /*17970*/  @!PT LDS RZ, [RZ] ;  /* 0x00000000fffff984 */ /* 0x000fe20000000800 */
[----:B------:R-:W-:Y:S01]  /*17980*/  @!PT LDS RZ, [RZ] ;  /* 0x00000000fffff984 */ /* 0x000fe20000000800 */
[----:B------:R-:W-:Y:S01]  /*17990*/  @!PT LDS RZ, [RZ] ;  /* 0x00000000fffff984 */ /* 0x000fe20000000800 */
[----:B------:R0:W-:Y:S01]  /*179a0*/  @!P2 LDGSTS.E.BYPASS.LTC128B.128 [R7+0x34400], desc[UR38][R2.64+0x380], P4 ;  /* 0x344003800207afae */ /* 0x0001e2000a101d66 */
[----:B------:R-:W-:Y:S02]  /*179b0*/  @!P3 ISETP.NE.U32.AND P4, PT, R8, RZ, PT ;  /* 0x000000ff0800b20c */ /* 0x000fe40003f85070 */
[----:B------:R-:W-:Y:S02]  /*179c0*/  @!P3 ISETP.NE.U32.AND P2, PT, R9, RZ, PT ;  /* 0x000000ff0900b20c */ /* 0x000fe40003f45070 */
[----:B------:R-:W-:-:S04]  /*179d0*/  @P5 LOP3.LUT R19, R19, 0x1000, RZ, 0xfc, !PT ;  /* 0x0000100013135812 */ /* 0x000fc800078efcff */
[C---:B------:R-:W-:Y:S01]  /*179e0*/  LOP3.LUT P5, RZ, R19.reuse, 0x8, RZ, 0xc0, !PT ;  /* 0x0000000813ff7812 */ /* 0x040fe200078ac0ff */
[----:B------:R-:W-:Y:S01]  /*179f0*/  IMAD.MOV.U32 R13, RZ, RZ, R0 ;  /* 0x000000ffff0d7224 */ /* 0x000fe200078e0000 */
[----:B------:R-:W-:-:S05]  /*17a00*/  LOP3.LUT R19, R19, 0xffffffdf, RZ, 0xc0, !PT ;  /* 0xffffffdf13137812 */ /* 0x000fca00078ec0ff */
[----:B------:R-:W-:Y:S01]  /*17a10*/  @P2 LOP3.LUT R19, R19, 0x20, RZ, 0xfc, !PT ;  /* 0x0000002013132812 */ /* 0x000fe200078efcff */
[----:B0-----:R-:W-:-:S07]  /*17a20*/  IMAD.MOV.U32 R8, RZ, RZ, R14 ;  /* 0x000000ffff087224 */ /* 0x001fce00078e000e */
[----:B------:R-:W-:Y:S05]  /*17a30*/  WARPSYNC.COLLECTIVE R15, `(.L_x_1263) ;  /* 0x000000000f087348 */ /* 0x000fea0003c00000 */
[----:B------:R0:W1:Y:S02]  /*17a40*/  SHFL.IDX P6, R14, R13, R12, R11 ;  /* 0x0000000c0d0e7389 */ /* 0x00006400000c000b */
[----:B01----:R-:W-:Y:S01]  /*17a50*/  ENDCOLLECTIVE ;  /* 0x000000000000791b */ /* 0x003fe20003800000 */
.L_x_1263:
[----:B------:R-:W-:Y:S02]  /*17a60*/  IMAD.MOV.U32 R13, RZ, RZ, R4 ;  /* 0x000000ffff0d7224 */ /* 0x000fe400078e0004 */
[----:B------:R-:W-:Y:S01]  /*17a70*/  IMAD.MOV.U32 R12, RZ, RZ, 0x2 ;  /* 0x00000002ff0c7424 */ /* 0x000fe200078e00ff */
[----:B------:R-:W-:Y:S02]  /*17a80*/  @!P3 LEA R21, P2, R10, R14, 0x1 ;  /* 0x0000000e0a15b211 */ /* 0x000fe400078408ff */
[----:B------:R-:W-:-:S03]  /*17a90*/  LOP3.LUT P6, RZ, R19, 0x20, RZ, 0xc0, !PT ;  /* 0x0000002013ff7812 */ /* 0x000fc600078cc0ff */
[----:B------:R-:W-:Y:S01]  /*17aa0*/  @!P3 IMAD.X R8, RZ, RZ, R8, P2 ;  /* 0x000000ffff08b224 */ /* 0x000fe200010e0608 */
[----:B------:R-:W-:Y:S01]  /*17ab0*/  LOP3.LUT P2, RZ, R19, 0x2, RZ, 0xc0, !PT ;  /* 0x0000000213ff7812 */ /* 0x000fe2000784c0ff */
[----:B------:R-:W-:Y:S02]  /*17ac0*/  @!P3 IMAD.MOV.U32 R2, RZ, RZ, R21 ;  /* 0x000000ffff02b224 */ /* 0x000fe400078e0015 */
[----:B------:R-:W-:-:S05]  /*17ad0*/  @!P3 IMAD.MOV.U32 R3, RZ, RZ, R8 ;  /* 0x000000ffff03b224 */ /* 0x000fca00078e0008 */
[----:B------:R-:W-:Y:S01]  /*17ae0*/  @!PT LDS RZ, [RZ] ;  /* 0x00000000fffff984 */ /* 0x000fe20000000800 */
[----:B------:R-:W-:Y:S01]  /*17af0*/  @!PT LDS RZ, [RZ] ;  /* 0x00000000fffff984 */ /* 0x000fe20000000800 */
[----:B------:R-:W-:Y:S01]  /*17b00*/  @!PT LDS RZ, [RZ] ;  /* 0x00000000fffff984 */ /* 0x000fe20000000800 */
[----:B------:R0:W-:Y:S01]  /*17b10*/  @!P3 LDGSTS.E.BYPASS.LTC128B.128 [R7+0x26c00], desc[UR38][R2.64], !P5 ;  /* 0x26c000000207bfae */ /* 0x0001e2000e901d66 */
[----:B------:R-:W-:-:S13]  /*17b20*/  LOP3.LUT P5, RZ, R19, 0x1000, RZ, 0xc0, !PT ;  /* 0x0000100013ff7812 */ /* 0x000fda00078ac0ff */
[----:B------:R0:W-:Y:S01]  /*17b30*/  @!P3 LDGSTS.E.BYPASS.LTC128B.128 [R7+0x28c00], desc[UR38][R2.64+0x80], !P5 ;  /* 0x28c000800207bfae */ /* 0x0001e2000e901d66 */
[C---:B------:R-:W-:Y:S02]  /*17b40*/  LOP3.LUT P5, RZ, R19.reuse, 0x800, RZ, 0xc0, !PT ;  /* 0x0000080013ff7812 */ /* 0x040fe400078ac0ff */
[----:B------:R-:W-:Y:S01]  /*17b50*/  LOP3.LUT R19, R19, 0xffffff7f, RZ, 0xc0, !PT ;  /* 0xffffff7f13137812 */ /* 0x000fe200078ec0ff */
[----:B------:R0:W-:Y:S03]  /*17b60*/  @!P3 LDGSTS.E.BYPASS.LTC128B.128 [R7+0x2ac00], desc[UR38][R2.64+0x100], !P2 ;  /* 0x2ac001000207bfae */ /* 0x0001e6000d101d66 */
[----:B------:R-:W-:-:S04]  /*17b70*/  @P2 LOP3.LUT R19, R19, 0x80, RZ, 0xfc, !PT ;  /* 0x0000008013132812 */ /* 0x000fc800078efcff */
[C---:B------:R-:W-:Y:S02]  /*17b80*/  LOP3.LUT P2, RZ, R19.reuse, 0x4, RZ, 0xc0, !PT ;  /* 0x0000000413ff7812 */ /* 0x040fe4000784c0ff */
[----:B------:R-:W-:Y:S01]  /*17b90*/  LOP3.LUT R19, R19, 0xfffffeff, RZ, 0xc0, !PT ;  /* 0xfffffeff13137812 */ /* 0x000fe200078ec0ff */
[----:B------:R0:W-:Y:S04]  /*17ba0*/  @!P3 LDGSTS.E.BYPASS.LTC128B.128 [R7+0x2cc00], desc[UR38][R2.64+0x180], !P5 ;  /* 0x2cc001800207bfae */ /* 0x0001e8000e901d66 */
[----:B------:R0:W-:Y:S04]  /*17bb0*/  @!P3 LDGSTS.E.BYPASS.LTC128B.128 [R7+0x2ec00], desc[UR38][R2.64+0x200], !P0 ;  /* 0x2ec002000207bfae */ /* 0x0001e8000c101d66 */
[----:B------:R0:W-:Y:S02]  /*17bc0*/  @!P3 LDGSTS.E.BYPASS.LTC128B.128 [R7+0x30c00], desc[UR38][R2.64+0x280], !P1 ;  /* 0x30c002800207bfae */ /* 0x0001e4000c901d66 */
[----:B------:R-:W-:-:S02]  /*17bd0*/  @P2 LOP3.LUT R19, R19, 0x100, RZ, 0xfc, !PT ;  /* 0x0000010013132812 */ /* 0x000fc400078efcff */
[----:B------:R0:W-:Y:S02]  /*17be0*/  @!P3 LDGSTS.E.BYPASS.LTC128B.128 [R7+0x32c00], desc[UR38][R2.64+0x300], P6 ;  /* 0x32c003000207bfae */ /* 0x0001e4000b101d66 */
[----:B------:R-:W-:-:S13]  /*17bf0*/  LOP3.LUT P2, RZ, R19, 0x8, RZ, 0xc0, !PT ;  /* 0x0000000813ff7812 */ /* 0x000fda000784c0ff */
[----:B0-----:R-:W-:Y:S05]  /*17c00*/  WARPSYNC.COLLECTIVE R15, `(.L_x_1264) ;  /* 0x000000000f087348 */ /* 0x001fea0003c00000 */
[----:B------:R1:W2:Y:S02]  /*17c10*/  SHFL.IDX P6, R14, R13, R12, R11 ;  /* 0x0000000c0d0e7389 */ /* 0x0002a400000c000b */
[----:B012---:R-:W-:Y:S01]  /*17c20*/  ENDCOLLECTIVE ;  /* 0x000000000000791b */ /* 0x007fe20003800000 */
.L_x_1264:
[----:B------:R-:W-:Y:S01]  /*17c30*/  LOP3.LUT R19, R19, 0xfffffdff, RZ, 0xc0, !PT ;  /* 0xfffffdff13137812 */ /* 0x000fe200078ec0ff */
[----:B------:R-:W-:Y:S01]  /*17c40*/  @!PT LDS RZ, [RZ] ;  /* 0x00000000fffff984 */ /* 0x000fe20000000800 */
[----:B------:R-:W-:Y:S01]  /*17c50*/  @!PT LDS RZ, [RZ] ;  /* 0x00000000fffff984 */ /* 0x000fe20000000800 */
[----:B------:R-:W-:Y:S01]  /*17c60*/  @!PT LDS RZ, [RZ] ;  /* 0x00000000fffff984 */ /* 0x000fe20000000800 */
[----:B------:R0:W-:Y:S03]  /*17c70*/  @!P3 LDGSTS.E.BYPASS.LTC128B.128 [R7+0x34c00], desc[UR38][R2.64+0x380], P4 ;  /* 0x34c003800207bfae */ /* 0x0001e6000a101d66 */
[----:B------:R-:W-:Y:S01]  /*17c80*/  @P2 LOP3.LUT R19, R19, 0x200, RZ, 0xfc, !PT ;  /* 0x0000020013132812 */ /* 0x000fe200078efcff */
[----:B------:R-:W-:-:S03]  /*17c90*/  IMAD.MOV.U32 R13, RZ, RZ, R0 ;  /* 0x000000ffff0d7224 */ /* 0x000fc600078e0000 */
[----:B------:R-:W-:Y:S01]  /*17ca0*/  LOP3.LUT P4, RZ, R19, 0x400, RZ, 0xc0, !PT ;  /* 0x0000040013ff7812 */ /* 0x000fe2000788c0ff */
[----:B------:R-:W-:-:S12]  /*17cb0*/  IMAD.MOV.U32 R10, RZ, RZ, R14 ;  /* 0x000000ffff0a7224 */ /* 0x000fd800078e000e */
[----:B0-----:R-:W-:Y:S05]  /*17cc0*/  WARPSYNC.COLLECTIVE R15, `(.L_x_1265) ;  /* 0x000000000f087348 */ /* 0x001fea0003c00000 */
[----:B------:R1:W2:Y:S02]  /*17cd0*/  SHFL.IDX P6, R14, R13, R12, R11 ;  /* 0x0000000c0d0e7389 */ /* 0x0002a400000c000b */
[----:B012---:R-:W-:Y:S01]  /*17ce0*/  ENDCOLLECTIVE ;  /* 0x000000000000791b */ /* 0x007fe20003800000 */
.L_x_1265:
[----:B------:R-:W-:Y:S02]  /*17cf0*/  @!P4 LOP3.LUT R8, R6, 0x80, RZ, 0xc0, !PT ;  /* 0x000000800608c812 */ /* 0x000fe400078ec0ff */
[----:B------:R-:W-:Y:S02]  /*17d00*/  @!P4 LOP3.LUT R2, R5, 0x40, RZ, 0xc0, !PT ;  /* 0x000000400502c812 */ /* 0x000fe400078ec0ff */
[----:B------:R-:W-:Y:S02]  /*17d10*/  @!P4 SHF.R.U32.HI R8, RZ, 0x3, R8 ;  /* 0x00000003ff08c819 */ /* 0x000fe40000011608 */
[----:B------:R-:W-:Y:S02]  /*17d20*/  @!P4 SHF.R.U32.HI R9, RZ, 0x2, R2 ;  /* 0x00000002ff09c819 */ /* 0x000fe40000011602 */
[----:B------:R-:W-:Y:S01]  /*17d30*/  @!P4 ISETP.NE.U32.AND P3, PT, R8, RZ, PT ;  /* 0x000000ff0800c20c */ /* 0x000fe20003f65070 */
[----:B------:R-:W0:Y:S01]  /*17d40*/  S2R R15, SR_TID.X ;  /* 0x00000000000f7919 */ /* 0x000e220000002100 */
[----:B------:R-:W-:Y:S01]  /*17d50*/  IMAD.MOV.U32 R3, RZ, RZ, R14 ;  /* 0x000000ffff037224 */ /* 0x000fe200078e000e */
[----:B------:R-:W-:Y:S01]  /*17d60*/  @!P4 ISETP.NE.U32.AND P6, PT, R9, RZ, PT ;  /* 0x000000ff0900c20c */ /* 0x000fe20003fc5070 */
[----:B0-----:R-:W-:-:S05]  /*17d70*/  IMAD.SHL.U32 R15, R15, 0x8, RZ ;  /* 0x000000080f0f7824 */ /* 0x001fca00078e00ff */
[----:B------:R-:W-:-:S04]  /*17d80*/  LOP3.LUT R15, R15, 0x38, RZ, 0xc0, !PT ;  /* 0x000000380f0f7812 */ /* 0x000fc800078ec0ff */
[----:B------:R-:W-:-:S05]  /*17d90*/  @!P4 LEA R8, P2, R15, R3, 0x1 ;  /* 0x000000030f08c211 */ /* 0x000fca00078408ff */
[----:B------:R-:W-:Y:S01]  /*17da0*/  @!P4 IMAD.X R3, RZ, RZ, R10, P2 ;  /* 0x000000ffff03c224 */ /* 0x000fe200010e060a */
[----:B------:R-:W-:Y:S01]  /*17db0*/  LOP3.LUT P2, RZ, R19, 0x200, RZ, 0xc0, !PT ;  /* 0x0000020013ff7812 */ /* 0x000fe2000784c0ff */
[----:B------:R-:W-:-:S12]  /*17dc0*/  @!P4 IMAD.MOV.U32 R2, RZ, RZ, R8 ;  /* 0x000000ffff02c224 */ /* 0x000fd800078e0008 */
[----:B------:R-:W-:Y:S01]  /*17dd0*/  @!PT LDS RZ, [RZ] ;  /* 0x00000000fffff984 */ /* 0x000fe20000000800 */
[----:B------:R-:W-:Y:S01]  /*17de0*/  @!PT LDS RZ, [RZ] ;  /* 0x00000000fffff984 */ /* 0x000fe20000000800 */
[----:B------:R-:W-:Y:S01]  /*17df0*/  @!PT LDS RZ, [RZ] ;  /* 0x00000000fffff984 */ /* 0x000fe20000000800 */
[----:B------:R0:W-:Y:S01]  /*17e00*/  @!P4 LDGSTS.E.BYPASS.LTC128B.128 [R7+0x27400], desc[UR38][R2.64], !P2 ;  /* 0x274000000207cfae */ /* 0x0001e2000d101d66 */
[----:B------:R-:W-:-:S13]  /*17e10*/  LOP3.LUT P2, RZ, R19, 0x100, RZ, 0xc0, !PT ;  /* 0x0000010013ff7812 */ /* 0x000fda000784c0ff */
[----:B------:R0:W-:Y:S01]  /*17e20*/  @!P4 LDGSTS.E.BYPASS.LTC128B.128 [R7+0x29400], desc[UR38][R2.64+0x80], !P2 ;  /* 0x294000800207cfae */ /* 0x0001e2000d101d66 */
[----:B------:R-:W-:-:S13]  /*17e30*/  LOP3.LUT P2, RZ, R19, 0x80, RZ, 0xc0, !PT ;  /* 0x0000008013ff7812 */ /* 0x000fda000784c0ff */
[----:B------:R0:W-:Y:S04]  /*17e40*/  @!P4 LDGSTS.E.BYPASS.LTC128B.128 [R7+0x2b400], desc[UR38][R2.64+0x100], !P2 ;  /* 0x2b4001000207cfae */ /* 0x0001e8000d101d66 */
[----:B------:R0:W-:Y:S04]  /*17e50*/  @!P4 LDGSTS.E.BYPASS.LTC128B.128 [R7+0x2d400], desc[UR38][R2.64+0x180], !P5 ;  /* 0x2d4001800207cfae */ /* 0x0001e8000e901d66 */
[----:B------:R0:W-:Y:S04]  /*17e60*/  @!P4 LDGSTS.E.BYPASS.LTC128B.128 [R7+0x2f400], desc[UR38][R2.64+0x200], !P0 ;  /* 0x2f4002000207cfae */ /* 0x0001e8000c101d66 */
[----:B------:R0:W-:Y:S04]  /*17e70*/  @!P4 LDGSTS.E.BYPASS.LTC128B.128 [R7+0x31400], desc[UR38][R2.64+0x280], !P1 ;  /* 0x314002800207cfae */ /* 0x0001e8000c901d66 */
[----:B------:R0:W-:Y:S04]  /*17e80*/  @!P4 LDGSTS.E.BYPASS.LTC128B.128 [R7+0x33400], desc[UR38][R2.64+0x300], P6 ;  /* 0x334003000207cfae */ /* 0x0001e8000b101d66 */
[----:B------:R0:W-:Y:S04]  /*17e90*/  @!P4 LDGSTS.E.BYPASS.LTC128B.128 [R7+0x35400], desc[UR38][R2.64+0x380], P3 ;  /* 0x354003800207cfae */ /* 0x0001e80009901d66 */
[----:B------:R0:W5:Y:S01]  /*17ea0*/  LDL.LU R7, [R1+0x74] ;  /* 0x0000740001077983 */ /* 0x0001620000300800 */
[----:B------:R-:W-:-:S02]  /*17eb0*/  IMAD.MOV.U32 R13, RZ, RZ, R4 ;  /* 0x000000ffff0d7224 */ /* 0x000fc400078e0004 */
[----:B------:R-:W-:Y:S02]  /*17ec0*/  IMAD.MOV.U32 R12, RZ, RZ, 0x3 ;  /* 0x00000003ff0c7424 */ /* 0x000fe400078e00ff */
[----:B------:R-:W-:-:S07]  /*17ed0*/  IMAD.MOV.U32 R15, RZ, RZ, -0x1 ;  /* 0xffffffffff0f7424 */ /* 0x000fce00078e00ff */
[----:B0----5:R-:W-:Y:S05]  /*17ee0*/  WARPSYNC.COLLECTIVE R15, `(.L_x_1266) ;  /* 0x000000000f087348 */ /* 0x021fea0003c00000 */
[----:B------:R1:W2:Y:S02]  /*17ef0*/  SHFL.IDX P6, R14, R13, R12, R11 ;  /* 0x0000000c0d0e7389 */ /* 0x0002a400000c000b */
[----:B012--5:R-:W-:Y:S01]  /*17f00*/  ENDCOLLECTIVE ;  /* 0x000000000000791b */ /* 0x027fe20003800000 */
.L_x_1266:
[----:B------:R-:W-:Y:S02]  /*17f10*/  IMAD.MOV.U32 R13, RZ, RZ, R0 ;  /* 0x000000ffff0d7224 */ /* 0x000fe400078e0000 */
[----:B------:R-:W-:-:S07]  /*17f20*/  IMAD.MOV.U32 R4, RZ, RZ, R14 ;  /* 0x000000ffff047224 */ /* 0x000fce00078e000e */
[----:B------:R-:W-:Y:S05]  /*17f30*/  WARPSYNC.COLLECTIVE R15, `(.L_x_1267) ;  /* 0x000000000f087348 */ /* 0x000fea0003c00000 */
[----:B------:R0:W1:Y:S02]  /*17f40*/  SHFL.IDX P6, R14, R13, R12, R11 ;  /* 0x0000000c0d0e7389 */ /* 0x00006400000c000b */
[----:B01----:R-:W-:Y:S01]  /*17f50*/  ENDCOLLECTIVE ;  /* 0x000000000000791b */ /* 0x003fe20003800000 */
.L_x_1267:
[----:B------:R-:W-:Y:S01]  /*17f60*/  IMAD.MOV.U32 R0, RZ, RZ, R14 ;  /* 0x000000ffff007224 */ /* 0x000fe200078e000e */
[----:B------:R-:W-:Y:S06]  /*17f70*/  BRA `(.L_x_1268) ;  /* 0xffffffa000447947 */ /* 0x000fec000383ffff */
.L_x_1137:
[----:B0-----:R0:W2:Y:S02]  /*17f80*/  SYNCS.PHASECHK.TRANS64.TRYWAIT P0, [R18+URZ+0x38820], R0 ;  /* 0x03882000120075a7 */ /* 0x0010a4000800017f */
[----:B--2---:R-:W-:Y:S05]  /*17f90*/  @!P0 NANOSLEEP.SYNCS 0x989680 ;  /* 0x009896800000895d */ /* 0x004fea0003900000 */
[----:B------:R-:W2:Y:S02]  /*17fa0*/  @!P0 SYNCS.PHASECHK.TRANS64 P0, [R18+URZ+0x38820], R0 ;  /* 0x03882000120085a7 */ /* 0x000ea4000800007f */
[----:B--2---:R-:W-:Y:S05]  /*17fb0*/  @!P0 BRA `(.L_x_1137) ;  /* 0xfffffffc00f08947 */ /* 0x004fea000383ffff */
[----:B------:R-:W-:Y:S05]  /*17fc0*/  BRA `(.L_x_1269) ;  /* 0xffffffa000fc7947 */ /* 0x000fea000383ffff */
.L_x_1141:
[----:B0-----:R0:W1:Y:S02]  /*17fd0*/  SYNCS.PHASECHK.TRANS64.TRYWAIT P0, [R0+URZ+0x38860], R2 ;  /* 0x03886002000075a7 */ /* 0x001064000800017f */
[----:B-1----:R-:W-:Y:S05]  /*17fe0*/  @!P0 NANOSLEEP.SYNCS 0x989680 ;  /* 0x009896800000895d */ /* 0x002fea0003900000 */
[----:B------:R-:W1:Y:S02]  /*17ff0*/  @!P0 SYNCS.PHASECHK.TRANS64 P0, [R0+URZ+0x38860], R2 ;  /* 0x03886002000085a7 */ /* 0x000e64000800007f */
[----:B-1----:R-:W-:Y:S05]  /*18000*/  @!P0 BRA `(.L_x_1141) ;  /* 0xfffffffc00f08947 */ /* 0x002fea000383ffff */
[----:B------:R-:W-:Y:S05]  /*18010*/  BRA `(.L_x_1270) ;  /* 0xffffffa400207947 */ /* 0x000fea000383ffff */
.L_x_1160:
[----:B--2---:R2:W3:Y:S02]  /*18020*/  SYNCS.PHASECHK.TRANS64.TRYWAIT P0, [R3+URZ+0x38840], R2 ;  /* 0x03884002030075a7 */ /* 0x0044e4000800017f */
[----:B---3--:R-:W-:Y:S05]  /*18030*/  @!P0 NANOSLEEP.SYNCS 0x989680 ;  /* 0x009896800000895d */ /* 0x008fea0003900000 */
[----:B------:R-:W3:Y:S02]  /*18040*/  @!P0 SYNCS.PHASECHK.TRANS64 P0, [R3+URZ+0x38840], R2 ;  /* 0x03884002030085a7 */ /* 0x000ee4000800007f */
[----:B---3--:R-:W-:Y:S05]  /*18050*/  @!P0 BRA `(.L_x_1160) ;  /* 0xfffffffc00f08947 */ /* 0x008fea000383ffff */
[----:B------:R-:W-:Y:S05]  /*18060*/  BRA `(.L_x_1271) ;  /* 0xffffffb000387947 */ /* 0x000fea000383ffff */
.L_x_1165:
[----:B0-----:R0:W1:Y:S02]  /*18070*/  SYNCS.PHASECHK.TRANS64.TRYWAIT P0, [R3+URZ+0x38860], R2 ;  /* 0x03886002030075a7 */ /* 0x001064000800017f */
[----:B-1----:R-:W-:Y:S05]  /*18080*/  @!P0 NANOSLEEP.SYNCS 0x989680 ;  /* 0x009896800000895d */ /* 0x002fea0003900000 */
[----:B------:R-:W1:Y:S02]  /*18090*/  @!P0 SYNCS.PHASECHK.TRANS64 P0, [R3+URZ+0x38860], R2 ;  /* 0x03886002030085a7 */ /* 0x000e64000800007f */
[----:B-1----:R-:W-:Y:S05]  /*180a0*/  @!P0 BRA `(.L_x_1165) ;  /* 0xfffffffc00f08947 */ /* 0x002fea000383ffff */
[----:B------:R-:W-:Y:S05]  /*180b0*/  BRA `(.L_x_1272) ;  /* 0xffffffb000b87947 */ /* 0x000fea000383ffff */
.L_x_1180:
[----:B-1----:R1:W2:Y:S02]  /*180c0*/  SYNCS.PHASECHK.TRANS64.TRYWAIT P0, [R4+URZ+0x38840], R2 ;  /* 0x03884002040075a7 */ /* 0x0022a4000800017f */
[----:B--2---:R-:W-:Y:S05]  /*180d0*/  @!P0 NANOSLEEP.SYNCS 0x989680 ;  /* 0x009896800000895d */ /* 0x004fea0003900000 */
[----:B------:R-:W2:Y:S02]  /*180e0*/  @!P0 SYNCS.PHASECHK.TRANS64 P0, [R4+URZ+0x38840], R2 ;  /* 0x03884002040085a7 */ /* 0x000ea4000800007f */
[----:B--2---:R-:W-:Y:S05]  /*180f0*/  @!P0 BRA `(.L_x_1180) ;  /* 0xfffffffc00f08947 */ /* 0x004fea000383ffff */
[----:B------:R-:W-:Y:S05]  /*18100*/  BRA `(.L_x_1273) ;  /* 0xffffffbc00987947 */ /* 0x000fea000383ffff */
.L_x_1185:
[----:B0-----:R0:W2:Y:S02]  /*18110*/  SYNCS.PHASECHK.TRANS64.TRYWAIT P0, [R4+URZ+0x38860], R2 ;  /* 0x03886002040075a7 */ /* 0x0010a4000800017f */
[----:B--2---:R-:W-:Y:S05]  /*18120*/  @!P0 NANOSLEEP.SYNCS 0x989680 ;  /* 0x009896800000895d */ /* 0x004fea0003900000 */
[----:B------:R-:W2:Y:S02]  /*18130*/  @!P0 SYNCS.PHASECHK.TRANS64 P0, [R4+URZ+0x38860], R2 ;  /* 0x03886002040085a7 */ /* 0x000ea4000800007f */
[----:B--2---:R-:W-:Y:S05]  /*18140*/  @!P0 BRA `(.L_x_1185) ;  /* 0xfffffffc00f08947 */ /* 0x004fea000383ffff */
[----:B------:R-:W-:Y:S05]  /*18150*/  BRA `(.L_x_1274) ;  /* 0xffffffc000147947 */ /* 0x000fea000383ffff */
.L_x_1200:
[----:B-1----:R1:W2:Y:S02]  /*18160*/  SYNCS.PHASECHK.TRANS64.TRYWAIT P0, [R4+URZ+0x38840], R2 ;  /* 0x03884002040075a7 */ /* 0x0022a4000800017f */
[----:B--2---:R-:W-:Y:S05]  /*18170*/  @!P0 NANOSLEEP.SYNCS 0x989680 ;  /* 0x009896800000895d */ /* 0x004fea0003900000 */
[----:B------:R-:W2:Y:S02]  /*18180*/  @!P0 SYNCS.PHASECHK.TRANS64 P0, [R4+URZ+0x38840], R2 ;  /* 0x03884002040085a7 */ /* 0x000ea4000800007f */
[----:B--2---:R-:W-:Y:S05]  /*18190*/  @!P0 BRA `(.L_x_1200) ;  /* 0xfffffffc00f08947 */ /* 0x004fea000383ffff */
[----:B------:R-:W-:Y:S05]  /*181a0*/  BRA `(.L_x_1275) ;  /* 0xffffffc800d47947 */ /* 0x000fea000383ffff */
.L_x_1205:
[----:B0-----:R0:W2:Y:S02]  /*181b0*/  SYNCS.PHASECHK.TRANS64.TRYWAIT P0, [R4+URZ+0x38860], R2 ;  /* 0x03886002040075a7 */ /* 0x0010a4000800017f */
[----:B--2---:R-:W-:Y:S05]  /*181c0*/  @!P0 NANOSLEEP.SYNCS 0x989680 ;  /* 0x009896800000895d */ /* 0x004fea0003900000 */
[----:B------:R-:W2:Y:S02]  /*181d0*/  @!P0 SYNCS.PHASECHK.TRANS64 P0, [R4+URZ+0x38860], R2 ;  /* 0x03886002040085a7 */ /* 0x000ea4000800007f */
[----:B--2---:R-:W-:Y:S05]  /*181e0*/  @!P0 BRA `(.L_x_1205) ;  /* 0xfffffffc00f08947 */ /* 0x004fea000383ffff */
[----:B------:R-:W-:Y:S05]  /*181f0*/  BRA `(.L_x_1276) ;  /* 0xffffffcc00547947 */ /* 0x000fea000383ffff */
.L_x_1221:
[----:B-1----:R-:W5:Y:S01]  /*18200*/  LDL R3, [R1] ;  /* 0x0000000001037983 */ /* 0x002f620000100800 */
[----:B------:R-:W-:Y:S01]  /*18210*/  BSSY B0, `(.L_x_1277) ;  /* 0x0000008000007945 */ /* 0x000fe20003800000 */
[----:B------:R-:W-:Y:S02]  /*18220*/  IMAD.MOV.U32 R12, RZ, RZ, RZ ;  /* 0x000000ffff0c7224 */ /* 0x000fe400078e00ff */
[----:B0-----:R-:W-:Y:S02]  /*18230*/  IMAD.MOV.U32 R11, RZ, RZ, 0x1f ;  /* 0x0000001fff0b7424 */ /* 0x001fe400078e00ff */
[----:B------:R-:W-:Y:S02]  /*18240*/  IMAD.MOV.U32 R15, RZ, RZ, -0x1 ;  /* 0xffffffffff0f7424 */ /* 0x000fe400078e00ff */
[----:B-----5:R-:W-:-:S07]  /*18250*/  IMAD.MOV.U32 R13, RZ, RZ, R3 ;  /* 0x000000ffff0d7224 */ /* 0x020fce00078e0003 */
[----:B--234-:R-:W-:Y:S05]  /*18260*/  WARPSYNC.COLLECTIVE R15, `(.L_x_1278) ;  /* 0x000000000f087348 */ /* 0x01cfea0003c00000 */
[----:B------:R0:W1:Y:S02]  /*18270*/  SHFL.IDX P6, R14, R13, R12, R11 ;  /* 0x0000000c0d0e7389 */ /* 0x00006400000c000b */
[----:B01234-:R-:W-:Y:S01]  /*18280*/  ENDCOLLECTIVE ;  /* 0x000000000000791b */ /* 0x01ffe20003800000 */
.L_x_1278:
[----:B------:R-:W-:Y:S05]  /*18290*/  BSYNC B0 ;  /* 0x0000000000007941 */ /* 0x000fea0003800000 */
.L_x_1277:
        /* <DEDUP_REMOVED lines=9> */
.L_x_1279:
        /* <DEDUP_REMOVED lines=12> */
[C---:B------:R-:W-:Y:S02]  /*183f0*/  ISETP.GE.U32.AND P2, PT, R16.reuse, 0x2, PT ;  /* 0x000000021000780c */ /* 0x040fe40003f46070 */
[C---:B------:R-:W-:Y:S02]  /*18400*/  ISETP.GE.U32.AND P3, PT, R16.reuse, 0x4, PT ;  /* 0x000000041000780c */ /* 0x040fe40003f66070 */
[C---:B------:R-:W-:Y:S02]  /*18410*/  ISETP.GE.U32.AND P4, PT, R16.reuse, 0x8, PT ;  /* 0x000000081000780c */ /* 0x040fe40003f86070 */
[----:B------:R-:W-:Y:S01]  /*18420*/  ISETP.GE.U32.AND P5, PT, R16, 0x10, PT ;  /* 0x000000101000780c */ /* 0x000fe20003fa6070 */
[----:B--2---:R-:W-:Y:S01]  /*18430*/  @!P1 IMAD.MOV.U32 R5, RZ, RZ, R6 ;  /* 0x000000ffff059224 */ /* 0x004fe200078e0006 */
[----:B------:R-:W-:-:S02]  /*18440*/  CS2R R6, SRZ ;  /* 0x0000000000067805 */ /* 0x000fc4000001ff00 */
[----:B---3--:R-:W-:Y:S01]  /*18450*/  @!P1 IMAD.MOV.U32 R7, RZ, RZ, R2 ;  /* 0x000000ffff079224 */ /* 0x008fe200078e0002 */
[----:B------:R-:W-:-:S03]  /*18460*/  ISETP.NE.AND P1, PT, R16, RZ, PT ;  /* 0x000000ff1000720c */ /* 0x000fc60003f25270 */
[----:B------:R-:W-:-:S04]  /*18470*/  IMAD R2, R7, R5, RZ ;  /* 0x0000000507027224 */ /* 0x000fc800078e02ff */
[----:B------:R-:W-:-:S07]  /*18480*/  IMAD.MOV.U32 R13, RZ, RZ, R2 ;  /* 0x000000ffff0d7224 */ /* 0x000fce00078e0002 */
[----:B------:R-:W-:Y:S05]  /*18490*/  WARPSYNC.COLLECTIVE R15, `(.L_x_1280) ;  /* 0x000000000f087348 */ /* 0x000fea0003c00000 */
[----:B------:R0:W1:Y:S02]  /*184a0*/  SHFL.UP P6, R14, R13, R12, R11 ;  /* 0x0400000c0d0e7389 */ /* 0x00006400000c000b */
[----:B01----:R-:W-:Y:S01]  /*184b0*/  ENDCOLLECTIVE ;  /* 0x000000000000791b */ /* 0x003fe20003800000 */
.L_x_1280:
        /* <DEDUP_REMOVED lines=8> */
.L_x_1281:
        /* <DEDUP_REMOVED lines=8> */
.L_x_1282:
        /* <DEDUP_REMOVED lines=8> */
.L_x_1283:
        /* <DEDUP_REMOVED lines=8> */
.L_x_1284:
        /* <DEDUP_REMOVED lines=9> */
.L_x_1285:
[----:B------:R-:W-:Y:S01]  /*18750*/  IMAD.MOV.U32 R9, RZ, RZ, R14 ;  /* 0x000000ffff097224 */ /* 0x000fe200078e000e */
[----:B------:R-:W-:Y:S06]  /*18760*/  BRA `(.L_x_1286) ;  /* 0xffffffd400947947 */ /* 0x000fec000383ffff */
.L_x_1224:
        /* <DEDUP_REMOVED lines=8> */
.L_x_1288:
[----:B------:R-:W-:Y:S05]  /*187f0*/  BSYNC B0 ;  /* 0x0000000000007941 */ /* 0x000fea0003800000 */
.L_x_1287:
        /* <DEDUP_REMOVED lines=10> */
.L_x_1289:
        /* <DEDUP_REMOVED lines=8> */
.L_x_1290:
        /* <DEDUP_REMOVED lines=8> */
.L_x_1291:
        /* <DEDUP_REMOVED lines=8> */
.L_x_1292:
        /* <DEDUP_REMOVED lines=9> */
.L_x_1293:
[----:B------:R-:W-:Y:S01]  /*18ab0*/  IMAD.MOV.U32 R9, RZ, RZ, R14 ;  /* 0x000000ffff097224 */ /* 0x000fe200078e000e */
[----:B------:R-:W-:Y:S06]  /*18ac0*/  BRA `(.L_x_1294) ;  /* 0xffffffd400687947 */ /* 0x000fec000383ffff */
.L_x_1226:
[----:B------:R-:W-:Y:S01]  /*18ad0*/  BSSY B0, `(.L_x_1295) ;  /* 0x0000006000007945 */ /* 0x000fe20003800000 */
[----:B------:R-:W-:Y:S01]  /*18ae0*/  PLOP3.LUT P6, PT, P6, PT, PT, 0x8, 0x0 ;  /* 0x000000000000781c */ /* 0x000fe200037ce170 */
[----:B------:R-:W-:-:S12]  /*18af0*/  IMAD.MOV.U32 R15, RZ, RZ, -0x1 ;  /* 0xffffffffff0f7424 */ /* 0x000fd800078e00ff */
[----:B0-----:R-:W-:Y:S05]  /*18b00*/  WARPSYNC.COLLECTIVE R15, `(.L_x_1296) ;  /* 0x000000000f087348 */ /* 0x001fea0003c00000 */
[----:B------:R-:W-:Y:S01]  /*18b10*/  VOTE.ANY R14, PT, P6 ;  /* 0x00000000000e7806 */ /* 0x000fe200030e0100 */
[----:B0-----:R-:W-:Y:S06]  /*18b20*/  ENDCOLLECTIVE ;  /* 0x000000000000791b */ /* 0x001fec0003800000 */
.L_x_1296:
[----:B------:R-:W-:Y:S05]  /*18b30*/  BSYNC B0 ;  /* 0x0000000000007941 */ /* 0x000fea0003800000 */
.L_x_1295:
        /* <DEDUP_REMOVED lines=9> */
.L_x_1297:
[----:B------:R-:W-:Y:S02]  /*18bd0*/  IMAD.MOV.U32 R13, RZ, RZ, R7 ;  /* 0x000000ffff0d7224 */ /* 0x000fe400078e0007 */
[----:B------:R-:W-:-:S07]  /*18be0*/  IMAD.MOV.U32 R5, RZ, RZ, R14 ;  /* 0x000000ffff057224 */ /* 0x000fce00078e000e */
[----:B------:R-:W-:Y:S05]  /*18bf0*/  WARPSYNC.COLLECTIVE R15, `(.L_x_1298) ;  /* 0x000000000f087348 */ /* 0x000fea0003c00000 */
[----:B------:R0:W1:Y:S02]  /*18c00*/  SHFL.IDX P6, R14, R13, R12, R11 ;  /* 0x0000000c0d0e7389 */ /* 0x00006400000c000b */
[----:B01----:R-:W-:Y:S01]  /*18c10*/  ENDCOLLECTIVE ;  /* 0x000000000000791b */ /* 0x003fe20003800000 */
.L_x_1298:
[----:B------:R-:W-:Y:S01]  /*18c20*/  IMAD.MOV.U32 R7, RZ, RZ, R14 ;  /* 0x000000ffff077224 */ /* 0x000fe200078e000e */
[----:B------:R-:W-:Y:S06]  /*18c30*/  BRA `(.L_x_1299) ;  /* 0xffffffd400487947 */ /* 0x000fec000383ffff */
.L_x_1228:
[----:B------:R-:W-:Y:S01]  /*18c40*/  BSSY B0, `(.L_x_1300) ;  /* 0x0000007000007945 */ /* 0x000fe20003800000 */
[----:B------:R-:W-:Y:S02]  /*18c50*/  IMAD.MOV.U32 R13, RZ, RZ, R2 ;  /* 0x000000ffff0d7224 */ /* 0x000fe400078e0002 */
[----:B------:R-:W-:Y:S02]  /*18c60*/  IMAD.MOV.U32 R11, RZ, RZ, 0x1f ;  /* 0x0000001fff0b7424 */ /* 0x000fe400078e00ff */
[----:B------:R-:W-:-:S07]  /*18c70*/  IMAD.MOV.U32 R15, RZ, RZ, -0x1 ;  /* 0xffffffffff0f7424 */ /* 0x000fce00078e00ff */
[----:B0123--:R-:W-:Y:S05]  /*18c80*/  WARPSYNC.COLLECTIVE R15, `(.L_x_1301) ;  /* 0x000000000f087348 */ /* 0x00ffea0003c00000 */
[----:B------:R4:W0:Y:S02]  /*18c90*/  SHFL.IDX P6, R14, R13, R12, R11 ;  /* 0x0000000c0d0e7389 */ /* 0x00082400000c000b */
[----:B01234-:R-:W-:Y:S01]  /*18ca0*/  ENDCOLLECTIVE ;  /* 0x000000000000791b */ /* 0x01ffe20003800000 */
.L_x_1301:
[----:B------:R-:W-:Y:S05]  /*18cb0*/  BSYNC B0 ;  /* 0x0000000000007941 */ /* 0x000fea0003800000 */
.L_x_1300:
[----:B------:R-:W-:Y:S01]  /*18cc0*/  IMAD.MOV.U32 R2, RZ, RZ, R14 ;  /* 0x000000ffff027224 */ /* 0x000fe200078e000e */
[----:B------:R-:W-:Y:S06]  /*18cd0*/  BRA `(.L_x_1302) ;  /* 0xffffffd400387947 */ /* 0x000fec000383ffff */
.L_x_1232:
[----:B0-----:R0:W1:Y:S02]  /*18ce0*/  SYNCS.PHASECHK.TRANS64.TRYWAIT P0, [R9+URZ+0x38820], R0 ;  /* 0x03882000090075a7 */ /* 0x001064000800017f */
[----:B-1----:R-:W-:Y:S05]  /*18cf0*/  @!P0 NANOSLEEP.SYNCS 0x989680 ;  /* 0x009896800000895d */ /* 0x002fea0003900000 */
[----:B------:R-:W1:Y:S02]  /*18d00*/  @!P0 SYNCS.PHASECHK.TRANS64 P0, [R9+URZ+0x38820], R0 ;  /* 0x03882000090085a7 */ /* 0x000e64000800007f */
[----:B-1----:R-:W-:Y:S05]  /*18d10*/  @!P0 BRA `(.L_x_1232) ;  /* 0xfffffffc00f08947 */ /* 0x002fea000383ffff */
[----:B------:R-:W-:Y:S05]  /*18d20*/  BRA `(.L_x_1303) ;  /* 0xffffffd800d07947 */ /* 0x000fea000383ffff */
.L_x_1233:
[----:B------:R-:W1:Y:S01]  /*18d30*/  S2R R2, SR_TID.X ;  /* 0x0000000000027919 */ /* 0x000e620000002100 */
[----:B------:R-:W-:Y:S01]  /*18d40*/  BSSY B0, `(.L_x_1304) ;  /* 0x000000a000007945 */ /* 0x000fe20003800000 */
[----:B------:R-:W-:Y:S02]  /*18d50*/  IMAD.MOV.U32 R12, RZ, RZ, RZ ;  /* 0x000000ffff0c7224 */ /* 0x000fe400078e00ff */
        /* <DEDUP_REMOVED lines=8> */
.L_x_1305:
[----:B------:R-:W-:Y:S05]  /*18de0*/  BSYNC B0 ;  /* 0x0000000000007941 */ /* 0x000fea0003800000 */
.L_x_1304:
[----:B------:R-:W-:Y:S05]  /*18df0*/  BRA `(.L_x_1306) ;  /* 0xffffffd800b87947 */ /* 0x000fea000383ffff */
.L_x_1236:
[----:B------:R-:W-:Y:S01]  /*18e00*/  BSSY B1, `(.L_x_1307) ;  /* 0x0000006000017945 */ /* 0x000fe20003800000 */
[----:B------:R-:W-:-:S07]  /*18e10*/  IMAD.MOV.U32 R15, RZ, RZ, -0x1 ;  /* 0xffffffffff0f7424 */ /* 0x000fce00078e00ff */
[----:B0-----:R-:W-:Y:S05]  /*18e20*/  WARPSYNC.COLLECTIVE R15, `(.L_x_1308) ;  /* 0x000000000f0c7348 */ /* 0x001fea0003c00000 */
[----:B------:R-:W-:Y:S02]  /*18e30*/  ELECT P6, UR62, PT ;  /* 0x00000000003e782f */ /* 0x000fe400038c0000 */
[----:B------:R-:W-:Y:S01]  /*18e40*/  MOV R14, UR62 ;  /* 0x0000003e000e7c02 */ /* 0x000fe20008000f00 */
[----:B0-----:R-:W-:Y:S10]  /*18e50*/  ENDCOLLECTIVE ;  /* 0x000000000000791b */ /* 0x001ff40003800000 */
.L_x_1308:
[----:B------:R-:W-:Y:S05]  /*18e60*/  BSYNC B1 ;  /* 0x0000000000017941 */ /* 0x000fea0003800000 */
.L_x_1307:
[----:B------:R-:W-:Y:S05]  /*18e70*/  BRA `(.L_x_1309) ;  /* 0xffffffd800b07947 */ /* 0x000fea000383ffff */
.L_x_1237:
[----:B0-----:R0:W1:Y:S02]  /*18e80*/  SYNCS.PHASECHK.TRANS64.TRYWAIT P0, [R5+URZ], R4 ;  /* 0x00000004050075a7 */ /* 0x001064000800017f */
[----:B-1----:R-:W-:Y:S05]  /*18e90*/  @!P0 NANOSLEEP.SYNCS 0x989680 ;  /* 0x009896800000895d */ /* 0x002fea0003900000 */
[----:B------:R-:W1:Y:S02]  /*18ea0*/  @!P0 SYNCS.PHASECHK.TRANS64 P0, [R5+URZ], R4 ;  /* 0x00000004050085a7 */ /* 0x000e64000800007f */
[----:B-1----:R-:W-:Y:S05]  /*18eb0*/  @!P0 BRA `(.L_x_1237) ;  /* 0xfffffffc00f08947 */ /* 0x002fea000383ffff */
[----:B------:R-:W-:Y:S05]  /*18ec0*/  BRA `(.L_x_1310) ;  /* 0xffffffd800d87947 */ /* 0x000fea000383ffff */
.L_x_1238:
[----:B0-----:R0:W1:Y:S02]  /*18ed0*/  SYNCS.PHASECHK.TRANS64.TRYWAIT P0, [R7+URZ], R2 ;  /* 0x00000002070075a7 */ /* 0x001064000800017f */
[----:B-1----:R-:W-:Y:S05]  /*18ee0*/  @!P0 NANOSLEEP.SYNCS 0x989680 ;  /* 0x009896800000895d */ /* 0x002fea0003900000 */
[----:B------:R-:W1:Y:S02]  /*18ef0*/  @!P0 SYNCS.PHASECHK.TRANS64 P0, [R7+URZ], R2 ;  /* 0x00000002070085a7 */ /* 0x000e64000800007f */
[----:B-1----:R-:W-:Y:S05]  /*18f00*/  @!P0 BRA `(.L_x_1238) ;  /* 0xfffffffc00f08947 */ /* 0x002fea000383ffff */
[----:B------:R-:W-:Y:S05]  /*18f10*/  BRA `(.L_x_1311) ;  /* 0xffffffd800d87947 */ /* 0x000fea000383ffff */
.L_x_1239:
[----:B-1----:R1:W2:Y:S02]  /*18f20*/  SYNCS.PHASECHK.TRANS64.TRYWAIT P0, [R5+URZ], R4 ;  /* 0x00000004050075a7 */ /* 0x0022a4000800017f */
[----:B--2---:R-:W-:Y:S05]  /*18f30*/  @!P0 NANOSLEEP.SYNCS 0x989680 ;  /* 0x009896800000895d */ /* 0x004fea0003900000 */
[----:B------:R-:W2:Y:S02]  /*18f40*/  @!P0 SYNCS.PHASECHK.TRANS64 P0, [R5+URZ], R4 ;  /* 0x00000004050085a7 */ /* 0x000ea4000800007f */
[----:B--2---:R-:W-:Y:S05]  /*18f50*/  @!P0 BRA `(.L_x_1239) ;  /* 0xfffffffc00f08947 */ /* 0x004fea000383ffff */
[----:B------:R-:W-:Y:S05]  /*18f60*/  BRA `(.L_x_1312) ;  /* 0xffffffd800cc7947 */ /* 0x000fea000383ffff */
.L_x_1313:
        /* <DEDUP_REMOVED lines=9> */
.L_x_6042:


//--------------------- .text._ZN7cutlass13device_kernelIN5flash11enable_sm90INS1_16FlashAttnFwdSm90INS1_25CollectiveMainloopFwdSm90ILi2EN4cute5tupleIJNS5_1CILi1EEES8_S8_EEENS6_IJNS7_ILi64EEESA_SA_EEELi512ENS_6half_tEfNS_4arch4Sm90ELb0ELb0ELb1ELb1ELb0ELb1ELb1ELb0ELb0ELb1ELb1ELb0EEENS1_21CollectiveEpilogueFwdINS6_IJSA_NS7_ILi512EEESA_EEES9_SC_SE_Li256ELb1ELb1ELb1ELb0EEENS1_36VarlenDynamicPersistentTileSchedulerILi64ELi64ELi256ELi128ELb1ELb1ELb1ELb0ELb1ELb1EEEEEEEEEvNT_6ParamsE --------------------------
	.section	.text._ZN7cutlass13device_kernelIN5flash11enable_sm90INS1_16FlashAttnFwdSm90INS1_25CollectiveMainloopFwdSm90ILi2EN4cute5tupleIJNS5_1CILi1EEES8_S8_EEENS6_IJNS7_ILi64EEESA_SA_EEELi512ENS_6half_tEfNS_4arch4Sm90ELb0ELb0ELb1ELb1ELb0ELb1ELb1ELb0ELb0ELb1ELb1ELb0EEENS1_21CollectiveEpilogueFwdINS6_IJSA_NS7_ILi512EEESA_EEES9_SC_SE_Li256ELb1ELb1ELb1ELb0EEENS1_36VarlenDynamicPersistentTileSchedulerILi64ELi64ELi256ELi128ELb1ELb1ELb1ELb0ELb1ELb1EEEEEEEEEvNT_6ParamsE,"ax",@progbits
	.align	128
.text._ZN7cutlass13device_kernelIN5flash11enable_sm90INS1_16FlashAttnFwdSm90INS1_25CollectiveMainloopFwdSm90ILi2EN4cute5tupleIJNS5_1CILi1EEES8_S8_EEENS6_IJNS7_ILi64EEESA_SA_EEELi512ENS_6half_tEfNS_4arch4Sm90ELb0ELb0ELb1ELb1ELb0ELb1ELb1ELb0ELb0ELb1ELb1ELb0EEENS1_21CollectiveEpilogueFwdINS6_IJSA_NS7_ILi512EEESA_EEES9_SC_SE_Li256ELb1ELb1ELb1ELb0EEENS1_36VarlenDynamicPersistentTileSchedulerILi64ELi64ELi256ELi128ELb1ELb1ELb1ELb0ELb1ELb1EEEEEEEEEvNT_6ParamsE:
        .type           _ZN7cutlass13device_kernelIN5flash11enable_sm90INS1_16FlashAttnFwdSm90INS1_25CollectiveMainloopFwdSm90ILi2EN4cute5tupleIJNS5_1CILi1EEES8_S8_EEENS6_IJNS7_ILi64EEESA_SA_EEELi512ENS_6half_tEfNS_4arch4Sm90ELb0ELb0ELb1ELb1ELb0ELb1ELb1ELb0ELb0ELb1ELb1ELb0EEENS1_21CollectiveEpilogueFwdINS6_IJSA_NS7_ILi512EEESA_EEES9_SC_SE_Li256ELb1ELb1ELb1ELb0EEENS1_36VarlenDynamicPersistentTileSchedulerILi64ELi64ELi256ELi128ELb1ELb1ELb1ELb0ELb1ELb1EEEEEEEEEvNT_6ParamsE,@function
        .size           _ZN7cutlass13device_kernelIN5flash11enable_sm90INS1_16FlashAttnFwdSm90INS1_25CollectiveMainloopFwdSm90ILi2EN4cute5tupleIJNS5_1CILi1EEES8_S8_EEENS6_IJNS7_ILi64EEESA_SA_EEELi512ENS_6half_tEfNS_4arch4Sm90ELb0ELb0ELb1ELb1ELb0ELb1ELb1ELb0ELb0ELb1ELb1ELb0EEENS1_21CollectiveEpilogueFwdINS6_IJSA_NS7_ILi512EEESA_EEES9_SC_SE_Li256ELb1ELb1ELb1ELb0EEENS1_36VarlenDynamicPersistentTileSchedulerILi64ELi64ELi256ELi128ELb1ELb1ELb1ELb0ELb1ELb1EEEEEEEEEvNT_6ParamsE,(.L_x_6043 - _ZN7cutlass13device_kernelIN5flash11enable_sm90INS1_16FlashAttnFwdSm90INS1_25CollectiveMainloopFwdSm90ILi2EN4cute5tupleIJNS5_1CILi1EEES8_S8_EEENS6_IJNS7_ILi64EEESA_SA_EEELi512ENS_6half_tEfNS_4arch4Sm90ELb0ELb0ELb1ELb1ELb0ELb1ELb1ELb0ELb0ELb1ELb1ELb0EEENS1_21CollectiveEpilogueFwdINS6_IJSA_NS7_ILi512EEESA_EEES9_SC_SE_Li256ELb1ELb1ELb1ELb0EEENS1_36VarlenDynamicPersistentTileSchedulerILi64ELi64ELi256ELi128ELb1ELb1ELb1ELb0ELb1ELb1EEEEEEEEEvNT_6ParamsE)
        .other          _ZN7cutlass13device_kernelIN5flash11enable_sm90INS1_16FlashAttnFwdSm90INS1_25CollectiveMainloopFwdSm90ILi2EN4cute5tupleIJNS5_1CILi1EEES8_S8_EEENS6_IJNS7_ILi64EEESA_SA_EEELi512ENS_6half_tEfNS_4arch4Sm90ELb0ELb0ELb1ELb1ELb0ELb1ELb1ELb0ELb0ELb1ELb1ELb0EEENS1_21CollectiveEpilogueFwdINS6_IJSA_NS7_ILi512EEESA_EEES9_SC_SE_Li256ELb1ELb1ELb1ELb0EEENS1_36VarlenDynamicPersistentTileSchedulerILi64ELi64ELi256ELi128ELb1ELb1ELb1ELb0ELb1ELb1EEEEEEEEEvNT_6ParamsE,@"STO_CUDA_ENTRY STV_DEFAULT"
_ZN7cutlass13device_kernelIN5flash11enable_sm90INS1_16FlashAttnFwdSm90INS1_25CollectiveMainloopFwdSm90ILi2EN4cute5tupleIJNS5_1CILi1EEES8_S8_EEENS6_IJNS7_ILi64EEESA_SA_EEELi512ENS_6half_tEfNS_4arch4Sm90ELb0ELb0ELb1ELb1ELb0ELb1ELb1ELb0ELb0ELb1ELb1ELb0EEENS1_21CollectiveEpilogueFwdINS6_IJSA_NS7_ILi512EEESA_EEES9_SC_SE_Li256ELb1ELb1ELb1ELb0EEENS1_36VarlenDynamicPersistentTileSchedulerILi64ELi64ELi256ELi128ELb1ELb1ELb1ELb0ELb1ELb1EEEEEEEEEvNT_6ParamsE:
        /* <DEDUP_REMOVED lines=24> */
.L_x_1315:
[----:B------:R-:W-:Y:S05]  /*0180*/  BSYNC B0 ;  /* 0x0000000000007941 */ /* 0x000fea0003800000 */
.L_x_1314:
        /* <DEDUP_REMOVED lines=39> */
.L_x_1316:
        /* <DEDUP_REMOVED lines=22> */
.L_x_1317:
        /* <DEDUP_REMOVED lines=18> */
.L_x_1318:
        /* <DEDUP_REMOVED lines=22> */
.L_x_1319:
        /* <DEDUP_REMOVED lines=22> */
.L_x_1320:
[----:B------:R-:W-:Y:S01]  /*0940*/  PLOP3.LUT P0, PT, PT, PT, UP0, 0x80, 0x0 ;  /* 0x000000000000781c */ /* 0x000fe20003f0f008 */
[----:B------:R-:W-:Y:S01]  /*0950*/  UMOV UR36, 0x1 ;  /* 0x0000000100247882 */ /* 0x000fe20000000000 */
[----:B------:R-:W-:Y:S01]  /*0960*/  NOP ;  /* 0x0000000000007918 */ /* 0x000fe20000000000 */
[----:B------:R-:W-:Y:S01]  /*0970*/  USEL UR36, UR36, 0x2, !UP0 ;  /* 0x0000000224247887 */ /* 0x000fe2000c000000 */
[----:B------:R-:W-:Y:S01]  /*0980*/  BSSY B9, `(.L_x_1321) ;  /* 0x0001ea5000097945 */ /* 0x000fe20003800000 */
[----:B------:R-:W-:Y:S01]  /*0990*/  ULDC.64 UR42, c[0x0][0x208] ;  /* 0x00008200002a7ab9 */ /* 0x000fe20000000a00 */
[----:B0123--:R-:W-:Y:S07]  /*09a0*/  BAR.SYNC.DEFER_BLOCKING 0x0 ;  /* 0x0000000000007b1d */ /* 0x00ffee0000010000 */
[----:B------:R-:W-:Y:S05]  /*09b0*/  @!P0 BRA `(.L_x_1322) ;  /* 0x0000014800288947 */ /* 0x000fea0003800000 */
.L_x_1323:
[----:B------:R-:W-:-:S08]  /*09c0*/  NOP ;  /* 0x0000000000007918 */ /* 0x000fd00000000000 */
[----:B------:R-:W0:Y:S02]  /*09d0*/  USETMAXREG.TRY_ALLOC.CTAPOOL UP0, 0xf0 ;  /* 0x000000f0000079c8 */ /* 0x000e240008000600 */
[----:B0-----:R-:W-:-:S13]  /*09e0*/  PLOP3.LUT P0, PT, PT, PT, UP0, 0x80, 0x0 ;  /* 0x000000000000781c */ /* 0x001fda0003f0f008 */
[----:B------:R-:W-:Y:S05]  /*09f0*/  @!P0 BRA `(.L_x_1323) ;  /* 0xfffffffc00f08947 */ /* 0x000fea000383ffff */
[----:B------:R-:W-:Y:S01]  /*0a00*/  SHF.R.U32.HI R0, RZ, 0x7, R6 ;  /* 0x00000007ff007819 */ /* 0x000fe20000011606 */
[----:B------:R-:W0:Y:S01]  /*0a10*/  S2UR UR5, SR_CgaCtaId ;  /* 0x00000000000579c3 */ /* 0x000e220000008800 */
[----:B------:R-:W-:Y:S02]  /*0a20*/  UMOV UR4, 0x400 ;  /* 0x0000040000047882 */ /* 0x000fe40000000000 */
[----:B------:R-:W-:-:S13]  /*0a30*/  ISETP.NE.AND P0, PT, R0, 0x1, PT ;  /* 0x000000010000780c */ /* 0x000fda0003f05270 */
[----:B------:R-:W-:Y:S06]  /*0a40*/  @!P0 BAR.ARV 0x8, 0x100 ;  /* 0x0204000000008b1d */ /* 0x000fec0000002000 */
[----:B------:R-:W-:Y:S01]  /*0a50*/  ISETP.GE.U32.AND P0, PT, R6, 0x100, PT ;  /* 0x000001000600780c */ /* 0x000fe20003f06070 */
[----:B0-----:R-:W-:-:S06]  /*0a60*/  ULEA UR4, UR5, UR4, 0x18 ;  /* 0x0000000405047291 */ /* 0x001fcc000f8ec03f */
[----:B------:R-:W-:Y:S01]  /*0a70*/  IMAD.U32 R2, RZ, RZ, UR4 ;  /* 0x00000004ff027e24 */ /* 0x000fe2000f8e00ff */
[----:B------:R-:W-:-:S05]  /*0a80*/  ULDC UR4, c[0x0][0xd3c] ;  /* 0x00034f0000047ab9 */ /* 0x000fca0000000800 */
[----:B------:R-:W-:Y:S08]  /*0a90*/  @P0 BAR.ARV 0xf, 0x100 ;  /* 0x03c4000000000b1d */ /* 0x000ff00000002000 */
        /* <DEDUP_REMOVED lines=28> */
[----:B------:R-:W-:Y:S01]  /*0c60*/  LOP3.LUT R9, R13, 0xfffffffc, RZ, 0xc0, !PT ;  /* 0xfffffffc0d097812 */ /* 0x000fe200078ec0ff */
[----:B------:R-:W-:Y:S01]  /*0c70*/  IMAD.IADD R3, R6, 0x1, -R3 ;  /* 0x0000000106037824 */ /* 0x000fe200078e0a03 */
[----:B------:R-:W-:Y:S01]  /*0c80*/  LEA.HI R12, R12, R193, RZ, 0x2 ;  /* 0x000000c10c0c7211 */ /* 0x000fe200078f10ff */
[----:B------:R-:W-:Y:S01]  /*0c90*/  IMAD.IADD R10, R7, 0x1, -R4 ;  /* 0x00000001070a7824 */ /* 0x000fe200078e0a04 */
[----:B------:R-:W-:Y:S01]  /*0ca0*/  SHF.R.S32.HI R5, RZ, 0x1f, R8 ;  /* 0x0000001fff057819 */ /* 0x000fe20000011408 */
[----:B------:R-:W-:Y:S01]  /*0cb0*/  IMAD.IADD R184, R6, 0x1, -R9 ;  /* 0x0000000106b87824 */ /* 0x000fe200078e0a09 */
[----:B------:R-:W-:Y:S01]  /*0cc0*/  SHF.R.S32.HI R20, RZ, 0x7, R0 ;  /* 0x00000007ff147819 */ /* 0x000fe20000011400 */
[----:B------:R-:W-:Y:S01]  /*0cd0*/  IMAD.SHL.U32 R10, R10, 0x8, RZ ;  /* 0x000000080a0a7824 */ /* 0x000fe200078e00ff */
[----:B------:R-:W-:Y:S01]  /*0ce0*/  SHF.R.S32.HI R4, RZ, 0x1f, R3 ;  /* 0x0000001fff047819 */ /* 0x000fe20000011403 */
[----:B------:R-:W-:Y:S01]  /*0cf0*/  IMAD.SHL.U32 R16, R184, 0x8, RZ ;  /* 0x00000008b8107824 */ /* 0x000fe200078e00ff */
[----:B------:R-:W-:Y:S01]  /*0d00*/  LOP3.LUT R12, R12, 0x3ffffc, RZ, 0xc0, !PT ;  /* 0x003ffffc0c0c7812 */ /* 0x000fe200078ec0ff */
[----:B------:R-:W-:Y:S01]  /*0d10*/  IMAD R15, R20, 0x100, R8 ;  /* 0x00000100140f7824 */ /* 0x000fe200078e0208 */
[----:B------:R-:W-:Y:S01]  /*0d20*/  LEA.HI R9, R5, R8, RZ, 0x3 ;  /* 0x0000000805097211 */ /* 0x000fe200078f18ff */
[----:B------:R-:W-:Y:S01]  /*0d30*/  STL [R1+0x3c], R20 ;  /* 0x00003c1401007387 */ /* 0x000fe20000100800 */
[-C--:B------:R-:W-:Y:S01]  /*0d40*/  LEA.HI R5, R4, R3.reuse, RZ, 0x2 ;  /* 0x0000000304057211 */ /* 0x080fe200078f10ff */
[----:B------:R-:W-:Y:S01]  /*0d50*/  IMAD.IADD R12, R193, 0x1, -R12 ;  /* 0x00000001c10c7824 */ /* 0x000fe200078e0a0c */
[----:B------:R-:W-:Y:S01]  /*0d60*/  SHF.R.S32.HI R19, RZ, 0x2, R13 ;  /* 0x00000002ff137819 */ /* 0x000fe2000001140d */
[----:B------:R-:W-:Y:S01]  /*0d70*/  IMAD.SHL.U32 R187, R187, 0x8, RZ ;  /* 0x00000008bbbb7824 */ /* 0x000fe200078e00ff */
[----:B------:R-:W-:Y:S01]  /*0d80*/  LOP3.LUT R11, R9, 0xfffffff8, RZ, 0xc0, !PT ;  /* 0xfffffff8090b7812 */ /* 0x000fe200078ec0ff */
[----:B------:R-:W-:Y:S01]  /*0d90*/  IMAD R15, R12, 0x10, R15 ;  /* 0x000000100c0f7824 */ /* 0x000fe200078e020f */
[--C-:B------:R-:W-:Y:S01]  /*0da0*/  SHF.R.S32.HI R6, RZ, 0x2, R5.reuse ;  /* 0x00000002ff067819 */ /* 0x100fe20000011405 */
[----:B------:R-:W-:Y:S01]  /*0db0*/  VIADD R12, R19, 0x20 ;  /* 0x00000020130c7836 */ /* 0x000fe20000000000 */
[----:B------:R-:W-:Y:S01]  /*0dc0*/  SHF.R.S32.HI R7, RZ, 0x1f, R5 ;  /* 0x0000001fff077819 */ /* 0x000fe20000011405 */
[----:B------:R-:W-:Y:S01]  /*0dd0*/  IMAD.IADD R11, R8, 0x1, -R11 ;  /* 0x00000001080b7824 */ /* 0x000fe200078e0a0b */
[----:B------:R-:W-:Y:S01]  /*0de0*/  LOP3.LUT R8, R5, 0x7ffffffc, RZ, 0xc0, !PT ;  /* 0x7ffffffc05087812 */ /* 0x000fe200078ec0ff */
[----:B------:R-:W-:Y:S01]  /*0df0*/  IMAD.SHL.U32 R9, R9, 0x40, RZ ;  /* 0x0000004009097824 */ /* 0x000fe200078e00ff */
        /* <DEDUP_REMOVED lines=18> */
[----:B------:R-:W-:Y:S01]  /*0f20*/  LOP3.LUT R10, R3, 0x8, R10, 0xf8, !PT ;  /* 0x00000008030a7812 */ /* 0x000fe200078ef80a */
[----:B------:R0:W-:Y:S01]  /*0f30*/  STL [R1+0x80], R6 ;  /* 0x0000800601007387 */ /* 0x0001e20000100800 */
[----:B------:R-:W-:Y:S01]  /*0f40*/  SHF.R.U32.HI R3, RZ, 0x3, R3 ;  /* 0x00000003ff037819 */ /* 0x000fe20000011603 */
[C---:B------:R-:W-:Y:S01]  /*0f50*/  VIADD R214, R187.reuse, 0x140 ;  /* 0x00000140bbd67836 */ /* 0x040fe20000000000 */
[----:B------:R-:W-:Y:S01]  /*0f60*/  SHF.R.S32.HI R4, RZ, 0x1f, R13 ;  /* 0x0000001fff047819 */ /* 0x000fe2000001140d */
[C---:B------:R-:W-:Y:S01]  /*0f70*/  VIADD R218, R187.reuse, 0x40 ;  /* 0x00000040bbda7836 */ /* 0x040fe20000000000 */
[----:B------:R-:W-:Y:S01]  /*0f80*/  SHF.R.U32.HI R12, RZ, 0x3, R5 ;  /* 0x00000003ff0c7819 */ /* 0x000fe20000011605 */
[----:B------:R-:W-:Y:S01]  /*0f90*/  VIADD R216, R187, 0xc0 ;  /* 0x000000c0bbd87836 */ /* 0x000fe20000000000 */
[----:B------:R-:W-:-:S02]  /*0fa0*/  LOP3.LUT R0, R0, 0xfffffe, RZ, 0xc0, !PT ;  /* 0x00fffffe00007812 */ /* 0x000fc400078ec0ff */
[----:B------:R-:W-:Y:S02]  /*0fb0*/  LOP3.LUT R5, R5, 0x38, R16, 0xf8, !PT ;  /* 0x0000003805057812 */ /* 0x000fe400078ef810 */
[----:B0-----:R-:W-:Y:S01]  /*0fc0*/  LOP3.LUT R6, R9, 0x7ffffe00, RZ, 0xc0, !PT ;  /* 0x7ffffe0009067812 */ /* 0x001fe200078ec0ff */
[----:B------:R-:W-:Y:S01]  /*0fd0*/  IMAD.IADD R0, R20, 0x1, -R0 ;  /* 0x0000000114007824 */ /* 0x000fe200078e0a00 */
[----:B------:R-:W-:Y:S02]  /*0fe0*/  LOP3.LUT R14, R14, 0xfffffe00, RZ, 0xc0, !PT ;  /* 0xfffffe000e0e7812 */ /* 0x000fe400078ec0ff */
[----:B------:R-:W-:Y:S01]  /*0ff0*/  LOP3.LUT R3, R10, R3, RZ, 0x3c, !PT ;  /* 0x000000030a037212 */ /* 0x000fe200078e3cff */
[----:B------:R-:W-:Y:S01]  /*1000*/  IMAD R6, R193, 0x400, R6 ;  /* 0x00000400c1067824 */ /* 0x000fe200078e0206 */
[----:B------:R-:W-:Y:S02]  /*1010*/  LEA.HI R4, R4, R19, RZ, 0x3 ;  /* 0x0000001304047211 */ /* 0x000fe400078f18ff */
[----:B------:R-:W-:Y:S01]  /*1020*/  LOP3.LUT R9, R14, R5, R12, 0xf6, !PT ;  /* 0x000000050e097212 */ /* 0x000fe200078ef60c */
        /* <DEDUP_REMOVED lines=10> */
[----:B------:R-:W-:Y:S01]  /*10d0*/  IMAD.IADD R192, R0, 0x1, R6 ;  /* 0x0000000100c07824 */ /* 0x000fe200078e0206 */
[----:B------:R-:W-:Y:S01]  /*10e0*/  SHF.R.S32.HI R4, RZ, 0x1f, R215 ;  /* 0x0000001fff047819 */ /* 0x000fe200000114d7 */
[----:B------:R-:W-:Y:S01]  /*10f0*/  IMAD.IADD R5, R184, 0x1, -R5 ;  /* 0x00000001b8057824 */ /* 0x000fe200078e0a05 */
[----:B------:R-:W-:Y:S01]  /*1100*/  STL [R1+0x7c], R6 ;  /* 0x00007c0601007387 */ /* 0x000fe20000100800 */
[----:B------:R-:W-:Y:S01]  /*1110*/  IMAD R4, R9, 0x2, R2 ;  /* 0x0000000209047824 */ /* 0x000fe200078e0202 */
[----:B------:R-:W-:Y:S01]  /*1120*/  SHF.R.S32.HI R7, RZ, 0x1f, R218 ;  /* 0x0000001fff077819 */ /* 0x000fe200000114da */
[----:B------:R-:W-:Y:S01]  /*1130*/  IMAD R5, R5, 0x8, R190 ;  /* 0x0000000805057824 */ /* 0x000fe200078e02be */
[----:B------:R0:W-:Y:S01]  /*1140*/  STL [R1+0x40], R0 ;  /* 0x0000400001007387 */ /* 0x0001e20000100800 */
[C---:B------:R-:W-:Y:S01]  /*1150*/  VIADD R15, R192.reuse, 0x18 ;  /* 0x00000018c00f7836 */ /* 0x040fe20000000000 */
[----:B------:R-:W-:Y:S01]  /*1160*/  SHF.R.S32.HI R7, RZ, 0x1f, R216 ;  /* 0x0000001fff077819 */ /* 0x000fe200000114d8 */
[C---:B------:R-:W-:Y:S01]  /*1170*/  VIADD R12, R192.reuse, 0x30 ;  /* 0x00000030c00c7836 */ /* 0x040fe20000000000 */
[----:B------:R1:W-:Y:S01]  /*1180*/  STL [R1+0x74], R4 ;  /* 0x0000740401007387 */ /* 0x0003e20000100800 */
[----:B------:R-:W-:Y:S01]  /*1190*/  VIADD R235, R192, 0x88 ;  /* 0x00000088c0eb7836 */ /* 0x000fe20000000000 */
[----:B------:R-:W-:Y:S01]  /*11a0*/  SEL R206, R206, 0xffffffc0, !P2 ;  /* 0xffffffc0cece7807 */ /* 0x000fe20005000000 */
[C---:B------:R-:W-:Y:S01]  /*11b0*/  VIADD R9, R192.reuse, 0x48 ;  /* 0x00000048c0097836 */ /* 0x040fe20000000000 */
[----:B------:R2:W-:Y:S01]  /*11c0*/  STL [R1+0x78], R5 ;  /* 0x0000780501007387 */ /* 0x0005e20000100800 */
[C---:B------:R-:W-:Y:S01]  /*11d0*/  VIADD R236, R192.reuse, 0x80 ;  /* 0x00000080c0ec7836 */ /* 0x040fe20000000000 */
[----:B0-----:R-:W-:Y:S01]  /*11e0*/  SHF.R.S32.HI R0, RZ, 0x1f, R214 ;  /* 0x0000001fff007819 */ /* 0x001fe200000114d6 */
[C---:B------:R-:W-:Y:S01]  /*11f0*/  VIADD R232, R192.reuse, 0xa0 ;  /* 0x000000a0c0e87836 */ /* 0x040fe20000000000 */
[----:B------:R-:W-:Y:S01]  /*1200*/  SHF.R.S32.HI R0, RZ, 0x1f, R192 ;  /* 0x0000001fff007819 */ /* 0x000fe200000114c0 */
[----:B------:R-:W-:-:S02]  /*1210*/  VIADD R0, R192, 0x70 ;  /* 0x00000070c0007836 */ /* 0x000fc40000000000 */
[C---:B-1----:R-:W-:Y:S02]  /*1220*/  VIADD R4, R192.reuse, 0x68 ;  /* 0x00000068c0047836 */ /* 0x042fe40000000000 */
[C---:B------:R-:W-:Y:S01]  /*1230*/  VIADD R6, R192.reuse, 0x60 ;  /* 0x00000060c0067836 */ /* 0x040fe20000000000 */
[----:B--2---:R-:W-:Y:S01]  /*1240*/  SHF.R.S32.HI R5, RZ, 0x1f, R15 ;  /* 0x0000001fff057819 */ /* 0x004fe2000001140f */
        /* <DEDUP_REMOVED lines=59> */
.L_x_1446:
[----:B01--4-:R-:W0:Y:S01]  /*1600*/  LDC.64 R4, c[0x0][0xd88] ;  /* 0x00036200ff047b82 */ /* 0x013e220000000a00 */
[----:B------:R-:W-:Y:S01]  /*1610*/  ULDC.64 UR4, c[0x0][0xb20] ;  /* 0x0002c80000047ab9 */ /* 0x000fe20000000a00 */
[----:B------:R-:W-:Y:S01]  /*1620*/  ULDC.64 UR8, c[0x0][0xb10] ;  /* 0x0002c40000087ab9 */ /* 0x000fe20000000a00 */
[----:B------:R-:W-:Y:S01]  /*1630*/  ULDC.64 UR6, c[0x0][0xb00] ;  /* 0x0002c00000067ab9 */ /* 0x000fe20000000a00 */
[----:B0-----:R-:W-:-:S05]  /*1640*/  IMAD.WIDE R4, R155, 0x4, R4 ;  /* 0x000000049b047825 */ /* 0x001fca00078e0204 */
[----:B--2---:R-:W2:Y:S01]  /*1650*/  LDG.E R209, desc[UR42][R4.64] ;  /* 0x0000002a04d17981 */ /* 0x004ea2000c1e1900 */
        /* <DEDUP_REMOVED lines=50> */
.L_x_1325:
[----:B------:R-:W-:Y:S02]  /*1980*/  IMAD.U32 R42, RZ, RZ, UR5 ;  /* 0x00000005ff2a7e24 */ /* 0x000fe4000f8e00ff */
[----:B------:R-:W-:Y:S01]  /*1990*/  IMAD.U32 R24, RZ, RZ, UR4 ;  /* 0x00000004ff187e24 */ /* 0x000fe2000f8e00ff */
[----:B------:R-:W-:Y:S06]  /*19a0*/  @!P2 BRA `(.L_x_1326) ;  /* 0x000000000010a947 */ /* 0x000fec0003800000 */
[----:B------:R-:W-:-:S04]  /*19b0*/  IADD3 R4, P0, R212, UR8, RZ ;  /* 0x00000008d4047c10 */ /* 0x000fc8000ff1e0ff */
[----:B------:R-:W-:-:S05]  /*19c0*/  IADD3.X R5, R213, UR9, RZ, P0, !PT ;  /* 0x00000009d5057c10 */ /* 0x000fca00087fe4ff */
[----:B------:R0:W5:Y:S01]  /*19d0*/  LDG.E R24, desc[UR42][R4.64] ;  /* 0x0000002a04187981 */ /* 0x000162000c1e1900 */
[----:B------:R-:W-:Y:S05]  /*19e0*/  BRA `(.L_x_1327) ;  /* 0x0000000000107947 */ /* 0x000fea0003800000 */
.L_x_1326:
[----:B------:R-:W-:Y:S05]  /*19f0*/  @!P0 BRA `(.L_x_1327) ;  /* 0x00000000000c8947 */ /* 0x000fea0003800000 */
[----:B------:R-:W2:Y:S04]  /*1a00*/  LDG.E R3, desc[UR42][R4.64] ;  /* 0x0000002a04037981 */ /* 0x000ea8000c1e1900 */
[----:B------:R-:W2:Y:S02]  /*1a10*/  LDG.E R24, desc[UR42][R4.64+0x4] ;  /* 0x0000042a04187981 */ /* 0x000ea4000c1e1900 */
[----:B--2---:R-:W-:-:S07]  /*1a20*/  IMAD.IADD R24, R24, 0x1, -R3 ;  /* 0x0000000118187824 */ /* 0x004fce00078e0a03 */
.L_x_1327:
        /* <DEDUP_REMOVED lines=59> */
.L_x_1329:
[----:B------:R-:W-:Y:S05]  /*1de0*/  BSYNC B0 ;  /* 0x0000000000007941 */ /* 0x000fea0003800000 */
.L_x_1328:
        /* <DEDUP_REMOVED lines=36> */
.L_x_1332:
[----:B------:R-:W-:Y:S05]  /*2030*/  BSYNC B6 ;  /* 0x0000000000067941 */ /* 0x000fea0003800000 */
.L_x_1331:
        /* <DEDUP_REMOVED lines=20> */
.L_x_1334:
[----:B------:R-:W-:Y:S05]  /*2180*/  BSYNC B6 ;  /* 0x0000000000067941 */ /* 0x000fea0003800000 */
.L_x_1333:
[----:B------:R-:W-:Y:S01]  /*2190*/  ULDC.64 UR4, c[0x0][0xaf0] ;  /* 0x0002bc0000047ab9 */ /* 0x000fe20000000a00 */
[----:B------:R-:W-:Y:S01]  /*21a0*/  IMAD.MOV.U32 R0, RZ, RZ, R209 ;  /* 0x000000ffff007224 */ /* 0x000fe200078e00d1 */
[----:B------:R-:W-:Y:S01]  /*21b0*/  ISETP.NE.U32.AND P0, PT, RZ, UR4, PT ;  /* 0x00000004ff007c0c */ /* 0x000fe2000bf05070 */
[----:B-1----:R-:W0:Y:S01]  /*21c0*/  LDC.64 R6, c[0x0][0x300] ;  /* 0x0000c000ff067b82 */ /* 0x002e220000000a00 */
[----:B------:R-:W-:Y:S01]  /*21d0*/  IMAD.IADD R38, R25, 0x1, R24 ;  /* 0x0000000119267824 */ /* 0x000fe200078e0218 */
[----:B------:R-:W-:Y:S01]  /*21e0*/  SHF.R.S32.HI R17, RZ, 0x1f, R16 ;  /* 0x0000001fff117819 */ /* 0x000fe20000011410 */
[----:B------:R-:W-:Y:S01]  /*21f0*/  ULDC.64 UR6, c[0x0][0xb00] ;  /* 0x0002c00000067ab9 */ /* 0x000fe20000000a00 */
[----:B------:R-:W-:-:S04]  /*2200*/  ISETP.NE.AND.EX P0, PT, RZ, UR5, PT, P0 ;  /* 0x00000005ff007c0c */ /* 0x000fc8000bf05300 */
[----:B------:R-:W1:Y:S08]  /*2210*/  LDC R25, c[0x0][0x3f4] ;  /* 0x0000fd00ff197b82 */ /* 0x000e700000000800 */
[----:B------:R-:W2:Y:S01]  /*2220*/  LDC.64 R52, c[0x0][0x408] ;  /* 0x00010200ff347b82 */ /* 0x000ea20000000a00 */
[----:B------:R-:W-:-:S04]  /*2230*/  @P0 IADD3 R4, P1, R212, UR4, RZ ;  /* 0x00000004d4040c10 */ /* 0x000fc8000ff3e0ff */
        /* <DEDUP_REMOVED lines=10> */
[----:B------:R-:W-:Y:S01]  /*22e0*/  IMAD.WIDE.U32 R28, R208, UR4, R16 ;  /* 0x00000004d01c7c25 */ /* 0x000fe2000f8e0010 */
[----:B------:R-:W-:Y:S01]  /*22f0*/  ULDC.64 UR6, c[0x0][0x338] ;  /* 0x0000ce0000067ab9 */ /* 0x000fe20000000a00 */
[----:B---3--:R-:W3:Y:S01]  /*2300*/  LDC.64 R4, c[0x0][0x3f8] ;  /* 0x0000fe00ff047b82 */ /* 0x008ee20000000a00 */
[----:B-1----:R-:W-:Y:S01]  /*2310*/  ISETP.GE.AND P2, PT, R16, R25, PT ;  /* 0x000000191000720c */ /* 0x002fe20003f46270 */
[----:B------:R-:W-:Y:S01]  /*2320*/  IMAD R3, R38, R7, R3 ;  /* 0x0000000726037224 */ /* 0x000fe200078e0203 */
[----:B------:R-:W-:Y:S01]  /*2330*/  SHF.L.U64.HI R46, R6, 0x6, R7 ;  /* 0x00000006062e7819 */ /* 0x000fe20000010207 */
[----:B------:R-:W-:Y:S01]  /*2340*/  IMAD R29, R208, UR5, R29 ;  /* 0x00000005d01d7c24 */ /* 0x000fe2000f8e021d */
[----:B------:R-:W-:Y:S01]  /*2350*/  ULDC.64 UR4, c[0x0][0x308] ;  /* 0x0000c20000047ab9 */ /* 0x000fe20000000a00 */
[----:B------:R-:W-:Y:S01]  /*2360*/  IMAD.IADD R21, R21, 0x1, R3 ;  /* 0x0000000115157824 */ /* 0x000fe200078e0203 */
[----:B------:R-:W-:Y:S01]  /*2370*/  SEL R9, R25, RZ, P2 ;  /* 0x000000ff19097207 */ /* 0x000fe20001000000 */
[----:B------:R-:W-:Y:S01]  /*2380*/  IMAD.WIDE.U32 R44, R19, R6, R16 ;  /* 0x00000006132c7225 */ /* 0x000fe200078e0010 */
[----:B------:R-:W-:-:S02]  /*2390*/  P2R R72, PR, RZ, 0x4 ;  /* 0x00000004ff487803 */ /* 0x000fc40000000000 */
[----:B--2---:R-:W-:Y:S01]  /*23a0*/  SHF.L.U64.HI R51, R52, 0x6, R53 ;  /* 0x0000000634337819 */ /* 0x004fe20000010235 */
[----:B------:R-:W-:Y:S01]  /*23b0*/  IMAD.WIDE.U32 R20, R208, UR4, R20 ;  /* 0x00000004d0147c25 */ /* 0x000fe2000f8e0014 */
[----:B------:R-:W-:-:S03]  /*23c0*/  IADD3 R38, P2, R19, R38, RZ ;  /* 0x0000002613267210 */ /* 0x000fc60007f5e0ff */
[----:B------:R-:W-:Y:S01]  /*23d0*/  IMAD R21, R208, UR5, R21 ;  /* 0x00000005d0157c24 */ /* 0x000fe2000f8e0215 */
[----:B------:R-:W-:Y:S01]  /*23e0*/  ULDC.64 UR4, c[0x0][0x310] ;  /* 0x0000c40000047ab9 */ /* 0x000fe20000000a00 */
[----:B------:R-:W-:Y:S02]  /*23f0*/  IMAD.IADD R9, R16, 0x1, R9 ;  /* 0x0000000110097824 */ /* 0x000fe400078e0209 */
[----:B------:R-:W-:Y:S02]  /*2400*/  IMAD.SHL.U32 R50, R188, 0x40, RZ ;  /* 0x00000040bc327824 */ /* 0x000fe400078e00ff */
[----:B------:R-:W-:Y:S01]  /*2410*/  IMAD.WIDE.U32 R34, R19, R52, R184 ;  /* 0x0000003413227225 */ /* 0x000fe200078e00b8 */
[----:B---3--:R-:W-:-:S03]  /*2420*/  SHF.L.U64.HI R48, R4, 0x6, R5 ;  /* 0x0000000604307819 */ /* 0x008fc60000010205 */
[CC--:B------:R-:W-:Y:S01]  /*2430*/  IMAD.WIDE.U32 R30, R19.reuse, R4.reuse, R184 ;  /* 0x00000004131e7225 */ /* 0x0c0fe200078e00b8 */
[----:B------:R-:W-:Y:S02]  /*2440*/  LOP3.LUT R50, R50, 0x1c0, RZ, 0xc0, !PT ;  /* 0x000001c032327812 */ /* 0x000fe400078ec0ff */
[----:B0-----:R-:W-:Y:S01]  /*2450*/  SHF.R.U32.HI R26, RZ, 0x7, R26 ;  /* 0x00000007ff1a7819 */ /* 0x001fe2000001161a */
[----:B------:R-:W-:Y:S01]  /*2460*/  IMAD.WIDE.U32 R32, R19, R4, R16 ;  /* 0x0000000413207225 */ /* 0x000fe200078e0010 */
[----:B------:R-:W-:-:S03]  /*2470*/  SHF.R.U32.HI R54, RZ, 0x3, R50 ;  /* 0x00000003ff367819 */ /* 0x000fc60000011632 */
[----:B------:R-:W-:-:S04]  /*2480*/  IMAD.WIDE.U32 R36, R19, R52, R16 ;  /* 0x0000003413247225 */ /* 0x000fc800078e0010 */
[----:B------:R-:W-:Y:S02]  /*2490*/  IMAD.SHL.U32 R49, R4, 0x40, RZ ;  /* 0x0000004004317824 */ /* 0x000fe400078e00ff */
[----:B------:R-:W-:Y:S02]  /*24a0*/  IMAD.SHL.U32 R47, R6, 0x40, RZ ;  /* 0x00000040062f7824 */ /* 0x000fe400078e00ff */
[----:B------:R-:W-:Y:S02]  /*24b0*/  VIADD R55, R26, 0x8 ;  /* 0x000000081a377836 */ /* 0x000fe40000000000 */
[----:B------:R-:W-:Y:S01]  /*24c0*/  IMAD.SHL.U32 R56, R25, 0x2, RZ ;  /* 0x0000000219387824 */ /* 0x000fe200078e00ff */
[----:B----4-:R-:W-:-:S04]  /*24d0*/  SHF.R.S32.HI R3, RZ, 0x1f, R0 ;  /* 0x0000001fff037819 */ /* 0x010fc80000011400 */
[----:B------:R-:W-:Y:S02]  /*24e0*/  SEL R8, R3, RZ, !P0 ;  /* 0x000000ff03087207 */ /* 0x000fe40004000000 */
[----:B------:R-:W-:Y:S02]  /*24f0*/  SEL R3, R0, RZ, !P0 ;  /* 0x000000ff00037207 */ /* 0x000fe40004000000 */
[----:B------:R-:W-:Y:S01]  /*2500*/  SHF.R.S32.HI R0, RZ, 0x1f, R19 ;  /* 0x0000001fff007819 */ /* 0x000fe20000011413 */
[C---:B------:R-:W-:Y:S02]  /*2510*/  IMAD R10, R8.reuse, UR4, RZ ;  /* 0x00000004080a7c24 */ /* 0x040fe4000f8e02ff */
[----:B------:R-:W-:Y:S02]  /*2520*/  IMAD R8, R8, UR6, RZ ;  /* 0x0000000608087c24 */ /* 0x000fe4000f8e02ff */
[C---:B------:R-:W-:Y:S02]  /*2530*/  IMAD R43, R3.reuse, UR5, R10 ;  /* 0x00000005032b7c24 */ /* 0x040fe4000f8e020a */
[----:B------:R-:W-:-:S02]  /*2540*/  IMAD R71, R3, UR7, R8 ;  /* 0x0000000703477c24 */ /* 0x000fc4000f8e0208 */
[----:B------:R-:W-:Y:S02]  /*2550*/  IMAD R8, R0, R4, RZ ;  /* 0x0000000400087224 */ /* 0x000fe400078e02ff */
[----:B------:R-:W-:Y:S01]  /*2560*/  IMAD.WIDE.U32 R20, R3, UR4, R20 ;  /* 0x0000000403147c25 */ /* 0x000fe2000f8e0014 */
[----:B------:R-:W-:-:S03]  /*2570*/  ULDC UR4, c[0x0][0x2f4] ;  /* 0x0000bd0000047ab9 */ /* 0x000fc60000000800 */
[C---:B------:R-:W-:Y:S02]  /*2580*/  IMAD R10, R0.reuse, R6, RZ ;  /* 0x00000006000a7224 */ /* 0x040fe400078e02ff */
[----:B------:R-:W-:Y:S02]  /*2590*/  IMAD R13, R19, R5, R8 ;  /* 0x00000005130d7224 */ /* 0x000fe400078e0208 */
[----:B------:R-:W-:Y:S02]  /*25a0*/  IMAD R8, R0, R52, RZ ;  /* 0x0000003400087224 */ /* 0x000fe400078e02ff */
[----:B------:R-:W-:Y:S01]  /*25b0*/  IMAD.WIDE.U32 R28, R3, UR6, R28 ;  /* 0x00000006031c7c25 */ /* 0x000fe2000f8e001c */
[----:B------:R-:W-:-:S03]  /*25c0*/  IADD3 R3, P0, R20, R44, RZ ;  /* 0x0000002c14037210 */ /* 0x000fc60007f1e0ff */
[----:B------:R-:W-:Y:S02]  /*25d0*/  IMAD R10, R19, R7, R10 ;  /* 0x00000007130a7224 */ /* 0x000fe400078e020a */
[----:B------:R-:W-:Y:S02]  /*25e0*/  IMAD.IADD R43, R21, 0x1, R43 ;  /* 0x00000001152b7824 */ /* 0x000fe400078e022b */
[----:B------:R-:W-:Y:S02]  /*25f0*/  IMAD.IADD R31, R31, 0x1, R13 ;  /* 0x000000011f1f7824 */ /* 0x000fe400078e020d */
[----:B------:R-:W-:Y:S01]  /*2600*/  IMAD R15, R19, R53, R8 ;  /* 0x00000035130f7224 */ /* 0x000fe200078e0208 */
[----:B------:R-:W-:Y:S01]  /*2610*/  SHF.R.S32.HI R8, RZ, 0x1f, R9 ;  /* 0x0000001fff087819 */ /* 0x000fe20000011409 */
[----:B------:R-:W-:Y:S01]  /*2620*/  IMAD.IADD R33, R13, 0x1, R33 ;  /* 0x000000010d217824 */ /* 0x000fe200078e0221 */
[----:B-----5:R-:W-:Y:S01]  /*2630*/  SHF.R.S32.HI R13, RZ, 0x1f, R154 ;  /* 0x0000001fff0d7819 */ /* 0x020fe2000001149a */
[----:B------:R-:W-:Y:S01]  /*2640*/  IMAD.WIDE.U32 R30, R154, R4, R30 ;  /* 0x000000049a1e7225 */ /* 0x000fe200078e001e */
[----:B------:R-:W-:-:S02]  /*2650*/  IADD3.X R44, R43, R45, R10, P0, !PT ;  /* 0x0000002d2b2c7210 */ /* 0x000fc400007fe40a */
[----:B------:R-:W-:Y:S01]  /*2660*/  LEA.HI R45, R8, R9, RZ, 0x3 ;  /* 0x00000009082d7211 */ /* 0x000fe200078f18ff */
[-C--:B------:R-:W-:Y:S01]  /*2670*/  IMAD R8, R13, R4.reuse, RZ ;  /* 0x000000040d087224 */ /* 0x080fe200078e02ff */
[----:B------:R-:W-:Y:S01]  /*2680*/  ISETP.GE.AND P0, PT, R16, UR4, PT ;  /* 0x0000000410007c0c */ /* 0x000fe2000bf06270 */
[----:B------:R-:W-:Y:S01]  /*2690*/  IMAD.WIDE.U32 R32, R154, R4, R32 ;  /* 0x000000049a207225 */ /* 0x000fe200078e0020 */
[----:B------:R-:W-:-:S03]  /*26a0*/  LOP3.LUT R60, R45, 0xfffffff8, RZ, 0xc0, !PT ;  /* 0xfffffff82d3c7812 */ /* 0x000fc600078ec0ff */
[----:B------:R-:W-:Y:S01]  /*26b0*/  IMAD R59, R154, R5, R8 ;  /* 0x000000059a3b7224 */ /* 0x000fe200078e0208 */
[C---:B------:R-:W-:Y:S01]  /*26c0*/  LOP3.LUT R5, R50.reuse, 0x18, R16, 0xf8, !PT ;  /* 0x0000001832057812 */ /* 0x040fe200078ef810 */
[----:B------:R-:W-:Y:S01]  /*26d0*/  IMAD R13, R13, R52, RZ ;  /* 0x000000340d0d7224 */ /* 0x000fe200078e02ff */
[----:B------:R-:W-:Y:S01]  /*26e0*/  SHF.R.S32.HI R63, RZ, 0x1f, R60 ;  /* 0x0000001fff3f7819 */ /* 0x000fe2000001143c */
[----:B------:R-:W-:Y:S01]  /*26f0*/  IMAD.IADD R35, R35, 0x1, R15 ;  /* 0x0000000123237824 */ /* 0x000fe200078e020f */
[-C--:B------:R-:W-:Y:S01]  /*2700*/  LOP3.LUT R4, R5, R54.reuse, RZ, 0x3c, !PT ;  /* 0x0000003605047212 */ /* 0x080fe200078e3cff */
[----:B------:R-:W-:Y:S01]  /*2710*/  IMAD.IADD R37, R15, 0x1, R37 ;  /* 0x000000010f257824 */ /* 0x000fe200078e0225 */
[----:B------:R-:W-:Y:S01]  /*2720*/  LOP3.LUT R5, R50, 0x38, R45, 0xf8, !PT ;  /* 0x0000003832057812 */ /* 0x000fe200078ef82d */
[----:B------:R-:W-:Y:S02]  /*2730*/  IMAD R13, R154, R53, R13 ;  /* 0x000000359a0d7224 */ /* 0x000fe400078e020d */
[----:B------:R-:W-:Y:S01]  /*2740*/  VIADD R53, R16, 0x20 ;  /* 0x0000002010357836 */ /* 0x000fe20000000000 */
[----:B------:R-:W-:Y:S01]  /*2750*/  LOP3.LUT R70, R5, R54, RZ, 0x3c, !PT ;  /* 0x0000003605467212 */ /* 0x000fe200078e3cff */
[----:B------:R-:W-:-:S03]  /*2760*/  IMAD.WIDE.U32 R34, R154, R52, R34 ;  /* 0x000000349a227225 */ /* 0x000fc600078e0022 */
[----:B------:R-:W-:Y:S01]  /*2770*/  ISETP.GE.AND P1, PT, R53, UR4, PT ;  /* 0x0000000435007c0c */ /* 0x000fe2000bf26270 */
[----:B------:R-:W-:-:S04]  /*2780*/  IMAD.WIDE.U32 R36, R154, R52, R36 ;  /* 0x000000349a247225 */ /* 0x000fc800078e0024 */
[----:B------:R-:W-:Y:S02]  /*2790*/  IMAD.IADD R58, R31, 0x1, R59 ;  /* 0x000000011f3a7824 */ /* 0x000fe400078e023b */
[----:B------:R-:W-:Y:S02]  /*27a0*/  IMAD.SHL.U32 R52, R52, 0x40, RZ ;  /* 0x0000004034347824 */ /* 0x000fe400078e00ff */
[----:B------:R-:W-:Y:S02]  /*27b0*/  IMAD.X R39, R11, 0x1, R0, P2 ;  /* 0x000000010b277824 */ /* 0x000fe400010e0600 */
[----:B------:R-:W-:Y:S02]  /*27c0*/  IMAD R57, R193, 0x200, R4 ;  /* 0x00000200c1397824 */ /* 0x000fe400078e0204 */
[----:B------:R-:W-:Y:S02]  /*27d0*/  IMAD.IADD R59, R59, 0x1, R33 ;  /* 0x000000013b3b7824 */ /* 0x000fe400078e0221 */
[----:B------:R-:W-:-:S02]  /*27e0*/  IMAD.IADD R61, R35, 0x1, R13 ;  /* 0x00000001233d7824 */ /* 0x000fc400078e020d */
[----:B------:R-:W-:Y:S02]  /*27f0*/  IMAD.IADD R62, R13, 0x1, R37 ;  /* 0x000000010d3e7824 */ /* 0x000fe400078e0225 */
[----:B------:R-:W-:Y:S02]  /*2800*/  IMAD R70, R193, 0x200, R70 ;  /* 0x00000200c1467824 */ /* 0x000fe400078e0246 */
[----:B------:R-:W-:-:S07]  /*2810*/  IMAD.IADD R71, R29, 0x1, R71 ;  /* 0x000000011d477824 */ /* 0x000fce00078e0247 */
.L_x_1364:
        /* <DEDUP_REMOVED lines=58> */
.L_x_1339:
[----:B------:R-:W-:Y:S05]  /*2bc0*/  BSYNC B1 ;  /* 0x0000000000017941 */ /* 0x000fea0003800000 */
.L_x_1338:
        /* <DEDUP_REMOVED lines=16> */
.L_x_1340:
[----:B------:R-:W-:Y:S01]  /*2cd0*/  IMAD R73, R22, 0x8, R2 ;  /* 0x0000000816497824 */ /* 0x000fe200078e0202 */
[----:B------:R-:W-:Y:S01]  /*2ce0*/  SHF.L.U32 R76, R186, 0x1f, RZ ;  /* 0x0000001fba4c7819 */ /* 0x000fe200000006ff */
[----:B------:R-:W-:Y:S03]  /*2cf0*/  BSSY B1, `(.L_x_1341) ;  /* 0x0000003000017945 */ /* 0x000fe60003800000 */
[----:B------:R-:W0:Y:S02]  /*2d00*/  SYNCS.PHASECHK.TRANS64.TRYWAIT P5, [R73+URZ+0x38890], R76 ;  /* 0x0388904c490075a7 */ /* 0x000e2400080a017f */
[----:B0-----:R-:W-:Y:S05]  /*2d10*/  @!P5 BRA `(.L_x_1342) ;  /* 0x000001c400b4d947 */ /* 0x001fea0003800000 */
.L_x_1637:
[----:B------:R-:W-:Y:S05]  /*2d20*/  BSYNC B1 ;  /* 0x0000000000017941 */ /* 0x000fea0003800000 */
.L_x_1341:
        /* <DEDUP_REMOVED lines=48> */
.L_x_1347:
[----:B------:R-:W-:Y:S05]  /*3030*/  BSYNC B2 ;  /* 0x0000000000027941 */ /* 0x000fea0003800000 */
.L_x_1346:
[----:B--2---:R1:W-:Y:S02]  /*3040*/  STG.E.128 desc[UR42][R12.64], R4 ;  /* 0x000000040c007986 */ /* 0x0043e4000c101d2a */
.L_x_1345:
[----:B------:R-:W-:Y:S05]  /*3050*/  BSYNC B1 ;  /* 0x0000000000017941 */ /* 0x000fea0003800000 */
.L_x_1344:
        /* <DEDUP_REMOVED lines=51> */
.L_x_1349:
[----:B------:R-:W-:Y:S05]  /*3390*/  BSYNC B1 ;  /* 0x0000000000017941 */ /* 0x000fea0003800000 */
.L_x_1348:
[----:B-1----:R2:W-:Y:S01]  /*33a0*/  STG.E.128 desc[UR42][R12.64+0x40], R4 ;  /* 0x000040040c007986 */ /* 0x0025e2000c101d2a */
[----:B------:R-:W-:Y:S05]  /*33b0*/  BRA `(.L_x_1343) ;  /* 0x0000000c001c7947 */ /* 0x000fea0003800000 */
.L_x_1337:
        /* <DEDUP_REMOVED lines=42> */
.L_x_1350:
[----:B------:R-:W-:Y:S01]  /*3660*/  IMAD R73, R22, 0x8, R2 ;  /* 0x0000000816497824 */ /* 0x000fe200078e0202 */
[----:B------:R-:W-:Y:S01]  /*3670*/  SHF.L.U32 R76, R186, 0x1f, RZ ;  /* 0x0000001fba4c7819 */ /* 0x000fe200000006ff */
[----:B------:R-:W-:Y:S03]  /*3680*/  BSSY B1, `(.L_x_1351) ;  /* 0x0000003000017945 */ /* 0x000fe60003800000 */
[----:B------:R-:W0:Y:S02]  /*3690*/  SYNCS.PHASECHK.TRANS64.TRYWAIT P5, [R73+URZ+0x38890], R76 ;  /* 0x0388904c490075a7 */ /* 0x000e2400080a017f */
[----:B0-----:R-:W-:Y:S05]  /*36a0*/  @!P5 BRA `(.L_x_1352) ;  /* 0x000001bc0064d947 */ /* 0x001fea0003800000 */
.L_x_1638:
[----:B------:R-:W-:Y:S05]  /*36b0*/  BSYNC B1 ;  /* 0x0000000000017941 */ /* 0x000fea0003800000 */
.L_x_1351:
        /* <DEDUP_REMOVED lines=115> */
.L_x_1354:
[----:B------:R-:W-:Y:S05]  /*3df0*/  BSYNC B1 ;  /* 0x0000000000017941 */ /* 0x000fea0003800000 */
.L_x_1353:
        /* <DEDUP_REMOVED lines=10> */
.L_x_1336:
[----:B------:R-:W-:-:S06]  /*3ea0*/  UISETP.NE.AND UP0, UPT, UR37, 0x3, UPT ;  /* 0x000000032500788c */ /* 0x000fcc000bf05270 */
[----:B------:R-:W-:-:S13]  /*3eb0*/  PLOP3.LUT P3, PT, PT, PT, UP0, 0x80, 0x0 ;  /* 0x000000000000781c */ /* 0x000fda0003f6f008 */
[----:B------:R-:W-:Y:S05]  /*3ec0*/  @!P3 BRA `(.L_x_1355) ;  /* 0x000000000004b947 */ /* 0x000fea0003800000 */
[----:B------:R-:W-:Y:S01]  /*3ed0*/  BPT.TRAP 0x1 ;  /* 0x000000040000795c */ /* 0x000fe20000300000 */
.L_x_1355:
[----:B------:R-:W-:Y:S01]  /*3ee0*/  IMAD R73, R22, 0x8, R2 ;  /* 0x0000000816497824 */ /* 0x000fe200078e0202 */
[----:B------:R-:W-:Y:S01]  /*3ef0*/  SHF.L.U32 R76, R186, 0x1f, RZ ;  /* 0x0000001fba4c7819 */ /* 0x000fe200000006ff */
[----:B------:R-:W-:Y:S01]  /*3f00*/  IMAD R74, R40, -0x40, R42 ;  /* 0xffffffc0284a7824 */ /* 0x000fe200078e022a */
[----:B------:R-:W-:Y:S02]  /*3f10*/  BSSY B1, `(.L_x_1356) ;  /* 0x0000004000017945 */ /* 0x000fe40003800000 */
[----:B------:R-:W0:Y:S02]  /*3f20*/  SYNCS.PHASECHK.TRANS64.TRYWAIT P4, [R73+URZ+0x38890], R76 ;  /* 0x0388904c490075a7 */ /* 0x000e24000808017f */
[----:B------:R-:W-:Y:S01]  /*3f30*/  VIMNMX R74, R74, 0x40, PT ;  /* 0x000000404a4a7848 */ /* 0x000fe20003fe0100 */
[----:B0-----:R-:W-:Y:S06]  /*3f40*/  @!P4 BRA `(.L_x_1357) ;  /* 0x000001b40050c947 */ /* 0x001fec0003800000 */
.L_x_1639:
[----:B------:R-:W-:Y:S05]  /*3f50*/  BSYNC B1 ;  /* 0x0000000000017941 */ /* 0x000fea0003800000 */
.L_x_1356:
        /* <DEDUP_REMOVED lines=13> */
.L_x_1343:
[----:B------:R-:W-:Y:S05]  /*4030*/  BSYNC B0 ;  /* 0x0000000000007941 */ /* 0x000fea0003800000 */
.L_x_1335:
        /* <DEDUP_REMOVED lines=17> */
.L_x_1359:
[----:B------:R-:W-:Y:S05]  /*4150*/  BSYNC B0 ;  /* 0x0000000000007941 */ /* 0x000fea0003800000 */
.L_x_1358:
[----:B------:R-:W2:Y:S01]  /*4160*/  SYNCS.PHASECHK.TRANS64.TRYWAIT P3, [R73+URZ+0x388b0], R76 ;  /* 0x0388b04c490075a7 */ /* 0x000ea2000806017f */
[----:B------:R-:W-:Y:S04]  /*4170*/  BSSY B0, `(.L_x_1360) ;  /* 0x0000002000007945 */ /* 0x000fe80003800000 */
[----:B--2---:R-:W-:Y:S05]  /*4180*/  @!P3 BRA `(.L_x_1361) ;  /* 0x000001b000d4b947 */ /* 0x004fea0003800000 */
.L_x_1640:
[----:B------:R-:W-:Y:S05]  /*4190*/  BSYNC B0 ;  /* 0x0000000000007941 */ /* 0x000fea0003800000 */
.L_x_1360:
        /* <DEDUP_REMOVED lines=83> */
.L_x_1363:
[----:B------:R-:W-:Y:S05]  /*46d0*/  BSYNC B0 ;  /* 0x0000000000007941 */ /* 0x000fea0003800000 */
.L_x_1362:
        /* <DEDUP_REMOVED lines=17> */
.L_x_1330:
[----:B------:R-:W-:Y:S04]  /*47f0*/  BSSY B0, `(.L_x_1365) ;  /* 0x0000004000007945 */ /* 0x000fe80003800000 */
[----:B------:R-:W-:Y:S05]  /*4800*/  @P3 BRA `(.L_x_1366) ;  /* 0x0000000000083947 */ /* 0x000fea0003800000 */
[----:B------:R-:W0:Y:S02]  /*4810*/  FENCE.VIEW.ASYNC.G ;  /* 0x00000000000073c6 */ /* 0x000e240000000100 */
[----:B0-----:R-:W-:Y:S06]  /*4820*/  BAR.ARV 0xc, 0x180 ;  /* 0x0306000000007b1d */ /* 0x001fec0000002000 */
.L_x_1366:
[----:B------:R-:W-:Y:S05]  /*4830*/  BSYNC B0 ;  /* 0x0000000000007941 */ /* 0x000fea0003800000 */
.L_x_1365:
        /* <DEDUP_REMOVED lines=37> */
.L_x_1370:
[----:B------:R-:W-:Y:S05]  /*4a90*/  BSYNC B0 ;  /* 0x0000000000007941 */ /* 0x000fea0003800000 */
.L_x_1369:
[-C--:B------:R-:W-:Y:S01]  /*4aa0*/  IMAD R0, R220, R5.reuse, RZ ;  /* 0x00000005dc007224 */ /* 0x080fe200078e02ff */
[----:B------:R-:W-:Y:S01]  /*4ab0*/  PLOP3.LUT P0, PT, PT, PT, PT, 0x80, 0x0 ;  /* 0x000000000000781c */ /* 0x000fe20003f0f070 */
[----:B------:R-:W-:Y:S01]  /*4ac0*/  IMAD.MOV.U32 R3, RZ, RZ, RZ ;  /* 0x000000ffff037224 */ /* 0x000fe200078e00ff */
[----:B------:R-:W-:Y:S01]  /*4ad0*/  CS2R R150, SRZ ;  /* 0x0000000000967805 */ /* 0x000fe2000001ff00 */
[----:B---3--:R-:W-:Y:S01]  /*4ae0*/  IMAD.MOV.U32 R14, RZ, RZ, RZ ;  /* 0x000000ffff0e7224 */ /* 0x008fe200078e00ff */
        /* <DEDUP_REMOVED lines=66> */
[----:B-1----:R-:W2:Y:S01]  /*4f10*/  LDL R6, [R1+0x3c] ;  /* 0x00003c0001067983 */ /* 0x002ea20000100800 */
[----:B------:R-:W-:Y:S01]  /*4f20*/  IMAD.MOV.U32 R7, RZ, RZ, 0x40000040 ;  /* 0x40000040ff077424 */ /* 0x000fe200078e00ff */
[----:B------:R-:W-:Y:S01]  /*4f30*/  BSSY B0, `(.L_x_1372) ;  /* 0x0000100000007945 */ /* 0x000fe20003800000 */
[----:B------:R-:W-:Y:S01]  /*4f40*/  IMAD.MOV.U32 R9, RZ, RZ, 0x40000040 ;  /* 0x40000040ff097424 */ /* 0x000fe200078e00ff */
[----:B------:R-:W-:Y:S01]  /*4f50*/  BAR.SYNC.DEFER_BLOCKING 0xe, 0x100 ;  /* 0x0384000000007b1d */ /* 0x000fe20000010000 */
[----:B------:R-:W-:Y:S01]  /*4f60*/  IMAD.MOV.U32 R11, RZ, RZ, 0x40000040 ;  /* 0x40000040ff0b7424 */ /* 0x000fe200078e00ff */
[----:B------:R-:W-:Y:S01]  /*4f70*/  R2UR UR5, R7 ;  /* 0x00000000070572ca */ /* 0x000fe200000e0000 */
[----:B------:R-:W-:Y:S01]  /*4f80*/  IMAD.MOV.U32 R13, RZ, RZ, 0x40000040 ;  /* 0x40000040ff0d7424 */ /* 0x000fe200078e00ff */
[----:B------:R-:W-:Y:S01]  /*4f90*/  R2UR UR7, R9 ;  /* 0x00000000090772ca */ /* 0x000fe200000e0000 */
[----:B------:R-:W-:Y:S02]  /*4fa0*/  IMAD.MOV.U32 R9, RZ, RZ, 0x40000040 ;  /* 0x40000040ff097424 */ /* 0x000fe400078e00ff */
[----:B------:R-:W-:Y:S01]  /*4fb0*/  VIADD R4, R4, 0xfffffffe ;  /* 0xfffffffe04047836 */ /* 0x000fe20000000000 */
[----:B------:R-:W0:Y:S02]  /*4fc0*/  S2R R14, SR_TID.X ;  /* 0x00000000000e7919 */ /* 0x000e240000002100 */
[----:B------:R-:W-:Y:S01]  /*4fd0*/  R2UR UR15, R9 ;  /* 0x00000000090f72ca */ /* 0x000fe200000e0000 */
[----:B------:R-:W-:Y:S01]  /*4fe0*/  IMAD.MOV.U32 R9, RZ, RZ, 0x40000040 ;  /* 0x40000040ff097424 */ /* 0x000fe200078e00ff */
[----:B------:R-:W-:-:S04]  /*4ff0*/  ISETP.GE.AND P0, PT, R4, R0, PT ;  /* 0x000000000400720c */ /* 0x000fc80003f06270 */
[----:B------:R-:W-:Y:S01]  /*5000*/  R2UR UR13, R9 ;  /* 0x00000000090d72ca */ /* 0x000fe200000e0000 */
[----:B------:R-:W-:Y:S01]  /*5010*/  WARPGROUP.ARRIVE ;  /* 0x00000000000079c5 */ /* 0x000fe20000000000 */
[----:B0-----:R-:W-:-:S04]  /*5020*/  LOP3.LUT R14, R14, 0x7f, RZ, 0xc0, !PT ;  /* 0x0000007f0e0e7812 */ /* 0x001fc800078ec0ff */
[----:B------:R-:W-:Y:S01]  /*5030*/  ISETP.NE.AND P2, PT, R14, RZ, PT ;  /* 0x000000ff0e00720c */ /* 0x000fe20003f45270 */
[----:B--2---:R-:W0:Y:S02]  /*5040*/  SHFL.IDX PT, R3, R6, RZ, 0x1f ;  /* 0x00001fff06037589 */ /* 0x004e2400000e0000 */
[----:B0-----:R-:W-:-:S04]  /*5050*/  LEA.HI R5, R3, R3, RZ, 0x1 ;  /* 0x0000000303057211 */ /* 0x001fc800078f08ff */
[----:B------:R-:W-:Y:S01]  /*5060*/  LOP3.LUT R6, R5, 0x1fffe, RZ, 0xc0, !PT ;  /* 0x0001fffe05067812 */ /* 0x000fe200078ec0ff */
[----:B------:R-:W-:-:S04]  /*5070*/  VIADD R5, R2, 0x36400 ;  /* 0x0003640002057836 */ /* 0x000fc80000000000 */
[----:B------:R-:W-:Y:S01]  /*5080*/  IMAD.IADD R3, R3, 0x1, -R6 ;  /* 0x0000000103037824 */ /* 0x000fe200078e0a06 */
[----:B------:R-:W-:-:S03]  /*5090*/  SHF.R.U32.HI R5, RZ, 0x4, R5 ;  /* 0x00000004ff057819 */ /* 0x000fc60000011605 */
[----:B------:R-:W-:Y:S01]  /*50a0*/  IMAD R3, R3, 0x8000, R2 ;  /* 0x0000800003037824 */ /* 0x000fe200078e0202 */
[----:B------:R-:W-:-:S03]  /*50b0*/  LOP3.LUT R5, R5, 0x3fff, RZ, 0xc0, !PT ;  /* 0x00003fff05057812 */ /* 0x000fc600078ec0ff */
[----:B------:R-:W-:Y:S01]  /*50c0*/  VIADD R3, R3, 0x400 ;  /* 0x0000040003037836 */ /* 0x000fe20000000000 */
[----:B------:R-:W-:Y:S01]  /*50d0*/  LOP3.LUT R6, R5, 0x10000, RZ, 0xfc, !PT ;  /* 0x0001000005067812 */ /* 0x000fe200078efcff */
[----:B------:R-:W-:-:S03]  /*50e0*/  @!P2 IMAD R5, R18, 0x8, R2 ;  /* 0x000000081205a824 */ /* 0x000fc600078e0202 */
[----:B------:R-:W-:Y:S01]  /*50f0*/  SHF.R.U32.HI R3, RZ, 0x4, R3 ;  /* 0x00000004ff037819 */ /* 0x000fe20000011603 */
[C---:B------:R-:W-:Y:S01]  /*5100*/  VIADD R12, R6.reuse, 0x2 ;  /* 0x00000002060c7836 */ /* 0x040fe20000000000 */
[----:B------:R-:W-:Y:S01]  /*5110*/  R2UR UR4, R6 ;  /* 0x00000000060472ca */ /* 0x000fe200000e0000 */
[----:B------:R-:W-:Y:S01]  /*5120*/  @!P2 VIADD R5, R5, 0x38860 ;  /* 0x000388600505a836 */ /* 0x000fe20000000000 */
[----:B------:R-:W-:-:S04]  /*5130*/  LOP3.LUT R3, R3, 0x3fff, RZ, 0xc0, !PT ;  /* 0x00003fff03037812 */ /* 0x000fc800078ec0ff */
[----:B------:R-:W-:Y:S02]  /*5140*/  LOP3.LUT R3, R3, 0x2000000, RZ, 0xfc, !PT ;  /* 0x0200000003037812 */ /* 0x000fe400078efcff */
[----:B------:R-:W-:-:S03]  /*5150*/  @!P2 PRMT R5, RZ, 0x654, R5 ;  /* 0x00000654ff05a816 */ /* 0x000fc60000000005 */
[----:B------:R-:W-:-:S04]  /*5160*/  IMAD R8, R18, 0x1000, R3 ;  /* 0x0000100012087824 */ /* 0x000fc800078e0203 */
[C---:B------:R-:W-:Y:S01]  /*5170*/  VIADD R10, R8.reuse, 0x80 ;  /* 0x00000080080a7836 */ /* 0x040fe20000000000 */
[----:B------:R-:W-:-:S13]  /*5180*/  R2UR UR6, R8 ;  /* 0x00000000080672ca */ /* 0x000fda00000e0000 */
[----:B------:R-:W-:Y:S01]  /*5190*/  HGMMA.64x256x16.F32 R24, gdesc[UR4].tnspB, RZ, !UPT, gsb0 ;  /* 0x43e00000041879f0 */ /* 0x000fe2000c0008ff */
[----:B------:R-:W-:Y:S01]  /*51a0*/  R2UR UR6, R10 ;  /* 0x000000000a0672ca */ /* 0x000fe200000e0000 */
[----:B------:R-:W-:Y:S01]  /*51b0*/  VIADD R10, R8, 0x100 ;  /* 0x00000100080a7836 */ /* 0x000fe20000000000 */
[----:B------:R-:W-:Y:S01]  /*51c0*/  R2UR UR7, R11 ;  /* 0x000000000b0772ca */ /* 0x000fe200000e0000 */
[----:B------:R-:W-:Y:S01]  /*51d0*/  IMAD.MOV.U32 R11, RZ, RZ, 0x40000040 ;  /* 0x40000040ff0b7424 */ /* 0x000fe200078e00ff */
[----:B------:R-:W-:Y:S01]  /*51e0*/  R2UR UR4, R12 ;  /* 0x000000000c0472ca */ /* 0x000fe200000e0000 */
[----:B------:R-:W-:Y:S01]  /*51f0*/  VIADD R8, R8, 0x180 ;  /* 0x0000018008087836 */ /* 0x000fe20000000000 */
[----:B------:R-:W-:Y:S02]  /*5200*/  R2UR UR5, R13 ;  /* 0x000000000d0572ca */ /* 0x000fe400000e0000 */
[----:B------:R-:W-:Y:S01]  /*5210*/  R2UR UR10, R10 ;  /* 0x000000000a0a72ca */ /* 0x000fe200000e0000 */
[----:B------:R-:W-:Y:S01]  /*5220*/  VIADD R10, R6, 0x4 ;  /* 0x00000004060a7836 */ /* 0x000fe20000000000 */
[----:B------:R-:W-:Y:S01]  /*5230*/  R2UR UR11, R11 ;  /* 0x000000000b0b72ca */ /* 0x000fe200000e0000 */
[----:B------:R-:W-:Y:S01]  /*5240*/  IMAD.MOV.U32 R11, RZ, RZ, 0x40000040 ;  /* 0x40000040ff0b7424 */ /* 0x000fe200078e00ff */
[----:B------:R-:W-:Y:S01]  /*5250*/  R2UR UR14, R8 ;  /* 0x00000000080e72ca */ /* 0x000fe200000e0000 */
[----:B------:R-:W-:Y:S01]  /*5260*/  VIADD R8, R6, 0x6 ;  /* 0x0000000606087836 */ /* 0x000fe20000000000 */
[----:B------:R-:W-:-:S02]  /*5270*/  R2UR UR8, R10 ;  /* 0x000000000a0872ca */ /* 0x000fc400000e0000 */
[----:B------:R-:W-:Y:S02]  /*5280*/  R2UR UR9, R11 ;  /* 0x000000000b0972ca */ /* 0x000fe400000e0000 */
[----:B------:R-:W-:Y:S01]  /*5290*/  R2UR UR12, R8 ;  /* 0x00000000080c72ca */ /* 0x000fe200000e0000 */
        /* <DEDUP_REMOVED lines=15> */
[----:B------:R-:W-:-:S07]  /*5390*/  IMAD.MOV.U32 R20, RZ, RZ, R4 ;  /* 0x000000ffff147224 */ /* 0x000fce00078e0004 */
.L_x_1374:
[----:B------:R-:W-:Y:S01]  /*53a0*/  BAR.SYNC.DEFER_BLOCKING 0xe, 0x100 ;  /* 0x0384000000007b1d */ /* 0x000fe20000010000 */
[----:B-1----:R-:W-:Y:S01]  /*53b0*/  IMAD R4, R18, 0x40, R190 ;  /* 0x0000004012047824 */ /* 0x002fe200078e02be */
[----:B------:R-:W-:Y:S01]  /*53c0*/  R2UR UR4, R6 ;  /* 0x00000000060472ca */ /* 0x000fe200000e0000 */
[----:B------:R-:W-:Y:S01]  /*53d0*/  VIADD R18, R18, 0x1 ;  /* 0x0000000112127836 */ /* 0x000fe20000000000 */
[----:B------:R-:W-:Y:S01]  /*53e0*/  R2UR UR5, R7 ;  /* 0x00000000070572ca */ /* 0x000fe200000e0000 */
[----:B------:R-:W-:Y:S02]  /*53f0*/  IMAD R4, R4, 0x4, R2 ;  /* 0x0000000404047824 */ /* 0x000fe400078e0202 */
[----:B------:R-:W-:Y:S01]  /*5400*/  IMAD.MOV.U32 R15, RZ, RZ, 0x40000040 ;  /* 0x40000040ff0f7424 */ /* 0x000fe200078e00ff */
[----:B------:R-:W-:-:S04]  /*5410*/  ISETP.NE.AND P0, PT, R18, 0x2, PT ;  /* 0x000000021200780c */ /* 0x000fc80003f05270 */
[----:B------:R-:W-:Y:S01]  /*5420*/  SEL R18, R18, RZ, P0 ;  /* 0x000000ff12127207 */ /* 0x000fe20000000000 */
[----:B0-----:R-:W0:Y:S04]  /*5430*/  LDS R5, [R4+0x38400] ;  /* 0x0384000004057984 */ /* 0x001e280000000800 */
        /* <DEDUP_REMOVED lines=129> */
[----:B------:R-:W-:-:S02]  /*5c50*/  IMAD R4, R18, 0x1000, R3 ;  /* 0x0000100012047824 */ /* 0x000fc400078e0203 */
[----:B------:R-:W-:Y:S02]  /*5c60*/  IMAD.MOV.U32 R5, RZ, RZ, 0x40000040 ;  /* 0x40000040ff057424 */ /* 0x000fe400078e00ff */
[C---:B------:R-:W-:Y:S01]  /*5c70*/  VIADD R14, R4.reuse, 0x80 ;  /* 0x00000080040e7836 */ /* 0x040fe20000000000 */
[----:B------:R-:W-:Y:S01]  /*5c80*/  R2UR UR6, R4 ;  /* 0x00000000040672ca */ /* 0x000fe200000e0000 */
[----:B------:R-:W-:Y:S01]  /*5c90*/  WARPGROUP.ARRIVE ;  /* 0x00000000000079c5 */ /* 0x000fe20000000000 */
[----:B------:R-:W-:Y:S01]  /*5ca0*/  R2UR UR7, R5 ;  /* 0x00000000050772ca */ /* 0x000fe200000e0000 */
[----:B------:R-:W-:-:S12]  /*5cb0*/  IMAD.MOV.U32 R5, RZ, RZ, 0x40000040 ;  /* 0x40000040ff057424 */ /* 0x000fd800078e00ff */
[----:B------:R-:W-:Y:S01]  /*5cc0*/  HGMMA.64x256x16.F32 R24, gdesc[UR4].tnspB, R24, gsb0 ;  /* 0x43e00000041879f0 */ /* 0x000fe20008000818 */
[----:B------:R-:W-:Y:S01]  /*5cd0*/  R2UR UR6, R14 ;  /* 0x000000000e0672ca */ /* 0x000fe200000e0000 */
[----:B------:R-:W-:Y:S01]  /*5ce0*/  VIADD R14, R4, 0x100 ;  /* 0x00000100040e7836 */ /* 0x000fe20000000000 */
[----:B------:R-:W-:Y:S01]  /*5cf0*/  R2UR UR7, R15 ;  /* 0x000000000f0772ca */ /* 0x000fe200000e0000 */
[----:B------:R-:W-:Y:S01]  /*5d00*/  IMAD.MOV.U32 R15, RZ, RZ, 0x40000040 ;  /* 0x40000040ff0f7424 */ /* 0x000fe200078e00ff */
[----:B------:R-:W-:Y:S01]  /*5d10*/  R2UR UR4, R12 ;  /* 0x000000000c0472ca */ /* 0x000fe200000e0000 */
[----:B------:R-:W-:Y:S01]  /*5d20*/  VIADD R4, R4, 0x180 ;  /* 0x0000018004047836 */ /* 0x000fe20000000000 */
[----:B------:R-:W-:Y:S01]  /*5d30*/  R2UR UR5, R13 ;  /* 0x000000000d0572ca */ /* 0x000fe200000e0000 */
[----:B------:R-:W-:Y:S02]  /*5d40*/  WARPGROUP.DEPBAR.LE gsb0, 0x0 ;  /* 0x00008000000079c5 */ /* 0x000fe40000010000 */
[----:B------:R-:W-:-:S15]  /*5d50*/  WARPGROUP.ARRIVE ;  /* 0x00000000000079c5 */ /* 0x000fde0000000000 */
[----:B------:R-:W-:-:S03]  /*5d60*/  NOP ;  /* 0x0000000000007918 */ /* 0x000fc60000000000 */
        /* <DEDUP_REMOVED lines=10> */
[----:B------:R-:W-:Y:S01]  /*5e10*/  IMAD.MOV.U32 R4, RZ, RZ, R20 ;  /* 0x000000ffff047224 */ /* 0x000fe200078e0014 */
[----:B------:R-:W-:Y:S01]  /*5e20*/  R2UR UR7, R5 ;  /* 0x00000000050772ca */ /* 0x000fe200000e0000 */
[----:B------:R-:W-:Y:S01]  /*5e30*/  VIADD R20, R20, 0xffffffff ;  /* 0xffffffff14147836 */ /* 0x000fe20000000000 */
[----:B------:R-:W-:Y:S02]  /*5e40*/  R2UR UR4, R8 ;  /* 0x00000000080472ca */ /* 0x000fe400000e0000 */
[----:B------:R-:W-:Y:S02]  /*5e50*/  R2UR UR5, R9 ;  /* 0x00000000090572ca */ /* 0x000fe400000e0000 */
[----:B------:R-:W-:Y:S02]  /*5e60*/  ISETP.GT.AND P1, PT, R4, R0, PT ;  /* 0x000000000400720c */ /* 0x000fe40003f24270 */
[----:B------:R-:W-:-:S04]  /*5e70*/  SEL R4, RZ, 0x1, P0 ;  /* 0x00000001ff047807 */ /* 0x000fc80000000000 */
[----:B------:R-:W-:Y:S01]  /*5e80*/  LOP3.LUT R23, R23, R4, RZ, 0x3c, !PT ;  /* 0x0000000417177212 */ /* 0x000fe200078e3cff */
[----:B------:R-:W-:-:S04]  /*5e90*/  @!P2 IMAD R4, R18, 0x8, R2 ;  /* 0x000000081204a824 */ /* 0x000fc800078e0202 */
[----:B------:R-:W-:-:S05]  /*5ea0*/  @!P2 VIADD R4, R4, 0x38860 ;  /* 0x000388600404a836 */ /* 0x000fca0000000000 */
[----:B------:R-:W-:Y:S01]  /*5eb0*/  @!P2 PRMT R4, RZ, 0x654, R4 ;  /* 0x00000654ff04a816 */ /* 0x000fe20000000004 */
[----:B------:R-:W-:Y:S02]  /*5ec0*/  WARPGROUP.DEPBAR.LE gsb0, 0x0 ;  /* 0x00008000000079c5 */ /* 0x000fe40000010000 */
[----:B------:R-:W-:-:S06]  /*5ed0*/  WARPGROUP.ARRIVE ;  /* 0x00000000000079c5 */ /* 0x000fcc0000000000 */
[----:B------:R-:W-:Y:S03]  /*5ee0*/  HGMMA.64x256x16.F32 R24, gdesc[UR4].tnspB, R24, gsb0 ;  /* 0x43e00000041879f0 */ /* 0x000fe60008000818 */
[----:B------:R-:W-:Y:S02]  /*5ef0*/  WARPGROUP.DEPBAR.LE gsb0, 0x0 ;  /* 0x00008000000079c5 */ /* 0x000fe40000010000 */
[----:B------:R-:W-:Y:S06]  /*5f00*/  BAR.ARV 0xf, 0x100 ;  /* 0x03c4000000007b1d */ /* 0x000fec0000002000 */
[----:B------:R1:W-:Y:S01]  /*5f10*/  @!P2 SYNCS.ARRIVE.TRANS64.RED.A1T0 RZ, [R4+URZ], RZ ;  /* 0x000000ff04ffa9a7 */ /* 0x0003e2000810043f */
[----:B------:R-:W-:Y:S05]  /*5f20*/  @P1 BRA `(.L_x_1374) ;  /* 0xfffffff4001c1947 */ /* 0x000fea000383ffff */
.L_x_1373:
[----:B------:R-:W-:Y:S05]  /*5f30*/  BSYNC B0 ;  /* 0x0000000000007941 */ /* 0x000fea0003800000 */
.L_x_1372:
        /* <DEDUP_REMOVED lines=9> */
[----:B------:R-:W2:Y:S04]  /*5fd0*/  LDS R2, [R0+0x38400] ;  /* 0x0384000000027984 */ /* 0x000ea80000000800 */
[----:B------:R-:W3:Y:S01]  /*5fe0*/  LDS R0, [R0+0x38420] ;  /* 0x0384200000007984 */ /* 0x000ee20000000800 */
[-C--:B--2---:R-:W-:Y:S01]  /*5ff0*/  FMUL.FTZ R24, R24, R2.reuse ;  /* 0x0000000218187220 */ /* 0x084fe20000410000 */
        /* <DEDUP_REMOVED lines=131> */
.L_x_1368:
        /* <DEDUP_REMOVED lines=31> */
.L_x_1376:
[----:B------:R-:W-:Y:S05]  /*6a20*/  BSYNC B0 ;  /* 0x0000000000007941 */ /* 0x000fea0003800000 */
.L_x_1375:
        /* <DEDUP_REMOVED lines=100> */
.L_x_1378:
[----:B------:R-:W-:Y:S05]  /*7070*/  BSYNC B6 ;  /* 0x0000000000067941 */ /* 0x000fea0003800000 */
.L_x_1377:
        /* <DEDUP_REMOVED lines=12> */
.L_x_1382:
[----:B--2---:R2:W3:Y:S02]  /*7140*/  SYNCS.PHASECHK.TRANS64.TRYWAIT P0, [R2+URZ+0x38800], R3 ;  /* 0x03880003020075a7 */ /* 0x0044e4000800017f */
[----:B---3--:R-:W-:Y:S05]  /*7150*/  @!P0 NANOSLEEP.SYNCS 0x989680 ;  /* 0x009896800000895d */ /* 0x008fea0003900000 */
[----:B------:R-:W3:Y:S02]  /*7160*/  @!P0 SYNCS.PHASECHK.TRANS64 P0, [R2+URZ+0x38800], R3 ;  /* 0x03880003020085a7 */ /* 0x000ee4000800007f */
[----:B---3--:R-:W-:Y:S05]  /*7170*/  @!P0 BRA `(.L_x_1382) ;  /* 0xfffffffc00f08947 */ /* 0x008fea000383ffff */
.L_x_1381:
[----:B------:R-:W-:Y:S05]  /*7180*/  BSYNC B0 ;  /* 0x0000000000007941 */ /* 0x000fea0003800000 */
.L_x_1380:
[----:B------:R-:W-:Y:S05]  /*7190*/  BRA `(.L_x_1383) ;  /* 0x0000002000ac7947 */ /* 0x000fea0003800000 */
.L_x_1379:
[----:B-----5:R-:W-:Y:S01]  /*71a0*/  SHF.R.S32.HI R0, RZ, 0x1f, R154 ;  /* 0x0000001fff007819 */ /* 0x020fe2000001149a */
[----:B------:R-:W-:Y:S01]  /*71b0*/  VIADD R4, R2, 0x20400 ;  /* 0x0002040002047836 */ /* 0x000fe20000000000 */
[----:B------:R-:W-:Y:S01]  /*71c0*/  ULDC.64 UR4, c[0x0][0x3f8] ;  /* 0x0000fe0000047ab9 */ /* 0x000fe20000000a00 */
[----:B------:R-:W-:Y:S01]  /*71d0*/  ULDC.64 UR6, c[0x0][0x408] ;  /* 0x0001020000067ab9 */ /* 0x000fe20000000a00 */
[----:B------:R-:W-:Y:S01]  /*71e0*/  BSSY B6, `(.L_x_1384) ;  /* 0x0000021000067945 */ /* 0x000fe20003800000 */
[----:B------:R-:W-:Y:S01]  /*71f0*/  IMAD R3, R0, UR4, RZ ;  /* 0x0000000400037c24 */ /* 0x000fe2000f8e02ff */
[----:B------:R-:W-:Y:S01]  /*7200*/  LOP3.LUT P0, RZ, R4, 0x3ff, RZ, 0xc0, !PT ;  /* 0x000003ff04ff7812 */ /* 0x000fe2000780c0ff */
[----:B------:R-:W-:Y:S02]  /*7210*/  IMAD R9, R0, UR6, RZ ;  /* 0x0000000600097c24 */ /* 0x000fe4000f8e02ff */
[----:B------:R-:W-:-:S04]  /*7220*/  IMAD.WIDE.U32 R4, R154, UR4, RZ ;  /* 0x000000049a047c25 */ /* 0x000fc8000f8e00ff */
[C---:B------:R-:W-:Y:S01]  /*7230*/  IMAD R3, R154.reuse, UR5, R3 ;  /* 0x000000059a037c24 */ /* 0x040fe2000f8e0203 */
[----:B------:R-:W-:Y:S01]  /*7240*/  ULDC.64 UR4, c[0x0][0x3e8] ;  /* 0x0000fa0000047ab9 */ /* 0x000fe20000000a00 */
[----:B-1----:R-:W-:Y:S01]  /*7250*/  IMAD.WIDE.U32 R6, R154, UR6, RZ ;  /* 0x000000069a067c25 */ /* 0x002fe2000f8e00ff */
        /* <DEDUP_REMOVED lines=25> */
.L_x_1385:
[----:B------:R-:W-:Y:S05]  /*73f0*/  BSYNC B6 ;  /* 0x0000000000067941 */ /* 0x000fea0003800000 */
.L_x_1384:
        /* <DEDUP_REMOVED lines=10> */
[----:B0-----:R-:W4:Y:S02]  /*74a0*/  SHFL.IDX PT, R27, R27, RZ, 0x1c1f ;  /* 0x001c1fff1b1b7589 */ /* 0x001f2400000e0000 */
.L_x_1646:
[----:B------:R-:W-:Y:S01]  /*74b0*/  ULDC UR4, c[0x0][0x448] ;  /* 0x0001120000047ab9 */ /* 0x000fe20000000800 */
[----:B------:R-:W-:Y:S01]  /*74c0*/  IMAD.SHL.U32 R0, R188, 0x40, RZ ;  /* 0x00000040bc007824 */ /* 0x000fe200078e00ff */
[----:B------:R-:W-:Y:S01]  /*74d0*/  BSSY B1, `(.L_x_1389) ;  /* 0x0000027000017945 */ /* 0x000fe20003800000 */
[----:B------:R-:W-:Y:S01]  /*74e0*/  IMAD R28, R155, UR4, RZ ;  /* 0x000000049b1c7c24 */ /* 0x000fe2000f8e02ff */
[----:B------:R-:W-:Y:S02]  /*74f0*/  CS2R R8, SRZ ;  /* 0x0000000000087805 */ /* 0x000fe4000001ff00 */
[----:B------:R-:W-:Y:S02]  /*7500*/  CS2R R10, SRZ ;  /* 0x00000000000a7805 */ /* 0x000fe4000001ff00 */
[----:B------:R-:W-:Y:S02]  /*7510*/  LOP3.LUT R7, R0, 0x1c0, RZ, 0xc0, !PT ;  /* 0x000001c000077812 */ /* 0x000fe400078ec0ff */
[----:B------:R-:W-:Y:S01]  /*7520*/  ISETP.GE.AND P0, PT, R5, R28, PT ;  /* 0x0000001c0500720c */ /* 0x000fe20003f06270 */
[----:B------:R-:W-:Y:S01]  /*7530*/  IMAD R28, R153, -0x40, R28 ;  /* 0xffffffc0991c7824 */ /* 0x000fe200078e021c */
[----:B------:R-:W-:-:S02]  /*7540*/  LEA.HI R0, R219, R219, RZ, 0x1 ;  /* 0x000000dbdb007211 */ /* 0x000fc400078f08ff */
[----:B------:R-:W-:Y:S02]  /*7550*/  LOP3.LUT R4, R7, 0x18, R16, 0xf8, !PT ;  /* 0x0000001807047812 */ /* 0x000fe400078ef810 */
[----:B------:R-:W-:Y:S02]  /*7560*/  SHF.R.U32.HI R7, RZ, 0x3, R7 ;  /* 0x00000003ff077819 */ /* 0x000fe40000011607 */
[----:B------:R-:W-:Y:S02]  /*7570*/  LOP3.LUT R0, R0, 0xfffffffe, RZ, 0xc0, !PT ;  /* 0xfffffffe00007812 */ /* 0x000fe400078ec0ff */
[----:B------:R-:W-:Y:S02]  /*7580*/  LOP3.LUT R30, R4, R7, RZ, 0x3c, !PT ;  /* 0x00000007041e7212 */ /* 0x000fe400078e3cff */
[----:B------:R-:W-:Y:S02]  /*7590*/  CS2R R4, SRZ ;  /* 0x0000000000047805 */ /* 0x000fe4000001ff00 */
[----:B------:R-:W-:Y:S01]  /*75a0*/  CS2R R6, SRZ ;  /* 0x0000000000067805 */ /* 0x000fe2000001ff00 */
[----:B------:R-:W-:Y:S01]  /*75b0*/  IMAD.IADD R0, R219, 0x1, -R0 ;  /* 0x00000001db007824 */ /* 0x000fe200078e0a00 */
[----:B------:R-:W-:Y:S06]  /*75c0*/  @P0 BRA `(.L_x_1390) ;  /* 0x00000000005c0947 */ /* 0x000fec0003800000 */
[----:B------:R-:W-:Y:S01]  /*75d0*/  ULDC UR4, c[0x0][0x3f4] ;  /* 0x0000fd0000047ab9 */ /* 0x000fe20000000800 */
[C---:B------:R-:W-:Y:S01]  /*75e0*/  IMAD.SHL.U32 R14, R189.reuse, 0x2, RZ ;  /* 0x00000002bd0e7824 */ /* 0x040fe200078e00ff */
[C---:B------:R-:W-:Y:S01]  /*75f0*/  ISETP.GE.AND P3, PT, R189.reuse, UR4, PT ;  /* 0x00000004bd007c0c */ /* 0x040fe2000bf66270 */
[----:B-1----:R-:W-:Y:S01]  /*7600*/  IMAD.MOV.U32 R21, RZ, RZ, R3 ;  /* 0x000000ffff157224 */ /* 0x002fe200078e0003 */
[----:B------:R-:W-:Y:S02]  /*7610*/  ISETP.GE.AND P2, PT, R184, UR4, PT ;  /* 0x00000004b8007c0c */ /* 0x000fe4000bf46270 */
[----:B------:R-:W-:Y:S01]  /*7620*/  SHF.R.S32.HI R4, RZ, 0x1f, R189 ;  /* 0x0000001fff047819 */ /* 0x000fe200000114bd */
[----:B----4-:R-:W-:Y:S01]  /*7630*/  IMAD.MOV.U32 R6, RZ, RZ, R27 ;  /* 0x000000ffff067224 */ /* 0x010fe200078e001b */
[----:B------:R-:W-:Y:S01]  /*7640*/  CS2R R8, SRZ ;  /* 0x0000000000087805 */ /* 0x000fe2000001ff00 */
[----:B---3--:R-:W-:Y:S01]  /*7650*/  IMAD.MOV.U32 R7, RZ, RZ, R26 ;  /* 0x000000ffff077224 */ /* 0x008fe200078e001a */
[----:B------:R-:W-:-:S05]  /*7660*/  SHF.L.U64.HI R15, R189, 0x1, R4 ;  /* 0x00000001bd0f7819 */ /* 0x000fca0000010204 */
[-C--:B--2---:R-:W-:Y:S02]  /*7670*/  @!P3 IADD3 R12, P0, R20, R14.reuse, RZ ;  /* 0x0000000e140cb210 */ /* 0x084fe40007f1e0ff */
        /* <DEDUP_REMOVED lines=12> */
.L_x_1390:
[----:B------:R-:W-:Y:S05]  /*7740*/  BSYNC B1 ;  /* 0x0000000000017941 */ /* 0x000fea0003800000 */
.L_x_1389:
[----:B0-----:R-:W-:Y:S01]  /*7750*/  SHF.L.U32 R13, R0, 0x1f, RZ ;  /* 0x0000001f000d7819 */ /* 0x001fe200000006ff */
[----:B-1----:R-:W-:Y:S01]  /*7760*/  IMAD R3, R193, 0x200, R30 ;  /* 0x00000200c1037824 */ /* 0x002fe200078e021e */
[----:B------:R-:W-:Y:S01]  /*7770*/  LOP3.LUT P1, RZ, R188, 0x4, RZ, 0xc0, !PT ;  /* 0x00000004bcff7812 */ /* 0x000fe2000782c0ff */
[----:B-----5:R-:W-:Y:S01]  /*7780*/  IMAD.MOV.U32 R12, RZ, RZ, R8 ;  /* 0x000000ffff0c7224 */ /* 0x020fe200078e0008 */
[----:B------:R-:W0:Y:S01]  /*7790*/  SYNCS.PHASECHK.TRANS64.TRYWAIT P0, [R2+URZ+0x38800], R13 ;  /* 0x0388000d020075a7 */ /* 0x000e22000800017f */
[----:B------:R-:W-:Y:S01]  /*77a0*/  SHF.R.U64 R32, R8, 0x10, R9 ;  /* 0x0000001008207819 */ /* 0x000fe20000001209 */
[----:B------:R-:W-:Y:S01]  /*77b0*/  IMAD R8, R3, 0x2, R2 ;  /* 0x0000000203087824 */ /* 0x000fe200078e0202 */
[----:B------:R-:W-:Y:S01]  /*77c0*/  SHF.R.U64 R33, R10, 0x10, R11 ;  /* 0x000000100a217819 */ /* 0x000fe2000000120b */
[----:B------:R-:W-:Y:S01]  /*77d0*/  IMAD.MOV.U32 R31, RZ, RZ, R10 ;  /* 0x000000ffff1f7224 */ /* 0x000fe200078e000a */
[--C-:B--2---:R-:W-:Y:S01]  /*77e0*/  SHF.R.U32.HI R20, RZ, 0x10, R9.reuse ;  /* 0x00000010ff147819 */ /* 0x104fe20000011609 */
[----:B------:R-:W-:Y:S01]  /*77f0*/  IMAD.MOV.U32 R14, RZ, RZ, R9 ;  /* 0x000000ffff0e7224 */ /* 0x000fe200078e0009 */
[--C-:B------:R-:W-:Y:S01]  /*7800*/  SHF.R.U32.HI R10, RZ, 0x10, R11.reuse ;  /* 0x00000010ff0a7819 */ /* 0x100fe2000001160b */
[----:B------:R-:W-:Y:S01]  /*7810*/  IMAD.MOV.U32 R15, RZ, RZ, R11 ;  /* 0x000000ffff0f7224 */ /* 0x000fe200078e000b */
[--C-:B------:R-:W-:Y:S01]  /*7820*/  SHF.R.U64 R34, R4, 0x10, R5.reuse ;  /* 0x0000001004227819 */ /* 0x100fe20000001205 */
[----:B----4-:R-:W-:Y:S01]  /*7830*/  IMAD.MOV.U32 R27, RZ, RZ, R4 ;  /* 0x000000ffff1b7224 */ /* 0x010fe200078e0004 */
[--C-:B------:R-:W-:Y:S01]  /*7840*/  SHF.R.U32.HI R11, RZ, 0x10, R5.reuse ;  /* 0x00000010ff0b7819 */ /* 0x100fe20000011605 */
[----:B------:R-:W-:Y:S01]  /*7850*/  IMAD.MOV.U32 R9, RZ, RZ, R5 ;  /* 0x000000ffff097224 */ /* 0x000fe200078e0005 */
[----:B------:R-:W-:Y:S01]  /*7860*/  VIMNMX R28, R28, 0x40, PT ;  /* 0x000000401c1c7848 */ /* 0x000fe20003fe0100 */
[----:B------:R-:W-:Y:S01]  /*7870*/  IMAD.MOV.U32 R29, RZ, RZ, R6 ;  /* 0x000000ffff1d7224 */ /* 0x000fe200078e0006 */
[----:B------:R-:W-:Y:S01]  /*7880*/  BSSY B1, `(.L_x_1391) ;  /* 0x0000010000017945 */ /* 0x000fe20003800000 */
[----:B------:R-:W-:Y:S01]  /*7890*/  VIADD R4, R8, 0x20400 ;  /* 0x0002040008047836 */ /* 0x000fe20000000000 */
[--C-:B------:R-:W-:Y:S01]  /*78a0*/  SHF.R.U64 R35, R6, 0x10, R7.reuse ;  /* 0x0000001006237819 */ /* 0x100fe20000001207 */
[--C-:B------:R-:W-:Y:S01]  /*78b0*/  IMAD.MOV.U32 R5, RZ, RZ, R7.reuse ;  /* 0x000000ffff057224 */ /* 0x100fe200078e0007 */
[----:B------:R-:W-:Y:S01]  /*78c0*/  SHF.R.U32.HI R6, RZ, 0x10, R7 ;  /* 0x00000010ff067819 */ /* 0x000fe20000011607 */
[----:B------:R-:W-:Y:S01]  /*78d0*/  VIADD R3, R8, 0x20440 ;  /* 0x0002044008037836 */ /* 0x000fe20000000000 */
[----:B------:R-:W-:Y:S01]  /*78e0*/  PRMT R30, R12, 0x5410, R14 ;  /* 0x000054100c1e7816 */ /* 0x000fe2000000000e */
[----:B------:R-:W-:Y:S01]  /*78f0*/  @P1 VIADD R3, R4, 0xffffffc0 ;  /* 0xffffffc004031836 */ /* 0x000fe20000000000 */
[----:B------:R-:W-:-:S02]  /*7900*/  PRMT R32, R32, 0x5410, R20 ;  /* 0x0000541020207816 */ /* 0x000fc40000000014 */
[----:B------:R-:W-:Y:S02]  /*7910*/  PRMT R31, R31, 0x5410, R15 ;  /* 0x000054101f1f7816 */ /* 0x000fe4000000000f */
[----:B------:R-:W-:Y:S02]  /*7920*/  PRMT R33, R33, 0x5410, R10 ;  /* 0x0000541021217816 */ /* 0x000fe4000000000a */
[----:B------:R-:W-:Y:S02]  /*7930*/  ISETP.GE.AND P1, PT, R19, R28, PT ;  /* 0x0000001c1300720c */ /* 0x000fe40003f26270 */
[----:B------:R-:W-:Y:S02]  /*7940*/  PRMT R27, R27, 0x5410, R9 ;  /* 0x000054101b1b7816 */ /* 0x000fe40000000009 */
[----:B------:R-:W-:Y:S02]  /*7950*/  PRMT R34, R34, 0x5410, R11 ;  /* 0x0000541022227816 */ /* 0x000fe4000000000b */
[----:B------:R-:W-:Y:S01]  /*7960*/  PRMT R29, R29, 0x5410, R5 ;  /* 0x000054101d1d7816 */ /* 0x000fe20000000005 */
[----:B0-----:R-:W-:Y:S06]  /*7970*/  @!P0 BRA `(.L_x_1392) ;  /* 0x0000017c00608947 */ /* 0x001fec0003800000 */
.L_x_1647:
[----:B------:R-:W-:Y:S05]  /*7980*/  BSYNC B1 ;  /* 0x0000000000017941 */ /* 0x000fea0003800000 */
.L_x_1391:
        /* <DEDUP_REMOVED lines=17> */
[C---:B------:R-:W-:Y:S01]  /*7aa0*/  FMUL.FTZ R24, R4.reuse, R15 ;  /* 0x0000000f04187220 */ /* 0x040fe20000410000 */
[-C--:B------:R-:W-:Y:S01]  /*7ab0*/  FMUL.FTZ R4, R4, R13.reuse ;  /* 0x0000000d04047220 */ /* 0x080fe20000410000 */
[--C-:B------:R-:W-:Y:S02]  /*7ac0*/  HADD2.F32 R11, -RZ, R6.reuse.H0_H0 ;  /* 0x20000006ff0b7230 */ /* 0x100fe40000004100 */
[----:B------:R-:W-:Y:S02]  /*7ad0*/  HADD2.F32 R12, -RZ, R7.H0_H0 ;  /* 0x20000007ff0c7230 */ /* 0x000fe40000004100 */
[----:B------:R-:W-:Y:S01]  /*7ae0*/  FMUL.FTZ R21, R5, R20 ;  /* 0x0000001405157220 */ /* 0x000fe20000410000 */
        /* <DEDUP_REMOVED lines=13> */
[----:B------:R-:W-:Y:S01]  /*7bc0*/  FMUL.FTZ R25, R7, R13 ;  /* 0x0000000d07197220 */ /* 0x000fe20000410000 */
[----:B------:R-:W-:Y:S01]  /*7bd0*/  FFMA.FTZ R6, R11, R4, -R14 ;  /* 0x000000040b067223 */ /* 0x000fe2000001080e */
[----:B---3--:R-:W-:Y:S01]  /*7be0*/  FMUL.FTZ R26, R7, R5 ;  /* 0x00000005071a7220 */ /* 0x008fe20000410000 */
        /* <DEDUP_REMOVED lines=8> */
.L_x_1396:
[----:B------:R-:W-:Y:S05]  /*7c70*/  BSYNC B2 ;  /* 0x0000000000027941 */ /* 0x000fea0003800000 */
.L_x_1395:
        /* <DEDUP_REMOVED lines=39> */
.L_x_1394:
[----:B------:R-:W-:Y:S05]  /*7ef0*/  BSYNC B1 ;  /* 0x0000000000017941 */ /* 0x000fea0003800000 */
.L_x_1393:
        /* <DEDUP_REMOVED lines=9> */
[--C-:B------:R-:W-:Y:S02]  /*7f90*/  HADD2.F32 R21, -RZ, R27.reuse.H0_H0 ;  /* 0x2000001bff157230 */ /* 0x100fe40000004100 */
[----:B------:R-:W-:Y:S02]  /*7fa0*/  HADD2.F32 R15, -RZ, R30.H0_H0 ;  /* 0x2000001eff0f7230 */ /* 0x000fe40000004100 */
[----:B---3--:R-:W-:Y:S02]  /*7fb0*/  HADD2.F32 R26, -RZ, R34.H0_H0 ;  /* 0x20000022ff1a7230 */ /* 0x008fe40000004100 */
[----:B------:R-:W-:Y:S02]  /*7fc0*/  HADD2.F32 R24, -RZ, R32.H0_H0 ;  /* 0x20000020ff187230 */ /* 0x000fe40000004100 */
[----:B------:R-:W-:Y:S02]  /*7fd0*/  HADD2.F32 R25, -RZ, R27.H1_H1 ;  /* 0x3000001bff197230 */ /* 0x000fe40000004100 */
        /* <DEDUP_REMOVED lines=8> */
[----:B0-----:R-:W-:Y:S01]  /*8060*/  FMUL.FTZ R13, R26, R5 ;  /* 0x000000051a0d7220 */ /* 0x001fe20000410000 */
        /* <DEDUP_REMOVED lines=22> */
[----:B------:R1:W-:Y:S02]  /*81d0*/  STS.128 [R8+0x21400], R4 ;  /* 0x0214000408007388 */ /* 0x0003e40000000c00 */
.L_x_1399:
[----:B------:R-:W-:Y:S05]  /*81e0*/  BSYNC B1 ;  /* 0x0000000000017941 */ /* 0x000fea0003800000 */
.L_x_1398:
[----:B------:R-:W-:Y:S05]  /*81f0*/  @P1 BRA `(.L_x_1397) ;  /* 0x0000001000701947 */ /* 0x000fea0003800000 */
[----:B-1----:R-:W1:Y:S01]  /*8200*/  LDS.128 R4, [R3+0x1000] ;  /* 0x0010000003047984 */ /* 0x002e620000000c00 */
[----:B------:R-:W-:Y:S02]  /*8210*/  HADD2.F32 R14, -RZ, R31.H0_H0 ;  /* 0x2000001fff0e7230 */ /* 0x000fe40000004100 */
[----:B------:R-:W-:Y:S02]  /*8220*/  HADD2.F32 R20, -RZ, R29.H0_H0 ;  /* 0x2000001dff147230 */ /* 0x000fe40000004100 */
[----:B------:R-:W-:Y:S02]  /*8230*/  HADD2.F32 R25, -RZ, R35.H0_H0 ;  /* 0x20000023ff197230 */ /* 0x000fe40000004100 */
[----:B------:R-:W-:Y:S02]  /*8240*/  HADD2.F32 R21, -RZ, R33.H0_H0 ;  /* 0x20000021ff157230 */ /* 0x000fe40000004100 */
[----:B------:R-:W-:Y:S02]  /*8250*/  HADD2.F32 R24, -RZ, R29.H1_H1 ;  /* 0x3000001dff187230 */ /* 0x000fe40000004100 */
        /* <DEDUP_REMOVED lines=31> */
[----:B------:R2:W-:Y:S01]  /*8450*/  STS.128 [R3+0x1000], R4 ;  /* 0x0010000403007388 */ /* 0x0005e20000000c00 */
[----:B------:R-:W-:Y:S05]  /*8460*/  BRA `(.L_x_1397) ;  /* 0x0000000c00d47947 */ /* 0x000fea0003800000 */
.L_x_1387:
        /* <DEDUP_REMOVED lines=8> */
.L_x_1653:
        /* <DEDUP_REMOVED lines=22> */
.L_x_1402:
[----:B------:R-:W-:Y:S05]  /*8650*/  BSYNC B1 ;  /* 0x0000000000017941 */ /* 0x000fea0003800000 */
.L_x_1401:
[----:B0-----:R-:W-:Y:S01]  /*8660*/  SHF.L.U32 R13, R0, 0x1f, RZ ;  /* 0x0000001f000d7819 */ /* 0x001fe200000006ff */
[----:B------:R-:W0:Y:S01]  /*8670*/  LDC R15, c[0x0][0x3f4] ;  /* 0x0000fd00ff0f7b82 */ /* 0x000e220000000800 */
[----:B-----5:R-:W-:Y:S01]  /*8680*/  IMAD.MOV.U32 R12, RZ, RZ, R8 ;  /* 0x000000ffff0c7224 */ /* 0x020fe200078e0008 */
[----:B------:R-:W-:Y:S01]  /*8690*/  SHF.R.U64 R45, R4, 0x10, R5 ;  /* 0x00000010042d7819 */ /* 0x000fe20000001205 */
[----:B------:R-:W-:Y:S01]  /*86a0*/  IMAD.MOV.U32 R42, RZ, RZ, R10 ;  /* 0x000000ffff2a7224 */ /* 0x000fe200078e000a */
[--C-:B----4-:R-:W-:Y:S01]  /*86b0*/  SHF.R.U64 R14, R8, 0x10, R9.reuse ;  /* 0x00000010080e7819 */ /* 0x110fe20000001209 */
[----:B------:R-:W-:Y:S01]  /*86c0*/  IMAD.MOV.U32 R41, RZ, RZ, R4 ;  /* 0x000000ffff297224 */ /* 0x000fe200078e0004 */
[--C-:B------:R-:W-:Y:S01]  /*86d0*/  SHF.R.U32.HI R44, RZ, 0x10, R9.reuse ;  /* 0x00000010ff2c7819 */ /* 0x100fe20000011609 */
[----:B------:R-:W-:Y:S01]  /*86e0*/  IMAD.MOV.U32 R43, RZ, RZ, R9 ;  /* 0x000000ffff2b7224 */ /* 0x000fe200078e0009 */
[----:B------:R-:W1:Y:S01]  /*86f0*/  SYNCS.PHASECHK.TRANS64.TRYWAIT P1, [R2+URZ+0x38800], R13 ;  /* 0x0388000d020075a7 */ /* 0x000e62000802017f */
[----:B------:R-:W-:Y:S01]  /*8700*/  IMAD.MOV.U32 R40, RZ, RZ, R6 ;  /* 0x000000ffff287224 */ /* 0x000fe200078e0006 */
[----:B------:R-:W-:Y:S01]  /*8710*/  PRMT R42, R42, 0x5410, R12 ;  /* 0x000054102a2a7816 */ /* 0x000fe2000000000c */
[----:B------:R-:W-:Y:S01]  /*8720*/  IMAD.MOV.U32 R4, RZ, RZ, R7 ;  /* 0x000000ffff047224 */ /* 0x000fe200078e0007 */
[--C-:B------:R-:W-:Y:S01]  /*8730*/  SHF.R.U64 R9, R10, 0x10, R11.reuse ;  /* 0x000000100a097819 */ /* 0x100fe2000000120b */
[----:B------:R-:W-:Y:S01]  /*8740*/  IMAD.MOV.U32 R3, RZ, RZ, R11 ;  /* 0x000000ffff037224 */ /* 0x000fe200078e000b */
[----:B------:R-:W-:Y:S01]  /*8750*/  SHF.R.U64 R46, R6, 0x10, R7 ;  /* 0x00000010062e7819 */ /* 0x000fe20000001207 */
[----:B------:R-:W-:Y:S01]  /*8760*/  IMAD.MOV.U32 R8, RZ, RZ, R5 ;  /* 0x000000ffff087224 */ /* 0x000fe200078e0005 */
[----:B------:R-:W-:Y:S01]  /*8770*/  VIMNMX R20, R20, 0x40, PT ;  /* 0x0000004014147848 */ /* 0x000fe20003fe0100 */
[----:B------:R-:W-:Y:S01]  /*8780*/  VIADD R12, R19, 0x20 ;  /* 0x00000020130c7836 */ /* 0x000fe20000000000 */
[----:B------:R-:W-:Y:S01]  /*8790*/  SHF.R.U32.HI R10, RZ, 0x10, R11 ;  /* 0x00000010ff0a7819 */ /* 0x000fe2000001160b */
[----:B------:R-:W-:Y:S01]  /*87a0*/  BSSY B1, `(.L_x_1403) ;  /* 0x000000f000017945 */ /* 0x000fe20003800000 */
[----:B------:R-:W-:-:S02]  /*87b0*/  SHF.R.U32.HI R5, RZ, 0x10, R5 ;  /* 0x00000010ff057819 */ /* 0x000fc40000011605 */
[----:B------:R-:W-:Y:S02]  /*87c0*/  SHF.R.U32.HI R6, RZ, 0x10, R7 ;  /* 0x00000010ff067819 */ /* 0x000fe40000011607 */
[----:B0-----:R-:W-:Y:S02]  /*87d0*/  ISETP.GE.AND P0, PT, R16, R15, PT ;  /* 0x0000000f1000720c */ /* 0x001fe40003f06270 */
[----:B------:R-:W-:Y:S01]  /*87e0*/  PRMT R40, R40, 0x5410, R4 ;  /* 0x0000541028287816 */ /* 0x000fe20000000004 */
[----:B------:R-:W-:Y:S01]  /*87f0*/  IMAD.IADD R4, R16, 0x1, R15 ;  /* 0x0000000110047824 */ /* 0x000fe200078e020f */
[----:B------:R-:W-:Y:S02]  /*8800*/  ISETP.GE.OR P2, PT, R19, R20, P0 ;  /* 0x000000141300720c */ /* 0x000fe40000746670 */
[----:B------:R-:W-:Y:S02]  /*8810*/  PRMT R43, R43, 0x5410, R14 ;  /* 0x000054102b2b7816 */ /* 0x000fe4000000000e */
[----:B------:R-:W-:-:S02]  /*8820*/  PRMT R3, R10, 0x5410, R3 ;  /* 0x000054100a037816 */ /* 0x000fc40000000003 */
[----:B------:R-:W-:Y:S02]  /*8830*/  PRMT R44, R44, 0x5410, R9 ;  /* 0x000054102c2c7816 */ /* 0x000fe40000000009 */
[----:B------:R-:W-:Y:S02]  /*8840*/  PRMT R41, R41, 0x5410, R8 ;  /* 0x0000541029297816 */ /* 0x000fe40000000008 */
[----:B------:R-:W-:Y:S02]  /*8850*/  ISETP.GE.OR P0, PT, R12, R20, P0 ;  /* 0x000000140c00720c */ /* 0x000fe40000706670 */
[----:B------:R-:W-:Y:S02]  /*8860*/  PRMT R45, R45, 0x5410, R5 ;  /* 0x000054102d2d7816 */ /* 0x000fe40000000005 */
[----:B------:R-:W-:Y:S01]  /*8870*/  PRMT R46, R46, 0x5410, R6 ;  /* 0x000054102e2e7816 */ /* 0x000fe20000000006 */
[----:B-1----:R-:W-:Y:S08]  /*8880*/  @!P1 BRA `(.L_x_1404) ;  /* 0x0000017000289947 */ /* 0x002ff00003800000 */
.L_x_1654:
[----:B------:R-:W-:Y:S05]  /*8890*/  BSYNC B1 ;  /* 0x0000000000017941 */ /* 0x000fea0003800000 */
.L_x_1403:
[----:B------:R-:W-:Y:S01]  /*88a0*/  BSSY B1, `(.L_x_1405) ;  /* 0x0000059000017945 */ /* 0x000fe20003800000 */
[----:B0-----:R-:W-:-:S03]  /*88b0*/  LOP3.LUT R13, R4, 0x38, RZ, 0xc0, !PT ;  /* 0x00000038040d7812 */ /* 0x001fc600078ec0ff */
[----:B------:R-:W-:Y:S05]  /*88c0*/  @P2 BRA `(.L_x_1406) ;  /* 0x0000000400582947 */ /* 0x000fea0003800000 */
[----:B------:R-:W-:Y:S02]  /*88d0*/  IMAD.SHL.U32 R4, R188, 0x40, RZ ;  /* 0x00000040bc047824 */ /* 0x000fe400078e00ff */
[----:B------:R-:W-:Y:S02]  /*88e0*/  HADD2.F32 R31, -RZ, R41.H0_H0 ;  /* 0x20000029ff1f7230 */ /* 0x000fe40000004100 */
[----:B------:R-:W-:Y:S01]  /*88f0*/  HADD2.F32 R29, -RZ, R42.H1_H1 ;  /* 0x3000002aff1d7230 */ /* 0x000fe20000004100 */
[----:B------:R-:W-:Y:S01]  /*8900*/  LOP3.LUT R8, R4, 0x1c0, RZ, 0xc0, !PT ;  /* 0x000001c004087812 */ /* 0x000fe200078ec0ff */
[----:B------:R-:W-:-:S03]  /*8910*/  HADD2.F32 R33, -RZ, R45.H0_H0 ;  /* 0x2000002dff217230 */ /* 0x000fc60000004100 */
        /* <DEDUP_REMOVED lines=18> */
[----:B------:R-:W-:Y:S02]  /*8a40*/  HADD2.F32 R29, -RZ, R43.H1_H1 ;  /* 0x3000002bff1d7230 */ /* 0x000fe40000004100 */
[----:B------:R-:W-:Y:S01]  /*8a50*/  FFMA.FTZ R37, R14, R31, R37 ;  /* 0x0000001f0e257223 */ /* 0x000fe20000010025 */
[----:B------:R-:W-:Y:S02]  /*8a60*/  HADD2.F32 R24, -RZ, R41.H1_H1 ;  /* 0x30000029ff187230 */ /* 0x000fe40000004100 */
        /* <DEDUP_REMOVED lines=9> */
[----:B------:R-:W-:Y:S02]  /*8b00*/  HADD2.F32 R8, -RZ, R45.H1_H1 ;  /* 0x3000002dff087230 */ /* 0x000fe40000004100 */
        /* <DEDUP_REMOVED lines=10> */
[----:B------:R-:W-:-:S02]  /*8bb0*/  HADD2.F32 R15, -RZ, R42.H0_H0 ;  /* 0x2000002aff0f7230 */ /* 0x000fc40000004100 */
[C---:B------:R-:W-:Y:S01]  /*8bc0*/  FFMA.FTZ R31, R5.reuse, R4, -R14 ;  /* 0x00000004051f7223 */ /* 0x040fe2000001080e */
[----:B------:R-:W-:Y:S02]  /*8bd0*/  HADD2.F32 R10, -RZ, R10.H1_H1 ;  /* 0x3000000aff0a7230 */ /* 0x000fe40000004100 */
[----:B------:R-:W-:Y:S01]  /*8be0*/  FFMA.FTZ R33, R5, R8, R34 ;  /* 0x0000000805217223 */ /* 0x000fe20000010022 */
[----:B------:R-:W-:Y:S02]  /*8bf0*/  HADD2.F32 R29, -RZ, R46.H0_H0 ;  /* 0x2000002eff1d7230 */ /* 0x000fe40000004100 */
[-C--:B------:R-:W-:Y:S01]  /*8c00*/  FMUL.FTZ R26, R26, R15.reuse ;  /* 0x0000000f1a1a7220 */ /* 0x080fe20000410000 */
[----:B------:R-:W-:Y:S02]  /*8c10*/  HADD2.F32 R9, -RZ, R44.H1_H1 ;  /* 0x3000002cff097230 */ /* 0x000fe40000004100 */
[----:B------:R-:W-:Y:S01]  /*8c20*/  FFMA.FTZ R39, R20, R15, -R39 ;  /* 0x0000000f14277223 */ /* 0x000fe20000010827 */
[----:B------:R-:W-:-:S02]  /*8c30*/  HADD2.F32 R6, -RZ, R6.H1_H1 ;  /* 0x30000006ff067230 */ /* 0x000fc40000004100 */
[C---:B------:R-:W-:Y:S01]  /*8c40*/  FMUL.FTZ R5, R10.reuse, R29 ;  /* 0x0000001d0a057220 */ /* 0x040fe20000410000 */
[--C-:B------:R-:W-:Y:S02]  /*8c50*/  HADD2.F32 R27, -RZ, R11.reuse.H0_H0 ;  /* 0x2000000bff1b7230 */ /* 0x100fe40000004100 */
[----:B------:R-:W-:Y:S01]  /*8c60*/  FMUL.FTZ R15, R10, R9 ;  /* 0x000000090a0f7220 */ /* 0x000fe20000410000 */
[----:B------:R-:W-:Y:S02]  /*8c70*/  HADD2.F32 R11, -RZ, R11.H1_H1 ;  /* 0x3000000bff0b7230 */ /* 0x000fe40000004100 */
[----:B------:R-:W-:Y:S01]  /*8c80*/  FFMA.FTZ R26, R20, R25, R26 ;  /* 0x00000019141a7223 */ /* 0x000fe2000001001a */
[----:B------:R-:W-:Y:S02]  /*8c90*/  HADD2.F32 R10, -RZ, R40.H1_H1 ;  /* 0x30000028ff0a7230 */ /* 0x000fe40000004100 */
[----:B------:R-:W-:Y:S01]  /*8ca0*/  FFMA.FTZ R20, R6, R9, -R5 ;  /* 0x0000000906147223 */ /* 0x000fe20000010805 */
[----:B------:R-:W-:-:S02]  /*8cb0*/  HADD2.F32 R14, -RZ, R46.H1_H1 ;  /* 0x3000002eff0e7230 */ /* 0x000fc40000004100 */
        /* <DEDUP_REMOVED lines=23> */
.L_x_1406:
[----:B------:R-:W-:Y:S05]  /*8e30*/  BSYNC B1 ;  /* 0x0000000000017941 */ /* 0x000fea0003800000 */
.L_x_1405:
[----:B------:R-:W-:Y:S05]  /*8e40*/  @P0 BRA `(.L_x_1397) ;  /* 0x00000004005c0947 */ /* 0x000fea0003800000 */
[----:B0-----:R-:W2:Y:S01]  /*8e50*/  LDL R36, [R1+0x74] ;  /* 0x0000740001247983 */ /* 0x001ea20000100800 */
[----:B------:R-:W-:Y:S01]  /*8e60*/  SHF.R.S32.HI R5, RZ, 0x1f, R12 ;  /* 0x0000001fff057819 */ /* 0x000fe2000001140c */
[----:B------:R-:W-:Y:S02]  /*8e70*/  IMAD.SHL.U32 R4, R12, 0x40, RZ ;  /* 0x000000400c047824 */ /* 0x000fe400078e00ff */
[----:B------:R-:W-:Y:S01]  /*8e80*/  HADD2.F32 R30, -RZ, R41.H0_H0 ;  /* 0x20000029ff1e7230 */ /* 0x000fe20000004100 */
[----:B------:R-:W-:Y:S01]  /*8e90*/  LEA.HI R5, R5, R12, RZ, 0x3 ;  /* 0x0000000c05057211 */ /* 0x000fe200078f18ff */
[----:B------:R-:W-:Y:S01]  /*8ea0*/  HADD2.F32 R28, -RZ, R42.H1_H1 ;  /* 0x3000002aff1c7230 */ /* 0x000fe20000004100 */
[----:B------:R-:W-:Y:S01]  /*8eb0*/  LOP3.LUT R4, R4, 0x1c0, RZ, 0xc0, !PT ;  /* 0x000001c004047812 */ /* 0x000fe200078ec0ff */
[----:B------:R-:W-:Y:S02]  /*8ec0*/  HADD2.F32 R32, -RZ, R45.H0_H0 ;  /* 0x2000002dff207230 */ /* 0x000fe40000004100 */
[----:B------:R-:W-:Y:S01]  /*8ed0*/  IMAD.SHL.U32 R5, R5, 0x40, RZ ;  /* 0x0000004005057824 */ /* 0x000fe200078e00ff */
[----:B------:R-:W-:Y:S01]  /*8ee0*/  SHF.R.U32.HI R6, RZ, 0x3, R4 ;  /* 0x00000003ff067819 */ /* 0x000fe20000011604 */
[----:B------:R-:W-:-:S02]  /*8ef0*/  HADD2.F32 R34, -RZ, R41.H1_H1 ;  /* 0x30000029ff227230 */ /* 0x000fc40000004100 */
[----:B------:R-:W-:Y:S01]  /*8f00*/  HADD2.F32 R37, -RZ, R45.H1_H1 ;  /* 0x3000002dff257230 */ /* 0x000fe20000004100 */
        /* <DEDUP_REMOVED lines=9> */
[--C-:B------:R-:W-:Y:S02]  /*8fa0*/  HADD2.F32 R24, -RZ, R9.reuse.H0_H0 ;  /* 0x20000009ff187230 */ /* 0x100fe40000004100 */
[-C--:B------:R-:W-:Y:S01]  /*8fb0*/  FMUL.FTZ R27, R30, R21.reuse ;  /* 0x000000151e1b7220 */ /* 0x080fe20000410000 */
[----:B------:R-:W-:Y:S01]  /*8fc0*/  FMUL.FTZ R21, R28, R21 ;  /* 0x000000151c157220 */ /* 0x000fe20000410000 */
[----:B------:R-:W-:Y:S01]  /*8fd0*/  FMUL.FTZ R29, R32, R8 ;  /* 0x00000008201d7220 */ /* 0x000fe20000410000 */
[----:B------:R-:W-:-:S02]  /*8fe0*/  HADD2.F32 R9, -RZ, R9.H1_H1 ;  /* 0x30000009ff097230 */ /* 0x000fc40000004100 */
[--C-:B------:R-:W-:Y:S02]  /*8ff0*/  HADD2.F32 R25, -RZ, R10.reuse.H0_H0 ;  /* 0x2000000aff197230 */ /* 0x100fe40000004100 */
[----:B------:R-:W-:Y:S02]  /*9000*/  HADD2.F32 R10, -RZ, R10.H1_H1 ;  /* 0x3000000aff0a7230 */ /* 0x000fe40000004100 */
[--C-:B------:R-:W-:Y:S02]  /*9010*/  HADD2.F32 R26, -RZ, R11.reuse.H0_H0 ;  /* 0x2000000bff1a7230 */ /* 0x100fe40000004100 */
[----:B------:R-:W-:Y:S01]  /*9020*/  HADD2.F32 R11, -RZ, R11.H1_H1 ;  /* 0x3000000bff0b7230 */ /* 0x000fe20000004100 */
[----:B--2---:R-:W0:Y:S02]  /*9030*/  LDS.128 R4, [R36+0x20400] ;  /* 0x0204000024047984 */ /* 0x004e240000000c00 */
[--C-:B0-----:R-:W-:Y:S02]  /*9040*/  HADD2.F32 R12, -RZ, R4.reuse.H0_H0 ;  /* 0x20000004ff0c7230 */ /* 0x101fe40000004100 */
[----:B------:R-:W-:-:S02]  /*9050*/  HADD2.F32 R4, -RZ, R4.H1_H1 ;  /* 0x30000004ff047230 */ /* 0x000fc40000004100 */
[----:B------:R-:W-:Y:S02]  /*9060*/  HADD2.F32 R14, -RZ, R5.H0_H0 ;  /* 0x20000005ff0e7230 */ /* 0x000fe40000004100 */
[-C--:B------:R-:W-:Y:S01]  /*9070*/  FFMA.FTZ R27, R28, R12.reuse, -R27 ;  /* 0x0000000c1c1b7223 */ /* 0x080fe2000001081b */
[--C-:B------:R-:W-:Y:S02]  /*9080*/  HADD2.F32 R28, -RZ, R43.reuse.H1_H1 ;  /* 0x3000002bff1c7230 */ /* 0x100fe40000004100 */
[----:B------:R-:W-:Y:S01]  /*9090*/  FFMA.FTZ R21, R30, R12, R21 ;  /* 0x0000000c1e157223 */ /* 0x000fe20000010015 */
[----:B------:R-:W-:Y:S02]  /*90a0*/  HADD2.F32 R30, -RZ, R43.H0_H0 ;  /* 0x2000002bff1e7230 */ /* 0x000fe40000004100 */
[----:B------:R-:W-:Y:S02]  /*90b0*/  HADD2.F32 R5, -RZ, R5.H1_H1 ;  /* 0x30000005ff057230 */ /* 0x000fe40000004100 */
[C---:B------:R-:W-:Y:S01]  /*90c0*/  FMUL.FTZ R31, R28.reuse, R8 ;  /* 0x000000081c1f7220 */ /* 0x040fe20000410000 */
[----:B------:R-:W-:Y:S01]  /*90d0*/  FFMA.FTZ R8, R28, R4, -R29 ;  /* 0x000000041c087223 */ /* 0x000fe2000001081d */
[-C--:B------:R-:W-:Y:S01]  /*90e0*/  FMUL.FTZ R29, R34, R24.reuse ;  /* 0x00000018221d7220 */ /* 0x080fe20000410000 */
[----:B------:R-:W-:Y:S01]  /*90f0*/  FMUL.FTZ R33, R30, R24 ;  /* 0x000000181e217220 */ /* 0x000fe20000410000 */
[----:B------:R-:W-:Y:S01]  /*9100*/  FFMA.FTZ R12, R32, R4, R31 ;  /* 0x00000004200c7223 */ /* 0x000fe2000001001f */
[----:B------:R-:W-:-:S02]  /*9110*/  HADD2.F32 R31, -RZ, R44.H0_H0 ;  /* 0x2000002cff1f7230 */ /* 0x000fc40000004100 */
[-C--:B------:R-:W-:Y:S01]  /*9120*/  FMUL.FTZ R4, R37, R9.reuse ;  /* 0x0000000925047220 */ /* 0x080fe20000410000 */
[----:B------:R-:W-:Y:S02]  /*9130*/  HADD2.F32 R32, -RZ, R46.H0_H0 ;  /* 0x2000002eff207230 */ /* 0x000fe40000004100 */
[-C--:B------:R-:W-:Y:S01]  /*9140*/  FFMA.FTZ R29, R30, R14.reuse, -R29 ;  /* 0x0000000e1e1d7223 */ /* 0x080fe2000001081d */
[----:B------:R-:W-:Y:S02]  /*9150*/  HADD2.F32 R15, -RZ, R6.H0_H0 ;  /* 0x20000006ff0f7230 */ /* 0x000fe40000004100 */
[C---:B------:R-:W-:Y:S01]  /*9160*/  FMUL.FTZ R24, R31.reuse, R9 ;  /* 0x000000091f187220 */ /* 0x040fe20000410000 */
[----:B------:R-:W-:Y:S01]  /*9170*/  FFMA.FTZ R33, R34, R14, R33 ;  /* 0x0000000e22217223 */ /* 0x000fe20000010021 */
[----:B------:R-:W-:Y:S02]  /*9180*/  HADD2.F32 R30, -RZ, R44.H1_H1 ;  /* 0x3000002cff1e7230 */ /* 0x000fe40000004100 */
[----:B------:R-:W-:Y:S01]  /*9190*/  FFMA.FTZ R14, R31, R5, -R4 ;  /* 0x000000051f0e7223 */ /* 0x000fe20000010804 */
[----:B------:R-:W-:-:S02]  /*91a0*/  HADD2.F32 R6, -RZ, R6.H1_H1 ;  /* 0x30000006ff067230 */ /* 0x000fc40000004100 */
[----:B------:R-:W-:Y:S01]  /*91b0*/  FFMA.FTZ R24, R37, R5, R24 ;  /* 0x0000000525187223 */ /* 0x000fe20000010018 */
[-C--:B------:R-:W-:Y:S01]  /*91c0*/  FMUL.FTZ R4, R39, R25.reuse ;  /* 0x0000001927047220 */ /* 0x080fe20000410000 */
[C---:B------:R-:W-:Y:S01]  /*91d0*/  FMUL.FTZ R28, R35.reuse, R25 ;  /* 0x00000019231c7220 */ /* 0x040fe20000410000 */
[-C--:B------:R-:W-:Y:S01]  /*91e0*/  FMUL.FTZ R5, R32, R10.reuse ;  /* 0x0000000a20057220 */ /* 0x080fe20000410000 */
[C---:B------:R-:W-:Y:S01]  /*91f0*/  FMUL.FTZ R9, R30.reuse, R10 ;  /* 0x0000000a1e097220 */ /* 0x040fe20000410000 */
[-C--:B------:R-:W-:Y:S01]  /*9200*/  FFMA.FTZ R25, R35, R15.reuse, -R4 ;  /* 0x0000000f23197223 */ /* 0x080fe20000010804 */
[----:B------:R-:W-:Y:S01]  /*9210*/  FFMA.FTZ R28, R39, R15, R28 ;  /* 0x0000000f271c7223 */ /* 0x000fe2000001001c */
[----:B------:R-:W-:Y:S01]  /*9220*/  FFMA.FTZ R10, R30, R6, -R5 ;  /* 0x000000061e0a7223 */ /* 0x000fe20000010805 */
[----:B------:R-:W-:Y:S02]  /*9230*/  HADD2.F32 R34, -RZ, R40.H1_H1 ;  /* 0x30000028ff227230 */ /* 0x000fe40000004100 */
[----:B------:R-:W-:-:S02]  /*9240*/  HADD2.F32 R31, -RZ, R46.H1_H1 ;  /* 0x3000002eff1f7230 */ /* 0x000fc40000004100 */
[--C-:B------:R-:W-:Y:S02]  /*9250*/  HADD2.F32 R30, -RZ, R3.reuse.H1_H1 ;  /* 0x30000003ff1e7230 */ /* 0x100fe40000004100 */
[----:B------:R-:W-:Y:S01]  /*9260*/  FMUL.FTZ R5, R34, R26 ;  /* 0x0000001a22057220 */ /* 0x000fe20000410000 */
[----:B------:R-:W-:Y:S02]  /*9270*/  HADD2.F32 R15, -RZ, R3.H0_H0 ;  /* 0x20000003ff0f7230 */ /* 0x000fe40000004100 */
[----:B------:R-:W-:Y:S01]  /*9280*/  FFMA.FTZ R3, R32, R6, R9 ;  /* 0x0000000620037223 */ /* 0x000fe20000010009 */
[--C-:B------:R-:W-:Y:S02]  /*9290*/  HADD2.F32 R20, -RZ, R7.reuse.H0_H0 ;  /* 0x20000007ff147230 */ /* 0x100fe40000004100 */
[-C--:B------:R-:W-:Y:S01]  /*92a0*/  FMUL.FTZ R4, R31, R11.reuse ;  /* 0x0000000b1f047220 */ /* 0x080fe20000410000 */
[----:B------:R-:W-:Y:S02]  /*92b0*/  HADD2.F32 R7, -RZ, R7.H1_H1 ;  /* 0x30000007ff077230 */ /* 0x000fe40000004100 */
[C---:B------:R-:W-:Y:S01]  /*92c0*/  FMUL.FTZ R9, R30.reuse, R26 ;  /* 0x0000001a1e097220 */ /* 0x040fe20000410000 */
[C---:B------:R-:W-:Y:S01]  /*92d0*/  FMUL.FTZ R6, R15.reuse, R11 ;  /* 0x0000000b0f067220 */ /* 0x040fe20000410000 */
[-C--:B------:R-:W-:Y:S01]  /*92e0*/  FFMA.FTZ R11, R30, R20.reuse, -R5 ;  /* 0x000000141e0b7223 */ /* 0x080fe20000010805 */
[----:B------:R-:W-:Y:S01]  /*92f0*/  F2FP.F16.F32.PACK_AB R5, R14, R29 ;  /* 0x0000001d0e05723e */ /* 0x000fe200000000ff */
[-C--:B------:R-:W-:Y:S01]  /*9300*/  FFMA.FTZ R26, R15, R7.reuse, -R4 ;  /* 0x000000070f1a7223 */ /* 0x080fe20000010804 */
[----:B------:R-:W-:Y:S01]  /*9310*/  FFMA.FTZ R20, R34, R20, R9 ;  /* 0x0000001422147223 */ /* 0x000fe20000010009 */
[----:B------:R-:W-:Y:S01]  /*9320*/  FFMA.FTZ R15, R31, R7, R6 ;  /* 0x000000071f0f7223 */ /* 0x000fe20000010006 */
[----:B------:R-:W-:-:S02]  /*9330*/  F2FP.F16.F32.PACK_AB R4, R8, R27 ;  /* 0x0000001b0804723e */ /* 0x000fc400000000ff */
[----:B------:R-:W-:Y:S02]  /*9340*/  F2FP.F16.F32.PACK_AB R6, R10, R25 ;  /* 0x000000190a06723e */ /* 0x000fe400000000ff */
[----:B------:R-:W-:Y:S02]  /*9350*/  F2FP.F16.F32.PACK_AB R7, R26, R11 ;  /* 0x0000000b1a07723e */ /* 0x000fe400000000ff */
[----:B------:R-:W-:Y:S02]  /*9360*/  F2FP.F16.F32.PACK_AB R8, R12, R21 ;  /* 0x000000150c08723e */ /* 0x000fe400000000ff */
[----:B------:R-:W-:Y:S01]  /*9370*/  F2FP.F16.F32.PACK_AB R9, R24, R33 ;  /* 0x000000211809723e */ /* 0x000fe200000000ff */
[----:B------:R4:W-:Y:S01]  /*9380*/  STS.128 [R36+0x20400], R4 ;  /* 0x0204000424007388 */ /* 0x0009e20000000c00 */
[----:B------:R-:W-:Y:S02]  /*9390*/  F2FP.F16.F32.PACK_AB R10, R3, R28 ;  /* 0x0000001c030a723e */ /* 0x000fe400000000ff */
[----:B------:R-:W-:-:S05]  /*93a0*/  F2FP.F16.F32.PACK_AB R11, R15, R20 ;  /* 0x000000140f0b723e */ /* 0x000fca00000000ff */
[----:B------:R4:W-:Y:S02]  /*93b0*/  STS.128 [R13+0x20400], R8 ;  /* 0x020400080d007388 */ /* 0x0009e40000000c00 */
.L_x_1397:
[----:B------:R-:W-:Y:S05]  /*93c0*/  BSYNC B0 ;  /* 0x0000000000007941 */ /* 0x000fea0003800000 */
.L_x_1386:
        /* <DEDUP_REMOVED lines=8> */
.L_x_1383:
[----:B0-2---:R-:W-:-:S05]  /*9450*/  IMAD.U32 R3, RZ, RZ, UR37 ;  /* 0x00000025ff037e24 */ /* 0x005fca000f8e00ff */
[----:B------:R-:W-:-:S13]  /*9460*/  ISETP.NE.AND P0, PT, R3, 0x3, PT ;  /* 0x000000030300780c */ /* 0x000fda0003f05270 */
[----:B------:R-:W-:Y:S05]  /*9470*/  @!P0 BRA `(.L_x_1407) ;  /* 0x0000000000048947 */ /* 0x000fea0003800000 */
[----:B------:R-:W-:Y:S01]  /*9480*/  BPT.TRAP 0x1 ;  /* 0x000000040000795c */ /* 0x000fe20000300000 */
.L_x_1407:
[----:B------:R-:W-:Y:S01]  /*9490*/  IMAD R14, R18, 0x8, R2 ;  /* 0x00000008120e7824 */ /* 0x000fe200078e0202 */
[----:B------:R-:W-:-:S04]  /*94a0*/  SHF.L.U32 R15, R23, 0x1f, RZ ;  /* 0x0000001f170f7819 */ /* 0x000fc800000006ff */
[----:B------:R0:W2:Y:S01]  /*94b0*/  SYNCS.PHASECHK.TRANS64.TRYWAIT P1, [R14+URZ+0x38830], R15 ;  /* 0x0388300f0e0075a7 */ /* 0x0000a2000802017f */
[----:B------:R-:W-:Y:S05]  /*94c0*/  @!P0 BRA `(.L_x_1408) ;  /* 0x0000000000048947 */ /* 0x000fea0003800000 */
[----:B------:R-:W-:Y:S01]  /*94d0*/  BPT.TRAP 0x1 ;  /* 0x000000040000795c */ /* 0x000fe20000300000 */
.L_x_1408:
[C---:B------:R-:W-:Y:S02]  /*94e0*/  VIADD R3, R2.reuse, 0x22400 ;  /* 0x0002240002037836 */ /* 0x040fe40000000000 */
[----:B-1--4-:R-:W-:-:S03]  /*94f0*/  VIADD R4, R2, 0x20400 ;  /* 0x0002040002047836 */ /* 0x012fc60000000000 */
[----:B------:R-:W-:Y:S02]  /*9500*/  SHF.R.U32.HI R3, RZ, 0x4, R3 ;  /* 0x00000004ff037819 */ /* 0x000fe40000011603 */
[----:B------:R-:W-:Y:S02]  /*9510*/  SHF.R.U32.HI R4, RZ, 0x4, R4 ;  /* 0x00000004ff047819 */ /* 0x000fe40000011604 */
[----:B------:R-:W-:Y:S02]  /*9520*/  LOP3.LUT R3, R3, 0x3fff, RZ, 0xc0, !PT ;  /* 0x00003fff03037812 */ /* 0x000fe400078ec0ff */
[----:B------:R-:W-:Y:S02]  /*9530*/  LOP3.LUT R4, R4, 0x3fff, RZ, 0xc0, !PT ;  /* 0x00003fff04047812 */ /* 0x000fe400078ec0ff */
[----:B------:R-:W-:Y:S01]  /*9540*/  LOP3.LUT R3, R3, 0x10000, RZ, 0xfc, !PT ;  /* 0x0001000003037812 */ /* 0x000fe200078efcff */
[----:B--2---:R-:W-:Y:S06]  /*9550*/  @P1 BRA `(.L_x_1409) ;  /* 0x0000000000081947 */ /* 0x004fec0003800000 */
[----:B------:R-:W1:Y:S02]  /*9560*/  SYNCS.PHASECHK.TRANS64.TRYWAIT P1, [R14+URZ+0x38830], R15 ;  /* 0x0388300f0e0075a7 */ /* 0x000e64000802017f */
[----:B-1----:R-:W-:Y:S05]  /*9570*/  @!P1 BRA `(.L_x_1410) ;  /* 0x0000016400009947 */ /* 0x002fea0003800000 */
.L_x_1409:
[----:B------:R-:W-:Y:S01]  /*9580*/  IMAD R10, R18, 0x200, R3 ;  /* 0x00000200120a7824 */ /* 0x000fe200078e0203 */
[----:B------:R-:W-:Y:S01]  /*9590*/  LOP3.LUT R8, R4, 0x10000, RZ, 0xfc, !PT ;  /* 0x0001000004087812 */ /* 0x000fe200078efcff */
[----:B------:R-:W-:Y:S01]  /*95a0*/  IMAD.MOV.U32 R9, RZ, RZ, 0x40000040 ;  /* 0x40000040ff097424 */ /* 0x000fe200078e00ff */
[----:B------:R-:W-:Y:S05]  /*95b0*/  WARPSYNC.ALL ;  /* 0x0000000000007948 */ /* 0x000fea0003800000 */
[----:B------:R-:W-:Y:S01]  /*95c0*/  IMAD.MOV.U32 R11, RZ, RZ, 0x40000040 ;  /* 0x40000040ff0b7424 */ /* 0x000fe200078e00ff */
        /* <DEDUP_REMOVED lines=8> */
[----:B------:R-:W-:Y:S01]  /*9650*/  BSSY B0, `(.L_x_1411) ;  /* 0x0000024000007945 */ /* 0x000fe20003800000 */
        /* <DEDUP_REMOVED lines=8> */
[----:B------:R-:W-:-:S02]  /*96e0*/  R2UR UR5, R5 ;  /* 0x00000000050572ca */ /* 0x000fc400000e0000 */
[----:B------:R-:W-:Y:S01]  /*96f0*/  R2UR UR6, R6 ;  /* 0x00000000060672ca */ /* 0x000fe200000e0000 */
[C---:B------:R-:W-:Y:S01]  /*9700*/  VIADD R6, R8.reuse, 0x4 ;  /* 0x0000000408067836 */ /* 0x040fe20000000000 */
[----:B------:R-:W-:Y:S01]  /*9710*/  R2UR UR7, R7 ;  /* 0x00000000070772ca */ /* 0x000fe200000e0000 */
[----:B------:R-:W-:Y:S02]  /*9720*/  IMAD.MOV.U32 R7, RZ, RZ, 0x40000040 ;  /* 0x40000040ff077424 */ /* 0x000fe400078e00ff */
[----:B------:R-:W-:Y:S01]  /*9730*/  VIADD R8, R8, 0x6 ;  /* 0x0000000608087836 */ /* 0x000fe20000000000 */
[----:B------:R-:W-:Y:S02]  /*9740*/  WARPGROUP.DEPBAR.LE gsb0, 0x0 ;  /* 0x00008000000079c5 */ /* 0x000fe40000010000 */
[----:B------:R-:W-:-:S07]  /*9750*/  WARPGROUP.ARRIVE ;  /* 0x00000000000079c5 */ /* 0x000fce0000000000 */
        /* <DEDUP_REMOVED lines=11> */
[----:B------:R-:W-:Y:S02]  /*9810*/  R2UR UR7, R11 ;  /* 0x000000000b0772ca */ /* 0x000fe400000e0000 */
[----:B------:R-:W-:Y:S01]  /*9820*/  SHF.L.U32 R11, R0, 0x1f, RZ ;  /* 0x0000001f000b7819 */ /* 0x000fe200000006ff */
[----:B------:R-:W-:-:S02]  /*9830*/  WARPGROUP.DEPBAR.LE gsb0, 0x0 ;  /* 0x00008000000079c5 */ /* 0x000fc40000010000 */
[----:B------:R-:W-:-:S08]  /*9840*/  WARPGROUP.ARRIVE ;  /* 0x00000000000079c5 */ /* 0x000fd00000000000 */
[----:B------:R-:W-:Y:S03]  /*9850*/  HGMMA.64x64x16.F32 R24, gdesc[UR4], R24, gsb0 ;  /* 0x00e00000041879f0 */ /* 0x000fe60008000818 */
[----:B------:R-:W-:Y:S02]  /*9860*/  WARPGROUP.DEPBAR.LE gsb0, 0x0 ;  /* 0x00008000000079c5 */ /* 0x000fe40000010000 */
[----:B------:R-:W2:Y:S02]  /*9870*/  SYNCS.PHASECHK.TRANS64.TRYWAIT P1, [R2+URZ+0x38810], R11 ;  /* 0x0388100b020075a7 */ /* 0x000ea4000802017f */
[----:B--2---:R-:W-:Y:S05]  /*9880*/  @!P1 BRA `(.L_x_1412) ;  /* 0x0000016000509947 */ /* 0x004fea0003800000 */
.L_x_1655:
[----:B------:R-:W-:Y:S05]  /*9890*/  BSYNC B0 ;  /* 0x0000000000007941 */ /* 0x000fea0003800000 */
.L_x_1411:
[----:B------:R-:W-:Y:S05]  /*98a0*/  @!P0 BRA `(.L_x_1413) ;  /* 0x0000000000048947 */ /* 0x000fea0003800000 */
[----:B------:R-:W-:Y:S01]  /*98b0*/  BPT.TRAP 0x1 ;  /* 0x000000040000795c */ /* 0x000fe20000300000 */
.L_x_1413:
[----:B------:R3:W4:Y:S01]  /*98c0*/  SYNCS.PHASECHK.TRANS64.TRYWAIT P1, [R14+URZ+0x38850], R15 ;  /* 0x0388500f0e0075a7 */ /* 0x000722000802017f */
[----:B------:R-:W-:Y:S05]  /*98d0*/  @!P0 BRA `(.L_x_1414) ;  /* 0x0000000000048947 */ /* 0x000fea0003800000 */
[----:B------:R-:W-:Y:S01]  /*98e0*/  BPT.TRAP 0x1 ;  /* 0x000000040000795c */ /* 0x000fe20000300000 */
.L_x_1414:
[C---:B------:R-:W-:Y:S01]  /*98f0*/  VIADD R0, R2.reuse, 0x400 ;  /* 0x0000040002007836 */ /* 0x040fe20000000000 */
[----:B------:R-:W-:Y:S01]  /*9900*/  BSSY B0, `(.L_x_1415) ;  /* 0x000000a000007945 */ /* 0x000fe20003800000 */
[----:B------:R-:W-:-:S03]  /*9910*/  VIADD R10, R2, 0x26400 ;  /* 0x00026400020a7836 */ /* 0x000fc60000000000 */
[----:B------:R-:W-:Y:S02]  /*9920*/  SHF.R.U32.HI R0, RZ, 0x4, R0 ;  /* 0x00000004ff007819 */ /* 0x000fe40000011600 */
[----:B------:R-:W-:Y:S02]  /*9930*/  SHF.R.U32.HI R10, RZ, 0x4, R10 ;  /* 0x00000004ff0a7819 */ /* 0x000fe4000001160a */
[----:B------:R-:W-:Y:S02]  /*9940*/  LOP3.LUT R0, R0, 0x3fff, RZ, 0xc0, !PT ;  /* 0x00003fff00007812 */ /* 0x000fe400078ec0ff */
[----:B--2---:R-:W-:Y:S02]  /*9950*/  LOP3.LUT R11, R10, 0x3fff, RZ, 0xc0, !PT ;  /* 0x00003fff0a0b7812 */ /* 0x004fe400078ec0ff */
[----:B------:R-:W-:Y:S01]  /*9960*/  LOP3.LUT R10, R0, 0x10000, RZ, 0xfc, !PT ;  /* 0x00010000000a7812 */ /* 0x000fe200078efcff */
[----:B----4-:R-:W-:Y:S06]  /*9970*/  @P1 BRA `(.L_x_1416) ;  /* 0x0000000000081947 */ /* 0x010fec0003800000 */
[----:B------:R-:W2:Y:S02]  /*9980*/  SYNCS.PHASECHK.TRANS64.TRYWAIT P1, [R14+URZ+0x38850], R15 ;  /* 0x0388500f0e0075a7 */ /* 0x000ea4000802017f */
[----:B--2---:R-:W-:Y:S05]  /*9990*/  @!P1 BRA `(.L_x_1417) ;  /* 0x0000016000209947 */ /* 0x004fea0003800000 */
.L_x_1416:
[----:B------:R-:W-:Y:S05]  /*99a0*/  BSYNC B0 ;  /* 0x0000000000007941 */ /* 0x000fea0003800000 */
.L_x_1415:
[----:B------:R-:W-:Y:S01]  /*99b0*/  LOP3.LUT R0, R11, 0x10000, RZ, 0xfc, !PT ;  /* 0x000100000b007812 */ /* 0x000fe200078efcff */
[----:B------:R-:W-:Y:S01]  /*99c0*/  IMAD R12, R18, 0x1000, R10 ;  /* 0x00001000120c7824 */ /* 0x000fe200078e020a */
[----:B------:R-:W-:Y:S05]  /*99d0*/  WARPSYNC.ALL ;  /* 0x0000000000007948 */ /* 0x000fea0003800000 */
[----:B------:R-:W-:Y:S01]  /*99e0*/  IMAD.MOV.U32 R20, RZ, RZ, R0 ;  /* 0x000000ffff147224 */ /* 0x000fe200078e0000 */
[----:B------:R-:W-:Y:S01]  /*99f0*/  R2UR UR6, R12 ;  /* 0x000000000c0672ca */ /* 0x000fe200000e0000 */
[----:B------:R-:W-:Y:S01]  /*9a00*/  IMAD.MOV.U32 R21, RZ, RZ, 0x40000040 ;  /* 0x40000040ff157424 */ /* 0x000fe200078e00ff */
[----:B------:R-:W-:Y:S01]  /*9a10*/  WARPGROUP.ARRIVE ;  /* 0x00000000000079c5 */ /* 0x000fe20000000000 */
[----:B------:R-:W-:Y:S01]  /*9a20*/  IMAD.MOV.U32 R13, RZ, RZ, 0x40000040 ;  /* 0x40000040ff0d7424 */ /* 0x000fe200078e00ff */
[----:B------:R-:W-:Y:S01]  /*9a30*/  R2UR UR4, R20 ;  /* 0x00000000140472ca */ /* 0x000fe200000e0000 */
[----:B------:R-:W-:Y:S01]  /*9a40*/  VIADD R20, R0, 0x2 ;  /* 0x0000000200147836 */ /* 0x000fe20000000000 */
[----:B------:R-:W-:Y:S01]  /*9a50*/  R2UR UR5, R21 ;  /* 0x00000000150572ca */ /* 0x000fe200000e0000 */
[----:B------:R-:W-:Y:S01]  /*9a60*/  VIADD R58, R12, 0x2 ;  /* 0x000000020c3a7836 */ /* 0x000fe20000000000 */
[----:B------:R-:W-:Y:S01]  /*9a70*/  R2UR UR7, R13 ;  /* 0x000000000d0772ca */ /* 0x000fe200000e0000 */
[----:B------:R-:W-:Y:S01]  /*9a80*/  IMAD.MOV.U32 R21, RZ, RZ, 0x40000040 ;  /* 0x40000040ff157424 */ /* 0x000fe200078e00ff */
[----:B------:R-:W4:Y:S01]  /*9a90*/  S2R R57, SR_TID.X ;  /* 0x0000000000397919 */ /* 0x000f220000002100 */
[----:B------:R-:W-:-:S10]  /*9aa0*/  IMAD.MOV.U32 R59, RZ, RZ, 0x40000040 ;  /* 0x40000040ff3b7424 */ /* 0x000fd400078e00ff */
[----:B------:R-:W-:Y:S01]  /*9ab0*/  HGMMA.64x64x16.F32 R24, gdesc[UR4], R24, gsb0 ;  /* 0x00e00000041879f0 */ /* 0x000fe20008000818 */
        /* <DEDUP_REMOVED lines=8> */
[----:B----4-:R-:W-:-:S05]  /*9b40*/  SHF.R.U32.HI R57, RZ, 0x7, R57 ;  /* 0x00000007ff397819 */ /* 0x010fca0000011639 */
[----:B------:R4:W4:Y:S01]  /*9b50*/  SHFL.IDX PT, R11, R57, RZ, 0x1f ;  /* 0x00001fff390b7589 */ /* 0x00092200000e0000 */
[----:B------:R-:W-:Y:S02]  /*9b60*/  VIADD R62, R12, 0x800 ;  /* 0x000008000c3e7836 */ /* 0x000fe40000000000 */
[----:B------:R-:W-:Y:S02]  /*9b70*/  VIADD R60, R0, 0x800 ;  /* 0x00000800003c7836 */ /* 0x000fe40000000000 */
[----:B0123--:R-:W-:Y:S01]  /*9b80*/  IMAD.MOV.U32 R15, RZ, RZ, 0x4 ;  /* 0x00000004ff0f7424 */ /* 0x00ffe200078e00ff */
[----:B----4-:R-:W2:Y:S01]  /*9b90*/  LDL R57, [R1+0x40] ;  /* 0x0000400001397983 */ /* 0x010ea20000100800 */
[----:B------:R-:W-:Y:S02]  /*9ba0*/  WARPGROUP.DEPBAR.LE gsb0, 0x0 ;  /* 0x00008000000079c5 */ /* 0x000fe40000010000 */
[----:B------:R-:W-:-:S06]  /*9bb0*/  WARPGROUP.ARRIVE ;  /* 0x00000000000079c5 */ /* 0x000fcc0000000000 */
        /* <DEDUP_REMOVED lines=9> */
[----:B------:R-:W-:Y:S02]  /*9c50*/  WARPGROUP.DEPBAR.LE gsb0, 0x0 ;  /* 0x00008000000079c5 */ /* 0x000fe40000010000 */
[----:B------:R-:W-:-:S09]  /*9c60*/  WARPGROUP.ARRIVE ;  /* 0x00000000000079c5 */ /* 0x000fd20000000000 */
        /* <DEDUP_REMOVED lines=133> */
[----:B------:R-:W-:Y:S02]  /*a4c0*/  R2UR UR4, R20 ;  /* 0x00000000140472ca */ /* 0x000fe400000e0000 */
[----:B------:R-:W-:Y:S02]  /*a4d0*/  R2UR UR5, R21 ;  /* 0x00000000150572ca */ /* 0x000fe400000e0000 */
[----:B------:R-:W-:Y:S02]  /*a4e0*/  R2UR UR6, R58 ;  /* 0x000000003a0672ca */ /* 0x000fe400000e0000 */
[----:B------:R-:W-:Y:S02]  /*a4f0*/  R2UR UR7, R59 ;  /* 0x000000003b0772ca */ /* 0x000fe400000e0000 */
[----:B------:R-:W-:Y:S01]  /*a500*/  ISETP.GT.AND P1, PT, R11, 0x7f, PT ;  /* 0x0000007f0b00780c */ /* 0x000fe20003f24270 */
[----:B------:R-:W-:-:S02]  /*a510*/  WARPGROUP.DEPBAR.LE gsb0, 0x0 ;  /* 0x00008000000079c5 */ /* 0x000fc40000010000 */
[----:B------:R-:W-:-:S08]  /*a520*/  WARPGROUP.ARRIVE ;  /* 0x00000000000079c5 */ /* 0x000fd00000000000 */
[----:B------:R-:W-:Y:S01]  /*a530*/  HGMMA.64x64x16.F32 R24, gdesc[UR4], R24, gsb0 ;  /* 0x00e00000041879f0 */ /* 0x000fe20008000818 */
[----:B------:R-:W-:Y:S01]  /*a540*/  SEL R11, RZ, 0x2, !P1 ;  /* 0x00000002ff0b7807 */ /* 0x000fe20004800000 */
[----:B------:R-:W-:Y:S02]  /*a550*/  IMAD.MOV.U32 R21, RZ, RZ, 0x40000040 ;  /* 0x40000040ff157424 */ /* 0x000fe400078e00ff */
[----:B------:R-:W-:Y:S02]  /*a560*/  IMAD.MOV.U32 R59, RZ, RZ, 0x40000040 ;  /* 0x40000040ff3b7424 */ /* 0x000fe400078e00ff */
[C---:B------:R-:W-:Y:S02]  /*a570*/  IMAD.IADD R20, R11.reuse, 0x1, R62 ;  /* 0x000000010b147824 */ /* 0x040fe400078e023e */
[----:B------:R-:W-:Y:S01]  /*a580*/  IMAD.IADD R58, R11, 0x1, R60 ;  /* 0x000000010b3a7824 */ /* 0x000fe200078e023c */
[----:B------:R-:W-:Y:S02]  /*a590*/  R2UR UR7, R21 ;  /* 0x00000000150772ca */ /* 0x000fe400000e0000 */
[----:B------:R-:W-:-:S02]  /*a5a0*/  R2UR UR6, R20 ;  /* 0x00000000140672ca */ /* 0x000fc400000e0000 */
[----:B------:R-:W-:Y:S02]  /*a5b0*/  R2UR UR4, R58 ;  /* 0x000000003a0472ca */ /* 0x000fe400000e0000 */
[----:B------:R-:W-:Y:S01]  /*a5c0*/  R2UR UR5, R59 ;  /* 0x000000003b0572ca */ /* 0x000fe200000e0000 */
[----:B------:R-:W-:Y:S02]  /*a5d0*/  WARPGROUP.DEPBAR.LE gsb0, 0x0 ;  /* 0x00008000000079c5 */ /* 0x000fe40000010000 */
[----:B------:R-:W-:-:S10]  /*a5e0*/  WARPGROUP.ARRIVE ;  /* 0x00000000000079c5 */ /* 0x000fd40000000000 */
[----:B------:R-:W-:Y:S01]  /*a5f0*/  HGMMA.64x64x16.F32 R24, gdesc[UR4], R24, gsb0 ;  /* 0x00e00000041879f0 */ /* 0x000fe20008000818 */
[----:B------:R-:W-:Y:S01]  /*a600*/  SEL R13, R15, 0x2, P1 ;  /* 0x000000020f0d7807 */ /* 0x000fe20000800000 */
[----:B------:R-:W-:Y:S02]  /*a610*/  IMAD.MOV.U32 R21, RZ, RZ, 0x40000040 ;  /* 0x40000040ff157424 */ /* 0x000fe400078e00ff */
[----:B------:R-:W-:Y:S02]  /*a620*/  IMAD.MOV.U32 R59, RZ, RZ, 0x40000040 ;  /* 0x40000040ff3b7424 */ /* 0x000fe400078e00ff */
[--C-:B------:R-:W-:Y:S02]  /*a630*/  IMAD.IADD R20, R62, 0x1, R13.reuse ;  /* 0x000000013e147824 */ /* 0x100fe400078e020d */
        /* <DEDUP_REMOVED lines=8> */
[----:B------:R-:W-:Y:S01]  /*a6c0*/  SEL R15, R15, 0x6, !P1 ;  /* 0x000000060f0f7807 */ /* 0x000fe20004800000 */
        /* <DEDUP_REMOVED lines=8> */
[----:B------:R-:W-:Y:S02]  /*a750*/  IMAD.MOV.U32 R20, RZ, RZ, 0x28 ;  /* 0x00000028ff147424 */ /* 0x000fe400078e00ff */
[----:B------:R-:W-:Y:S01]  /*a760*/  IMAD.MOV.U32 R21, RZ, RZ, 0xa00 ;  /* 0x00000a00ff157424 */ /* 0x000fe200078e00ff */
[----:B------:R-:W-:Y:S02]  /*a770*/  WARPGROUP.DEPBAR.LE gsb0, 0x0 ;  /* 0x00008000000079c5 */ /* 0x000fe40000010000 */
[----:B------:R-:W-:-:S07]  /*a780*/  WARPGROUP.ARRIVE ;  /* 0x00000000000079c5 */ /* 0x000fce0000000000 */
[----:B------:R-:W-:Y:S01]  /*a790*/  HGMMA.64x64x16.F32 R24, gdesc[UR4], R24, gsb0 ;  /* 0x00e00000041879f0 */ /* 0x000fe20008000818 */
[----:B------:R-:W-:Y:S02]  /*a7a0*/  SEL R20, R20, 0x26, P1 ;  /* 0x0000002614147807 */ /* 0x000fe40000800000 */
[----:B------:R-:W-:Y:S02]  /*a7b0*/  SEL R21, R21, 0x980, P1 ;  /* 0x0000098015157807 */ /* 0x000fe40000800000 */
[----:B------:R-:W-:Y:S02]  /*a7c0*/  LOP3.LUT R59, R20, 0x6, RZ, 0xc0, !PT ;  /* 0x00000006143b7812 */ /* 0x000fe400078ec0ff */
[----:B------:R-:W-:-:S04]  /*a7d0*/  LOP3.LUT R21, R21, 0xa00, RZ, 0xc0, !PT ;  /* 0x00000a0015157812 */ /* 0x000fc800078ec0ff */
[CC--:B------:R-:W-:Y:S02]  /*a7e0*/  IADD3 R20, R59.reuse, R21.reuse, R0 ;  /* 0x000000153b147210 */ /* 0x0c0fe40007ffe000 */
[----:B------:R-:W-:Y:S01]  /*a7f0*/  IADD3 R58, R59, R21, R12 ;  /* 0x000000153b3a7210 */ /* 0x000fe20007ffe00c */
[----:B------:R-:W-:Y:S02]  /*a800*/  IMAD.MOV.U32 R21, RZ, RZ, 0x40000040 ;  /* 0x40000040ff157424 */ /* 0x000fe400078e00ff */
[----:B------:R-:W-:Y:S01]  /*a810*/  IMAD.MOV.U32 R59, RZ, RZ, 0x40000040 ;  /* 0x40000040ff3b7424 */ /* 0x000fe200078e00ff */
[----:B------:R-:W-:Y:S02]  /*a820*/  R2UR UR4, R20 ;  /* 0x00000000140472ca */ /* 0x000fe400000e0000 */
[----:B------:R-:W-:Y:S02]  /*a830*/  R2UR UR5, R21 ;  /* 0x00000000150572ca */ /* 0x000fe400000e0000 */
[----:B------:R-:W-:-:S02]  /*a840*/  R2UR UR6, R58 ;  /* 0x000000003a0672ca */ /* 0x000fc400000e0000 */
[----:B------:R-:W-:Y:S01]  /*a850*/  R2UR UR7, R59 ;  /* 0x000000003b0772ca */ /* 0x000fe200000e0000 */
[----:B------:R-:W-:Y:S02]  /*a860*/  WARPGROUP.DEPBAR.LE gsb0, 0x0 ;  /* 0x00008000000079c5 */ /* 0x000fe40000010000 */
[----:B------:R-:W-:-:S10]  /*a870*/  WARPGROUP.ARRIVE ;  /* 0x00000000000079c5 */ /* 0x000fd40000000000 */
[----:B------:R-:W-:Y:S01]  /*a880*/  HGMMA.64x64x16.F32 R24, gdesc[UR4], R24, gsb0 ;  /* 0x00e00000041879f0 */ /* 0x000fe20008000818 */
[----:B------:R-:W-:Y:S02]  /*a890*/  VIADD R60, R0, 0xa00 ;  /* 0x00000a00003c7836 */ /* 0x000fe40000000000 */
[----:B------:R-:W-:Y:S02]  /*a8a0*/  VIADD R62, R12, 0xa00 ;  /* 0x00000a000c3e7836 */ /* 0x000fe40000000000 */
[C---:B------:R-:W-:Y:S02]  /*a8b0*/  IMAD.IADD R20, R11.reuse, 0x1, R60 ;  /* 0x000000010b147824 */ /* 0x040fe400078e023c */
[----:B------:R-:W-:Y:S02]  /*a8c0*/  IMAD.IADD R58, R11, 0x1, R62 ;  /* 0x000000010b3a7824 */ /* 0x000fe400078e023e */
[----:B------:R-:W-:Y:S02]  /*a8d0*/  IMAD.MOV.U32 R21, RZ, RZ, 0x40000040 ;  /* 0x40000040ff157424 */ /* 0x000fe400078e00ff */
[----:B------:R-:W-:Y:S01]  /*a8e0*/  IMAD.MOV.U32 R59, RZ, RZ, 0x40000040 ;  /* 0x40000040ff3b7424 */ /* 0x000fe200078e00ff */
[----:B------:R-:W-:-:S02]  /*a8f0*/  R2UR UR4, R20 ;  /* 0x00000000140472ca */ /* 0x000fc400000e0000 */
[----:B------:R-:W-:Y:S02]  /*a900*/  R2UR UR5, R21 ;  /* 0x00000000150572ca */ /* 0x000fe400000e0000 */
[----:B------:R-:W-:Y:S02]  /*a910*/  R2UR UR6, R58 ;  /* 0x000000003a0672ca */ /* 0x000fe400000e0000 */
[----:B------:R-:W-:Y:S01]  /*a920*/  R2UR UR7, R59 ;  /* 0x000000003b0772ca */ /* 0x000fe200000e0000 */
[----:B------:R-:W-:Y:S02]  /*a930*/  WARPGROUP.DEPBAR.LE gsb0, 0x0 ;  /* 0x00008000000079c5 */ /* 0x000fe40000010000 */
[----:B------:R-:W-:-:S10]  /*a940*/  WARPGROUP.ARRIVE ;  /* 0x00000000000079c5 */ /* 0x000fd40000000000 */
[----:B------:R-:W-:Y:S01]  /*a950*/  HGMMA.64x64x16.F32 R24, gdesc[UR4], R24, gsb0 ;  /* 0x00e00000041879f0 */ /* 0x000fe20008000818 */
[C---:B------:R-:W-:Y:S02]  /*a960*/  IMAD.IADD R20, R13.reuse, 0x1, R60 ;  /* 0x000000010d147824 */ /* 0x040fe400078e023c */
[----:B------:R-:W-:Y:S02]  /*a970*/  IMAD.IADD R58, R13, 0x1, R62 ;  /* 0x000000010d3a7824 */ /* 0x000fe400078e023e */
[----:B------:R-:W-:Y:S02]  /*a980*/  IMAD.MOV.U32 R21, RZ, RZ, 0x40000040 ;  /* 0x40000040ff157424 */ /* 0x000fe400078e00ff */
[----:B------:R-:W-:Y:S01]  /*a990*/  IMAD.MOV.U32 R59, RZ, RZ, 0x40000040 ;  /* 0x40000040ff3b7424 */ /* 0x000fe200078e00ff */
[----:B------:R-:W-:Y:S02]  /*a9a0*/  R2UR UR4, R20 ;  /* 0x00000000140472ca */ /* 0x000fe400000e0000 */
[----:B------:R-:W-:-:S02]  /*a9b0*/  R2UR UR5, R21 ;  /* 0x00000000150572ca */ /* 0x000fc400000e0000 */
        /* <DEDUP_REMOVED lines=125> */
[----:B------:R-:W-:Y:S01]  /*b190*/  LOP3.LUT R13, R13, 0x1e00, RZ, 0xc0, !PT ;  /* 0x00001e000d0d7812 */ /* 0x000fe200078ec0ff */
[----:B------:R-:W-:-:S03]  /*b1a0*/  IMAD.MOV.U32 R21, RZ, RZ, 0x40000040 ;  /* 0x40000040ff157424 */ /* 0x000fc600078e00ff */
[CC--:B------:R-:W-:Y:S02]  /*b1b0*/  IADD3 R20, R11.reuse, R13.reuse, R0 ;  /* 0x0000000d0b147210 */ /* 0x0c0fe40007ffe000 */
[----:B------:R-:W-:Y:S01]  /*b1c0*/  IADD3 R12, R11, R13, R12 ;  /* 0x0000000d0b0c7210 */ /* 0x000fe20007ffe00c */
[----:B------:R-:W-:Y:S01]  /*b1d0*/  IMAD.MOV.U32 R13, RZ, RZ, 0x40000040 ;  /* 0x40000040ff0d7424 */ /* 0x000fe200078e00ff */
[----:B------:R-:W-:Y:S02]  /*b1e0*/  R2UR UR4, R20 ;  /* 0x00000000140472ca */ /* 0x000fe400000e0000 */
[----:B------:R-:W-:Y:S02]  /*b1f0*/  R2UR UR5, R21 ;  /* 0x00000000150572ca */ /* 0x000fe400000e0000 */
[----:B------:R-:W-:Y:S02]  /*b200*/  R2UR UR6, R12 ;  /* 0x000000000c0672ca */ /* 0x000fe400000e0000 */
[----:B------:R-:W-:Y:S01]  /*b210*/  R2UR UR7, R13 ;  /* 0x000000000d0772ca */ /* 0x000fe200000e0000 */
[----:B------:R-:W-:-:S02]  /*b220*/  WARPGROUP.DEPBAR.LE gsb0, 0x0 ;  /* 0x00008000000079c5 */ /* 0x000fc40000010000 */
[----:B------:R-:W-:-:S10]  /*b230*/  WARPGROUP.ARRIVE ;  /* 0x00000000000079c5 */ /* 0x000fd40000000000 */
[----:B------:R-:W-:Y:S01]  /*b240*/  HGMMA.64x64x16.F32 R24, gdesc[UR4], R24, gsb0 ;  /* 0x00e00000041879f0 */ /* 0x000fe20008000818 */
[----:B------:R-:W-:Y:S01]  /*b250*/  ULDC UR4, c[0x0][0xad0] ;  /* 0x0002b40000047ab9 */ /* 0x000fe20000000800 */
[----:B------:R-:W-:Y:S01]  /*b260*/  IMAD R152, R168, -0x40, R152 ;  /* 0xffffffc0a8987824 */ /* 0x000fe200078e0298 */
[----:B------:R-:W-:-:S04]  /*b270*/  ULDC UR5, c[0x0][0xa80] ;  /* 0x0002a00000057ab9 */ /* 0x000fc80000000800 */
        /* <DEDUP_REMOVED lines=11> */
[----:B------:R-:W-:Y:S02]  /*b330*/  FMUL.FTZ R29, R29, UR4 ;  /* 0x000000041d1d7c20 */ /* 0x000fe40008410000 */
[----:B------:R-:W0:Y:S01]  /*b340*/  MUFU.TANH R20, R24 ;  /* 0x0000001800147308 */ /* 0x000e220000002400 */
[----:B------:R-:W-:-:S07]  /*b350*/  FMUL.FTZ R32, R32, UR4 ;  /* 0x0000000420207c20 */ /* 0x000fce0008410000 */
[----:B------:R-:W1:Y:S01]  /*b360*/  MUFU.TANH R25, R25 ;  /* 0x0000001900197308 */ /* 0x000e620000002400 */
[----:B------:R-:W-:-:S07]  /*b370*/  FMUL.FTZ R33, R33, UR4 ;  /* 0x0000000421217c20 */ /* 0x000fce0008410000 */
[----:B------:R-:W2:Y:S01]  /*b380*/  MUFU.TANH R28, R28 ;  /* 0x0000001c001c7308 */ /* 0x000ea20000002400 */
[----:B------:R-:W-:Y:S01]  /*b390*/  FMUL.FTZ R26, R26, UR4 ;  /* 0x000000041a1a7c20 */ /* 0x000fe20008410000 */
[----:B------:R-:W-:-:S06]  /*b3a0*/  FMUL.FTZ R27, R27, UR4 ;  /* 0x000000041b1b7c20 */ /* 0x000fcc0008410000 */
[----:B------:R-:W3:Y:S01]  /*b3b0*/  MUFU.TANH R29, R29 ;  /* 0x0000001d001d7308 */ /* 0x000ee20000002400 */
[----:B------:R-:W-:Y:S01]  /*b3c0*/  FMUL.FTZ R36, R36, UR4 ;  /* 0x0000000424247c20 */ /* 0x000fe20008410000 */
[----:B------:R-:W-:Y:S01]  /*b3d0*/  FMUL.FTZ R34, R34, UR4 ;  /* 0x0000000422227c20 */ /* 0x000fe20008410000 */
[----:B0-----:R-:W-:-:S05]  /*b3e0*/  FSEL R20, R20, -INF , P1 ;  /* 0xff80000014147808 */ /* 0x001fca0000800000 */
[----:B------:R-:W-:Y:S01]  /*b3f0*/  MUFU.TANH R32, R32 ;  /* 0x0000002000207308 */ /* 0x000fe20000002400 */
[----:B------:R-:W-:Y:S01]  /*b400*/  FMUL.FTZ R37, R37, UR4 ;  /* 0x0000000425257c20 */ /* 0x000fe20008410000 */
[----:B------:R-:W-:-:S06]  /*b410*/  FMUL.FTZ R30, R30, UR4 ;  /* 0x000000041e1e7c20 */ /* 0x000fcc0008410000 */
[----:B------:R-:W0:Y:S01]  /*b420*/  MUFU.TANH R11, R26 ;  /* 0x0000001a000b7308 */ /* 0x000e220000002400 */
[----:B------:R-:W-:-:S07]  /*b430*/  FMUL.FTZ R40, R40, UR4 ;  /* 0x0000000428287c20 */ /* 0x000fce0008410000 */
[----:B------:R1:W4:Y:S01]  /*b440*/  MUFU.TANH R12, R27 ;  /* 0x0000001b000c7308 */ /* 0x0003220000002400 */
[----:B------:R-:W-:-:S07]  /*b450*/  FMUL.FTZ R31, R31, UR4 ;  /* 0x000000041f1f7c20 */ /* 0x000fce0008410000 */
[----:B------:R-:W4:Y:S01]  /*b460*/  MUFU.TANH R33, R33 ;  /* 0x0000002100217308 */ /* 0x000f220000002400 */
[----:B-1----:R-:W-:Y:S02]  /*b470*/  FSEL R27, R25, -INF , P2 ;  /* 0xff800000191b7808 */ /* 0x002fe40001000000 */
[----:B--2---:R-:W-:-:S05]  /*b480*/  FSEL R25, R28, -INF , P3 ;  /* 0xff8000001c197808 */ /* 0x004fca0001800000 */
[----:B------:R1:W-:Y:S01]  /*b490*/  MUFU.TANH R21, R34 ;  /* 0x0000002200157308 */ /* 0x0003e20000002400 */
[----:B---3--:R-:W-:-:S07]  /*b4a0*/  FSEL R29, R29, -INF , P4 ;  /* 0xff8000001d1d7808 */ /* 0x008fce0002000000 */
[----:B------:R-:W-:Y:S01]  /*b4b0*/  MUFU.TANH R36, R36 ;  /* 0x0000002400247308 */ /* 0x000fe20000002400 */
[----:B-1----:R-:W-:Y:S01]  /*b4c0*/  FMNMX.FTZ R34, R20, R27, !PT ;  /* 0x0000001b14227209 */ /* 0x002fe20007810000 */
[----:B------:R-:W-:-:S03]  /*b4d0*/  FMUL.FTZ R35, R35, UR4 ;  /* 0x0000000423237c20 */ /* 0x000fc60008410000 */
[----:B------:R-:W-:-:S03]  /*b4e0*/  FMNMX.FTZ R34, R25, R34, !PT ;  /* 0x0000002219227209 */ /* 0x000fc60007810000 */
[----:B------:R-:W1:Y:S01]  /*b4f0*/  MUFU.TANH R13, R30 ;  /* 0x0000001e000d7308 */ /* 0x000e620000002400 */
[----:B------:R-:W-:Y:S01]  /*b500*/  FMUL.FTZ R41, R41, UR4 ;  /* 0x0000000429297c20 */ /* 0x000fe20008410000 */
[----:B------:R-:W-:-:S06]  /*b510*/  FMNMX.FTZ R34, R29, R34, !PT ;  /* 0x000000221d227209 */ /* 0x000fcc0007810000 */
[----:B------:R-:W2:Y:S01]  /*b520*/  MUFU.TANH R37, R37 ;  /* 0x0000002500257308 */ /* 0x000ea20000002400 */
[----:B------:R-:W-:Y:S01]  /*b530*/  FMUL.FTZ R44, R44, UR4 ;  /* 0x000000042c2c7c20 */ /* 0x000fe20008410000 */
[----:B------:R-:W-:Y:S01]  /*b540*/  FMUL.FTZ R39, R39, UR4 ;  /* 0x0000000427277c20 */ /* 0x000fe20008410000 */
[----:B0-----:R-:W-:-:S05]  /*b550*/  FSEL R11, R11, -INF , P1 ;  /* 0xff8000000b0b7808 */ /* 0x001fca0000800000 */
[----:B------:R0:W3:Y:S01]  /*b560*/  MUFU.TANH R15, R31 ;  /* 0x0000001f000f7308 */ /* 0x0000e20000002400 */
[----:B------:R-:W-:Y:S01]  /*b570*/  FMUL.FTZ R38, R38, UR4 ;  /* 0x0000000426267c20 */ /* 0x000fe20008410000 */
[----:B------:R-:W-:-:S06]  /*b580*/  ISETP.GT.AND P1, PT, R152, 0x18, PT ;  /* 0x000000189800780c */ /* 0x000fcc0003f24270 */
[----:B------:R-:W-:Y:S01]  /*b590*/  MUFU.TANH R40, R40 ;  /* 0x0000002800287308 */ /* 0x000fe20000002400 */
[----:B0-----:R-:W-:Y:S01]  /*b5a0*/  FSEL R31, R32, -INF , P5 ;  /* 0xff800000201f7808 */ /* 0x001fe20002800000 */
[----:B------:R-:W-:-:S03]  /*b5b0*/  FMUL.FTZ R45, R45, UR4 ;  /* 0x000000042d2d7c20 */ /* 0x000fc60008410000 */
[----:B------:R-:W-:-:S03]  /*b5c0*/  FMNMX.FTZ R34, R31, R34, !PT ;  /* 0x000000221f227209 */ /* 0x000fc60007810000 */
[----:B------:R0:W3:Y:S01]  /*b5d0*/  MUFU.TANH R24, R35 ;  /* 0x0000002300187308 */ /* 0x0000e20000002400 */
[----:B----4-:R-:W-:Y:S01]  /*b5e0*/  FSEL R12, R12, -INF , P2 ;  /* 0xff8000000c0c7808 */ /* 0x010fe20001000000 */
[----:B------:R-:W-:Y:S01]  /*b5f0*/  FMUL.FTZ R48, R48, UR4 ;  /* 0x0000000430307c20 */ /* 0x000fe20008410000 */
[----:B------:R-:W-:-:S05]  /*b600*/  ISETP.GT.AND P2, PT, R152, 0x19, PT ;  /* 0x000000199800780c */ /* 0x000fca0003f44270 */
[----:B------:R-:W4:Y:S01]  /*b610*/  MUFU.TANH R30, R41 ;  /* 0x00000029001e7308 */ /* 0x000f220000002400 */
[----:B0-----:R-:W-:Y:S01]  /*b620*/  FSEL R35, R33, -INF , P6 ;  /* 0xff80000021237808 */ /* 0x001fe20003000000 */
[----:B------:R-:W-:-:S03]  /*b630*/  FMUL.FTZ R43, R43, UR4 ;  /* 0x000000042b2b7c20 */ /* 0x000fc60008410000 */
[----:B------:R-:W-:-:S03]  /*b640*/  FMNMX.FTZ R34, R35, R34, !PT ;  /* 0x0000002223227209 */ /* 0x000fc60007810000 */
[----:B------:R0:W-:Y:S01]  /*b650*/  MUFU.TANH R26, R39 ;  /* 0x00000027001a7308 */ /* 0x0001e20000002400 */
[----:B-1----:R-:W-:Y:S01]  /*b660*/  FSEL R13, R13, -INF , P3 ;  /* 0xff8000000d0d7808 */ /* 0x002fe20001800000 */
[----:B------:R-:W-:Y:S01]  /*b670*/  FMUL.FTZ R42, R42, UR4 ;  /* 0x000000042a2a7c20 */ /* 0x000fe20008410000 */
[----:B------:R-:W-:-:S05]  /*b680*/  ISETP.GT.AND P3, PT, R152, 0x20, PT ;  /* 0x000000209800780c */ /* 0x000fca0003f64270 */
[----:B------:R-:W1:Y:S01]  /*b690*/  MUFU.TANH R44, R44 ;  /* 0x0000002c002c7308 */ /* 0x000e620000002400 */
[----:B0-----:R-:W-:Y:S02]  /*b6a0*/  FSEL R39, R36, -INF , P1 ;  /* 0xff80000024277808 */ /* 0x001fe40000800000 */
[----:B--2---:R-:W-:Y:S02]  /*b6b0*/  FSEL R41, R37, -INF , P2 ;  /* 0xff80000025297808 */ /* 0x004fe40001000000 */
[----:B------:R-:W-:-:S03]  /*b6c0*/  FMNMX.FTZ R34, R39, R34, !PT ;  /* 0x0000002227227209 */ /* 0x000fc60007810000 */
[----:B------:R-:W0:Y:S01]  /*b6d0*/  MUFU.TANH R38, R38 ;  /* 0x0000002600267308 */ /* 0x000e220000002400 */
[----:B---3--:R-:W-:Y:S01]  /*b6e0*/  FSEL R15, R15, -INF , P4 ;  /* 0xff8000000f0f7808 */ /* 0x008fe20002000000 */
[----:B------:R-:W-:Y:S01]  /*b6f0*/  FMUL.FTZ R49, R49, UR4 ;  /* 0x0000000431317c20 */ /* 0x000fe20008410000 */
[----:B------:R-:W-:-:S05]  /*b700*/  ISETP.GT.AND P4, PT, R152, 0x21, PT ;  /* 0x000000219800780c */ /* 0x000fca0003f84270 */
[----:B------:R-:W2:Y:S01]  /*b710*/  MUFU.TANH R28, R45 ;  /* 0x0000002d001c7308 */ /* 0x000ea20000002400 */
[----:B------:R-:W-:Y:S01]  /*b720*/  FMNMX.FTZ R34, R41, R34, !PT ;  /* 0x0000002229227209 */ /* 0x000fe20007810000 */
[----:B------:R-:W-:Y:S01]  /*b730*/  FMUL.FTZ R52, R52, UR4 ;  /* 0x0000000434347c20 */ /* 0x000fe20008410000 */
[----:B------:R-:W-:-:S05]  /*b740*/  FSEL R21, R21, -INF , P5 ;  /* 0xff80000015157808 */ /* 0x000fca0002800000 */
[----:B------:R3:W-:Y:S01]  /*b750*/  MUFU.TANH R57, R43 ;  /* 0x0000002b00397308 */ /* 0x0007e20000002400 */
[----:B------:R-:W-:Y:S02]  /*b760*/  ISETP.GT.AND P5, PT, R152, 0x28, PT ;  /* 0x000000289800780c */ /* 0x000fe40003fa4270 */
[----:B------:R-:W-:-:S05]  /*b770*/  FSEL R33, R24, -INF , P6 ;  /* 0xff80000018217808 */ /* 0x000fca0003000000 */
[----:B------:R-:W2:Y:S01]  /*b780*/  MUFU.TANH R48, R48 ;  /* 0x0000003000307308 */ /* 0x000ea20000002400 */
[----:B---3--:R-:W-:Y:S01]  /*b790*/  FSEL R43, R40, -INF , P3 ;  /* 0xff800000282b7808 */ /* 0x008fe20001800000 */
[----:B------:R-:W-:Y:S01]  /*b7a0*/  FMUL.FTZ R24, R53, UR4 ;  /* 0x0000000435187c20 */ /* 0x000fe20008410000 */
[----:B----4-:R-:W-:Y:S02]  /*b7b0*/  FSEL R45, R30, -INF , P4 ;  /* 0xff8000001e2d7808 */ /* 0x010fe40002000000 */
[----:B------:R-:W-:-:S03]  /*b7c0*/  FMNMX.FTZ R34, R43, R34, !PT ;  /* 0x000000222b227209 */ /* 0x000fc60007810000 */
[----:B------:R-:W3:Y:S01]  /*b7d0*/  MUFU.TANH R42, R42 ;  /* 0x0000002a002a7308 */ /* 0x000ee20000002400 */
[----:B------:R-:W-:Y:S02]  /*b7e0*/  ISETP.GT.AND P6, PT, R152, 0x29, PT ;  /* 0x000000299800780c */ /* 0x000fe40003fc4270 */
[----:B-1----:R-:W-:-:S05]  /*b7f0*/  FSEL R61, R44, -INF , P5 ;  /* 0xff8000002c3d7808 */ /* 0x002fca0002800000 */
[----:B------:R1:W4:Y:S01]  /*b800*/  MUFU.TANH R32, R49 ;  /* 0x0000003100207308 */ /* 0x0003220000002400 */
[----:B------:R-:W-:Y:S02]  /*b810*/  FMNMX.FTZ R34, R45, R34, !PT ;  /* 0x000000222d227209 */ /* 0x000fe40007810000 */
[----:B0-----:R-:W-:-:S05]  /*b820*/  FSEL R37, R38, -INF , P1 ;  /* 0xff80000026257808 */ /* 0x001fca0000800000 */
[----:B------:R-:W0:Y:S01]  /*b830*/  MUFU.TANH R52, R52 ;  /* 0x0000003400347308 */ /* 0x000e220000002400 */
[----:B------:R-:W-:Y:S02]  /*b840*/  ISETP.GT.AND P1, PT, R152, 0x30, PT ;  /* 0x000000309800780c */ /* 0x000fe40003f24270 */
[----:B--2---:R-:W-:Y:S02]  /*b850*/  FSEL R63, R28, -INF , P6 ;  /* 0xff8000001c3f7808 */ /* 0x004fe40003000000 */
[----:B------:R-:W-:-:S03]  /*b860*/  FMNMX.FTZ R34, R61, R34, !PT ;  /* 0x000000223d227209 */ /* 0x000fc60007810000 */
[----:B------:R-:W2:Y:S01]  /*b870*/  MUFU.TANH R24, R24 ;  /* 0x0000001800187308 */ /* 0x000ea20000002400 */
[----:B-1----:R-:W-:Y:S02]  /*b880*/  FSEL R49, R26, -INF , P2 ;  /* 0xff8000001a317808 */ /* 0x002fe40001000000 */
[----:B------:R-:W-:Y:S02]  /*b890*/  ISETP.GT.AND P2, PT, R152, 0x31, PT ;  /* 0x000000319800780c */ /* 0x000fe40003f44270 */
[----:B------:R-:W-:Y:S02]  /*b8a0*/  FSEL R67, R48, -INF , P1 ;  /* 0xff80000030437808 */ /* 0x000fe40000800000 */
[----:B------:R-:W-:Y:S02]  /*b8b0*/  FMNMX.FTZ R34, R63, R34, !PT ;  /* 0x000000223f227209 */ /* 0x000fe40007810000 */
[----:B---3--:R-:W-:Y:S02]  /*b8c0*/  FSEL R53, R42, -INF , P3 ;  /* 0xff8000002a357808 */ /* 0x008fe40001800000 */
[----:B------:R-:W-:-:S02]  /*b8d0*/  ISETP.GT.AND P3, PT, R152, 0x38, PT ;  /* 0x000000389800780c */ /* 0x000fc40003f64270 */
[----:B----4-:R-:W-:Y:S02]  /*b8e0*/  FSEL R69, R32, -INF , P2 ;  /* 0xff80000020457808 */ /* 0x010fe40001000000 */
[----:B------:R-:W-:Y:S02]  /*b8f0*/  FMNMX.FTZ R34, R67, R34, !PT ;  /* 0x0000002243227209 */ /* 0x000fe40007810000 */
[----:B------:R-:W-:Y:S02]  /*b900*/  FSEL R57, R57, -INF , P4 ;  /* 0xff80000039397808 */ /* 0x000fe40002000000 */
[----:B------:R-:W-:Y:S02]  /*b910*/  ISETP.GT.AND P4, PT, R152, 0x39, PT ;  /* 0x000000399800780c */ /* 0x000fe40003f84270 */
[----:B0-----:R-:W-:Y:S02]  /*b920*/  FSEL R73, R52, -INF , P3 ;  /* 0xff80000034497808 */ /* 0x001fe40001800000 */
[----:B------:R-:W-:-:S02]  /*b930*/  FMNMX.FTZ R34, R69, R34, !PT ;  /* 0x0000002245227209 */ /* 0x000fc40007810000 */
[----:B--2---:R-:W-:Y:S02]  /*b940*/  FSEL R75, R24, -INF , P4 ;  /* 0xff800000184b7808 */ /* 0x004fe40002000000 */
[----:B------:R-:W-:-:S04]  /*b950*/  FMNMX.FTZ R34, R73, R34, !PT ;  /* 0x0000002249227209 */ /* 0x000fc80007810000 */
[----:B------:R-:W-:-:S05]  /*b960*/  FMNMX.FTZ R34, R75, R34, !PT ;  /* 0x000000224b227209 */ /* 0x000fca0007810000 */
[----:B------:R-:W0:Y:S01]  /*b970*/  SHFL.BFLY PT, R59, R34, 0x2, 0x1f ;  /* 0x0c401f00223b7f89 */ /* 0x000e2200000e0000 */
[----:B------:R-:W-:-:S04]  /*b980*/  FMNMX.FTZ R24, R11, R12, !PT ;  /* 0x0000000c0b187209 */ /* 0x000fc80007810000 */
[----:B------:R-:W-:Y:S01]  /*b990*/  FMNMX.FTZ R24, R13, R24, !PT ;  /* 0x000000180d187209 */ /* 0x000fe20007810000 */
[----:B------:R-:W-:-:S03]  /*b9a0*/  FMUL.FTZ R46, R46, UR4 ;  /* 0x000000042e2e7c20 */ /* 0x000fc60008410000 */
[----:B------:R-:W-:Y:S01]  /*b9b0*/  FMNMX.FTZ R24, R15, R24, !PT ;  /* 0x000000180f187209 */ /* 0x000fe20007810000 */
[----:B------:R-:W-:-:S03]  /*b9c0*/  FMUL.FTZ R47, R47, UR4 ;  /* 0x000000042f2f7c20 */ /* 0x000fc60008410000 */
[----:B------:R-:W-:Y:S02]  /*b9d0*/  FMNMX.FTZ R24, R21, R24, !PT ;  /* 0x0000001815187209 */ /* 0x000fe40007810000 */
[----:B0-----:R-:W-:-:S05]  /*b9e0*/  FMNMX.FTZ R59, R34, R59, !PT ;  /* 0x0000003b223b7209 */ /* 0x001fca0007810000 */
[----:B------:R-:W0:Y:S01]  /*b9f0*/  SHFL.BFLY PT, R26, R59, 0x1, 0x1f ;  /* 0x0c201f003b1a7f89 */ /* 0x000e2200000e0000 */
[----:B------:R-:W1:Y:S01]  /*ba00*/  MUFU.TANH R46, R46 ;  /* 0x0000002e002e7308 */ /* 0x000e620000002400 */
[----:B------:R-:W-:Y:S01]  /*ba10*/  FMNMX.FTZ R24, R33, R24, !PT ;  /* 0x0000001821187209 */ /* 0x000fe20007810000 */
[----:B------:R-:W-:Y:S01]  /*ba20*/  FMUL.FTZ R50, R50, UR4 ;  /* 0x0000000432327c20 */ /* 0x000fe20008410000 */
[----:B------:R-:W-:Y:S02]  /*ba30*/  FMUL.FTZ R51, R51, UR4 ;  /* 0x0000000433337c20 */ /* 0x000fe40008410000 */
[----:B------:R-:W-:-:S03]  /*ba40*/  FMNMX.FTZ R24, R37, R24, !PT ;  /* 0x0000001825187209 */ /* 0x000fc60007810000 */
[----:B------:R-:W2:Y:S01]  /*ba50*/  MUFU.TANH R47, R47 ;  /* 0x0000002f002f7308 */ /* 0x000ea20000002400 */
[----:B------:R-:W-:Y:S01]  /*ba60*/  FMNMX.FTZ R24, R49, R24, !PT ;  /* 0x0000001831187209 */ /* 0x000fe20007810000 */
[----:B------:R-:W-:-:S06]  /*ba70*/  FMUL.FTZ R54, R54, UR4 ;  /* 0x0000000436367c20 */ /* 0x000fcc0008410000 */
[----:B------:R-:W3:Y:S01]  /*ba80*/  MUFU.TANH R50, R50 ;  /* 0x0000003200327308 */ /* 0x000ee20000002400 */
[----:B------:R-:W-:Y:S01]  /*ba90*/  FMNMX.FTZ R24, R53, R24, !PT ;  /* 0x0000001835187209 */ /* 0x000fe20007810000 */
[----:B------:R-:W-:-:S06]  /*baa0*/  FMUL.FTZ R55, R55, UR4 ;  /* 0x0000000437377c20 */ /* 0x000fcc0008410000 */
[----:B------:R-:W4:Y:S01]  /*bab0*/  MUFU.TANH R51, R51 ;  /* 0x0000003300337308 */ /* 0x000f220000002400 */
[----:B0-----:R-:W-:Y:S02]  /*bac0*/  FMNMX.FTZ R169, R59, R26, !PT ;  /* 0x0000001a3ba97209 */ /* 0x001fe40007810000 */
[----:B-1----:R-:W-:Y:S02]  /*bad0*/  FSEL R59, R46, -INF , P5 ;  /* 0xff8000002e3b7808 */ /* 0x002fe40002800000 */
[----:B------:R-:W-:-:S03]  /*bae0*/  FMNMX.FTZ R24, R57, R24, !PT ;  /* 0x0000001839187209 */ /* 0x000fc60007810000 */
[----:B------:R-:W0:Y:S01]  /*baf0*/  MUFU.TANH R54, R54 ;  /* 0x0000003600367308 */ /* 0x000e220000002400 */
[----:B--2---:R-:W-:Y:S02]  /*bb00*/  FSEL R47, R47, -INF , P6 ;  /* 0xff8000002f2f7808 */ /* 0x004fe40003000000 */
[----:B------:R-:W-:-:S05]  /*bb10*/  FMNMX.FTZ R24, R59, R24, !PT ;  /* 0x000000183b187209 */ /* 0x000fca0007810000 */
[----:B------:R-:W1:Y:S01]  /*bb20*/  MUFU.TANH R55, R55 ;  /* 0x0000003700377308 */ /* 0x000e620000002400 */
[----:B---3--:R-:W-:Y:S02]  /*bb30*/  FSEL R65, R50, -INF , P1 ;  /* 0xff80000032417808 */ /* 0x008fe40000800000 */
[----:B------:R-:W-:Y:S02]  /*bb40*/  FMNMX.FTZ R24, R47, R24, !PT ;  /* 0x000000182f187209 */ /* 0x000fe40007810000 */
[----:B----4-:R-:W-:Y:S02]  /*bb50*/  FSEL R51, R51, -INF , P2 ;  /* 0xff80000033337808 */ /* 0x010fe40001000000 */
[----:B------:R-:W-:Y:S02]  /*bb60*/  FMNMX.FTZ R24, R65, R24, !PT ;  /* 0x0000001841187209 */ /* 0x000fe40007810000 */
[----:B0-----:R-:W-:Y:S02]  /*bb70*/  FSEL R71, R54, -INF , P3 ;  /* 0xff80000036477808 */ /* 0x001fe40001800000 */
[----:B------:R-:W-:-:S04]  /*bb80*/  FMNMX.FTZ R24, R51, R24, !PT ;  /* 0x0000001833187209 */ /* 0x000fc80007810000 */
[----:B------:R-:W-:Y:S02]  /*bb90*/  FMNMX.FTZ R24, R71, R24, !PT ;  /* 0x0000001847187209 */ /* 0x000fe40007810000 */
[----:B-1----:R-:W-:-:S04]  /*bba0*/  FSEL R55, R55, -INF , P4 ;  /* 0xff80000037377808 */ /* 0x002fc80002000000 */
[----:B------:R-:W-:-:S05]  /*bbb0*/  FMNMX.FTZ R24, R55, R24, !PT ;  /* 0x0000001837187209 */ /* 0x000fca0007810000 */
[----:B------:R-:W0:Y:S01]  /*bbc0*/  SHFL.BFLY PT, R77, R24, 0x2, 0x1f ;  /* 0x0c401f00184d7f89 */ /* 0x000e2200000e0000 */
[----:B------:R-:W-:Y:S01]  /*bbd0*/  IMAD.U32 R170, RZ, RZ, UR5 ;  /* 0x00000005ffaa7e24 */ /* 0x000fe2000f8e00ff */
[----:B------:R-:W-:-:S03]  /*bbe0*/  FSETP.NEU.FTZ.AND P5, PT, R169, -INF , PT ;  /* 0xff800000a900780b */ /* 0x000fc60003fbd000 */
[----:B------:R-:W-:-:S05]  /*bbf0*/  FMUL.FTZ R26, R169, R170 ;  /* 0x000000aaa91a7220 */ /* 0x000fca0000410000 */
[----:B------:R-:W-:-:S05]  /*bc00*/  FSEL R26, R26, RZ, P5 ;  /* 0x000000ff1a1a7208 */ /* 0x000fca0002800000 */
[----:B------:R-:W-:Y:S01]  /*bc10*/  FFMA.FTZ R152, R20, R170, -R26 ;  /* 0x000000aa14987223 */ /* 0x000fe2000001081a */
[----:B0-----:R-:W-:-:S05]  /*bc20*/  FMNMX.FTZ R77, R24, R77, !PT ;  /* 0x0000004d184d7209 */ /* 0x001fca0007810000 */
[----:B------:R-:W0:Y:S01]  /*bc30*/  SHFL.BFLY PT, R20, R77, 0x1, 0x1f ;  /* 0x0c201f004d147f89 */ /* 0x000e2200000e0000 */
[----:B------:R-:W1:Y:S01]  /*bc40*/  S2R R58, SR_TID.X ;  /* 0x00000000003a7919 */ /* 0x000e620000002100 */
[-CC-:B------:R-:W-:Y:S01]  /*bc50*/  FFMA.FTZ R27, R27, R170.reuse, -R26.reuse ;  /* 0x000000aa1b1b7223 */ /* 0x180fe2000001081a */
[----:B-----5:R-:W-:Y:S01]  /*bc60*/  FFMA.FTZ R154, R25, R170, -R26 ;  /* 0x000000aa199a7223 */ /* 0x020fe2000001081a */
[----:B0-----:R-:W-:-:S04]  /*bc70*/  FMNMX.FTZ R171, R77, R20, !PT ;  /* 0x000000144dab7209 */ /* 0x001fc80007810000 */
[C---:B------:R-:W-:Y:S01]  /*bc80*/  FSETP.NEU.FTZ.AND P1, PT, R171.reuse, -INF , PT ;  /* 0xff800000ab00780b */ /* 0x040fe20003f3d000 */
[----:B------:R-:W-:-:S05]  /*bc90*/  FMUL.FTZ R20, R171, R170 ;  /* 0x000000aaab147220 */ /* 0x000fca0000410000 */
[----:B------:R-:W-:Y:S01]  /*bca0*/  FSEL R20, R20, RZ, P1 ;  /* 0x000000ff14147208 */ /* 0x000fe20000800000 */
[----:B------:R-:W-:Y:S04]  /*bcb0*/  MUFU.EX2 R152, R152 ;  /* 0x0000009800987308 */ /* 0x000fe80000000800 */
[-CC-:B------:R-:W-:Y:S01]  /*bcc0*/  FFMA.FTZ R11, R11, R170.reuse, -R20.reuse ;  /* 0x000000aa0b0b7223 */ /* 0x180fe20000010814 */
[-CC-:B------:R-:W-:Y:S01]  /*bcd0*/  FFMA.FTZ R12, R12, R170.reuse, -R20.reuse ;  /* 0x000000aa0c0c7223 */ /* 0x180fe20000010814 */
[-C--:B------:R-:W-:Y:S02]  /*bce0*/  FFMA.FTZ R13, R13, R170.reuse, -R20 ;  /* 0x000000aa0d0d7223 */ /* 0x080fe40000010814 */
[----:B------:R-:W0:Y:S01]  /*bcf0*/  MUFU.EX2 R27, R27 ;  /* 0x0000001b001b7308 */ /* 0x000e220000000800 */
[-C--:B------:R-:W-:Y:S01]  /*bd00*/  FFMA.FTZ R25, R29, R170.reuse, -R26 ;  /* 0x000000aa1d197223 */ /* 0x080fe2000001081a */
[-C--:B------:R-:W-:Y:S01]  /*bd10*/  FFMA.FTZ R15, R15, R170.reuse, -R20 ;  /* 0x000000aa0f0f7223 */ /* 0x080fe20000010814 */
[----:B------:R-:W-:-:S05]  /*bd20*/  FFMA.FTZ R156, R31, R170, -R26 ;  /* 0x000000aa1f9c7223 */ /* 0x000fca000001081a */
[----:B------:R-:W-:Y:S01]  /*bd30*/  MUFU.EX2 R153, R11 ;  /* 0x0000000b00997308 */ /* 0x000fe20000000800 */
[-CC-:B------:R-:W-:Y:S01]  /*bd40*/  FFMA.FTZ R31, R35, R170.reuse, -R26.reuse ;  /* 0x000000aa231f7223 */ /* 0x180fe2000001081a */
[----:B------:R-:W-:-:S06]  /*bd50*/  FFMA.FTZ R158, R39, R170, -R26 ;  /* 0x000000aa279e7223 */ /* 0x000fcc000001081a */
[----:B------:R-:W2:Y:S01]  /*bd60*/  MUFU.EX2 R24, R12 ;  /* 0x0000000c00187308 */ /* 0x000ea20000000800 */
[-CC-:B------:R-:W-:Y:S01]  /*bd70*/  FFMA.FTZ R29, R41, R170.reuse, -R26.reuse ;  /* 0x000000aa291d7223 */ /* 0x180fe2000001081a */
[-CC-:B------:R-:W-:Y:S01]  /*bd80*/  FFMA.FTZ R160, R43, R170.reuse, -R26.reuse ;  /* 0x000000aa2ba07223 */ /* 0x180fe2000001081a */
[-CC-:B------:R-:W-:Y:S01]  /*bd90*/  FFMA.FTZ R35, R45, R170.reuse, -R26.reuse ;  /* 0x000000aa2d237223 */ /* 0x180fe2000001081a */
[----:B------:R-:W-:-:S04]  /*bda0*/  FFMA.FTZ R162, R61, R170, -R26 ;  /* 0x000000aa3da27223 */ /* 0x000fc8000001081a */
[----:B------:R-:W3:Y:S01]  /*bdb0*/  MUFU.EX2 R154, R154 ;  /* 0x0000009a009a7308 */ /* 0x000ee20000000800 */
[-CC-:B------:R-:W-:Y:S01]  /*bdc0*/  FFMA.FTZ R39, R63, R170.reuse, -R26.reuse ;  /* 0x000000aa3f277223 */ /* 0x180fe2000001081a */
[-CC-:B------:R-:W-:Y:S01]  /*bdd0*/  FFMA.FTZ R164, R67, R170.reuse, -R26.reuse ;  /* 0x000000aa43a47223 */ /* 0x180fe2000001081a */
[-CC-:B------:R-:W-:Y:S01]  /*bde0*/  FFMA.FTZ R41, R69, R170.reuse, -R26.reuse ;  /* 0x000000aa45297223 */ /* 0x180fe2000001081a */
[-CC-:B------:R-:W-:Y:S01]  /*bdf0*/  FFMA.FTZ R166, R73, R170.reuse, -R26.reuse ;  /* 0x000000aa49a67223 */ /* 0x180fe2000001081a */
[----:B------:R-:W-:-:S03]  /*be00*/  FFMA.FTZ R43, R75, R170, -R26 ;  /* 0x000000aa4b2b7223 */ /* 0x000fc6000001081a */
[----:B------:R0:W4:Y:S01]  /*be10*/  MUFU.EX2 R155, R13 ;  /* 0x0000000d009b7308 */ /* 0x0001220000000800 */
[-CC-:B------:R-:W-:Y:S01]  /*be20*/  FFMA.FTZ R21, R21, R170.reuse, -R20.reuse ;  /* 0x000000aa15157223 */ /* 0x180fe20000010814 */
[----:B-1----:R-:W-:Y:S01]  /*be30*/  LOP3.LUT R58, R58, 0x7f, RZ, 0xc0, !PT ;  /* 0x0000007f3a3a7812 */ /* 0x002fe200078ec0ff */
[----:B------:R-:W-:-:S05]  /*be40*/  FFMA.FTZ R33, R33, R170, -R20 ;  /* 0x000000aa21217223 */ /* 0x000fca0000010814 */
[----:B------:R-:W1:Y:S01]  /*be50*/  MUFU.EX2 R25, R25 ;  /* 0x0000001900197308 */ /* 0x000e620000000800 */
[----:B------:R-:W-:Y:S01]  /*be60*/  FFMA.FTZ R37, R37, R170, -R20 ;  /* 0x000000aa25257223 */ /* 0x000fe20000010814 */
[----:B------:R-:W-:-:S06]  /*be70*/  ISETP.NE.AND P1, PT, R58, RZ, PT ;  /* 0x000000ff3a00720c */ /* 0x000fcc0003f25270 */
[----:B------:R1:W1:Y:S01]  /*be80*/  MUFU.EX2 R26, R15 ;  /* 0x0000000f001a7308 */ /* 0x0002620000000800 */
[----:B0-----:R-:W-:Y:S01]  /*be90*/  FADD.FTZ R13, R152, R27 ;  /* 0x0000001b980d7221 */ /* 0x001fe20000010000 */
[----:B--2---:R-:W-:-:S06]  /*bea0*/  FADD.FTZ R12, R153, R24 ;  /* 0x00000018990c7221 */ /* 0x004fcc0000010000 */
[----:B------:R-:W0:Y:S08]  /*beb0*/  MUFU.EX2 R156, R156 ;  /* 0x0000009c009c7308 */ /* 0x000e300000000800 */
[----:B------:R-:W2:Y:S01]  /*bec0*/  MUFU.EX2 R157, R21 ;  /* 0x00000015009d7308 */ /* 0x000ea20000000800 */
[----:B------:R-:W-:Y:S01]  /*bed0*/  FFMA.FTZ R49, R49, R170, -R20 ;  /* 0x000000aa31317223 */ /* 0x000fe20000010814 */
[----:B---3--:R-:W-:-:S06]  /*bee0*/  FADD.FTZ R34, R154, R13 ;  /* 0x0000000d9a227221 */ /* 0x008fcc0000010000 */
[----:B------:R-:W3:Y:S01]  /*bef0*/  MUFU.EX2 R31, R31 ;  /* 0x0000001f001f7308 */ /* 0x000ee20000000800 */
[----:B----4-:R-:W-:Y:S01]  /*bf00*/  FADD.FTZ R13, R155, R12 ;  /* 0x0000000c9b0d7221 */ /* 0x010fe20000010000 */
[----:B------:R-:W-:-:S06]  /*bf10*/  FFMA.FTZ R53, R53, R170, -R20 ;  /* 0x000000aa35357223 */ /* 0x000fcc0000010814 */
[----:B------:R-:W4:Y:S01]  /*bf20*/  MUFU.EX2 R28, R33 ;  /* 0x00000021001c7308 */ /* 0x000f220000000800 */
[----:B-1----:R-:W-:Y:S01]  /*bf30*/  FADD.FTZ R15, R25, R34 ;  /* 0x00000022190f7221 */ /* 0x002fe20000010000 */
[----:B------:R-:W-:-:S06]  /*bf40*/  FADD.FTZ R36, R26, R13 ;  /* 0x0000000d1a247221 */ /* 0x000fcc0000010000 */
[----:B------:R-:W1:Y:S01]  /*bf50*/  MUFU.EX2 R158, R158 ;  /* 0x0000009e009e7308 */ /* 0x000e620000000800 */
[----:B------:R-:W-:-:S07]  /*bf60*/  IMAD.MOV.U32 R13, RZ, RZ, 0x40000040 ;  /* 0x40000040ff0d7424 */ /* 0x000fce00078e00ff */
[----:B------:R-:W1:Y:S01]  /*bf70*/  MUFU.EX2 R37, R37 ;  /* 0x0000002500257308 */ /* 0x000e620000000800 */
[----:B------:R-:W-:Y:S02]  /*bf80*/  @!P1 VIADD R11, R14, 0x38840 ;  /* 0x000388400e0b9836 */ /* 0x000fe40000000000 */
[----:B------:R-:W-:Y:S01]  /*bf90*/  FFMA.FTZ R57, R57, R170, -R20 ;  /* 0x000000aa39397223 */ /* 0x000fe20000010814 */
[----:B0-----:R-:W-:-:S04]  /*bfa0*/  FADD.FTZ R38, R156, R15 ;  /* 0x0000000f9c267221 */ /* 0x001fc80000010000 */
[----:B------:R-:W0:Y:S01]  /*bfb0*/  MUFU.EX2 R30, R49 ;  /* 0x00000031001e7308 */ /* 0x000e220000000800 */
[----:B--2---:R-:W-:Y:S01]  /*bfc0*/  FADD.FTZ R15, R157, R36 ;  /* 0x000000249d0f7221 */ /* 0x004fe20000010000 */
[----:B------:R-:W-:Y:S01]  /*bfd0*/  FFMA.FTZ R59, R59, R170, -R20 ;  /* 0x000000aa3b3b7223 */ /* 0x000fe20000010814 */
[----:B------:R-:W-:-:S05]  /*bfe0*/  R2UR UR7, R13 ;  /* 0x000000000d0772ca */ /* 0x000fca00000e0000 */
[----:B------:R-:W2:Y:S01]  /*bff0*/  MUFU.EX2 R29, R29 ;  /* 0x0000001d001d7308 */ /* 0x000ea20000000800 */
[----:B------:R-:W-:Y:S01]  /*c000*/  @!P1 PRMT R11, RZ, 0x654, R11 ;  /* 0x00000654ff0b9816 */ /* 0x000fe2000000000b */
[----:B---3--:R-:W-:Y:S01]  /*c010*/  FADD.FTZ R13, R31, R38 ;  /* 0x000000261f0d7221 */ /* 0x008fe20000010000 */
[----:B----4-:R-:W-:Y:S02]  /*c020*/  FADD.FTZ R36, R28, R15 ;  /* 0x0000000f1c247221 */ /* 0x010fe40000010000 */
[----:B------:R3:W-:Y:S03]  /*c030*/  @!P1 SYNCS.ARRIVE.TRANS64.RED.A1T0 RZ, [R11+URZ], RZ ;  /* 0x000000ff0bff99a7 */ /* 0x0007e6000810043f */
[----:B------:R-:W4:Y:S01]  /*c040*/  MUFU.EX2 R53, R53 ;  /* 0x0000003500357308 */ /* 0x000f220000000800 */
[----:B-1----:R-:W-:-:S07]  /*c050*/  FADD.FTZ R38, R158, R13 ;  /* 0x0000000d9e267221 */ /* 0x002fce0000010000 */
[----:B------:R-:W1:Y:S01]  /*c060*/  MUFU.EX2 R160, R160 ;  /* 0x000000a000a07308 */ /* 0x000e620000000800 */
[----:B---3--:R-:W-:Y:S01]  /*c070*/  LOP3.LUT R11, R56, 0x2000000, RZ, 0xfc, !PT ;  /* 0x02000000380b7812 */ /* 0x008fe200078efcff */
[----:B------:R-:W-:-:S06]  /*c080*/  FADD.FTZ R13, R37, R36 ;  /* 0x00000024250d7221 */ /* 0x000fcc0000010000 */
[----:B------:R-:W3:Y:S01]  /*c090*/  MUFU.EX2 R32, R57 ;  /* 0x0000003900207308 */ /* 0x000ee20000000800 */
[----:B------:R-:W-:-:S07]  /*c0a0*/  FFMA.FTZ R47, R47, R170, -R20 ;  /* 0x000000aa2f2f7223 */ /* 0x000fce0000010814 */
[----:B------:R-:W3:Y:S01]  /*c0b0*/  MUFU.EX2 R35, R35 ;  /* 0x0000002300237308 */ /* 0x000ee20000000800 */
[----:B0-----:R-:W-:Y:S01]  /*c0c0*/  FADD.FTZ R36, R30, R13 ;  /* 0x0000000d1e247221 */ /* 0x001fe20000010000 */
[----:B------:R-:W-:Y:S01]  /*c0d0*/  FFMA.FTZ R65, R65, R170, -R20 ;  /* 0x000000aa41417223 */ /* 0x000fe20000010814 */
[----:B------:R-:W-:-:S05]  /*c0e0*/  IMAD R12, R18, 0x1000, R11 ;  /* 0x00001000120c7824 */ /* 0x000fca00078e020b */
[----:B------:R-:W0:Y:S01]  /*c0f0*/  MUFU.EX2 R59, R59 ;  /* 0x0000003b003b7308 */ /* 0x000e220000000800 */
[----:B--2---:R-:W-:-:S07]  /*c100*/  FADD.FTZ R15, R29, R38 ;  /* 0x000000261d0f7221 */ /* 0x004fce0000010000 */
[----:B------:R-:W2:Y:S01]  /*c110*/  MUFU.EX2 R162, R162 ;  /* 0x000000a200a27308 */ /* 0x000ea20000000800 */
[-CC-:B------:R-:W-:Y:S01]  /*c120*/  FFMA.FTZ R51, R51, R170.reuse, -R20.reuse ;  /* 0x000000aa33337223 */ /* 0x180fe20000010814 */
[-CC-:B------:R-:W-:Y:S01]  /*c130*/  FFMA.FTZ R71, R71, R170.reuse, -R20.reuse ;  /* 0x000000aa47477223 */ /* 0x180fe20000010814 */
[----:B------:R-:W-:Y:S01]  /*c140*/  FFMA.FTZ R55, R55, R170, -R20 ;  /* 0x000000aa37377223 */ /* 0x000fe20000010814 */
[----:B----4-:R-:W-:-:S04]  /*c150*/  FADD.FTZ R13, R53, R36 ;  /* 0x00000024350d7221 */ /* 0x010fc80000010000 */
[----:B------:R-:W4:Y:S01]  /*c160*/  MUFU.EX2 R39, R39 ;  /* 0x0000002700277308 */ /* 0x000f220000000800 */
[----:B------:R-:W-:Y:S02]  /*c170*/  VIADD R20, R12, 0x80 ;  /* 0x000000800c147836 */ /* 0x000fe40000000000 */
[----:B-1----:R-:W-:Y:S01]  /*c180*/  FADD.FTZ R38, R160, R15 ;  /* 0x0000000fa0267221 */ /* 0x002fe20000010000 */
[----:B------:R-:W-:-:S04]  /*c190*/  F2FP.F16.F32.PACK_AB R153, R24, R153 ;  /* 0x000000991899723e */ /* 0x000fc800000000ff */
[----:B------:R-:W1:Y:S01]  /*c1a0*/  MUFU.EX2 R34, R47 ;  /* 0x0000002f00227308 */ /* 0x000e620000000800 */
[----:B---3--:R-:W-:Y:S01]  /*c1b0*/  FADD.FTZ R24, R32, R13 ;  /* 0x0000000d20187221 */ /* 0x008fe20000010000 */
[----:B------:R-:W-:Y:S01]  /*c1c0*/  R2UR UR10, R20 ;  /* 0x00000000140a72ca */ /* 0x000fe200000e0000 */
[----:B------:R-:W-:-:S05]  /*c1d0*/  FADD.FTZ R15, R35, R38 ;  /* 0x00000026230f7221 */ /* 0x000fca0000010000 */
[----:B------:R-:W3:Y:S01]  /*c1e0*/  MUFU.EX2 R164, R164 ;  /* 0x000000a400a47308 */ /* 0x000ee20000000800 */
[----:B------:R-:W-:Y:S01]  /*c1f0*/  F2FP.F16.F32.PACK_AB R155, R26, R155 ;  /* 0x0000009b1a9b723e */ /* 0x000fe200000000ff */
[----:B0-----:R-:W-:-:S06]  /*c200*/  FADD.FTZ R13, R59, R24 ;  /* 0x000000183b0d7221 */ /* 0x001fcc0000010000 */
[----:B------:R-:W0:Y:S01]  /*c210*/  MUFU.EX2 R65, R65 ;  /* 0x0000004100417308 */ /* 0x000e220000000800 */
[----:B--2---:R-:W-:-:S07]  /*c220*/  FADD.FTZ R26, R162, R15 ;  /* 0x0000000fa21a7221 */ /* 0x004fce0000010000 */
[----:B------:R-:W2:Y:S01]  /*c230*/  MUFU.EX2 R41, R41 ;  /* 0x0000002900297308 */ /* 0x000ea20000000800 */
[----:B----4-:R-:W-:-:S07]  /*c240*/  FADD.FTZ R15, R39, R26 ;  /* 0x0000001a270f7221 */ /* 0x010fce0000010000 */
[----:B------:R-:W4:Y:S01]  /*c250*/  MUFU.EX2 R20, R51 ;  /* 0x0000003300147308 */ /* 0x000f220000000800 */
[----:B-1----:R-:W-:-:S07]  /*c260*/  FADD.FTZ R26, R34, R13 ;  /* 0x0000000d221a7221 */ /* 0x002fce0000010000 */
[----:B------:R-:W1:Y:S01]  /*c270*/  MUFU.EX2 R166, R166 ;  /* 0x000000a600a67308 */ /* 0x000e620000000800 */
[----:B------:R-:W-:-:S07]  /*c280*/  F2FP.F16.F32.PACK_AB R157, R28, R157 ;  /* 0x0000009d1c9d723e */ /* 0x000fce00000000ff */
[----:B------:R-:W-:Y:S08]  /*c290*/  MUFU.EX2 R43, R43 ;  /* 0x0000002b002b7308 */ /* 0x000ff00000000800 */
[----:B------:R-:W1:Y:S08]  /*c2a0*/  MUFU.EX2 R71, R71 ;  /* 0x0000004700477308 */ /* 0x000e700000000800 */
[----:B------:R-:W1:Y:S01]  /*c2b0*/  MUFU.EX2 R24, R55 ;  /* 0x0000003700187308 */ /* 0x000e620000000800 */
[----:B---3--:R-:W-:Y:S01]  /*c2c0*/  FADD.FTZ R28, R164, R15 ;  /* 0x0000000fa41c7221 */ /* 0x008fe20000010000 */
[----:B0-----:R-:W-:Y:S01]  /*c2d0*/  FADD.FTZ R13, R65, R26 ;  /* 0x0000001a410d7221 */ /* 0x001fe20000010000 */
[----:B------:R-:W-:-:S02]  /*c2e0*/  F2FP.F16.F32.PACK_AB R152, R27, R152 ;  /* 0x000000981b98723e */ /* 0x000fc400000000ff */
[----:B--2---:R-:W-:Y:S01]  /*c2f0*/  FADD.FTZ R15, R41, R28 ;  /* 0x0000001c290f7221 */ /* 0x004fe20000010000 */
[----:B------:R-:W-:Y:S01]  /*c300*/  F2FP.F16.F32.PACK_AB R154, R25, R154 ;  /* 0x0000009a199a723e */ /* 0x000fe200000000ff */
[----:B------:R-:W-:Y:S01]  /*c310*/  BAR.SYNC.DEFER_BLOCKING 0xf, 0x100 ;  /* 0x03c4000000007b1d */ /* 0x000fe20000010000 */
[----:B----4-:R-:W-:Y:S01]  /*c320*/  FADD.FTZ R26, R20, R13 ;  /* 0x0000000d141a7221 */ /* 0x010fe20000010000 */
[----:B------:R-:W-:Y:S01]  /*c330*/  F2FP.F16.F32.PACK_AB R156, R31, R156 ;  /* 0x0000009c1f9c723e */ /* 0x000fe200000000ff */
[----:B-1----:R-:W-:Y:S01]  /*c340*/  FADD.FTZ R28, R166, R15 ;  /* 0x0000000fa61c7221 */ /* 0x002fe20000010000 */
[----:B------:R-:W-:Y:S02]  /*c350*/  F2FP.F16.F32.PACK_AB R158, R29, R158 ;  /* 0x0000009e1d9e723e */ /* 0x000fe400000000ff */
[----:B------:R-:W-:Y:S02]  /*c360*/  F2FP.F16.F32.PACK_AB R159, R30, R37 ;  /* 0x000000251e9f723e */ /* 0x000fe400000000ff */
[----:B------:R-:W-:-:S02]  /*c370*/  R2UR UR6, R12 ;  /* 0x000000000c0672ca */ /* 0x000fc400000e0000 */
[----:B------:R-:W-:Y:S02]  /*c380*/  F2FP.F16.F32.PACK_AB R160, R35, R160 ;  /* 0x000000a023a0723e */ /* 0x000fe400000000ff */
[----:B------:R-:W-:Y:S02]  /*c390*/  F2FP.F16.F32.PACK_AB R161, R32, R53 ;  /* 0x0000003520a1723e */ /* 0x000fe400000000ff */
[----:B------:R-:W-:Y:S02]  /*c3a0*/  F2FP.F16.F32.PACK_AB R162, R39, R162 ;  /* 0x000000a227a2723e */ /* 0x000fe400000000ff */
[----:B------:R-:W-:Y:S01]  /*c3b0*/  F2FP.F16.F32.PACK_AB R163, R34, R59 ;  /* 0x0000003b22a3723e */ /* 0x000fe200000000ff */
[----:B------:R-:W-:Y:S01]  /*c3c0*/  FADD.FTZ R15, R71, R26 ;  /* 0x0000001a470f7221 */ /* 0x000fe20000010000 */
[----:B------:R-:W-:Y:S02]  /*c3d0*/  F2FP.F16.F32.PACK_AB R164, R41, R164 ;  /* 0x000000a429a4723e */ /* 0x000fe400000000ff */
[----:B------:R-:W-:-:S02]  /*c3e0*/  F2FP.F16.F32.PACK_AB R165, R20, R65 ;  /* 0x0000004114a5723e */ /* 0x000fc400000000ff */
[C---:B------:R-:W-:Y:S02]  /*c3f0*/  F2FP.F16.F32.PACK_AB R166, R43.reuse, R166 ;  /* 0x000000a62ba6723e */ /* 0x040fe400000000ff */
[C---:B------:R-:W-:Y:S01]  /*c400*/  F2FP.F16.F32.PACK_AB R167, R24.reuse, R71 ;  /* 0x0000004718a7723e */ /* 0x040fe200000000ff */
[----:B------:R0:W-:Y:S01]  /*c410*/  STSM.16.M88.4 [R194+0x36400], R152 ;  /* 0x03640098c2007844 */ /* 0x0001e20000000200 */
[----:B------:R-:W-:Y:S01]  /*c420*/  FADD.FTZ R13, R43, R28 ;  /* 0x0000001c2b0d7221 */ /* 0x000fe20000010000 */
[----:B------:R-:W-:Y:S02]  /*c430*/  FADD.FTZ R15, R24, R15 ;  /* 0x0000000f180f7221 */ /* 0x000fe40000010000 */
[----:B------:R0:W-:Y:S04]  /*c440*/  STSM.16.M88.4 [R195], R156 ;  /* 0x0000009cc3007844 */ /* 0x0001e80000000200 */
[----:B------:R0:W-:Y:S04]  /*c450*/  STSM.16.M88.4 [R207], R160 ;  /* 0x000000a0cf007844 */ /* 0x0001e80000000200 */
[----:B------:R0:W-:Y:S01]  /*c460*/  STSM.16.M88.4 [R206], R164 ;  /* 0x000000a4ce007844 */ /* 0x0001e20000000200 */
[----:B------:R-:W-:-:S06]  /*c470*/  WARPGROUP.ARRIVE ;  /* 0x00000000000079c5 */ /* 0x000fcc0000000000 */
[----:B------:R-:W-:Y:S01]  /*c480*/  HGMMA.64x256x16.F32 R24, R152, gdesc[UR4].tnspB, RZ, !UPT, gsb0 ;  /* 0x43e0000498187df0 */ /* 0x000fe2000c0008ff */
[----:B------:R-:W-:-:S05]  /*c490*/  IMAD.MOV.U32 R21, RZ, RZ, 0x40000040 ;  /* 0x40000040ff157424 */ /* 0x000fca00078e00ff */
[----:B------:R-:W-:Y:S01]  /*c4a0*/  R2UR UR11, R21 ;  /* 0x00000000150b72ca */ /* 0x000fe200000e0000 */
[----:B------:R-:W-:Y:S02]  /*c4b0*/  VIADD R20, R12, 0x100 ;  /* 0x000001000c147836 */ /* 0x000fe40000000000 */
[----:B------:R-:W-:-:S03]  /*c4c0*/  IMAD.MOV.U32 R21, RZ, RZ, 0x40000040 ;  /* 0x40000040ff157424 */ /* 0x000fc600078e00ff */
[----:B------:R-:W-:Y:S02]  /*c4d0*/  R2UR UR6, R20 ;  /* 0x00000000140672ca */ /* 0x000fe400000e0000 */
[----:B------:R-:W-:Y:S01]  /*c4e0*/  R2UR UR7, R21 ;  /* 0x00000000150772ca */ /* 0x000fe200000e0000 */
[----:B------:R-:W-:Y:S02]  /*c4f0*/  WARPGROUP.DEPBAR.LE gsb0, 0x0 ;  /* 0x00008000000079c5 */ /* 0x000fe40000010000 */
[----:B------:R-:W-:-:S11]  /*c500*/  WARPGROUP.ARRIVE ;  /* 0x00000000000079c5 */ /* 0x000fd60000000000 */
[----:B------:R-:W-:Y:S01]  /*c510*/  HGMMA.64x256x16.F32 R24, R156, gdesc[UR8].tnspB, R24, gsb0 ;  /* 0x43e000089c187df0 */ /* 0x000fe20008000818 */
[----:B------:R-:W-:Y:S02]  /*c520*/  VIADD R20, R12, 0x180 ;  /* 0x000001800c147836 */ /* 0x000fe40000000000 */
[----:B------:R-:W-:Y:S01]  /*c530*/  IMAD.MOV.U32 R21, RZ, RZ, 0x40000040 ;  /* 0x40000040ff157424 */ /* 0x000fe200078e00ff */
[----:B------:R-:W-:Y:S02]  /*c540*/  WARPGROUP.DEPBAR.LE gsb0, 0x0 ;  /* 0x00008000000079c5 */ /* 0x000fe40000010000 */
[----:B------:R-:W-:-:S15]  /*c550*/  WARPGROUP.ARRIVE ;  /* 0x00000000000079c5 */ /* 0x000fde0000000000 */
[----:B------:R-:W-:-:S07]  /*c560*/  NOP ;  /* 0x0000000000007918 */ /* 0x000fce0000000000 */
[----:B------:R-:W-:Y:S01]  /*c570*/  HGMMA.64x256x16.F32 R24, R160, gdesc[UR4].tnspB, R24, gsb0 ;  /* 0x43e00004a0187df0 */ /* 0x000fe20008000818 */
[----:B------:R-:W-:Y:S02]  /*c580*/  R2UR UR6, R20 ;  /* 0x00000000140672ca */ /* 0x000fe400000e0000 */
[----:B------:R-:W-:Y:S01]  /*c590*/  R2UR UR7, R21 ;  /* 0x00000000150772ca */ /* 0x000fe200000e0000 */
[----:B------:R-:W-:Y:S02]  /*c5a0*/  VIADD R12, R168, 0xfffffffe ;  /* 0xfffffffea80c7836 */ /* 0x000fe40000000000 */
[----:B------:R-:W-:-:S03]  /*c5b0*/  @!P1 VIADD R14, R14, 0x38860 ;  /* 0x000388600e0e9836 */ /* 0x000fc60000000000 */
[----:B------:R-:W-:Y:S02]  /*c5c0*/  ISETP.GE.AND P2, PT, R12, R191, PT ;  /* 0x000000bf0c00720c */ /* 0x000fe40003f46270 */
[----:B------:R-:W-:Y:S01]  /*c5d0*/  @!P1 PRMT R14, RZ, 0x654, R14 ;  /* 0x00000654ff0e9816 */ /* 0x000fe2000000000e */
[----:B------:R-:W-:Y:S01]  /*c5e0*/  BSSY B0, `(.L_x_1418) ;  /* 0x0000380000007945 */ /* 0x000fe20003800000 */
[----:B------:R-:W-:Y:S02]  /*c5f0*/  WARPGROUP.DEPBAR.LE gsb0, 0x0 ;  /* 0x00008000000079c5 */ /* 0x000fe40000010000 */
[----:B------:R-:W-:-:S13]  /*c600*/  WARPGROUP.ARRIVE ;  /* 0x00000000000079c5 */ /* 0x000fda0000000000 */
        /* <DEDUP_REMOVED lines=11> */
[----:B------:R-:W-:Y:S05]  /*c6c0*/  @!P2 BRA `(.L_x_1419) ;  /* 0x0000003400c4a947 */ /* 0x000fea0003800000 */
[----:B------:R-:W-:Y:S02]  /*c6d0*/  IMAD.MOV.U32 R198, RZ, RZ, R171 ;  /* 0x000000ffffc67224 */ /* 0x000fe400078e00ab */
[----:B------:R-:W-:Y:S02]  /*c6e0*/  IMAD.MOV.U32 R196, RZ, RZ, R169 ;  /* 0x000000ffffc47224 */ /* 0x000fe400078e00a9 */
[----:B------:R-:W-:-:S07]  /*c6f0*/  IMAD.MOV.U32 R197, RZ, RZ, R18 ;  /* 0x000000ffffc57224 */ /* 0x000fce00078e0012 */
.L_x_1430:
[----:B------:R-:W-:Y:S01]  /*c700*/  VIADD R18, R197, 0x1 ;  /* 0x00000001c5127836 */ /* 0x000fe20000000000 */
[C---:B------:R-:W-:Y:S01]  /*c710*/  ISETP.GT.AND P2, PT, R12.reuse, R191, PT ;  /* 0x000000bf0c00720c */ /* 0x040fe20003f44270 */
[----:B------:R-:W-:-:S03]  /*c720*/  VIADD R12, R12, 0xffffffff ;  /* 0xffffffff0c0c7836 */ /* 0x000fc60000000000 */
[----:B------:R-:W-:-:S04]  /*c730*/  ISETP.NE.AND P3, PT, R18, 0x2, PT ;  /* 0x000000021200780c */ /* 0x000fc80003f65270 */
[----:B01----:R-:W-:Y:S02]  /*c740*/  SEL R14, RZ, 0x1, P3 ;  /* 0x00000001ff0e7807 */ /* 0x003fe40001800000 */
[----:B------:R-:W-:Y:S02]  /*c750*/  SEL R18, R18, RZ, P3 ;  /* 0x000000ff12127207 */ /* 0x000fe40001800000 */
[----:B------:R-:W-:Y:S01]  /*c760*/  LOP3.LUT R23, R23, R14, RZ, 0x3c, !PT ;  /* 0x0000000e17177212 */ /* 0x000fe200078e3cff */
[----:B------:R-:W-:Y:S06]  /*c770*/  @!P0 BRA `(.L_x_1420) ;  /* 0x0000000000048947 */ /* 0x000fec0003800000 */
[----:B------:R-:W-:Y:S01]  /*c780*/  BPT.TRAP 0x1 ;  /* 0x000000040000795c */ /* 0x000fe20000300000 */
.L_x_1420:
[----:B------:R-:W-:Y:S01]  /*c790*/  IMAD R14, R18, 0x8, R2 ;  /* 0x00000008120e7824 */ /* 0x000fe200078e0202 */
[----:B------:R-:W-:-:S04]  /*c7a0*/  SHF.L.U32 R199, R23, 0x1f, RZ ;  /* 0x0000001f17c77819 */ /* 0x000fc800000006ff */
[----:B------:R0:W1:Y:S01]  /*c7b0*/  SYNCS.PHASECHK.TRANS64.TRYWAIT P3, [R14+URZ+0x38830], R199 ;  /* 0x038830c70e0075a7 */ /* 0x000062000806017f */
[----:B------:R-:W-:Y:S05]  /*c7c0*/  @!P0 BRA `(.L_x_1421) ;  /* 0x0000000000048947 */ /* 0x000fea0003800000 */
[----:B------:R-:W-:Y:S01]  /*c7d0*/  BPT.TRAP 0x1 ;  /* 0x000000040000795c */ /* 0x000fe20000300000 */
.L_x_1421:
[----:B------:R-:W-:Y:S01]  /*c7e0*/  VIADD R20, R2, 0x20400 ;  /* 0x0002040002147836 */ /* 0x000fe20000000000 */
[----:B------:R-:W-:Y:S01]  /*c7f0*/  BSSY B1, `(.L_x_1422) ;  /* 0x0000009000017945 */ /* 0x000fe20003800000 */
[----:B------:R-:W-:Y:S02]  /*c800*/  IMAD R154, R18, 0x200, R3 ;  /* 0x00000200129a7824 */ /* 0x000fe400078e0203 */
[----:B------:R-:W-:Y:S01]  /*c810*/  IMAD.MOV.U32 R155, RZ, RZ, 0x40000040 ;  /* 0x40000040ff9b7424 */ /* 0x000fe200078e00ff */
[----:B------:R-:W-:-:S04]  /*c820*/  SHF.R.U32.HI R20, RZ, 0x4, R20 ;  /* 0x00000004ff147819 */ /* 0x000fc80000011614 */
[----:B------:R-:W-:-:S04]  /*c830*/  LOP3.LUT R20, R20, 0x3fff, RZ, 0xc0, !PT ;  /* 0x00003fff14147812 */ /* 0x000fc800078ec0ff */
[----:B------:R-:W-:Y:S01]  /*c840*/  LOP3.LUT R20, R20, 0x10000, RZ, 0xfc, !PT ;  /* 0x0001000014147812 */ /* 0x000fe200078efcff */
[----:B-1----:R-:W-:Y:S06]  /*c850*/  @P3 BRA `(.L_x_1423) ;  /* 0x0000000000083947 */ /* 0x002fec0003800000 */
[----:B------:R-:W1:Y:S02]  /*c860*/  SYNCS.PHASECHK.TRANS64.TRYWAIT P3, [R14+URZ+0x38830], R199 ;  /* 0x038830c70e0075a7 */ /* 0x000e64000806017f */
[----:B-1----:R-:W-:Y:S05]  /*c870*/  @!P3 BRA `(.L_x_1424) ;  /* 0x00000130007cb947 */ /* 0x002fea0003800000 */
.L_x_1423:
[----:B------:R-:W-:Y:S05]  /*c880*/  BSYNC B1 ;  /* 0x0000000000017941 */ /* 0x000fea0003800000 */
.L_x_1422:
        /* <DEDUP_REMOVED lines=13> */
[----:B------:R-:W-:Y:S02]  /*c960*/  R2UR UR19, R155 ;  /* 0x000000009b1372ca */ /* 0x000fe400000e0000 */
[----:B------:R-:W-:Y:S01]  /*c970*/  WARPGROUP.ARRIVE ;  /* 0x00000000000079c5 */ /* 0x000fe20000000000 */
[----:B------:R-:W-:Y:S02]  /*c980*/  R2UR UR8, R4 ;  /* 0x00000000040872ca */ /* 0x000fe400000e0000 */
[----:B------:R-:W-:Y:S02]  /*c990*/  R2UR UR9, R5 ;  /* 0x00000000050972ca */ /* 0x000fe400000e0000 */
[----:B------:R-:W-:Y:S01]  /*c9a0*/  R2UR UR14, R20 ;  /* 0x00000000140e72ca */ /* 0x000fe200000e0000 */
[----:B------:R-:W-:Y:S01]  /*c9b0*/  HGMMA.64x64x16.F32 R152, gdesc[UR4], RZ, !UPT, gsb0 ;  /* 0x00e00000049879f0 */ /* 0x000fe2000c0008ff */
[----:B------:R-:W-:-:S02]  /*c9c0*/  R2UR UR15, R21 ;  /* 0x00000000150f72ca */ /* 0x000fc400000e0000 */
[----:B------:R-:W-:Y:S02]  /*c9d0*/  R2UR UR12, R6 ;  /* 0x00000000060c72ca */ /* 0x000fe400000e0000 */
[----:B------:R-:W-:Y:S02]  /*c9e0*/  R2UR UR13, R7 ;  /* 0x00000000070d72ca */ /* 0x000fe400000e0000 */
[----:B------:R-:W-:Y:S02]  /*c9f0*/  R2UR UR16, R8 ;  /* 0x00000000081072ca */ /* 0x000fe400000e0000 */
[----:B------:R-:W-:Y:S01]  /*ca00*/  R2UR UR17, R9 ;  /* 0x00000000091172ca */ /* 0x000fe200000e0000 */
        /* <DEDUP_REMOVED lines=10> */
[----:B------:R-:W-:Y:S05]  /*cab0*/  @!P0 BRA `(.L_x_1425) ;  /* 0x0000000000048947 */ /* 0x000fea0003800000 */
[----:B------:R-:W-:Y:S01]  /*cac0*/  BPT.TRAP 0x1 ;  /* 0x000000040000795c */ /* 0x000fe20000300000 */
.L_x_1425:
[----:B------:R2:W3:Y:S01]  /*cad0*/  SYNCS.PHASECHK.TRANS64.TRYWAIT P3, [R14+URZ+0x38850], R199 ;  /* 0x038850c70e0075a7 */ /* 0x0004e2000806017f */
[----:B------:R-:W-:Y:S05]  /*cae0*/  @!P0 BRA `(.L_x_1426) ;  /* 0x0000000000048947 */ /* 0x000fea0003800000 */
[----:B------:R-:W-:Y:S01]  /*caf0*/  BPT.TRAP 0x1 ;  /* 0x000000040000795c */ /* 0x000fe20000300000 */
.L_x_1426:
[----:B------:R-:W-:Y:S04]  /*cb00*/  BSSY B1, `(.L_x_1427) ;  /* 0x0000004000017945 */ /* 0x000fe80003800000 */
[----:B---3--:R-:W-:Y:S05]  /*cb10*/  @P3 BRA `(.L_x_1428) ;  /* 0x0000000000083947 */ /* 0x008fea0003800000 */
[----:B------:R-:W3:Y:S02]  /*cb20*/  SYNCS.PHASECHK.TRANS64.TRYWAIT P3, [R14+URZ+0x38850], R199 ;  /* 0x038850c70e0075a7 */ /* 0x000ee4000806017f */
[----:B---3--:R-:W-:Y:S05]  /*cb30*/  @!P3 BRA `(.L_x_1429) ;  /* 0x0000012c00e0b947 */ /* 0x008fea0003800000 */
.L_x_1428:
[----:B------:R-:W-:Y:S05]  /*cb40*/  BSYNC B1 ;  /* 0x0000000000017941 */ /* 0x000fea0003800000 */
.L_x_1427:
[----:B------:R-:W-:Y:S01]  /*cb50*/  VIADD R20, R2, 0x26400 ;  /* 0x0002640002147836 */ /* 0x000fe20000000000 */
[----:B------:R-:W-:Y:S01]  /*cb60*/  WARPGROUP.ARRIVE ;  /* 0x00000000000079c5 */ /* 0x000fe20000000000 */
[----:B------:R-:W-:-:S05]  /*cb70*/  VIADD R202, R0, 0x4 ;  /* 0x0000000400ca7836 */ /* 0x000fca0000000000 */
[----:B0123--:R-:W0:Y:S01]  /*cb80*/  S2R R199, SR_TID.X ;  /* 0x0000000000c77919 */ /* 0x00fe220000002100 */
[----:B------:R-:W-:Y:S01]  /*cb90*/  IMAD R200, R18, 0x1000, R10 ;  /* 0x0000100012c87824 */ /* 0x000fe200078e020a */
[----:B------:R-:W-:Y:S01]  /*cba0*/  SHF.R.U32.HI R20, RZ, 0x4, R20 ;  /* 0x00000004ff147819 */ /* 0x000fe20000011614 */
[----:B------:R-:W-:Y:S02]  /*cbb0*/  IMAD.MOV.U32 R201, RZ, RZ, 0x40000040 ;  /* 0x40000040ffc97424 */ /* 0x000fe400078e00ff */
[----:B------:R-:W-:Y:S01]  /*cbc0*/  IMAD.MOV.U32 R205, RZ, RZ, 0x40000040 ;  /* 0x40000040ffcd7424 */ /* 0x000fe200078e00ff */
[----:B------:R-:W-:Y:S01]  /*cbd0*/  LOP3.LUT R21, R20, 0x3fff, RZ, 0xc0, !PT ;  /* 0x00003fff14157812 */ /* 0x000fe200078ec0ff */
[----:B------:R-:W-:Y:S01]  /*cbe0*/  VIADD R20, R0, 0x2 ;  /* 0x0000000200147836 */ /* 0x000fe20000000000 */
[C---:B------:R-:W-:Y:S01]  /*cbf0*/  R2UR UR6, R200.reuse ;  /* 0x00000000c80672ca */ /* 0x040fe200000e0000 */
[----:B------:R-:W-:Y:S01]  /*cc00*/  IMAD.MOV.U32 R203, RZ, RZ, 0x40000040 ;  /* 0x40000040ffcb7424 */ /* 0x000fe200078e00ff */
[----:B------:R-:W-:Y:S01]  /*cc10*/  LOP3.LUT R0, R21, 0x10000, RZ, 0xfc, !PT ;  /* 0x0001000015007812 */ /* 0x000fe200078efcff */
[----:B------:R-:W-:Y:S01]  /*cc20*/  IMAD.MOV.U32 R21, RZ, RZ, 0x40000040 ;  /* 0x40000040ff157424 */ /* 0x000fe200078e00ff */
[----:B------:R-:W-:Y:S01]  /*cc30*/  R2UR UR7, R201 ;  /* 0x00000000c90772ca */ /* 0x000fe200000e0000 */
[----:B------:R-:W-:Y:S01]  /*cc40*/  VIADD R201, R200, 0x800 ;  /* 0x00000800c8c97836 */ /* 0x000fe20000000000 */
[----:B------:R-:W-:Y:S01]  /*cc50*/  R2UR UR5, R205 ;  /* 0x00000000cd0572ca */ /* 0x000fe200000e0000 */
[----:B------:R-:W-:-:S02]  /*cc60*/  IMAD.MOV.U32 R204, RZ, RZ, R0 ;  /* 0x000000ffffcc7224 */ /* 0x000fc400078e0000 */
[----:B------:R-:W-:-:S03]  /*cc70*/  IMAD.MOV.U32 R205, RZ, RZ, 0xa00 ;  /* 0x00000a00ffcd7424 */ /* 0x000fc600078e00ff */
[----:B------:R-:W-:Y:S01]  /*cc80*/  R2UR UR4, R204 ;  /* 0x00000000cc0472ca */ /* 0x000fe200000e0000 */
[----:B------:R-:W-:Y:S01]  /*cc90*/  VIADD R204, R0, 0x800 ;  /* 0x0000080000cc7836 */ /* 0x000fe20000000000 */
[----:B0-----:R-:W-:-:S11]  /*cca0*/  SHF.R.U32.HI R199, RZ, 0x7, R199 ;  /* 0x00000007ffc77819 */ /* 0x001fd600000116c7 */
[----:B------:R-:W-:Y:S01]  /*ccb0*/  HGMMA.64x64x16.F32 R152, gdesc[UR4], R152, gsb0 ;  /* 0x00e00000049879f0 */ /* 0x000fe20008000898 */
[----:B------:R-:W-:Y:S01]  /*ccc0*/  R2UR UR4, R20 ;  /* 0x00000000140472ca */ /* 0x000fe200000e0000 */
[----:B------:R-:W-:Y:S01]  /*ccd0*/  VIADD R20, R200, 0x2 ;  /* 0x00000002c8147836 */ /* 0x000fe20000000000 */
[----:B------:R-:W-:Y:S01]  /*cce0*/  R2UR UR5, R21 ;  /* 0x00000000150572ca */ /* 0x000fe200000e0000 */
[----:B------:R-:W-:-:S03]  /*ccf0*/  IMAD.MOV.U32 R21, RZ, RZ, 0x40000040 ;  /* 0x40000040ff157424 */ /* 0x000fc600078e00ff */
        /* <DEDUP_REMOVED lines=153> */
[----:B------:R-:W-:Y:S02]  /*d690*/  R2UR UR4, R20 ;  /* 0x00000000140472ca */ /* 0x000fe400000e0000 */
[----:B------:R-:W-:Y:S01]  /*d6a0*/  R2UR UR5, R21 ;  /* 0x00000000150572ca */ /* 0x000fe200000e0000 */
[----:B------:R0:W1:Y:S02]  /*d6b0*/  SHFL.IDX PT, R20, R199, RZ, 0x1f ;  /* 0x00001fffc7147589 */ /* 0x00006400000e0000 */
[----:B0-----:R-:W-:Y:S01]  /*d6c0*/  IMAD.MOV.U32 R199, RZ, RZ, 0x4 ;  /* 0x00000004ffc77424 */ /* 0x001fe200078e00ff */
[----:B-1----:R-:W-:-:S04]  /*d6d0*/  ISETP.GT.AND P3, PT, R20, 0x7f, PT ;  /* 0x0000007f1400780c */ /* 0x002fc80003f64270 */
[----:B------:R-:W-:Y:S02]  /*d6e0*/  SEL R21, RZ, 0x2, !P3 ;  /* 0x00000002ff157807 */ /* 0x000fe40005800000 */
[C---:B------:R-:W-:Y:S02]  /*d6f0*/  SEL R20, R199.reuse, 0x2, P3 ;  /* 0x00000002c7147807 */ /* 0x040fe40001800000 */
[----:B------:R-:W-:Y:S01]  /*d700*/  SEL R199, R199, 0x6, !P3 ;  /* 0x00000006c7c77807 */ /* 0x000fe20005800000 */
[----:B------:R-:W-:Y:S01]  /*d710*/  IMAD.IADD R202, R21, 0x1, R201 ;  /* 0x0000000115ca7824 */ /* 0x000fe200078e02c9 */
[----:B------:R-:W-:-:S04]  /*d720*/  SEL R205, R205, 0x980, P3 ;  /* 0x00000980cdcd7807 */ /* 0x000fc80001800000 */
[----:B------:R-:W-:Y:S01]  /*d730*/  LOP3.LUT R205, R205, 0xa00, RZ, 0xc0, !PT ;  /* 0x00000a00cdcd7812 */ /* 0x000fe200078ec0ff */
[----:B------:R-:W-:Y:S02]  /*d740*/  WARPGROUP.DEPBAR.LE gsb0, 0x0 ;  /* 0x00008000000079c5 */ /* 0x000fe40000010000 */
[----:B------:R-:W-:-:S06]  /*d750*/  WARPGROUP.ARRIVE ;  /* 0x00000000000079c5 */ /* 0x000fcc0000000000 */
[----:B------:R-:W-:Y:S01]  /*d760*/  HGMMA.64x64x16.F32 R152, gdesc[UR4], R152, gsb0 ;  /* 0x00e00000049879f0 */ /* 0x000fe20008000898 */
[----:B------:R-:W-:Y:S01]  /*d770*/  R2UR UR6, R202 ;  /* 0x00000000ca0672ca */ /* 0x000fe200000e0000 */
[----:B------:R-:W-:Y:S01]  /*d780*/  IMAD.IADD R202, R204, 0x1, R21 ;  /* 0x00000001ccca7824 */ /* 0x000fe200078e0215 */
[----:B------:R-:W-:Y:S01]  /*d790*/  R2UR UR7, R203 ;  /* 0x00000000cb0772ca */ /* 0x000fe200000e0000 */
[----:B------:R-:W-:-:S03]  /*d7a0*/  IMAD.MOV.U32 R203, RZ, RZ, 0x40000040 ;  /* 0x40000040ffcb7424 */ /* 0x000fc600078e00ff */
[----:B------:R-:W-:Y:S01]  /*d7b0*/  R2UR UR4, R202 ;  /* 0x00000000ca0472ca */ /* 0x000fe200000e0000 */
[----:B------:R-:W-:Y:S01]  /*d7c0*/  IMAD.IADD R202, R201, 0x1, R20 ;  /* 0x00000001c9ca7824 */ /* 0x000fe200078e0214 */
[----:B------:R-:W-:Y:S01]  /*d7d0*/  R2UR UR5, R203 ;  /* 0x00000000cb0572ca */ /* 0x000fe200000e0000 */
[----:B------:R-:W-:Y:S01]  /*d7e0*/  IMAD.MOV.U32 R203, RZ, RZ, 0x40000040 ;  /* 0x40000040ffcb7424 */ /* 0x000fe200078e00ff */
[----:B------:R-:W-:Y:S02]  /*d7f0*/  WARPGROUP.DEPBAR.LE gsb0, 0x0 ;  /* 0x00008000000079c5 */ /* 0x000fe40000010000 */
[----:B------:R-:W-:-:S09]  /*d800*/  WARPGROUP.ARRIVE ;  /* 0x00000000000079c5 */ /* 0x000fd20000000000 */
        /* <DEDUP_REMOVED lines=8> */
[----:B------:R-:W-:Y:S02]  /*d890*/  IMAD.MOV.U32 R203, RZ, RZ, 0x40000040 ;  /* 0x40000040ffcb7424 */ /* 0x000fe400078e00ff */
[----:B------:R-:W-:-:S05]  /*d8a0*/  IMAD.MOV.U32 R204, RZ, RZ, 0x28 ;  /* 0x00000028ffcc7424 */ /* 0x000fca00078e00ff */
        /* <DEDUP_REMOVED lines=8> */
[----:B------:R-:W-:Y:S02]  /*d930*/  IMAD.MOV.U32 R203, RZ, RZ, 0x40000040 ;  /* 0x40000040ffcb7424 */ /* 0x000fe400078e00ff */
[----:B------:R-:W-:Y:S01]  /*d940*/  VIADD R201, R0, 0xa00 ;  /* 0x00000a0000c97836 */ /* 0x000fe20000000000 */
[----:B------:R-:W-:Y:S02]  /*d950*/  R2UR UR6, R202 ;  /* 0x00000000ca0672ca */ /* 0x000fe400000e0000 */
[----:B------:R-:W-:Y:S01]  /*d960*/  R2UR UR7, R203 ;  /* 0x00000000cb0772ca */ /* 0x000fe200000e0000 */
[----:B------:R-:W-:Y:S01]  /*d970*/  IMAD.MOV.U32 R203, RZ, RZ, 0x40000040 ;  /* 0x40000040ffcb7424 */ /* 0x000fe200078e00ff */
[----:B------:R-:W-:-:S02]  /*d980*/  IADD3 R202, R204, R205, R0 ;  /* 0x000000cdccca7210 */ /* 0x000fc40007ffe000 */
[----:B------:R-:W-:Y:S01]  /*d990*/  IADD3 R204, R204, R205, R200 ;  /* 0x000000cdcccc7210 */ /* 0x000fe20007ffe0c8 */
[----:B------:R-:W-:Y:S01]  /*d9a0*/  IMAD.MOV.U32 R205, RZ, RZ, 0x40000040 ;  /* 0x40000040ffcd7424 */ /* 0x000fe200078e00ff */
[----:B------:R-:W-:Y:S02]  /*d9b0*/  WARPGROUP.DEPBAR.LE gsb0, 0x0 ;  /* 0x00008000000079c5 */ /* 0x000fe40000010000 */
[----:B------:R-:W-:-:S06]  /*d9c0*/  WARPGROUP.ARRIVE ;  /* 0x00000000000079c5 */ /* 0x000fcc0000000000 */
[----:B------:R-:W-:Y:S01]  /*d9d0*/  HGMMA.64x64x16.F32 R152, gdesc[UR4], R152, gsb0 ;  /* 0x00e00000049879f0 */ /* 0x000fe20008000898 */
[----:B------:R-:W-:Y:S01]  /*d9e0*/  R2UR UR4, R202 ;  /* 0x00000000ca0472ca */ /* 0x000fe200000e0000 */
[----:B------:R-:W-:Y:S01]  /*d9f0*/  IMAD.IADD R202, R201, 0x1, R21 ;  /* 0x00000001c9ca7824 */ /* 0x000fe200078e0215 */
[----:B------:R-:W-:Y:S01]  /*da00*/  R2UR UR5, R203 ;  /* 0x00000000cb0572ca */ /* 0x000fe200000e0000 */
[----:B------:R-:W-:Y:S01]  /*da10*/  IMAD.MOV.U32 R203, RZ, RZ, 0x40000040 ;  /* 0x40000040ffcb7424 */ /* 0x000fe200078e00ff */
[----:B------:R-:W-:Y:S01]  /*da20*/  R2UR UR6, R204 ;  /* 0x00000000cc0672ca */ /* 0x000fe200000e0000 */
[----:B------:R-:W-:Y:S01]  /*da30*/  VIADD R204, R200, 0xa00 ;  /* 0x00000a00c8cc7836 */ /* 0x000fe20000000000 */
[----:B------:R-:W-:Y:S01]  /*da40*/  R2UR UR7, R205 ;  /* 0x00000000cd0772ca */ /* 0x000fe200000e0000 */
        /* <DEDUP_REMOVED lines=25> */
[----:B------:R-:W-:Y:S01]  /*dbe0*/  VIADD R201, R0, 0xc00 ;  /* 0x00000c0000c97836 */ /* 0x000fe20000000000 */
[----:B------:R-:W-:Y:S02]  /*dbf0*/  WARPGROUP.DEPBAR.LE gsb0, 0x0 ;  /* 0x00008000000079c5 */ /* 0x000fe40000010000 */
[----:B------:R-:W-:-:S07]  /*dc00*/  WARPGROUP.ARRIVE ;  /* 0x00000000000079c5 */ /* 0x000fce0000000000 */
[----:B------:R-:W-:Y:S01]  /*dc10*/  HGMMA.64x64x16.F32 R152, gdesc[UR4], R152, gsb0 ;  /* 0x00e00000049879f0 */ /* 0x000fe20008000898 */
[----:B------:R-:W-:Y:S01]  /*dc20*/  R2UR UR4, R202 ;  /* 0x00000000ca0472ca */ /* 0x000fe200000e0000 */
[----:B------:R-:W-:Y:S01]  /*dc30*/  IMAD.IADD R202, R199, 0x1, R204 ;  /* 0x00000001c7ca7824 */ /* 0x000fe200078e02cc */
[----:B------:R-:W-:Y:S01]  /*dc40*/  R2UR UR5, R203 ;  /* 0x00000000cb0572ca */ /* 0x000fe200000e0000 */
[----:B------:R-:W-:Y:S02]  /*dc50*/  IMAD.MOV.U32 R203, RZ, RZ, 0x40000040 ;  /* 0x40000040ffcb7424 */ /* 0x000fe400078e00ff */
[----:B------:R-:W-:Y:S01]  /*dc60*/  IMAD.MOV.U32 R204, RZ, RZ, 0x30 ;  /* 0x00000030ffcc7424 */ /* 0x000fe200078e00ff */
[----:B------:R-:W-:Y:S02]  /*dc70*/  R2UR UR6, R202 ;  /* 0x00000000ca0672ca */ /* 0x000fe400000e0000 */
[----:B------:R-:W-:Y:S01]  /*dc80*/  R2UR UR7, R203 ;  /* 0x00000000cb0772ca */ /* 0x000fe200000e0000 */
[----:B------:R-:W-:Y:S01]  /*dc90*/  IMAD.MOV.U32 R203, RZ, RZ, 0x40000040 ;  /* 0x40000040ffcb7424 */ /* 0x000fe200078e00ff */
[----:B------:R-:W-:-:S04]  /*dca0*/  SEL R204, R204, 0x2e, P3 ;  /* 0x0000002ecccc7807 */ /* 0x000fc80001800000 */
[----:B------:R-:W-:-:S04]  /*dcb0*/  LOP3.LUT R204, R204, 0x6, RZ, 0xc0, !PT ;  /* 0x00000006cccc7812 */ /* 0x000fc800078ec0ff */
[CC--:B------:R-:W-:Y:S02]  /*dcc0*/  IADD3 R202, R204.reuse, R205.reuse, R0 ;  /* 0x000000cdccca7210 */ /* 0x0c0fe40007ffe000 */
        /* <DEDUP_REMOVED lines=64> */
[----:B------:R-:W-:Y:S02]  /*e0d0*/  WARPGROUP.DEPBAR.LE gsb0, 0x0 ;  /* 0x00008000000079c5 */ /* 0x000fe40000010000 */
[----:B------:R-:W-:-:S10]  /*e0e0*/  WARPGROUP.ARRIVE ;  /* 0x00000000000079c5 */ /* 0x000fd40000000000 */
[----:B------:R-:W-:Y:S01]  /*e0f0*/  HGMMA.64x64x16.F32 R152, gdesc[UR4], R152, gsb0 ;  /* 0x00e00000049879f0 */ /* 0x000fe20008000898 */
[----:B------:R-:W-:Y:S01]  /*e100*/  R2UR UR6, R202 ;  /* 0x00000000ca0672ca */ /* 0x000fe200000e0000 */
[----:B------:R-:W-:Y:S01]  /*e110*/  IMAD.IADD R202, R204, 0x1, R21 ;  /* 0x00000001ccca7824 */ /* 0x000fe200078e0215 */
[----:B------:R-:W-:Y:S01]  /*e120*/  R2UR UR7, R203 ;  /* 0x00000000cb0772ca */ /* 0x000fe200000e0000 */
[----:B------:R-:W-:Y:S02]  /*e130*/  IMAD.MOV.U32 R203, RZ, RZ, 0x40000040 ;  /* 0x40000040ffcb7424 */ /* 0x000fe400078e00ff */
[----:B------:R-:W-:Y:S01]  /*e140*/  IMAD.MOV.U32 R21, RZ, RZ, 0x40000040 ;  /* 0x40000040ff157424 */ /* 0x000fe200078e00ff */
[----:B------:R-:W-:Y:S01]  /*e150*/  R2UR UR4, R202 ;  /* 0x00000000ca0472ca */ /* 0x000fe200000e0000 */
[----:B------:R-:W-:Y:S01]  /*e160*/  IMAD.IADD R202, R204, 0x1, R20 ;  /* 0x00000001ccca7824 */ /* 0x000fe200078e0214 */
[----:B------:R-:W-:Y:S01]  /*e170*/  R2UR UR5, R203 ;  /* 0x00000000cb0572ca */ /* 0x000fe200000e0000 */
[----:B------:R-:W-:-:S02]  /*e180*/  IMAD.MOV.U32 R203, RZ, RZ, 0x40000040 ;  /* 0x40000040ffcb7424 */ /* 0x000fc400078e00ff */
[----:B------:R-:W-:Y:S01]  /*e190*/  IMAD.IADD R20, R20, 0x1, R201 ;  /* 0x0000000114147824 */ /* 0x000fe200078e02c9 */
[----:B------:R-:W-:Y:S02]  /*e1a0*/  WARPGROUP.DEPBAR.LE gsb0, 0x0 ;  /* 0x00008000000079c5 */ /* 0x000fe40000010000 */
[----:B------:R-:W-:-:S07]  /*e1b0*/  WARPGROUP.ARRIVE ;  /* 0x00000000000079c5 */ /* 0x000fce0000000000 */
[----:B------:R-:W-:Y:S01]  /*e1c0*/  HGMMA.64x64x16.F32 R152, gdesc[UR4], R152, gsb0 ;  /* 0x00e00000049879f0 */ /* 0x000fe20008000898 */
[----:B------:R-:W-:Y:S01]  /*e1d0*/  R2UR UR4, R202 ;  /* 0x00000000ca0472ca */ /* 0x000fe200000e0000 */
[----:B------:R-:W-:Y:S01]  /*e1e0*/  IMAD.IADD R202, R204, 0x1, R199 ;  /* 0x00000001ccca7824 */ /* 0x000fe200078e02c7 */
[----:B------:R-:W-:Y:S01]  /*e1f0*/  R2UR UR5, R203 ;  /* 0x00000000cb0572ca */ /* 0x000fe200000e0000 */
[----:B------:R-:W-:Y:S01]  /*e200*/  IMAD.MOV.U32 R203, RZ, RZ, 0x40000040 ;  /* 0x40000040ffcb7424 */ /* 0x000fe200078e00ff */
        /* <DEDUP_REMOVED lines=10> */
[----:B------:R-:W-:Y:S02]  /*e2b0*/  R2UR UR6, R20 ;  /* 0x00000000140672ca */ /* 0x000fe400000e0000 */
[----:B------:R-:W-:Y:S01]  /*e2c0*/  R2UR UR7, R21 ;  /* 0x00000000150772ca */ /* 0x000fe200000e0000 */
[----:B------:R-:W-:Y:S01]  /*e2d0*/  IMAD.MOV.U32 R21, RZ, RZ, 0x1000 ;  /* 0x00001000ff157424 */ /* 0x000fe200078e00ff */
[----:B------:R-:W-:Y:S02]  /*e2e0*/  R2UR UR4, R202 ;  /* 0x00000000ca0472ca */ /* 0x000fe400000e0000 */
[----:B------:R-:W-:Y:S02]  /*e2f0*/  R2UR UR5, R203 ;  /* 0x00000000cb0572ca */ /* 0x000fe400000e0000 */
[----:B------:R-:W-:Y:S02]  /*e300*/  SEL R21, R21, 0xf80, P3 ;  /* 0x00000f8015157807 */ /* 0x000fe40001800000 */
[----:B------:R-:W-:-:S02]  /*e310*/  ISETP.NE.AND P3, PT, R192, RZ, PT ;  /* 0x000000ffc000720c */ /* 0x000fc40003f65270 */
[----:B------:R-:W-:-:S04]  /*e320*/  LOP3.LUT R21, R21, 0x1e00, RZ, 0xc0, !PT ;  /* 0x00001e0015157812 */ /* 0x000fc800078ec0ff */
[CC--:B------:R-:W-:Y:S02]  /*e330*/  IADD3 R20, R201.reuse, R21.reuse, R0 ;  /* 0x00000015c9147210 */ /* 0x0c0fe40007ffe000 */
[----:B------:R-:W-:Y:S01]  /*e340*/  IADD3 R200, R201, R21, R200 ;  /* 0x00000015c9c87210 */ /* 0x000fe20007ffe0c8 */
[----:B------:R-:W-:Y:S02]  /*e350*/  IMAD.MOV.U32 R21, RZ, RZ, 0x40000040 ;  /* 0x40000040ff157424 */ /* 0x000fe400078e00ff */
[----:B------:R-:W-:Y:S01]  /*e360*/  IMAD.MOV.U32 R201, RZ, RZ, 0x40000040 ;  /* 0x40000040ffc97424 */ /* 0x000fe200078e00ff */
[----:B------:R-:W-:Y:S02]  /*e370*/  WARPGROUP.DEPBAR.LE gsb0, 0x0 ;  /* 0x00008000000079c5 */ /* 0x000fe40000010000 */
[----:B------:R-:W-:-:S06]  /*e380*/  WARPGROUP.ARRIVE ;  /* 0x00000000000079c5 */ /* 0x000fcc0000000000 */
[----:B------:R-:W-:Y:S01]  /*e390*/  HGMMA.64x64x16.F32 R152, gdesc[UR4], R152, gsb0 ;  /* 0x00e00000049879f0 */ /* 0x000fe20008000898 */
[----:B------:R-:W-:Y:S01]  /*e3a0*/  R2UR UR4, R20 ;  /* 0x00000000140472ca */ /* 0x000fe200000e0000 */
[----:B------:R-:W-:Y:S01]  /*e3b0*/  IMAD R20, R18, 0x1000, R11 ;  /* 0x0000100012147824 */ /* 0x000fe200078e020b */
[----:B------:R-:W-:Y:S01]  /*e3c0*/  R2UR UR5, R21 ;  /* 0x00000000150572ca */ /* 0x000fe200000e0000 */
[----:B------:R-:W-:Y:S01]  /*e3d0*/  IMAD.MOV.U32 R21, RZ, RZ, 0x40000040 ;  /* 0x40000040ff157424 */ /* 0x000fe200078e00ff */
[----:B------:R-:W-:Y:S02]  /*e3e0*/  R2UR UR6, R200 ;  /* 0x00000000c80672ca */ /* 0x000fe400000e0000 */
[----:B------:R-:W-:Y:S01]  /*e3f0*/  R2UR UR7, R201 ;  /* 0x00000000c90772ca */ /* 0x000fe200000e0000 */
[----:B------:R-:W-:Y:S02]  /*e400*/  WARPGROUP.DEPBAR.LE gsb0, 0x0 ;  /* 0x00008000000079c5 */ /* 0x000fe40000010000 */
[----:B------:R-:W-:-:S10]  /*e410*/  WARPGROUP.ARRIVE ;  /* 0x00000000000079c5 */ /* 0x000fd40000000000 */
[----:B------:R-:W-:Y:S01]  /*e420*/  HGMMA.64x64x16.F32 R152, gdesc[UR4], R152, gsb0 ;  /* 0x00e00000049879f0 */ /* 0x000fe20008000898 */
[----:B------:R-:W-:Y:S01]  /*e430*/  ULDC UR4, c[0x0][0xad0] ;  /* 0x0002b40000047ab9 */ /* 0x000fe20000000800 */
[----:B------:R-:W-:Y:S02]  /*e440*/  R2UR UR7, R21 ;  /* 0x00000000150772ca */ /* 0x000fe400000e0000 */
[----:B------:R-:W-:Y:S01]  /*e450*/  R2UR UR6, R20 ;  /* 0x00000000140672ca */ /* 0x000fe200000e0000 */
        /* <DEDUP_REMOVED lines=33> */
[----:B------:R-:W-:Y:S01]  /*e670*/  FMUL.FTZ R201, R174, UR4 ;  /* 0x00000004aec97c20 */ /* 0x000fe20008410000 */
[----:B------:R-:W-:Y:S01]  /*e680*/  FMUL.FTZ R203, R178, UR4 ;  /* 0x00000004b2cb7c20 */ /* 0x000fe20008410000 */
[----:B------:R-:W-:Y:S01]  /*e690*/  FMUL.FTZ R204, R179, UR4 ;  /* 0x00000004b3cc7c20 */ /* 0x000fe20008410000 */
[----:B------:R-:W-:Y:S01]  /*e6a0*/  FMUL.FTZ R182, R182, UR4 ;  /* 0x00000004b6b67c20 */ /* 0x000fe20008410000 */
[----:B------:R-:W-:-:S02]  /*e6b0*/  FMUL.FTZ R183, R183, UR4 ;  /* 0x00000004b7b77c20 */ /* 0x000fc40008410000 */
        /* <DEDUP_REMOVED lines=27> */
[----:B0-----:R-:W-:-:S05]  /*e870*/  FMNMX.FTZ R169, R180, R169, !PT ;  /* 0x000000a9b4a97209 */ /* 0x001fca0007810000 */
[----:B------:R-:W0:Y:S02]  /*e880*/  SHFL.BFLY PT, R202, R169, 0x2, 0x1f ;  /* 0x0c401f00a9ca7f89 */ /* 0x000e2400000e0000 */
[----:B------:R-:W3:Y:S01]  /*e890*/  MUFU.TANH R156, R156 ;  /* 0x0000009c009c7308 */ /* 0x000ee20000002400 */
[----:B-1----:R-:W-:-:S07]  /*e8a0*/  FMNMX.FTZ R171, R153, R198, !PT ;  /* 0x000000c699ab7209 */ /* 0x002fce0007810000 */
[----:B------:R-:W1:Y:S01]  /*e8b0*/  MUFU.TANH R158, R158 ;  /* 0x0000009e009e7308 */ /* 0x000e620000002400 */
[----:B--2---:R-:W-:-:S07]  /*e8c0*/  FMNMX.FTZ R171, R154, R171, !PT ;  /* 0x000000ab9aab7209 */ /* 0x004fce0007810000 */
[----:B------:R-:W2:Y:S01]  /*e8d0*/  MUFU.TANH R162, R162 ;  /* 0x000000a200a27308 */ /* 0x000ea20000002400 */
[----:B---3--:R-:W-:Y:S02]  /*e8e0*/  FMNMX.FTZ R171, R156, R171, !PT ;  /* 0x000000ab9cab7209 */ /* 0x008fe40007810000 */
[----:B0-----:R-:W-:Y:S01]  /*e8f0*/  FMNMX.FTZ R169, R169, R202, !PT ;  /* 0x000000caa9a97209 */ /* 0x001fe20007810000 */
[----:B------:R-:W-:-:S04]  /*e900*/  FMUL.FTZ R202, R175, UR4 ;  /* 0x00000004afca7c20 */ /* 0x000fc80008410000 */
[----:B------:R-:W0:Y:S01]  /*e910*/  MUFU.TANH R163, R163 ;  /* 0x000000a300a37308 */ /* 0x000e220000002400 */
[----:B-1----:R-:W-:Y:S01]  /*e920*/  FMNMX.FTZ R171, R158, R171, !PT ;  /* 0x000000ab9eab7209 */ /* 0x002fe20007810000 */
[----:B------:R-:W-:Y:S01]  /*e930*/  ULDC UR4, c[0x0][0xa80] ;  /* 0x0002a00000047ab9 */ /* 0x000fe20000000800 */
[----:B------:R-:W1:Y:S05]  /*e940*/  SHFL.BFLY PT, R170, R169, 0x1, 0x1f ;  /* 0x0c201f00a9aa7f89 */ /* 0x000e6a00000e0000 */
[----:B------:R-:W3:Y:S01]  /*e950*/  MUFU.TANH R166, R166 ;  /* 0x000000a600a67308 */ /* 0x000ee20000002400 */
[----:B--2---:R-:W-:-:S07]  /*e960*/  FMNMX.FTZ R171, R162, R171, !PT ;  /* 0x000000aba2ab7209 */ /* 0x004fce0007810000 */
[----:B------:R-:W2:Y:S01]  /*e970*/  MUFU.TANH R167, R167 ;  /* 0x000000a700a77308 */ /* 0x000ea20000002400 */
[----:B0-----:R-:W-:-:S07]  /*e980*/  FMNMX.FTZ R171, R163, R171, !PT ;  /* 0x000000aba3ab7209 */ /* 0x001fce0007810000 */
[----:B------:R-:W0:Y:S01]  /*e990*/  MUFU.TANH R181, R181 ;  /* 0x000000b500b57308 */ /* 0x000e220000002400 */
[----:B---3--:R-:W-:Y:S02]  /*e9a0*/  FMNMX.FTZ R171, R166, R171, !PT ;  /* 0x000000aba6ab7209 */ /* 0x008fe40007810000 */
[----:B-1----:R-:W-:Y:S01]  /*e9b0*/  FMNMX.FTZ R169, R169, R170, !PT ;  /* 0x000000aaa9a97209 */ /* 0x002fe20007810000 */
[----:B------:R-:W-:-:S04]  /*e9c0*/  IMAD.U32 R170, RZ, RZ, UR4 ;  /* 0x00000004ffaa7e24 */ /* 0x000fc8000f8e00ff */
[----:B------:R-:W1:Y:S01]  /*e9d0*/  MUFU.TANH R200, R200 ;  /* 0x000000c800c87308 */ /* 0x000e620000002400 */
[----:B--2---:R-:W-:Y:S01]  /*e9e0*/  FMNMX.FTZ R171, R167, R171, !PT ;  /* 0x000000aba7ab7209 */ /* 0x004fe20007810000 */
[C---:B------:R-:W-:Y:S01]  /*e9f0*/  FMUL.FTZ R179, R169.reuse, R170 ;  /* 0x000000aaa9b37220 */ /* 0x040fe20000410000 */
[----:B------:R-:W-:-:S03]  /*ea00*/  FADD.FTZ R174, -R169, R196 ;  /* 0x000000c4a9ae7221 */ /* 0x000fc60000010100 */
[-CC-:B------:R-:W-:Y:S01]  /*ea10*/  FFMA.FTZ R205, R157, R170.reuse, -R179.reuse ;  /* 0x000000aa9dcd7223 */ /* 0x180fe200000108b3 */
[-CC-:B------:R-:W-:Y:S01]  /*ea20*/  FFMA.FTZ R157, R159, R170.reuse, -R179.reuse ;  /* 0x000000aa9f9d7223 */ /* 0x180fe200000108b3 */
[----:B------:R-:W2:Y:S01]  /*ea30*/  MUFU.TANH R201, R201 ;  /* 0x000000c900c97308 */ /* 0x000ea20000002400 */
[----:B0-----:R-:W-:Y:S01]  /*ea40*/  FMNMX.FTZ R171, R181, R171, !PT ;  /* 0x000000abb5ab7209 */ /* 0x001fe20007810000 */
[-CC-:B------:R-:W-:Y:S01]  /*ea50*/  FFMA.FTZ R159, R161, R170.reuse, -R179.reuse ;  /* 0x000000aaa19f7223 */ /* 0x180fe200000108b3 */
[-C--:B------:R-:W-:Y:S01]  /*ea60*/  FMUL.FTZ R174, R174, R170.reuse ;  /* 0x000000aaaeae7220 */ /* 0x080fe20000410000 */
[-CC-:B------:R-:W-:Y:S01]  /*ea70*/  FFMA.FTZ R196, R21, R170.reuse, -R179.reuse ;  /* 0x000000aa15c47223 */ /* 0x180fe200000108b3 */
[-CC-:B------:R-:W-:Y:S01]  /*ea80*/  FFMA.FTZ R152, R152, R170.reuse, -R179.reuse ;  /* 0x000000aa98987223 */ /* 0x180fe200000108b3 */
[-CC-:B------:R-:W-:Y:S01]  /*ea90*/  FFMA.FTZ R155, R155, R170.reuse, -R179.reuse ;  /* 0x000000aa9b9b7223 */ /* 0x180fe200000108b3 */
[-CC-:B------:R-:W-:Y:S01]  /*eaa0*/  FFMA.FTZ R21, R164, R170.reuse, -R179.reuse ;  /* 0x000000aaa4157223 */ /* 0x180fe200000108b3 */
[----:B------:R-:W0:Y:S01]  /*eab0*/  MUFU.TANH R202, R202 ;  /* 0x000000ca00ca7308 */ /* 0x000e220000002400 */
[----:B-1----:R-:W-:Y:S01]  /*eac0*/  FMNMX.FTZ R171, R200, R171, !PT ;  /* 0x000000abc8ab7209 */ /* 0x002fe20007810000 */
[-CC-:B------:R-:W-:Y:S01]  /*ead0*/  FFMA.FTZ R160, R160, R170.reuse, -R179.reuse ;  /* 0x000000aaa0a07223 */ /* 0x180fe200000108b3 */
[-CC-:B------:R-:W-:Y:S01]  /*eae0*/  FFMA.FTZ R168, R168, R170.reuse, -R179.reuse ;  /* 0x000000aaa8a87223 */ /* 0x180fe200000108b3 */
[-CC-:B------:R-:W-:Y:S01]  /*eaf0*/  FFMA.FTZ R172, R172, R170.reuse, -R179.reuse ;  /* 0x000000aaacac7223 */ /* 0x180fe200000108b3 */
[-CC-:B------:R-:W-:Y:S01]  /*eb00*/  FFMA.FTZ R173, R173, R170.reuse, -R179.reuse ;  /* 0x000000aaadad7223 */ /* 0x180fe200000108b3 */
[----:B------:R-:W-:-:S02]  /*eb10*/  FFMA.FTZ R177, R177, R170, -R179 ;  /* 0x000000aab1b17223 */ /* 0x000fc400000108b3 */
        /* <DEDUP_REMOVED lines=8> */
[----:B------:R2:W3:Y:S01]  /*eba0*/  MUFU.EX2 R178, R174 ;  /* 0x000000ae00b27308 */ /* 0x0004e20000000800 */
[----:B0-----:R-:W-:-:S07]  /*ebb0*/  FMNMX.FTZ R171, R182, R171, !PT ;  /* 0x000000abb6ab7209 */ /* 0x001fce0007810000 */
[----:B------:R-:W-:Y:S01]  /*ebc0*/  MUFU.EX2 R196, R196 ;  /* 0x000000c400c47308 */ /* 0x000fe20000000800 */
[----:B-1----:R-:W-:Y:S01]  /*ebd0*/  FMNMX.FTZ R171, R183, R171, !PT ;  /* 0x000000abb7ab7209 */ /* 0x002fe20007810000 */
[----:B--2---:R-:W-:-:S04]  /*ebe0*/  FFMA.FTZ R174, R165, R170, -R179 ;  /* 0x000000aaa5ae7223 */ /* 0x004fc800000108b3 */
[----:B------:R-:W0:Y:S02]  /*ebf0*/  SHFL.BFLY PT, R175, R171, 0x2, 0x1f ;  /* 0x0c401f00abaf7f89 */ /* 0x000e2400000e0000 */
[----:B------:R-:W-:Y:S01]  /*ec00*/  MUFU.EX2 R152, R152 ;  /* 0x0000009800987308 */ /* 0x000fe20000000800 */
[-C--:B---3--:R-:W-:Y:S01]  /*ec10*/  FMUL.FTZ R24, R24, R178.reuse ;  /* 0x000000b218187220 */ /* 0x088fe20000410000 */
        /* <DEDUP_REMOVED lines=19> */
[----:B------:R-:W-:Y:S01]  /*ed50*/  FMUL.FTZ R60, R60, R178 ;  /* 0x000000b23c3c7220 */ /* 0x000fe20000410000 */
[----:B0-----:R-:W-:Y:S01]  /*ed60*/  FMNMX.FTZ R171, R171, R175, !PT ;  /* 0x000000afabab7209 */ /* 0x001fe20007810000 */
[-CC-:B------:R-:W-:Y:S01]  /*ed70*/  FFMA.FTZ R175, R176, R170.reuse, -R179.reuse ;  /* 0x000000aab0af7223 */ /* 0x180fe200000108b3 */
[-CC-:B------:R-:W-:Y:S01]  /*ed80*/  FFMA.FTZ R176, R199, R170.reuse, -R179.reuse ;  /* 0x000000aac7b07223 */ /* 0x180fe200000108b3 */
[----:B------:R-:W-:Y:S01]  /*ed90*/  FFMA.FTZ R179, R180, R170, -R179 ;  /* 0x000000aab4b37223 */ /* 0x000fe200000108b3 */
[----:B------:R-:W-:Y:S01]  /*eda0*/  MUFU.EX2 R157, R157 ;  /* 0x0000009d009d7308 */ /* 0x000fe20000000800 */
[----:B------:R-:W0:Y:S01]  /*edb0*/  SHFL.BFLY PT, R161, R171, 0x1, 0x1f ;  /* 0x0c201f00aba17f89 */ /* 0x000e2200000e0000 */
        /* <DEDUP_REMOVED lines=23> */
[----:B0-----:R-:W-:Y:S01]  /*ef30*/  FMNMX.FTZ R171, R171, R161, !PT ;  /* 0x000000a1abab7209 */ /* 0x001fe20007810000 */
[-C--:B------:R-:W-:Y:S01]  /*ef40*/  FMUL.FTZ R101, R101, R178.reuse ;  /* 0x000000b265657220 */ /* 0x080fe20000410000 */
[-C--:B------:R-:W-:Y:S01]  /*ef50*/  FMUL.FTZ R104, R104, R178.reuse ;  /* 0x000000b268687220 */ /* 0x080fe20000410000 */
[-C--:B------:R-:W-:Y:S01]  /*ef60*/  FMUL.FTZ R105, R105, R178.reuse ;  /* 0x000000b269697220 */ /* 0x080fe20000410000 */
[----:B------:R-:W-:Y:S01]  /*ef70*/  FMUL.FTZ R108, R108, R178 ;  /* 0x000000b26c6c7220 */ /* 0x000fe20000410000 */
[C---:B------:R-:W-:Y:S01]  /*ef80*/  FADD.FTZ R161, -R171.reuse, R198 ;  /* 0x000000c6aba17221 */ /* 0x040fe20000010100 */
[----:B------:R-:W-:Y:S01]  /*ef90*/  FMUL.FTZ R165, R171, R170 ;  /* 0x000000aaaba57220 */ /* 0x000fe20000410000 */
[----:B------:R-:W-:Y:S01]  /*efa0*/  MUFU.EX2 R174, R174 ;  /* 0x000000ae00ae7308 */ /* 0x000fe20000000800 */
[----:B------:R-:W-:Y:S01]  /*efb0*/  FMUL.FTZ R109, R109, R178 ;  /* 0x000000b26d6d7220 */ /* 0x000fe20000410000 */
[-C--:B------:R-:W-:Y:S01]  /*efc0*/  FMUL.FTZ R161, R161, R170.reuse ;  /* 0x000000aaa1a17220 */ /* 0x080fe20000410000 */
[-CC-:B------:R-:W-:Y:S01]  /*efd0*/  FFMA.FTZ R153, R153, R170.reuse, -R165.reuse ;  /* 0x000000aa99997223 */ /* 0x180fe200000108a5 */
[-CC-:B------:R-:W-:Y:S01]  /*efe0*/  FFMA.FTZ R154, R154, R170.reuse, -R165.reuse ;  /* 0x000000aa9a9a7223 */ /* 0x180fe200000108a5 */
[-CC-:B------:R-:W-:Y:S01]  /*eff0*/  FFMA.FTZ R156, R156, R170.reuse, -R165.reuse ;  /* 0x000000aa9c9c7223 */ /* 0x180fe200000108a5 */
[-CC-:B------:R-:W-:Y:S01]  /*f000*/  FFMA.FTZ R164, R158, R170.reuse, -R165.reuse ;  /* 0x000000aa9ea47223 */ /* 0x180fe200000108a5 */
[-CC-:B------:R-:W-:Y:S01]  /*f010*/  FFMA.FTZ R158, R162, R170.reuse, -R165.reuse ;  /* 0x000000aaa29e7223 */ /* 0x180fe200000108a5 */
[----:B------:R-:W0:Y:S01]  /*f020*/  MUFU.EX2 R161, R161 ;  /* 0x000000a100a17308 */ /* 0x000e220000000800 */
[-CC-:B------:R-:W-:Y:S01]  /*f030*/  FFMA.FTZ R162, R163, R170.reuse, -R165.reuse ;  /* 0x000000aaa3a27223 */ /* 0x180fe200000108a5 */
[----:B------:R-:W-:Y:S01]  /*f040*/  FFMA.FTZ R180, R166, R170, -R165 ;  /* 0x000000aaa6b47223 */ /* 0x000fe200000108a5 */
[----:B------:R-:W-:-:S02]  /*f050*/  @!P1 VIADD R163, R14, 0x38840 ;  /* 0x000388400ea39836 */ /* 0x000fc40000000000 */
[-CC-:B------:R-:W-:Y:S01]  /*f060*/  FFMA.FTZ R198, R167, R170.reuse, -R165.reuse ;  /* 0x000000aaa7c67223 */ /* 0x180fe200000108a5 */
[----:B------:R-:W-:Y:S02]  /*f070*/  @!P3 IMAD R166, R197, 0x40, R190 ;  /* 0x00000040c5a6b824 */ /* 0x000fe400078e02be */
[-CC-:B------:R-:W-:Y:S01]  /*f080*/  FFMA.FTZ R181, R181, R170.reuse, -R165.reuse ;  /* 0x000000aab5b57223 */ /* 0x180fe200000108a5 */
[-C--:B------:R-:W-:Y:S01]  /*f090*/  FFMA.FTZ R199, R200, R170.reuse, -R165 ;  /* 0x000000aac8c77223 */ /* 0x080fe200000108a5 */
[----:B------:R-:W1:Y:S01]  /*f0a0*/  MUFU.EX2 R153, R153 ;  /* 0x0000009900997308 */ /* 0x000e620000000800 */
[----:B------:R-:W-:Y:S01]  /*f0b0*/  @!P1 PRMT R163, RZ, 0x654, R163 ;  /* 0x00000654ffa39816 */ /* 0x000fe200000000a3 */
[----:B------:R-:W-:Y:S02]  /*f0c0*/  @!P3 IMAD R166, R166, 0x4, R2 ;  /* 0x00000004a6a6b824 */ /* 0x000fe400078e0202 */
[-CC-:B------:R-:W-:Y:S01]  /*f0d0*/  FFMA.FTZ R197, R201, R170.reuse, -R165.reuse ;  /* 0x000000aac9c57223 */ /* 0x180fe200000108a5 */
[-CC-:B------:R-:W-:Y:S01]  /*f0e0*/  FFMA.FTZ R202, R202, R170.reuse, -R165.reuse ;  /* 0x000000aacaca7223 */ /* 0x180fe200000108a5 */
[----:B------:R2:W-:Y:S01]  /*f0f0*/  @!P1 SYNCS.ARRIVE.TRANS64.RED.A1T0 RZ, [R163+URZ], RZ ;  /* 0x000000ffa3ff99a7 */ /* 0x0005e2000810043f */
[-CC-:B------:R-:W-:Y:S01]  /*f100*/  FFMA.FTZ R203, R203, R170.reuse, -R165.reuse ;  /* 0x000000aacbcb7223 */ /* 0x180fe200000108a5 */
[----:B------:R-:W-:Y:S01]  /*f110*/  @!P3 STS [R166+0x38400], R178 ;  /* 0x038400b2a600b388 */ /* 0x000fe20000000800 */
[----:B------:R-:W3:Y:S01]  /*f120*/  MUFU.EX2 R154, R154 ;  /* 0x0000009a009a7308 */ /* 0x000ee20000000800 */
[--C-:B------:R-:W-:Y:S01]  /*f130*/  FFMA.FTZ R204, R204, R170, -R165.reuse ;  /* 0x000000aacccc7223 */ /* 0x100fe200000108a5 */
[-C--:B------:R-:W-:Y:S01]  /*f140*/  FMUL.FTZ R112, R112, R178.reuse ;  /* 0x000000b270707220 */ /* 0x080fe20000410000 */
[----:B0-----:R0:W-:Y:S01]  /*f150*/  @!P3 STS [R166+0x38420], R161 ;  /* 0x038420a1a600b388 */ /* 0x0011e20000000800 */
[----:B------:R-:W-:Y:S01]  /*f160*/  FMUL.FTZ R113, R113, R178 ;  /* 0x000000b271717220 */ /* 0x000fe20000410000 */
[-CC-:B--2---:R-:W-:Y:S01]  /*f170*/  FFMA.FTZ R163, R182, R170.reuse, -R165.reuse ;  /* 0x000000aab6a37223 */ /* 0x184fe200000108a5 */
[----:B------:R-:W-:Y:S01]  /*f180*/  FFMA.FTZ R165, R183, R170, -R165 ;  /* 0x000000aab7a57223 */ /* 0x000fe200000108a5 */
[-C--:B------:R-:W-:Y:S01]  /*f190*/  FMUL.FTZ R116, R116, R178.reuse ;  /* 0x000000b274747220 */ /* 0x080fe20000410000 */
[----:B------:R-:W2:Y:S01]  /*f1a0*/  MUFU.EX2 R156, R156 ;  /* 0x0000009c009c7308 */ /* 0x000ea20000000800 */
[-C--:B------:R-:W-:Y:S01]  /*f1b0*/  FMUL.FTZ R117, R117, R178.reuse ;  /* 0x000000b275757220 */ /* 0x080fe20000410000 */
[-C--:B------:R-:W-:Y:S01]  /*f1c0*/  FMUL.FTZ R120, R120, R178.reuse ;  /* 0x000000b278787220 */ /* 0x080fe20000410000 */
[-C--:B------:R-:W-:Y:S01]  /*f1d0*/  FMUL.FTZ R121, R121, R178.reuse ;  /* 0x000000b279797220 */ /* 0x080fe20000410000 */
[-C--:B------:R-:W-:Y:S01]  /*f1e0*/  FMUL.FTZ R124, R124, R178.reuse ;  /* 0x000000b27c7c7220 */ /* 0x080fe20000410000 */
[----:B0-----:R-:W-:Y:S01]  /*f1f0*/  FFMA.FTZ R166, R178, R13, R196 ;  /* 0x0000000db2a67223 */ /* 0x001fe200000100c4 */
[----:B-1----:R-:W-:Y:S01]  /*f200*/  FFMA.FTZ R13, R161, R15, R153 ;  /* 0x0000000fa10d7223 */ /* 0x002fe20000010099 */
[-C--:B------:R-:W-:Y:S01]  /*f210*/  FMUL.FTZ R125, R125, R178.reuse ;  /* 0x000000b27d7d7220 */ /* 0x080fe20000410000 */
[----:B------:R-:W0:Y:S01]  /*f220*/  MUFU.EX2 R164, R164 ;  /* 0x000000a400a47308 */ /* 0x000e220000000800 */
[----:B------:R-:W-:Y:S01]  /*f230*/  FADD.FTZ R15, R152, R166 ;  /* 0x000000a6980f7221 */ /* 0x000fe20000010000 */
[C---:B---3--:R-:W-:Y:S01]  /*f240*/  FADD.FTZ R166, R154.reuse, R13 ;  /* 0x0000000d9aa67221 */ /* 0x048fe20000010000 */
[----:B------:R-:W-:Y:S01]  /*f250*/  F2FP.F16.F32.PACK_AB R153, R154, R153 ;  /* 0x000000999a99723e */ /* 0x000fe200000000ff */
[----:B------:R-:W-:Y:S01]  /*f260*/  FMUL.FTZ R128, R128, R178 ;  /* 0x000000b280807220 */ /* 0x000fe20000410000 */
[----:B------:R-:W-:Y:S01]  /*f270*/  FADD.FTZ R154, R155, R15 ;  /* 0x0000000f9b9a7221 */ /* 0x000fe20000010000 */
[----:B------:R-:W-:Y:S01]  /*f280*/  F2FP.F16.F32.PACK_AB R152, R152, R196 ;  /* 0x000000c49898723e */ /* 0x000fe200000000ff */
[-C--:B------:R-:W-:Y:S01]  /*f290*/  FMUL.FTZ R129, R129, R178.reuse ;  /* 0x000000b281817220 */ /* 0x080fe20000410000 */
[----:B------:R-:W1:Y:S01]  /*f2a0*/  MUFU.EX2 R158, R158 ;  /* 0x0000009e009e7308 */ /* 0x000e620000000800 */
        /* <DEDUP_REMOVED lines=9> */
[-C--:B------:R-:W-:Y:S01]  /*f340*/  FMUL.FTZ R144, R144, R178.reuse ;  /* 0x000000b290907220 */ /* 0x080fe20000410000 */
[-C--:B------:R-:W-:Y:S01]  /*f350*/  FMUL.FTZ R145, R145, R178.reuse ;  /* 0x000000b291917220 */ /* 0x080fe20000410000 */
[-C--:B------:R-:W-:Y:S01]  /*f360*/  FMUL.FTZ R148, R148, R178.reuse ;  /* 0x000000b294947220 */ /* 0x080fe20000410000 */
[----:B------:R-:W-:Y:S01]  /*f370*/  FMUL.FTZ R149, R149, R178 ;  /* 0x000000b295957220 */ /* 0x000fe20000410000 */
[C---:B------:R-:W-:Y:S01]  /*f380*/  FADD.FTZ R166, R205.reuse, R154 ;  /* 0x0000009acda67221 */ /* 0x040fe20000010000 */
[----:B------:R-:W-:Y:S01]  /*f390*/  F2FP.F16.F32.PACK_AB R154, R205, R155 ;  /* 0x0000009bcd9a723e */ /* 0x000fe200000000ff */
[----:B------:R-:W-:Y:S01]  /*f3a0*/  MUFU.EX2 R180, R180 ;  /* 0x000000b400b47308 */ /* 0x000fe20000000800 */
[----:B------:R-:W-:Y:S01]  /*f3b0*/  F2FP.F16.F32.PACK_AB R155, R164, R156 ;  /* 0x0000009ca49b723e */ /* 0x000fe200000000ff */
[----:B------:R-:W-:Y:S01]  /*f3c0*/  BAR.SYNC.DEFER_BLOCKING 0xf, 0x100 ;  /* 0x03c4000000007b1d */ /* 0x000fe20000010000 */
[----:B------:R-:W-:Y:S01]  /*f3d0*/  FADD.FTZ R166, R157, R166 ;  /* 0x000000a69da67221 */ /* 0x000fe20000010000 */
[----:B-1----:R-:W-:Y:S01]  /*f3e0*/  FADD.FTZ R167, R158, R167 ;  /* 0x000000a79ea77221 */ /* 0x002fe20000010000 */
[----:B------:R-:W-:Y:S01]  /*f3f0*/  F2FP.F16.F32.PACK_AB R156, R160, R157 ;  /* 0x0000009da09c723e */ /* 0x000fe200000000ff */
[----:B------:R-:W-:Y:S01]  /*f400*/  FMUL.FTZ R26, R26, R161 ;  /* 0x000000a11a1a7220 */ /* 0x000fe20000410000 */
[----:B------:R-:W-:Y:S01]  /*f410*/  FADD.FTZ R200, R160, R166 ;  /* 0x000000a6a0c87221 */ /* 0x000fe20000010000 */
[----:B------:R-:W0:Y:S01]  /*f420*/  MUFU.EX2 R198, R198 ;  /* 0x000000c600c67308 */ /* 0x000e220000000800 */
[C---:B--2---:R-:W-:Y:S01]  /*f430*/  F2FP.F16.F32.PACK_AB R157, R162.reuse, R158 ;  /* 0x0000009ea29d723e */ /* 0x044fe200000000ff */
[----:B------:R-:W-:Y:S01]  /*f440*/  FADD.FTZ R183, R162, R167 ;  /* 0x000000a7a2b77221 */ /* 0x000fe20000010000 */
[----:B------:R-:W-:Y:S01]  /*f450*/  FADD.FTZ R200, R159, R200 ;  /* 0x000000c89fc87221 */ /* 0x000fe20000010000 */
[----:B------:R-:W-:Y:S01]  /*f460*/  F2FP.F16.F32.PACK_AB R158, R21, R159 ;  /* 0x0000009f159e723e */ /* 0x000fe200000000ff */
        /* <DEDUP_REMOVED lines=68> */
[-C--:B------:R-:W-:Y:S01]  /*f8b0*/  FMUL.FTZ R146, R146, R161.reuse ;  /* 0x000000a192927220 */ /* 0x080fe20000410000 */
[-C--:B------:R-:W-:Y:S01]  /*f8c0*/  FMUL.FTZ R147, R147, R161.reuse ;  /* 0x000000a193937220 */ /* 0x080fe20000410000 */
[-C--:B------:R-:W-:Y:S01]  /*f8d0*/  FMUL.FTZ R150, R150, R161.reuse ;  /* 0x000000a196967220 */ /* 0x080fe20000410000 */
[----:B------:R-:W-:Y:S01]  /*f8e0*/  FMUL.FTZ R151, R151, R161 ;  /* 0x000000a197977220 */ /* 0x000fe20000410000 */
[----:B0-----:R-:W-:Y:S01]  /*f8f0*/  F2FP.F16.F32.PACK_AB R159, R198, R180 ;  /* 0x000000b4c69f723e */ /* 0x001fe200000000ff */
[----:B------:R0:W-:Y:S01]  /*f900*/  STSM.16.M88.4 [R194+0x36400], R152 ;  /* 0x03640098c2007844 */ /* 0x0001e20000000200 */
[----:B-1----:R-:W-:Y:S01]  /*f910*/  F2FP.F16.F32.PACK_AB R160, R168, R174 ;  /* 0x000000aea8a0723e */ /* 0x002fe200000000ff */
[----:B------:R-:W-:Y:S01]  /*f920*/  MUFU.EX2 R177, R177 ;  /* 0x000000b100b17308 */ /* 0x000fe20000000800 */
[----:B--2---:R-:W-:Y:S01]  /*f930*/  F2FP.F16.F32.PACK_AB R161, R199, R181 ;  /* 0x000000b5c7a1723e */ /* 0x004fe200000000ff */
[----:B------:R1:W-:Y:S01]  /*f940*/  STSM.16.M88.4 [R195], R156 ;  /* 0x0000009cc3007844 */ /* 0x0003e20000000200 */
[----:B------:R-:W-:Y:S01]  /*f950*/  F2FP.F16.F32.PACK_AB R162, R173, R172 ;  /* 0x000000acada2723e */ /* 0x000fe200000000ff */
[----:B------:R-:W-:Y:S01]  /*f960*/  FADD.FTZ R183, R180, R183 ;  /* 0x000000b7b4b77221 */ /* 0x000fe20000010000 */
[----:B------:R-:W-:Y:S01]  /*f970*/  FADD.FTZ R200, R21, R200 ;  /* 0x000000c815c87221 */ /* 0x000fe20000010000 */
[----:B------:R-:W-:-:S02]  /*f980*/  @!P1 VIADD R14, R14, 0x38860 ;  /* 0x000388600e0e9836 */ /* 0x000fc40000000000 */
[----:B------:R-:W2:Y:S01]  /*f990*/  MUFU.EX2 R179, R179 ;  /* 0x000000b300b37308 */ /* 0x000ea20000000800 */
[----:B---3--:R-:W-:Y:S01]  /*f9a0*/  F2FP.F16.F32.PACK_AB R164, R176, R175 ;  /* 0x000000afb0a4723e */ /* 0x008fe200000000ff */
[----:B------:R-:W-:Y:S01]  /*f9b0*/  FADD.FTZ R183, R198, R183 ;  /* 0x000000b7c6b77221 */ /* 0x000fe20000010000 */
[----:B------:R-:W-:Y:S01]  /*f9c0*/  FADD.FTZ R200, R174, R200 ;  /* 0x000000c8aec87221 */ /* 0x000fe20000010000 */
[----:B------:R-:W-:Y:S01]  /*f9d0*/  @!P1 PRMT R14, RZ, 0x654, R14 ;  /* 0x00000654ff0e9816 */ /* 0x000fe2000000000e */
[----:B------:R-:W-:Y:S02]  /*f9e0*/  IMAD.MOV.U32 R198, RZ, RZ, R171 ;  /* 0x000000ffffc67224 */ /* 0x000fe400078e00ab */
[----:B------:R-:W-:Y:S01]  /*f9f0*/  FADD.FTZ R183, R181, R183 ;  /* 0x000000b7b5b77221 */ /* 0x000fe20000010000 */
[----:B------:R-:W-:Y:S01]  /*fa00*/  FADD.FTZ R200, R168, R200 ;  /* 0x000000c8a8c87221 */ /* 0x000fe20000010000 */
[----:B------:R-:W3:Y:S02]  /*fa10*/  MUFU.EX2 R13, R203 ;  /* 0x000000cb000d7308 */ /* 0x000ee40000000800 */
[----:B------:R-:W-:Y:S01]  /*fa20*/  FADD.FTZ R183, R199, R183 ;  /* 0x000000b7c7b77221 */ /* 0x000fe20000010000 */
[----:B------:R-:W-:-:S03]  /*fa30*/  FADD.FTZ R200, R172, R200 ;  /* 0x000000c8acc87221 */ /* 0x000fc60000010000 */
[----:B------:R-:W-:Y:S01]  /*fa40*/  FADD.FTZ R183, R197, R183 ;  /* 0x000000b7c5b77221 */ /* 0x000fe20000010000 */
[----:B------:R-:W-:Y:S01]  /*fa50*/  FADD.FTZ R200, R173, R200 ;  /* 0x000000c8adc87221 */ /* 0x000fe20000010000 */
[----:B------:R-:W4:Y:S01]  /*fa60*/  MUFU.EX2 R15, R204 ;  /* 0x000000cc000f7308 */ /* 0x000f220000000800 */
[----:B--2---:R-:W-:Y:S01]  /*fa70*/  F2FP.F16.F32.PACK_AB R166, R179, R177 ;  /* 0x000000b1b3a6723e */ /* 0x004fe200000000ff */
[----:B------:R-:W-:Y:S01]  /*fa80*/  FADD.FTZ R183, R182, R183 ;  /* 0x000000b7b6b77221 */ /* 0x000fe20000010000 */
[----:B------:R-:W-:-:S04]  /*fa90*/  FADD.FTZ R200, R175, R200 ;  /* 0x000000c8afc87221 */ /* 0x000fc80000010000 */
[----:B------:R-:W-:Y:S01]  /*faa0*/  FADD.FTZ R200, R176, R200 ;  /* 0x000000c8b0c87221 */ /* 0x000fe20000010000 */
[----:B------:R2:W5:Y:S01]  /*fab0*/  MUFU.EX2 R196, R163 ;  /* 0x000000a300c47308 */ /* 0x0005620000000800 */
[----:B---3--:R-:W-:Y:S02]  /*fac0*/  FADD.FTZ R183, R13, R183 ;  /* 0x000000b70db77221 */ /* 0x008fe40000010000 */
[----:B------:R-:W-:-:S05]  /*fad0*/  FADD.FTZ R200, R177, R200 ;  /* 0x000000c8b1c87221 */ /* 0x000fca0000010000 */
[----:B------:R3:W0:Y:S01]  /*fae0*/  MUFU.EX2 R178, R165 ;  /* 0x000000a500b27308 */ /* 0x0006220000000800 */
[----:B--2---:R-:W-:Y:S01]  /*faf0*/  F2FP.F16.F32.PACK_AB R163, R182, R197 ;  /* 0x000000c5b6a3723e */ /* 0x004fe200000000ff */
[----:B----4-:R-:W-:Y:S01]  /*fb00*/  FADD.FTZ R183, R15, R183 ;  /* 0x000000b70fb77221 */ /* 0x010fe20000010000 */
[----:B------:R-:W-:-:S03]  /*fb10*/  IMAD.MOV.U32 R197, RZ, RZ, R18 ;  /* 0x000000ffffc57224 */ /* 0x000fc600078e0012 */
[----:B------:R1:W-:Y:S01]  /*fb20*/  STSM.16.M88.4 [R207], R160 ;  /* 0x000000a0cf007844 */ /* 0x0003e20000000200 */
[----:B---3--:R-:W-:Y:S01]  /*fb30*/  F2FP.F16.F32.PACK_AB R165, R15, R13 ;  /* 0x0000000d0fa5723e */ /* 0x008fe200000000ff */
[----:B-----5:R-:W-:Y:S01]  /*fb40*/  FADD.FTZ R183, R196, R183 ;  /* 0x000000b7c4b77221 */ /* 0x020fe20000010000 */
[----:B------:R-:W-:Y:S01]  /*fb50*/  FADD.FTZ R13, R179, R200 ;  /* 0x000000c8b30d7221 */ /* 0x000fe20000010000 */
[C---:B0-----:R-:W-:Y:S02]  /*fb60*/  F2FP.F16.F32.PACK_AB R167, R178.reuse, R196 ;  /* 0x000000c4b2a7723e */ /* 0x041fe400000000ff */
[----:B------:R-:W-:Y:S01]  /*fb70*/  FADD.FTZ R15, R178, R183 ;  /* 0x000000b7b20f7221 */ /* 0x000fe20000010000 */
[----:B------:R-:W-:Y:S02]  /*fb80*/  IMAD.MOV.U32 R196, RZ, RZ, R169 ;  /* 0x000000ffffc47224 */ /* 0x000fe400078e00a9 */
[----:B------:R1:W-:Y:S01]  /*fb90*/  STSM.16.M88.4 [R206], R164 ;  /* 0x000000a4ce007844 */ /* 0x0003e20000000200 */
[----:B------:R-:W-:-:S06]  /*fba0*/  WARPGROUP.ARRIVE ;  /* 0x00000000000079c5 */ /* 0x000fcc0000000000 */
[----:B------:R-:W-:Y:S03]  /*fbb0*/  HGMMA.64x256x16.F32 R24, R152, gdesc[UR4].tnspB, R24, gsb0 ;  /* 0x43e0000498187df0 */ /* 0x000fe60008000818 */
[----:B------:R-:W-:Y:S02]  /*fbc0*/  WARPGROUP.DEPBAR.LE gsb0, 0x0 ;  /* 0x00008000000079c5 */ /* 0x000fe40000010000 */
[----:B------:R-:W-:Y:S01]  /*fbd0*/  VIADD R152, R20, 0x80 ;  /* 0x0000008014987836 */ /* 0x000fe20000000000 */
[----:B------:R-:W-:Y:S01]  /*fbe0*/  WARPGROUP.ARRIVE ;  /* 0x00000000000079c5 */ /* 0x000fe20000000000 */
[----:B------:R-:W-:-:S03]  /*fbf0*/  IMAD.MOV.U32 R153, RZ, RZ, 0x40000040 ;  /* 0x40000040ff997424 */ /* 0x000fc600078e00ff */
[----:B------:R-:W-:Y:S01]  /*fc00*/  R2UR UR6, R152 ;  /* 0x00000000980672ca */ /* 0x000fe200000e0000 */
[----:B------:R-:W-:Y:S01]  /*fc10*/  VIADD R152, R20, 0x100 ;  /* 0x0000010014987836 */ /* 0x000fe20000000000 */
[----:B------:R-:W-:Y:S01]  /*fc20*/  R2UR UR7, R153 ;  /* 0x00000000990772ca */ /* 0x000fe200000e0000 */
[----:B------:R-:W-:-:S15]  /*fc30*/  IMAD.MOV.U32 R153, RZ, RZ, 0x40000040 ;  /* 0x40000040ff997424 */ /* 0x000fde00078e00ff */
[----:B------:R-:W-:Y:S01]  /*fc40*/  HGMMA.64x256x16.F32 R24, R156, gdesc[UR4].tnspB, R24, gsb0 ;  /* 0x43e000049c187df0 */ /* 0x000fe20008000818 */
[----:B------:R-:W-:Y:S01]  /*fc50*/  R2UR UR6, R152 ;  /* 0x00000000980672ca */ /* 0x000fe200000e0000 */
[----:B------:R-:W-:Y:S01]  /*fc60*/  VIADD R152, R20, 0x180 ;  /* 0x0000018014987836 */ /* 0x000fe20000000000 */
[----:B------:R-:W-:Y:S01]  /*fc70*/  R2UR UR7, R153 ;  /* 0x00000000990772ca */ /* 0x000fe200000e0000 */
[----:B------:R-:W-:Y:S01]  /*fc80*/  IMAD.MOV.U32 R153, RZ, RZ, 0x40000040 ;  /* 0x40000040ff997424 */ /* 0x000fe200078e00ff */
[----:B------:R-:W-:Y:S02]  /*fc90*/  WARPGROUP.DEPBAR.LE gsb0, 0x0 ;  /* 0x00008000000079c5 */ /* 0x000fe40000010000 */
[----:B------:R-:W-:-:S15]  /*fca0*/  WARPGROUP.ARRIVE ;  /* 0x00000000000079c5 */ /* 0x000fde0000000000 */
[----:B------:R-:W-:-:S06]  /*fcb0*/  NOP ;  /* 0x0000000000007918 */ /* 0x000fcc0000000000 */
[----:B------:R-:W-:Y:S01]  /*fcc0*/  HGMMA.64x256x16.F32 R24, R160, gdesc[UR4].tnspB, R24, gsb0 ;  /* 0x43e00004a0187df0 */ /* 0x000fe20008000818 */
[----:B------:R-:W-:Y:S02]  /*fcd0*/  R2UR UR6, R152 ;  /* 0x00000000980672ca */ /* 0x000fe400000e0000 */
[----:B------:R-:W-:Y:S01]  /*fce0*/  R2UR UR7, R153 ;  /* 0x00000000990772ca */ /* 0x000fe200000e0000 */
        /* <DEDUP_REMOVED lines=15> */
.L_x_1419:
[----:B------:R-:W-:Y:S05]  /*fde0*/  BSYNC B0 ;  /* 0x0000000000007941 */ /* 0x000fea0003800000 */
.L_x_1418:
[----:B------:R-:W2:Y:S01]  /*fdf0*/  SHFL.BFLY PT, R0, R13, 0x2, 0x1f ;  /* 0x0c401f000d007f89 */ /* 0x000ea200000e0000 */
[----:B------:R-:W-:Y:S02]  /*fe00*/  IMAD.MOV.U32 R4, RZ, RZ, RZ ;  /* 0x000000ffff047224 */ /* 0x000fe400078e00ff */
[----:B01----:R-:W-:Y:S01]  /*fe10*/  IMAD.MOV.U32 R14, RZ, RZ, -0x800000 ;  /* 0xff800000ff0e7424 */ /* 0x003fe200078e00ff */
[----:B------:R-:W-:Y:S06]  /*fe20*/  BAR.ARV 0x8, 0x100 ;  /* 0x0204000000007b1d */ /* 0x000fec0000002000 */
[----:B------:R-:W-:-:S02]  /*fe30*/  VIADD R219, R219, 0x1 ;  /* 0x00000001dbdb7836 */ /* 0x000fc40000000000 */
[----:B------:R-:W-:Y:S01]  /*fe40*/  BAR.SYNC.DEFER_BLOCKING 0xf, 0x100 ;  /* 0x03c4000000007b1d */ /* 0x000fe20000010000 */
[----:B--2---:R-:W-:-:S05]  /*fe50*/  FADD.FTZ R0, R0, R13 ;  /* 0x0000000d00007221 */ /* 0x004fca0000010000 */
[----:B------:R-:W0:Y:S02]  /*fe60*/  SHFL.BFLY PT, R3, R0, 0x1, 0x1f ;  /* 0x0c201f0000037f89 */ /* 0x000e2400000e0000 */
[----:B0-----:R-:W-:-:S05]  /*fe70*/  FADD.FTZ R3, R0, R3 ;  /* 0x0000000300037221 */ /* 0x001fca0000010000 */
[----:B------:R-:W-:-:S13]  /*fe80*/  FSETP.NE.FTZ.AND P0, PT, R3, RZ, PT ;  /* 0x000000ff0300720b */ /* 0x000fda0003f15000 */
[----:B------:R-:W0:Y:S08]  /*fe90*/  @P0 MUFU.LG2 R0, R3 ;  /* 0x0000000300000308 */ /* 0x000e300000000c00 */
[----:B------:R1:W2:Y:S01]  /*fea0*/  @P0 MUFU.RCP R4, R3 ;  /* 0x0000000300040308 */ /* 0x0002a20000001000 */
[----:B0-----:R-:W-:Y:S01]  /*feb0*/  @P0 FMUL.FTZ R0, R0, 0.69314718246459960938 ;  /* 0x3f31721800000820 */ /* 0x001fe20000410000 */
[----:B-1----:R-:W-:-:S04]  /*fec0*/  @P0 FMUL.FTZ R3, R170, 0.69314718246459960938 ;  /* 0x3f317218aa030820 */ /* 0x002fc80000410000 */
[----:B------:R-:W-:Y:S02]  /*fed0*/  @P0 FFMA.FTZ R14, R3, R169, R0 ;  /* 0x000000a9030e0223 */ /* 0x000fe40000010000 */
[----:B------:R-:W0:Y:S01]  /*fee0*/  SHFL.BFLY PT, R0, R15, 0x2, 0x1f ;  /* 0x0c401f000f007f89 */ /* 0x000e2200000e0000 */
        /* <DEDUP_REMOVED lines=23> */
[----:B0-----:R-:W-:Y:S01]  /*10060*/  FADD.FTZ R0, R0, R15 ;  /* 0x0000000f00007221 */ /* 0x001fe20000010000 */
[-C--:B------:R-:W-:Y:S01]  /*10070*/  FMUL.FTZ R69, R69, R4.reuse ;  /* 0x0000000445457220 */ /* 0x080fe20000410000 */
[-C--:B------:R-:W-:Y:S01]  /*10080*/  FMUL.FTZ R72, R72, R4.reuse ;  /* 0x0000000448487220 */ /* 0x080fe20000410000 */
[-C--:B------:R-:W-:Y:S01]  /*10090*/  FMUL.FTZ R73, R73, R4.reuse ;  /* 0x0000000449497220 */ /* 0x080fe20000410000 */
[-C--:B------:R-:W-:Y:S01]  /*100a0*/  FMUL.FTZ R76, R76, R4.reuse ;  /* 0x000000044c4c7220 */ /* 0x080fe20000410000 */
[----:B------:R-:W0:Y:S01]  /*100b0*/  SHFL.BFLY PT, R3, R0, 0x1, 0x1f ;  /* 0x0c201f0000037f89 */ /* 0x000e2200000e0000 */
        /* <DEDUP_REMOVED lines=23> */
[----:B0-----:R-:W-:Y:S01]  /*10230*/  FADD.FTZ R3, R0, R3 ;  /* 0x0000000300037221 */ /* 0x001fe20000010000 */
        /* <DEDUP_REMOVED lines=16> */
[----:B------:R-:W0:Y:S01]  /*10340*/  @P0 MUFU.RCP R0, R3 ;  /* 0x0000000300000308 */ /* 0x000e220000001000 */
[----:B------:R-:W-:-:S07]  /*10350*/  @P0 FMUL.FTZ R170, R170, 0.69314718246459960938 ;  /* 0x3f317218aaaa0820 */ /* 0x000fce0000410000 */
[----:B------:R-:W1:Y:S01]  /*10360*/  @P0 MUFU.LG2 R3, R3 ;  /* 0x0000000300030308 */ /* 0x000e620000000c00 */
[-C--:B0-----:R-:W-:Y:S01]  /*10370*/  FMUL.FTZ R26, R26, R0.reuse ;  /* 0x000000001a1a7220 */ /* 0x081fe20000410000 */
[-C--:B------:R-:W-:Y:S01]  /*10380*/  FMUL.FTZ R27, R27, R0.reuse ;  /* 0x000000001b1b7220 */ /* 0x080fe20000410000 */
[-C--:B------:R-:W-:Y:S01]  /*10390*/  FMUL.FTZ R30, R30, R0.reuse ;  /* 0x000000001e1e7220 */ /* 0x080fe20000410000 */
[-C--:B------:R-:W-:Y:S01]  /*103a0*/  FMUL.FTZ R31, R31, R0.reuse ;  /* 0x000000001f1f7220 */ /* 0x080fe20000410000 */
[-C--:B------:R-:W-:Y:S01]  /*103b0*/  FMUL.FTZ R34, R34, R0.reuse ;  /* 0x0000000022227220 */ /* 0x080fe20000410000 */
[-C--:B------:R-:W-:Y:S01]  /*103c0*/  FMUL.FTZ R35, R35, R0.reuse ;  /* 0x0000000023237220 */ /* 0x080fe20000410000 */
[-C--:B------:R-:W-:Y:S01]  /*103d0*/  FMUL.FTZ R38, R38, R0.reuse ;  /* 0x0000000026267220 */ /* 0x080fe20000410000 */
[----:B------:R-:W-:Y:S01]  /*103e0*/  FMUL.FTZ R39, R39, R0 ;  /* 0x0000000027277220 */ /* 0x000fe20000410000 */
[----:B-1----:R-:W-:Y:S01]  /*103f0*/  @P0 FMUL.FTZ R5, R3, 0.69314718246459960938 ;  /* 0x3f31721803050820 */ /* 0x002fe20000410000 */
[----:B------:R-:W-:-:S02]  /*10400*/  IMAD.MOV.U32 R3, RZ, RZ, -0x800000 ;  /* 0xff800000ff037424 */ /* 0x000fc400078e00ff */
[-C--:B------:R-:W-:Y:S01]  /*10410*/  FMUL.FTZ R42, R42, R0.reuse ;  /* 0x000000002a2a7220 */ /* 0x080fe20000410000 */
[-C--:B------:R-:W-:Y:S01]  /*10420*/  FMUL.FTZ R43, R43, R0.reuse ;  /* 0x000000002b2b7220 */ /* 0x080fe20000410000 */
[----:B------:R-:W-:Y:S01]  /*10430*/  @P0 FFMA.FTZ R3, R170, R171, R5 ;  /* 0x000000abaa030223 */ /* 0x000fe20000010005 */
[----:B------:R-:W-:Y:S01]  /*10440*/  ISETP.NE.AND P0, PT, R192, RZ, PT ;  /* 0x000000ffc000720c */ /* 0x000fe20003f05270 */
        /* <DEDUP_REMOVED lines=12> */
[----:B------:R-:W-:-:S02]  /*10510*/  @!P0 IMAD R5, R18, 0x40, R190 ;  /* 0x0000004012058824 */ /* 0x000fc400078e02be */
        /* <DEDUP_REMOVED lines=47> */
[----:B0-----:R-:W-:Y:S01]  /*10810*/  SEL R0, RZ, 0x1, P1 ;  /* 0x00000001ff007807 */ /* 0x001fe20000800000 */
[----:B------:R-:W-:Y:S06]  /*10820*/  BAR.ARV 0xe, 0x100 ;  /* 0x0384000000007b1d */ /* 0x000fec0000002000 */
[----:B------:R-:W-:-:S02]  /*10830*/  PLOP3.LUT P0, PT, PT, PT, PT, 0x8, 0x0 ;  /* 0x000000000000781c */ /* 0x000fc40003f0e170 */
[----:B------:R-:W-:Y:S02]  /*10840*/  LOP3.LUT R23, R23, R0, RZ, 0x3c, !PT ;  /* 0x0000000017177212 */ /* 0x000fe400078e3cff */
[----:B------:R-:W-:-:S09]  /*10850*/  SEL R18, R18, RZ, P1 ;  /* 0x000000ff12127207 */ /* 0x000fd20000800000 */
.L_x_1371:
[----:B------:R-:W-:Y:S05]  /*10860*/  BSYNC B7 ;  /* 0x0000000000077941 */ /* 0x000fea0003800000 */
.L_x_1367:
[----:B------:R-:W2:Y:S08]  /*10870*/  S2UR UR5, SR_CgaCtaId ;  /* 0x00000000000579c3 */ /* 0x000eb00000008800 */
[----:B------:R-:W-:Y:S06]  /*10880*/  BAR.SYNC.DEFER_BLOCKING 0x5, 0x180 ;  /* 0x0146000000007b1d */ /* 0x000fec0000010000 */
[----:B------:R-:W-:Y:S01]  /*10890*/  UMOV UR4, 0x400 ;  /* 0x0000040000047882 */ /* 0x000fe20000000000 */
[----:B------:R-:W-:Y:S01]  /*108a0*/  BSSY B0, `(.L_x_1431) ;  /* 0x0000497000007945 */ /* 0x000fe20003800000 */
[----:B--2---:R-:W-:-:S06]  /*108b0*/  ULEA UR4, UR5, UR4, 0x18 ;  /* 0x0000000405047291 */ /* 0x004fcc000f8ec03f */
[----:B------:R-:W-:-:S05]  /*108c0*/  IMAD.U32 R2, RZ, RZ, UR4 ;  /* 0x00000004ff027e24 */ /* 0x000fca000f8e00ff */
[----:B-----5:R2:W3:Y:S01]  /*108d0*/  LDS.128 R152, [R2+0x388d0] ;  /* 0x0388d00002987984 */ /* 0x0204e20000000c00 */
[----:B------:R-:W-:Y:S06]  /*108e0*/  BAR.ARV 0x4, 0x180 ;  /* 0x0106000000007b1d */ /* 0x000fec0000002000 */
[----:B------:R-:W-:Y:S05]  /*108f0*/  @P0 BRA `(.L_x_1432) ;  /* 0x0000003800800947 */ /* 0x000fea0003800000 */
[----:B-1----:R-:W4:Y:S01]  /*10900*/  LDL R4, [R1+0x80] ;  /* 0x0000800001047983 */ /* 0x002f220000100800 */
[----:B------:R-:W-:Y:S01]  /*10910*/  F2FP.F16.F32.PACK_AB R6, R29, R28 ;  /* 0x0000001c1d06723e */ /* 0x000fe200000000ff */
[----:B------:R-:W-:Y:S01]  /*10920*/  ULDC.64 UR6, c[0x0][0xd00] ;  /* 0x0003400000067ab9 */ /* 0x000fe20000000a00 */
[----:B------:R-:W-:Y:S01]  /*10930*/  F2FP.F16.F32.PACK_AB R7, R31, R30 ;  /* 0x0000001e1f07723e */ /* 0x000fe200000000ff */
[----:B------:R-:W1:Y:S01]  /*10940*/  S2R R0, SR_SWINHI ;  /* 0x0000000000007919 */ /* 0x000e620000002f00 */
[----:B------:R-:W-:Y:S01]  /*10950*/  F2FP.F16.F32.PACK_AB R8, R33, R32 ;  /* 0x000000202108723e */ /* 0x000fe200000000ff */
[----:B------:R-:W-:Y:S01]  /*10960*/  ULDC.64 UR4, c[0x0][0xd08] ;  /* 0x0003420000047ab9 */ /* 0x000fe20000000a00 */
[----:B------:R-:W-:Y:S02]  /*10970*/  F2FP.F16.F32.PACK_AB R9, R35, R34 ;  /* 0x000000222309723e */ /* 0x000fe400000000ff */
[----:B------:R-:W-:Y:S02]  /*10980*/  F2FP.F16.F32.PACK_AB R10, R37, R36 ;  /* 0x00000024250a723e */ /* 0x000fe400000000ff */
[----:B------:R-:W-:-:S02]  /*10990*/  F2FP.F16.F32.PACK_AB R11, R39, R38 ;  /* 0x00000026270b723e */ /* 0x000fc400000000ff */
[----:B------:R-:W-:Y:S02]  /*109a0*/  MOV R12, R2 ;  /* 0x00000002000c7202 */ /* 0x000fe40000000f00 */
[----:B-1----:R-:W-:Y:S01]  /*109b0*/  MOV R13, R0 ;  /* 0x00000000000d7202 */ /* 0x002fe20000000f00 */
[----:B------:R-:W-:Y:S02]  /*109c0*/  BAR.SYNC.DEFER_BLOCKING 0x1, 0x100 ;  /* 0x0044000000007b1d */ /* 0x000fe40000010000 */
[----:B----4-:R-:W-:-:S04]  /*109d0*/  IMAD.WIDE R20, R4, 0x2, R12 ;  /* 0x0000000204147825 */ /* 0x010fc800078e020c */
[----:B0-----:R-:W-:Y:S01]  /*109e0*/  IMAD.MOV.U32 R5, RZ, RZ, R21 ;  /* 0x000000ffff057224 */ /* 0x001fe200078e0015 */
[----:B------:R-:W-:-:S04]  /*109f0*/  LOP3.LUT R0, R20, 0x380, RZ, 0xc0, !PT ;  /* 0x0000038014007812 */ /* 0x000fc800078ec0ff */
[----:B------:R-:W-:-:S04]  /*10a00*/  SHF.R.U64 R0, R0, 0x3, RZ ;  /* 0x0000000300007819 */ /* 0x000fc800000012ff */
[----:B------:R-:W-:-:S04]  /*10a10*/  LOP3.LUT R4, R0, R20, RZ, 0x3c, !PT ;  /* 0x0000001400047212 */ /* 0x000fc800078e3cff */
[----:B------:R-:W-:Y:S02]  /*10a20*/  MOV R0, R4 ;  /* 0x0000000400007202 */ /* 0x000fe40000000f00 */
[----:B------:R-:W-:Y:S02]  /*10a30*/  F2FP.F16.F32.PACK_AB R4, R25, R24 ;  /* 0x000000181904723e */ /* 0x000fe400000000ff */
[----:B------:R-:W-:-:S05]  /*10a40*/  F2FP.F16.F32.PACK_AB R5, R27, R26 ;  /* 0x0000001a1b05723e */ /* 0x000fca00000000ff */
[----:B------:R0:W-:Y:S02]  /*10a50*/  STSM.16.M88.4 [R0], R4 ;  /* 0x0000000400007844 */ /* 0x0001e40000000200 */
[----:B0-----:R-:W-:Y:S02]  /*10a60*/  IADD3 R4, P0, R20, 0x20, RZ ;  /* 0x0000002014047810 */ /* 0x001fe40007f1e0ff */
        /* <DEDUP_REMOVED lines=8> */
[----:B0-----:R-:W-:Y:S02]  /*10af0*/  IADD3 R4, P0, R20, 0x40, RZ ;  /* 0x0000004014047810 */ /* 0x001fe40007f1e0ff */
        /* <DEDUP_REMOVED lines=147> */
[----:B0-----:R-:W-:Y:S02]  /*11430*/  LOP3.LUT R4, R0, 0x380, RZ, 0xc0, !PT ;  /* 0x0000038000047812 */ /* 0x001fe400078ec0ff */
        /* <DEDUP_REMOVED lines=20> */
[----:B0-----:R-:W4:Y:S02]  /*11580*/  LDG.E R6, desc[UR42][R6.64+0x4] ;  /* 0x0000042a06067981 */ /* 0x001f24000c1e1900 */
[----:B----4-:R-:W-:-:S07]  /*11590*/  IMAD.IADD R4, R6, 0x1, -R4 ;  /* 0x0000000106047824 */ /* 0x010fce00078e0a04 */
.L_x_1433:
[----:B------:R-:W4:Y:S01]  /*115a0*/  LDL R5, [R1+0x3c] ;  /* 0x00003c0001057983 */ /* 0x000f220000100800 */
[----:B------:R-:W-:Y:S01]  /*115b0*/  ISETP.NE.AND P1, PT, R210, RZ, PT ;  /* 0x000000ffd200720c */ /* 0x000fe20003f25270 */
[----:B------:R-:W-:-:S03]  /*115c0*/  ULDC UR4, c[0x0][0xbd4] ;  /* 0x0002f50000047ab9 */ /* 0x000fc60000000800 */
[----:B------:R-:W-:Y:S01]  /*115d0*/  SEL R210, R210, UR4, P1 ;  /* 0x00000004d2d27c07 */ /* 0x000fe20008800000 */
[----:B----4-:R-:W1:Y:S02]  /*115e0*/  SHFL.IDX PT, R5, R5, RZ, 0x1f ;  /* 0x00001fff05057589 */ /* 0x010e6400000e0000 */
[----:B-1----:R-:W-:Y:S02]  /*115f0*/  ISETP.NE.AND P0, PT, R5, RZ, PT ;  /* 0x000000ff0500720c */ /* 0x002fe40003f05270 */
[----:B-----5:R-:W-:-:S11]  /*11600*/  SHF.R.S32.HI R5, RZ, 0x1f, R0 ;  /* 0x0000001fff057819 */ /* 0x020fd60000011400 */
[----:B------:R-:W-:Y:S05]  /*11610*/  @P0 BRA `(.L_x_1434) ;  /* 0x0000000400000947 */ /* 0x000fea0003800000 */
[----:B0-----:R-:W4:Y:S01]  /*11620*/  LDL.LU R11, [R1+0x38] ;  /* 0x00003800010b7983 */ /* 0x001f220000300800 */
[----:B------:R-:W-:Y:S01]  /*11630*/  IMAD.MOV.U32 R10, RZ, RZ, 0xab8 ;  /* 0x00000ab8ff0a7424 */ /* 0x000fe200078e00ff */
[----:B------:R-:W-:Y:S01]  /*11640*/  ISETP.GT.AND P1, PT, R210, 0x1, PT ;  /* 0x00000001d200780c */ /* 0x000fe20003f24270 */
[----:B------:R-:W0:Y:S01]  /*11650*/  LDC R156, c[0x0][0xce8] ;  /* 0x00033a00ff9c7b82 */ /* 0x000e220000000800 */
[----:B------:R-:W5:Y:S01]  /*11660*/  LDL R21, [R1+0x78] ;  /* 0x0000780001157983 */ /* 0x000f620000100800 */
[----:B------:R-:W-:Y:S02]  /*11670*/  ISETP.NE.U32.AND P0, PT, RZ, UR6, PT ;  /* 0x00000006ff007c0c */ /* 0x000fe4000bf05070 */
[----:B------:R-:W-:Y:S01]  /*11680*/  SEL R10, R10, 0xa78, P1 ;  /* 0x00000a780a0a7807 */ /* 0x000fe20000800000 */
[----:B------:R-:W2:Y:S01]  /*11690*/  LDL R158, [R1+0x7c] ;  /* 0x00007c00019e7983 */ /* 0x000ea20000100800 */
[----:B------:R-:W-:Y:S02]  /*116a0*/  ISETP.NE.AND.EX P0, PT, RZ, UR7, PT, P0 ;  /* 0x00000007ff007c0c */ /* 0x000fe4000bf05300 */
[----:B------:R-:W1:Y:S01]  /*116b0*/  LDC.64 R8, c[0x0][R10+0x220] ;  /* 0x000088000a087b82 */ /* 0x000e620000000a00 */
[----:B------:R-:W2:Y:S01]  /*116c0*/  LDL R157, [R1+0x40] ;  /* 0x00004000019d7983 */ /* 0x000ea20000100800 */
[----:B------:R-:W-:-:S06]  /*116d0*/  SEL R15, R209, RZ, !P0 ;  /* 0x000000ffd10f7207 */ /* 0x000fcc0004000000 */
[----:B------:R-:W0:Y:S01]  /*116e0*/  LDC.64 R6, c[0x0][R10+0x218] ;  /* 0x000086000a067b82 */ /* 0x000e220000000a00 */
[----:B-1----:R-:W-:Y:S01]  /*116f0*/  IMAD R9, R9, R15, RZ ;  /* 0x0000000f09097224 */ /* 0x002fe200078e02ff */
[----:B---3--:R-:W-:Y:S02]  /*11700*/  SEL R152, R220, RZ, P1 ;  /* 0x000000ffdc987207 */ /* 0x008fe40000800000 */
[----:B----4-:R-:W-:Y:S02]  /*11710*/  SEL R11, R11, RZ, !P0 ;  /* 0x000000ff0b0b7207 */ /* 0x010fe40004000000 */
[----:B0-----:R-:W-:-:S03]  /*11720*/  ISETP.NE.AND P0, PT, R156, 0x1, PT ;  /* 0x000000019c00780c */ /* 0x001fc60003f05270 */
        /* <DEDUP_REMOVED lines=47> */
.L_x_1434:
[----:B------:R-:W-:Y:S02]  /*11a20*/  ISETP.GT.AND P1, PT, R210, 0x1, PT ;  /* 0x00000001d200780c */ /* 0x000fe40003f24270 */
[----:B------:R-:W-:-:S04]  /*11a30*/  ISETP.NE.U32.AND P0, PT, RZ, UR6, PT ;  /* 0x00000006ff007c0c */ /* 0x000fc8000bf05070 */
[----:B------:R-:W-:-:S04]  /*11a40*/  ISETP.NE.AND.EX P0, PT, RZ, UR7, PT, P0 ;  /* 0x00000007ff007c0c */ /* 0x000fc8000bf05300 */
[----:B------:R-:W-:-:S03]  /*11a50*/  SEL R209, R209, RZ, !P0 ;  /* 0x000000ffd1d17207 */ /* 0x000fc60004000000 */
[----:B------:R-:W-:Y:S06]  /*11a60*/  @P1 BRA `(.L_x_1435) ;  /* 0x0000001000381947 */ /* 0x000fec0003800000 */
[----:B-1----:R-:W1:Y:S01]  /*11a70*/  S2R R3, SR_TID.X ;  /* 0x0000000000037919 */ /* 0x002e620000002100 */
[----:B------:R-:W4:Y:S01]  /*11a80*/  LDC R83, c[0x0][0xce8] ;  /* 0x00033a00ff537b82 */ /* 0x000f220000000800 */
[----:B------:R-:W-:Y:S01]  /*11a90*/  ULDC.64 UR4, c[0x0][0xba0] ;  /* 0x0002e80000047ab9 */ /* 0x000fe20000000a00 */
[----:B-1----:R-:W-:-:S05]  /*11aa0*/  VIADD R3, R3, 0xffffff80 ;  /* 0xffffff8003037836 */ /* 0x002fca0000000000 */
[----:B0-----:R-:W-:-:S04]  /*11ab0*/  SHF.R.S32.HI R6, RZ, 0x1f, R3 ;  /* 0x0000001fff067819 */ /* 0x001fc80000011403 */
        /* <DEDUP_REMOVED lines=47> */
[----:B----4-:R-:W-:Y:S01]  /*11db0*/  IMAD R86, R4, R83, RZ ;  /* 0x0000005304567224 */ /* 0x010fe200078e02ff */
        /* <DEDUP_REMOVED lines=53> */
[----:B------:R-:W1:Y:S01]  /*12110*/  @P3 LDC R85, c[0x0][0xcec] ;  /* 0x00033b00ff553b82 */ /* 0x000e620000000800 */
        /* <DEDUP_REMOVED lines=22> */
[----:B-1----:R-:W-:Y:S01]  /*12280*/  @P3 IMAD.HI.U32 R20, R82, R85, RZ ;  /* 0x0000005552143227 */ /* 0x002fe200078e00ff */
        /* <DEDUP_REMOVED lines=59> */
[----:B---3--:R-:W-:-:S03]  /*12640*/  SHF.R.S32.HI R152, RZ, 0x1f, R214 ;  /* 0x0000001fff987819 */ /* 0x008fc600000114d6 */
[----:B0-----:R1:W0:Y:S01]  /*12650*/  SHFL.IDX PT, R4, R84, RZ, 0x181f ;  /* 0x00181fff54047589 */ /* 0x00122200000e0000 */
[----:B------:R-:W-:Y:S02]  /*12660*/  SHF.R.S32.HI R156, RZ, 0x1f, R215 ;  /* 0x0000001fff9c7819 */ /* 0x000fe400000114d7 */
[----:B------:R-:W-:Y:S02]  /*12670*/  SHF.R.S32.HI R157, RZ, 0x1f, R216 ;  /* 0x0000001fff9d7819 */ /* 0x000fe400000114d8 */
[----:B------:R-:W-:Y:S02]  /*12680*/  SHF.R.S32.HI R158, RZ, 0x1f, R217 ;  /* 0x0000001fff9e7819 */ /* 0x000fe400000114d9 */
[----:B------:R-:W-:Y:S01]  /*12690*/  SHF.R.S32.HI R159, RZ, 0x1f, R218 ;  /* 0x0000001fff9f7819 */ /* 0x000fe200000114da */
[----:B-1----:R-:W-:Y:S06]  /*126a0*/  @P1 BRA `(.L_x_1437) ;  /* 0x0000000000841947 */ /* 0x002fec0003800000 */
        /* <DEDUP_REMOVED lines=33> */
.L_x_1437:
[----:B------:R-:W-:Y:S05]  /*128c0*/  BSYNC B1 ;  /* 0x0000000000017941 */ /* 0x000fea0003800000 */
.L_x_1436:
        /* <DEDUP_REMOVED lines=40> */
.L_x_1435:
[----:B0-----:R-:W4:Y:S01]  /*12b50*/  LDL R10, [R1+0x78] ;  /* 0x00007800010a7983 */ /* 0x001f220000100800 */
[----:B-1----:R-:W0:Y:S01]  /*12b60*/  LDC R9, c[0x0][0xce8] ;  /* 0x00033a00ff097b82 */ /* 0x002e220000000800 */
[----:B------:R-:W-:Y:S01]  /*12b70*/  ULDC.64 UR4, c[0x0][0xc08] ;  /* 0x0003020000047ab9 */ /* 0x000fe20000000a00 */
[----:B------:R-:W-:Y:S01]  /*12b80*/  IMAD R11, R211, 0x40, R190 ;  /* 0x00000040d30b7824 */ /* 0x000fe200078e02be */
[----:B------:R-:W-:Y:S01]  /*12b90*/  BSSY B1, `(.L_x_1439) ;  /* 0x00000ee000017945 */ /* 0x000fe20003800000 */
[----:B------:R-:W-:Y:S01]  /*12ba0*/  IMAD R3, R5, UR4, RZ ;  /* 0x0000000405037c24 */ /* 0x000fe2000f8e02ff */
[----:B---3--:R-:W-:Y:S01]  /*12bb0*/  SHF.R.S32.HI R152, RZ, 0x1f, R221 ;  /* 0x0000001fff987819 */ /* 0x008fe200000114dd */
[C---:B------:R-:W-:Y:S01]  /*12bc0*/  IMAD.WIDE.U32 R6, R0.reuse, UR4, RZ ;  /* 0x0000000400067c25 */ /* 0x040fe2000f8e00ff */
[----:B------:R-:W-:Y:S02]  /*12bd0*/  SHF.R.S32.HI R156, RZ, 0x1f, R222 ;  /* 0x0000001fff9c7819 */ /* 0x000fe400000114de */
        /* <DEDUP_REMOVED lines=14> */
[----:B0-----:R-:W-:Y:S01]  /*12cc0*/  ISETP.NE.AND P0, PT, R9, 0x1, PT ;  /* 0x000000010900780c */ /* 0x001fe20003f05270 */
        /* <DEDUP_REMOVED lines=11> */
[----:B------:R-:W0:Y:S01]  /*12d80*/  @P0 LDC R8, c[0x0][0xcec] ;  /* 0x00033b00ff080b82 */ /* 0x000e220000000800 */
[----:B------:R-:W-:Y:S01]  /*12d90*/  IMAD.IADD R7, R7, 0x1, R0 ;  /* 0x0000000107077824 */ /* 0x000fe200078e0200 */
[----:B------:R-:W-:Y:S01]  /*12da0*/  SHF.R.S32.HI R165, RZ, 0x1f, R233 ;  /* 0x0000001fffa57819 */ /* 0x000fe200000114e9 */
[----:B------:R-:W-:Y:S01]  /*12db0*/  VIADD R179, R192, 0x50 ;  /* 0x00000050c0b37836 */ /* 0x000fe20000000000 */
[----:B------:R-:W-:Y:S01]  /*12dc0*/  SHF.R.S32.HI R166, RZ, 0x1f, R234 ;  /* 0x0000001fffa67819 */ /* 0x000fe200000114ea */
[----:B------:R-:W-:Y:S01]  /*12dd0*/  IMAD.WIDE.U32 R6, R220, UR4, R6 ;  /* 0x00000004dc067c25 */ /* 0x000fe2000f8e0006 */
[----:B------:R-:W-:-:S02]  /*12de0*/  SHF.R.S32.HI R167, RZ, 0x1f, R235 ;  /* 0x0000001fffa77819 */ /* 0x000fc400000114eb */
[----:B------:R-:W1:Y:S01]  /*12df0*/  @P0 LDC R0, c[0x0][0xcf0] ;  /* 0x00033c00ff000b82 */ /* 0x000e620000000800 */
        /* <DEDUP_REMOVED lines=36> */
[----:B------:R-:W-:-:S02]  /*13040*/  VIADD R197, R192, 0x30 ;  /* 0x00000030c0c57836 */ /* 0x000fc40000000000 */
[C---:B------:R-:W-:Y:S02]  /*13050*/  VIADD R199, R192.reuse, 0x28 ;  /* 0x00000028c0c77836 */ /* 0x040fe40000000000 */
[C---:B------:R-:W-:Y:S02]  /*13060*/  VIADD R201, R192.reuse, 0x20 ;  /* 0x00000020c0c97836 */ /* 0x040fe40000000000 */
[C---:B------:R-:W-:Y:S02]  /*13070*/  VIADD R203, R192.reuse, 0x18 ;  /* 0x00000018c0cb7836 */ /* 0x040fe40000000000 */
[C---:B------:R-:W-:Y:S02]  /*13080*/  VIADD R205, R192.reuse, 0x10 ;  /* 0x00000010c0cd7836 */ /* 0x040fe40000000000 */
[----:B------:R-:W-:Y:S02]  /*13090*/  VIADD R209, R192, 0x8 ;  /* 0x00000008c0d17836 */ /* 0x000fe40000000000 */
[----:B----4-:R-:W-:-:S04]  /*130a0*/  IMAD R3, R211, 0x40, R10 ;  /* 0x00000040d3037824 */ /* 0x010fc800078e020a */
[----:B0-----:R-:W-:-:S04]  /*130b0*/  @P0 IMAD.HI.U32 R8, R3, R8, RZ ;  /* 0x0000000803080227 */ /* 0x001fc800078e00ff */
[----:B------:R-:W-:Y:S01]  /*130c0*/  IMAD.MOV.U32 R5, RZ, RZ, R3 ;  /* 0x000000ffff057224 */ /* 0x000fe200078e0003 */
[----:B-1----:R-:W-:-:S05]  /*130d0*/  @P0 SHF.R.U32.HI R5, RZ, R0, R8 ;  /* 0x00000000ff050219 */ /* 0x002fca0000011608 */
        /* <DEDUP_REMOVED lines=16> */
[----:B------:R0:W1:Y:S01]  /*131e0*/  SHFL.IDX PT, R13, R3, RZ, 0x1c1f ;  /* 0x001c1fff030d7589 */ /* 0x00006200000e0000 */
        /* <DEDUP_REMOVED lines=11> */
[----:B01----:R-:W-:-:S04]  /*132a0*/  @!P0 LEA R4, P1, R192, R13, 0x2 ;  /* 0x0000000dc0048211 */ /* 0x003fc800078210ff */
[----:B---3--:R-:W-:-:S05]  /*132b0*/  @!P0 LEA.HI.X R5, R192, R12, R212, 0x2, P1 ;  /* 0x0000000cc0058211 */ /* 0x008fca00008f14d4 */
[----:B------:R0:W-:Y:S01]  /*132c0*/  @!P0 ST.E.64 desc[UR42][R4.64], R24 ;  /* 0x0000001804008985 */ /* 0x0001e2000c101b2a */
[----:B------:R-:W-:-:S13]  /*132d0*/  ISETP.GE.AND P0, PT, R209, UR4, PT ;  /* 0x00000004d1007c0c */ /* 0x000fda000bf06270 */
[----:B0-----:R-:W-:-:S04]  /*132e0*/  @!P0 LEA R4, P1, R209, R13, 0x2 ;  /* 0x0000000dd1048211 */ /* 0x001fc800078210ff */
[----:B------:R-:W-:Y:S02]  /*132f0*/  @!P0 LEA.HI.X R5, R209, R12, R210, 0x2, P1 ;  /* 0x0000000cd1058211 */ /* 0x000fe400008f14d2 */
[----:B------:R-:W-:-:S03]  /*13300*/  ISETP.GE.AND P1, PT, R203, UR4, PT ;  /* 0x00000004cb007c0c */ /* 0x000fc6000bf26270 */
[----:B------:R0:W-:Y:S01]  /*13310*/  @!P0 ST.E.64 desc[UR42][R4.64], R28 ;  /* 0x0000001c04008985 */ /* 0x0001e2000c101b2a */
[----:B------:R-:W-:-:S13]  /*13320*/  ISETP.GE.AND P0, PT, R205, UR4, PT ;  /* 0x00000004cd007c0c */ /* 0x000fda000bf06270 */
[----:B0-----:R-:W-:-:S04]  /*13330*/  @!P0 LEA R4, P2, R205, R13, 0x2 ;  /* 0x0000000dcd048211 */ /* 0x001fc800078410ff */
[----:B------:R-:W-:-:S05]  /*13340*/  @!P0 LEA.HI.X R5, R205, R12, R208, 0x2, P2 ;  /* 0x0000000ccd058211 */ /* 0x000fca00010f14d0 */
[----:B------:R0:W-:Y:S01]  /*13350*/  @!P0 ST.E.64 desc[UR42][R4.64], R32 ;  /* 0x0000002004008985 */ /* 0x0001e2000c101b2a */
[----:B------:R-:W-:Y:S02]  /*13360*/  ISETP.GE.AND P0, PT, R201, UR4, PT ;  /* 0x00000004c9007c0c */ /* 0x000fe4000bf06270 */
        /* <DEDUP_REMOVED lines=13> */
[----:B------:R-:W-:Y:S02]  /*13440*/  @!P0 LEA.HI.X R5, R197, R12, R198, 0x2, P2 ;  /* 0x0000000cc5058211 */ /* 0x000fe400010f14c6 */
[----:B------:R-:W-:-:S03]  /*13450*/  ISETP.GE.AND P2, PT, R182, UR4, PT ;  /* 0x00000004b6007c0c */ /* 0x000fc6000bf46270 */
[----:B------:R0:W-:Y:S02]  /*13460*/  @!P0 ST.E.64 desc[UR42][R4.64], R48 ;  /* 0x0000003004008985 */ /* 0x0001e4000c101b2a */
[----:B0-----:R-:W-:-:S04]  /*13470*/  @!P1 LEA R4, P0, R191, R13, 0x2 ;  /* 0x0000000dbf049211 */ /* 0x001fc800078010ff */
[----:B------:R-:W-:Y:S02]  /*13480*/  @!P1 LEA.HI.X R5, R191, R12, R196, 0x2, P0 ;  /* 0x0000000cbf059211 */ /* 0x000fe400000f14c4 */
[----:B------:R-:W-:-:S03]  /*13490*/  ISETP.GE.AND P0, PT, R180, UR4, PT ;  /* 0x00000004b4007c0c */ /* 0x000fc6000bf06270 */
[----:B------:R0:W-:Y:S01]  /*134a0*/  @!P1 ST.E.64 desc[UR42][R4.64], R52 ;  /* 0x0000003404009985 */ /* 0x0001e2000c101b2a */
[----:B------:R-:W-:Y:S02]  /*134b0*/  ISETP.GE.AND P1, PT, R178, UR4, PT ;  /* 0x00000004b2007c0c */ /* 0x000fe4000bf26270 */
[----:B0-----:R-:W-:-:S11]  /*134c0*/  @!P2 LEA R4, P3, R182, R13, 0x2 ;  /* 0x0000000db604a211 */ /* 0x001fd600078610ff */
[-C--:B------:R-:W-:Y:S02]  /*134d0*/  @!P1 LEA R6, P6, R178, R13.reuse, 0x2 ;  /* 0x0000000db2069211 */ /* 0x080fe400078c10ff */
[-C--:B------:R-:W-:Y:S02]  /*134e0*/  @!P2 LEA.HI.X R5, R182, R12.reuse, R183, 0x2, P3 ;  /* 0x0000000cb605a211 */ /* 0x080fe400018f14b7 */
[----:B------:R-:W-:Y:S02]  /*134f0*/  ISETP.GE.AND P3, PT, R176, UR4, PT ;  /* 0x00000004b0007c0c */ /* 0x000fe4000bf66270 */
[----:B------:R-:W-:Y:S01]  /*13500*/  @!P1 LEA.HI.X R7, R178, R12, R179, 0x2, P6 ;  /* 0x0000000cb2079211 */ /* 0x000fe200030f14b3 */
[----:B------:R0:W-:Y:S02]  /*13510*/  @!P2 ST.E.64 desc[UR42][R4.64], R56 ;  /* 0x000000380400a985 */ /* 0x0001e4000c101b2a */
[----:B0-----:R-:W-:-:S04]  /*13520*/  @!P0 LEA R4, P2, R180, R13, 0x2 ;  /* 0x0000000db4048211 */ /* 0x001fc800078410ff */
[----:B------:R-:W-:-:S05]  /*13530*/  @!P0 LEA.HI.X R5, R180, R12, R181, 0x2, P2 ;  /* 0x0000000cb4058211 */ /* 0x000fca00010f14b5 */
[----:B------:R0:W-:Y:S01]  /*13540*/  @!P0 ST.E.64 desc[UR42][R4.64], R60 ;  /* 0x0000003c04008985 */ /* 0x0001e2000c101b2a */
[----:B------:R-:W-:-:S03]  /*13550*/  ISETP.GE.AND P0, PT, R170, UR4, PT ;  /* 0x00000004aa007c0c */ /* 0x000fc6000bf06270 */
[----:B------:R1:W-:Y:S01]  /*13560*/  @!P1 ST.E.64 desc[UR42][R6.64], R64 ;  /* 0x0000004006009985 */ /* 0x0003e2000c101b2a */
[----:B------:R-:W-:Y:S02]  /*13570*/  ISETP.GE.AND P1, PT, R237, UR4, PT ;  /* 0x00000004ed007c0c */ /* 0x000fe4000bf26270 */
[-C--:B0-----:R-:W-:Y:S02]  /*13580*/  @!P3 LEA R4, P6, R176, R13.reuse, 0x2 ;  /* 0x0000000db004b211 */ /* 0x081fe400078c10ff */
[-C--:B-1----:R-:W-:Y:S02]  /*13590*/  @!P4 LEA R6, P2, R174, R13.reuse, 0x2 ;  /* 0x0000000dae06c211 */ /* 0x082fe400078410ff */
        /* <DEDUP_REMOVED lines=9> */
[----:B0-----:R-:W-:-:S04]  /*13630*/  @!P0 LEA R4, P4, R170, R13, 0x2 ;  /* 0x0000000daa048211 */ /* 0x001fc800078810ff */
[-C--:B------:R-:W-:Y:S02]  /*13640*/  @!P0 LEA.HI.X R5, R170, R12.reuse, R171, 0x2, P4 ;  /* 0x0000000caa058211 */ /* 0x080fe400020f14ab */
[----:B------:R-:W-:Y:S02]  /*13650*/  ISETP.GE.AND P4, PT, R234, UR4, PT ;  /* 0x00000004ea007c0c */ /* 0x000fe4000bf86270 */
[CC--:B-1----:R-:W-:Y:S01]  /*13660*/  @!P1 LEA R6, P5, R237.reuse, R13.reuse, 0x2 ;  /* 0x0000000ded069211 */ /* 0x0c2fe200078a10ff */
        /* <DEDUP_REMOVED lines=13> */
[-C--:B------:R-:W-:Y:S02]  /*13740*/  @!P4 LEA.HI.X R7, R234, R12.reuse, R166, 0x2, P0 ;  /* 0x0000000cea07c211 */ /* 0x080fe400000f14a6 */
[----:B------:R-:W-:Y:S02]  /*13750*/  ISETP.GE.AND P0, PT, R230, UR4, PT ;  /* 0x00000004e6007c0c */ /* 0x000fe4000bf06270 */
[CC--:B---3--:R-:W-:Y:S01]  /*13760*/  @!P5 LEA R8, P6, R233.reuse, R13.reuse, 0x2 ;  /* 0x0000000de908d211 */ /* 0x0c8fe200078c10ff */
[----:B------:R1:W-:Y:S01]  /*13770*/  @!P4 ST.E.64 desc[UR42][R6.64], R96 ;  /* 0x000000600600c985 */ /* 0x0003e2000c101b2a */
[----:B------:R-:W-:Y:S02]  /*13780*/  ISETP.GE.AND P4, PT, R228, UR4, PT ;  /* 0x00000004e4007c0c */ /* 0x000fe4000bf86270 */
[----:B------:R-:W-:Y:S02]  /*13790*/  @!P5 LEA.HI.X R9, R233, R12, R165, 0x2, P6 ;  /* 0x0000000ce909d211 */ /* 0x000fe400030f14a5 */
[----:B0-----:R-:W-:-:S03]  /*137a0*/  @!P2 LEA R4, P6, R232, R13, 0x2 ;  /* 0x0000000de804a211 */ /* 0x001fc600078c10ff */
[----:B------:R0:W-:Y:S01]  /*137b0*/  @!P5 ST.E.64 desc[UR42][R8.64], R100 ;  /* 0x000000640800d985 */ /* 0x0001e2000c101b2a */
[----:B------:R-:W-:Y:S02]  /*137c0*/  ISETP.GE.AND P5, PT, R229, UR4, PT ;  /* 0x00000004e5007c0c */ /* 0x000fe4000bfa6270 */
[----:B------:R-:W-:Y:S02]  /*137d0*/  @!P2 LEA.HI.X R5, R232, R12, R21, 0x2, P6 ;  /* 0x0000000ce805a211 */ /* 0x000fe400030f1415 */
[----:B-1----:R-:W-:-:S03]  /*137e0*/  @!P1 LEA R6, P3, R231, R13, 0x2 ;  /* 0x0000000de7069211 */ /* 0x002fc600078610ff */
[----:B------:R1:W-:Y:S01]  /*137f0*/  @!P2 ST.E.64 desc[UR42][R4.64], R104 ;  /* 0x000000680400a985 */ /* 0x0003e2000c101b2a */
[-C--:B------:R-:W-:Y:S02]  /*13800*/  @!P1 LEA.HI.X R7, R231, R12.reuse, R20, 0x2, P3 ;  /* 0x0000000ce7079211 */ /* 0x080fe400018f1414 */
[----:B------:R-:W-:Y:S02]  /*13810*/  ISETP.GE.AND P3, PT, R227, UR4, PT ;  /* 0x00000004e3007c0c */ /* 0x000fe4000bf66270 */
[CC--:B0-----:R-:W-:Y:S01]  /*13820*/  @!P0 LEA R8, P6, R230.reuse, R13.reuse, 0x2 ;  /* 0x0000000de6088211 */ /* 0x0c1fe200078c10ff */
[----:B------:R0:W-:Y:S03]  /*13830*/  @!P1 ST.E.64 desc[UR42][R6.64], R108 ;  /* 0x0000006c06009985 */ /* 0x0001e6000c101b2a */
[----:B------:R-:W-:Y:S02]  /*13840*/  @!P0 LEA.HI.X R9, R230, R12, R164, 0x2, P6 ;  /* 0x0000000ce6098211 */ /* 0x000fe400030f14a4 */
[----:B-1----:R-:W-:-:S03]  /*13850*/  @!P5 LEA R4, P1, R229, R13, 0x2 ;  /* 0x0000000de504d211 */ /* 0x002fc600078210ff */
[----:B------:R1:W-:Y:S01]  /*13860*/  @!P0 ST.E.64 desc[UR42][R8.64], R112 ;  /* 0x0000007008008985 */ /* 0x0003e2000c101b2a */
[----:B------:R-:W-:Y:S02]  /*13870*/  ISETP.GE.AND P0, PT, R226, UR4, PT ;  /* 0x00000004e2007c0c */ /* 0x000fe4000bf06270 */
[-C--:B------:R-:W-:Y:S02]  /*13880*/  @!P5 LEA.HI.X R5, R229, R12.reuse, R163, 0x2, P1 ;  /* 0x0000000ce505d211 */ /* 0x080fe400008f14a3 */
[----:B------:R-:W-:Y:S02]  /*13890*/  ISETP.GE.AND P1, PT, R225, UR4, PT ;  /* 0x00000004e1007c0c */ /* 0x000fe4000bf26270 */
[C---:B0-----:R-:W-:Y:S01]  /*138a0*/  @!P4 LEA R6, P2, R228.reuse, R13, 0x2 ;  /* 0x0000000de406c211 */ /* 0x041fe200078410ff */
[----:B------:R0:W-:Y:S03]  /*138b0*/  @!P5 ST.E.64 desc[UR42][R4.64], R116 ;  /* 0x000000740400d985 */ /* 0x0001e6000c101b2a */
[----:B------:R-:W-:-:S02]  /*138c0*/  @!P4 LEA.HI.X R7, R228, R12, R162, 0x2, P2 ;  /* 0x0000000ce407c211 */ /* 0x000fc400010f14a2 */
[----:B------:R-:W-:Y:S02]  /*138d0*/  ISETP.GE.AND P2, PT, R222, UR4, PT ;  /* 0x00000004de007c0c */ /* 0x000fe4000bf46270 */
[CC--:B-1----:R-:W-:Y:S01]  /*138e0*/  @!P3 LEA R8, P6, R227.reuse, R13.reuse, 0x2 ;  /* 0x0000000de308b211 */ /* 0x0c2fe200078c10ff */
[----:B------:R1:W-:Y:S01]  /*138f0*/  @!P4 ST.E.64 desc[UR42][R6.64], R120 ;  /* 0x000000780600c985 */ /* 0x0003e2000c101b2a */
[----:B------:R-:W-:Y:S02]  /*13900*/  ISETP.GE.AND P4, PT, R224, UR4, PT ;  /* 0x00000004e0007c0c */ /* 0x000fe4000bf86270 */
[----:B------:R-:W-:Y:S02]  /*13910*/  @!P3 LEA.HI.X R9, R227, R12, R161, 0x2, P6 ;  /* 0x0000000ce309b211 */ /* 0x000fe400030f14a1 */
[----:B0-----:R-:W-:-:S03]  /*13920*/  @!P0 LEA R4, P5, R226, R13, 0x2 ;  /* 0x0000000de2048211 */ /* 0x001fc600078a10ff */
[----:B------:R0:W-:Y:S01]  /*13930*/  @!P3 ST.E.64 desc[UR42][R8.64], R124 ;  /* 0x0000007c0800b985 */ /* 0x0001e2000c101b2a */
[----:B------:R-:W-:Y:S02]  /*13940*/  ISETP.GE.AND P3, PT, R223, UR4, PT ;  /* 0x00000004df007c0c */ /* 0x000fe4000bf66270 */
[-C--:B------:R-:W-:Y:S02]  /*13950*/  @!P0 LEA.HI.X R5, R226, R12.reuse, R160, 0x2, P5 ;  /* 0x0000000ce2058211 */ /* 0x080fe400028f14a0 */
[----:B------:R-:W-:Y:S02]  /*13960*/  ISETP.GE.AND P5, PT, R221, UR4, PT ;  /* 0x00000004dd007c0c */ /* 0x000fe4000bfa6270 */
[C---:B-1----:R-:W-:Y:S01]  /*13970*/  @!P1 LEA R6, P6, R225.reuse, R13, 0x2 ;  /* 0x0000000de1069211 */ /* 0x042fe200078c10ff */
[----:B------:R1:W-:Y:S03]  /*13980*/  @!P0 ST.E.64 desc[UR42][R4.64], R128 ;  /* 0x0000008004008985 */ /* 0x0003e6000c101b2a */
[----:B------:R-:W-:-:S03]  /*13990*/  @!P1 LEA.HI.X R7, R225, R12, R159, 0x2, P6 ;  /* 0x0000000ce1079211 */ /* 0x000fc600030f149f */
[CC--:B0-----:R-:W-:Y:S02]  /*139a0*/  @!P3 LEA R8, P6, R223.reuse, R13.reuse, 0x2 ;  /* 0x0000000ddf08b211 */ /* 0x0c1fe400078c10ff */
[----:B------:R0:W-:Y:S02]  /*139b0*/  @!P1 ST.E.64 desc[UR42][R6.64], R132 ;  /* 0x0000008406009985 */ /* 0x0001e4000c101b2a */
[----:B------:R-:W-:Y:S02]  /*139c0*/  @!P3 LEA.HI.X R9, R223, R12, R157, 0x2, P6 ;  /* 0x0000000cdf09b211 */ /* 0x000fe400030f149d */
[----:B-1----:R-:W-:-:S04]  /*139d0*/  @!P4 LEA R4, P0, R224, R13, 0x2 ;  /* 0x0000000de004c211 */ /* 0x002fc800078010ff */
[-C--:B------:R-:W-:Y:S02]  /*139e0*/  @!P4 LEA.HI.X R5, R224, R12.reuse, R158, 0x2, P0 ;  /* 0x0000000ce005c211 */ /* 0x080fe400000f149e */
[CC--:B------:R-:W-:Y:S02]  /*139f0*/  @!P5 LEA R14, P0, R221.reuse, R13.reuse, 0x2 ;  /* 0x0000000ddd0ed211 */ /* 0x0c0fe400078010ff */
[C---:B0-----:R-:W-:Y:S01]  /*13a00*/  @!P2 LEA R6, P1, R222.reuse, R13, 0x2 ;  /* 0x0000000dde06a211 */ /* 0x041fe200078210ff */
[----:B------:R4:W-:Y:S01]  /*13a10*/  @!P4 ST.E.64 desc[UR42][R4.64], R136 ;  /* 0x000000880400c985 */ /* 0x0009e2000c101b2a */
[-C--:B------:R-:W-:Y:S02]  /*13a20*/  @!P5 LEA.HI.X R15, R221, R12.reuse, R152, 0x2, P0 ;  /* 0x0000000cdd0fd211 */ /* 0x080fe400000f1498 */
[----:B------:R-:W-:Y:S01]  /*13a30*/  @!P2 LEA.HI.X R7, R222, R12, R156, 0x2, P1 ;  /* 0x0000000cde07a211 */ /* 0x000fe200008f149c */
[----:B------:R4:W-:Y:S04]  /*13a40*/  @!P3 ST.E.64 desc[UR42][R8.64], R140 ;  /* 0x0000008c0800b985 */ /* 0x0009e8000c101b2a */
[----:B------:R4:W-:Y:S04]  /*13a50*/  @!P2 ST.E.64 desc[UR42][R6.64], R144 ;  /* 0x000000900600a985 */ /* 0x0009e8000c101b2a */
[----:B------:R4:W-:Y:S02]  /*13a60*/  @!P5 ST.E.64 desc[UR42][R14.64], R148 ;  /* 0x000000940e00d985 */ /* 0x0009e4000c101b2a */
.L_x_1440:
[----:B------:R-:W-:Y:S05]  /*13a70*/  BSYNC B1 ;  /* 0x0000000000017941 */ /* 0x000fea0003800000 */
.L_x_1439:
[----:B------:R-:W-:Y:S01]  /*13a80*/  VIADD R11, R11, 0x8 ;  /* 0x000000080b0b7836 */ /* 0x000fe20000000000 */
[----:B0-----:R-:W0:Y:S04]  /*13a90*/  SHFL.IDX PT, R10, R10, 0x1, 0x1c1f ;  /* 0x003c1f000a0a7f89 */ /* 0x001e2800000e0000 */
[----:B------:R-:W-:Y:S01]  /*13aa0*/  ISETP.GE.AND P0, PT, R11, R0, PT ;  /* 0x000000000b00720c */ /* 0x000fe20003f06270 */
[----:B------:R-:W0:-:S12]  /*13ab0*/  SHFL.IDX PT, R3, R3, 0x1, 0x1c1f ;  /* 0x003c1f0003037f89 */ /* 0x000e1800000e0000 */
[----:B------:R-:W-:Y:S05]  /*13ac0*/  @P0 BRA `(.L_x_1438) ;  /* 0x0000001400d00947 */ /* 0x000fea0003800000 */
[----:B------:R-:W-:Y:S02]  /*13ad0*/  ULDC UR4, c[0x0][0xbc8] ;  /* 0x0002f20000047ab9 */ /* 0x000fe40000000800 */
[----:B------:R-:W-:Y:S02]  /*13ae0*/  ISETP.GE.AND P4, PT, R192, UR4, PT ;  /* 0x00000004c0007c0c */ /* 0x000fe4000bf86270 */
[----:B------:R-:W-:Y:S02]  /*13af0*/  ISETP.GE.AND P2, PT, R209, UR4, PT ;  /* 0x00000004d1007c0c */ /* 0x000fe4000bf46270 */
[----:B------:R-:W-:Y:S02]  /*13b00*/  ISETP.GE.AND P1, PT, R205, UR4, PT ;  /* 0x00000004cd007c0c */ /* 0x000fe4000bf26270 */
[----:B------:R-:W-:-:S07]  /*13b10*/  ISETP.GE.AND P0, PT, R203, UR4, PT ;  /* 0x00000004cb007c0c */ /* 0x000fce000bf06270 */
[----:B0---4-:R-:W-:-:S04]  /*13b20*/  @!P4 LEA R4, P3, R192, R3, 0x2 ;  /* 0x00000003c004c211 */ /* 0x011fc800078610ff */
[-C--:B------:R-:W-:Y:S02]  /*13b30*/  @!P4 LEA.HI.X R5, R192, R10.reuse, R212, 0x2, P3 ;  /* 0x0000000ac005c211 */ /* 0x080fe400018f14d4 */
[----:B------:R-:W-:Y:S02]  /*13b40*/  ISETP.GE.AND P3, PT, R201, UR4, PT ;  /* 0x00000004c9007c0c */ /* 0x000fe4000bf66270 */
[----:B------:R-:W-:Y:S01]  /*13b50*/  @!P1 LEA R6, P5, R205, R3, 0x2 ;  /* 0x00000003cd069211 */ /* 0x000fe200078a10ff */
        /* <DEDUP_REMOVED lines=13> */
[----:B----4-:R-:W-:Y:S02]  /*13c30*/  @!P4 LEA R6, P2, R199, R3, 0x2 ;  /* 0x00000003c706c211 */ /* 0x010fe400078410ff */
[----:B------:R-:W-:-:S02]  /*13c40*/  @!P3 LEA.HI.X R5, R201, R10, R202, 0x2, P1 ;  /* 0x0000000ac905b211 */ /* 0x000fc400008f14ca */
[----:B------:R-:W-:Y:S02]  /*13c50*/  ISETP.GE.AND P1, PT, R182, UR4, PT ;  /* 0x00000004b6007c0c */ /* 0x000fe4000bf26270 */
[-C--:B------:R-:W-:Y:S01]  /*13c60*/  @!P4 LEA.HI.X R7, R199, R10.reuse, R200, 0x2, P2 ;  /* 0x0000000ac707c211 */ /* 0x080fe200010f14c8 */
[----:B------:R0:W-:Y:S01]  /*13c70*/  @!P3 ST.E.64 desc[UR42][R4.64], R42 ;  /* 0x0000002a0400b985 */ /* 0x0001e2000c101b2a */
[----:B------:R-:W-:Y:S02]  /*13c80*/  ISETP.GE.AND P2, PT, R180, UR4, PT ;  /* 0x00000004b4007c0c */ /* 0x000fe4000bf46270 */
[C---:B-----5:R-:W-:Y:S01]  /*13c90*/  @!P5 LEA R8, P6, R197.reuse, R3, 0x2 ;  /* 0x00000003c508d211 */ /* 0x060fe200078c10ff */
[----:B------:R4:W-:Y:S01]  /*13ca0*/  @!P4 ST.E.64 desc[UR42][R6.64], R46 ;  /* 0x0000002e0600c985 */ /* 0x0009e2000c101b2a */
[----:B------:R-:W-:Y:S02]  /*13cb0*/  ISETP.GE.AND P3, PT, R178, UR4, PT ;  /* 0x00000004b2007c0c */ /* 0x000fe4000bf66270 */
[----:B------:R-:W-:-:S02]  /*13cc0*/  @!P5 LEA.HI.X R9, R197, R10, R198, 0x2, P6 ;  /* 0x0000000ac509d211 */ /* 0x000fc400030f14c6 */
[----:B------:R-:W-:-:S03]  /*13cd0*/  ISETP.GE.AND P4, PT, R176, UR4, PT ;  /* 0x00000004b0007c0c */ /* 0x000fc6000bf86270 */
[----:B------:R5:W-:Y:S01]  /*13ce0*/  @!P5 ST.E.64 desc[UR42][R8.64], R50 ;  /* 0x000000320800d985 */ /* 0x000be2000c101b2a */
[CC--:B0-----:R-:W-:Y:S02]  /*13cf0*/  @!P0 LEA R4, P6, R191.reuse, R3.reuse, 0x2 ;  /* 0x00000003bf048211 */ /* 0x0c1fe400078c10ff */
[CC--:B----4-:R-:W-:Y:S02]  /*13d00*/  @!P1 LEA R6, P5, R182.reuse, R3.reuse, 0x2 ;  /* 0x00000003b6069211 */ /* 0x0d0fe400078a10ff */
[-C--:B------:R-:W-:Y:S02]  /*13d10*/  @!P0 LEA.HI.X R5, R191, R10.reuse, R196, 0x2, P6 ;  /* 0x0000000abf058211 */ /* 0x080fe400030f14c4 */
[----:B------:R-:W-:Y:S02]  /*13d20*/  @!P1 LEA.HI.X R7, R182, R10, R183, 0x2, P5 ;  /* 0x0000000ab6079211 */ /* 0x000fe400028f14b7 */
[----:B------:R-:W-:Y:S01]  /*13d30*/  ISETP.GE.AND P5, PT, R174, UR4, PT ;  /* 0x00000004ae007c0c */ /* 0x000fe2000bfa6270 */
[----:B------:R0:W-:Y:S01]  /*13d40*/  @!P0 ST.E.64 desc[UR42][R4.64], R54 ;  /* 0x0000003604008985 */ /* 0x0001e2000c101b2a */
[----:B-----5:R-:W-:-:S02]  /*13d50*/  @!P2 LEA R8, P6, R180, R3, 0x2 ;  /* 0x00000003b408a211 */ /* 0x020fc400078c10ff */
[----:B------:R-:W-:Y:S01]  /*13d60*/  ISETP.GE.AND P0, PT, R172, UR4, PT ;  /* 0x00000004ac007c0c */ /* 0x000fe2000bf06270 */
[----:B------:R4:W-:Y:S01]  /*13d70*/  @!P1 ST.E.64 desc[UR42][R6.64], R58 ;  /* 0x0000003a06009985 */ /* 0x0009e2000c101b2a */
[----:B------:R-:W-:Y:S02]  /*13d80*/  @!P2 LEA.HI.X R9, R180, R10, R181, 0x2, P6 ;  /* 0x0000000ab409a211 */ /* 0x000fe400030f14b5 */
[----:B------:R-:W-:-:S03]  /*13d90*/  ISETP.GE.AND P1, PT, R170, UR4, PT ;  /* 0x00000004aa007c0c */ /* 0x000fc6000bf26270 */
[----:B------:R5:W-:Y:S01]  /*13da0*/  @!P2 ST.E.64 desc[UR42][R8.64], R62 ;  /* 0x0000003e0800a985 */ /* 0x000be2000c101b2a */
[-C--:B0-----:R-:W-:Y:S02]  /*13db0*/  @!P3 LEA R4, P6, R178, R3.reuse, 0x2 ;  /* 0x00000003b204b211 */ /* 0x081fe400078c10ff */
[-C--:B----4-:R-:W-:Y:S02]  /*13dc0*/  @!P4 LEA R6, P2, R176, R3.reuse, 0x2 ;  /* 0x00000003b006c211 */ /* 0x090fe400078410ff */
[-C--:B------:R-:W-:Y:S02]  /*13dd0*/  @!P3 LEA.HI.X R5, R178, R10.reuse, R179, 0x2, P6 ;  /* 0x0000000ab205b211 */ /* 0x080fe400030f14b3 */
[----:B------:R-:W-:Y:S02]  /*13de0*/  @!P4 LEA.HI.X R7, R176, R10, R177, 0x2, P2 ;  /* 0x0000000ab007c211 */ /* 0x000fe400010f14b1 */
[----:B------:R-:W-:Y:S01]  /*13df0*/  ISETP.GE.AND P2, PT, R237, UR4, PT ;  /* 0x00000004ed007c0c */ /* 0x000fe2000bf46270 */
[----:B------:R0:W-:Y:S01]  /*13e00*/  @!P3 ST.E.64 desc[UR42][R4.64], R66 ;  /* 0x000000420400b985 */ /* 0x0001e2000c101b2a */
[----:B-----5:R-:W-:-:S03]  /*13e10*/  @!P5 LEA R8, P6, R174, R3, 0x2 ;  /* 0x00000003ae08d211 */ /* 0x020fc600078c10ff */
[----:B------:R4:W-:Y:S01]  /*13e20*/  @!P4 ST.E.64 desc[UR42][R6.64], R70 ;  /* 0x000000460600c985 */ /* 0x0009e2000c101b2a */
[----:B------:R-:W-:-:S05]  /*13e30*/  @!P5 LEA.HI.X R9, R174, R10, R175, 0x2, P6 ;  /* 0x0000000aae09d211 */ /* 0x000fca00030f14af */
[----:B------:R5:W-:Y:S01]  /*13e40*/  @!P5 ST.E.64 desc[UR42][R8.64], R74 ;  /* 0x0000004a0800d985 */ /* 0x000be2000c101b2a */
[----:B------:R-:W-:Y:S02]  /*13e50*/  ISETP.GE.AND P5, PT, R236, UR4, PT ;  /* 0x00000004ec007c0c */ /* 0x000fe4000bfa6270 */
[----:B0-----:R-:W-:-:S04]  /*13e60*/  @!P0 LEA R4, P4, R172, R3, 0x2 ;  /* 0x00000003ac048211 */ /* 0x001fc800078810ff */
[-C--:B------:R-:W-:Y:S02]  /*13e70*/  @!P0 LEA.HI.X R5, R172, R10.reuse, R173, 0x2, P4 ;  /* 0x0000000aac058211 */ /* 0x080fe400020f14ad */
[----:B------:R-:W-:Y:S02]  /*13e80*/  ISETP.GE.AND P4, PT, R235, UR4, PT ;  /* 0x00000004eb007c0c */ /* 0x000fe4000bf86270 */
[CC--:B----4-:R-:W-:Y:S01]  /*13e90*/  @!P1 LEA R6, P3, R170.reuse, R3.reuse, 0x2 ;  /* 0x00000003aa069211 */ /* 0x0d0fe200078610ff */
[----:B------:R0:W-:Y:S01]  /*13ea0*/  @!P0 ST.E.64 desc[UR42][R4.64], R78 ;  /* 0x0000004e04008985 */ /* 0x0001e2000c101b2a */
[----:B-----5:R-:W-:Y:S02]  /*13eb0*/  @!P2 LEA R8, P6, R237, R3, 0x2 ;  /* 0x00000003ed08a211 */ /* 0x020fe400078c10ff */
        /* <DEDUP_REMOVED lines=9> */
[----:B----4-:R-:W-:-:S03]  /*13f50*/  @!P4 LEA R6, P0, R235, R3, 0x2 ;  /* 0x00000003eb06c211 */ /* 0x010fc600078010ff */
[----:B------:R0:W-:Y:S01]  /*13f60*/  @!P5 ST.E.64 desc[UR42][R4.64], R90 ;  /* 0x0000005a0400d985 */ /* 0x0001e2000c101b2a */
[----:B------:R-:W-:Y:S02]  /*13f70*/  ISETP.GE.AND P5, PT, R230, UR4, PT ;  /* 0x00000004e6007c0c */ /* 0x000fe4000bfa6270 */
[-C--:B------:R-:W-:Y:S02]  /*13f80*/  @!P4 LEA.HI.X R7, R235, R10.reuse, R167, 0x2, P0 ;  /* 0x0000000aeb07c211 */ /* 0x080fe400000f14a7 */
[----:B------:R-:W-:Y:S02]  /*13f90*/  ISETP.GE.AND P0, PT, R231, UR4, PT ;  /* 0x00000004e7007c0c */ /* 0x000fe4000bf06270 */
[C---:B-----5:R-:W-:Y:S01]  /*13fa0*/  @!P3 LEA R8, P6, R234.reuse, R3, 0x2 ;  /* 0x00000003ea08b211 */ /* 0x060fe200078c10ff */
[----:B------:R4:W-:Y:S01]  /*13fb0*/  @!P4 ST.E.64 desc[UR42][R6.64], R94 ;  /* 0x0000005e0600c985 */ /* 0x0009e2000c101b2a */
[----:B------:R-:W-:Y:S02]  /*13fc0*/  ISETP.GE.AND P4, PT, R229, UR4, PT ;  /* 0x00000004e5007c0c */ /* 0x000fe4000bf86270 */
[----:B------:R-:W-:-:S02]  /*13fd0*/  @!P3 LEA.HI.X R9, R234, R10, R166, 0x2, P6 ;  /* 0x0000000aea09b211 */ /* 0x000fc400030f14a6 */
[----:B0-----:R-:W-:-:S03]  /*13fe0*/  @!P2 LEA R4, P6, R233, R3, 0x2 ;  /* 0x00000003e904a211 */ /* 0x001fc600078c10ff */
[----:B------:R0:W-:Y:S01]  /*13ff0*/  @!P3 ST.E.64 desc[UR42][R8.64], R98 ;  /* 0x000000620800b985 */ /* 0x0001e2000c101b2a */
[----:B------:R-:W-:Y:S02]  /*14000*/  @!P2 LEA.HI.X R5, R233, R10, R165, 0x2, P6 ;  /* 0x0000000ae905a211 */ /* 0x000fe400030f14a5 */
[----:B----4-:R-:W-:-:S03]  /*14010*/  @!P1 LEA R6, P3, R232, R3, 0x2 ;  /* 0x00000003e8069211 */ /* 0x010fc600078610ff */
[----:B------:R-:W-:Y:S01]  /*14020*/  @!P2 ST.E.64 desc[UR42][R4.64], R102 ;  /* 0x000000660400a985 */ /* 0x000fe2000c101b2a */
[-C--:B------:R-:W-:Y:S02]  /*14030*/  @!P4 LEA R14, P2, R229, R3.reuse, 0x2 ;  /* 0x00000003e50ec211 */ /* 0x080fe400078410ff */
[-C--:B------:R-:W-:Y:S02]  /*14040*/  @!P1 LEA.HI.X R7, R232, R10.reuse, R21, 0x2, P3 ;  /* 0x0000000ae8079211 */ /* 0x080fe400018f1415 */
[----:B------:R-:W-:Y:S02]  /*14050*/  ISETP.GE.AND P3, PT, R228, UR4, PT ;  /* 0x00000004e4007c0c */ /* 0x000fe4000bf66270 */
[CC--:B0-----:R-:W-:Y:S01]  /*14060*/  @!P0 LEA R8, P6, R231.reuse, R3.reuse, 0x2 ;  /* 0x00000003e7088211 */ /* 0x0c1fe200078c10ff */
[----:B------:R0:W-:Y:S01]  /*14070*/  @!P1 ST.E.64 desc[UR42][R6.64], R106 ;  /* 0x0000006a06009985 */ /* 0x0001e2000c101b2a */
[----:B---3--:R-:W-:Y:S02]  /*14080*/  @!P5 LEA R12, P1, R230, R3, 0x2 ;  /* 0x00000003e60cd211 */ /* 0x008fe400078210ff */
[----:B------:R-:W-:-:S02]  /*14090*/  @!P0 LEA.HI.X R9, R231, R10, R20, 0x2, P6 ;  /* 0x0000000ae7098211 */ /* 0x000fc400030f1414 */
[-C--:B-1----:R-:W-:Y:S02]  /*140a0*/  @!P5 LEA.HI.X R13, R230, R10.reuse, R164, 0x2, P1 ;  /* 0x0000000ae60dd211 */ /* 0x082fe400008f14a4 */
[----:B------:R-:W-:Y:S01]  /*140b0*/  ISETP.GE.AND P1, PT, R226, UR4, PT ;  /* 0x00000004e2007c0c */ /* 0x000fe2000bf26270 */
[----:B------:R1:W-:Y:S01]  /*140c0*/  @!P0 ST.E.64 desc[UR42][R8.64], R110 ;  /* 0x0000006e08008985 */ /* 0x0003e2000c101b2a */
[----:B------:R-:W-:Y:S02]  /*140d0*/  ISETP.GE.AND P0, PT, R227, UR4, PT ;  /* 0x00000004e3007c0c */ /* 0x000fe4000bf06270 */
[C---:B------:R-:W-:Y:S01]  /*140e0*/  @!P3 LEA R20, P6, R228.reuse, R3, 0x2 ;  /* 0x00000003e414b211 */ /* 0x040fe200078c10ff */
[----:B------:R-:W-:Y:S01]  /*140f0*/  @!P5 ST.E.64 desc[UR42][R12.64], R114 ;  /* 0x000000720c00d985 */ /* 0x000fe2000c101b2a */
[-C--:B------:R-:W-:Y:S02]  /*14100*/  @!P4 LEA.HI.X R15, R229, R10.reuse, R163, 0x2, P2 ;  /* 0x0000000ae50fc211 */ /* 0x080fe400010f14a3 */
[----:B------:R-:W-:-:S02]  /*14110*/  @!P3 LEA.HI.X R21, R228, R10, R162, 0x2, P6 ;  /* 0x0000000ae415b211 */ /* 0x000fc400030f14a2 */
[----:B------:R-:W-:Y:S01]  /*14120*/  ISETP.GE.AND P2, PT, R223, UR4, PT ;  /* 0x00000004df007c0c */ /* 0x000fe2000bf46270 */
[----:B------:R3:W-:Y:S01]  /*14130*/  @!P4 ST.E.64 desc[UR42][R14.64], R118 ;  /* 0x000000760e00c985 */ /* 0x0007e2000c101b2a */
[----:B------:R-:W-:Y:S02]  /*14140*/  ISETP.GE.AND P4, PT, R225, UR4, PT ;  /* 0x00000004e1007c0c */ /* 0x000fe4000bf86270 */
[-C--:B0-----:R-:W-:Y:S01]  /*14150*/  @!P1 LEA R6, P6, R226, R3.reuse, 0x2 ;  /* 0x00000003e2069211 */ /* 0x081fe200078c10ff */
[----:B------:R0:W-:Y:S01]  /*14160*/  @!P3 ST.E.64 desc[UR42][R20.64], R122 ;  /* 0x0000007a1400b985 */ /* 0x0001e2000c101b2a */
[C---:B------:R-:W-:Y:S02]  /*14170*/  @!P0 LEA R4, P5, R227.reuse, R3, 0x2 ;  /* 0x00000003e3048211 */ /* 0x040fe400078a10ff */
[----:B------:R-:W-:Y:S02]  /*14180*/  ISETP.GE.AND P3, PT, R224, UR4, PT ;  /* 0x00000004e0007c0c */ /* 0x000fe4000bf66270 */
[----:B------:R-:W-:-:S02]  /*14190*/  @!P0 LEA.HI.X R5, R227, R10, R161, 0x2, P5 ;  /* 0x0000000ae3058211 */ /* 0x000fc400028f14a1 */
[----:B------:R-:W-:Y:S02]  /*141a0*/  ISETP.GE.AND P5, PT, R222, UR4, PT ;  /* 0x00000004de007c0c */ /* 0x000fe4000bfa6270 */
[----:B------:R-:W-:Y:S01]  /*141b0*/  @!P1 LEA.HI.X R7, R226, R10, R160, 0x2, P6 ;  /* 0x0000000ae2079211 */ /* 0x000fe200030f14a0 */
[----:B------:R4:W-:Y:S01]  /*141c0*/  @!P0 ST.E.64 desc[UR42][R4.64], R126 ;  /* 0x0000007e04008985 */ /* 0x0009e2000c101b2a */
[----:B-1----:R-:W-:-:S03]  /*141d0*/  @!P4 LEA R8, P0, R225, R3, 0x2 ;  /* 0x00000003e108c211 */ /* 0x002fc600078010ff */
[----:B------:R4:W-:Y:S01]  /*141e0*/  @!P1 ST.E.64 desc[UR42][R6.64], R130 ;  /* 0x0000008206009985 */ /* 0x0009e2000c101b2a */
[-C--:B---3--:R-:W-:Y:S02]  /*141f0*/  @!P2 LEA R14, P1, R223, R3.reuse, 0x2 ;  /* 0x00000003df0ea211 */ /* 0x088fe400078210ff */
[-C--:B------:R-:W-:Y:S02]  /*14200*/  @!P3 LEA R12, P6, R224, R3.reuse, 0x2 ;  /* 0x00000003e00cb211 */ /* 0x080fe400078c10ff */
[-C--:B------:R-:W-:Y:S02]  /*14210*/  @!P4 LEA.HI.X R9, R225, R10.reuse, R159, 0x2, P0 ;  /* 0x0000000ae109c211 */ /* 0x080fe400000f149f */
[----:B0-----:R-:W-:Y:S02]  /*14220*/  @!P5 LEA R20, P0, R222, R3, 0x2 ;  /* 0x00000003de14d211 */ /* 0x001fe400078010ff */
[-C--:B------:R-:W-:Y:S01]  /*14230*/  @!P3 LEA.HI.X R13, R224, R10.reuse, R158, 0x2, P6 ;  /* 0x0000000ae00db211 */ /* 0x080fe200030f149e */
[----:B------:R4:W-:Y:S01]  /*14240*/  @!P4 ST.E.64 desc[UR42][R8.64], R134 ;  /* 0x000000860800c985 */ /* 0x0009e2000c101b2a */
[----:B------:R-:W-:-:S02]  /*14250*/  @!P2 LEA.HI.X R15, R223, R10, R157, 0x2, P1 ;  /* 0x0000000adf0fa211 */ /* 0x000fc400008f149d */
[----:B------:R-:W-:Y:S01]  /*14260*/  @!P5 LEA.HI.X R21, R222, R10, R156, 0x2, P0 ;  /* 0x0000000ade15d211 */ /* 0x000fe200000f149c */
[----:B------:R4:W-:Y:S01]  /*14270*/  @!P3 ST.E.64 desc[UR42][R12.64], R138 ;  /* 0x0000008a0c00b985 */ /* 0x0009e2000c101b2a */
[----:B------:R-:W-:-:S03]  /*14280*/  ISETP.GE.AND P0, PT, R221, UR4, PT ;  /* 0x00000004dd007c0c */ /* 0x000fc6000bf06270 */
[----:B------:R4:W-:Y:S04]  /*14290*/  @!P2 ST.E.64 desc[UR42][R14.64], R142 ;  /* 0x0000008e0e00a985 */ /* 0x0009e8000c101b2a */
[----:B------:R4:W-:Y:S06]  /*142a0*/  @!P5 ST.E.64 desc[UR42][R20.64], R146 ;  /* 0x000000921400d985 */ /* 0x0009ec000c101b2a */
[----:B------:R-:W-:Y:S05]  /*142b0*/  @P0 BRA `(.L_x_1438) ;  /* 0x0000000c00d40947 */ /* 0x000fea0003800000 */
[----:B----4-:R-:W-:-:S04]  /*142c0*/  LEA R4, P0, R221, R3, 0x2 ;  /* 0x00000003dd047211 */ /* 0x010fc800078010ff */
[----:B------:R-:W-:-:S05]  /*142d0*/  LEA.HI.X R5, R221, R10, R152, 0x2, P0 ;  /* 0x0000000add057211 */ /* 0x000fca00000f1498 */
[----:B------:R0:W-:Y:S01]  /*142e0*/  ST.E.64 desc[UR42][R4.64], R150 ;  /* 0x0000009604007985 */ /* 0x0001e2000c101b2a */
[----:B------:R-:W-:Y:S05]  /*142f0*/  BRA `(.L_x_1438) ;  /* 0x0000000c00c47947 */ /* 0x000fea0003800000 */
.L_x_1432:
[----:B------:R-:W-:Y:S01]  /*14300*/  ULDC.64 UR6, c[0x0][0xd08] ;  /* 0x0003420000067ab9 */ /* 0x000fe20000000a00 */
[----:B------:R-:W-:Y:S01]  /*14310*/  ULDC.64 UR4, c[0x0][0xd00] ;  /* 0x0003400000047ab9 */ /* 0x000fe20000000a00 */
[----:B------:R-:W-:Y:S01]  /*14320*/  ISETP.NE.U32.AND P1, PT, RZ, UR6, PT ;  /* 0x00000006ff007c0c */ /* 0x000fe2000bf25070 */
[----:B------:R-:W-:Y:S01]  /*14330*/  IMAD.MOV.U32 R3, RZ, RZ, RZ ;  /* 0x000000ffff037224 */ /* 0x000fe200078e00ff */
[----:B------:R-:W-:Y:S02]  /*14340*/  ISETP.NE.U32.AND P0, PT, RZ, UR4, PT ;  /* 0x00000004ff007c0c */ /* 0x000fe4000bf05070 */
[----:B------:R-:W-:Y:S02]  /*14350*/  ISETP.NE.AND.EX P1, PT, RZ, UR7, PT, P1 ;  /* 0x00000007ff007c0c */ /* 0x000fe4000bf25310 */
[----:B-1----:R-:W-:Y:S02]  /*14360*/  IADD3 R4, P2, R212, UR4, RZ ;  /* 0x00000004d4047c10 */ /* 0x002fe4000ff5e0ff */
[----:B------:R-:W-:-:S02]  /*14370*/  ISETP.NE.AND.EX P0, PT, RZ, UR5, PT, P0 ;  /* 0x00000005ff007c0c */ /* 0x000fc4000bf05300 */
[----:B0-----:R-:W-:Y:S01]  /*14380*/  IADD3.X R5, R213, UR5, RZ, P2, !PT ;  /* 0x00000005d5057c10 */ /* 0x001fe200097fe4ff */
[----:B------:R-:W-:Y:S02]  /*14390*/  ULDC UR4, c[0x0][0xb88] ;  /* 0x0002e20000047ab9 */ /* 0x000fe40000000800 */
[----:B------:R-:W-:-:S04]  /*143a0*/  IMAD.U32 R0, RZ, RZ, UR4 ;  /* 0x00000004ff007e24 */ /* 0x000fc8000f8e00ff */
[----:B------:R-:W-:-:S04]  /*143b0*/  @P1 IADD3 R212, P2, R212, UR6, RZ ;  /* 0x00000006d4d41c10 */ /* 0x000fc8000ff5e0ff */
[----:B------:R-:W-:Y:S01]  /*143c0*/  @P1 IADD3.X R213, R213, UR7, RZ, P2, !PT ;  /* 0x00000007d5d51c10 */ /* 0x000fe200097fe4ff */
[----:B------:R0:W5:Y:S04]  /*143d0*/  @P0 LDG.E R3, desc[UR42][R4.64] ;  /* 0x0000002a04030981 */ /* 0x000168000c1e1900 */
[----:B------:R0:W5:Y:S01]  /*143e0*/  @P1 LDG.E R0, desc[UR42][R212.64] ;  /* 0x0000002ad4001981 */ /* 0x000162000c1e1900 */
[----:B------:R-:W-:Y:S01]  /*143f0*/  ISETP.NE.AND P2, PT, R210, RZ, PT ;  /* 0x000000ffd200720c */ /* 0x000fe20003f45270 */
[----:B------:R-:W1:-:S12]  /*14400*/  S2R R6, SR_TID.X ;  /* 0x0000000000067919 */ /* 0x000e580000002100 */
[----:B------:R-:W4:Y:S01]  /*14410*/  @!P2 LDC R210, c[0x0][0xbd4] ;  /* 0x0002f500ffd2ab82 */ /* 0x000f220000000800 */
[----:B-1----:R-:W-:Y:S01]  /*14420*/  VIADD R30, R6, 0xffffff80 ;  /* 0xffffff80061e7836 */ /* 0x002fe20000000000 */
[----:B----4-:R-:W-:-:S04]  /*14430*/  ISETP.GT.AND P2, PT, R210, 0x1, PT ;  /* 0x00000001d200780c */ /* 0x010fc80003f44270 */
[----:B------:R-:W-:Y:S01]  /*14440*/  ISETP.GT.AND P3, PT, R30, 0x3f, PT ;  /* 0x0000003f1e00780c */ /* 0x000fe20003f64270 */
[----:B0-----:R-:W-:-:S12]  /*14450*/  @P1 BRA `(.L_x_1441) ;  /* 0x0000000000101947 */ /* 0x001fd80003800000 */
[----:B------:R-:W-:Y:S05]  /*14460*/  @!P0 BRA `(.L_x_1441) ;  /* 0x00000000000c8947 */ /* 0x000fea0003800000 */
[----:B------:R-:W4:Y:S04]  /*14470*/  LDG.E R7, desc[UR42][R4.64] ;  /* 0x0000002a04077981 */ /* 0x000f28000c1e1900 */
[----:B-----5:R-:W4:Y:S02]  /*14480*/  LDG.E R0, desc[UR42][R4.64+0x4] ;  /* 0x0000042a04007981 */ /* 0x020f24000c1e1900 */
[----:B----4-:R-:W-:-:S07]  /*14490*/  IMAD.IADD R0, R0, 0x1, -R7 ;  /* 0x0000000100007824 */ /* 0x010fce00078e0a07 */
.L_x_1441:
[----:B------:R-:W4:Y:S01]  /*144a0*/  LDL.LU R4, [R1+0x38] ;  /* 0x0000380001047983 */ /* 0x000f220000300800 */
[----:B------:R-:W-:Y:S01]  /*144b0*/  BSSY B1, `(.L_x_1442) ;  /* 0x0000037000017945 */ /* 0x000fe20003800000 */
[----:B------:R-:W-:Y:S02]  /*144c0*/  SEL R209, R209, RZ, !P0 ;  /* 0x000000ffd1d17207 */ /* 0x000fe40004000000 */
[----:B-----5:R-:W-:Y:S02]  /*144d0*/  SHF.R.S32.HI R26, RZ, 0x1f, R3 ;  /* 0x0000001fff1a7819 */ /* 0x020fe40000011403 */
[----:B----4-:R-:W-:Y:S01]  /*144e0*/  SEL R28, R4, RZ, !P0 ;  /* 0x000000ff041c7207 */ /* 0x010fe20004000000 */
[----:B------:R-:W-:Y:S06]  /*144f0*/  @P3 BRA `(.L_x_1443) ;  /* 0x0000000000c83947 */ /* 0x000fec0003800000 */
[----:B------:R-:W0:Y:S01]  /*14500*/  S2R R4, SR_TID.X ;  /* 0x0000000000047919 */ /* 0x000e220000002100 */
[----:B------:R-:W1:Y:S02]  /*14510*/  LDC R31, c[0x0][0xce8] ;  /* 0x00033a00ff1f7b82 */ /* 0x000e640000000800 */
[----:B-1----:R-:W-:Y:S02]  /*14520*/  IMAD R5, R0, R31, RZ ;  /* 0x0000001f00057224 */ /* 0x002fe400078e02ff */
[----:B0-----:R-:W-:-:S04]  /*14530*/  IMAD R4, R211, 0x40, R4 ;  /* 0x00000040d3047824 */ /* 0x001fc800078e0204 */
[----:B------:R-:W-:-:S05]  /*14540*/  VIADD R29, R4, 0xffffff80 ;  /* 0xffffff80041d7836 */ /* 0x000fca0000000000 */
[----:B------:R-:W-:-:S13]  /*14550*/  ISETP.GE.AND P0, PT, R29, R5, PT ;  /* 0x000000051d00720c */ /* 0x000fda0003f06270 */
[----:B------:R-:W-:Y:S05]  /*14560*/  @P0 BRA `(.L_x_1443) ;  /* 0x0000000000ac0947 */ /* 0x000fea0003800000 */
[----:B------:R-:W-:Y:S01]  /*14570*/  IMAD.MOV.U32 R24, RZ, RZ, 0xab8 ;  /* 0x00000ab8ff187424 */ /* 0x000fe200078e00ff */
[----:B------:R-:W-:Y:S01]  /*14580*/  ISETP.GT.AND P0, PT, R210, 0x1, PT ;  /* 0x00000001d200780c */ /* 0x000fe20003f04270 */
[----:B------:R-:W0:Y:S01]  /*14590*/  LDC.64 R4, c[0x0][0xca8] ;  /* 0x00032a00ff047b82 */ /* 0x000e220000000a00 */
[----:B------:R-:W-:Y:S01]  /*145a0*/  ISETP.NE.AND P1, PT, R31, 0x1, PT ;  /* 0x000000011f00780c */ /* 0x000fe20003f25270 */
[----:B------:R-:W-:Y:S01]  /*145b0*/  IMAD.MOV.U32 R21, RZ, RZ, R29 ;  /* 0x000000ffff157224 */ /* 0x000fe200078e001d */
[----:B------:R-:W-:-:S05]  /*145c0*/  SEL R24, R24, 0xa78, P0 ;  /* 0x00000a7818187807 */ /* 0x000fca0000000000 */
[----:B------:R-:W1:Y:S08]  /*145d0*/  LDC.64 R10, c[0x0][R24+0x220] ;  /* 0x00008800180a7b82 */ /* 0x000e700000000a00 */
[----:B------:R-:W4:Y:S08]  /*145e0*/  LDC.64 R14, c[0x0][R24+0x218] ;  /* 0x00008600180e7b82 */ /* 0x000f300000000a00 */
[----:B------:R-:W5:Y:S08]  /*145f0*/  LDC.64 R8, c[0x0][R24+0x228] ;  /* 0x00008a0018087b82 */ /* 0x000f700000000a00 */
[----:B------:R-:W2:Y:S08]  /*14600*/  @P1 LDC R20, c[0x0][0xcec] ;  /* 0x00033b00ff141b82 */ /* 0x000eb00000000800 */
[----:B------:R-:W3:Y:S08]  /*14610*/  LDC.64 R6, c[0x0][R24+0x210] ;  /* 0x0000840018067b82 */ /* 0x000ef00000000a00 */
[----:B------:R-:W5:Y:S01]  /*14620*/  @P1 LDC R27, c[0x0][0xcf0] ;  /* 0x00033c00ff1b1b82 */ /* 0x000f620000000800 */
[----:B--2---:R-:W-:-:S07]  /*14630*/  @P1 IMAD.HI.U32 R20, R29, R20, RZ ;  /* 0x000000141d141227 */ /* 0x004fce00078e00ff */
[----:B0-----:R-:W0:Y:S01]  /*14640*/  @!P0 LDC R4, c[0x0][0xc50] ;  /* 0x00031400ff048b82 */ /* 0x001e220000000800 */
[-C--:B-1----:R-:W-:Y:S02]  /*14650*/  IMAD R11, R11, R209.reuse, RZ ;  /* 0x000000d10b0b7224 */ /* 0x082fe400078e02ff */
[----:B------:R-:W-:-:S05]  /*14660*/  IMAD.WIDE.U32 R12, R10, R209, RZ ;  /* 0x000000d10a0c7225 */ /* 0x000fca00078e00ff */
[----:B------:R-:W1:Y:S01]  /*14670*/  @!P0 LDC R5, c[0x0][0xc54] ;  /* 0x00031500ff058b82 */ /* 0x000e620000000800 */
        /* <DEDUP_REMOVED lines=15> */
[----:B---3--:R-:W-:Y:S01]  /*14770*/  IMAD R7, R7, R11, RZ ;  /* 0x0000000b07077224 */ /* 0x008fe200078e02ff */
        /* <DEDUP_REMOVED lines=8> */
[----:B-1----:R-:W-:-:S05]  /*14800*/  LEA.HI.X R5, R8, R5, R6, 0x2, P0 ;  /* 0x0000000508057211 */ /* 0x002fca00000f1406 */
[----:B------:R0:W-:Y:S02]  /*14810*/  STG.E desc[UR42][R4.64], R7 ;  /* 0x0000000704007986 */ /* 0x0001e4000c10192a */
.L_x_1443:
[----:B------:R-:W-:Y:S05]  /*14820*/  BSYNC B1 ;  /* 0x0000000000017941 */ /* 0x000fea0003800000 */
.L_x_1442:
[----:B------:R-:W-:Y:S05]  /*14830*/  @P2 BRA `(.L_x_1438) ;  /* 0x0000000800742947 */ /* 0x000fea0003800000 */
[----:B------:R-:W1:Y:S01]  /*14840*/  LDC R9, c[0x0][0xce8] ;  /* 0x00033a00ff097b82 */ /* 0x000e620000000800 */
[----:B------:R-:W-:Y:S01]  /*14850*/  ULDC.64 UR4, c[0x0][0xba0] ;  /* 0x0002e80000047ab9 */ /* 0x000fe20000000a00 */
[----:B0-----:R-:W-:Y:S01]  /*14860*/  SHF.R.S32.HI R7, RZ, 0x1f, R30 ;  /* 0x0000001fff077819 */ /* 0x001fe2000001141e */
[----:B------:R-:W-:Y:S01]  /*14870*/  IMAD R6, R26, UR4, RZ ;  /* 0x000000041a067c24 */ /* 0x000fe2000f8e02ff */
[----:B------:R-:W-:Y:S01]  /*14880*/  BSSY B1, `(.L_x_1444) ;  /* 0x0000074000017945 */ /* 0x000fe20003800000 */
[----:B------:R-:W-:Y:S01]  /*14890*/  IMAD.WIDE.U32 R4, R3, UR4, RZ ;  /* 0x0000000403047c25 */ /* 0x000fe2000f8e00ff */
[----:B------:R-:W-:Y:S02]  /*148a0*/  LEA.HI R7, R7, R30, RZ, 0x3 ;  /* 0x0000001e07077211 */ /* 0x000fe400078f18ff */
[----:B------:R-:W0:Y:S01]  /*148b0*/  LDC R21, c[0x0][0xbc8] ;  /* 0x0002f200ff157b82 */ /* 0x000e220000000800 */
        /* <DEDUP_REMOVED lines=15> */
[----:B-1----:R-:W-:Y:S01]  /*149b0*/  ISETP.NE.AND P0, PT, R9, 0x1, PT ;  /* 0x000000010900780c */ /* 0x002fe20003f05270 */
[----:B------:R-:W-:Y:S01]  /*149c0*/  IMAD R6, R3, 0x20, R26 ;  /* 0x0000002003067824 */ /* 0x000fe200078e021a */
[----:B------:R-:W-:Y:S01]  /*149d0*/  ULDC.64 UR4, c[0x0][0xbf0] ;  /* 0x0002fc0000047ab9 */ /* 0x000fe20000000a00 */
[----:B------:R-:W-:Y:S01]  /*149e0*/  IMAD R27, R0, R9, RZ ;  /* 0x00000009001b7224 */ /* 0x000fe200078e02ff */
[----:B------:R-:W-:Y:S01]  /*149f0*/  SHF.R.S32.HI R36, RZ, 0x1f, R218 ;  /* 0x0000001fff247819 */ /* 0x000fe200000114da */
[----:B------:R-:W-:Y:S02]  /*14a00*/  IMAD R8, R211, 0x40, R6 ;  /* 0x00000040d3087824 */ /* 0x000fe400078e0206 */
[----:B------:R-:W-:Y:S01]  /*14a10*/  IMAD R3, R28, UR4, RZ ;  /* 0x000000041c037c24 */ /* 0x000fe2000f8e02ff */
[-C--:B0-----:R-:W-:Y:S01]  /*14a20*/  ISETP.GE.AND P1, PT, R218, R21.reuse, PT ;  /* 0x00000015da00720c */ /* 0x081fe20003f26270 */
[----:B------:R-:W-:Y:S01]  /*14a30*/  IMAD.WIDE.U32 R4, R209, UR4, R4 ;  /* 0x00000004d1047c25 */ /* 0x000fe2000f8e0004 */
[----:B------:R-:W-:-:S02]  /*14a40*/  ISETP.GE.AND P2, PT, R187, R21, PT ;  /* 0x00000015bb00720c */ /* 0x000fc40003f46270 */
[----:B------:R-:W-:Y:S01]  /*14a50*/  SHF.R.S32.HI R28, RZ, 0x1f, R31 ;  /* 0x0000001fff1c7819 */ /* 0x000fe2000001141f */
[----:B------:R-:W0:Y:S01]  /*14a60*/  @P0 LDC R11, c[0x0][0xcec] ;  /* 0x00033b00ff0b0b82 */ /* 0x000e220000000800 */
[----:B------:R-:W-:Y:S01]  /*14a70*/  IMAD R7, R209, UR5, R3 ;  /* 0x00000005d1077c24 */ /* 0x000fe2000f8e0203 */
[----:B------:R-:W-:Y:S01]  /*14a80*/  ULDC.64 UR4, c[0x0][0xbe0] ;  /* 0x0002f80000047ab9 */ /* 0x000fe20000000a00 */
[----:B------:R-:W-:Y:S01]  /*14a90*/  IMAD.MOV.U32 R3, RZ, RZ, R8 ;  /* 0x000000ffff037224 */ /* 0x000fe200078e0008 */
[----:B------:R-:W-:Y:S01]  /*14aa0*/  SEL R0, RZ, 0x1, P2 ;  /* 0x00000001ff007807 */ /* 0x000fe20001000000 */
[----:B------:R-:W-:Y:S01]  /*14ab0*/  IMAD.IADD R5, R5, 0x1, R7 ;  /* 0x0000000105057824 */ /* 0x000fe200078e0207 */
[----:B------:R-:W-:Y:S01]  /*14ac0*/  ISETP.GE.AND P2, PT, R29, R21, PT ;  /* 0x000000151d00720c */ /* 0x000fe20003f46270 */
[----:B------:R-:W-:Y:S01]  /*14ad0*/  IMAD R26, R211, 0x40, R26 ;  /* 0x00000040d31a7824 */ /* 0x000fe200078e021a */
[----:B------:R-:W1:Y:S01]  /*14ae0*/  @P0 LDC R13, c[0x0][0xcf0] ;  /* 0x00033c00ff0d0b82 */ /* 0x000e620000000800 */
[----:B0-----:R-:W-:-:S05]  /*14af0*/  @P0 IMAD.HI.U32 R6, R8, R11, RZ ;  /* 0x0000000b08060227 */ /* 0x001fca00078e00ff */
[----:B-1----:R-:W-:Y:S02]  /*14b00*/  @P0 SHF.R.U32.HI R3, RZ, R13, R6 ;  /* 0x0000000dff030219 */ /* 0x002fe40000011606 */
        /* <DEDUP_REMOVED lines=41> */
[----:B------:R0:W1:Y:S04]  /*14da0*/  SHFL.IDX PT, R4, R20, RZ, 0x181f ;  /* 0x00181fff14047589 */ /* 0x00006800000e0000 */
[----:B------:R0:W4:Y:S01]  /*14db0*/  SHFL.IDX PT, R5, R3, RZ, 0x181f ;  /* 0x00181fff03057589 */ /* 0x00012200000e0000 */
[----:B------:R-:W-:Y:S05]  /*14dc0*/  @P0 BRA `(.L_x_1445) ;  /* 0x00000000007c0947 */ /* 0x000fea0003800000 */
[-C--:B------:R-:W-:Y:S02]  /*14dd0*/  ISETP.GE.AND P2, PT, R218, R21.reuse, PT ;  /* 0x00000015da00720c */ /* 0x080fe40003f46270 */
[-C--:B------:R-:W-:Y:S02]  /*14de0*/  ISETP.GE.AND P1, PT, R187, R21.reuse, PT ;  /* 0x00000015bb00720c */ /* 0x080fe40003f26270 */
[-C--:B------:R-:W-:Y:S02]  /*14df0*/  ISETP.GE.AND P5, PT, R217, R21.reuse, PT ;  /* 0x00000015d900720c */ /* 0x080fe40003fa6270 */
[----:B------:R-:W-:-:S07]  /*14e00*/  ISETP.GE.AND P3, PT, R216, R21, PT ;  /* 0x00000015d800720c */ /* 0x000fce0003f66270 */
[CC--:B-1----:R-:W-:Y:S02]  /*14e10*/  @!P2 LEA R8, P0, R218.reuse, R4.reuse, 0x1 ;  /* 0x00000004da08a211 */ /* 0x0c2fe400078008ff */
        /* <DEDUP_REMOVED lines=13> */
[----:B-1----:R-:W-:-:S02]  /*14ef0*/  @!P1 LEA R8, P6, R214, R4, 0x1 ;  /* 0x00000004d6089211 */ /* 0x002fc400078c08ff */
        /* <DEDUP_REMOVED lines=12> */
.L_x_1445:
[----:B------:R-:W-:Y:S05]  /*14fc0*/  BSYNC B1 ;  /* 0x0000000000017941 */ /* 0x000fea0003800000 */
.L_x_1444:
[----:B------:R-:W-:Y:S01]  /*14fd0*/  VIADD R0, R26, 0x20 ;  /* 0x000000201a007836 */ /* 0x000fe20000000000 */
[----:B----4-:R4:W0:Y:S04]  /*14fe0*/  SHFL.IDX PT, R5, R3, 0x1, 0x181f ;  /* 0x00381f0003057f89 */ /* 0x01082800000e0000 */
[----:B------:R-:W-:Y:S01]  /*14ff0*/  ISETP.GE.AND P0, PT, R0, R27, PT ;  /* 0x0000001b0000720c */ /* 0x000fe20003f06270 */
[----:B-1----:R4:W1:-:S12]  /*15000*/  SHFL.IDX PT, R4, R20, 0x1, 0x181f ;  /* 0x00381f0014047f89 */ /* 0x00285800000e0000 */
[----:B----4-:R-:W-:Y:S05]  /*15010*/  @P0 BRA `(.L_x_1438) ;  /* 0x00000000007c0947 */ /* 0x010fea0003800000 */
[-C--:B------:R-:W-:Y:S02]  /*15020*/  ISETP.GE.AND P5, PT, R218, R21.reuse, PT ;  /* 0x00000015da00720c */ /* 0x080fe40003fa6270 */
[-C--:B------:R-:W-:Y:S02]  /*15030*/  ISETP.GE.AND P4, PT, R187, R21.reuse, PT ;  /* 0x00000015bb00720c */ /* 0x080fe40003f86270 */
[-C--:B------:R-:W-:Y:S02]  /*15040*/  ISETP.GE.AND P0, PT, R217, R21.reuse, PT ;  /* 0x00000015d900720c */ /* 0x080fe40003f06270 */
[----:B------:R-:W-:Y:S02]  /*15050*/  ISETP.GE.AND P1, PT, R216, R21, PT ;  /* 0x00000015d800720c */ /* 0x000fe40003f26270 */
[----:B------:R-:W-:-:S05]  /*15060*/  LOP3.LUT P2, RZ, R24, 0x40, RZ, 0xc0, !PT ;  /* 0x0000004018ff7812 */ /* 0x000fca000784c0ff */
[CC--:B-1----:R-:W-:Y:S02]  /*15070*/  @!P5 LEA R8, P3, R218.reuse, R4.reuse, 0x1 ;  /* 0x00000004da08d211 */ /* 0x0c2fe400078608ff */
        /* <DEDUP_REMOVED lines=17> */
[-C--:B------:R-:W-:Y:S01]  /*15190*/  @P4 LEA R20, P6, R29, R4.reuse, 0x1 ;  /* 0x000000041d144211 */ /* 0x080fe200078c08ff */
[----:B------:R4:W-:Y:S01]  /*151a0*/  @!P3 ST.E.128 desc[UR42][R6.64], RZ ;  /* 0x000000ff0600b985 */ /* 0x0009e2000c101d2a */
[----:B------:R-:W-:-:S02]  /*151b0*/  @!P5 LEA R4, P0, R214, R4, 0x1 ;  /* 0x00000004d604d211 */ /* 0x000fc400078008ff */
[-C--:B------:R-:W-:Y:S02]  /*151c0*/  @P4 LEA.HI.X R21, R29, R5.reuse, R30, 0x1, P6 ;  /* 0x000000051d154211 */ /* 0x080fe400030f0c1e */
[----:B------:R-:W-:-:S05]  /*151d0*/  @!P5 LEA.HI.X R5, R214, R5, R32, 0x1, P0 ;  /* 0x00000005d605d211 */ /* 0x000fca00000f0c20 */
[----:B------:R4:W-:Y:S04]  /*151e0*/  @!P5 ST.E.128 desc[UR42][R4.64], RZ ;  /* 0x000000ff0400d985 */ /* 0x0009e8000c101d2a */
[----:B------:R4:W-:Y:S04]  /*151f0*/  @P2 ST.E.128 desc[UR42][R14.64], RZ ;  /* 0x000000ff0e002985 */ /* 0x0009e8000c101d2a */
[----:B------:R4:W-:Y:S02]  /*15200*/  @P4 ST.E.128 desc[UR42][R20.64], RZ ;  /* 0x000000ff14004985 */ /* 0x0009e4000c101d2a */
.L_x_1438:
[----:B------:R-:W-:Y:S05]  /*15210*/  BSYNC B0 ;  /* 0x0000000000007941 */ /* 0x000fea0003800000 */
.L_x_1431:
[----:B------:R-:W-:Y:S02]  /*15220*/  ULDC UR4, c[0x0][0xd3c] ;  /* 0x00034f0000047ab9 */ /* 0x000fe40000000800 */
[----:B---3--:R-:W-:-:S13]  /*15230*/  ISETP.GE.AND P0, PT, R155, UR4, PT ;  /* 0x000000049b007c0c */ /* 0x008fda000bf06270 */
[----:B------:R-:W-:Y:S05]  /*15240*/  @!P0 BRA `(.L_x_1446) ;  /* 0xfffffec000ec8947 */ /* 0x000fea000383ffff */
[----:B------:R-:W-:Y:S05]  /*15250*/  BRA `(.L_x_1324) ;  /* 0x000000a0005c7947 */ /* 0x000fea0003800000 */
.L_x_1322:
        /* <DEDUP_REMOVED lines=20> */
.L_x_1447:
        /* <DEDUP_REMOVED lines=43> */
.L_x_1451:
        /* <DEDUP_REMOVED lines=38> */
.L_x_1449:
        /* <DEDUP_REMOVED lines=20> */
.L_x_1452:
        /* <DEDUP_REMOVED lines=54> */
.L_x_1450:
[----:B------:R-:W-:Y:S01]  /*15d50*/  IMAD.U32 R2, RZ, RZ, UR6 ;  /* 0x00000006ff027e24 */ /* 0x000fe2000f8e00ff */
[----:B------:R0:W-:Y:S04]  /*15d60*/  STL [R1+0x4], RZ ;  /* 0x000004ff01007387 */ /* 0x0001e80000100800 */
[----:B------:R0:W-:Y:S04]  /*15d70*/  STL [R1+0x8], RZ ;  /* 0x000008ff01007387 */ /* 0x0001e80000100800 */
[----:B------:R0:W-:Y:S02]  /*15d80*/  STL [R1], R2 ;  /* 0x0000000201007387 */ /* 0x0001e40000100800 */
.L_x_1453:
[----:B------:R-:W2:Y:S04]  /*15d90*/  LDL R8, [R1] ;  /* 0x0000000001087983 */ /* 0x000ea80000100800 */
[----:B------:R-:W2:Y:S04]  /*15da0*/  LDL R9, [R1+0x4] ;  /* 0x0000040001097983 */ /* 0x000ea80000100800 */
[----:B------:R-:W2:Y:S04]  /*15db0*/  LDL R10, [R1+0x8] ;  /* 0x00000800010a7983 */ /* 0x000ea80000100800 */
[----:B------:R-:W2:Y:S01]  /*15dc0*/  LDL R11, [R1+0xc] ;  /* 0x00000c00010b7983 */ /* 0x000ea20000100800 */
[----:B------:R-:W-:-:S13]  /*15dd0*/  ISETP.NE.AND P0, PT, R0, RZ, PT ;  /* 0x000000ff0000720c */ /* 0x000fda0003f05270 */
[----:B-1----:R-:W1:Y:S01]  /*15de0*/  @!P0 S2R R3, SR_CgaCtaId ;  /* 0x0000000000038919 */ /* 0x002e620000008800 */
[----:B------:R-:W-:-:S04]  /*15df0*/  @!P0 MOV R0, 0x400 ;  /* 0x0000040000008802 */ /* 0x000fc80000000f00 */
[----:B-1----:R-:W-:-:S05]  /*15e00*/  @!P0 LEA R0, R3, R0, 0x18 ;  /* 0x0000000003008211 */ /* 0x002fca00078ec0ff */
[----:B--2---:R2:W-:Y:S01]  /*15e10*/  @!P0 STS.128 [R0+0x388d0], R8 ;  /* 0x0388d00800008388 */ /* 0x0045e20000000c00 */
[----:B------:R-:W-:Y:S06]  /*15e20*/  BAR.ARV 0x5, 0x180 ;  /* 0x0146000000007b1d */ /* 0x000fec0000002000 */
.L_x_1448:
        /* <DEDUP_REMOVED lines=15> */
[----:B0-----:R-:W-:Y:S01]  /*15f20*/  IMAD.SHL.U32 R2, R4, 0x8, RZ ;  /* 0x0000000804027824 */ /* 0x001fe200078e00ff */
[----:B------:R-:W-:Y:S01]  /*15f30*/  LOP3.LUT R0, R0, 0x38, RZ, 0xc0, !PT ;  /* 0x0000003800007812 */ /* 0x000fe200078ec0ff */
[----:B------:R-:W-:Y:S01]  /*15f40*/  ULDC.64 UR40, c[0x0][0x198] ;  /* 0x0000660000287ab9 */ /* 0x000fe20000000a00 */
[----:B------:R-:W-:Y:S01]  /*15f50*/  LOP3.LUT R3, R3, 0x38, R6, 0x78, !PT ;  /* 0x0000003803037812 */ /* 0x000fe200078e7806 */
[----:B------:R-:W-:Y:S01]  /*15f60*/  IMAD.SHL.U32 R6, R6, 0x10, RZ ;  /* 0x0000001006067824 */ /* 0x000fe200078e00ff */
[----:B------:R-:W-:-:S02]  /*15f70*/  ULDC UR37, c[0x0][0xc] ;  /* 0x0000030000257ab9 */ /* 0x000fc40000000800 */
        /* <DEDUP_REMOVED lines=11> */
[----:B------:R-:W-:Y:S01]  /*16030*/  STL [R1+0x20], R2 ;  /* 0x0000200201007387 */ /* 0x000fe20000100800 */
[----:B0-----:R-:W-:-:S03]  /*16040*/  LOP3.LUT R3, R0, 0x80, RZ, 0xfc, !PT ;  /* 0x0000008000037812 */ /* 0x001fc600078efcff */
[----:B------:R-:W-:Y:S01]  /*16050*/  STL [R1+0x10], RZ ;  /* 0x000010ff01007387 */ /* 0x000fe20000100800 */
[----:B------:R-:W-:-:S03]  /*16060*/  LOP3.LUT R3, R0, 0x140, RZ, 0xfc, !PT ;  /* 0x0000014000037812 */ /* 0x000fc600078efcff */
[----:B------:R0:W-:Y:S02]  /*16070*/  STL [R1+0x1c], R2 ;  /* 0x00001c0201007387 */ /* 0x0001e40000100800 */
[C---:B0-----:R-:W-:Y:S02]  /*16080*/  LOP3.LUT R2, R0.reuse, 0xc0, RZ, 0xfc, !PT ;  /* 0x000000c000027812 */ /* 0x041fe400078efcff */
[C---:B------:R-:W-:Y:S02]  /*16090*/  LOP3.LUT R2, R0.reuse, 0x180, RZ, 0xfc, !PT ;  /* 0x0000018000027812 */ /* 0x040fe400078efcff */
[----:B------:R-:W-:-:S07]  /*160a0*/  LOP3.LUT R0, R0, 0x1c0, RZ, 0xfc, !PT ;  /* 0x000001c000007812 */ /* 0x000fce00078efcff */
.L_x_1626:
[----:B------:R-:W2:Y:S01]  /*160b0*/  LDL R0, [R1+0xc] ;  /* 0x00000c0001007983 */ /* 0x000ea20000100800 */
[----:B------:R-:W2:Y:S01]  /*160c0*/  LDC.64 R2, c[0x0][0xd88] ;  /* 0x00036200ff027b82 */ /* 0x000ea20000000a00 */
[----:B------:R-:W-:Y:S05]  /*160d0*/  YIELD ;  /* 0x0000000000007946 */ /* 0x000fea0003800000 */
[----:B------:R-:W-:Y:S01]  /*160e0*/  ULDC.64 UR4, c[0x0][0xb20] ;  /* 0x0002c80000047ab9 */ /* 0x000fe20000000a00 */
[----:B-1----:R-:W-:Y:S02]  /*160f0*/  CS2R R8, SRZ ;  /* 0x0000000000087805 */ /* 0x002fe4000001ff00 */
[----:B------:R-:W-:Y:S01]  /*16100*/  ISETP.NE.U32.AND P0, PT, RZ, UR4, PT ;  /* 0x00000004ff007c0c */ /* 0x000fe2000bf05070 */
[----:B------:R-:W-:Y:S01]  /*16110*/  ULDC.64 UR10, c[0x0][0xb10] ;  /* 0x0002c400000a7ab9 */ /* 0x000fe20000000a00 */
[----:B------:R-:W-:Y:S01]  /*16120*/  ULDC.64 UR8, c[0x0][0xb08] ;  /* 0x0002c20000087ab9 */ /* 0x000fe20000000a00 */
[----:B------:R-:W-:Y:S01]  /*16130*/  ULDC.64 UR6, c[0x0][0xb00] ;  /* 0x0002c00000067ab9 */ /* 0x000fe20000000a00 */
[----:B--2---:R-:W-:-:S05]  /*16140*/  IMAD.WIDE R2, R0, 0x4, R2 ;  /* 0x0000000400027825 */ /* 0x004fca00078e0202 */
[----:B------:R-:W2:Y:S01]  /*16150*/  LDG.E R13, desc[UR42][R2.64] ;  /* 0x0000002a020d7981 */ /* 0x000ea2000c1e1900 */
[----:B------:R-:W-:Y:S01]  /*16160*/  ISETP.NE.AND.EX P0, PT, RZ, UR5, PT, P0 ;  /* 0x00000005ff007c0c */ /* 0x000fe2000bf05300 */
[----:B------:R-:W-:Y:S01]  /*16170*/  IMAD.MOV.U32 R0, RZ, RZ, RZ ;  /* 0x000000ffff007224 */ /* 0x000fe200078e00ff */
[----:B0-2---:R-:W-:Y:S01]  /*16180*/  SHF.R.S32.HI R4, RZ, 0x1f, R13 ;  /* 0x0000001fff047819 */ /* 0x005fe2000001140d */
[----:B------:R-:W-:-:S10]  /*16190*/  IMAD.SHL.U32 R17, R13, 0x4, RZ ;  /* 0x000000040d117824 */ /* 0x000fd400078e00ff */
[C---:B------:R-:W-:Y:S01]  /*161a0*/  @P0 LEA R2, P1, R13.reuse, UR4, 0x2 ;  /* 0x000000040d020c11 */ /* 0x040fe2000f8210ff */
[----:B------:R-:W-:Y:S03]  /*161b0*/  STL [R1+0x30], R13 ;  /* 0x0000300d01007387 */ /* 0x000fe60000100800 */
[C-C-:B------:R-:W-:Y:S01]  /*161c0*/  @P0 LEA.HI.X R3, R13.reuse, UR5, R4.reuse, 0x2, P1 ;  /* 0x000000050d030c11 */ /* 0x140fe200088f1404 */
[----:B------:R-:W-:Y:S01]  /*161d0*/  ULDC.64 UR4, c[0x0][0xaf8] ;  /* 0x0002be0000047ab9 */ /* 0x000fe20000000a00 */
[----:B---3--:R-:W-:Y:S01]  /*161e0*/  SHF.L.U64.HI R14, R13, 0x2, R4 ;  /* 0x000000020d0e7819 */ /* 0x008fe20000010204 */
        /* <DEDUP_REMOVED lines=8> */
[----:B------:R-:W-:Y:S02]  /*16270*/  ISETP.NE.U32.AND P2, PT, RZ, UR8, PT ;  /* 0x00000008ff007c0c */ /* 0x000fe4000bf45070 */
[C---:B------:R-:W-:Y:S02]  /*16280*/  IADD3 R6, P5, R17.reuse, UR6, RZ ;  /* 0x0000000611067c10 */ /* 0x040fe4000ffbe0ff */
[----:B-1----:R-:W-:-:S02]  /*16290*/  IADD3 R2, P4, R17, UR4, RZ ;  /* 0x0000000411027c10 */ /* 0x002fc4000ff9e0ff */
[----:B------:R-:W-:Y:S02]  /*162a0*/  ISETP.NE.AND.EX P3, PT, RZ, UR11, PT, P3 ;  /* 0x0000000bff007c0c */ /* 0x000fe4000bf65330 */
[C---:B------:R-:W-:Y:S02]  /*162b0*/  IADD3.X R3, R14.reuse, UR5, RZ, P4, !PT ;  /* 0x000000050e037c10 */ /* 0x040fe4000a7fe4ff */
[----:B0-----:R-:W-:Y:S02]  /*162c0*/  IADD3 R4, P4, R17, UR8, RZ ;  /* 0x0000000811047c10 */ /* 0x001fe4000ff9e0ff */
        /* <DEDUP_REMOVED lines=30> */
.L_x_1455:
        /* <DEDUP_REMOVED lines=17> */
.L_x_1456:
[----:B------:R-:W-:Y:S05]  /*165c0*/  @!P0 BRA `(.L_x_1457) ;  /* 0x00000000000c8947 */ /* 0x000fea0003800000 */
[----:B------:R-:W2:Y:S04]  /*165d0*/  LDG.E R8, desc[UR42][R6.64] ;  /* 0x0000002a06087981 */ /* 0x000ea8000c1e1900 */
[----:B------:R-:W2:Y:S02]  /*165e0*/  LDG.E R6, desc[UR42][R6.64+0x4] ;  /* 0x0000042a06067981 */ /* 0x000ea4000c1e1900 */
[----:B--2---:R-:W-:-:S07]  /*165f0*/  IMAD.IADD R8, R6, 0x1, -R8 ;  /* 0x0000000106087824 */ /* 0x004fce00078e0a08 */
.L_x_1457:
[----:B-----5:R-:W-:Y:S02]  /*16600*/  IMAD.IADD R6, R8, 0x1, -R0 ;  /* 0x0000000108067824 */ /* 0x020fe400078e0a00 */
[----:B------:R-:W2:Y:S04]  /*16610*/  @P2 LDG.E R0, desc[UR42][R4.64] ;  /* 0x0000002a04002981 */ /* 0x000ea8000c1e1900 */
[----:B------:R-:W2:Y:S01]  /*16620*/  @P2 LDG.E R4, desc[UR42][R4.64+0x4] ;  /* 0x0000042a04042981 */ /* 0x000ea2000c1e1900 */
[----:B------:R-:W-:Y:S01]  /*16630*/  LOP3.LUT R14, R10, 0xff, RZ, 0xc0, !PT ;  /* 0x000000ff0a0e7812 */ /* 0x000fe200078ec0ff */
[----:B------:R-:W-:Y:S01]  /*16640*/  BSSY B0, `(.L_x_1458) ;  /* 0x000002a000007945 */ /* 0x000fe20003800000 */
[----:B------:R-:W-:-:S03]  /*16650*/  SHF.R.U32.HI R10, RZ, 0x10, R10 ;  /* 0x00000010ff0a7819 */ /* 0x000fc6000001160a */
[----:B------:R3:W-:Y:S01]  /*16660*/  STL [R1+0x70], R14 ;  /* 0x0000700e01007387 */ /* 0x0007e20000100800 */
[----:B--2---:R-:W-:-:S04]  /*16670*/  @P2 IMAD.IADD R11, R4, 0x1, -R0 ;  /* 0x00000001040b2824 */ /* 0x004fc800078e0a00 */
[----:B01----:R-:W-:-:S04]  /*16680*/  IMAD.IADD R2, R6, 0x1, R11 ;  /* 0x0000000106027824 */ /* 0x003fc800078e020b */
[C---:B------:R-:W-:Y:S01]  /*16690*/  VIADD R0, R2.reuse, 0x3f ;  /* 0x0000003f02007836 */ /* 0x040fe20000000000 */
[----:B------:R-:W-:-:S04]  /*166a0*/  ISETP.GE.AND P1, PT, R2, 0x1, PT ;  /* 0x000000010200780c */ /* 0x000fc80003f26270 */
[----:B------:R-:W-:-:S04]  /*166b0*/  SHF.R.S32.HI R2, RZ, 0x1f, R0 ;  /* 0x0000001fff027819 */ /* 0x000fc80000011400 */
[----:B------:R-:W-:-:S04]  /*166c0*/  LEA.HI R0, R2, R0, RZ, 0x6 ;  /* 0x0000000002007211 */ /* 0x000fc800078f30ff */
[----:B------:R-:W-:Y:S01]  /*166d0*/  SHF.R.S32.HI R12, RZ, 0x6, R0 ;  /* 0x00000006ff0c7819 */ /* 0x000fe20000011400 */
[----:B------:R-:W-:-:S04]  /*166e0*/  IMAD.MOV.U32 R0, RZ, RZ, RZ ;  /* 0x000000ffff007224 */ /* 0x000fc800078e00ff */
[----:B------:R3:W-:Y:S01]  /*166f0*/  STL [R1+0x40], R12 ;  /* 0x0000400c01007387 */ /* 0x0007e20000100800 */
[----:B------:R-:W-:Y:S05]  /*16700*/  @!P1 BRA `(.L_x_1459) ;  /* 0x0000000000749947 */ /* 0x000fea0003800000 */
[----:B------:R-:W-:Y:S01]  /*16710*/  ISETP.NE.AND P0, PT, R10, RZ, PT ;  /* 0x000000ff0a00720c */ /* 0x000fe20003f05270 */
[----:B------:R-:W-:-:S03]  /*16720*/  ULDC UR4, c[0x0][0xae8] ;  /* 0x0002ba0000047ab9 */ /* 0x000fc60000000800 */
[----:B------:R-:W-:-:S04]  /*16730*/  SEL R2, R10, UR4, P0 ;  /* 0x000000040a027c07 */ /* 0x000fc80008000000 */
[----:B------:R-:W-:Y:S02]  /*16740*/  IABS R3, R2 ;  /* 0x0000000200037213 */ /* 0x000fe40000000000 */
[----:B------:R-:W-:Y:S02]  /*16750*/  IADD3 R0, R2, -0x1, R12 ;  /* 0xffffffff02007810 */ /* 0x000fe40007ffe00c */
[----:B------:R-:W0:Y:S08]  /*16760*/  I2F.RP R4, R3 ;  /* 0x0000000300047306 */ /* 0x000e300000209400 */
[----:B0-----:R-:W0:Y:S02]  /*16770*/  MUFU.RCP R4, R4 ;  /* 0x0000000400047308 */ /* 0x001e240000001000 */
[----:B0-----:R-:W-:-:S06]  /*16780*/  VIADD R4, R4, 0xffffffe ;  /* 0x0ffffffe04047836 */ /* 0x001fcc0000000000 */
[----:B------:R0:W1:Y:S02]  /*16790*/  F2I.FTZ.U32.TRUNC.NTZ R5, R4 ;  /* 0x0000000400057305 */ /* 0x000064000021f000 */
[----:B0-----:R-:W-:-:S04]  /*167a0*/  LOP3.LUT R4, R0, R2, RZ, 0x3c, !PT ;  /* 0x0000000200047212 */ /* 0x001fc800078e3cff */
[----:B------:R-:W-:Y:S01]  /*167b0*/  ISETP.GE.AND P4, PT, R4, RZ, PT ;  /* 0x000000ff0400720c */ /* 0x000fe20003f86270 */
[----:B-1----:R-:W-:-:S04]  /*167c0*/  IMAD.MOV R4, RZ, RZ, -R5 ;  /* 0x000000ffff047224 */ /* 0x002fc800078e0a05 */
[----:B------:R-:W-:Y:S02]  /*167d0*/  IMAD R7, R4, R3, RZ ;  /* 0x0000000304077224 */ /* 0x000fe400078e02ff */
[----:B------:R-:W-:-:S04]  /*167e0*/  IMAD.MOV.U32 R4, RZ, RZ, RZ ;  /* 0x000000ffff047224 */ /* 0x000fc800078e00ff */
[----:B------:R-:W-:Y:S01]  /*167f0*/  IMAD.HI.U32 R7, R5, R7, R4 ;  /* 0x0000000705077227 */ /* 0x000fe200078e0004 */
[----:B------:R-:W-:Y:S02]  /*16800*/  IABS R4, R0 ;  /* 0x0000000000047213 */ /* 0x000fe40000000000 */
[----:B------:R-:W-:-:S05]  /*16810*/  IABS R0, R2 ;  /* 0x0000000200007213 */ /* 0x000fca0000000000 */
        /* <DEDUP_REMOVED lines=12> */
.L_x_1459:
[----:B------:R-:W-:Y:S05]  /*168e0*/  BSYNC B0 ;  /* 0x0000000000007941 */ /* 0x000fea0003800000 */
.L_x_1458:
[-C--:B------:R-:W-:Y:S01]  /*168f0*/  IMAD R2, R14, R0.reuse, RZ ;  /* 0x000000000e027224 */ /* 0x080fe200078e02ff */
[----:B------:R-:W-:Y:S04]  /*16900*/  BSSY B0, `(.L_x_1460) ;  /* 0x00001b8000007945 */ /* 0x000fe80003800000 */
[C---:B------:R-:W-:Y:S01]  /*16910*/  VIADDMNMX R0, R2.reuse, R0, R12, PT ;  /* 0x0000000002007246 */ /* 0x040fe2000380010c */
[----:B------:R-:W-:-:S04]  /*16920*/  IMAD R2, R2, 0x40, -R6 ;  /* 0x0000004002027824 */ /* 0x000fc800078e0a06 */
[----:B------:R-:W-:Y:S01]  /*16930*/  IMAD R6, R0, 0x40, -R6 ;  /* 0x0000004000067824 */ /* 0x000fe200078e0a06 */
[----:B------:R-:W-:-:S04]  /*16940*/  VIMNMX R2, RZ, R2, !PT ;  /* 0x00000002ff027248 */ /* 0x000fc80007fe0100 */
        /* <DEDUP_REMOVED lines=14> */
[----:B------:R-:W0:Y:S02]  /*16a30*/  S2R R3, SR_TID.X ;  /* 0x0000000000037919 */ /* 0x000e240000002100 */
[----:B0-----:R-:W-:-:S04]  /*16a40*/  SHF.R.U32.HI R3, RZ, 0x5, R3 ;  /* 0x00000005ff037819 */ /* 0x001fc80000011603 */
[----:B------:R-:W-:-:S05]  /*16a50*/  LOP3.LUT R3, R3, 0x3, RZ, 0xc0, !PT ;  /* 0x0000000303037812 */ /* 0x000fca00078ec0ff */
[----:B---3--:R0:W1:Y:S02]  /*16a60*/  SHFL.IDX PT, R14, R3, RZ, 0x1f ;  /* 0x00001fff030e7589 */ /* 0x00806400000e0000 */
.L_x_1658:
[----:B-1----:R-:W-:Y:S02]  /*16a70*/  ISETP.NE.AND P0, PT, R14, RZ, PT ;  /* 0x000000ff0e00720c */ /* 0x002fe40003f05270 */
[----:B------:R-:W-:-:S11]  /*16a80*/  PLOP3.LUT P6, PT, PT, PT, PT, 0x8, 0x0 ;  /* 0x000000000000781c */ /* 0x000fd60003fce170 */
[----:B------:R-:W-:Y:S05]  /*16a90*/  @P0 BRA `(.L_x_1463) ;  /* 0x00000000000c0947 */ /* 0x000fea0003800000 */
[----:B------:R-:W-:-:S03]  /*16aa0*/  UMOV UR4, 0xffffffff ;  /* 0xffffffff00047882 */ /* 0x000fc60000000000 */
[----:B------:R-:W-:Y:S05]  /*16ab0*/  BRA.DIV UR4, `(.L_x_1464) ;  /* 0x0000009204487947 */ /* 0x000fea000b800000 */
[----:B------:R-:W-:-:S13]  /*16ac0*/  ELECT P6, URZ, PT ;  /* 0x00000000003f782f */ /* 0x000fda00038c0000 */
.L_x_1463:
        /* <DEDUP_REMOVED lines=9> */
.L_x_1661:
[----:B------:R-:W-:Y:S05]  /*16b60*/  BSYNC B1 ;  /* 0x0000000000017941 */ /* 0x000fea0003800000 */
.L_x_1465:
        /* <DEDUP_REMOVED lines=12> */
.L_x_1662:
[----:B------:R-:W-:Y:S05]  /*16c30*/  BSYNC B2 ;  /* 0x0000000000027941 */ /* 0x000fea0003800000 */
.L_x_1469:
        /* <DEDUP_REMOVED lines=9> */
.L_x_1472:
[----:B------:R-:W-:Y:S05]  /*16cd0*/  BSYNC B2 ;  /* 0x0000000000027941 */ /* 0x000fea0003800000 */
.L_x_1471:
        /* <DEDUP_REMOVED lines=13> */
.L_x_1473:
        /* <DEDUP_REMOVED lines=13> */
.L_x_1663:
[----:B------:R-:W-:Y:S05]  /*16e80*/  BSYNC B2 ;  /* 0x0000000000027941 */ /* 0x000fea0003800000 */
.L_x_1474:
        /* <DEDUP_REMOVED lines=11> */
.L_x_1477:
[----:B------:R-:W-:Y:S05]  /*16f40*/  BSYNC B2 ;  /* 0x0000000000027941 */ /* 0x000fea0003800000 */
.L_x_1476:
        /* <DEDUP_REMOVED lines=10> */
.L_x_1478:
        /* <DEDUP_REMOVED lines=15> */
.L_x_1479:
        /* <DEDUP_REMOVED lines=15> */
.L_x_1480:
        /* <DEDUP_REMOVED lines=15> */
.L_x_1481:
        /* <DEDUP_REMOVED lines=15> */
.L_x_1482:
        /* <DEDUP_REMOVED lines=15> */
.L_x_1483:
        /* <DEDUP_REMOVED lines=15> */
.L_x_1484:
        /* <DEDUP_REMOVED lines=15> */
.L_x_1485:
        /* <DEDUP_REMOVED lines=10> */
.L_x_1468:
[----:B------:R-:W-:Y:S05]  /*17720*/  BSYNC B1 ;  /* 0x0000000000017941 */ /* 0x000fea0003800000 */
.L_x_1467:
        /* <DEDUP_REMOVED lines=13> */
.L_x_1505:
[----:B------:R-:W-:Y:S05]  /*17800*/  YIELD ;  /* 0x0000000000007946 */ /* 0x000fea0003800000 */
[----:B------:R-:W-:Y:S04]  /*17810*/  BSSY B1, `(.L_x_1486) ;  /* 0x00000ba000017945 */ /* 0x000fe80003800000 */
[----:B-1----:R-:W-:Y:S05]  /*17820*/  @!P6 BRA `(.L_x_1487) ;  /* 0x0000000800e0e947 */ /* 0x002fea0003800000 */
[----:B0-----:R-:W2:Y:S04]  /*17830*/  LDL R4, [R1+0x10] ;  /* 0x0000100001047983 */ /* 0x001ea80000100800 */
        /* <DEDUP_REMOVED lines=9> */
.L_x_1664:
[----:B------:R-:W-:Y:S05]  /*178d0*/  BSYNC B2 ;  /* 0x0000000000027941 */ /* 0x000fea0003800000 */
.L_x_1488:
        /* <DEDUP_REMOVED lines=9> */
.L_x_1491:
[----:B------:R-:W-:Y:S05]  /*17970*/  BSYNC B2 ;  /* 0x0000000000027941 */ /* 0x000fea0003800000 */
.L_x_1490:
        /* <DEDUP_REMOVED lines=12> */
.L_x_1492:
        /* <DEDUP_REMOVED lines=13> */
.L_x_1665:
[----:B------:R-:W-:Y:S05]  /*17b10*/  BSYNC B2 ;  /* 0x0000000000027941 */ /* 0x000fea0003800000 */
.L_x_1493:
        /* <DEDUP_REMOVED lines=11> */
.L_x_1496:
[----:B------:R-:W-:Y:S05]  /*17bd0*/  BSYNC B2 ;  /* 0x0000000000027941 */ /* 0x000fea0003800000 */
.L_x_1495:
        /* <DEDUP_REMOVED lines=10> */
.L_x_1497:
        /* <DEDUP_REMOVED lines=15> */
.L_x_1498:
        /* <DEDUP_REMOVED lines=15> */
.L_x_1499:
        /* <DEDUP_REMOVED lines=15> */
.L_x_1500:
        /* <DEDUP_REMOVED lines=15> */
.L_x_1501:
        /* <DEDUP_REMOVED lines=15> */
.L_x_1502:
        /* <DEDUP_REMOVED lines=15> */
.L_x_1503:
        /* <DEDUP_REMOVED lines=15> */
.L_x_1504:
        /* <DEDUP_REMOVED lines=10> */
.L_x_1487:
[----:B------:R-:W-:Y:S05]  /*183b0*/  BSYNC B1 ;  /* 0x0000000000017941 */ /* 0x000fea0003800000 */
.L_x_1486:
[----:B------:R-:W2:Y:S04]  /*183c0*/  LDL.LU R8, [R1+0x10] ;  /* 0x0000100001087983 */ /* 0x000ea80000300800 */
[----:B0-----:R-:W3:Y:S01]  /*183d0*/  LDL.LU R6, [R1+0x20] ;  /* 0x0000200001067983 */ /* 0x001ee20000300800 */
        /* <DEDUP_REMOVED lines=10> */
.L_x_1461:
[----:B------:R-:W-:Y:S05]  /*18480*/  BSYNC B0 ;  /* 0x0000000000007941 */ /* 0x000fea0003800000 */
.L_x_1460:
[----:B------:R2:W5:Y:S01]  /*18490*/  LDL R7, [R1+0x40] ;  /* 0x0000400001077983 */ /* 0x0005620000100800 */
[----:B------:R-:W-:Y:S05]  /*184a0*/  @!P0 WARPSYNC.ALL ;  /* 0x0000000000008948 */ /* 0x000fea0003800000 */
[----:B------:R2:W-:Y:S01]  /*184b0*/  STL [R1+0x44], RZ ;  /* 0x000044ff01007387 */ /* 0x0005e20000100800 */
[----:B------:R-:W-:Y:S01]  /*184c0*/  BSSY B0, `(.L_x_1506) ;  /* 0x0000020000007945 */ /* 0x000fe20003800000 */
[----:B------:R-:W-:Y:S06]  /*184d0*/  @!P0 BAR.SYNC.DEFER_BLOCKING 0xc, 0x180 ;  /* 0x0306000000008b1d */ /* 0x000fec0000010000 */
[----:B--2---:R-:W-:Y:S05]  /*184e0*/  @!P1 BRA `(.L_x_1507) ;  /* 0x0000000000749947 */ /* 0x004fea0003800000 */
[----:B------:R-:W-:-:S13]  /*184f0*/  ISETP.NE.AND P0, PT, R10, RZ, PT ;  /* 0x000000ff0a00720c */ /* 0x000fda0003f05270 */
[----:B------:R-:W2:Y:S02]  /*18500*/  @!P0 LDC R10, c[0x0][0xae8] ;  /* 0x0002ba00ff0a8b82 */ /* 0x000ea40000000800 */
[----:B--2---:R-:W-:-:S04]  /*18510*/  IABS R0, R10 ;  /* 0x0000000a00007213 */ /* 0x004fc80000000000 */
[----:B------:R-:W2:Y:S08]  /*18520*/  I2F.RP R2, R0 ;  /* 0x0000000000027306 */ /* 0x000eb00000209400 */
[----:B--2---:R-:W2:Y:S02]  /*18530*/  MUFU.RCP R2, R2 ;  /* 0x0000000200027308 */ /* 0x004ea40000001000 */
[----:B--2---:R-:W-:-:S06]  /*18540*/  VIADD R2, R2, 0xffffffe ;  /* 0x0ffffffe02027836 */ /* 0x004fcc0000000000 */
[----:B------:R-:W2:Y:S02]  /*18550*/  F2I.FTZ.U32.TRUNC.NTZ R3, R2 ;  /* 0x0000000200037305 */ /* 0x000ea4000021f000 */
[----:B--2---:R-:W-:-:S04]  /*18560*/  IMAD.MOV R2, RZ, RZ, -R3 ;  /* 0x000000ffff027224 */ /* 0x004fc800078e0a03 */
[----:B01----:R-:W-:Y:S02]  /*18570*/  IMAD R4, R2, R0, RZ ;  /* 0x0000000002047224 */ /* 0x003fe400078e02ff */
        /* <DEDUP_REMOVED lines=20> */
.L_x_1507:
[----:B------:R-:W-:Y:S05]  /*186c0*/  BSYNC B0 ;  /* 0x0000000000007941 */ /* 0x000fea0003800000 */
.L_x_1506:
[----:B------:R-:W4:Y:S04]  /*186d0*/  LDL R0, [R1+0x44] ;  /* 0x0000440001007983 */ /* 0x000f280000100800 */
[----:B--2---:R-:W4:Y:S01]  /*186e0*/  LDL R2, [R1+0x70] ;  /* 0x0000700001027983 */ /* 0x004f220000100800 */
[----:B------:R-:W-:Y:S01]  /*186f0*/  BSSY B7, `(.L_x_1508) ;  /* 0x00005b9000077945 */ /* 0x000fe20003800000 */
[----:B----4-:R-:W-:-:S05]  /*18700*/  IMAD R2, R2, R0, RZ ;  /* 0x0000000002027224 */ /* 0x010fca00078e02ff */
[----:B-----5:R-:W-:Y:S01]  /*18710*/  VIADDMNMX R0, R2, R0, R7, PT ;  /* 0x0000000002007246 */ /* 0x020fe20003800107 */
[----:B------:R2:W-:Y:S03]  /*18720*/  STL [R1+0x2c], R2 ;  /* 0x00002c0201007387 */ /* 0x0005e60000100800 */
[----:B------:R-:W-:Y:S01]  /*18730*/  ISETP.GT.AND P0, PT, R0, R2, PT ;  /* 0x000000020000720c */ /* 0x000fe20003f04270 */
[----:B------:R2:W-:-:S12]  /*18740*/  STL [R1+0x48], R0 ;  /* 0x0000480001007387 */ /* 0x0005d80000100800 */
[----:B--2---:R-:W-:Y:S05]  /*18750*/  @P0 BRA `(.L_x_1509) ;  /* 0x0000000000480947 */ /* 0x004fea0003800000 */
[----:B------:R-:W2:Y:S02]  /*18760*/  S2R R0, SR_TID.X ;  /* 0x0000000000007919 */ /* 0x000ea40000002100 */
[----:B--2---:R-:W-:-:S04]  /*18770*/  LOP3.LUT R0, R0, 0x7f, RZ, 0xc0, !PT ;  /* 0x0000007f00007812 */ /* 0x004fc800078ec0ff */
[----:B------:R-:W-:-:S13]  /*18780*/  ISETP.NE.AND P0, PT, R0, RZ, PT ;  /* 0x000000ff0000720c */ /* 0x000fda0003f05270 */
[----:B------:R-:W-:Y:S05]  /*18790*/  @P0 BRA `(.L_x_1510) ;  /* 0x0000005800b80947 */ /* 0x000fea0003800000 */
[----:B------:R-:W2:Y:S01]  /*187a0*/  S2R R2, SR_LANEID ;  /* 0x0000000000027919 */ /* 0x000ea20000000000 */
[----:B------:R-:W-:Y:S01]  /*187b0*/  VOTEU.ANY UR4, UPT, PT ;  /* 0x0000000000047886 */ /* 0x000fe200038e0100 */
[----:B01----:R-:W0:Y:S01]  /*187c0*/  LDC.64 R4, c[0x0][0xd60] ;  /* 0x00035800ff047b82 */ /* 0x003e220000000a00 */
[----:B------:R-:W2:Y:S02]  /*187d0*/  FLO.U32 R0, UR4 ;  /* 0x0000000400007d00 */ /* 0x000ea400080e0000 */
[----:B--2---:R-:W-:-:S06]  /*187e0*/  ISETP.EQ.U32.AND P0, PT, R0, R2, PT ;  /* 0x000000020000720c */ /* 0x004fcc0003f02070 */
[----:B------:R-:W0:Y:S07]  /*187f0*/  POPC R2, UR4 ;  /* 0x0000000400027d09 */ /* 0x000e2e0008000000 */
[----:B0-----:R-:W2:Y:S04]  /*18800*/  @P0 ATOMG.E.ADD.STRONG.GPU PT, R2, desc[UR42][R4.64], R2 ;  /* 0x00000002040209a8 */ /* 0x001ea800081ee1ea */
[----:B--2---:R0:W1:Y:S02]  /*18810*/  SHFL.IDX PT, R2, R2, R0, 0x1f ;  /* 0x00001f0002027589 */ /* 0x00406400000e0000 */
[----:B0-----:R-:W0:Y:S02]  /*18820*/  S2R R0, SR_LTMASK ;  /* 0x0000000000007919 */ /* 0x001e240000003900 */
[----:B0-----:R-:W-:-:S06]  /*18830*/  LOP3.LUT R0, R0, UR4, RZ, 0xc0, !PT ;  /* 0x0000000400007c12 */ /* 0x001fcc000f8ec0ff */
[----:B------:R-:W1:Y:S02]  /*18840*/  POPC R0, R0 ;  /* 0x0000000000007309 */ /* 0x000e640000000000 */
[----:B-1----:R-:W-:-:S05]  /*18850*/  IADD3 R0, R2, UR37, R0 ;  /* 0x0000002502007c10 */ /* 0x002fca000fffe000 */
[----:B------:R4:W-:Y:S01]  /*18860*/  STL [R1], R0 ;  /* 0x0000000001007387 */ /* 0x0009e20000100800 */
[----:B------:R-:W-:Y:S05]  /*18870*/  BRA `(.L_x_1510) ;  /* 0x0000005800807947 */ /* 0x000fea0003800000 */
.L_x_1509:
        /* <DEDUP_REMOVED lines=8> */
[----:B01----:R-:W-:Y:S02]  /*18900*/  IMAD.U32 R4, RZ, RZ, UR6 ;  /* 0x00000006ff047e24 */ /* 0x003fe4000f8e00ff */
[----:B------:R-:W0:Y:S01]  /*18910*/  LDC.64 R2, c[0x4][R2] ;  /* 0x0100000002027b82 */ /* 0x000e220000000a00 */
[----:B------:R-:W-:Y:S02]  /*18920*/  IMAD.U32 R5, RZ, RZ, UR7 ;  /* 0x00000007ff057e24 */ /* 0x000fe4000f8e00ff */
[----:B------:R-:W-:Y:S02]  /*18930*/  IMAD.U32 R6, RZ, RZ, UR8 ;  /* 0x00000008ff067e24 */ /* 0x000fe4000f8e00ff */
[----:B------:R-:W-:-:S02]  /*18940*/  IMAD.U32 R7, RZ, RZ, UR9 ;  /* 0x00000009ff077e24 */ /* 0x000fc4000f8e00ff */
[----:B------:R-:W-:Y:S02]  /*18950*/  IMAD.U32 R10, RZ, RZ, UR4 ;  /* 0x00000004ff0a7e24 */ /* 0x000fe4000f8e00ff */
[----:B------:R-:W-:Y:S02]  /*18960*/  IMAD.U32 R11, RZ, RZ, UR5 ;  /* 0x00000005ff0b7e24 */ /* 0x000fe4000f8e00ff */
[----:B------:R-:W-:Y:S02]  /*18970*/  IMAD.MOV.U32 R8, RZ, RZ, 0x70 ;  /* 0x00000070ff087424 */ /* 0x000fe400078e00ff */
[----:B---3--:R-:W-:Y:S02]  /*18980*/  IMAD.MOV.U32 R12, RZ, RZ, 0x1 ;  /* 0x00000001ff0c7424 */ /* 0x008fe400078e00ff */
[----:B------:R-:W-:-:S07]  /*18990*/  IMAD.MOV.U32 R13, RZ, RZ, RZ ;  /* 0x000000ffff0d7224 */ /* 0x000fce00078e00ff */
[----:B------:R-:W-:-:S07]  /*189a0*/  LEPC R20, `(.L_x_1512) ;  /* 0x000000001014794e */ /* 0x000fce0000000000 */
[----:B0-----:R-:W-:Y:S05]  /*189b0*/  CALL.ABS.NOINC R2 ;  /* 0x0000000002007343 */ /* 0x001fea0003c00000 */
.L_x_1512:
[----:B------:R-:W-:Y:S05]  /*189c0*/  BSYNC B6 ;  /* 0x0000000000067941 */ /* 0x000fea0003800000 */
.L_x_1511:
        /* <DEDUP_REMOVED lines=9> */
[----:B01----:R-:W-:Y:S02]  /*18a60*/  IMAD.U32 R4, RZ, RZ, UR6 ;  /* 0x00000006ff047e24 */ /* 0x003fe4000f8e00ff */
[----:B------:R-:W-:Y:S02]  /*18a70*/  IMAD.U32 R5, RZ, RZ, UR7 ;  /* 0x00000007ff057e24 */ /* 0x000fe4000f8e00ff */
[----:B------:R-:W-:Y:S02]  /*18a80*/  IMAD.U32 R6, RZ, RZ, UR8 ;  /* 0x00000008ff067e24 */ /* 0x000fe4000f8e00ff */
[----:B------:R-:W-:-:S02]  /*18a90*/  IMAD.U32 R7, RZ, RZ, UR9 ;  /* 0x00000009ff077e24 */ /* 0x000fc4000f8e00ff */
[----:B------:R-:W-:Y:S02]  /*18aa0*/  IMAD.U32 R10, RZ, RZ, UR4 ;  /* 0x00000004ff0a7e24 */ /* 0x000fe4000f8e00ff */
[----:B------:R-:W-:Y:S02]  /*18ab0*/  IMAD.U32 R11, RZ, RZ, UR5 ;  /* 0x00000005ff0b7e24 */ /* 0x000fe4000f8e00ff */
[----:B------:R-:W-:Y:S02]  /*18ac0*/  IMAD.MOV.U32 R8, RZ, RZ, 0x70 ;  /* 0x00000070ff087424 */ /* 0x000fe400078e00ff */
[----:B---3--:R-:W-:Y:S02]  /*18ad0*/  IMAD.MOV.U32 R12, RZ, RZ, 0x1 ;  /* 0x00000001ff0c7424 */ /* 0x008fe400078e00ff */
[----:B--2---:R-:W-:-:S07]  /*18ae0*/  IMAD.MOV.U32 R13, RZ, RZ, RZ ;  /* 0x000000ffff0d7224 */ /* 0x004fce00078e00ff */
[----:B------:R-:W-:-:S07]  /*18af0*/  LEPC R20, `(.L_x_1515) ;  /* 0x000000001014794e */ /* 0x000fce0000000000 */
[----:B----4-:R-:W-:Y:S05]  /*18b00*/  CALL.ABS.NOINC R2 ;  /* 0x0000000002007343 */ /* 0x010fea0003c00000 */
.L_x_1515:
        /* <DEDUP_REMOVED lines=16> */
.L_x_1514:
[----:B------:R-:W-:Y:S05]  /*18c10*/  BSYNC B6 ;  /* 0x0000000000067941 */ /* 0x000fea0003800000 */
.L_x_1513:
[----:B01----:R-:W2:Y:S01]  /*18c20*/  LDL.LU R4, [R1+0x24] ;  /* 0x0000240001047983 */ /* 0x003ea20000300800 */
[----:B------:R-:W-:-:S03]  /*18c30*/  ULDC.64 UR4, c[0x0][0xaf0] ;  /* 0x0002bc0000047ab9 */ /* 0x000fc60000000a00 */
[----:B------:R-:W4:Y:S01]  /*18c40*/  LDL R7, [R1+0x8] ;  /* 0x0000080001077983 */ /* 0x000f220000100800 */
[----:B------:R-:W-:-:S03]  /*18c50*/  ISETP.NE.U32.AND P0, PT, RZ, UR4, PT ;  /* 0x00000004ff007c0c */ /* 0x000fc6000bf05070 */
[----:B------:R-:W5:Y:S01]  /*18c60*/  LDL R0, [R1+0x48] ;  /* 0x0000480001007983 */ /* 0x000f620000100800 */
[----:B------:R-:W-:-:S13]  /*18c70*/  ISETP.NE.AND.EX P0, PT, RZ, UR5, PT, P0 ;  /* 0x00000005ff007c0c */ /* 0x000fda000bf05300 */
[----:B------:R-:W-:-:S04]  /*18c80*/  @P0 IADD3 R2, P1, R17, UR4, RZ ;  /* 0x0000000411020c10 */ /* 0x000fc8000ff3e0ff */
[----:B--2---:R-:W-:Y:S01]  /*18c90*/  @P0 IADD3.X R3, R4, UR5, RZ, P1, !PT ;  /* 0x0000000504030c10 */ /* 0x004fe20008ffe4ff */
[----:B------:R-:W-:-:S04]  /*18ca0*/  ULDC.64 UR4, c[0x0][0xb00] ;  /* 0x0002c00000047ab9 */ /* 0x000fc80000000a00 */
[----:B----4-:R0:W2:Y:S02]  /*18cb0*/  @P0 LDG.E R7, desc[UR42][R2.64] ;  /* 0x0000002a02070981 */ /* 0x0100a4000c1e1900 */
[----:B0-----:R-:W0:Y:S01]  /*18cc0*/  LDC.64 R2, c[0x0][0x418] ;  /* 0x00010600ff027b82 */ /* 0x001e220000000a00 */
[----:B-----5:R-:W-:Y:S01]  /*18cd0*/  VIADD R0, R0, 0xffffffff ;  /* 0xffffffff00007836 */ /* 0x020fe20000000000 */
[----:B--2---:R-:W-:Y:S01]  /*18ce0*/  SHF.R.S32.HI R8, RZ, 0x1f, R7 ;  /* 0x0000001fff087819 */ /* 0x004fe20000011407 */
[----:B------:R1:W-:Y:S04]  /*18cf0*/  @P0 STL [R1+0x8], R7 ;  /* 0x0000080701000387 */ /* 0x0003e80000100800 */
[----:B------:R1:W-:Y:S01]  /*18d00*/  STL [R1+0x24], R8 ;  /* 0x0000240801007387 */ /* 0x0003e20000100800 */
[----:B0-----:R-:W-:Y:S01]  /*18d10*/  LOP3.LUT P0, RZ, R2, UR4, RZ, 0xfc, !PT ;  /* 0x0000000402ff7c12 */ /* 0x001fe2000f80fcff */
[----:B------:R-:W-:-:S03]  /*18d20*/  UMOV UR4, 0xffffffff ;  /* 0xffffffff00047882 */ /* 0x000fc60000000000 */
[----:B------:R-:W-:-:S04]  /*18d30*/  LOP3.LUT P0, RZ, R3, UR5, RZ, 0xfc, P0 ;  /* 0x0000000503ff7c12 */ /* 0x000fc8000800fcff */
[----:B------:R-:W-:Y:S01]  /*18d40*/  SEL R17, R7, RZ, !P0 ;  /* 0x000000ff07117207 */ /* 0x000fe20004000000 */
[----:B-1----:R-:W-:Y:S08]  /*18d50*/  BRA.DIV UR4, `(.L_x_1516) ;  /* 0x0000007204247947 */ /* 0x002ff0000b800000 */
[----:B------:R-:W0:Y:S02]  /*18d60*/  S2R R4, SR_TID.X ;  /* 0x0000000000047919 */ /* 0x000e240000002100 */
[----:B0-----:R-:W-:-:S04]  /*18d70*/  SHF.R.U32.HI R4, RZ, 0x5, R4 ;  /* 0x00000005ff047819 */ /* 0x001fc80000011604 */
[----:B------:R-:W-:-:S05]  /*18d80*/  LOP3.LUT R4, R4, 0x3, RZ, 0xc0, !PT ;  /* 0x0000000304047812 */ /* 0x000fca00078ec0ff */
[----:B---3--:R0:W1:Y:S02]  /*18d90*/  SHFL.IDX PT, R14, R4, RZ, 0x1f ;  /* 0x00001fff040e7589 */ /* 0x00806400000e0000 */
.L_x_1668:
        /* <DEDUP_REMOVED lines=11> */
.L_x_1671:
        /* <DEDUP_REMOVED lines=24> */
.L_x_1519:
[----:B-1----:R-:W2:Y:S01]  /*18fd0*/  LDL R2, [R1+0x1c] ;  /* 0x00001c0001027983 */ /* 0x002ea20000100800 */
[----:B0-----:R-:W-:Y:S01]  /*18fe0*/  IMAD R0, R19, 0x8, R18 ;  /* 0x0000000813007824 */ /* 0x001fe200078e0212 */
[----:B--2---:R-:W-:-:S04]  /*18ff0*/  SHF.L.U32 R2, R2, 0x1f, RZ ;  /* 0x0000001f02027819 */ /* 0x004fc800000006ff */
[----:B------:R-:W0:Y:S02]  /*19000*/  SYNCS.PHASECHK.TRANS64.TRYWAIT P0, [R0+URZ+0x38840], R2 ;  /* 0x03884002000075a7 */ /* 0x000e24000800017f */
[----:B0-----:R-:W-:Y:S05]  /*19010*/  @!P0 BRA `(.L_x_1520) ;  /* 0x0000006c00c88947 */ /* 0x001fea0003800000 */
.L_x_1672:
        /* <DEDUP_REMOVED lines=11> */
.L_x_1521:
        /* <DEDUP_REMOVED lines=24> */
.L_x_1517:
[----:B0-----:R-:W2:Y:S04]  /*19250*/  LDL.LU R4, [R1+0x30] ;  /* 0x0000300001047983 */ /* 0x001ea80000300800 */
[----:B------:R-:W3:Y:S04]  /*19260*/  LDL.LU R3, [R1+0x50] ;  /* 0x0000500001037983 */ /* 0x000ee80000300800 */
[----:B-1----:R-:W4:Y:S01]  /*19270*/  LDL R2, [R1+0x38] ;  /* 0x0000380001027983 */ /* 0x002f220000100800 */
        /* <DEDUP_REMOVED lines=10> */
[----:B------:R4:W-:Y:S02]  /*19320*/  STL [R1+0x3c], R0 ;  /* 0x00003c0001007387 */ /* 0x0009e40000100800 */
        /* <DEDUP_REMOVED lines=8> */
[----:B------:R-:W-:Y:S02]  /*193b0*/  IMAD.U32 R4, RZ, RZ, UR4 ;  /* 0x00000004ff047e24 */ /* 0x000fe4000f8e00ff */
[----:B0-----:R-:W0:Y:S01]  /*193c0*/  LDC.64 R2, c[0x4][R2] ;  /* 0x0100000002027b82 */ /* 0x001e220000000a00 */
        /* <DEDUP_REMOVED lines=10> */
.L_x_1523:
[----:B------:R-:W-:Y:S05]  /*19470*/  BSYNC B6 ;  /* 0x0000000000067941 */ /* 0x000fea0003800000 */
.L_x_1522:
[----:B------:R-:W2:Y:S01]  /*19480*/  LDL R10, [R1+0x4] ;  /* 0x00000400010a7983 */ /* 0x000ea20000100800 */
[----:B------:R-:W1:Y:S01]  /*19490*/  LDC R7, c[0x0][0x448] ;  /* 0x00011200ff077b82 */ /* 0x000e620000000800 */
[----:B------:R-:W-:Y:S01]  /*194a0*/  ULDC.64 UR4, c[0x0][0x298] ;  /* 0x0000a60000047ab9 */ /* 0x000fe20000000a00 */
[----:B------:R-:W-:Y:S01]  /*194b0*/  ULDC.64 UR6, c[0x0][0x280] ;  /* 0x0000a00000067ab9 */ /* 0x000fe20000000a00 */
[----:B------:R-:W3:Y:S04]  /*194c0*/  LDL R4, [R1+0x58] ;  /* 0x0000580001047983 */ /* 0x000ee80000100800 */
[----:B------:R-:W4:Y:S04]  /*194d0*/  LDL R9, [R1+0x38] ;  /* 0x0000380001097983 */ /* 0x000f280000100800 */
[----:B------:R-:W4:Y:S01]  /*194e0*/  LDL R8, [R1+0x60] ;  /* 0x0000600001087983 */ /* 0x000f220000100800 */
[----:B------:R-:W1:Y:S01]  /*194f0*/  S2R R2, SR_TID.X ;  /* 0x0000000000027919 */ /* 0x000e620000002100 */
[----:B0-----:R-:W0:Y:S02]  /*19500*/  S2R R0, SR_TID.X ;  /* 0x0000000000007919 */ /* 0x001e240000002100 */
[----:B------:R-:W4:Y:S01]  /*19510*/  LDL R6, [R1+0x3c] ;  /* 0x00003c0001067983 */ /* 0x000f220000100800 */
[----:B-1----:R-:W-:-:S13]  /*19520*/  ISETP.NE.AND P0, PT, R7, 0x1, PT ;  /* 0x000000010700780c */ /* 0x002fda0003f05270 */
[----:B------:R-:W1:Y:S01]  /*19530*/  @P0 LDC R3, c[0x0][0x450] ;  /* 0x00011400ff030b82 */ /* 0x000e620000000800 */
[----:B------:R-:W-:-:S04]  /*19540*/  LOP3.LUT R2, R2, 0x7f, RZ, 0xc0, !PT ;  /* 0x0000007f02027812 */ /* 0x000fc800078ec0ff */
[----:B------:R-:W-:Y:S01]  /*19550*/  SHF.R.U32.HI R2, RZ, 0x3, R2 ;  /* 0x00000003ff027819 */ /* 0x000fe20000011602 */
[----:B0-----:R-:W-:-:S05]  /*19560*/  IMAD.SHL.U32 R0, R0, 0x10, RZ ;  /* 0x0000001000007824 */ /* 0x001fca00078e00ff */
[----:B------:R-:W-:Y:S02]  /*19570*/  LOP3.LUT R0, R2, 0x70, R0, 0xf8, !PT ;  /* 0x0000007002007812 */ /* 0x000fe400078ef800 */
[----:B------:R-:W0:Y:S03]  /*19580*/  @P0 LDC R2, c[0x0][0x44c] ;  /* 0x00011300ff020b82 */ /* 0x000e260000000800 */
[----:B--2---:R-:W-:-:S04]  /*19590*/  IMAD R5, R10, 0x40, R0 ;  /* 0x000000400a057824 */ /* 0x004fc800078e0200 */
[----:B0-----:R-:W-:-:S04]  /*195a0*/  @P0 IMAD.HI.U32 R2, R5, R2, RZ ;  /* 0x0000000205020227 */ /* 0x001fc800078e00ff */
[----:B------:R-:W-:Y:S01]  /*195b0*/  IMAD.MOV.U32 R0, RZ, RZ, R5 ;  /* 0x000000ffff007224 */ /* 0x000fe200078e0005 */
[----:B-1----:R-:W-:Y:S01]  /*195c0*/  @P0 SHF.R.U32.HI R0, RZ, R3, R2 ;  /* 0x00000003ff000219 */ /* 0x002fe20000011602 */
[----:B---3--:R-:W-:-:S04]  /*195d0*/  IMAD R2, R4, UR4, RZ ;  /* 0x0000000404027c24 */ /* 0x008fc8000f8e02ff */
        /* <DEDUP_REMOVED lines=76> */
.L_x_1681:
        /* <DEDUP_REMOVED lines=12> */
.L_x_1525:
        /* <DEDUP_REMOVED lines=37> */
.L_x_1527:
[----:B------:R-:W-:Y:S05]  /*19db0*/  BSYNC B6 ;  /* 0x0000000000067941 */ /* 0x000fea0003800000 */
.L_x_1526:
[----:B-1----:R-:W2:Y:S01]  /*19dc0*/  LDL.LU R5, [R1+0x38] ;  /* 0x0000380001057983 */ /* 0x002ea20000300800 */
[----:B------:R-:W0:Y:S01]  /*19dd0*/  LDC R7, c[0x0][0x448] ;  /* 0x00011200ff077b82 */ /* 0x000e220000000800 */
[----:B------:R-:W-:Y:S02]  /*19de0*/  ULDC.64 UR4, c[0x0][0x3d8] ;  /* 0x0000f60000047ab9 */ /* 0x000fe40000000a00 */
[----:B------:R-:W2:Y:S04]  /*19df0*/  LDL.LU.64 R2, [R1+0x58] ;  /* 0x0000580001027983 */ /* 0x000ea80000300a00 */
[----:B------:R-:W3:Y:S04]  /*19e00*/  LDL.LU R0, [R1+0x60] ;  /* 0x0000600001007983 */ /* 0x000ee80000300800 */
[----:B------:R-:W4:Y:S04]  /*19e10*/  LDL.LU R4, [R1+0x3c] ;  /* 0x00003c0001047983 */ /* 0x000f280000300800 */
[----:B------:R-:W5:Y:S04]  /*19e20*/  LDL.LU R6, [R1+0x30] ;  /* 0x0000300001067983 */ /* 0x000f680000300800 */
[----:B------:R-:W5:Y:S01]  /*19e30*/  LDL.LU R8, [R1+0x14] ;  /* 0x0000140001087983 */ /* 0x000f620000300800 */
[----:B0-----:R-:W-:Y:S01]  /*19e40*/  ISETP.NE.AND P0, PT, R7, 0x1, PT ;  /* 0x000000010700780c */ /* 0x001fe20003f05270 */
[----:B------:R-:W0:Y:S02]  /*19e50*/  S2R R10, SR_TID.X ;  /* 0x00000000000a7919 */ /* 0x000e240000002100 */
[----:B0-----:R-:W-:-:S05]  /*19e60*/  IMAD.SHL.U32 R10, R10, 0x8, RZ ;  /* 0x000000080a0a7824 */ /* 0x001fca00078e00ff */
[----:B------:R-:W-:Y:S01]  /*19e70*/  LOP3.LUT R10, R10, 0x38, RZ, 0xc0, !PT ;  /* 0x000000380a0a7812 */ /* 0x000fe200078ec0ff */
[----:B--2---:R-:W-:-:S04]  /*19e80*/  IMAD.MOV.U32 R3, RZ, RZ, R5 ;  /* 0x000000ffff037224 */ /* 0x004fc800078e0005 */
        /* <DEDUP_REMOVED lines=8> */
[----:B------:R-:W1:Y:S02]  /*19f10*/  @P0 LDC R4, c[0x0][0x44c] ;  /* 0x00011300ff040b82 */ /* 0x000e640000000800 */
[----:B------:R-:W-:Y:S02]  /*19f20*/  IMAD.IADD R3, R3, 0x1, R0 ;  /* 0x0000000103037824 */ /* 0x000fe400078e0200 */
[----:B-----5:R-:W-:Y:S02]  /*19f30*/  IMAD.MOV.U32 R0, RZ, RZ, R6 ;  /* 0x000000ffff007224 */ /* 0x020fe400078e0006 */
[----:B-1----:R-:W-:-:S05]  /*19f40*/  @P0 IMAD.HI.U32 R4, R6, R4, RZ ;  /* 0x0000000406040227 */ /* 0x002fca00078e00ff */
[----:B0-----:R-:W-:-:S05]  /*19f50*/  @P0 SHF.R.U32.HI R0, RZ, R5, R4 ;  /* 0x00000005ff000219 */ /* 0x001fca0000011604 */
[----:B------:R-:W-:-:S04]  /*19f60*/  IMAD.MOV R4, RZ, RZ, -R0 ;  /* 0x000000ffff047224 */ /* 0x000fc800078e0a00 */
[----:B------:R-:W-:Y:S02]  /*19f70*/  IMAD R4, R7, R4, R6 ;  /* 0x0000000407047224 */ /* 0x000fe400078e0206 */
[----:B------:R-:W0:Y:S01]  /*19f80*/  S2R R6, SR_TID.X ;  /* 0x0000000000067919 */ /* 0x000e220000002100 */
[----:B------:R-:W-:Y:S01]  /*19f90*/  SHF.R.S32.HI R5, RZ, 0x1f, R0 ;  /* 0x0000001fff057819 */ /* 0x000fe20000011400 */
[----:B------:R-:W-:-:S04]  /*19fa0*/  IMAD.WIDE.U32 R2, R0, UR4, R2 ;  /* 0x0000000400027c25 */ /* 0x000fc8000f8e0002 */
[----:B------:R-:W-:-:S04]  /*19fb0*/  IMAD R5, R5, UR4, RZ ;  /* 0x0000000405057c24 */ /* 0x000fc8000f8e02ff */
[----:B------:R-:W-:Y:S01]  /*19fc0*/  IMAD R0, R0, UR5, R5 ;  /* 0x0000000500007c24 */ /* 0x000fe2000f8e0205 */
[----:B------:R-:W-:-:S03]  /*19fd0*/  ULDC.64 UR4, c[0x0][0x3c8] ;  /* 0x0000f20000047ab9 */ /* 0x000fc60000000a00 */
[----:B------:R-:W-:Y:S01]  /*19fe0*/  IMAD.IADD R3, R3, 0x1, R0 ;  /* 0x0000000103037824 */ /* 0x000fe200078e0200 */
[----:B------:R-:W-:Y:S01]  /*19ff0*/  SHF.R.S32.HI R0, RZ, 0x1f, R4 ;  /* 0x0000001fff007819 */ /* 0x000fe20000011404 */
[----:B------:R-:W-:-:S04]  /*1a000*/  IMAD.WIDE.U32 R2, R4, UR4, R2 ;  /* 0x0000000404027c25 */ /* 0x000fc8000f8e0002 */
[----:B------:R-:W-:Y:S02]  /*1a010*/  IMAD R0, R0, UR4, RZ ;  /* 0x0000000400007c24 */ /* 0x000fe4000f8e02ff */
[----:B0-----:R-:W-:-:S05]  /*1a020*/  IMAD.SHL.U32 R6, R6, 0x8, RZ ;  /* 0x0000000806067824 */ /* 0x001fca00078e00ff */
[----:B------:R-:W-:Y:S01]  /*1a030*/  LOP3.LUT R6, R6, 0x38, RZ, 0xc0, !PT ;  /* 0x0000003806067812 */ /* 0x000fe200078ec0ff */
[----:B------:R-:W-:Y:S01]  /*1a040*/  IMAD R4, R4, UR5, R0 ;  /* 0x0000000504047c24 */ /* 0x000fe2000f8e0200 */
[----:B------:R-:W-:Y:S02]  /*1a050*/  ULDC.64 UR4, c[0x0][0x390] ;  /* 0x0000e40000047ab9 */ /* 0x000fe40000000a00 */
[C---:B------:R-:W-:Y:S02]  /*1a060*/  LOP3.LUT R9, R6.reuse, 0x80, RZ, 0xfc, !PT ;  /* 0x0000008006097812 */ /* 0x040fe400078efcff */
[----:B------:R-:W-:Y:S02]  /*1a070*/  LOP3.LUT R6, R6, 0x40, RZ, 0xfc, !PT ;  /* 0x0000004006067812 */ /* 0x000fe400078efcff */
[----:B------:R-:W-:Y:S01]  /*1a080*/  LEA R0, P0, R2, UR4, 0x1 ;  /* 0x0000000402007c11 */ /* 0x000fe2000f8008ff */
[----:B------:R-:W-:Y:S02]  /*1a090*/  ULDC UR4, c[0x0][0x3b8] ;  /* 0x0000ee0000047ab9 */ /* 0x000fe40000000800 */
[----:B------:R-:W-:-:S02]  /*1a0a0*/  ISETP.GE.AND P1, PT, R6, UR4, PT ;  /* 0x0000000406007c0c */ /* 0x000fc4000bf26270 */
[----:B------:R-:W0:Y:S01]  /*1a0b0*/  S2R R6, SR_TID.X ;  /* 0x0000000000067919 */ /* 0x000e220000002100 */
[----:B------:R-:W-:Y:S02]  /*1a0c0*/  ISETP.GE.AND P3, PT, R10, UR4, PT ;  /* 0x000000040a007c0c */ /* 0x000fe4000bf66270 */
[----:B------:R-:W-:Y:S02]  /*1a0d0*/  ISETP.GE.AND P2, PT, R9, UR4, PT ;  /* 0x0000000409007c0c */ /* 0x000fe4000bf46270 */
[----:B------:R-:W-:-:S09]  /*1a0e0*/  LOP3.LUT R8, R8, 0xfffffff7, RZ, 0xc0, !PT ;  /* 0xfffffff708087812 */ /* 0x000fd200078ec0ff */
[----:B------:R-:W-:-:S04]  /*1a0f0*/  @P3 LOP3.LUT R8, R8, 0x8, RZ, 0xfc, !PT ;  /* 0x0000000808083812 */ /* 0x000fc800078efcff */
[----:B------:R-:W-:-:S04]  /*1a100*/  LOP3.LUT R8, R8, 0xfffffffd, RZ, 0xc0, !PT ;  /* 0xfffffffd08087812 */ /* 0x000fc800078ec0ff */
[----:B------:R-:W-:-:S04]  /*1a110*/  @P2 LOP3.LUT R8, R8, 0x2, RZ, 0xfc, !PT ;  /* 0x0000000208082812 */ /* 0x000fc800078efcff */
[----:B------:R-:W-:Y:S01]  /*1a120*/  LOP3.LUT R8, R8, 0xfffffffb, RZ, 0xc0, !PT ;  /* 0xfffffffb08087812 */ /* 0x000fe200078ec0ff */
[----:B0-----:R-:W-:-:S03]  /*1a130*/  IMAD.SHL.U32 R6, R6, 0x8, RZ ;  /* 0x0000000806067824 */ /* 0x001fc600078e00ff */
[----:B------:R-:W-:Y:S01]  /*1a140*/  @P1 LOP3.LUT R8, R8, 0x4, RZ, 0xfc, !PT ;  /* 0x0000000408081812 */ /* 0x000fe200078efcff */
[----:B------:R-:W-:Y:S01]  /*1a150*/  IMAD.IADD R4, R3, 0x1, R4 ;  /* 0x0000000103047824 */ /* 0x000fe200078e0204 */
[----:B------:R-:W-:-:S03]  /*1a160*/  LOP3.LUT R6, R6, 0x38, RZ, 0xc0, !PT ;  /* 0x0000003806067812 */ /* 0x000fc600078ec0ff */
[----:B------:R0:W-:Y:S01]  /*1a170*/  STL [R1+0x14], R8 ;  /* 0x0000140801007387 */ /* 0x0001e20000100800 */
[----:B------:R-:W-:Y:S02]  /*1a180*/  LEA.HI.X R4, R2, UR5, R4, 0x1, P0 ;  /* 0x0000000502047c11 */ /* 0x000fe400080f0c04 */
[C---:B0-----:R-:W-:Y:S02]  /*1a190*/  LOP3.LUT R8, R6.reuse, 0x100, RZ, 0xfc, !PT ;  /* 0x0000010006087812 */ /* 0x041fe400078efcff */
[----:B------:R-:W-:Y:S02]  /*1a1a0*/  LOP3.LUT R6, R6, 0xc0, RZ, 0xfc, !PT ;  /* 0x000000c006067812 */ /* 0x000fe400078efcff */
[----:B------:R-:W-:Y:S02]  /*1a1b0*/  ISETP.GE.AND P0, PT, R8, UR4, PT ;  /* 0x0000000408007c0c */ /* 0x000fe4000bf06270 */
[----:B------:R-:W0:Y:S01]  /*1a1c0*/  S2R R8, SR_TID.X ;  /* 0x0000000000087919 */ /* 0x000e220000002100 */
[----:B------:R-:W-:-:S02]  /*1a1d0*/  ISETP.GE.AND P5, PT, R6, UR4, PT ;  /* 0x0000000406007c0c */ /* 0x000fc4000bfa6270 */
[----:B------:R-:W1:Y:S01]  /*1a1e0*/  S2R R6, SR_TID.X ;  /* 0x0000000000067919 */ /* 0x000e620000002100 */
[----:B------:R-:W-:Y:S02]  /*1a1f0*/  SEL R5, RZ, 0x1, P3 ;  /* 0x00000001ff057807 */ /* 0x000fe40001800000 */
[----:B------:R-:W-:Y:S02]  /*1a200*/  SEL R3, RZ, 0x4, P2 ;  /* 0x00000004ff037807 */ /* 0x000fe40001000000 */
[----:B------:R-:W-:-:S04]  /*1a210*/  SEL R2, RZ, 0x2, P1 ;  /* 0x00000002ff027807 */ /* 0x000fc80000800000 */
[----:B------:R-:W-:Y:S02]  /*1a220*/  IADD3 R2, R3, R2, R5 ;  /* 0x0000000203027210 */ /* 0x000fe40007ffe005 */
[----:B------:R-:W-:Y:S02]  /*1a230*/  SEL R5, RZ, 0x10, P0 ;  /* 0x00000010ff057807 */ /* 0x000fe40000000000 */
[----:B------:R-:W-:Y:S01]  /*1a240*/  SEL R3, RZ, 0x8, P5 ;  /* 0x00000008ff037807 */ /* 0x000fe20002800000 */
[----:B0-----:R-:W-:Y:S02]  /*1a250*/  IMAD.SHL.U32 R8, R8, 0x8, RZ ;  /* 0x0000000808087824 */ /* 0x001fe400078e00ff */
[----:B-1----:R-:W-:-:S03]  /*1a260*/  IMAD.SHL.U32 R6, R6, 0x8, RZ ;  /* 0x0000000806067824 */ /* 0x002fc600078e00ff */
[----:B------:R-:W-:-:S04]  /*1a270*/  LOP3.LUT R8, R8, 0x38, RZ, 0xc0, !PT ;  /* 0x0000003808087812 */ /* 0x000fc800078ec0ff */
[----:B------:R-:W-:Y:S02]  /*1a280*/  LOP3.LUT R9, R8, 0x180, RZ, 0xfc, !PT ;  /* 0x0000018008097812 */ /* 0x000fe400078efcff */
[----:B------:R-:W-:Y:S02]  /*1a290*/  LOP3.LUT R6, R6, 0x38, RZ, 0xc0, !PT ;  /* 0x0000003806067812 */ /* 0x000fe400078ec0ff */
[----:B------:R-:W-:Y:S02]  /*1a2a0*/  ISETP.GE.AND P1, PT, R9, UR4, PT ;  /* 0x0000000409007c0c */ /* 0x000fe4000bf26270 */
[----:B------:R-:W-:Y:S02]  /*1a2b0*/  LOP3.LUT R8, R6, 0x140, RZ, 0xfc, !PT ;  /* 0x0000014006087812 */ /* 0x000fe400078efcff */
[----:B------:R-:W-:Y:S02]  /*1a2c0*/  IADD3 R2, R5, R2, R3 ;  /* 0x0000000205027210 */ /* 0x000fe40007ffe003 */
[----:B------:R-:W-:-:S02]  /*1a2d0*/  SEL R5, RZ, 0x40, P1 ;  /* 0x00000040ff057807 */ /* 0x000fc40000800000 */
[----:B------:R-:W-:Y:S02]  /*1a2e0*/  LOP3.LUT R6, R6, 0x1c0, RZ, 0xfc, !PT ;  /* 0x000001c006067812 */ /* 0x000fe400078efcff */
[----:B------:R-:W-:Y:S02]  /*1a2f0*/  ISETP.GE.AND P1, PT, R8, UR4, PT ;  /* 0x0000000408007c0c */ /* 0x000fe4000bf26270 */
[----:B------:R-:W-:Y:S02]  /*1a300*/  ISETP.GE.AND P2, PT, R6, UR4, PT ;  /* 0x0000000406007c0c */ /* 0x000fe4000bf46270 */
[----:B------:R-:W-:Y:S01]  /*1a310*/  SEL R3, RZ, 0x20, P1 ;  /* 0x00000020ff037807 */ /* 0x000fe20000800000 */
[----:B------:R-:W-:Y:S01]  /*1a320*/  UMOV UR4, 0xffffffff ;  /* 0xffffffff00047882 */ /* 0x000fe20000000000 */
[----:B------:R-:W-:Y:S02]  /*1a330*/  SEL R6, RZ, 0x80, P2 ;  /* 0x00000080ff067807 */ /* 0x000fe40001000000 */
[----:B------:R-:W-:-:S05]  /*1a340*/  IADD3 R5, R5, R2, R3 ;  /* 0x0000000205057210 */ /* 0x000fca0007ffe003 */
[----:B------:R-:W-:Y:S01]  /*1a350*/  IMAD.IADD R6, R5, 0x1, R6 ;  /* 0x0000000105067824 */ /* 0x000fe200078e0206 */
[----:B------:R-:W-:Y:S06]  /*1a360*/  BRA.DIV UR4, `(.L_x_1528) ;  /* 0x0000006204687947 */ /* 0x000fec000b800000 */
[----:B------:R-:W2:Y:S04]  /*1a370*/  LDL.LU R8, [R1+0x4c] ;  /* 0x00004c0001087983 */ /* 0x000ea80000300800 */
[----:B------:R-:W3:Y:S04]  /*1a380*/  LDL.LU R3, [R1+0x4] ;  /* 0x0000040001037983 */ /* 0x000ee80000300800 */
[----:B------:R-:W4:Y:S04]  /*1a390*/  LDL.LU R2, [R1+0x50] ;  /* 0x0000500001027983 */ /* 0x000f280000300800 */
[----:B------:R-:W5:Y:S04]  /*1a3a0*/  LDL.LU R12, [R1+0x14] ;  /* 0x00001400010c7983 */ /* 0x000f680000300800 */
[----:B------:R-:W5:Y:S04]  /*1a3b0*/  LDL R11, [R1+0x18] ;  /* 0x00001800010b7983 */ /* 0x000f680000100800 */
[----:B------:R-:W5:Y:S01]  /*1a3c0*/  LDL.LU R10, [R1+0x64] ;  /* 0x00006400010a7983 */ /* 0x000f620000300800 */
[----:B------:R-:W0:Y:S02]  /*1a3d0*/  S2R R13, SR_TID.X ;  /* 0x00000000000d7919 */ /* 0x000e240000002100 */
[----:B0-----:R-:W-:-:S05]  /*1a3e0*/  IMAD.SHL.U32 R13, R13, 0x8, RZ ;  /* 0x000000080d0d7824 */ /* 0x001fca00078e00ff */
[----:B------:R-:W-:Y:S01]  /*1a3f0*/  LOP3.LUT R13, R13, 0x38, RZ, 0xc0, !PT ;  /* 0x000000380d0d7812 */ /* 0x000fe200078ec0ff */
[----:B------:R-:W-:Y:S04]  /*1a400*/  SHFL.IDX PT, R14, R0, 0x1, 0x181f ;  /* 0x00381f00000e7f89 */ /* 0x000fe800000e0000 */
[----:B------:R-:W-:Y:S01]  /*1a410*/  SHFL.IDX PT, R9, R4, 0x1, 0x181f ;  /* 0x00381f0004097f89 */ /* 0x000fe200000e0000 */
[----:B--2---:R-:W-:-:S05]  /*1a420*/  IMAD R7, R8, R7, RZ ;  /* 0x0000000708077224 */ /* 0x004fca00078e02ff */
[-C--:B---3--:R-:W-:Y:S02]  /*1a430*/  ISETP.GE.AND P2, PT, R3, R7.reuse, PT ;  /* 0x000000070300720c */ /* 0x088fe40003f46270 */
[----:B----4-:R-:W-:Y:S02]  /*1a440*/  ISETP.GE.AND P3, PT, R2, R7, PT ;  /* 0x000000070200720c */ /* 0x010fe40003f66270 */
[----:B-----5:R-:W-:-:S04]  /*1a450*/  LOP3.LUT R12, R12, 0xfffffbff, RZ, 0xc0, !PT ;  /* 0xfffffbff0c0c7812 */ /* 0x020fc800078ec0ff */
[----:B------:R-:W-:-:S05]  /*1a460*/  @P1 LOP3.LUT R12, R12, 0x400, RZ, 0xfc, !PT ;  /* 0x000004000c0c1812 */ /* 0x000fca00078efcff */
[----:B------:R-:W-:Y:S02]  /*1a470*/  @!P2 LOP3.LUT R2, R5, 0x40, RZ, 0xc0, !PT ;  /* 0x000000400502a812 */ /* 0x000fe400078ec0ff */
[C---:B------:R-:W-:Y:S02]  /*1a480*/  LOP3.LUT P1, RZ, R12.reuse, 0x8, RZ, 0xc0, !PT ;  /* 0x000000080cff7812 */ /* 0x040fe4000782c0ff */
[C---:B------:R-:W-:Y:S02]  /*1a490*/  LOP3.LUT P4, RZ, R12.reuse, 0x2, RZ, 0xc0, !PT ;  /* 0x000000020cff7812 */ /* 0x040fe4000788c0ff */
[----:B------:R-:W-:Y:S02]  /*1a4a0*/  LOP3.LUT R12, R12, 0xfffffeff, RZ, 0xc0, !PT ;  /* 0xfffffeff0c0c7812 */ /* 0x000fe400078ec0ff */
[----:B------:R-:W-:Y:S02]  /*1a4b0*/  @!P2 SHF.R.U32.HI R2, RZ, 0x2, R2 ;  /* 0x00000002ff02a819 */ /* 0x000fe40000011602 */
[----:B------:R-:W-:-:S02]  /*1a4c0*/  @P3 LOP3.LUT R12, R12, 0x100, RZ, 0xfc, !PT ;  /* 0x000001000c0c3812 */ /* 0x000fc400078efcff */
[----:B------:R-:W-:Y:S02]  /*1a4d0*/  @!P2 ISETP.NE.U32.AND P3, PT, R2, RZ, PT ;  /* 0x000000ff0200a20c */ /* 0x000fe40003f65070 */
[----:B------:R-:W-:Y:S02]  /*1a4e0*/  @!P2 LOP3.LUT R2, R6, 0x80, RZ, 0xc0, !PT ;  /* 0x000000800602a812 */ /* 0x000fe400078ec0ff */
[----:B------:R-:W-:Y:S02]  /*1a4f0*/  LOP3.LUT R12, R12, 0xffffffdf, RZ, 0xc0, !PT ;  /* 0xffffffdf0c0c7812 */ /* 0x000fe400078ec0ff */
[----:B------:R-:W-:-:S07]  /*1a500*/  @!P2 SHF.R.U32.HI R2, RZ, 0x3, R2 ;  /* 0x00000003ff02a819 */ /* 0x000fce0000011602 */
[----:B------:R-:W-:Y:S02]  /*1a510*/  @P3 LOP3.LUT R12, R12, 0x20, RZ, 0xfc, !PT ;  /* 0x000000200c0c3812 */ /* 0x000fe400078efcff */
[----:B------:R-:W-:Y:S02]  /*1a520*/  @!P2 ISETP.NE.U32.AND P3, PT, R2, RZ, PT ;  /* 0x000000ff0200a20c */ /* 0x000fe40003f65070 */
[----:B------:R-:W0:Y:S04]  /*1a530*/  SHFL.IDX PT, R2, R0, RZ, 0x181f ;  /* 0x00181fff00027589 */ /* 0x000e2800000e0000 */
[----:B------:R-:W1:Y:S01]  /*1a540*/  SHFL.IDX PT, R8, R4, RZ, 0x181f ;  /* 0x00181fff04087589 */ /* 0x000e6200000e0000 */
[----:B------:R-:W-:Y:S02]  /*1a550*/  LOP3.LUT R12, R12, 0xfffffdff, RZ, 0xc0, !PT ;  /* 0xfffffdff0c0c7812 */ /* 0x000fe400078ec0ff */
[----:B0-----:R-:W-:-:S05]  /*1a560*/  @!P2 LEA R3, P6, R13, R2, 0x1 ;  /* 0x000000020d03a211 */ /* 0x001fca00078c08ff */
[----:B-1----:R-:W-:-:S05]  /*1a570*/  @!P2 IMAD.X R2, RZ, RZ, R8, P6 ;  /* 0x000000ffff02a224 */ /* 0x002fca00030e0608 */
[-C--:B------:R-:W-:Y:S02]  /*1a580*/  @!P2 LOP3.LUT R3, R3, R2.reuse, RZ, 0x3c, !PT ;  /* 0x000000020303a212 */ /* 0x080fe400078e3cff */
[----:B------:R-:W-:Y:S02]  /*1a590*/  @P3 LOP3.LUT R12, R12, 0x200, RZ, 0xfc, !PT ;  /* 0x000002000c0c3812 */ /* 0x000fe400078efcff */
[C---:B------:R-:W-:Y:S02]  /*1a5a0*/  @!P2 LOP3.LUT R2, R3.reuse, R2, RZ, 0x3c, !PT ;  /* 0x000000020302a212 */ /* 0x040fe400078e3cff */
[C---:B------:R-:W-:Y:S02]  /*1a5b0*/  LOP3.LUT P6, RZ, R12.reuse, 0x4, RZ, 0xc0, !PT ;  /* 0x000000040cff7812 */ /* 0x040fe400078cc0ff */
[----:B------:R-:W-:Y:S02]  /*1a5c0*/  @!P2 LOP3.LUT R3, R3, R2, RZ, 0x3c, !PT ;  /* 0x000000020303a212 */ /* 0x000fe400078e3cff */
[----:B------:R-:W-:-:S03]  /*1a5d0*/  LOP3.LUT P3, RZ, R12, 0x20, RZ, 0xc0, !PT ;  /* 0x000000200cff7812 */ /* 0x000fc6000786c0ff */
[----:B------:R-:W-:Y:S01]  /*1a5e0*/  @!P2 LDGSTS.E.BYPASS.LTC128B.128 [R11+0x26400], desc[UR42][R2.64], !P1 ;  /* 0x26400000020bafae */ /* 0x000fe2000c901d6a */
[----:B------:R-:W-:-:S05]  /*1a5f0*/  LOP3.LUT P1, RZ, R12, 0x400, RZ, 0xc0, !PT ;  /* 0x000004000cff7812 */ /* 0x000fca000782c0ff */
[----:B------:R-:W-:Y:S04]  /*1a600*/  @!P2 LDGSTS.E.BYPASS.LTC128B.128 [R11+0x28400], desc[UR42][R2.64+0x80], !P6 ;  /* 0x28400080020bafae */ /* 0x000fe8000f101d6a */
[----:B------:R-:W-:Y:S04]  /*1a610*/  @!P2 LDGSTS.E.BYPASS.LTC128B.128 [R11+0x2a400], desc[UR42][R2.64+0x100], !P4 ;  /* 0x2a400100020bafae */ /* 0x000fe8000e101d6a */
[----:B------:R-:W-:Y:S04]  /*1a620*/  @!P2 LDGSTS.E.BYPASS.LTC128B.128 [R11+0x2c400], desc[UR42][R2.64+0x180], !P5 ;  /* 0x2c400180020bafae */ /* 0x000fe8000e901d6a */
[----:B------:R-:W-:Y:S04]  /*1a630*/  @!P2 LDGSTS.E.BYPASS.LTC128B.128 [R11+0x2e400], desc[UR42][R2.64+0x200], !P0 ;  /* 0x2e400200020bafae */ /* 0x000fe8000c101d6a */
[----:B------:R-:W-:Y:S04]  /*1a640*/  @!P2 LDGSTS.E.BYPASS.LTC128B.128 [R11+0x30400], desc[UR42][R2.64+0x280], !P1 ;  /* 0x30400280020bafae */ /* 0x000fe8000c901d6a */
[----:B------:R-:W-:Y:S01]  /*1a650*/  @!P2 LDGSTS.E.BYPASS.LTC128B.128 [R11+0x32400], desc[UR42][R2.64+0x300], P3 ;  /* 0x32400300020bafae */ /* 0x000fe20009901d6a */
[----:B------:R-:W-:-:S13]  /*1a660*/  LOP3.LUT P3, RZ, R12, 0x200, RZ, 0xc0, !PT ;  /* 0x000002000cff7812 */ /* 0x000fda000786c0ff */
[----:B------:R0:W-:Y:S01]  /*1a670*/  @!P2 LDGSTS.E.BYPASS.LTC128B.128 [R11+0x34400], desc[UR42][R2.64+0x380], P3 ;  /* 0x34400380020bafae */ /* 0x0001e20009901d6a */
[----:B------:R-:W-:-:S13]  /*1a680*/  LOP3.LUT P3, RZ, R12, 0x100, RZ, 0xc0, !PT ;  /* 0x000001000cff7812 */ /* 0x000fda000786c0ff */
[----:B------:R-:W-:-:S05]  /*1a690*/  @!P3 LEA R14, P2, R13, R14, 0x1 ;  /* 0x0000000e0d0eb211 */ /* 0x000fca00078408ff */
[----:B------:R-:W-:Y:S01]  /*1a6a0*/  @!P3 IMAD.X R9, RZ, RZ, R9, P2 ;  /* 0x000000ffff09b224 */ /* 0x000fe200010e0609 */
[----:B------:R-:W-:Y:S02]  /*1a6b0*/  LOP3.LUT P2, RZ, R12, 0x8, RZ, 0xc0, !PT ;  /* 0x000000080cff7812 */ /* 0x000fe4000784c0ff */
[----:B------:R-:W-:Y:S01]  /*1a6c0*/  @!P3 LOP3.LUT R8, R5, 0x40, RZ, 0xc0, !PT ;  /* 0x000000400508b812 */ /* 0x000fe200078ec0ff */
[----:B0-----:R-:W-:Y:S02]  /*1a6d0*/  @!P3 IMAD.MOV.U32 R2, RZ, RZ, R14 ;  /* 0x000000ffff02b224 */ /* 0x001fe400078e000e */
        /* <DEDUP_REMOVED lines=37> */
[----:B------:R0:W-:Y:S04]  /*1a930*/  STL [R1+0x14], R12 ;  /* 0x0000140c01007387 */ /* 0x0001e80000100800 */
[----:B------:R0:W-:Y:S04]  /*1a940*/  @!P2 LDGSTS.E.BYPASS.LTC128B.128 [R11+0x35400], desc[UR42][R2.64+0x380], P3 ;  /* 0x35400380020bafae */ /* 0x0001e80009901d6a */
[----:B------:R-:W1:Y:S04]  /*1a950*/  SHFL.IDX PT, R4, R4, 0x3, 0x181f ;  /* 0x00781f0004047f89 */ /* 0x000e6800000e0000 */
[----:B------:R-:W2:Y:S02]  /*1a960*/  SHFL.IDX PT, R0, R0, 0x3, 0x181f ;  /* 0x00781f0000007f89 */ /* 0x000ea400000e0000 */
.L_x_1691:
[----:B0-----:R-:W3:Y:S01]  /*1a970*/  LDL.LU R2, [R1+0x68] ;  /* 0x0000680001027983 */ /* 0x001ee20000300800 */
[----:B------:R-:W-:Y:S01]  /*1a980*/  BSSY B0, `(.L_x_1529) ;  /* 0x000001e000007945 */ /* 0x000fe20003800000 */
[----:B---3--:R-:W-:-:S13]  /*1a990*/  ISETP.GE.AND P2, PT, R2, R7, PT ;  /* 0x000000070200720c */ /* 0x008fda0003f46270 */
[----:B------:R-:W-:Y:S05]  /*1a9a0*/  @P2 BRA `(.L_x_1530) ;  /* 0x00000000006c2947 */ /* 0x000fea0003800000 */
[----:B------:R-:W3:Y:S04]  /*1a9b0*/  LDL R3, [R1+0x14] ;  /* 0x0000140001037983 */ /* 0x000ee80000100800 */
[----:B------:R-:W4:Y:S01]  /*1a9c0*/  LDL R8, [R1+0x18] ;  /* 0x0000180001087983 */ /* 0x000f220000100800 */
[----:B------:R-:W-:Y:S02]  /*1a9d0*/  LOP3.LUT R5, R5, 0x40, RZ, 0xc0, !PT ;  /* 0x0000004005057812 */ /* 0x000fe400078ec0ff */
[----:B------:R-:W-:Y:S01]  /*1a9e0*/  LOP3.LUT R6, R6, 0x80, RZ, 0xc0, !PT ;  /* 0x0000008006067812 */ /* 0x000fe200078ec0ff */
[----:B------:R-:W0:Y:S01]  /*1a9f0*/  S2R R2, SR_TID.X ;  /* 0x0000000000027919 */ /* 0x000e220000002100 */
[----:B------:R-:W-:Y:S02]  /*1aa00*/  SHF.R.U32.HI R5, RZ, 0x2, R5 ;  /* 0x00000002ff057819 */ /* 0x000fe40000011605 */
[----:B------:R-:W-:Y:S01]  /*1aa10*/  SHF.R.U32.HI R6, RZ, 0x3, R6 ;  /* 0x00000003ff067819 */ /* 0x000fe20000011606 */
[----:B0-----:R-:W-:-:S05]  /*1aa20*/  IMAD.SHL.U32 R2, R2, 0x8, RZ ;  /* 0x0000000802027824 */ /* 0x001fca00078e00ff */
[----:B------:R-:W-:-:S04]  /*1aa30*/  LOP3.LUT R2, R2, 0x38, RZ, 0xc0, !PT ;  /* 0x0000003802027812 */ /* 0x000fc800078ec0ff */
[----:B--2---:R-:W-:Y:S02]  /*1aa40*/  LEA R2, P2, R2, R0, 0x1 ;  /* 0x0000000002027211 */ /* 0x004fe400078408ff */
[C---:B---3--:R-:W-:Y:S02]  /*1aa50*/  LOP3.LUT P6, RZ, R3.reuse, 0x8, RZ, 0xc0, !PT ;  /* 0x0000000803ff7812 */ /* 0x048fe400078cc0ff */
[C---:B------:R-:W-:Y:S02]  /*1aa60*/  LOP3.LUT P4, RZ, R3.reuse, 0x4, RZ, 0xc0, !PT ;  /* 0x0000000403ff7812 */ /* 0x040fe4000788c0ff */
[----:B------:R-:W-:Y:S01]  /*1aa70*/  LOP3.LUT P3, RZ, R3, 0x2, RZ, 0xc0, !PT ;  /* 0x0000000203ff7812 */ /* 0x000fe2000786c0ff */
[----:B-1----:R-:W-:Y:S01]  /*1aa80*/  IMAD.X R3, RZ, RZ, R4, P2 ;  /* 0x000000ffff037224 */ /* 0x002fe200010e0604 */
[----:B------:R-:W-:-:S07]  /*1aa90*/  ISETP.NE.U32.AND P2, PT, R5, RZ, PT ;  /* 0x000000ff0500720c */ /* 0x000fce0003f45070 */
[----:B------:R-:W-:Y:S01]  /*1aaa0*/  @!PT LDS RZ, [RZ] ;  /* 0x00000000fffff984 */ /* 0x000fe20000000800 */
[----:B------:R-:W-:Y:S01]  /*1aab0*/  @!PT LDS RZ, [RZ] ;  /* 0x00000000fffff984 */ /* 0x000fe20000000800 */
[----:B------:R-:W-:Y:S01]  /*1aac0*/  @!PT LDS RZ, [RZ] ;  /* 0x00000000fffff984 */ /* 0x000fe20000000800 */
[----:B----4-:R0:W-:Y:S04]  /*1aad0*/  LDGSTS.E.BYPASS.LTC128B.128 [R8+0x27c00], desc[UR42][R2.64], !P6 ;  /* 0x27c0000002087fae */ /* 0x0101e8000f101d6a */
        /* <DEDUP_REMOVED lines=8> */
.L_x_1530:
[----:B------:R-:W-:Y:S05]  /*1ab60*/  BSYNC B0 ;  /* 0x0000000000007941 */ /* 0x000fea0003800000 */
.L_x_1529:
[----:B------:R-:W-:Y:S01]  /*1ab70*/  NOP ;  /* 0x0000000000007918 */ /* 0x000fe20000000000 */
[----:B------:R-:W-:-:S13]  /*1ab80*/  PLOP3.LUT P0, PT, PT, PT, PT, 0x80, 0x0 ;  /* 0x000000000000781c */ /* 0x000fda0003f0f070 */
.L_x_1531:
        /* <DEDUP_REMOVED lines=18> */
.L_x_1692:
[----:B------:R-:W-:Y:S05]  /*1acb0*/  BSYNC B0 ;  /* 0x0000000000007941 */ /* 0x000fea0003800000 */
.L_x_1532:
        /* <DEDUP_REMOVED lines=13> */
.L_x_1693:
[----:B------:R-:W-:Y:S05]  /*1ad90*/  BSYNC B1 ;  /* 0x0000000000017941 */ /* 0x000fea0003800000 */
.L_x_1536:
        /* <DEDUP_REMOVED lines=9> */
.L_x_1539:
[----:B------:R-:W-:Y:S05]  /*1ae30*/  BSYNC B1 ;  /* 0x0000000000017941 */ /* 0x000fea0003800000 */
.L_x_1538:
        /* <DEDUP_REMOVED lines=11> */
[----:B-1----:R-:W-:-:S07]  /*1aef0*/  VIADD R4, R2, 0x400 ;  /* 0x0000040002047836 */ /* 0x002fce0000000000 */
.L_x_1540:
        /* <DEDUP_REMOVED lines=15> */
.L_x_1541:
        /* <DEDUP_REMOVED lines=15> */
.L_x_1542:
        /* <DEDUP_REMOVED lines=15> */
.L_x_1543:
        /* <DEDUP_REMOVED lines=15> */
.L_x_1544:
        /* <DEDUP_REMOVED lines=15> */
.L_x_1545:
        /* <DEDUP_REMOVED lines=15> */
.L_x_1546:
        /* <DEDUP_REMOVED lines=15> */
.L_x_1547:
        /* <DEDUP_REMOVED lines=10> */
.L_x_1535:
[----:B------:R-:W-:Y:S05]  /*1b630*/  BSYNC B0 ;  /* 0x0000000000007941 */ /* 0x000fea0003800000 */
.L_x_1534:
        /* <DEDUP_REMOVED lines=54> */
.L_x_1554:
        /* <DEDUP_REMOVED lines=8> */
.L_x_1694:
[----:B------:R-:W-:Y:S05]  /*1ba20*/  BSYNC B3 ;  /* 0x0000000000037941 */ /* 0x000fea0003800000 */
.L_x_1555:
        /* <DEDUP_REMOVED lines=9> */
.L_x_1558:
[----:B------:R-:W-:Y:S05]  /*1bac0*/  BSYNC B3 ;  /* 0x0000000000037941 */ /* 0x000fea0003800000 */
.L_x_1557:
        /* <DEDUP_REMOVED lines=12> */
.L_x_1559:
        /* <DEDUP_REMOVED lines=13> */
.L_x_1695:
[----:B------:R-:W-:Y:S05]  /*1bc60*/  BSYNC B3 ;  /* 0x0000000000037941 */ /* 0x000fea0003800000 */
.L_x_1560:
        /* <DEDUP_REMOVED lines=11> */
.L_x_1563:
[----:B------:R-:W-:Y:S05]  /*1bd20*/  BSYNC B3 ;  /* 0x0000000000037941 */ /* 0x000fea0003800000 */
.L_x_1562:
        /* <DEDUP_REMOVED lines=9> */
.L_x_1564:
        /* <DEDUP_REMOVED lines=15> */
.L_x_1565:
        /* <DEDUP_REMOVED lines=15> */
.L_x_1566:
        /* <DEDUP_REMOVED lines=15> */
.L_x_1567:
        /* <DEDUP_REMOVED lines=15> */
.L_x_1568:
        /* <DEDUP_REMOVED lines=15> */
.L_x_1569:
        /* <DEDUP_REMOVED lines=15> */
.L_x_1570:
        /* <DEDUP_REMOVED lines=15> */
.L_x_1571:
        /* <DEDUP_REMOVED lines=10> */
.L_x_1553:
[----:B------:R-:W-:Y:S05]  /*1c4f0*/  BSYNC B1 ;  /* 0x0000000000017941 */ /* 0x000fea0003800000 */
.L_x_1552:
[----:B------:R-:W2:Y:S02]  /*1c500*/  LDL.LU R5, [R1+0x48] ;  /* 0x0000480001057983 */ /* 0x000ea40000300800 */
[----:B--2---:R-:W-:-:S07]  /*1c510*/  VIADD R0, R5, 0xfffffffd ;  /* 0xfffffffd05007836 */ /* 0x004fce0000000000 */
.L_x_1551:
[----:B------:R-:W-:Y:S05]  /*1c520*/  BSYNC B2 ;  /* 0x0000000000027941 */ /* 0x000fea0003800000 */
.L_x_1550:
[----:B------:R-:W-:Y:S01]  /*1c530*/  VIADD R8, R8, 0xfffffffe ;  /* 0xfffffffe08087836 */ /* 0x000fe20000000000 */
[----:B------:R-:W-:-:S04]  /*1c540*/  LOP3.LUT R4, RZ, R4, RZ, 0x33, !PT ;  /* 0x00000004ff047212 */ /* 0x000fc800078e33ff */
[----:B------:R-:W-:-:S13]  /*1c550*/  ISETP.NE.AND P0, PT, R8, R4, PT ;  /* 0x000000040800720c */ /* 0x000fda0003f05270 */
[----:B------:R-:W-:Y:S05]  /*1c560*/  @!P0 BRA `(.L_x_1549) ;  /* 0x0000001800d88947 */ /* 0x000fea0003800000 */
.L_x_1612:
        /* <DEDUP_REMOVED lines=35> */
.L_x_1574:
        /* <DEDUP_REMOVED lines=8> */
.L_x_1696:
[----:B------:R-:W-:Y:S05]  /*1c820*/  BSYNC B2 ;  /* 0x0000000000027941 */ /* 0x000fea0003800000 */
.L_x_1575:
        /* <DEDUP_REMOVED lines=9> */
.L_x_1578:
[----:B------:R-:W-:Y:S05]  /*1c8c0*/  BSYNC B2 ;  /* 0x0000000000027941 */ /* 0x000fea0003800000 */
.L_x_1577:
        /* <DEDUP_REMOVED lines=12> */
.L_x_1579:
        /* <DEDUP_REMOVED lines=13> */
.L_x_1697:
[----:B------:R-:W-:Y:S05]  /*1ca60*/  BSYNC B2 ;  /* 0x0000000000027941 */ /* 0x000fea0003800000 */
.L_x_1580:
        /* <DEDUP_REMOVED lines=11> */
.L_x_1583:
[----:B------:R-:W-:Y:S05]  /*1cb20*/  BSYNC B2 ;  /* 0x0000000000027941 */ /* 0x000fea0003800000 */
.L_x_1582:
        /* <DEDUP_REMOVED lines=9> */
.L_x_1584:
        /* <DEDUP_REMOVED lines=15> */
.L_x_1585:
        /* <DEDUP_REMOVED lines=15> */
.L_x_1586:
        /* <DEDUP_REMOVED lines=15> */
.L_x_1587:
        /* <DEDUP_REMOVED lines=15> */
.L_x_1588:
        /* <DEDUP_REMOVED lines=15> */
.L_x_1589:
        /* <DEDUP_REMOVED lines=15> */
.L_x_1590:
        /* <DEDUP_REMOVED lines=15> */
.L_x_1591:
        /* <DEDUP_REMOVED lines=10> */
.L_x_1573:
[----:B------:R-:W-:Y:S05]  /*1d2f0*/  BSYNC B1 ;  /* 0x0000000000017941 */ /* 0x000fea0003800000 */
.L_x_1572:
        /* <DEDUP_REMOVED lines=35> */
.L_x_1594:
        /* <DEDUP_REMOVED lines=8> */
.L_x_1698:
[----:B------:R-:W-:Y:S05]  /*1d5b0*/  BSYNC B2 ;  /* 0x0000000000027941 */ /* 0x000fea0003800000 */
.L_x_1595:
        /* <DEDUP_REMOVED lines=9> */
.L_x_1598:
[----:B------:R-:W-:Y:S05]  /*1d650*/  BSYNC B2 ;  /* 0x0000000000027941 */ /* 0x000fea0003800000 */
.L_x_1597:
        /* <DEDUP_REMOVED lines=12> */
.L_x_1599:
        /* <DEDUP_REMOVED lines=13> */
.L_x_1699:
[----:B------:R-:W-:Y:S05]  /*1d7f0*/  BSYNC B2 ;  /* 0x0000000000027941 */ /* 0x000fea0003800000 */
.L_x_1600:
        /* <DEDUP_REMOVED lines=11> */
.L_x_1603:
[----:B------:R-:W-:Y:S05]  /*1d8b0*/  BSYNC B2 ;  /* 0x0000000000027941 */ /* 0x000fea0003800000 */
.L_x_1602:
        /* <DEDUP_REMOVED lines=9> */
.L_x_1604:
        /* <DEDUP_REMOVED lines=15> */
.L_x_1605:
        /* <DEDUP_REMOVED lines=15> */
.L_x_1606:
        /* <DEDUP_REMOVED lines=15> */
.L_x_1607:
        /* <DEDUP_REMOVED lines=15> */
.L_x_1608:
        /* <DEDUP_REMOVED lines=15> */
.L_x_1609:
        /* <DEDUP_REMOVED lines=15> */
.L_x_1610:
        /* <DEDUP_REMOVED lines=15> */
.L_x_1611:
        /* <DEDUP_REMOVED lines=10> */
.L_x_1593:
[----:B------:R-:W-:Y:S05]  /*1e080*/  BSYNC B1 ;  /* 0x0000000000017941 */ /* 0x000fea0003800000 */
.L_x_1592:
[----:B------:R-:W2:Y:S01]  /*1e090*/  LDL R5, [R1+0x2c] ;  /* 0x00002c0001057983 */ /* 0x000ea20000100800 */
[----:B------:R-:W-:Y:S01]  /*1e0a0*/  VIADD R0, R0, 0xfffffffe ;  /* 0xfffffffe00007836 */ /* 0x000fe20000000000 */
[----:B--2---:R-:W-:-:S13]  /*1e0b0*/  ISETP.GT.AND P0, PT, R6, R5, PT ;  /* 0x000000050600720c */ /* 0x004fda0003f04270 */
[----:B------:R-:W-:Y:S05]  /*1e0c0*/  @P0 BRA `(.L_x_1612) ;  /* 0xffffffe400280947 */ /* 0x000fea000383ffff */
.L_x_1549:
[----:B------:R-:W-:Y:S05]  /*1e0d0*/  BSYNC B0 ;  /* 0x0000000000007941 */ /* 0x000fea0003800000 */
.L_x_1548:
        /* <DEDUP_REMOVED lines=11> */
[----:B-1----:R-:W1:Y:S01]  /*1e190*/  S2R R2, SR_LANEID ;  /* 0x0000000000027919 */ /* 0x002e620000000000 */
[----:B------:R-:W-:Y:S01]  /*1e1a0*/  VOTEU.ANY UR4, UPT, PT ;  /* 0x0000000000047886 */ /* 0x000fe200038e0100 */
[----:B------:R-:W2:Y:S01]  /*1e1b0*/  LDC.64 R4, c[0x0][0xd60] ;  /* 0x00035800ff047b82 */ /* 0x000ea20000000a00 */
[----:B------:R-:W1:Y:S02]  /*1e1c0*/  FLO.U32 R0, UR4 ;  /* 0x0000000400007d00 */ /* 0x000e6400080e0000 */
[----:B-1----:R-:W-:-:S06]  /*1e1d0*/  ISETP.EQ.U32.AND P1, PT, R0, R2, PT ;  /* 0x000000020000720c */ /* 0x002fcc0003f22070 */
[----:B------:R-:W2:Y:S07]  /*1e1e0*/  POPC R2, UR4 ;  /* 0x0000000400027d09 */ /* 0x000eae0008000000 */
[----:B--2---:R-:W2:Y:S04]  /*1e1f0*/  @P1 ATOMG.E.ADD.STRONG.GPU PT, R2, desc[UR42][R4.64], R2 ;  /* 0x00000002040219a8 */ /* 0x004ea800081ee1ea */
[----:B--2---:R1:W2:Y:S02]  /*1e200*/  SHFL.IDX PT, R2, R2, R0, 0x1f ;  /* 0x00001f0002027589 */ /* 0x0042a400000e0000 */
[----:B-1----:R-:W1:Y:S02]  /*1e210*/  S2R R0, SR_LTMASK ;  /* 0x0000000000007919 */ /* 0x002e640000003900 */
[----:B-1----:R-:W-:-:S06]  /*1e220*/  LOP3.LUT R0, R0, UR4, RZ, 0xc0, !PT ;  /* 0x0000000400007c12 */ /* 0x002fcc000f8ec0ff */
[----:B------:R-:W2:Y:S02]  /*1e230*/  POPC R0, R0 ;  /* 0x0000000000007309 */ /* 0x000ea40000000000 */
[----:B--2---:R-:W-:-:S05]  /*1e240*/  IADD3 R0, R2, UR37, R0 ;  /* 0x0000002502007c10 */ /* 0x004fca000fffe000 */
[----:B------:R2:W-:Y:S02]  /*1e250*/  STL [R1], R0 ;  /* 0x0000000001007387 */ /* 0x0005e40000100800 */
.L_x_1614:
[----:B------:R-:W-:Y:S05]  /*1e260*/  BSYNC B0 ;  /* 0x0000000000007941 */ /* 0x000fea0003800000 */
.L_x_1613:
[----:B------:R-:W-:-:S07]  /*1e270*/  SEL R19, R19, RZ, P0 ;  /* 0x000000ff13137207 */ /* 0x000fce0000000000 */
.L_x_1510:
[----:B------:R-:W-:Y:S05]  /*1e280*/  BSYNC B7 ;  /* 0x0000000000077941 */ /* 0x000fea0003800000 */
.L_x_1508:
[----:B--2-4-:R-:W2:Y:S02]  /*1e290*/  LDL R0, [R1+0x14] ;  /* 0x0000140001007983 */ /* 0x014ea40000100800 */
[----:B--2---:R-:W-:-:S13]  /*1e2a0*/  LOP3.LUT P0, RZ, R0, 0x40, RZ, 0xc0, !PT ;  /* 0x0000004000ff7812 */ /* 0x004fda000780c0ff */
[----:B------:R-:W-:Y:S05]  /*1e2b0*/  @!P0 BRA `(.L_x_1615) ;  /* 0x00000000002c8947 */ /* 0x000fea0003800000 */
[----:B------:R-:W-:Y:S05]  /*1e2c0*/  WARPSYNC.ALL ;  /* 0x0000000000007948 */ /* 0x000fea0003800000 */
[----:B------:R-:W2:Y:S08]  /*1e2d0*/  S2UR UR5, SR_CgaCtaId ;  /* 0x00000000000579c3 */ /* 0x000eb00000008800 */
[----:B------:R-:W-:Y:S06]  /*1e2e0*/  BAR.SYNC.DEFER_BLOCKING 0x5, 0x180 ;  /* 0x0146000000007b1d */ /* 0x000fec0000010000 */
[----:B------:R-:W-:-:S02]  /*1e2f0*/  UMOV UR4, 0x400 ;  /* 0x0000040000047882 */ /* 0x000fc40000000000 */
[----:B--2---:R-:W-:-:S06]  /*1e300*/  ULEA UR4, UR5, UR4, 0x18 ;  /* 0x0000000405047291 */ /* 0x004fcc000f8ec03f */
[----:B------:R-:W-:-:S05]  /*1e310*/  IMAD.U32 R18, RZ, RZ, UR4 ;  /* 0x00000004ff127e24 */ /* 0x000fca000f8e00ff */
[----:B01----:R-:W0:Y:S04]  /*1e320*/  LDS.128 R4, [R18+0x388d0] ;  /* 0x0388d00012047984 */ /* 0x003e280000000c00 */
[----:B0-----:R1:W-:Y:S04]  /*1e330*/  STL.64 [R1], R4 ;  /* 0x0000000401007387 */ /* 0x0013e80000100a00 */
[----:B------:R1:W-:Y:S01]  /*1e340*/  STL.64 [R1+0x8], R6 ;  /* 0x0000080601007387 */ /* 0x0003e20000100a00 */
[----:B------:R-:W-:Y:S06]  /*1e350*/  BAR.ARV 0x4, 0x180 ;  /* 0x0106000000007b1d */ /* 0x000fec0000002000 */
[----:B------:R-:W-:Y:S05]  /*1e360*/  BRA `(.L_x_1616) ;  /* 0x0000000c00247947 */ /* 0x000fea0003800000 */
.L_x_1615:
[----:B------:R-:W2:Y:S01]  /*1e370*/  S2R R16, SR_TID.X ;  /* 0x0000000000107919 */ /* 0x000ea20000002100 */
[----:B------:R-:W-:Y:S01]  /*1e380*/  UMOV UR4, 0xffffffff ;  /* 0xffffffff00047882 */ /* 0x000fe20000000000 */
[----:B--2---:R-:W-:-:S04]  /*1e390*/  LOP3.LUT R16, R16, 0x1f, RZ, 0xc0, !PT ;  /* 0x0000001f10107812 */ /* 0x004fc800078ec0ff */
[----:B------:R-:W-:Y:S01]  /*1e3a0*/  ISETP.NE.AND P0, PT, R16, 0x1f, PT ;  /* 0x0000001f1000780c */ /* 0x000fe20003f05270 */
[----:B------:R-:W-:-:S12]  /*1e3b0*/  BRA.DIV UR4, `(.L_x_1617) ;  /* 0x0000002e04d87947 */ /* 0x000fd8000b800000 */
[----:B-1----:R-:W2:Y:S01]  /*1e3c0*/  LDL.LU R2, [R1] ;  /* 0x0000000001027983 */ /* 0x002ea20000300800 */
[----:B------:R-:W-:-:S03]  /*1e3d0*/  ULDC UR4, c[0x0][0xd3c] ;  /* 0x00034f0000047ab9 */ /* 0x000fc60000000800 */
[----:B------:R-:W4:Y:S01]  /*1e3e0*/  LDL R3, [R1+0xc] ;  /* 0x00000c0001037983 */ /* 0x000f220000100800 */
[----:B--2---:R-:W-:Y:S02]  /*1e3f0*/  IMAD.MOV.U32 R10, RZ, RZ, R2 ;  /* 0x000000ffff0a7224 */ /* 0x004fe400078e0002 */
[----:B----4-:R-:W-:-:S05]  /*1e400*/  IMAD.IADD R0, R3, 0x1, R16 ;  /* 0x0000000103007824 */ /* 0x010fca00078e0210 */
[----:B------:R-:W-:-:S13]  /*1e410*/  ISETP.GE.OR P1, PT, R0, UR4, !P0 ;  /* 0x0000000400007c0c */ /* 0x000fda000c726670 */
[----:B------:R-:W1:Y:S08]  /*1e420*/  @!P1 LDC.64 R2, c[0x0][0xd80] ;  /* 0x00036000ff029b82 */ /* 0x000e700000000a00 */
[----:B0-----:R-:W0:Y:S01]  /*1e430*/  @!P1 LDC.64 R6, c[0x0][0xd78] ;  /* 0x00035e00ff069b82 */ /* 0x001e220000000a00 */
[----:B-1----:R-:W-:-:S05]  /*1e440*/  @!P1 IMAD.WIDE R2, R0, 0x4, R2 ;  /* 0x0000000400029825 */ /* 0x002fca00078e0202 */
[----:B------:R0:W2:Y:S02]  /*1e450*/  @!P1 LDG.E R8, desc[UR42][R2.64] ;  /* 0x0000002a02089981 */ /* 0x0000a4000c1e1900 */
[----:B0-----:R-:W-:-:S06]  /*1e460*/  @!P1 IMAD.WIDE R2, R0, 0x4, R6 ;  /* 0x0000000400029825 */ /* 0x001fcc00078e0206 */
[----:B------:R-:W4:Y:S01]  /*1e470*/  @!P1 LDG.E R2, desc[UR42][R2.64] ;  /* 0x0000002a02029981 */ /* 0x000f22000c1e1900 */
[----:B------:R-:W-:Y:S01]  /*1e480*/  IMAD.MOV.U32 R0, RZ, RZ, RZ ;  /* 0x000000ffff007224 */ /* 0x000fe200078e00ff */
[C---:B------:R-:W-:Y:S01]  /*1e490*/  ISETP.GE.U32.AND P2, PT, R16.reuse, 0x2, PT ;  /* 0x000000021000780c */ /* 0x040fe20003f46070 */
[----:B------:R-:W-:Y:S01]  /*1e4a0*/  IMAD.MOV.U32 R6, RZ, RZ, RZ ;  /* 0x000000ffff067224 */ /* 0x000fe200078e00ff */
[C---:B------:R-:W-:Y:S01]  /*1e4b0*/  ISETP.GE.U32.AND P3, PT, R16.reuse, 0x4, PT ;  /* 0x000000041000780c */ /* 0x040fe20003f66070 */
[----:B------:R-:W-:Y:S01]  /*1e4c0*/  SHFL.IDX PT, R5, R10, RZ, 0x1f ;  /* 0x00001fff0a057589 */ /* 0x000fe200000e0000 */
[C---:B------:R-:W-:Y:S02]  /*1e4d0*/  ISETP.GE.U32.AND P4, PT, R16.reuse, 0x8, PT ;  /* 0x000000081000780c */ /* 0x040fe40003f86070 */
[----:B------:R-:W-:Y:S01]  /*1e4e0*/  ISETP.GE.U32.AND P5, PT, R16, 0x10, PT ;  /* 0x000000101000780c */ /* 0x000fe20003fa6070 */
[----:B------:R-:W-:Y:S01]  /*1e4f0*/  SHFL.IDX PT, R4, R10, 0x1, 0x1f ;  /* 0x00201f000a047f89 */ /* 0x000fe200000e0000 */
[----:B--2---:R-:W-:-:S02]  /*1e500*/  @!P1 IMAD.MOV.U32 R0, RZ, RZ, R8 ;  /* 0x000000ffff009224 */ /* 0x004fc400078e0008 */
[----:B------:R-:W-:Y:S02]  /*1e510*/  IMAD.MOV.U32 R8, RZ, RZ, RZ ;  /* 0x000000ffff087224 */ /* 0x000fe400078e00ff */
[----:B----4-:R-:W-:Y:S01]  /*1e520*/  @!P1 IMAD.MOV.U32 R6, RZ, RZ, R2 ;  /* 0x000000ffff069224 */ /* 0x010fe200078e0002 */
        /* <DEDUP_REMOVED lines=18> */
.L_x_1709:
[----:B------:R-:W-:Y:S02]  /*1e650*/  ULDC UR4, c[0x0][0xd38] ;  /* 0x00034e0000047ab9 */ /* 0x000fe40000000800 */
[----:B------:R-:W-:-:S04]  /*1e660*/  IMAD.U32 R3, RZ, RZ, UR4 ;  /* 0x00000004ff037e24 */ /* 0x000fc8000f8e00ff */
[----:B-1----:R-:W-:-:S04]  /*1e670*/  IMAD R9, R9, R3, RZ ;  /* 0x0000000309097224 */ /* 0x002fc800078e02ff */
[----:B------:R-:W-:-:S05]  /*1e680*/  IMAD.IADD R4, R4, 0x1, R9 ;  /* 0x0000000104047824 */ /* 0x000fca00078e0209 */
[----:B------:R-:W-:-:S13]  /*1e690*/  ISETP.GT.AND P6, PT, R4, R5, PT ;  /* 0x000000050400720c */ /* 0x000fda0003fc4270 */
[----:B------:R-:W-:Y:S05]  /*1e6a0*/  @P6 BRA `(.L_x_1618) ;  /* 0x0000000000ac6947 */ /* 0x000fea0003800000 */
.L_x_1621:
[----:B------:R-:W2:Y:S01]  /*1e6b0*/  LDL.LU R2, [R1+0xc] ;  /* 0x00000c0001027983 */ /* 0x000ea20000300800 */
[----:B------:R-:W1:Y:S01]  /*1e6c0*/  LDC R0, c[0x0][0xd3c] ;  /* 0x00034f00ff007b82 */ /* 0x000e620000000800 */
[----:B--2---:R-:W-:-:S05]  /*1e6d0*/  VIADD R2, R2, 0x1f ;  /* 0x0000001f02027836 */ /* 0x004fca0000000000 */
[----:B-1----:R-:W-:-:S13]  /*1e6e0*/  ISETP.GE.AND P6, PT, R2, R0, PT ;  /* 0x000000000200720c */ /* 0x002fda0003fc6270 */
[----:B------:R-:W-:Y:S05]  /*1e6f0*/  @P6 BRA `(.L_x_1619) ;  /* 0x0000000400d86947 */ /* 0x000fea0003800000 */
[----:B------:R-:W1:Y:S01]  /*1e700*/  S2R R3, SR_TID.X ;  /* 0x0000000000037919 */ /* 0x000e620000002100 */
[----:B------:R2:W-:Y:S01]  /*1e710*/  STL [R1+0xc], R2 ;  /* 0x00000c0201007387 */ /* 0x0005e20000100800 */
[----:B-1----:R-:W-:-:S05]  /*1e720*/  LOP3.LUT R3, R3, 0x1f, RZ, 0xc0, !PT ;  /* 0x0000001f03037812 */ /* 0x002fca00078ec0ff */
[----:B------:R-:W-:-:S05]  /*1e730*/  IMAD.IADD R6, R2, 0x1, R3 ;  /* 0x0000000102067824 */ /* 0x000fca00078e0203 */
[----:B------:R-:W-:Y:S01]  /*1e740*/  ISETP.GE.OR P6, PT, R6, R0, !P0 ;  /* 0x000000000600720c */ /* 0x000fe200047c6670 */
[----:B------:R-:W-:-:S12]  /*1e750*/  IMAD.MOV.U32 R0, RZ, RZ, RZ ;  /* 0x000000ffff007224 */ /* 0x000fd800078e00ff */
[----:B--2---:R-:W1:Y:S02]  /*1e760*/  @!P6 LDC.64 R2, c[0x0][0xd80] ;  /* 0x00036000ff02eb82 */ /* 0x004e640000000a00 */
[----:B-1----:R-:W-:-:S05]  /*1e770*/  @!P6 IMAD.WIDE R2, R6, 0x4, R2 ;  /* 0x000000040602e825 */ /* 0x002fca00078e0202 */
[----:B------:R1:W2:Y:S02]  /*1e780*/  @!P6 LDG.E R0, desc[UR42][R2.64] ;  /* 0x0000002a0200e981 */ /* 0x0002a4000c1e1900 */
[----:B-1----:R-:W1:Y:S02]  /*1e790*/  @!P6 LDC.64 R2, c[0x0][0xd78] ;  /* 0x00035e00ff02eb82 */ /* 0x002e640000000a00 */
[----:B-1----:R-:W-:-:S04]  /*1e7a0*/  @!P6 IMAD.WIDE R2, R6, 0x4, R2 ;  /* 0x000000040602e825 */ /* 0x002fc800078e0202 */
[----:B------:R-:W-:-:S06]  /*1e7b0*/  IMAD.MOV.U32 R6, RZ, RZ, RZ ;  /* 0x000000ffff067224 */ /* 0x000fcc00078e00ff */
[----:B------:R-:W2:Y:S01]  /*1e7c0*/  @!P6 LDG.E R6, desc[UR42][R2.64] ;  /* 0x0000002a0206e981 */ /* 0x000ea2000c1e1900 */
[----:B------:R-:W-:Y:S01]  /*1e7d0*/  UMOV UR4, 0xffffffff ;  /* 0xffffffff00047882 */ /* 0x000fe20000000000 */
[----:B--2---:R-:W-:Y:S02]  /*1e7e0*/  IMAD R2, R6, R0, RZ ;  /* 0x0000000006027224 */ /* 0x004fe400078e02ff */
[----:B------:R-:W-:Y:S05]  /*1e7f0*/  BRA.DIV UR4, `(.L_x_1620) ;  /* 0x0000003204287947 */ /* 0x000fea000b800000 */
        /* <DEDUP_REMOVED lines=14> */
[----:B0-----:R-:W-:-:S05]  /*1e8e0*/  IMAD.IADD R7, R2, 0x1, R3 ;  /* 0x0000000102077824 */ /* 0x001fca00078e0203 */
[----:B------:R0:W1:Y:S02]  /*1e8f0*/  SHFL.IDX PT, R9, R7, 0x1f, 0x1f ;  /* 0x03e01f0007097f89 */ /* 0x00006400000e0000 */
.L_x_1717:
[----:B------:R-:W-:Y:S02]  /*1e900*/  ULDC UR4, c[0x0][0xd38] ;  /* 0x00034e0000047ab9 */ /* 0x000fe40000000800 */
[----:B------:R-:W-:-:S04]  /*1e910*/  IMAD.U32 R3, RZ, RZ, UR4 ;  /* 0x00000004ff037e24 */ /* 0x000fc8000f8e00ff */
[----:B-1----:R-:W-:-:S04]  /*1e920*/  IMAD R9, R9, R3, RZ ;  /* 0x0000000309097224 */ /* 0x002fc800078e02ff */
[----:B------:R-:W-:-:S05]  /*1e930*/  IMAD.IADD R4, R9, 0x1, R4 ;  /* 0x0000000109047824 */ /* 0x000fca00078e0204 */
[----:B------:R-:W-:-:S13]  /*1e940*/  ISETP.GT.AND P6, PT, R4, R5, PT ;  /* 0x000000050400720c */ /* 0x000fda0003fc4270 */
[----:B------:R-:W-:Y:S05]  /*1e950*/  @!P6 BRA `(.L_x_1621) ;  /* 0xfffffffc0054e947 */ /* 0x000fea000383ffff */
.L_x_1618:
        /* <DEDUP_REMOVED lines=8> */
[----:B------:R1:W4:Y:S02]  /*1e9e0*/  SHFL.IDX PT, R6, R6, R2, 0x1f ;  /* 0x00001f0206067589 */ /* 0x00032400000e0000 */
.L_x_1722:
[----:B------:R-:W-:-:S13]  /*1e9f0*/  ISETP.NE.AND P0, PT, R4, RZ, PT ;  /* 0x000000ff0400720c */ /* 0x000fda0003f05270 */
[----:B------:R-:W-:Y:S05]  /*1ea00*/  @!P0 BRA `(.L_x_1623) ;  /* 0x0000000000148947 */ /* 0x000fea0003800000 */
[----:B------:R-:W-:Y:S01]  /*1ea10*/  UMOV UR4, 0xffffffff ;  /* 0xffffffff00047882 */ /* 0x000fe20000000000 */
[----:B---3--:R-:W-:Y:S02]  /*1ea20*/  VIADD R12, R2, 0xffffffff ;  /* 0xffffffff020c7836 */ /* 0x008fe40000000000 */
[----:B------:R-:W-:Y:S05]  /*1ea30*/  BRA.DIV UR4, `(.L_x_1624) ;  /* 0x0000003204cc7947 */ /* 0x000fea000b800000 */
[----:B0-----:R0:W3:Y:S02]  /*1ea40*/  SHFL.IDX PT, R7, R7, R12, 0x1f ;  /* 0x00001f0c07077589 */ /* 0x0010e400000e0000 */
.L_x_1725:
[----:B---3--:R-:W-:-:S07]  /*1ea50*/  IMAD.MOV.U32 R8, RZ, RZ, R7 ;  /* 0x000000ffff087224 */ /* 0x008fce00078e0007 */
.L_x_1623:
[----:B0-----:R-:W5:Y:S01]  /*1ea60*/  LDL.LU R7, [R1+0xc] ;  /* 0x00000c0001077983 */ /* 0x001f620000300800 */
[----:B--2---:R-:W-:Y:S01]  /*1ea70*/  IABS R4, R0 ;  /* 0x0000000000047213 */ /* 0x004fe20000000000 */
[----:B------:R-:W-:Y:S02]  /*1ea80*/  IMAD R10, R8, R3, R9 ;  /* 0x00000003080a7224 */ /* 0x000fe400078e0209 */
[----:B------:R-:W-:Y:S01]  /*1ea90*/  IMAD.MOV.U32 R8, RZ, RZ, RZ ;  /* 0x000000ffff087224 */ /* 0x000fe200078e00ff */
[----:B------:R-:W0:Y:S02]  /*1eaa0*/  I2F.RP R3, R4 ;  /* 0x0000000400037306 */ /* 0x000e240000209400 */
[----:B------:R5:W-:Y:S06]  /*1eab0*/  STL [R1], R10 ;  /* 0x0000000a01007387 */ /* 0x000bec0000100800 */
[----:B0-----:R-:W0:Y:S02]  /*1eac0*/  MUFU.RCP R3, R3 ;  /* 0x0000000300037308 */ /* 0x001e240000001000 */
[----:B0-----:R-:W-:-:S06]  /*1ead0*/  VIADD R3, R3, 0xffffffe ;  /* 0x0ffffffe03037836 */ /* 0x001fcc0000000000 */
[----:B------:R-:W0:Y:S02]  /*1eae0*/  F2I.FTZ.U32.TRUNC.NTZ R9, R3 ;  /* 0x0000000300097305 */ /* 0x000e24000021f000 */
[----:B0-----:R-:W-:-:S04]  /*1eaf0*/  IMAD.MOV R3, RZ, RZ, -R9 ;  /* 0x000000ffff037224 */ /* 0x001fc800078e0a09 */
[----:B------:R-:W-:-:S04]  /*1eb00*/  IMAD R3, R3, R4, RZ ;  /* 0x0000000403037224 */ /* 0x000fc800078e02ff */
[----:B------:R-:W-:-:S04]  /*1eb10*/  IMAD.HI.U32 R8, R9, R3, R8 ;  /* 0x0000000309087227 */ /* 0x000fc800078e0008 */
[----:B------:R-:W-:-:S05]  /*1eb20*/  IMAD.IADD R3, R5, 0x1, -R10 ;  /* 0x0000000105037824 */ /* 0x000fca00078e0a0a */
[----:B------:R-:W-:-:S05]  /*1eb30*/  IABS R5, R3 ;  /* 0x0000000300057213 */ /* 0x000fca0000000000 */
[----:B------:R-:W-:-:S04]  /*1eb40*/  IMAD.HI.U32 R8, R8, R5, RZ ;  /* 0x0000000508087227 */ /* 0x000fc800078e00ff */
[----:B-----5:R-:W-:Y:S01]  /*1eb50*/  IMAD.MOV.U32 R10, RZ, RZ, R7 ;  /* 0x000000ffff0a7224 */ /* 0x020fe200078e0007 */
[----:B------:R-:W-:-:S03]  /*1eb60*/  IABS R7, R0 ;  /* 0x0000000000077213 */ /* 0x000fc60000000000 */
[----:B------:R-:W-:Y:S02]  /*1eb70*/  IMAD.IADD R10, R2, 0x1, R10 ;  /* 0x00000001020a7824 */ /* 0x000fe400078e020a */
[----:B------:R-:W-:-:S04]  /*1eb80*/  IMAD.MOV R7, RZ, RZ, -R7 ;  /* 0x000000ffff077224 */ /* 0x000fc800078e0a07 */
[----:B------:R-:W-:Y:S01]  /*1eb90*/  IMAD R5, R8, R7, R5 ;  /* 0x0000000708057224 */ /* 0x000fe200078e0205 */
[----:B----4-:R-:W-:-:S04]  /*1eba0*/  IABS R7, R6 ;  /* 0x0000000600077213 */ /* 0x010fc80000000000 */
[----:B------:R-:W-:-:S13]  /*1ebb0*/  ISETP.GT.U32.AND P1, PT, R4, R5, PT ;  /* 0x000000050400720c */ /* 0x000fda0003f24070 */
[----:B------:R-:W-:Y:S02]  /*1ebc0*/  @!P1 IMAD.IADD R5, R5, 0x1, -R4 ;  /* 0x0000000105059824 */ /* 0x000fe400078e0a04 */
[----:B------:R-:W-:Y:S01]  /*1ebd0*/  @!P1 VIADD R8, R8, 0x1 ;  /* 0x0000000108089836 */ /* 0x000fe20000000000 */
[----:B------:R-:W-:Y:S02]  /*1ebe0*/  ISETP.NE.AND P1, PT, R0, RZ, PT ;  /* 0x000000ff0000720c */ /* 0x000fe40003f25270 */
[----:B------:R-:W-:Y:S02]  /*1ebf0*/  ISETP.GE.U32.AND P0, PT, R5, R4, PT ;  /* 0x000000040500720c */ /* 0x000fe40003f06070 */
[----:B------:R-:W0:Y:S11]  /*1ec00*/  I2F.RP R4, R7 ;  /* 0x0000000700047306 */ /* 0x000e360000209400 */
        /* <DEDUP_REMOVED lines=17> */
[----:B------:R-:W-:Y:S02]  /*1ed20*/  IMAD R5, R4, R9, R5 ;  /* 0x0000000904057224 */ /* 0x000fe400078e0205 */
[----:B-1----:R-:W-:-:S03]  /*1ed30*/  IMAD.IADD R2, R3, 0x1, -R0 ;  /* 0x0000000103027824 */ /* 0x002fc600078e0a00 */
        /* <DEDUP_REMOVED lines=14> */
[----:B------:R2:W-:Y:S04]  /*1ee20*/  STL [R1+0x8], R0 ;  /* 0x0000080001007387 */ /* 0x0005e80000100800 */
[----:B------:R2:W-:Y:S04]  /*1ee30*/  STL [R1+0xc], R10 ;  /* 0x00000c0a01007387 */ /* 0x0005e80000100800 */
[----:B------:R2:W-:Y:S01]  /*1ee40*/  STL [R1+0x4], R2 ;  /* 0x0000040201007387 */ /* 0x0005e20000100800 */
[----:B------:R-:W-:Y:S05]  /*1ee50*/  BRA `(.L_x_1625) ;  /* 0x0000000000287947 */ /* 0x000fea0003800000 */
.L_x_1619:
[----:B------:R-:W-:Y:S01]  /*1ee60*/  UMOV UR4, URZ ;  /* 0x0000003f00047c82 */ /* 0x000fe20008000000 */
[----:B------:R-:W-:Y:S01]  /*1ee70*/  ULDC UR6, c[0x0][0xd3c] ;  /* 0x00034f0000067ab9 */ /* 0x000fe20000000800 */
[----:B------:R-:W-:Y:S01]  /*1ee80*/  UMOV UR5, URZ ;  /* 0x0000003f00057c82 */ /* 0x000fe20008000000 */
[----:B------:R-:W-:Y:S01]  /*1ee90*/  IMAD.U32 R3, RZ, RZ, UR4 ;  /* 0x00000004ff037e24 */ /* 0x000fe2000f8e00ff */
[----:B------:R1:W-:Y:S01]  /*1eea0*/  STL [R1], R5 ;  /* 0x0000000501007387 */ /* 0x0003e20000100800 */
[----:B------:R-:W-:Y:S02]  /*1eeb0*/  IMAD.U32 R0, RZ, RZ, UR6 ;  /* 0x00000006ff007e24 */ /* 0x000fe4000f8e00ff */
[----:B------:R-:W-:Y:S01]  /*1eec0*/  IMAD.U32 R2, RZ, RZ, UR5 ;  /* 0x00000005ff027e24 */ /* 0x000fe2000f8e00ff */
[----:B------:R1:W-:Y:S04]  /*1eed0*/  STL [R1+0x4], R3 ;  /* 0x0000040301007387 */ /* 0x0003e80000100800 */
[----:B------:R1:W-:Y:S04]  /*1eee0*/  STL [R1+0xc], R0 ;  /* 0x00000c0001007387 */ /* 0x0003e80000100800 */
[----:B------:R1:W-:Y:S02]  /*1eef0*/  STL [R1+0x8], R2 ;  /* 0x0000080201007387 */ /* 0x0003e40000100800 */
.L_x_1625:
[----:B-12---:R-:W0:Y:S04]  /*1ef00*/  LDL R2, [R1+0xc] ;  /* 0x00000c0001027983 */ /* 0x006e280000100800 */
[----:B------:R-:W2:Y:S04]  /*1ef10*/  LDL R3, [R1+0x8] ;  /* 0x0000080001037983 */ /* 0x000ea80000100800 */
[----:B------:R-:W4:Y:S04]  /*1ef20*/  LDL R5, [R1+0x4] ;  /* 0x0000040001057983 */ /* 0x000f280000100800 */
[----:B------:R-:W4:Y:S01]  /*1ef30*/  LDL R4, [R1] ;  /* 0x0000000001047983 */ /* 0x000f220000100800 */
[----:B------:R-:W1:Y:S01]  /*1ef40*/  S2R R0, SR_TID.X ;  /* 0x0000000000007919 */ /* 0x000e620000002100 */
[----:B------:R-:W-:Y:S05]  /*1ef50*/  WARPSYNC.ALL ;  /* 0x0000000000007948 */ /* 0x000fea0003800000 */
[----:B-1----:R-:W-:Y:S01]  /*1ef60*/  LOP3.LUT R0, R0, 0x1f, RZ, 0xc0, !PT ;  /* 0x0000001f00007812 */ /* 0x002fe200078ec0ff */
[----:B------:R-:W-:Y:S03]  /*1ef70*/  BAR.SYNC.DEFER_BLOCKING 0x4, 0x180 ;  /* 0x0106000000007b1d */ /* 0x000fe60000010000 */
[----:B------:R-:W-:-:S13]  /*1ef80*/  ISETP.NE.AND P0, PT, R0, RZ, PT ;  /* 0x000000ff0000720c */ /* 0x000fda0003f05270 */
[----:B------:R-:W1:Y:S01]  /*1ef90*/  @!P0 S2R R0, SR_CgaCtaId ;  /* 0x0000000000008919 */ /* 0x000e620000008800 */
[----:B0-----:R-:W-:Y:S01]  /*1efa0*/  IMAD.MOV.U32 R7, RZ, RZ, R2 ;  /* 0x000000ffff077224 */ /* 0x001fe200078e0002 */
[----:B------:R-:W-:Y:S01]  /*1efb0*/  @!P0 MOV R2, 0x400 ;  /* 0x0000040000028802 */ /* 0x000fe20000000f00 */
[----:B--2---:R-:W-:-:S03]  /*1efc0*/  IMAD.MOV.U32 R6, RZ, RZ, R3 ;  /* 0x000000ffff067224 */ /* 0x004fc600078e0003 */
[----:B-1----:R-:W-:-:S05]  /*1efd0*/  @!P0 LEA R18, R0, R2, 0x18 ;  /* 0x0000000200128211 */ /* 0x002fca00078ec0ff */
[----:B----4-:R0:W-:Y:S01]  /*1efe0*/  @!P0 STS.128 [R18+0x388d0], R4 ;  /* 0x0388d00412008388 */ /* 0x0101e20000000c00 */
[----:B------:R-:W-:Y:S06]  /*1eff0*/  BAR.ARV 0x5, 0x180 ;  /* 0x0146000000007b1d */ /* 0x000fec0000002000 */
.L_x_1616:
[----:B------:R-:W2:Y:S01]  /*1f000*/  LDL R0, [R1+0xc] ;  /* 0x00000c0001007983 */ /* 0x000ea20000100800 */
[----:B------:R-:W-:Y:S02]  /*1f010*/  ULDC UR4, c[0x0][0xd3c] ;  /* 0x00034f0000047ab9 */ /* 0x000fe40000000800 */
[----:B--2---:R-:W-:-:S13]  /*1f020*/  ISETP.GE.AND P0, PT, R0, UR4, PT ;  /* 0x0000000400007c0c */ /* 0x004fda000bf06270 */
[----:B------:R-:W-:Y:S05]  /*1f030*/  @!P0 BRA `(.L_x_1626) ;  /* 0xffffff70001c8947 */ /* 0x000fea000383ffff */
[----:B------:R-:W-:Y:S05]  /*1f040*/  BSYNC B8 ;  /* 0x0000000000087941 */ /* 0x000fea0003800000 */
.L_x_1454:
        /* <DEDUP_REMOVED lines=12> */
.L_x_1726:
[----:B------:R-:W-:Y:S05]  /*1f110*/  BSYNC B0 ;  /* 0x0000000000007941 */ /* 0x000fea0003800000 */
.L_x_1627:
[----:B------:R-:W-:-:S03]  /*1f120*/  UMOV UR4, 0xffffffff ;  /* 0xffffffff00047882 */ /* 0x000fc60000000000 */
[----:B------:R-:W-:Y:S05]  /*1f130*/  BRA.DIV UR4, `(.L_x_1629) ;  /* 0x0000002e04487947 */ /* 0x000fea000b800000 */
[----:B------:R-:W1:Y:S02]  /*1f140*/  S2R R2, SR_TID.X ;  /* 0x0000000000027919 */ /* 0x000e640000002100 */
[----:B-1----:R-:W-:-:S04]  /*1f150*/  SHF.R.U32.HI R2, RZ, 0x5, R2 ;  /* 0x00000005ff027819 */ /* 0x002fc80000011602 */
[----:B------:R-:W-:-:S05]  /*1f160*/  LOP3.LUT R2, R2, 0x3, RZ, 0xc0, !PT ;  /* 0x0000000302027812 */ /* 0x000fca00078ec0ff */
[----:B---3--:R1:W2:Y:S02]  /*1f170*/  SHFL.IDX PT, R14, R2, RZ, 0x1f ;  /* 0x00001fff020e7589 */ /* 0x0082a400000e0000 */
.L_x_1729:
[----:B--2---:R-:W-:-:S13]  /*1f180*/  ISETP.NE.AND P0, PT, R14, RZ, PT ;  /* 0x000000ff0e00720c */ /* 0x004fda0003f05270 */
[----:B------:R-:W-:Y:S05]  /*1f190*/  @P0 BRA `(.L_x_1324) ;  /* 0x00000000008c0947 */ /* 0x000fea0003800000 */
[----:B------:R-:W-:-:S03]  /*1f1a0*/  UMOV UR4, 0xffffffff ;  /* 0xffffffff00047882 */ /* 0x000fc60000000000 */
[----:B------:R-:W-:Y:S05]  /*1f1b0*/  BRA.DIV UR4, `(.L_x_1630) ;  /* 0x0000002e045c7947 */ /* 0x000fea000b800000 */
[----:B------:R-:W-:-:S13]  /*1f1c0*/  ELECT P6, URZ, PT ;  /* 0x00000000003f782f */ /* 0x000fda00038c0000 */
.L_x_1732:
[----:B------:R-:W-:Y:S05]  /*1f1d0*/  @!P6 BRA `(.L_x_1324) ;  /* 0x00000000007ce947 */ /* 0x000fea0003800000 */
[----:B------:R-:W-:-:S06]  /*1f1e0*/  ULOP3.LUT UR4, UR36, 0x2, URZ, 0xfc, !UPT ;  /* 0x0000000224047892 */ /* 0x000fcc000f8efc3f */
[----:B-1----:R-:W-:-:S05]  /*1f1f0*/  IMAD.U32 R2, RZ, RZ, UR4 ;  /* 0x00000004ff027e24 */ /* 0x002fca000f8e00ff */
[----:B------:R-:W-:-:S13]  /*1f200*/  ISETP.NE.AND P2, PT, R2, 0x3, PT ;  /* 0x000000030200780c */ /* 0x000fda0003f45270 */
[----:B------:R-:W-:Y:S05]  /*1f210*/  @!P2 BRA `(.L_x_1631) ;  /* 0x000000000004a947 */ /* 0x000fea0003800000 */
[----:B------:R-:W-:Y:S01]  /*1f220*/  BPT.TRAP 0x1 ;  /* 0x000000040000795c */ /* 0x000fe20000300000 */
.L_x_1631:
        /* <DEDUP_REMOVED lines=13> */
.L_x_1733:
[----:B------:R-:W1:Y:S02]  /*1f300*/  SYNCS.PHASECHK.TRANS64.TRYWAIT P0, [R7+URZ], R2 ;  /* 0x00000002070075a7 */ /* 0x000e64000800017f */
[----:B-1----:R-:W-:Y:S05]  /*1f310*/  @!P0 BRA `(.L_x_1633) ;  /* 0x0000002c00388947 */ /* 0x002fea0003800000 */
.L_x_1734:
[----:B------:R-:W-:Y:S05]  /*1f320*/  @!P2 BRA `(.L_x_1634) ;  /* 0x000000000004a947 */ /* 0x000fea0003800000 */
[----:B------:R-:W-:Y:S01]  /*1f330*/  BPT.TRAP 0x1 ;  /* 0x000000040000795c */ /* 0x000fe20000300000 */
.L_x_1634:
[----:B------:R-:W-:-:S04]  /*1f340*/  VIADD R0, R0, 0x38860 ;  /* 0x0003886000007836 */ /* 0x000fc80000000000 */
[----:B------:R-:W-:-:S04]  /*1f350*/  IMAD R4, R19, 0x8, R0 ;  /* 0x0000000813047824 */ /* 0x000fc800078e0200 */
[----:B------:R-:W2:Y:S02]  /*1f360*/  SYNCS.PHASECHK.TRANS64.TRYWAIT P0, [R4+URZ], R5 ;  /* 0x00000005040075a7 */ /* 0x000ea4000800017f */
[----:B--2---:R-:W-:Y:S05]  /*1f370*/  @!P0 BRA `(.L_x_1635) ;  /* 0x0000002c00348947 */ /* 0x004fea0003800000 */
.L_x_1735:
[----:B------:R-:W-:-:S07]  /*1f380*/  IMAD R3, R3, 0x8, R0 ;  /* 0x0000000803037824 */ /* 0x000fce00078e0200 */
.L_x_1636:
[----:B---3--:R3:W4:Y:S02]  /*1f390*/  SYNCS.PHASECHK.TRANS64.TRYWAIT P0, [R3+URZ], R2 ;  /* 0x00000002030075a7 */ /* 0x008724000800017f */
[----:B----4-:R-:W-:Y:S05]  /*1f3a0*/  @!P0 NANOSLEEP.SYNCS 0x989680 ;  /* 0x009896800000895d */ /* 0x010fea0003900000 */
[----:B------:R-:W4:Y:S02]  /*1f3b0*/  @!P0 SYNCS.PHASECHK.TRANS64 P0, [R3+URZ], R2 ;  /* 0x00000002030085a7 */ /* 0x000f24000800007f */
[----:B----4-:R-:W-:Y:S05]  /*1f3c0*/  @!P0 BRA `(.L_x_1636) ;  /* 0xfffffffc00f08947 */ /* 0x010fea000383ffff */
.L_x_1324:
[----:B------:R-:W-:Y:S05]  /*1f3d0*/  BSYNC B9 ;  /* 0x0000000000097941 */ /* 0x000fea0003800000 */
.L_x_1321:
[----:B------:R-:W-:Y:S05]  /*1f3e0*/  EXIT ;  /* 0x000000000000794d */ /* 0x000fea0003800000 */
.L_x_1342:
[----:B0-----:R0:W1:Y:S02]  /*1f3f0*/  SYNCS.PHASECHK.TRANS64.TRYWAIT P5, [R73+URZ+0x38890], R76 ;  /* 0x0388904c490075a7 */ /* 0x00106400080a017f */
[----:B-1----:R-:W-:Y:S05]  /*1f400*/  @!P5 NANOSLEEP.SYNCS 0x989680 ;  /* 0x009896800000d95d */ /* 0x002fea0003900000 */
[----:B------:R-:W1:Y:S02]  /*1f410*/  @!P5 SYNCS.PHASECHK.TRANS64 P5, [R73+URZ+0x38890], R76 ;  /* 0x0388904c4900d5a7 */ /* 0x000e6400080a007f */
[----:B-1----:R-:W-:Y:S05]  /*1f420*/  @!P5 BRA `(.L_x_1342) ;  /* 0xfffffffc00f0d947 */ /* 0x002fea000383ffff */
[----:B------:R-:W-:Y:S05]  /*1f430*/  BRA `(.L_x_1637) ;  /* 0xfffffe3800387947 */ /* 0x000fea000383ffff */
.L_x_1352:
[----:B0-----:R0:W1:Y:S02]  /*1f440*/  SYNCS.PHASECHK.TRANS64.TRYWAIT P5, [R73+URZ+0x38890], R76 ;  /* 0x0388904c490075a7 */ /* 0x00106400080a017f */
[----:B-1----:R-:W-:Y:S05]  /*1f450*/  @!P5 NANOSLEEP.SYNCS 0x989680 ;  /* 0x009896800000d95d */ /* 0x002fea0003900000 */
[----:B------:R-:W1:Y:S02]  /*1f460*/  @!P5 SYNCS.PHASECHK.TRANS64 P5, [R73+URZ+0x38890], R76 ;  /* 0x0388904c4900d5a7 */ /* 0x000e6400080a007f */
[----:B-1----:R-:W-:Y:S05]  /*1f470*/  @!P5 BRA `(.L_x_1352) ;  /* 0xfffffffc00f0d947 */ /* 0x002fea000383ffff */
[----:B------:R-:W-:Y:S05]  /*1f480*/  BRA `(.L_x_1638) ;  /* 0xfffffe4000887947 */ /* 0x000fea000383ffff */
.L_x_1357:
[----:B0-----:R0:W1:Y:S02]  /*1f490*/  SYNCS.PHASECHK.TRANS64.TRYWAIT P4, [R73+URZ+0x38890], R76 ;  /* 0x0388904c490075a7 */ /* 0x001064000808017f */
[----:B-1----:R-:W-:Y:S05]  /*1f4a0*/  @!P4 NANOSLEEP.SYNCS 0x989680 ;  /* 0x009896800000c95d */ /* 0x002fea0003900000 */
[----:B------:R-:W1:Y:S02]  /*1f4b0*/  @!P4 SYNCS.PHASECHK.TRANS64 P4, [R73+URZ+0x38890], R76 ;  /* 0x0388904c4900c5a7 */ /* 0x000e64000808007f */
[----:B-1----:R-:W-:Y:S05]  /*1f4c0*/  @!P4 BRA `(.L_x_1357) ;  /* 0xfffffffc00f0c947 */ /* 0x002fea000383ffff */
[----:B------:R-:W-:Y:S05]  /*1f4d0*/  BRA `(.L_x_1639) ;  /* 0xfffffe48009c7947 */ /* 0x000fea000383ffff */
.L_x_1361:
[----:B--2---:R2:W0:Y:S02]  /*1f4e0*/  SYNCS.PHASECHK.TRANS64.TRYWAIT P3, [R73+URZ+0x388b0], R76 ;  /* 0x0388b04c490075a7 */ /* 0x004424000806017f */
[----:B0-----:R-:W-:Y:S05]  /*1f4f0*/  @!P3 NANOSLEEP.SYNCS 0x989680 ;  /* 0x009896800000b95d */ /* 0x001fea0003900000 */
[----:B------:R-:W0:Y:S02]  /*1f500*/  @!P3 SYNCS.PHASECHK.TRANS64 P3, [R73+URZ+0x388b0], R76 ;  /* 0x0388b04c4900b5a7 */ /* 0x000e24000806007f */
[----:B0-----:R-:W-:Y:S05]  /*1f510*/  @!P3 BRA `(.L_x_1361) ;  /* 0xfffffffc00f0b947 */ /* 0x001fea000383ffff */
[----:B------:R-:W-:Y:S05]  /*1f520*/  BRA `(.L_x_1640) ;  /* 0xfffffe4c00187947 */ /* 0x000fea000383ffff */
.L_x_1388:
        /* <DEDUP_REMOVED lines=8> */
.L_x_1642:
[----:B------:R-:W-:Y:S05]  /*1f5b0*/  BSYNC B1 ;  /* 0x0000000000017941 */ /* 0x000fea0003800000 */
.L_x_1641:
        /* <DEDUP_REMOVED lines=8> */
.L_x_1643:
[----:B------:R-:W-:Y:S02]  /*1f640*/  IMAD.MOV.U32 R13, RZ, RZ, R26 ;  /* 0x000000ffff0d7224 */ /* 0x000fe400078e001a */
[----:B------:R-:W-:-:S07]  /*1f650*/  IMAD.MOV.U32 R20, RZ, RZ, R14 ;  /* 0x000000ffff147224 */ /* 0x000fce00078e000e */
[----:B------:R-:W-:Y:S05]  /*1f660*/  WARPSYNC.COLLECTIVE R15, `(.L_x_1644) ;  /* 0x000000000f087348 */ /* 0x000fea0003c00000 */
[----:B------:R0:W1:Y:S02]  /*1f670*/  SHFL.IDX P6, R14, R13, R12, R11 ;  /* 0x0000000c0d0e7389 */ /* 0x00006400000c000b */
[----:B01----:R-:W-:Y:S01]  /*1f680*/  ENDCOLLECTIVE ;  /* 0x000000000000791b */ /* 0x003fe20003800000 */
.L_x_1644:
[----:B------:R-:W-:Y:S02]  /*1f690*/  IMAD.MOV.U32 R13, RZ, RZ, R27 ;  /* 0x000000ffff0d7224 */ /* 0x000fe400078e001b */
[----:B------:R-:W-:-:S07]  /*1f6a0*/  IMAD.MOV.U32 R26, RZ, RZ, R14 ;  /* 0x000000ffff1a7224 */ /* 0x000fce00078e000e */
[----:B------:R-:W-:Y:S05]  /*1f6b0*/  WARPSYNC.COLLECTIVE R15, `(.L_x_1645) ;  /* 0x000000000f087348 */ /* 0x000fea0003c00000 */
[----:B------:R0:W1:Y:S02]  /*1f6c0*/  SHFL.IDX P6, R14, R13, R12, R11 ;  /* 0x0000000c0d0e7389 */ /* 0x00006400000c000b */
[----:B01----:R-:W-:Y:S01]  /*1f6d0*/  ENDCOLLECTIVE ;  /* 0x000000000000791b */ /* 0x003fe20003800000 */
.L_x_1645:
[----:B------:R-:W-:Y:S01]  /*1f6e0*/  IMAD.MOV.U32 R27, RZ, RZ, R14 ;  /* 0x000000ffff1b7224 */ /* 0x000fe200078e000e */
[----:B------:R-:W-:Y:S06]  /*1f6f0*/  BRA `(.L_x_1646) ;  /* 0xfffffe7c006c7947 */ /* 0x000fec000383ffff */
.L_x_1392:
[----:B0-----:R0:W1:Y:S02]  /*1f700*/  SYNCS.PHASECHK.TRANS64.TRYWAIT P0, [R2+URZ+0x38800], R13 ;  /* 0x0388000d020075a7 */ /* 0x001064000800017f */
[----:B-1----:R-:W-:Y:S05]  /*1f710*/  @!P0 NANOSLEEP.SYNCS 0x989680 ;  /* 0x009896800000895d */ /* 0x002fea0003900000 */
[----:B------:R-:W1:Y:S02]  /*1f720*/  @!P0 SYNCS.PHASECHK.TRANS64 P0, [R2+URZ+0x38800], R13 ;  /* 0x0388000d020085a7 */ /* 0x000e64000800007f */
[----:B-1----:R-:W-:Y:S05]  /*1f730*/  @!P0 BRA `(.L_x_1392) ;  /* 0xfffffffc00f08947 */ /* 0x002fea000383ffff */
[----:B------:R-:W-:Y:S05]  /*1f740*/  BRA `(.L_x_1647) ;  /* 0xfffffe80008c7947 */ /* 0x000fea000383ffff */
.L_x_1400:
        /* <DEDUP_REMOVED lines=8> */
.L_x_1649:
[----:B------:R-:W-:Y:S05]  /*1f7d0*/  BSYNC B1 ;  /* 0x0000000000017941 */ /* 0x000fea0003800000 */
.L_x_1648:
        /* <DEDUP_REMOVED lines=8> */
.L_x_1650:
[----:B------:R-:W-:Y:S02]  /*1f860*/  IMAD.MOV.U32 R13, RZ, RZ, R26 ;  /* 0x000000ffff0d7224 */ /* 0x000fe400078e001a */
[----:B------:R-:W-:-:S07]  /*1f870*/  IMAD.MOV.U32 R3, RZ, RZ, R14 ;  /* 0x000000ffff037224 */ /* 0x000fce00078e000e */
[----:B------:R-:W-:Y:S05]  /*1f880*/  WARPSYNC.COLLECTIVE R15, `(.L_x_1651) ;  /* 0x000000000f087348 */ /* 0x000fea0003c00000 */
[----:B------:R0:W1:Y:S02]  /*1f890*/  SHFL.IDX P6, R14, R13, R12, R11 ;  /* 0x0000000c0d0e7389 */ /* 0x00006400000c000b */
[----:B01----:R-:W-:Y:S01]  /*1f8a0*/  ENDCOLLECTIVE ;  /* 0x000000000000791b */ /* 0x003fe20003800000 */
.L_x_1651:
[----:B------:R-:W-:Y:S02]  /*1f8b0*/  IMAD.MOV.U32 R13, RZ, RZ, R27 ;  /* 0x000000ffff0d7224 */ /* 0x000fe400078e001b */
[----:B------:R-:W-:-:S07]  /*1f8c0*/  IMAD.MOV.U32 R4, RZ, RZ, R14 ;  /* 0x000000ffff047224 */ /* 0x000fce00078e000e */
[----:B------:R-:W-:Y:S05]  /*1f8d0*/  WARPSYNC.COLLECTIVE R15, `(.L_x_1652) ;  /* 0x000000000f087348 */ /* 0x000fea0003c00000 */
[----:B------:R0:W1:Y:S02]  /*1f8e0*/  SHFL.IDX P6, R14, R13, R12, R11 ;  /* 0x0000000c0d0e7389 */ /* 0x00006400000c000b */
[----:B01----:R-:W-:Y:S01]  /*1f8f0*/  ENDCOLLECTIVE ;  /* 0x000000000000791b */ /* 0x003fe20003800000 */
.L_x_1652:
[----:B------:R-:W-:Y:S02]  /*1f900*/  IMAD.MOV.U32 R12, RZ, RZ, R3 ;  /* 0x000000ffff0c7224 */ /* 0x000fe400078e0003 */
[----:B------:R-:W-:Y:S01]  /*1f910*/  IMAD.MOV.U32 R13, RZ, RZ, R0 ;  /* 0x000000ffff0d7224 */ /* 0x000fe200078e0000 */
[----:B------:R-:W-:Y:S06]  /*1f920*/  BRA `(.L_x_1653) ;  /* 0xfffffe8800f07947 */ /* 0x000fec000383ffff */
.L_x_1404:
[----:B0-----:R0:W1:Y:S02]  /*1f930*/  SYNCS.PHASECHK.TRANS64.TRYWAIT P1, [R2+URZ+0x38800], R13 ;  /* 0x0388000d020075a7 */ /* 0x001064000802017f */
[----:B-1----:R-:W-:Y:S05]  /*1f940*/  @!P1 NANOSLEEP.SYNCS 0x989680 ;  /* 0x009896800000995d */ /* 0x002fea0003900000 */
[----:B------:R-:W1:Y:S02]  /*1f950*/  @!P1 SYNCS.PHASECHK.TRANS64 P1, [R2+URZ+0x38800], R13 ;  /* 0x0388000d020095a7 */ /* 0x000e64000802007f */
[----:B-1----:R-:W-:Y:S05]  /*1f960*/  @!P1 BRA `(.L_x_1404) ;  /* 0xfffffffc00f09947 */ /* 0x002fea000383ffff */
[----:B------:R-:W-:Y:S05]  /*1f970*/  BRA `(.L_x_1654) ;  /* 0xfffffe8c00c47947 */ /* 0x000fea000383ffff */
.L_x_1410:
[----:B-1----:R1:W2:Y:S02]  /*1f980*/  SYNCS.PHASECHK.TRANS64.TRYWAIT P1, [R14+URZ+0x38830], R15 ;  /* 0x0388300f0e0075a7 */ /* 0x0022a4000802017f */
[----:B--2---:R-:W-:Y:S05]  /*1f990*/  @!P1 NANOSLEEP.SYNCS 0x989680 ;  /* 0x009896800000995d */ /* 0x004fea0003900000 */
[----:B------:R-:W2:Y:S02]  /*1f9a0*/  @!P1 SYNCS.PHASECHK.TRANS64 P1, [R14+URZ+0x38830], R15 ;  /* 0x0388300f0e0095a7 */ /* 0x000ea4000802007f */
[----:B--2---:R-:W-:Y:S05]  /*1f9b0*/  @!P1 BRA `(.L_x_1410) ;  /* 0xfffffffc00f09947 */ /* 0x004fea000383ffff */
[----:B------:R-:W-:Y:S05]  /*1f9c0*/  BRA `(.L_x_1409) ;  /* 0xfffffe9800ec7947 */ /* 0x000fea000383ffff */
.L_x_1412:
[----:B--2---:R2:W3:Y:S02]  /*1f9d0*/  SYNCS.PHASECHK.TRANS64.TRYWAIT P1, [R2+URZ+0x38810], R11 ;  /* 0x0388100b020075a7 */ /* 0x0044e4000802017f */
[----:B---3--:R-:W-:Y:S05]  /*1f9e0*/  @!P1 NANOSLEEP.SYNCS 0x989680 ;  /* 0x009896800000995d */ /* 0x008fea0003900000 */
[----:B------:R-:W3:Y:S02]  /*1f9f0*/  @!P1 SYNCS.PHASECHK.TRANS64 P1, [R2+URZ+0x38810], R11 ;  /* 0x0388100b020095a7 */ /* 0x000ee4000802007f */
[----:B---3--:R-:W-:Y:S05]  /*1fa00*/  @!P1 BRA `(.L_x_1412) ;  /* 0xfffffffc00f09947 */ /* 0x008fea000383ffff */
[----:B------:R-:W-:Y:S05]  /*1fa10*/  BRA `(.L_x_1655) ;  /* 0xfffffe9c009c7947 */ /* 0x000fea000383ffff */
.L_x_1417:
[----:B--2---:R2:W4:Y:S02]  /*1fa20*/  SYNCS.PHASECHK.TRANS64.TRYWAIT P1, [R14+URZ+0x38850], R15 ;  /* 0x0388500f0e0075a7 */ /* 0x004524000802017f */
[----:B----4-:R-:W-:Y:S05]  /*1fa30*/  @!P1 NANOSLEEP.SYNCS 0x989680 ;  /* 0x009896800000995d */ /* 0x010fea0003900000 */
[----:B------:R-:W4:Y:S02]  /*1fa40*/  @!P1 SYNCS.PHASECHK.TRANS64 P1, [R14+URZ+0x38850], R15 ;  /* 0x0388500f0e0095a7 */ /* 0x000f24000802007f */
[----:B----4-:R-:W-:Y:S05]  /*1fa50*/  @!P1 BRA `(.L_x_1417) ;  /* 0xfffffffc00f09947 */ /* 0x010fea000383ffff */
[----:B------:R-:W-:Y:S05]  /*1fa60*/  BRA `(.L_x_1416) ;  /* 0xfffffe9c00cc7947 */ /* 0x000fea000383ffff */
.L_x_1424:
[----:B-1----:R1:W2:Y:S02]  /*1fa70*/  SYNCS.PHASECHK.TRANS64.TRYWAIT P3, [R14+URZ+0x38830], R199 ;  /* 0x038830c70e0075a7 */ /* 0x0022a4000806017f */
[----:B--2---:R-:W-:Y:S05]  /*1fa80*/  @!P3 NANOSLEEP.SYNCS 0x989680 ;  /* 0x009896800000b95d */ /* 0x004fea0003900000 */
[----:B------:R-:W2:Y:S02]  /*1fa90*/  @!P3 SYNCS.PHASECHK.TRANS64 P3, [R14+URZ+0x38830], R199 ;  /* 0x038830c70e00b5a7 */ /* 0x000ea4000806007f */
[----:B--2---:R-:W-:Y:S05]  /*1faa0*/  @!P3 BRA `(.L_x_1424) ;  /* 0xfffffffc00f0b947 */ /* 0x004fea000383ffff */
[----:B------:R-:W-:Y:S05]  /*1fab0*/  BRA `(.L_x_1423) ;  /* 0xfffffecc00707947 */ /* 0x000fea000383ffff */
.L_x_1429:
[----:B---3--:R3:W4:Y:S02]  /*1fac0*/  SYNCS.PHASECHK.TRANS64.TRYWAIT P3, [R14+URZ+0x38850], R199 ;  /* 0x038850c70e0075a7 */ /* 0x008724000806017f */
[----:B----4-:R-:W-:Y:S05]  /*1fad0*/  @!P3 NANOSLEEP.SYNCS 0x989680 ;  /* 0x009896800000b95d */ /* 0x010fea0003900000 */
[----:B------:R-:W4:Y:S02]  /*1fae0*/  @!P3 SYNCS.PHASECHK.TRANS64 P3, [R14+URZ+0x38850], R199 ;  /* 0x038850c70e00b5a7 */ /* 0x000f24000806007f */
[----:B----4-:R-:W-:Y:S05]  /*1faf0*/  @!P3 BRA `(.L_x_1429) ;  /* 0xfffffffc00f0b947 */ /* 0x010fea000383ffff */
[----:B------:R-:W-:Y:S05]  /*1fb00*/  BRA `(.L_x_1428) ;  /* 0xfffffed0000c7947 */ /* 0x000fea000383ffff */
.L_x_1462:
[----:B------:R-:W0:Y:S01]  /*1fb10*/  S2R R3, SR_TID.X ;  /* 0x0000000000037919 */ /* 0x000e220000002100 */
[----:B------:R-:W-:Y:S01]  /*1fb20*/  BSSY B1, `(.L_x_1656) ;  /* 0x000000a000017945 */ /* 0x000fe20003800000 */
[----:B---3--:R-:W-:Y:S02]  /*1fb30*/  IMAD.MOV.U32 R12, RZ, RZ, RZ ;  /* 0x000000ffff0c7224 */ /* 0x008fe400078e00ff */
[----:B------:R-:W-:Y:S02]  /*1fb40*/  IMAD.MOV.U32 R11, RZ, RZ, 0x1f ;  /* 0x0000001fff0b7424 */ /* 0x000fe400078e00ff */
[----:B------:R-:W-:Y:S01]  /*1fb50*/  IMAD.MOV.U32 R15, RZ, RZ, -0x1 ;  /* 0xffffffffff0f7424 */ /* 0x000fe200078e00ff */
[----:B0-----:R-:W-:-:S04]  /*1fb60*/  SHF.R.U32.HI R3, RZ, 0x5, R3 ;  /* 0x00000005ff037819 */ /* 0x001fc80000011603 */
[----:B------:R-:W-:-:S05]  /*1fb70*/  LOP3.LUT R3, R3, 0x3, RZ, 0xc0, !PT ;  /* 0x0000000303037812 */ /* 0x000fca00078ec0ff */
[----:B------:R-:W-:-:S07]  /*1fb80*/  IMAD.MOV.U32 R13, RZ, RZ, R3 ;  /* 0x000000ffff0d7224 */ /* 0x000fce00078e0003 */
[----:B------:R-:W-:Y:S05]  /*1fb90*/  WARPSYNC.COLLECTIVE R15, `(.L_x_1657) ;  /* 0x000000000f087348 */ /* 0x000fea0003c00000 */
[----:B------:R0:W1:Y:S02]  /*1fba0*/  SHFL.IDX P6, R14, R13, R12, R11 ;  /* 0x0000000c0d0e7389 */ /* 0x00006400000c000b */
[----:B01----:R-:W-:Y:S01]  /*1fbb0*/  ENDCOLLECTIVE ;  /* 0x000000000000791b */ /* 0x003fe20003800000 */
.L_x_1657:
[----:B------:R-:W-:Y:S05]  /*1fbc0*/  BSYNC B1 ;  /* 0x0000000000017941 */ /* 0x000fea0003800000 */
.L_x_1656:
[----:B------:R-:W-:Y:S05]  /*1fbd0*/  BRA `(.L_x_1658) ;  /* 0xffffff6c00a47947 */ /* 0x000fea000383ffff */
.L_x_1464:
[----:B------:R-:W-:Y:S01]  /*1fbe0*/  BSSY B1, `(.L_x_1659) ;  /* 0x0000006000017945 */ /* 0x000fe20003800000 */
[----:B------:R-:W-:-:S07]  /*1fbf0*/  IMAD.MOV.U32 R15, RZ, RZ, -0x1 ;  /* 0xffffffffff0f7424 */ /* 0x000fce00078e00ff */
[----:B0-----:R-:W-:Y:S05]  /*1fc00*/  WARPSYNC.COLLECTIVE R15, `(.L_x_1660) ;  /* 0x000000000f0c7348 */ /* 0x001fea0003c00000 */
[----:B------:R-:W-:Y:S02]  /*1fc10*/  ELECT P6, UR62, PT ;  /* 0x00000000003e782f */ /* 0x000fe400038c0000 */
[----:B------:R-:W-:Y:S01]  /*1fc20*/  MOV R14, UR62 ;  /* 0x0000003e000e7c02 */ /* 0x000fe20008000f00 */
[----:B0-----:R-:W-:Y:S10]  /*1fc30*/  ENDCOLLECTIVE ;  /* 0x000000000000791b */ /* 0x001ff40003800000 */
.L_x_1660:
[----:B------:R-:W-:Y:S05]  /*1fc40*/  BSYNC B1 ;  /* 0x0000000000017941 */ /* 0x000fea0003800000 */
.L_x_1659:
[----:B------:R-:W-:Y:S05]  /*1fc50*/  BRA `(.L_x_1463) ;  /* 0xffffff6c009c7947 */ /* 0x000fea000383ffff */
.L_x_1466:
[----:B0-----:R0:W1:Y:S02]  /*1fc60*/  SYNCS.PHASECHK.TRANS64.TRYWAIT P0, [R18+URZ+0x38820], R3 ;  /* 0x03882003120075a7 */ /* 0x001064000800017f */
[----:B-1----:R-:W-:Y:S05]  /*1fc70*/  @!P0 NANOSLEEP.SYNCS 0x989680 ;  /* 0x009896800000895d */ /* 0x002fea0003900000 */
[----:B------:R-:W1:Y:S02]  /*1fc80*/  @!P0 SYNCS.PHASECHK.TRANS64 P0, [R18+URZ+0x38820], R3 ;  /* 0x03882003120085a7 */ /* 0x000e64000800007f */
[----:B-1----:R-:W-:Y:S05]  /*1fc90*/  @!P0 BRA `(.L_x_1466) ;  /* 0xfffffffc00f08947 */ /* 0x002fea000383ffff */
[----:B------:R-:W-:Y:S05]  /*1fca0*/  BRA `(.L_x_1661) ;  /* 0xffffff6c00ac7947 */ /* 0x000fea000383ffff */
.L_x_1470:
[----:B-1----:R1:W2:Y:S02]  /*1fcb0*/  SYNCS.PHASECHK.TRANS64.TRYWAIT P0, [R4+URZ+0x388a0], R8 ;  /* 0x0388a008040075a7 */ /* 0x0022a4000800017f */
[----:B--2---:R-:W-:Y:S05]  /*1fcc0*/  @!P0 NANOSLEEP.SYNCS 0x989680 ;  /* 0x009896800000895d */ /* 0x004fea0003900000 */
[----:B------:R-:W2:Y:S02]  /*1fcd0*/  @!P0 SYNCS.PHASECHK.TRANS64 P0, [R4+URZ+0x388a0], R8 ;  /* 0x0388a008040085a7 */ /* 0x000ea4000800007f */
[----:B--2---:R-:W-:Y:S05]  /*1fce0*/  @!P0 BRA `(.L_x_1470) ;  /* 0xfffffffc00f08947 */ /* 0x004fea000383ffff */
[----:B------:R-:W-:Y:S05]  /*1fcf0*/  BRA `(.L_x_1662) ;  /* 0xffffff6c00cc7947 */ /* 0x000fea000383ffff */
.L_x_1475:
[----:B0-----:R0:W2:Y:S02]  /*1fd00*/  SYNCS.PHASECHK.TRANS64.TRYWAIT P0, [R4+URZ+0x388c0], R8 ;  /* 0x0388c008040075a7 */ /* 0x0010a4000800017f */
[----:B--2---:R-:W-:Y:S05]  /*1fd10*/  @!P0 NANOSLEEP.SYNCS 0x989680 ;  /* 0x009896800000895d */ /* 0x004fea0003900000 */
[----:B------:R-:W2:Y:S02]  /*1fd20*/  @!P0 SYNCS.PHASECHK.TRANS64 P0, [R4+URZ+0x388c0], R8 ;  /* 0x0388c008040085a7 */ /* 0x000ea4000800007f */
[----:B--2---:R-:W-:Y:S05]  /*1fd30*/  @!P0 BRA `(.L_x_1475) ;  /* 0xfffffffc00f08947 */ /* 0x004fea000383ffff */
[----:B------:R-:W-:Y:S05]  /*1fd40*/  BRA `(.L_x_1663) ;  /* 0xffffff70004c7947 */ /* 0x000fea000383ffff */
.L_x_1489:
[----:B0-----:R0:W1:Y:S02]  /*1fd50*/  SYNCS.PHASECHK.TRANS64.TRYWAIT P2, [R4+URZ+0x388a0], R5 ;  /* 0x0388a005040075a7 */ /* 0x001064000804017f */
[----:B-1----:R-:W-:Y:S05]  /*1fd60*/  @!P2 NANOSLEEP.SYNCS 0x989680 ;  /* 0x009896800000a95d */ /* 0x002fea0003900000 */
[----:B------:R-:W1:Y:S02]  /*1fd70*/  @!P2 SYNCS.PHASECHK.TRANS64 P2, [R4+URZ+0x388a0], R5 ;  /* 0x0388a0050400a5a7 */ /* 0x000e64000804007f */
[----:B-1----:R-:W-:Y:S05]  /*1fd80*/  @!P2 BRA `(.L_x_1489) ;  /* 0xfffffffc00f0a947 */ /* 0x002fea000383ffff */
[----:B------:R-:W-:Y:S05]  /*1fd90*/  BRA `(.L_x_1664) ;  /* 0xffffff7800cc7947 */ /* 0x000fea000383ffff */
.L_x_1494:
[----:B-1----:R1:W2:Y:S02]  /*1fda0*/  SYNCS.PHASECHK.TRANS64.TRYWAIT P2, [R4+URZ+0x388c0], R5 ;  /* 0x0388c005040075a7 */ /* 0x0022a4000804017f */
[----:B--2---:R-:W-:Y:S05]  /*1fdb0*/  @!P2 NANOSLEEP.SYNCS 0x989680 ;  /* 0x009896800000a95d */ /* 0x004fea0003900000 */
[----:B------:R-:W2:Y:S02]  /*1fdc0*/  @!P2 SYNCS.PHASECHK.TRANS64 P2, [R4+URZ+0x388c0], R5 ;  /* 0x0388c0050400a5a7 */ /* 0x000ea4000804007f */
[----:B--2---:R-:W-:Y:S05]  /*1fdd0*/  @!P2 BRA `(.L_x_1494) ;  /* 0xfffffffc00f0a947 */ /* 0x004fea000383ffff */
[----:B------:R-:W-:Y:S05]  /*1fde0*/  BRA `(.L_x_1665) ;  /* 0xffffff7c00487947 */ /* 0x000fea000383ffff */
.L_x_1516:
        /* <DEDUP_REMOVED lines=11> */
.L_x_1667:
[----:B------:R-:W-:Y:S05]  /*1fea0*/  BSYNC B0 ;  /* 0x0000000000007941 */ /* 0x000fea0003800000 */
.L_x_1666:
[----:B------:R-:W-:Y:S05]  /*1feb0*/  BRA `(.L_x_1668) ;  /* 0xffffff8c00b87947 */ /* 0x000fea000383ffff */
.L_x_1518:
[----:B------:R-:W-:Y:S01]  /*1fec0*/  BSSY B0, `(.L_x_1669) ;  /* 0x0000006000007945 */ /* 0x000fe20003800000 */
[----:B------:R-:W-:-:S07]  /*1fed0*/  IMAD.MOV.U32 R15, RZ, RZ, -0x1 ;  /* 0xffffffffff0f7424 */ /* 0x000fce00078e00ff */
[----:B0-----:R-:W-:Y:S05]  /*1fee0*/  WARPSYNC.COLLECTIVE R15, `(.L_x_1670) ;  /* 0x000000000f0c7348 */ /* 0x001fea0003c00000 */
[----:B------:R-:W-:Y:S02]  /*1fef0*/  ELECT P6, UR62, PT ;  /* 0x00000000003e782f */ /* 0x000fe400038c0000 */
[----:B------:R-:W-:Y:S01]  /*1ff00*/  MOV R14, UR62 ;  /* 0x0000003e000e7c02 */ /* 0x000fe20008000f00 */
[----:B0-----:R-:W-:Y:S10]  /*1ff10*/  ENDCOLLECTIVE ;  /* 0x000000000000791b */ /* 0x001ff40003800000 */
.L_x_1670:
[----:B------:R-:W-:Y:S05]  /*1ff20*/  BSYNC B0 ;  /* 0x0000000000007941 */ /* 0x000fea0003800000 */
.L_x_1669:
[----:B------:R-:W-:Y:S05]  /*1ff30*/  BRA `(.L_x_1671) ;  /* 0xffffff8c00c47947 */ /* 0x000fea000383ffff */
.L_x_1520:
[----:B0-----:R0:W1:Y:S02]  /*1ff40*/  SYNCS.PHASECHK.TRANS64.TRYWAIT P0, [R0+URZ+0x38840], R2 ;  /* 0x03884002000075a7 */ /* 0x001064000800017f */
[----:B-1----:R-:W-:Y:S05]  /*1ff50*/  @!P0 NANOSLEEP.SYNCS 0x989680 ;  /* 0x009896800000895d */ /* 0x002fea0003900000 */
[----:B------:R-:W1:Y:S02]  /*1ff60*/  @!P0 SYNCS.PHASECHK.TRANS64 P0, [R0+URZ+0x38840], R2 ;  /* 0x03884002000085a7 */ /* 0x000e64000800007f */
[----:B-1----:R-:W-:Y:S05]  /*1ff70*/  @!P0 BRA `(.L_x_1520) ;  /* 0xfffffffc00f08947 */ /* 0x002fea000383ffff */
[----:B------:R-:W-:Y:S05]  /*1ff80*/  BRA `(.L_x_1672) ;  /* 0xffffff9000247947 */ /* 0x000fea000383ffff */
.L_x_1524:
        /* <DEDUP_REMOVED lines=9> */
.L_x_1673:
[----:B------:R-:W-:Y:S02]  /*20020*/  IMAD.MOV.U32 R13, RZ, RZ, R3 ;  /* 0x000000ffff0d7224 */ /* 0x000fe400078e0003 */
[----:B------:R-:W-:Y:S01]  /*20030*/  IMAD.MOV.U32 R4, RZ, RZ, R14 ;  /* 0x000000ffff047224 */ /* 0x000fe200078e000e */
[----:B------:R-:W-:-:S07]  /*20040*/  LOP3.LUT R6, R6, 0x7f, RZ, 0xc0, !PT ;  /* 0x0000007f06067812 */ /* 0x000fce00078ec0ff */
[----:B------:R-:W-:Y:S05]  /*20050*/  WARPSYNC.COLLECTIVE R15, `(.L_x_1674) ;  /* 0x000000000f087348 */ /* 0x000fea0003c00000 */
[----:B------:R0:W1:Y:S02]  /*20060*/  SHFL.IDX P6, R14, R13, R12, R11 ;  /* 0x0000000c0d0e7389 */ /* 0x00006400000c000b */
[----:B01----:R-:W-:Y:S01]  /*20070*/  ENDCOLLECTIVE ;  /* 0x000000000000791b */ /* 0x003fe20003800000 */
.L_x_1674:
        /* <DEDUP_REMOVED lines=9> */
.L_x_1675:
[----:B------:R-:W-:Y:S02]  /*20110*/  IMAD.MOV.U32 R13, RZ, RZ, R3 ;  /* 0x000000ffff0d7224 */ /* 0x000fe400078e0003 */
[----:B------:R-:W-:-:S07]  /*20120*/  IMAD.MOV.U32 R6, RZ, RZ, R14 ;  /* 0x000000ffff067224 */ /* 0x000fce00078e000e */
[----:B------:R-:W-:Y:S05]  /*20130*/  WARPSYNC.COLLECTIVE R15, `(.L_x_1676) ;  /* 0x000000000f087348 */ /* 0x000fea0003c00000 */
[----:B------:R0:W1:Y:S02]  /*20140*/  SHFL.IDX P6, R14, R13, R12, R11 ;  /* 0x0000000c0d0e7389 */ /* 0x00006400000c000b */
[----:B01----:R-:W-:Y:S01]  /*20150*/  ENDCOLLECTIVE ;  /* 0x000000000000791b */ /* 0x003fe20003800000 */
.L_x_1676:
        /* <DEDUP_REMOVED lines=22> */
.L_x_1677:
        /* <DEDUP_REMOVED lines=10> */
.L_x_1678:
        /* <DEDUP_REMOVED lines=11> */
.L_x_1679:
        /* <DEDUP_REMOVED lines=14> */
.L_x_1680:
[----:B------:R-:W-:Y:S01]  /*204f0*/  IMAD.MOV.U32 R3, RZ, RZ, R14 ;  /* 0x000000ffff037224 */ /* 0x000fe200078e000e */
[----:B------:R-:W-:Y:S06]  /*20500*/  BRA `(.L_x_1681) ;  /* 0xffffff9400647947 */ /* 0x000fec000383ffff */
.L_x_1528:
[----:B------:R-:W2:Y:S04]  /*20510*/  LDL.LU R13, [R1+0x4c] ;  /* 0x00004c00010d7983 */ /* 0x000ea80000300800 */
[----:B------:R-:W3:Y:S04]  /*20520*/  LDL.LU R12, [R1+0x4] ;  /* 0x00000400010c7983 */ /* 0x000ee80000300800 */
[----:B------:R-:W4:Y:S04]  /*20530*/  LDL.LU R11, [R1+0x50] ;  /* 0x00005000010b7983 */ /* 0x000f280000300800 */
[----:B------:R-:W5:Y:S04]  /*20540*/  LDL.LU R9, [R1+0x64] ;  /* 0x0000640001097983 */ /* 0x000f680000300800 */
[----:B------:R-:W5:Y:S01]  /*20550*/  LDL.LU R8, [R1+0x14] ;  /* 0x0000140001087983 */ /* 0x000f620000300800 */
[----:B------:R-:W-:Y:S01]  /*20560*/  BSSY B0, `(.L_x_1682) ;  /* 0x0000017000007945 */ /* 0x000fe20003800000 */
[----:B------:R-:W-:-:S02]  /*20570*/  IMAD.MOV.U32 R15, RZ, RZ, -0x1 ;  /* 0xffffffffff0f7424 */ /* 0x000fc400078e00ff */
[----:B--2---:R-:W-:Y:S02]  /*20580*/  IMAD R7, R13, R7, RZ ;  /* 0x000000070d077224 */ /* 0x004fe400078e02ff */
[----:B------:R-:W-:-:S03]  /*20590*/  IMAD.MOV.U32 R13, RZ, RZ, R4 ;  /* 0x000000ffff0d7224 */ /* 0x000fc600078e0004 */
[-C--:B---3--:R-:W-:Y:S01]  /*205a0*/  ISETP.GE.AND P2, PT, R12, R7.reuse, PT ;  /* 0x000000070c00720c */ /* 0x088fe20003f46270 */
[----:B------:R-:W-:Y:S01]  /*205b0*/  IMAD.MOV.U32 R12, RZ, RZ, RZ ;  /* 0x000000ffff0c7224 */ /* 0x000fe200078e00ff */
[-C--:B----4-:R-:W-:Y:S01]  /*205c0*/  ISETP.GE.AND P3, PT, R11, R7.reuse, PT ;  /* 0x000000070b00720c */ /* 0x090fe20003f66270 */
[----:B------:R-:W-:Y:S01]  /*205d0*/  IMAD.MOV.U32 R11, RZ, RZ, 0x181f ;  /* 0x0000181fff0b7424 */ /* 0x000fe200078e00ff */
[----:B-----5:R-:W-:Y:S02]  /*205e0*/  ISETP.GE.AND P4, PT, R9, R7, PT ;  /* 0x000000070900720c */ /* 0x020fe40003f86270 */
[----:B------:R-:W-:-:S07]  /*205f0*/  LOP3.LUT R8, R8, 0xffffffdf, RZ, 0xc0, !PT ;  /* 0xffffffdf08087812 */ /* 0x000fce00078ec0ff */
        /* <DEDUP_REMOVED lines=8> */
[----:B------:R-:W-:-:S05]  /*20680*/  @P6 LOP3.LUT R8, R8, 0x10, RZ, 0xfc, !PT ;  /* 0x0000001008086812 */ /* 0x000fca00078efcff */
[----:B------:R0:W-:Y:S02]  /*20690*/  STL [R1+0x14], R8 ;  /* 0x0000140801007387 */ /* 0x0001e40000100800 */
[----:B0-----:R-:W-:Y:S05]  /*206a0*/  WARPSYNC.COLLECTIVE R15, `(.L_x_1683) ;  /* 0x000000000f087348 */ /* 0x001fea0003c00000 */
[----:B------:R1:W2:Y:S02]  /*206b0*/  SHFL.IDX P6, R14, R13, R12, R11 ;  /* 0x0000000c0d0e7389 */ /* 0x0002a400000c000b */
[----:B012---:R-:W-:Y:S01]  /*206c0*/  ENDCOLLECTIVE ;  /* 0x000000000000791b */ /* 0x007fe20003800000 */
.L_x_1683:
[----:B------:R-:W-:Y:S05]  /*206d0*/  BSYNC B0 ;  /* 0x0000000000007941 */ /* 0x000fea0003800000 */
.L_x_1682:
[----:B------:R0:W-:Y:S04]  /*206e0*/  STL [R1+0x88], R16 ;  /* 0x0000881001007387 */ /* 0x0001e80000100800 */
[----:B0-----:R0:W5:Y:S04]  /*206f0*/  LDL.LU R16, [R1+0x14] ;  /* 0x0000140001107983 */ /* 0x0011680000300800 */
[----:B------:R1:W-:Y:S04]  /*20700*/  STL [R1+0x84], R7 ;  /* 0x0000840701007387 */ /* 0x0003e80000100800 */
[----:B-1----:R0:W5:Y:S01]  /*20710*/  LDL R7, [R1+0x18] ;  /* 0x0000180001077983 */ /* 0x0021620000100800 */
[----:B------:R-:W-:-:S02]  /*20720*/  IMAD.MOV.U32 R13, RZ, RZ, R0 ;  /* 0x000000ffff0d7224 */ /* 0x000fc400078e0000 */
[----:B------:R-:W-:Y:S02]  /*20730*/  IMAD.MOV.U32 R12, RZ, RZ, RZ ;  /* 0x000000ffff0c7224 */ /* 0x000fe400078e00ff */
[----:B------:R-:W-:Y:S02]  /*20740*/  IMAD.MOV.U32 R11, RZ, RZ, 0x181f ;  /* 0x0000181fff0b7424 */ /* 0x000fe400078e00ff */
[----:B------:R-:W-:Y:S02]  /*20750*/  IMAD.MOV.U32 R15, RZ, RZ, -0x1 ;  /* 0xffffffffff0f7424 */ /* 0x000fe400078e00ff */
[----:B0-----:R-:W-:-:S07]  /*20760*/  IMAD.MOV.U32 R8, RZ, RZ, R14 ;  /* 0x000000ffff087224 */ /* 0x001fce00078e000e */
[----:B-----5:R-:W-:Y:S05]  /*20770*/  WARPSYNC.COLLECTIVE R15, `(.L_x_1684) ;  /* 0x000000000f087348 */ /* 0x020fea0003c00000 */
[----:B------:R0:W1:Y:S02]  /*20780*/  SHFL.IDX P6, R14, R13, R12, R11 ;  /* 0x0000000c0d0e7389 */ /* 0x00006400000c000b */
[----:B01---5:R-:W-:Y:S01]  /*20790*/  ENDCOLLECTIVE ;  /* 0x000000000000791b */ /* 0x023fe20003800000 */
.L_x_1684:
[----:B------:R-:W-:Y:S02]  /*207a0*/  IMAD.MOV.U32 R13, RZ, RZ, R4 ;  /* 0x000000ffff0d7224 */ /* 0x000fe400078e0004 */
[----:B------:R-:W-:Y:S02]  /*207b0*/  IMAD.MOV.U32 R12, RZ, RZ, 0x1 ;  /* 0x00000001ff0c7424 */ /* 0x000fe400078e00ff */
[----:B------:R-:W-:-:S05]  /*207c0*/  IMAD.MOV.U32 R2, RZ, RZ, R14 ;  /* 0x000000ffff027224 */ /* 0x000fca00078e000e */
[----:B------:R-:W-:-:S05]  /*207d0*/  @!P2 LEA R3, P6, R10, R2, 0x1 ;  /* 0x000000020a03a211 */ /* 0x000fca00078c08ff */
[----:B------:R-:W-:-:S05]  /*207e0*/  @!P2 IMAD.X R2, RZ, RZ, R8, P6 ;  /* 0x000000ffff02a224 */ /* 0x000fca00030e0608 */
[----:B------:R-:W-:-:S04]  /*207f0*/  @!P2 LOP3.LUT R3, R3, R2, RZ, 0x3c, !PT ;  /* 0x000000020303a212 */ /* 0x000fc800078e3cff */
[----:B------:R-:W-:-:S04]  /*20800*/  @!P2 LOP3.LUT R2, R3, R2, RZ, 0x3c, !PT ;  /* 0x000000020302a212 */ /* 0x000fc800078e3cff */
[----:B------:R-:W-:Y:S02]  /*20810*/  @!P2 LOP3.LUT R3, R3, R2, RZ, 0x3c, !PT ;  /* 0x000000020303a212 */ /* 0x000fe400078e3cff */
[----:B------:R-:W-:-:S04]  /*20820*/  LOP3.LUT R16, R16, 0xffff7fff, RZ, 0xc0, !PT ;  /* 0xffff7fff10107812 */ /* 0x000fc800078ec0ff */
[----:B------:R-:W-:-:S04]  /*20830*/  @P0 LOP3.LUT R16, R16, 0x8000, RZ, 0xfc, !PT ;  /* 0x0000800010100812 */ /* 0x000fc800078efcff */
[C---:B------:R-:W-:Y:S02]  /*20840*/  LOP3.LUT P0, RZ, R16.reuse, 0x8, RZ, 0xc0, !PT ;  /* 0x0000000810ff7812 */ /* 0x040fe4000780c0ff */
[----:B------:R-:W-:-:S04]  /*20850*/  LOP3.LUT R16, R16, 0xffffbfff, RZ, 0xc0, !PT ;  /* 0xffffbfff10107812 */ /* 0x000fc800078ec0ff */
[----:B------:R-:W-:-:S04]  /*20860*/  @P1 LOP3.LUT R16, R16, 0x4000, RZ, 0xfc, !PT ;  /* 0x0000400010101812 */ /* 0x000fc800078efcff */
[C---:B------:R-:W-:Y:S02]  /*20870*/  LOP3.LUT P1, RZ, R16.reuse, 0x4, RZ, 0xc0, !PT ;  /* 0x0000000410ff7812 */ /* 0x040fe4000782c0ff */
[----:B------:R-:W-:Y:S01]  /*20880*/  LOP3.LUT R16, R16, 0xffffdfff, RZ, 0xc0, !PT ;  /* 0xffffdfff10107812 */ /* 0x000fe200078ec0ff */
[----:B------:R-:W-:Y:S01]  /*20890*/  @!PT LDS RZ, [RZ] ;  /* 0x00000000fffff984 */ /* 0x000fe20000000800 */
[----:B------:R-:W-:Y:S01]  /*208a0*/  @!PT LDS RZ, [RZ] ;  /* 0x00000000fffff984 */ /* 0x000fe20000000800 */
[----:B------:R-:W-:Y:S01]  /*208b0*/  @!PT LDS RZ, [RZ] ;  /* 0x00000000fffff984 */ /* 0x000fe20000000800 */
[----:B------:R0:W-:Y:S03]  /*208c0*/  @!P2 LDGSTS.E.BYPASS.LTC128B.128 [R7+0x26400], desc[UR42][R2.64], !P0 ;  /* 0x264000000207afae */ /* 0x0001e6000c101d6a */
[----:B------:R-:W-:-:S04]  /*208d0*/  @P3 LOP3.LUT R16, R16, 0x2000, RZ, 0xfc, !PT ;  /* 0x0000200010103812 */ /* 0x000fc800078efcff */
[C---:B------:R-:W-:Y:S02]  /*208e0*/  LOP3.LUT P3, RZ, R16.reuse, 0x2, RZ, 0xc0, !PT ;  /* 0x0000000210ff7812 */ /* 0x040fe4000786c0ff */
[----:B------:R-:W-:Y:S01]  /*208f0*/  LOP3.LUT R16, R16, 0xfffffbff, RZ, 0xc0, !PT ;  /* 0xfffffbff10107812 */ /* 0x000fe200078ec0ff */
[----:B------:R0:W-:Y:S03]  /*20900*/  @!P2 LDGSTS.E.BYPASS.LTC128B.128 [R7+0x28400], desc[UR42][R2.64+0x80], !P1 ;  /* 0x284000800207afae */ /* 0x0001e6000c901d6a */
[----:B------:R-:W-:-:S04]  /*20910*/  @P4 LOP3.LUT R16, R16, 0x400, RZ, 0xfc, !PT ;  /* 0x0000040010104812 */ /* 0x000fc800078efcff */
[C---:B------:R-:W-:Y:S02]  /*20920*/  LOP3.LUT P0, RZ, R16.reuse, 0x8000, RZ, 0xc0, !PT ;  /* 0x0000800010ff7812 */ /* 0x040fe4000780c0ff */
[C---:B------:R-:W-:Y:S01]  /*20930*/  LOP3.LUT P1, RZ, R16.reuse, 0x4000, RZ, 0xc0, !PT ;  /* 0x0000400010ff7812 */ /* 0x040fe2000782c0ff */
[----:B------:R0:W-:Y:S01]  /*20940*/  @!P2 LDGSTS.E.BYPASS.LTC128B.128 [R7+0x2a400], desc[UR42][R2.64+0x100], !P3 ;  /* 0x2a4001000207afae */ /* 0x0001e2000d901d6a */
[C---:B------:R-:W-:Y:S02]  /*20950*/  LOP3.LUT P6, RZ, R16.reuse, 0x20, RZ, 0xc0, !PT ;  /* 0x0000002010ff7812 */ /* 0x040fe400078cc0ff */
[C---:B------:R-:W-:Y:S01]  /*20960*/  LOP3.LUT P3, RZ, R16.reuse, 0x2000, RZ, 0xc0, !PT ;  /* 0x0000200010ff7812 */ /* 0x040fe2000786c0ff */
[----:B------:R0:W-:Y:S01]  /*20970*/  @!P2 LDGSTS.E.BYPASS.LTC128B.128 [R7+0x2c400], desc[UR42][R2.64+0x180], !P5 ;  /* 0x2c4001800207afae */ /* 0x0001e2000e901d6a */
[C---:B------:R-:W-:Y:S02]  /*20980*/  LOP3.LUT P4, RZ, R16.reuse, 0x10, RZ, 0xc0, !PT ;  /* 0x0000001010ff7812 */ /* 0x040fe4000788c0ff */
[----:B------:R-:W-:-:S03]  /*20990*/  LOP3.LUT R16, R16, 0xfffff7ff, RZ, 0xc0, !PT ;  /* 0xfffff7ff10107812 */ /* 0x000fc600078ec0ff */
[----:B------:R0:W-:Y:S01]  /*209a0*/  @!P2 LDGSTS.E.BYPASS.LTC128B.128 [R7+0x2e400], desc[UR42][R2.64+0x200], !P0 ;  /* 0x2e4002000207afae */ /* 0x0001e2000c101d6a */
[----:B------:R-:W-:-:S03]  /*209b0*/  @P5 LOP3.LUT R16, R16, 0x800, RZ, 0xfc, !PT ;  /* 0x0000080010105812 */ /* 0x000fc600078efcff */
[----:B------:R0:W-:Y:S01]  /*209c0*/  @!P2 LDGSTS.E.BYPASS.LTC128B.128 [R7+0x30400], desc[UR42][R2.64+0x280], !P1 ;  /* 0x304002800207afae */ /* 0x0001e2000c901d6a */
[C---:B------:R-:W-:Y:S02]  /*209d0*/  LOP3.LUT P5, RZ, R16.reuse, 0x4, RZ, 0xc0, !PT ;  /* 0x0000000410ff7812 */ /* 0x040fe400078ac0ff */
[----:B------:R-:W-:Y:S01]  /*209e0*/  @!P3 LOP3.LUT R8, R5, 0x40, RZ, 0xc0, !PT ;  /* 0x000000400508b812 */ /* 0x000fe200078ec0ff */
[----:B------:R0:W-:Y:S01]  /*209f0*/  @!P2 LDGSTS.E.BYPASS.LTC128B.128 [R7+0x32400], desc[UR42][R2.64+0x300], P6 ;  /* 0x324003000207afae */ /* 0x0001e2000b101d6a */
[----:B------:R-:W-:Y:S02]  /*20a00*/  LOP3.LUT R16, R16, 0xffffefff, RZ, 0xc0, !PT ;  /* 0xffffefff10107812 */ /* 0x000fe400078ec0ff */
[----:B------:R-:W-:-:S07]  /*20a10*/  @!P3 SHF.R.U32.HI R8, RZ, 0x2, R8 ;  /* 0x00000002ff08b819 */ /* 0x000fce0000011608 */
[----:B0-----:R-:W-:Y:S05]  /*20a20*/  WARPSYNC.COLLECTIVE R15, `(.L_x_1685) ;  /* 0x000000000f087348 */ /* 0x001fea0003c00000 */
[----:B------:R1:W2:Y:S02]  /*20a30*/  SHFL.IDX P6, R14, R13, R12, R11 ;  /* 0x0000000c0d0e7389 */ /* 0x0002a400000c000b */
[----:B012---:R-:W-:Y:S01]  /*20a40*/  ENDCOLLECTIVE ;  /* 0x000000000000791b */ /* 0x007fe20003800000 */
.L_x_1685:
[----:B------:R-:W-:Y:S01]  /*20a50*/  @!PT LDS RZ, [RZ] ;  /* 0x00000000fffff984 */ /* 0x000fe20000000800 */
[----:B------:R-:W-:Y:S01]  /*20a60*/  @!PT LDS RZ, [RZ] ;  /* 0x00000000fffff984 */ /* 0x000fe20000000800 */
[----:B------:R-:W-:Y:S01]  /*20a70*/  @!PT LDS RZ, [RZ] ;  /* 0x00000000fffff984 */ /* 0x000fe20000000800 */
[----:B------:R0:W-:Y:S01]  /*20a80*/  @!P2 LDGSTS.E.BYPASS.LTC128B.128 [R7+0x34400], desc[UR42][R2.64+0x380], P4 ;  /* 0x344003800207afae */ /* 0x0001e2000a101d6a */
[----:B------:R-:W-:Y:S02]  /*20a90*/  @!P3 ISETP.NE.U32.AND P2, PT, R8, RZ, PT ;  /* 0x000000ff0800b20c */ /* 0x000fe40003f45070 */
[----:B------:R-:W-:Y:S02]  /*20aa0*/  @P5 LOP3.LUT R16, R16, 0x1000, RZ, 0xfc, !PT ;  /* 0x0000100010105812 */ /* 0x000fe400078efcff */
[----:B------:R-:W-:Y:S02]  /*20ab0*/  @!P3 LOP3.LUT R8, R6, 0x80, RZ, 0xc0, !PT ;  /* 0x000000800608b812 */ /* 0x000fe400078ec0ff */
[C---:B------:R-:W-:Y:S02]  /*20ac0*/  LOP3.LUT P5, RZ, R16.reuse, 0x8, RZ, 0xc0, !PT ;  /* 0x0000000810ff7812 */ /* 0x040fe400078ac0ff */
[----:B------:R-:W-:Y:S01]  /*20ad0*/  LOP3.LUT R16, R16, 0xffffffdf, RZ, 0xc0, !PT ;  /* 0xffffffdf10107812 */ /* 0x000fe200078ec0ff */
[----:B------:R-:W-:Y:S01]  /*20ae0*/  IMAD.MOV.U32 R13, RZ, RZ, R0 ;  /* 0x000000ffff0d7224 */ /* 0x000fe200078e0000 */
[----:B------:R-:W-:-:S03]  /*20af0*/  @!P3 SHF.R.U32.HI R8, RZ, 0x3, R8 ;  /* 0x00000003ff08b819 */ /* 0x000fc60000011608 */
[----:B------:R-:W-:Y:S02]  /*20b00*/  @P2 LOP3.LUT R16, R16, 0x20, RZ, 0xfc, !PT ;  /* 0x0000002010102812 */ /* 0x000fe400078efcff */
[----:B------:R-:W-:Y:S01]  /*20b10*/  @!P3 ISETP.NE.U32.AND P4, PT, R8, RZ, PT ;  /* 0x000000ff0800b20c */ /* 0x000fe20003f85070 */
[----:B0-----:R-:W-:-:S12]  /*20b20*/  IMAD.MOV.U32 R9, RZ, RZ, R14 ;  /* 0x000000ffff097224 */ /* 0x001fd800078e000e */
[----:B------:R-:W-:Y:S05]  /*20b30*/  WARPSYNC.COLLECTIVE R15, `(.L_x_1686) ;  /* 0x000000000f087348 */ /* 0x000fea0003c00000 */
[----:B------:R0:W1:Y:S02]  /*20b40*/  SHFL.IDX P6, R14, R13, R12, R11 ;  /* 0x0000000c0d0e7389 */ /* 0x00006400000c000b */
[----:B01----:R-:W-:Y:S01]  /*20b50*/  ENDCOLLECTIVE ;  /* 0x000000000000791b */ /* 0x003fe20003800000 */
.L_x_1686:
        /* <DEDUP_REMOVED lines=29> */
.L_x_1687:
        /* <DEDUP_REMOVED lines=8> */
[----:B------:R0:W-:Y:S01]  /*20db0*/  STL [R1+0x14], R16 ;  /* 0x0000141001007387 */ /* 0x0001e20000100800 */
[----:B------:R-:W-:-:S11]  /*20dc0*/  IMAD.MOV.U32 R10, RZ, RZ, R14 ;  /* 0x000000ffff0a7224 */ /* 0x000fd600078e000e */
[----:B0-----:R-:W-:Y:S05]  /*20dd0*/  WARPSYNC.COLLECTIVE R15, `(.L_x_1688) ;  /* 0x000000000f087348 */ /* 0x001fea0003c00000 */
[----:B------:R1:W2:Y:S02]  /*20de0*/  SHFL.IDX P6, R14, R13, R12, R11 ;  /* 0x0000000c0d0e7389 */ /* 0x0002a400000c000b */
[----:B012---:R-:W-:Y:S01]  /*20df0*/  ENDCOLLECTIVE ;  /* 0x000000000000791b */ /* 0x007fe20003800000 */
.L_x_1688:
        /* <DEDUP_REMOVED lines=20> */
[----:B------:R-:W-:-:S03]  /*20f40*/  LOP3.LUT P2, RZ, R16, 0x80, RZ, 0xc0, !PT ;  /* 0x0000008010ff7812 */ /* 0x000fc6000784c0ff */
[----:B------:R0:W5:Y:S10]  /*20f50*/  LDL.LU R16, [R1+0x88] ;  /* 0x0000880001107983 */ /* 0x0001740000300800 */
        /* <DEDUP_REMOVED lines=13> */
.L_x_1689:
[----:B------:R-:W-:Y:S02]  /*21030*/  IMAD.MOV.U32 R13, RZ, RZ, R0 ;  /* 0x000000ffff0d7224 */ /* 0x000fe400078e0000 */
[----:B------:R-:W-:-:S07]  /*21040*/  IMAD.MOV.U32 R4, RZ, RZ, R14 ;  /* 0x000000ffff047224 */ /* 0x000fce00078e000e */
[----:B------:R-:W-:Y:S05]  /*21050*/  WARPSYNC.COLLECTIVE R15, `(.L_x_1690) ;  /* 0x000000000f087348 */ /* 0x000fea0003c00000 */
[----:B------:R0:W1:Y:S02]  /*21060*/  SHFL.IDX P6, R14, R13, R12, R11 ;  /* 0x0000000c0d0e7389 */ /* 0x00006400000c000b */
[----:B01----:R-:W-:Y:S01]  /*21070*/  ENDCOLLECTIVE ;  /* 0x000000000000791b */ /* 0x003fe20003800000 */
.L_x_1690:
[----:B------:R-:W-:Y:S01]  /*21080*/  IMAD.MOV.U32 R0, RZ, RZ, R14 ;  /* 0x000000ffff007224 */ /* 0x000fe200078e000e */
[----:B------:R-:W-:Y:S06]  /*21090*/  BRA `(.L_x_1691) ;  /* 0xffffff9800347947 */ /* 0x000fec000383ffff */
.L_x_1533:
[----:B0-----:R0:W2:Y:S02]  /*210a0*/  SYNCS.PHASECHK.TRANS64.TRYWAIT P0, [R18+URZ+0x38820], R0 ;  /* 0x03882000120075a7 */ /* 0x0010a4000800017f */
[----:B--2---:R-:W-:Y:S05]  /*210b0*/  @!P0 NANOSLEEP.SYNCS 0x989680 ;  /* 0x009896800000895d */ /* 0x004fea0003900000 */
[----:B------:R-:W2:Y:S02]  /*210c0*/  @!P0 SYNCS.PHASECHK.TRANS64 P0, [R18+URZ+0x38820], R0 ;  /* 0x03882000120085a7 */ /* 0x000ea4000800007f */
[----:B--2---:R-:W-:Y:S05]  /*210d0*/  @!P0 BRA `(.L_x_1533) ;  /* 0xfffffffc00f08947 */ /* 0x004fea000383ffff */
[----:B------:R-:W-:Y:S05]  /*210e0*/  BRA `(.L_x_1692) ;  /* 0xffffff9800f07947 */ /* 0x000fea000383ffff */
.L_x_1537:
[----:B0-----:R0:W2:Y:S02]  /*210f0*/  SYNCS.PHASECHK.TRANS64.TRYWAIT P0, [R0+URZ+0x38860], R2 ;  /* 0x03886002000075a7 */ /* 0x0010a4000800017f */
[----:B--2---:R-:W-:Y:S05]  /*21100*/  @!P0 NANOSLEEP.SYNCS 0x989680 ;  /* 0x009896800000895d */ /* 0x004fea0003900000 */
[----:B------:R-:W2:Y:S02]  /*21110*/  @!P0 SYNCS.PHASECHK.TRANS64 P0, [R0+URZ+0x38860], R2 ;  /* 0x03886002000085a7 */ /* 0x000ea4000800007f */
[----:B--2---:R-:W-:Y:S05]  /*21120*/  @!P0 BRA `(.L_x_1537) ;  /* 0xfffffffc00f08947 */ /* 0x004fea000383ffff */
[----:B------:R-:W-:Y:S05]  /*21130*/  BRA `(.L_x_1693) ;  /* 0xffffff9c00147947 */ /* 0x000fea000383ffff */
.L_x_1556:
[----:B-1----:R1:W2:Y:S02]  /*21140*/  SYNCS.PHASECHK.TRANS64.TRYWAIT P0, [R2+URZ+0x38840], R6 ;  /* 0x03884006020075a7 */ /* 0x0022a4000800017f */
[----:B--2---:R-:W-:Y:S05]  /*21150*/  @!P0 NANOSLEEP.SYNCS 0x989680 ;  /* 0x009896800000895d */ /* 0x004fea0003900000 */
[----:B------:R-:W2:Y:S02]  /*21160*/  @!P0 SYNCS.PHASECHK.TRANS64 P0, [R2+URZ+0x38840], R6 ;  /* 0x03884006020085a7 */ /* 0x000ea4000800007f */
[----:B--2---:R-:W-:Y:S05]  /*21170*/  @!P0 BRA `(.L_x_1556) ;  /* 0xfffffffc00f08947 */ /* 0x004fea000383ffff */
[----:B------:R-:W-:Y:S05]  /*21180*/  BRA `(.L_x_1694) ;  /* 0xffffffa800247947 */ /* 0x000fea000383ffff */
.L_x_1561:
[----:B0-----:R0:W2:Y:S02]  /*21190*/  SYNCS.PHASECHK.TRANS64.TRYWAIT P0, [R2+URZ+0x38860], R6 ;  /* 0x03886006020075a7 */ /* 0x0010a4000800017f */
[----:B--2---:R-:W-:Y:S05]  /*211a0*/  @!P0 NANOSLEEP.SYNCS 0x989680 ;  /* 0x009896800000895d */ /* 0x004fea0003900000 */
[----:B------:R-:W2:Y:S02]  /*211b0*/  @!P0 SYNCS.PHASECHK.TRANS64 P0, [R2+URZ+0x38860], R6 ;  /* 0x03886006020085a7 */ /* 0x000ea4000800007f */
[----:B--2---:R-:W-:Y:S05]  /*211c0*/  @!P0 BRA `(.L_x_1561) ;  /* 0xfffffffc00f08947 */ /* 0x004fea000383ffff */
[----:B------:R-:W-:Y:S05]  /*211d0*/  BRA `(.L_x_1695) ;  /* 0xffffffa800a07947 */ /* 0x000fea000383ffff */
.L_x_1576:
[----:B-1----:R1:W2:Y:S02]  /*211e0*/  SYNCS.PHASECHK.TRANS64.TRYWAIT P0, [R3+URZ+0x38840], R2 ;  /* 0x03884002030075a7 */ /* 0x0022a4000800017f */
[----:B--2---:R-:W-:Y:S05]  /*211f0*/  @!P0 NANOSLEEP.SYNCS 0x989680 ;  /* 0x009896800000895d */ /* 0x004fea0003900000 */
[----:B------:R-:W2:Y:S02]  /*21200*/  @!P0 SYNCS.PHASECHK.TRANS64 P0, [R3+URZ+0x38840], R2 ;  /* 0x03884002030085a7 */ /* 0x000ea4000800007f */
[----:B--2---:R-:W-:Y:S05]  /*21210*/  @!P0 BRA `(.L_x_1576) ;  /* 0xfffffffc00f08947 */ /* 0x004fea000383ffff */
[----:B------:R-:W-:Y:S05]  /*21220*/  BRA `(.L_x_1696) ;  /* 0xffffffb4007c7947 */ /* 0x000fea000383ffff */
.L_x_1581:
[----:B--2---:R2:W3:Y:S02]  /*21230*/  SYNCS.PHASECHK.TRANS64.TRYWAIT P0, [R3+URZ+0x38860], R2 ;  /* 0x03886002030075a7 */ /* 0x0044e4000800017f */
[----:B---3--:R-:W-:Y:S05]  /*21240*/  @!P0 NANOSLEEP.SYNCS 0x989680 ;  /* 0x009896800000895d */ /* 0x008fea0003900000 */
[----:B------:R-:W3:Y:S02]  /*21250*/  @!P0 SYNCS.PHASECHK.TRANS64 P0, [R3+URZ+0x38860], R2 ;  /* 0x03886002030085a7 */ /* 0x000ee4000800007f */
[----:B---3--:R-:W-:Y:S05]  /*21260*/  @!P0 BRA `(.L_x_1581) ;  /* 0xfffffffc00f08947 */ /* 0x008fea000383ffff */
[----:B------:R-:W-:Y:S05]  /*21270*/  BRA `(.L_x_1697) ;  /* 0xffffffb400f87947 */ /* 0x000fea000383ffff */
.L_x_1596:
[----:B-1----:R1:W2:Y:S02]  /*21280*/  SYNCS.PHASECHK.TRANS64.TRYWAIT P0, [R3+URZ+0x38840], R2 ;  /* 0x03884002030075a7 */ /* 0x0022a4000800017f */
[----:B--2---:R-:W-:Y:S05]  /*21290*/  @!P0 NANOSLEEP.SYNCS 0x989680 ;  /* 0x009896800000895d */ /* 0x004fea0003900000 */
[----:B------:R-:W2:Y:S02]  /*212a0*/  @!P0 SYNCS.PHASECHK.TRANS64 P0, [R3+URZ+0x38840], R2 ;  /* 0x03884002030085a7 */ /* 0x000ea4000800007f */
[----:B--2---:R-:W-:Y:S05]  /*212b0*/  @!P0 BRA `(.L_x_1596) ;  /* 0xfffffffc00f08947 */ /* 0x004fea000383ffff */
[----:B------:R-:W-:Y:S05]  /*212c0*/  BRA `(.L_x_1698) ;  /* 0xffffffc000b87947 */ /* 0x000fea000383ffff */
.L_x_1601:
[----:B--2---:R2:W3:Y:S02]  /*212d0*/  SYNCS.PHASECHK.TRANS64.TRYWAIT P0, [R3+URZ+0x38860], R2 ;  /* 0x03886002030075a7 */ /* 0x0044e4000800017f */
[----:B---3--:R-:W-:Y:S05]  /*212e0*/  @!P0 NANOSLEEP.SYNCS 0x989680 ;  /* 0x009896800000895d */ /* 0x008fea0003900000 */
[----:B------:R-:W3:Y:S02]  /*212f0*/  @!P0 SYNCS.PHASECHK.TRANS64 P0, [R3+URZ+0x38860], R2 ;  /* 0x03886002030085a7 */ /* 0x000ee4000800007f */
[----:B---3--:R-:W-:Y:S05]  /*21300*/  @!P0 BRA `(.L_x_1601) ;  /* 0xfffffffc00f08947 */ /* 0x008fea000383ffff */
[----:B------:R-:W-:Y:S05]  /*21310*/  BRA `(.L_x_1699) ;  /* 0xffffffc400347947 */ /* 0x000fea000383ffff */
.L_x_1617:
[----:B-1----:R-:W2:Y:S01]  /*21320*/  LDL R2, [R1] ;  /* 0x0000000001027983 */ /* 0x002ea20000100800 */
[----:B------:R-:W-:Y:S01]  /*21330*/  BSSY B0, `(.L_x_1700) ;  /* 0x0000008000007945 */ /* 0x000fe20003800000 */
[----:B---3--:R-:W-:Y:S02]  /*21340*/  IMAD.MOV.U32 R12, RZ, RZ, RZ ;  /* 0x000000ffff0c7224 */ /* 0x008fe400078e00ff */
[----:B------:R-:W-:Y:S02]  /*21350*/  IMAD.MOV.U32 R11, RZ, RZ, 0x1f ;  /* 0x0000001fff0b7424 */ /* 0x000fe400078e00ff */
[----:B------:R-:W-:Y:S02]  /*21360*/  IMAD.MOV.U32 R15, RZ, RZ, -0x1 ;  /* 0xffffffffff0f7424 */ /* 0x000fe400078e00ff */
[----:B--2---:R-:W-:-:S07]  /*21370*/  IMAD.MOV.U32 R13, RZ, RZ, R2 ;  /* 0x000000ffff0d7224 */ /* 0x004fce00078e0002 */
[----:B0-----:R-:W-:Y:S05]  /*21380*/  WARPSYNC.COLLECTIVE R15, `(.L_x_1701) ;  /* 0x000000000f087348 */ /* 0x001fea0003c00000 */
[----:B------:R1:W2:Y:S02]  /*21390*/  SHFL.IDX P6, R14, R13, R12, R11 ;  /* 0x0000000c0d0e7389 */ /* 0x0002a400000c000b */
[----:B012---:R-:W-:Y:S01]  /*213a0*/  ENDCOLLECTIVE ;  /* 0x000000000000791b */ /* 0x007fe20003800000 */
.L_x_1701:
[----:B------:R-:W-:Y:S05]  /*213b0*/  BSYNC B0 ;  /* 0x0000000000007941 */ /* 0x000fea0003800000 */
.L_x_1700:
        /* <DEDUP_REMOVED lines=9> */
.L_x_1702:
        /* <DEDUP_REMOVED lines=26> */
.L_x_1703:
        /* <DEDUP_REMOVED lines=8> */
.L_x_1704:
        /* <DEDUP_REMOVED lines=8> */
.L_x_1705:
        /* <DEDUP_REMOVED lines=8> */
.L_x_1706:
        /* <DEDUP_REMOVED lines=8> */
.L_x_1707:
        /* <DEDUP_REMOVED lines=9> */
.L_x_1708:
[----:B------:R-:W-:Y:S01]  /*21880*/  IMAD.MOV.U32 R9, RZ, RZ, R14 ;  /* 0x000000ffff097224 */ /* 0x000fe200078e000e */
[----:B------:R-:W-:Y:S06]  /*21890*/  BRA `(.L_x_1709) ;  /* 0xffffffcc006c7947 */ /* 0x000fec000383ffff */
.L_x_1620:
[----:B------:R-:W-:Y:S01]  /*218a0*/  BSSY B0, `(.L_x_1710) ;  /* 0x0000008000007945 */ /* 0x000fe20003800000 */
[----:B------:R-:W-:Y:S02]  /*218b0*/  IMAD.MOV.U32 R13, RZ, RZ, R2 ;  /* 0x000000ffff0d7224 */ /* 0x000fe400078e0002 */
[----:B---3--:R-:W-:Y:S02]  /*218c0*/  IMAD.MOV.U32 R12, RZ, RZ, 0x1 ;  /* 0x00000001ff0c7424 */ /* 0x008fe400078e00ff */
[----:B------:R-:W-:Y:S02]  /*218d0*/  IMAD.MOV.U32 R11, RZ, RZ, RZ ;  /* 0x000000ffff0b7224 */ /* 0x000fe400078e00ff */
[----:B------:R-:W-:-:S07]  /*218e0*/  IMAD.MOV.U32 R15, RZ, RZ, -0x1 ;  /* 0xffffffffff0f7424 */ /* 0x000fce00078e00ff */
[----:B0-----:R-:W-:Y:S05]  /*218f0*/  WARPSYNC.COLLECTIVE R15, `(.L_x_1711) ;  /* 0x000000000f087348 */ /* 0x001fea0003c00000 */
[----:B------:R1:W2:Y:S02]  /*21900*/  SHFL.UP P6, R14, R13, R12, R11 ;  /* 0x0400000c0d0e7389 */ /* 0x0002a400000c000b */
[----:B012---:R-:W-:Y:S01]  /*21910*/  ENDCOLLECTIVE ;  /* 0x000000000000791b */ /* 0x007fe20003800000 */
.L_x_1711:
[----:B------:R-:W-:Y:S05]  /*21920*/  BSYNC B0 ;  /* 0x0000000000007941 */ /* 0x000fea0003800000 */
.L_x_1710:
        /* <DEDUP_REMOVED lines=10> */
.L_x_1712:
        /* <DEDUP_REMOVED lines=8> */
.L_x_1713:
        /* <DEDUP_REMOVED lines=8> */
.L_x_1714:
        /* <DEDUP_REMOVED lines=8> */
.L_x_1715:
        /* <DEDUP_REMOVED lines=9> */
.L_x_1716:
[----:B------:R-:W-:Y:S01]  /*21be0*/  IMAD.MOV.U32 R9, RZ, RZ, R14 ;  /* 0x000000ffff097224 */ /* 0x000fe200078e000e */
[----:B------:R-:W-:Y:S06]  /*21bf0*/  BRA `(.L_x_1717) ;  /* 0xffffffcc00407947 */ /* 0x000fec000383ffff */
.L_x_1622:
[----:B------:R-:W-:Y:S01]  /*21c00*/  BSSY B0, `(.L_x_1718) ;  /* 0x0000006000007945 */ /* 0x000fe20003800000 */
[----:B------:R-:W-:Y:S01]  /*21c10*/  PLOP3.LUT P6, PT, P6, PT, PT, 0x8, 0x0 ;  /* 0x000000000000781c */ /* 0x000fe200037ce170 */
[----:B------:R-:W-:-:S12]  /*21c20*/  IMAD.MOV.U32 R15, RZ, RZ, -0x1 ;  /* 0xffffffffff0f7424 */ /* 0x000fd800078e00ff */
[----:B0--3--:R-:W-:Y:S05]  /*21c30*/  WARPSYNC.COLLECTIVE R15, `(.L_x_1719) ;  /* 0x000000000f087348 */ /* 0x009fea0003c00000 */
[----:B---3--:R-:W-:Y:S01]  /*21c40*/  VOTE.ANY R14, PT, P6 ;  /* 0x00000000000e7806 */ /* 0x008fe200030e0100 */
[----:B0-----:R-:W-:Y:S06]  /*21c50*/  ENDCOLLECTIVE ;  /* 0x000000000000791b */ /* 0x001fec0003800000 */
.L_x_1719:
[----:B------:R-:W-:Y:S05]  /*21c60*/  BSYNC B0 ;  /* 0x0000000000007941 */ /* 0x000fea0003800000 */
.L_x_1718:
        /* <DEDUP_REMOVED lines=9> */
.L_x_1720:
[----:B------:R-:W-:Y:S02]  /*21d00*/  IMAD.MOV.U32 R13, RZ, RZ, R6 ;  /* 0x000000ffff0d7224 */ /* 0x000fe400078e0006 */
[----:B------:R-:W-:-:S07]  /*21d10*/  IMAD.MOV.U32 R0, RZ, RZ, R14 ;  /* 0x000000ffff007224 */ /* 0x000fce00078e000e */
[----:B------:R-:W-:Y:S05]  /*21d20*/  WARPSYNC.COLLECTIVE R15, `(.L_x_1721) ;  /* 0x000000000f087348 */ /* 0x000fea0003c00000 */
[----:B------:R0:W1:Y:S02]  /*21d30*/  SHFL.IDX P6, R14, R13, R12, R11 ;  /* 0x0000000c0d0e7389 */ /* 0x00006400000c000b */
[----:B01----:R-:W-:Y:S01]  /*21d40*/  ENDCOLLECTIVE ;  /* 0x000000000000791b */ /* 0x003fe20003800000 */
.L_x_1721:
[----:B------:R-:W-:Y:S01]  /*21d50*/  IMAD.MOV.U32 R6, RZ, RZ, R14 ;  /* 0x000000ffff067224 */ /* 0x000fe200078e000e */
[----:B------:R-:W-:Y:S06]  /*21d60*/  BRA `(.L_x_1722) ;  /* 0xffffffcc00207947 */ /* 0x000fec000383ffff */
.L_x_1624:
[----:B------:R-:W-:Y:S01]  /*21d70*/  BSSY B0, `(.L_x_1723) ;  /* 0x0000007000007945 */ /* 0x000fe20003800000 */
[----:B------:R-:W-:Y:S02]  /*21d80*/  IMAD.MOV.U32 R13, RZ, RZ, R7 ;  /* 0x000000ffff0d7224 */ /* 0x000fe400078e0007 */
[----:B------:R-:W-:Y:S02]  /*21d90*/  IMAD.MOV.U32 R11, RZ, RZ, 0x1f ;  /* 0x0000001fff0b7424 */ /* 0x000fe400078e00ff */
[----:B------:R-:W-:-:S07]  /*21da0*/  IMAD.MOV.U32 R15, RZ, RZ, -0x1 ;  /* 0xffffffffff0f7424 */ /* 0x000fce00078e00ff */
[----:B012-4-:R-:W-:Y:S05]  /*21db0*/  WARPSYNC.COLLECTIVE R15, `(.L_x_1724) ;  /* 0x000000000f087348 */ /* 0x017fea0003c00000 */
[----:B------:R3:W0:Y:S02]  /*21dc0*/  SHFL.IDX P6, R14, R13, R12, R11 ;  /* 0x0000000c0d0e7389 */ /* 0x00062400000c000b */
[----:B01234-:R-:W-:Y:S01]  /*21dd0*/  ENDCOLLECTIVE ;  /* 0x000000000000791b */ /* 0x01ffe20003800000 */
.L_x_1724:
[----:B------:R-:W-:Y:S05]  /*21de0*/  BSYNC B0 ;  /* 0x0000000000007941 */ /* 0x000fea0003800000 */
.L_x_1723:
[----:B------:R-:W-:Y:S01]  /*21df0*/  IMAD.MOV.U32 R7, RZ, RZ, R14 ;  /* 0x000000ffff077224 */ /* 0x000fe200078e000e */
[----:B------:R-:W-:Y:S06]  /*21e00*/  BRA `(.L_x_1725) ;  /* 0xffffffcc00107947 */ /* 0x000fec000383ffff */
.L_x_1628:
[----:B0-----:R0:W1:Y:S02]  /*21e10*/  SYNCS.PHASECHK.TRANS64.TRYWAIT P0, [R0+URZ+0x38820], R3 ;  /* 0x03882003000075a7 */ /* 0x001064000800017f */
[----:B-1----:R-:W-:Y:S05]  /*21e20*/  @!P0 NANOSLEEP.SYNCS 0x989680 ;  /* 0x009896800000895d */ /* 0x002fea0003900000 */
[----:B------:R-:W1:Y:S02]  /*21e30*/  @!P0 SYNCS.PHASECHK.TRANS64 P0, [R0+URZ+0x38820], R3 ;  /* 0x03882003000085a7 */ /* 0x000e64000800007f */
[----:B-1----:R-:W-:Y:S05]  /*21e40*/  @!P0 BRA `(.L_x_1628) ;  /* 0xfffffffc00f08947 */ /* 0x002fea000383ffff */
[----:B------:R-:W-:Y:S05]  /*21e50*/  BRA `(.L_x_1726) ;  /* 0xffffffd000ac7947 */ /* 0x000fea000383ffff */
.L_x_1629:
        /* <DEDUP_REMOVED lines=11> */
.L_x_1728:
[----:B------:R-:W-:Y:S05]  /*21f10*/  BSYNC B0 ;  /* 0x0000000000007941 */ /* 0x000fea0003800000 */
.L_x_1727:
[----:B------:R-:W-:Y:S05]  /*21f20*/  BRA `(.L_x_1729) ;  /* 0xffffffd000947947 */ /* 0x000fea000383ffff */
.L_x_1630:
[----:B------:R-:W-:Y:S01]  /*21f30*/  BSSY B0, `(.L_x_1730) ;  /* 0x0000006000007945 */ /* 0x000fe20003800000 */
[----:B------:R-:W-:-:S07]  /*21f40*/  IMAD.MOV.U32 R15, RZ, RZ, -0x1 ;  /* 0xffffffffff0f7424 */ /* 0x000fce00078e00ff */
[----:B01----:R-:W-:Y:S05]  /*21f50*/  WARPSYNC.COLLECTIVE R15, `(.L_x_1731) ;  /* 0x000000000f0c7348 */ /* 0x003fea0003c00000 */
[----:B------:R-:W-:Y:S02]  /*21f60*/  ELECT P6, UR62, PT ;  /* 0x00000000003e782f */ /* 0x000fe400038c0000 */
[----:B------:R-:W-:Y:S01]  /*21f70*/  MOV R14, UR62 ;  /* 0x0000003e000e7c02 */ /* 0x000fe20008000f00 */
[----:B01----:R-:W-:Y:S10]  /*21f80*/  ENDCOLLECTIVE ;  /* 0x000000000000791b */ /* 0x003ff40003800000 */
.L_x_1731:
[----:B------:R-:W-:Y:S05]  /*21f90*/  BSYNC B0 ;  /* 0x0000000000007941 */ /* 0x000fea0003800000 */
.L_x_1730:
[----:B------:R-:W-:Y:S05]  /*21fa0*/  BRA `(.L_x_1732) ;  /* 0xffffffd000887947 */ /* 0x000fea000383ffff */
.L_x_1632:
[----:B0-----:R0:W1:Y:S02]  /*21fb0*/  SYNCS.PHASECHK.TRANS64.TRYWAIT P0, [R6+URZ], R5 ;  /* 0x00000005060075a7 */ /* 0x001064000800017f */
[----:B-1----:R-:W-:Y:S05]  /*21fc0*/  @!P0 NANOSLEEP.SYNCS 0x989680 ;  /* 0x009896800000895d */ /* 0x002fea0003900000 */
[----:B------:R-:W1:Y:S02]  /*21fd0*/  @!P0 SYNCS.PHASECHK.TRANS64 P0, [R6+URZ], R5 ;  /* 0x00000005060085a7 */ /* 0x000e64000800007f */
[----:B-1----:R-:W-:Y:S05]  /*21fe0*/  @!P0 BRA `(.L_x_1632) ;  /* 0xfffffffc00f08947 */ /* 0x002fea000383ffff */
[----:B------:R-:W-:Y:S05]  /*21ff0*/  BRA `(.L_x_1733) ;  /* 0xffffffd000c07947 */ /* 0x000fea000383ffff */
.L_x_1633:
[----:B-1----:R1:W2:Y:S02]  /*22000*/  SYNCS.PHASECHK.TRANS64.TRYWAIT P0, [R7+URZ], R2 ;  /* 0x00000002070075a7 */ /* 0x0022a4000800017f */
[----:B--2---:R-:W-:Y:S05]  /*22010*/  @!P0 NANOSLEEP.SYNCS 0x989680 ;  /* 0x009896800000895d */ /* 0x004fea0003900000 */
[----:B------:R-:W2:Y:S02]  /*22020*/  @!P0 SYNCS.PHASECHK.TRANS64 P0, [R7+URZ], R2 ;  /* 0x00000002070085a7 */ /* 0x000ea4000800007f */
[----:B--2---:R-:W-:Y:S05]  /*22030*/  @!P0 BRA `(.L_x_1633) ;  /* 0xfffffffc00f08947 */ /* 0x004fea000383ffff */
[----:B------:R-:W-:Y:S05]  /*22040*/  BRA `(.L_x_1734) ;  /* 0xffffffd000b47947 */ /* 0x000fea000383ffff */
.L_x_1635:
[----:B--2---:R2:W3:Y:S02]  /*22050*/  SYNCS.PHASECHK.TRANS64.TRYWAIT P0, [R4+URZ], R5 ;  /* 0x00000005040075a7 */ /* 0x0044e4000800017f */
[----:B---3--:R-:W-:Y:S05]  /*22060*/  @!P0 NANOSLEEP.SYNCS 0x989680 ;  /* 0x009896800000895d */ /* 0x008fea0003900000 */
[----:B------:R-:W3:Y:S02]  /*22070*/  @!P0 SYNCS.PHASECHK.TRANS64 P0, [R4+URZ], R5 ;  /* 0x00000005040085a7 */ /* 0x000ee4000800007f */
[----:B---3--:R-:W-:Y:S05]  /*22080*/  @!P0 BRA `(.L_x_1635) ;  /* 0xfffffffc00f08947 */ /* 0x008fea000383ffff */
[----:B------:R-:W-:Y:S05]  /*22090*/  BRA `(.L_x_1735) ;  /* 0xffffffd000b87947 */ /* 0x000fea000383ffff */
.L_x_1736:
        /* <DEDUP_REMOVED lines=14> */
.L_x_6043:


//--------------------- .text._ZN7cutlass13device_kernelIN5flash11enable_sm90INS1_16FlashAttnFwdSm90INS1_25CollectiveMainloopFwdSm90ILi2EN4cute5tupleIJNS5_1CILi1EEES8_S8_EEENS6_IJNS7_ILi64EEESA_SA_EEELi512ENS_6half_tEfNS_4arch4Sm90ELb0ELb1ELb1ELb0ELb0ELb0ELb0ELb0ELb0ELb1ELb1ELb0EEENS1_21CollectiveEpilogueFwdINS6_IJSA_NS7_ILi512EEESA_EEES9_SC_SE_Li256ELb0ELb1ELb1ELb0EEENS1_19SingleTileSchedulerILb0ELb1ELb1ELi64EEEEEEEEEvNT_6ParamsE --------------------------
	.section	.text._ZN7cutlass13device_kernelIN5flash11enable_sm90INS1_16FlashAttnFwdSm90INS1_25CollectiveMainloopFwdSm90ILi2EN4cute5tupleIJNS5_1CILi1EEES8_S8_EEENS6_IJNS7_ILi64EEESA_SA_EEELi512ENS_6half_tEfNS_4arch4Sm90ELb0ELb1ELb1ELb0ELb0ELb0ELb0ELb0ELb0ELb1ELb1ELb0EEENS1_21CollectiveEpilogueFwdINS6_IJSA_NS7_ILi512EEESA_EEES9_SC_SE_Li256ELb0ELb1ELb1ELb0EEENS1_19SingleTileSchedulerILb0ELb1ELb1ELi64EEEEEEEEEvNT_6ParamsE,"ax",@progbits
	.align	128
.text._ZN7cutlass13device_kernelIN5flash11enable_sm90INS1_16FlashAttnFwdSm90INS1_25CollectiveMainloopFwdSm90ILi2EN4cute5tupleIJNS5_1CILi1EEES8_S8_EEENS6_IJNS7_ILi64EEESA_SA_EEELi512ENS_6half_tEfNS_4arch4Sm90ELb0ELb1ELb1ELb0ELb0ELb0ELb0ELb0ELb0ELb1ELb1ELb0EEENS1_21CollectiveEpilogueFwdINS6_IJSA_NS7_ILi512EEESA_EEES9_SC_SE_Li256ELb0ELb1ELb1ELb0EEENS1_19SingleTileSchedulerILb0ELb1ELb1ELi64EEEEEEEEEvNT_6ParamsE:
        .type           _ZN7cutlass13device_kernelIN5flash11enable_sm90INS1_16FlashAttnFwdSm90INS1_25CollectiveMainloopFwdSm90ILi2EN4cute5tupleIJNS5_1CILi1EEES8_S8_EEENS6_IJNS7_ILi64EEESA_SA_EEELi512ENS_6half_tEfNS_4arch4Sm90ELb0ELb1ELb1ELb0ELb0ELb0ELb0ELb0ELb0ELb1ELb1ELb0EEENS1_21CollectiveEpilogueFwdINS6_IJSA_NS7_ILi512EEESA_EEES9_SC_SE_Li256ELb0ELb1ELb1ELb0EEENS1_19SingleTileSchedulerILb0ELb1ELb1ELi64EEEEEEEEEvNT_6ParamsE,@function
        .size           _ZN7cutlass13device_kernelIN5flash11enable_sm90INS1_16FlashAttnFwdSm90INS1_25CollectiveMainloopFwdSm90ILi2EN4cute5tupleIJNS5_1CILi1EEES8_S8_EEENS6_IJNS7_ILi64EEESA_SA_EEELi512ENS_6half_tEfNS_4arch4Sm90ELb0ELb1ELb1ELb0ELb0ELb0ELb0ELb0ELb0ELb1ELb1ELb0EEENS1_21CollectiveEpilogueFwdINS6_IJSA_NS7_ILi512EEESA_EEES9_SC_SE_Li256ELb0ELb1ELb1ELb0EEENS1_19SingleTileSchedulerILb0ELb1ELb1ELi64EEEEEEEEEvNT_6ParamsE,(.L_x_6044 - _ZN7cutlass13device_kernelIN5flash11enable_sm90INS1_16FlashAttnFwdSm90INS1_25CollectiveMainloopFwdSm90ILi2EN4cute5tupleIJNS5_1CILi1EEES8_S8_EEENS6_IJNS7_ILi64EEESA_SA_EEELi512ENS_6half_tEfNS_4arch4Sm90ELb0ELb1ELb1ELb0ELb0ELb0ELb0ELb0ELb0ELb1ELb1ELb0EEENS1_21CollectiveEpilogueFwdINS6_IJSA_NS7_ILi512EEESA_EEES9_SC_SE_Li256ELb0ELb1ELb1ELb0EEENS1_19SingleTileSchedulerILb0ELb1ELb1ELi64EEEEEEEEEvNT_6ParamsE)
        .other          _ZN7cutlass13device_kernelIN5flash11enable_sm90INS1_16FlashAttnFwdSm90INS1_25CollectiveMainloopFwdSm90ILi2EN4cute5tupleIJNS5_1CILi1EEES8_S8_EEENS6_IJNS7_ILi64EEESA_SA_EEELi512ENS_6half_tEfNS_4arch4Sm90ELb0ELb1ELb1ELb0ELb0ELb0ELb0ELb0ELb0ELb1ELb1ELb0EEENS1_21CollectiveEpilogueFwdINS6_IJSA_NS7_ILi512EEESA_EEES9_SC_SE_Li256ELb0ELb1ELb1ELb0EEENS1_19SingleTileSchedulerILb0ELb1ELb1ELi64EEEEEEEEEvNT_6ParamsE,@"STO_CUDA_ENTRY STV_DEFAULT"
_ZN7cutlass13device_kernelIN5flash11enable_sm90INS1_16FlashAttnFwdSm90INS1_25CollectiveMainloopFwdSm90ILi2EN4cute5tupleIJNS5_1CILi1EEES8_S8_EEENS6_IJNS7_ILi64EEESA_SA_EEELi512ENS_6half_tEfNS_4arch4Sm90ELb0ELb1ELb1ELb0ELb0ELb0ELb0ELb0ELb0ELb1ELb1ELb0EEENS1_21CollectiveEpilogueFwdINS6_IJSA_NS7_ILi512EEESA_EEES9_SC_SE_Li256ELb0ELb1ELb1ELb0EEENS1_19SingleTileSchedulerILb0ELb1ELb1ELi64EEEEEEEEEvNT_6ParamsE:
        /* <DEDUP_REMOVED lines=18> */
.L_x_1738:
[----:B------:R-:W-:Y:S05]  /*0120*/  BSYNC B0 ;  /* 0x0000000000007941 */ /* 0x000fea0003800000 */
.L_x_1737:
        /* <DEDUP_REMOVED lines=37> */
.L_x_1739:
        /* <DEDUP_REMOVED lines=22> */
.L_x_1740:
        /* <DEDUP_REMOVED lines=18> */
.L_x_1741:
        /* <DEDUP_REMOVED lines=22> */
.L_x_1742:
        /* <DEDUP_REMOVED lines=22> */
.L_x_1743:
        /* <DEDUP_REMOVED lines=8> */
.L_x_1746:
[----:B------:R-:W-:-:S08]  /*0940*/  NOP ;  /* 0x0000000000007918 */ /* 0x000fd00000000000 */
[----:B------:R-:W0:Y:S02]  /*0950*/  USETMAXREG.TRY_ALLOC.CTAPOOL UP0, 0xf0 ;  /* 0x000000f0000079c8 */ /* 0x000e240008000600 */
[----:B0-----:R-:W-:-:S13]  /*0960*/  PLOP3.LUT P0, PT, PT, PT, UP0, 0x80, 0x0 ;  /* 0x000000000000781c */ /* 0x001fda0003f0f008 */
[----:B------:R-:W-:Y:S05]  /*0970*/  @!P0 BRA `(.L_x_1746) ;  /* 0xfffffffc00f08947 */ /* 0x000fea000383ffff */
[----:B------:R-:W0:Y:S01]  /*0980*/  S2R R2, SR_TID.X ;  /* 0x0000000000027919 */ /* 0x000e220000002100 */
[----:B------:R-:W1:Y:S01]  /*0990*/  S2UR UR6, SR_CTAID.Y ;  /* 0x00000000000679c3 */ /* 0x000e620000002600 */
[----:B------:R-:W-:Y:S02]  /*09a0*/  ULDC UR7, c[0x0][0xc50] ;  /* 0x0003140000077ab9 */ /* 0x000fe40000000800 */
[----:B------:R-:W-:-:S05]  /*09b0*/  UISETP.NE.AND UP0, UPT, UR7, 0x1, UPT ;  /* 0x000000010700788c */ /* 0x000fca000bf05270 */
[----:B------:R-:W2:Y:S06]  /*09c0*/  S2UR UR8, SR_CTAID.Z ;  /* 0x00000000000879c3 */ /* 0x000eac0000002700 */
[----:B------:R-:W-:Y:S01]  /*09d0*/  @UP0 ULDC UR4, c[0x0][0xc54] ;  /* 0x0003150000040ab9 */ /* 0x000fe20000000800 */
[----:B------:R-:W-:Y:S01]  /*09e0*/  @UP0 ULDC UR10, c[0x0][0xc58] ;  /* 0x00031600000a0ab9 */ /* 0x000fe20000000800 */
[----:B-1----:R-:W-:Y:S02]  /*09f0*/  UIMAD.WIDE.U32 UR4, UR6, UR4, URZ ;  /* 0x00000004060472a5 */ /* 0x002fe4000f8e003f */
[----:B------:R-:W-:-:S02]  /*0a00*/  UMOV UR40, UR6 ;  /* 0x0000000600287c82 */ /* 0x000fc40008000000 */
[----:B------:R-:W-:Y:S01]  /*0a10*/  @UP0 USHF.R.U32.HI UR40, URZ, UR10, UR5 ;  /* 0x0000000a3f280299 */ /* 0x000fe20008011605 */
[----:B0-----:R-:W-:-:S03]  /*0a20*/  LOP3.LUT R0, R2, 0xffffff80, RZ, 0xc0, !PT ;  /* 0xffffff8002007812 */ /* 0x001fc600078ec0ff */
[----:B------:R-:W-:Y:S01]  /*0a30*/  UIADD3 UR4, -UR40, URZ, URZ ;  /* 0x0000003f28047290 */ /* 0x000fe2000fffe13f */
[----:B------:R-:W-:-:S03]  /*0a40*/  ISETP.NE.AND P0, PT, R0, 0x80, PT ;  /* 0x000000800000780c */ /* 0x000fc60003f05270 */
[----:B------:R-:W-:-:S10]  /*0a50*/  UIMAD UR4, UR7, UR4, UR6 ;  /* 0x00000004070472a4 */ /* 0x000fd4000f8e0206 */
[----:B------:R-:W-:Y:S06]  /*0a60*/  @!P0 BAR.ARV 0x8, 0x100 ;  /* 0x0204000000008b1d */ /* 0x000fec0000002000 */
[----:B------:R-:W-:-:S13]  /*0a70*/  ISETP.GE.U32.AND P0, PT, R2, 0x100, PT ;  /* 0x000001000200780c */ /* 0x000fda0003f06070 */
[----:B------:R-:W-:Y:S06]  /*0a80*/  @P0 BAR.ARV 0xf, 0x100 ;  /* 0x03c4000000000b1d */ /* 0x000fec0000002000 */
[----:B--2---:R-:W-:-:S13]  /*0a90*/  ISETP.LE.AND P0, PT, RZ, UR8, PT ;  /* 0x00000008ff007c0c */ /* 0x004fda000bf03270 */
[----:B------:R-:W-:Y:S05]  /*0aa0*/  @!P0 BRA `(.L_x_1747) ;  /* 0x0000014800108947 */ /* 0x000fea0003800000 */
[----:B------:R-:W-:Y:S01]  /*0ab0*/  ULDC.64 UR6, c[0x0][0x418] ;  /* 0x0001060000067ab9 */ /* 0x000fe20000000a00 */
[----:B------:R-:W0:Y:S01]  /*0ac0*/  S2UR UR41, SR_CTAID.X ;  /* 0x00000000002979c3 */ /* 0x000e220000002500 */
[----:B------:R-:W-:Y:S01]  /*0ad0*/  UISETP.NE.U32.AND UP0, UPT, UR6, URZ, UPT ;  /* 0x0000003f0600728c */ /* 0x000fe2000bf05070 */
[----:B------:R-:W-:Y:S01]  /*0ae0*/  VIADD R16, R2, 0xffffff80 ;  /* 0xffffff8002107836 */ /* 0x000fe20000000000 */
[----:B------:R-:W-:Y:S01]  /*0af0*/  ULDC UR39, c[0x0][0x424] ;  /* 0x0001090000277ab9 */ /* 0x000fe20000000800 */
[----:B------:R-:W-:Y:S01]  /*0b00*/  ULDC UR8, c[0x0][0x2f0] ;  /* 0x0000bc0000087ab9 */ /* 0x000fe20000000800 */
[----:B------:R-:W-:-:S04]  /*0b10*/  UISETP.NE.AND.EX UP0, UPT, UR7, URZ, UPT, UP0 ;  /* 0x0000003f0700728c */ /* 0x000fc8000bf05300 */
[----:B------:R-:W-:Y:S02]  /*0b20*/  USEL UR39, UR39, 0x1, UP0 ;  /* 0x0000000127277887 */ /* 0x000fe40008000000 */
[----:B------:R-:W-:Y:S02]  /*0b30*/  UISETP.NE.AND UP0, UPT, UR9, 0x1, UPT ;  /* 0x000000010900788c */ /* 0x000fe4000bf05270 */
[----:B------:R-:W-:-:S04]  /*0b40*/  UIMAD UR5, UR39, UR8, 0x3f ;  /* 0x0000003f270574a4 */ /* 0x000fc8000f8e0208 */
[----:B------:R-:W-:Y:S01]  /*0b50*/  PLOP3.LUT P0, PT, PT, PT, UP0, 0x80, 0x0 ;  /* 0x000000000000781c */ /* 0x000fe20003f0f008 */
[----:B------:R-:W-:-:S04]  /*0b60*/  USHF.R.S32.HI UR6, URZ, 0x1f, UR5 ;  /* 0x0000001f3f067899 */ /* 0x000fc80008011405 */
[----:B------:R-:W-:Y:S02]  /*0b70*/  ULEA.HI UR5, UR6, UR5, URZ, 0x6 ;  /* 0x0000000506057291 */ /* 0x000fe4000f8f303f */
[----:B0-----:R-:W-:Y:S02]  /*0b80*/  USHF.L.U32 UR41, UR41, 0x6, URZ ;  /* 0x0000000629297899 */ /* 0x001fe4000800063f */
[----:B------:R-:W-:-:S04]  /*0b90*/  USHF.R.S32.HI UR5, URZ, 0x6, UR5 ;  /* 0x000000063f057899 */ /* 0x000fc80008011405 */
[----:B------:R-:W-:Y:S08]  /*0ba0*/  @!P0 BRA `(.L_x_1748) ;  /* 0x0000002400148947 */ /* 0x000ff00003800000 */
[----:B------:R-:W-:Y:S01]  /*0bb0*/  ULDC UR6, c[0x0][0x448] ;  /* 0x0001120000067ab9 */ /* 0x000fe20000000800 */
[----:B------:R-:W-:Y:S02]  /*0bc0*/  UIADD3 UR9, UR41, 0x3f, URZ ;  /* 0x0000003f29097890 */ /* 0x000fe4000fffe03f */
[----:B------:R-:W-:Y:S01]  /*0bd0*/  UISETP.NE.AND UP1, UPT, UR6, 0x1, UPT ;  /* 0x000000010600788c */ /* 0x000fe2000bf25270 */
[----:B------:R-:W-:Y:S02]  /*0be0*/  ULDC UR13, c[0x0][0x288] ;  /* 0x0000a200000d7ab9 */ /* 0x000fe40000000800 */
[----:B------:R-:W-:Y:S01]  /*0bf0*/  ULDC.64 UR6, c[0x0][0x9e0] ;  /* 0x0002780000067ab9 */ /* 0x000fe20000000a00 */
[----:B------:R-:W-:Y:S02]  /*0c00*/  UIADD3 UR12, -UR13, 0x1, URZ ;  /* 0x000000010d0c7890 */ /* 0x000fe4000fffe13f */
[----:B------:R-:W-:Y:S02]  /*0c10*/  UISETP.GE.AND UP0, UPT, UR7, 0x1, UPT ;  /* 0x000000010700788c */ /* 0x000fe4000bf06270 */
[----:B------:R-:W-:-:S03]  /*0c20*/  UIMAD UR12, UR39, UR8, UR12 ;  /* 0x00000008270c72a4 */ /* 0x000fc6000f8e020c */
[----:B------:R-:W-:Y:S01]  /*0c30*/  @UP1 ULDC UR10, c[0x0][0x44c] ;  /* 0x00011300000a1ab9 */ /* 0x000fe20000000800 */
[----:B------:R-:W-:Y:S01]  /*0c40*/  PLOP3.LUT P1, PT, PT, PT, UP0, 0x80, 0x0 ;  /* 0x000000000000781c */ /* 0x000fe20003f2f008 */
[----:B------:R-:W-:Y:S01]  /*0c50*/  UIMAD.WIDE.U32 UR10, UR9, UR10, URZ ;  /* 0x0000000a090a72a5 */ /* 0x000fe2000f8e003f */
[----:B------:R-:W-:-:S03]  /*0c60*/  @UP1 ULDC UR14, c[0x0][0x450] ;  /* 0x00011400000e1ab9 */ /* 0x000fc60000000800 */
[----:B------:R-:W-:-:S04]  /*0c70*/  @UP1 USHF.R.U32.HI UR9, URZ, UR14, UR11 ;  /* 0x0000000e3f091299 */ /* 0x000fc8000801160b */
[----:B------:R-:W-:-:S04]  /*0c80*/  UIADD3 UR12, UR12, UR9, URZ ;  /* 0x000000090c0c7290 */ /* 0x000fc8000fffe03f */
[----:B------:R-:W-:Y:S01]  /*0c90*/  UIADD3 UR6, UR12, UR6, URZ ;  /* 0x000000060c067290 */ /* 0x000fe2000fffe03f */
[----:B------:R-:W-:Y:S11]  /*0ca0*/  @!P1 BRA `(.L_x_1749) ;  /* 0x0000000000449947 */ /* 0x000ff60003800000 */
[----:B------:R-:W-:Y:S01]  /*0cb0*/  ISETP.LT.AND P0, PT, RZ, UR12, PT ;  /* 0x0000000cff007c0c */ /* 0x000fe2000bf01270 */
[----:B------:R-:W-:-:S12]  /*0cc0*/  UIADD3 UR9, UR12, -0x1, URZ ;  /* 0xffffffff0c097890 */ /* 0x000fd8000fffe03f */
[----:B------:R-:W-:Y:S05]  /*0cd0*/  @P0 BRA `(.L_x_1750) ;  /* 0x00000000001c0947 */ /* 0x000fea0003800000 */
[----:B------:R-:W-:Y:S02]  /*0ce0*/  UISETP.NE.AND UP0, UPT, UR7, 0x1, UPT ;  /* 0x000000010700788c */ /* 0x000fe4000bf05270 */
[----:B------:R-:W-:-:S09]  /*0cf0*/  UIADD3 UR9, -UR12, URZ, URZ ;  /* 0x0000003f0c097290 */ /* 0x000fd2000fffe13f */
[----:B------:R-:W-:Y:S02]  /*0d00*/  @UP0 ULDC.64 UR14, c[0x0][0x9e8] ;  /* 0x00027a00000e0ab9 */ /* 0x000fe40000000a00 */
[----:B------:R-:W-:-:S04]  /*0d10*/  UIMAD.WIDE.U32 UR10, UR9, UR14, URZ ;  /* 0x0000000e090a72a5 */ /* 0x000fc8000f8e003f */
[----:B------:R-:W-:-:S04]  /*0d20*/  @UP0 USHF.R.U32.HI UR9, URZ, UR15, UR11 ;  /* 0x0000000f3f090299 */ /* 0x000fc8000801160b */
[----:B------:R-:W-:Y:S01]  /*0d30*/  ULOP3.LUT UR9, URZ, UR9, URZ, 0x33, !UPT ;  /* 0x000000093f097292 */ /* 0x000fe2000f8e333f */
[----:B------:R-:W-:Y:S11]  /*0d40*/  BRA `(.L_x_1751) ;  /* 0x0000000000107947 */ /* 0x000ff60003800000 */
.L_x_1750:
[----:B------:R-:W-:-:S11]  /*0d50*/  UISETP.NE.AND UP0, UPT, UR7, 0x1, UPT ;  /* 0x000000010700788c */ /* 0x000fd6000bf05270 */
[----:B------:R-:W-:Y:S02]  /*0d60*/  @UP0 ULDC.64 UR14, c[0x0][0x9e8] ;  /* 0x00027a00000e0ab9 */ /* 0x000fe40000000a00 */
[----:B------:R-:W-:-:S04]  /*0d70*/  UIMAD.WIDE.U32 UR10, UR9, UR14, URZ ;  /* 0x0000000e090a72a5 */ /* 0x000fc8000f8e003f */
[----:B------:R-:W-:-:S12]  /*0d80*/  @UP0 USHF.R.U32.HI UR9, URZ, UR15, UR11 ;  /* 0x0000000f3f090299 */ /* 0x000fd8000801160b */
.L_x_1751:
[----:B------:R-:W-:-:S04]  /*0d90*/  UIMAD UR9, UR9, UR7, UR7 ;  /* 0x00000007090972a4 */ /* 0x000fc8000f8e0207 */
[----:B------:R-:W-:-:S04]  /*0da0*/  UISETP.LT.AND UP0, UPT, UR6, UR9, UPT ;  /* 0x000000090600728c */ /* 0x000fc8000bf01270 */
[----:B------:R-:W-:-:S12]  /*0db0*/  USEL UR6, UR6, UR9, UP0 ;  /* 0x0000000906067287 */ /* 0x000fd80008000000 */
.L_x_1749:
[----:B------:R-:W-:Y:S01]  /*0dc0*/  UIADD3 UR6, UR6, 0x3f, URZ ;  /* 0x0000003f06067890 */ /* 0x000fe2000fffe03f */
[----:B------:R-:W-:Y:S01]  /*0dd0*/  @UP1 ULDC UR10, c[0x0][0x44c] ;  /* 0x00011300000a1ab9 */ /* 0x000fe20000000800 */
[----:B------:R-:W-:Y:S01]  /*0de0*/  @UP1 ULDC UR12, c[0x0][0x450] ;  /* 0x00011400000c1ab9 */ /* 0x000fe20000000800 */
[----:B------:R-:W-:Y:S02]  /*0df0*/  UIMAD.WIDE.U32 UR10, UR41, UR10, URZ ;  /* 0x0000000a290a72a5 */ /* 0x000fe4000f8e003f */
[----:B------:R-:W-:Y:S02]  /*0e00*/  USHF.R.S32.HI UR9, URZ, 0x1f, UR6 ;  /* 0x0000001f3f097899 */ /* 0x000fe40008011406 */
[----:B------:R-:W-:Y:S02]  /*0e10*/  UIMAD UR8, UR39, UR8, -UR13 ;  /* 0x00000008270872a4 */ /* 0x000fe4000f8e0a0d */
[----:B------:R-:W-:Y:S02]  /*0e20*/  @UP1 USHF.R.U32.HI UR41, URZ, UR12, UR11 ;  /* 0x0000000c3f291299 */ /* 0x000fe4000801160b */
[----:B------:R-:W-:-:S02]  /*0e30*/  ULEA.HI UR9, UR9, UR6, URZ, 0x6 ;  /* 0x0000000609097291 */ /* 0x000fc4000f8f303f */
[----:B------:R-:W-:Y:S02]  /*0e40*/  UIADD3 UR8, UR8, UR41, URZ ;  /* 0x0000002908087290 */ /* 0x000fe4000fffe03f */
[----:B------:R-:W-:Y:S01]  /*0e50*/  USHF.R.S32.HI UR9, URZ, 0x6, UR9 ;  /* 0x000000063f097899 */ /* 0x000fe20008011409 */
[----:B------:R-:W-:Y:S02]  /*0e60*/  ULDC UR6, c[0x0][0x9dc] ;  /* 0x0002770000067ab9 */ /* 0x000fe40000000800 */
[----:B------:R-:W-:Y:S02]  /*0e70*/  UIADD3 UR6, UR8, -UR6, URZ ;  /* 0x8000000608067290 */ /* 0x000fe4000fffe03f */
[----:B------:R-:W-:-:S04]  /*0e80*/  UISETP.LT.AND UP0, UPT, UR5, UR9, UPT ;  /* 0x000000090500728c */ /* 0x000fc8000bf01270 */
[----:B------:R-:W-:Y:S01]  /*0e90*/  USEL UR10, UR5, UR9, UP0 ;  /* 0x00000009050a7287 */ /* 0x000fe20008000000 */
[----:B------:R-:W-:Y:S01]  /*0ea0*/  IMAD.U32 R0, RZ, RZ, UR6 ;  /* 0x00000006ff007e24 */ /* 0x000fe2000f8e00ff */
[----:B------:R-:W-:Y:S10]  /*0eb0*/  @!P1 BRA `(.L_x_1752) ;  /* 0x0000000000449947 */ /* 0x000ff40003800000 */
[----:B------:R-:W-:Y:S02]  /*0ec0*/  UMOV UR5, UR8 ;  /* 0x0000000800057c82 */ /* 0x000fe40008000000 */
[----:B------:R-:W-:-:S06]  /*0ed0*/  UISETP.GT.AND UP0, UPT, UR5, -0x1, UPT ;  /* 0xffffffff0500788c */ /* 0x000fcc000bf04270 */
[----:B------:R-:W-:-:S13]  /*0ee0*/  PLOP3.LUT P0, PT, PT, PT, UP0, 0x80, 0x0 ;  /* 0x000000000000781c */ /* 0x000fda0003f0f008 */
[----:B------:R-:W-:Y:S05]  /*0ef0*/  @P0 BRA `(.L_x_1753) ;  /* 0x00000000001c0947 */ /* 0x000fea0003800000 */
[----:B------:R-:W-:Y:S02]  /*0f00*/  UISETP.NE.AND UP0, UPT, UR7, 0x1, UPT ;  /* 0x000000010700788c */ /* 0x000fe4000bf05270 */
[----:B------:R-:W-:-:S09]  /*0f10*/  ULOP3.LUT UR5, URZ, UR5, URZ, 0x33, !UPT ;  /* 0x000000053f057292 */ /* 0x000fd2000f8e333f */
[----:B------:R-:W-:Y:S02]  /*0f20*/  @UP0 ULDC.64 UR12, c[0x0][0x9e8] ;  /* 0x00027a00000c0ab9 */ /* 0x000fe40000000a00 */
[----:B------:R-:W-:-:S04]  /*0f30*/  UIMAD.WIDE.U32 UR8, UR5, UR12, URZ ;  /* 0x0000000c050872a5 */ /* 0x000fc8000f8e003f */
[----:B------:R-:W-:-:S04]  /*0f40*/  @UP0 USHF.R.U32.HI UR5, URZ, UR13, UR9 ;  /* 0x0000000d3f050299 */ /* 0x000fc80008011609 */
[----:B------:R-:W-:Y:S01]  /*0f50*/  ULOP3.LUT UR5, URZ, UR5, URZ, 0x33, !UPT ;  /* 0x000000053f057292 */ /* 0x000fe2000f8e333f */
[----:B------:R-:W-:Y:S11]  /*0f60*/  BRA `(.L_x_1754) ;  /* 0x0000000000107947 */ /* 0x000ff60003800000 */
.L_x_1753:
[----:B------:R-:W-:-:S11]  /*0f70*/  UISETP.NE.AND UP0, UPT, UR7, 0x1, UPT ;  /* 0x000000010700788c */ /* 0x000fd6000bf05270 */
[----:B------:R-:W-:Y:S02]  /*0f80*/  @UP0 ULDC.64 UR12, c[0x0][0x9e8] ;  /* 0x00027a00000c0ab9 */ /* 0x000fe40000000a00 */
[----:B------:R-:W-:-:S04]  /*0f90*/  UIMAD.WIDE.U32 UR8, UR5, UR12, URZ ;  /* 0x0000000c050872a5 */ /* 0x000fc8000f8e003f */
[----:B------:R-:W-:-:S12]  /*0fa0*/  @UP0 USHF.R.U32.HI UR5, URZ, UR13, UR9 ;  /* 0x0000000d3f050299 */ /* 0x000fd80008011609 */
.L_x_1754:
[----:B------:R-:W-:-:S06]  /*0fb0*/  UIMAD UR5, UR5, UR7, URZ ;  /* 0x00000007050572a4 */ /* 0x000fcc000f8e023f */
[----:B------:R-:W-:-:S07]  /*0fc0*/  VIMNMX R0, R0, UR5, !PT ;  /* 0x0000000500007c48 */ /* 0x000fce000ffe0100 */
.L_x_1752:
[----:B------:R-:W-:Y:S01]  /*0fd0*/  SHF.R.S32.HI R3, RZ, 0x1f, R0 ;  /* 0x0000001fff037819 */ /* 0x000fe20000011400 */
[----:B------:R-:W-:Y:S01]  /*0fe0*/  USHF.R.U32.HI UR5, URZ, 0x10, UR4 ;  /* 0x000000103f057899 */ /* 0x000fe20008011604 */
[----:B------:R-:W-:Y:S01]  /*0ff0*/  PLOP3.LUT P0, PT, PT, PT, PT, 0x80, 0x0 ;  /* 0x000000000000781c */ /* 0x000fe20003f0f070 */
[----:B------:R-:W-:Y:S01]  /*1000*/  ULOP3.LUT UR4, UR4, 0xffff, URZ, 0xc0, !UPT ;  /* 0x0000ffff04047892 */ /* 0x000fe2000f8ec03f */
[----:B------:R-:W-:Y:S01]  /*1010*/  LEA.HI R3, R3, R0, RZ, 0x6 ;  /* 0x0000000003037211 */ /* 0x000fe200078f30ff */
[----:B------:R-:W-:Y:S01]  /*1020*/  UISETP.NE.AND UP0, UPT, UR5, URZ, UPT ;  /* 0x0000003f0500728c */ /* 0x000fe2000bf05270 */
[----:B------:R-:W-:Y:S02]  /*1030*/  CS2R R4, SRZ ;  /* 0x0000000000047805 */ /* 0x000fe4000001ff00 */
[----:B------:R-:W-:Y:S02]  /*1040*/  MOV R2, RZ ;  /* 0x000000ff00027202 */ /* 0x000fe40000000f00 */
[----:B------:R-:W-:-:S02]  /*1050*/  CS2R R150, SRZ ;  /* 0x0000000000967805 */ /* 0x000fc4000001ff00 */
[----:B------:R-:W-:Y:S02]  /*1060*/  SHF.R.S32.HI R3, RZ, 0x6, R3 ;  /* 0x00000006ff037819 */ /* 0x000fe40000011403 */
[----:B------:R-:W-:Y:S02]  /*1070*/  CS2R R148, SRZ ;  /* 0x0000000000947805 */ /* 0x000fe4000001ff00 */
[----:B------:R-:W-:Y:S02]  /*1080*/  CS2R R146, SRZ ;  /* 0x0000000000927805 */ /* 0x000fe4000001ff00 */
[----:B------:R-:W-:Y:S02]  /*1090*/  CS2R R144, SRZ ;  /* 0x0000000000907805 */ /* 0x000fe4000001ff00 */
[----:B------:R-:W-:Y:S02]  /*10a0*/  VIMNMX R10, RZ, R3, !PT ;  /* 0x00000003ff0a7248 */ /* 0x000fe40007fe0100 */
[----:B------:R-:W-:-:S02]  /*10b0*/  CS2R R142, SRZ ;  /* 0x00000000008e7805 */ /* 0x000fc4000001ff00 */
[----:B------:R-:W-:Y:S01]  /*10c0*/  CS2R R140, SRZ ;  /* 0x00000000008c7805 */ /* 0x000fe2000001ff00 */
[----:B------:R-:W-:Y:S01]  /*10d0*/  @!UP0 ULDC UR5, c[0x0][0x9f0] ;  /* 0x00027c0000058ab9 */ /* 0x000fe20000000800 */
        /* <DEDUP_REMOVED lines=52> */
[----:B------:R-:W-:Y:S01]  /*1420*/  IMAD.MOV.U32 R37, RZ, RZ, RZ ;  /* 0x000000ffff257224 */ /* 0x000fe200078e00ff */
[----:B------:R-:W-:Y:S06]  /*1430*/  @!P1 BRA `(.L_x_1755) ;  /* 0x0000000000749947 */ /* 0x000fec0003800000 */
[----:B------:R-:W-:Y:S01]  /*1440*/  IMAD.U32 R5, RZ, RZ, UR5 ;  /* 0x00000005ff057e24 */ /* 0x000fe2000f8e00ff */
[----:B------:R-:W-:-:S04]  /*1450*/  UIADD3 UR6, UR5, -0x1, UR10 ;  /* 0xffffffff05067890 */ /* 0x000fc8000fffe00a */
[-C--:B------:R-:W-:Y:S02]  /*1460*/  IABS R8, R5.reuse ;  /* 0x0000000500087213 */ /* 0x080fe40000000000 */
[----:B------:R-:W-:Y:S02]  /*1470*/  IADD3 R0, -R10, UR6, RZ ;  /* 0x000000060a007c10 */ /* 0x000fe4000fffe1ff */
[----:B------:R-:W0:Y:S01]  /*1480*/  I2F.RP R3, R8 ;  /* 0x0000000800037306 */ /* 0x000e220000209400 */
[----:B------:R-:W-:-:S07]  /*1490*/  IABS R11, R5 ;  /* 0x00000005000b7213 */ /* 0x000fce0000000000 */
[----:B0-----:R-:W0:Y:S02]  /*14a0*/  MUFU.RCP R3, R3 ;  /* 0x0000000300037308 */ /* 0x001e240000001000 */
[----:B0-----:R-:W-:Y:S02]  /*14b0*/  VIADD R6, R3, 0xffffffe ;  /* 0x0ffffffe03067836 */ /* 0x001fe40000000000 */
[----:B------:R-:W-:-:S04]  /*14c0*/  IMAD.MOV R3, RZ, RZ, -R11 ;  /* 0x000000ffff037224 */ /* 0x000fc800078e0a0b */
[----:B------:R0:W1:Y:S02]  /*14d0*/  F2I.FTZ.U32.TRUNC.NTZ R7, R6 ;  /* 0x0000000600077305 */ /* 0x000064000021f000 */
[----:B0-----:R-:W-:Y:S01]  /*14e0*/  IMAD.MOV.U32 R6, RZ, RZ, RZ ;  /* 0x000000ffff067224 */ /* 0x001fe200078e00ff */
[----:B-1----:R-:W-:-:S05]  /*14f0*/  IADD3 R9, RZ, -R7, RZ ;  /* 0x80000007ff097210 */ /* 0x002fca0007ffe0ff */
[----:B------:R-:W-:Y:S01]  /*1500*/  IMAD R5, R9, R8, RZ ;  /* 0x0000000809057224 */ /* 0x000fe200078e02ff */
[----:B------:R-:W-:Y:S02]  /*1510*/  IABS R9, R0 ;  /* 0x0000000000097213 */ /* 0x000fe40000000000 */
[----:B------:R-:W-:Y:S01]  /*1520*/  LOP3.LUT R0, R0, UR5, RZ, 0x3c, !PT ;  /* 0x0000000500007c12 */ /* 0x000fe2000f8e3cff */
[----:B------:R-:W-:-:S03]  /*1530*/  IMAD.HI.U32 R7, R7, R5, R6 ;  /* 0x0000000507077227 */ /* 0x000fc600078e0006 */
[----:B------:R-:W-:Y:S01]  /*1540*/  ISETP.GE.AND P3, PT, R0, RZ, PT ;  /* 0x000000ff0000720c */ /* 0x000fe20003f66270 */
[----:B------:R-:W-:-:S04]  /*1550*/  IMAD.MOV.U32 R6, RZ, RZ, R9 ;  /* 0x000000ffff067224 */ /* 0x000fc800078e0009 */
[----:B------:R-:W-:-:S04]  /*1560*/  IMAD.HI.U32 R7, R7, R6, RZ ;  /* 0x0000000607077227 */ /* 0x000fc800078e00ff */
[----:B------:R-:W-:-:S05]  /*1570*/  IMAD R3, R7, R3, R6 ;  /* 0x0000000307037224 */ /* 0x000fca00078e0206 */
[----:B------:R-:W-:-:S13]  /*1580*/  ISETP.GT.U32.AND P2, PT, R8, R3, PT ;  /* 0x000000030800720c */ /* 0x000fda0003f44070 */
[-C--:B------:R-:W-:Y:S01]  /*1590*/  @!P2 IADD3 R3, R3, -R8.reuse, RZ ;  /* 0x800000080303a210 */ /* 0x080fe20007ffe0ff */
[----:B------:R-:W-:Y:S01]  /*15a0*/  @!P2 VIADD R7, R7, 0x1 ;  /* 0x000000010707a836 */ /* 0x000fe20000000000 */
[----:B------:R-:W-:Y:S02]  /*15b0*/  ISETP.NE.AND P2, PT, RZ, UR5, PT ;  /* 0x00000005ff007c0c */ /* 0x000fe4000bf45270 */
[----:B------:R-:W-:-:S13]  /*15c0*/  ISETP.GE.U32.AND P1, PT, R3, R8, PT ;  /* 0x000000080300720c */ /* 0x000fda0003f26070 */
[----:B------:R-:W-:-:S04]  /*15d0*/  @P1 VIADD R7, R7, 0x1 ;  /* 0x0000000107071836 */ /* 0x000fc80000000000 */
[----:B------:R-:W-:-:S05]  /*15e0*/  IMAD.MOV.U32 R5, RZ, RZ, R7 ;  /* 0x000000ffff057224 */ /* 0x000fca00078e0007 */
[----:B------:R-:W-:Y:S02]  /*15f0*/  @!P3 IADD3 R5, -R5, RZ, RZ ;  /* 0x000000ff0505b210 */ /* 0x000fe40007ffe1ff */
[----:B------:R-:W-:-:S07]  /*1600*/  @!P2 LOP3.LUT R5, RZ, UR5, RZ, 0x33, !PT ;  /* 0x00000005ff05ac12 */ /* 0x000fce000f8e33ff */
.L_x_1755:
[----:B------:R-:W-:Y:S01]  /*1610*/  IMAD R0, R5, UR4, R10 ;  /* 0x0000000405007c24 */ /* 0x000fe2000f8e020a */
        /* <DEDUP_REMOVED lines=29> */
[----:B0-----:R-:W-:Y:S02]  /*17f0*/  ULEA UR5, UR8, UR7, 0x18 ;  /* 0x0000000708057291 */ /* 0x001fe4000f8ec03f */
[----:B------:R-:W-:Y:S01]  /*1800*/  UIADD3 UR6, UR4, -UR6, URZ ;  /* 0x8000000604067290 */ /* 0x000fe2000fffe03f */
[----:B------:R-:W-:Y:S01]  /*1810*/  IMAD.IADD R7, R6, 0x1, -R7 ;  /* 0x0000000106077824 */ /* 0x000fe200078e0a07 */
[----:B------:R-:W-:Y:S02]  /*1820*/  ULOP3.LUT UR4, UR45, 0x1, URZ, 0xfc, !UPT ;  /* 0x000000012d047892 */ /* 0x000fe4000f8efc3f */
[----:B------:R-:W-:Y:S02]  /*1830*/  ULEA UR6, UR6, UR5, 0xf ;  /* 0x0000000506067291 */ /* 0x000fe4000f8e783f */
[----:B------:R-:W-:Y:S01]  /*1840*/  UISETP.NE.AND UP0, UPT, UR4, 0x3, UPT ;  /* 0x000000030400788c */ /* 0x000fe2000bf05270 */
[----:B------:R-:W-:Y:S01]  /*1850*/  LEA R4, R4, R7, 0x4 ;  /* 0x0000000704047211 */ /* 0x000fe200078e20ff */
[----:B------:R-:W-:-:S04]  /*1860*/  UIADD3 UR6, UR6, 0x400, URZ ;  /* 0x0000040006067890 */ /* 0x000fc8000fffe03f */
[----:B------:R-:W-:Y:S01]  /*1870*/  PLOP3.LUT P0, PT, PT, PT, UP0, 0x80, 0x0 ;  /* 0x000000000000781c */ /* 0x000fe20003f0f008 */
[----:B------:R-:W-:-:S04]  /*1880*/  USHF.R.U32.HI UR6, URZ, 0x4, UR6 ;  /* 0x000000043f067899 */ /* 0x000fc80008011606 */
[----:B------:R-:W-:-:S04]  /*1890*/  ULOP3.LUT UR6, UR6, 0x3fff, URZ, 0xc0, !UPT ;  /* 0x00003fff06067892 */ /* 0x000fc8000f8ec03f */
[----:B------:R-:W-:-:S04]  /*18a0*/  ULOP3.LUT UR6, UR6, 0x2000000, URZ, 0xfc, !UPT ;  /* 0x0200000006067892 */ /* 0x000fc8000f8efc3f */
[----:B------:R-:W-:Y:S08]  /*18b0*/  @!P0 BRA `(.L_x_1757) ;  /* 0x0000000000048947 */ /* 0x000ff00003800000 */
[----:B------:R-:W-:Y:S01]  /*18c0*/  BPT.TRAP 0x1 ;  /* 0x000000040000795c */ /* 0x000fe20000300000 */
.L_x_1757:
[----:B------:R-:W-:-:S04]  /*18d0*/  SHF.L.U32 R2, RZ, 0x1f, RZ ;  /* 0x0000001fff027819 */ /* 0x000fc800000006ff */
[----:B------:R-:W0:Y:S02]  /*18e0*/  SYNCS.PHASECHK.TRANS64.TRYWAIT P1, [UR5+0x28c50], R2 ;  /* 0x028c5002ff0075a7 */ /* 0x000e240008020145 */
[----:B0-----:R-:W-:Y:S05]  /*18f0*/  @!P1 BRA `(.L_x_1758) ;  /* 0x0000013800849947 */ /* 0x001fea0003800000 */
.L_x_1952:
        /* <DEDUP_REMOVED lines=47> */
[----:B------:R-:W-:Y:S01]  /*1bf0*/  MOV R7, RZ ;  /* 0x000000ff00077202 */ /* 0x000fe20000000f00 */
[----:B------:R-:W-:-:S06]  /*1c00*/  UMOV UR4, URZ ;  /* 0x0000003f00047c82 */ /* 0x000fcc0008000000 */
.L_x_1764:
[----:B------:R-:W-:Y:S01]  /*1c10*/  BAR.SYNC.DEFER_BLOCKING 0xe, 0x100 ;  /* 0x0384000000007b1d */ /* 0x000fe20000010000 */
[----:B------:R-:W-:Y:S01]  /*1c20*/  IMAD.U32 R5, RZ, RZ, UR4 ;  /* 0x00000004ff057e24 */ /* 0x000fe2000f8e00ff */
[----:B------:R-:W-:Y:S01]  /*1c30*/  UIADD3 UR4, UR4, 0x1, URZ ;  /* 0x0000000104047890 */ /* 0x000fe2000fffe03f */
[C---:B------:R-:W-:Y:S01]  /*1c40*/  ISETP.GT.AND P3, PT, R3.reuse, R0, PT ;  /* 0x000000000300720c */ /* 0x040fe20003f64270 */
[----:B------:R-:W-:Y:S02]  /*1c50*/  VIADD R3, R3, 0xffffffff ;  /* 0xffffffff03037836 */ /* 0x000fe40000000000 */
[----:B01----:R-:W-:Y:S01]  /*1c60*/  IMAD R2, R5, 0x40, R4 ;  /* 0x0000004005027824 */ /* 0x003fe200078e0204 */
        /* <DEDUP_REMOVED lines=137> */
.L_x_1760:
[----:B------:R-:W-:Y:S01]  /*2500*/  ULEA UR7, UR4, UR5, 0x3 ;  /* 0x0000000504077291 */ /* 0x000fe2000f8e183f */
[----:B------:R-:W-:-:S08]  /*2510*/  SHF.L.U32 R2, R7, 0x1f, RZ ;  /* 0x0000001f07027819 */ /* 0x000fd000000006ff */
[----:B------:R0:W1:Y:S01]  /*2520*/  SYNCS.PHASECHK.TRANS64.TRYWAIT P1, [UR7+0x28c50], R2 ;  /* 0x028c5002ff0075a7 */ /* 0x0000620008020147 */
[----:B------:R-:W-:Y:S05]  /*2530*/  @!P0 BRA `(.L_x_1761) ;  /* 0x0000000000048947 */ /* 0x000fea0003800000 */
[----:B------:R-:W-:Y:S01]  /*2540*/  BPT.TRAP 0x1 ;  /* 0x000000040000795c */ /* 0x000fe20000300000 */
.L_x_1761:
[----:B-1----:R-:W-:Y:S05]  /*2550*/  @P1 BRA `(.L_x_1762) ;  /* 0x0000000000081947 */ /* 0x002fea0003800000 */
[----:B------:R-:W1:Y:S02]  /*2560*/  SYNCS.PHASECHK.TRANS64.TRYWAIT P1, [UR7+0x28c50], R2 ;  /* 0x028c5002ff0075a7 */ /* 0x000e640008020147 */
[----:B-1----:R-:W-:Y:S05]  /*2570*/  @!P1 BRA `(.L_x_1763) ;  /* 0x0000012c007c9947 */ /* 0x002fea0003800000 */
.L_x_1762:
[----:B------:R-:W-:Y:S01]  /*2580*/  ULEA UR10, UR4, UR6, 0xc ;  /* 0x00000006040a7291 */ /* 0x000fe2000f8e603f */
[----:B------:R-:W-:Y:S01]  /*2590*/  WARPGROUP.ARRIVE ;  /* 0x00000000000079c5 */ /* 0x000fe20000000000 */
[----:B------:R-:W-:Y:S01]  /*25a0*/  UMOV UR11, 0x40000040 ;  /* 0x40000040000b7882 */ /* 0x000fe20000000000 */
[----:B------:R-:W-:Y:S01]  /*25b0*/  UMOV UR15, 0x40000040 ;  /* 0x40000040000f7882 */ /* 0x000fe20000000000 */
[----:B------:R-:W-:Y:S01]  /*25c0*/  UIADD3 UR14, UR10, 0x80, URZ ;  /* 0x000000800a0e7890 */ /* 0x000fe2000fffe03f */
[----:B01----:R-:W-:Y:S01]  /*25d0*/  MOV R2, UR7 ;  /* 0x0000000700027c02 */ /* 0x003fe20008000f00 */
        /* <DEDUP_REMOVED lines=24> */
.L_x_1759:
[----:B------:R-:W-:Y:S01]  /*2760*/  BAR.SYNC.DEFER_BLOCKING 0xe, 0x100 ;  /* 0x0384000000007b1d */ /* 0x000fe20000010000 */
[----:B------:R-:W-:Y:S01]  /*2770*/  VIADD R4, R4, UR4 ;  /* 0x0000000404047c36 */ /* 0x000fe20008000000 */
[----:B------:R-:W-:-:S04]  /*2780*/  PLOP3.LUT P0, PT, PT, PT, PT, 0x8, 0x0 ;  /* 0x000000000000781c */ /* 0x000fc80003f0e170 */
[----:B------:R-:W-:-:S05]  /*2790*/  LEA R4, R4, UR5, 0x2 ;  /* 0x0000000504047c11 */ /* 0x000fca000f8e10ff */
[----:B01----:R-:W0:Y:S04]  /*27a0*/  LDS R2, [R4+0x28800] ;  /* 0x0288000004027984 */ /* 0x003e280000000800 */
[----:B------:R1:W2:Y:S02]  /*27b0*/  LDS R0, [R4+0x28820] ;  /* 0x0288200004007984 */ /* 0x0002a40000000800 */
[----:B-1----:R-:W-:Y:S01]  /*27c0*/  MOV R4, RZ ;  /* 0x000000ff00047202 */ /* 0x002fe20000000f00 */
        /* <DEDUP_REMOVED lines=131> */
.L_x_1748:
        /* <DEDUP_REMOVED lines=26> */
.L_x_1766:
[----:B------:R-:W-:-:S11]  /*31a0*/  UISETP.NE.AND UP1, UPT, UR7, 0x1, UPT ;  /* 0x000000010700788c */ /* 0x000fd6000bf25270 */
[----:B------:R-:W-:Y:S02]  /*31b0*/  @UP1 ULDC.64 UR14, c[0x0][0x9e8] ;  /* 0x00027a00000e1ab9 */ /* 0x000fe40000000a00 */
[----:B------:R-:W-:-:S04]  /*31c0*/  UIMAD.WIDE.U32 UR10, UR9, UR14, URZ ;  /* 0x0000000e090a72a5 */ /* 0x000fc8000f8e003f */
[----:B------:R-:W-:-:S12]  /*31d0*/  @UP1 USHF.R.U32.HI UR9, URZ, UR15, UR11 ;  /* 0x0000000f3f091299 */ /* 0x000fd8000801160b */
.L_x_1767:
[----:B------:R-:W-:-:S04]  /*31e0*/  UIMAD UR9, UR9, UR7, UR7 ;  /* 0x00000007090972a4 */ /* 0x000fc8000f8e0207 */
[----:B------:R-:W-:-:S04]  /*31f0*/  UISETP.LT.AND UP1, UPT, UR6, UR9, UPT ;  /* 0x000000090600728c */ /* 0x000fc8000bf21270 */
[----:B------:R-:W-:-:S12]  /*3200*/  USEL UR6, UR6, UR9, UP1 ;  /* 0x0000000906067287 */ /* 0x000fd80008800000 */
.L_x_1765:
[----:B------:R-:W-:Y:S01]  /*3210*/  UIADD3 UR6, UR6, 0x3f, URZ ;  /* 0x0000003f06067890 */ /* 0x000fe2000fffe03f */
[----:B------:R-:W-:Y:S01]  /*3220*/  @UP0 ULDC UR10, c[0x0][0x44c] ;  /* 0x00011300000a0ab9 */ /* 0x000fe20000000800 */
[----:B------:R-:W-:Y:S02]  /*3230*/  @UP0 ULDC UR13, c[0x0][0x450] ;  /* 0x00011400000d0ab9 */ /* 0x000fe40000000800 */
[----:B------:R-:W-:Y:S02]  /*3240*/  USHF.R.S32.HI UR9, URZ, 0x1f, UR6 ;  /* 0x0000001f3f097899 */ /* 0x000fe40008011406 */
[----:B------:R-:W-:Y:S02]  /*3250*/  UIMAD.WIDE.U32 UR10, UR41, UR10, URZ ;  /* 0x0000000a290a72a5 */ /* 0x000fe4000f8e003f */
[----:B------:R-:W-:Y:S02]  /*3260*/  ULEA.HI UR9, UR9, UR6, URZ, 0x6 ;  /* 0x0000000609097291 */ /* 0x000fe4000f8f303f */
[----:B------:R-:W-:Y:S01]  /*3270*/  UIMAD UR8, UR39, UR8, -UR12 ;  /* 0x00000008270872a4 */ /* 0x000fe2000f8e0a0c */
[----:B------:R-:W-:Y:S01]  /*3280*/  UMOV UR6, UR41 ;  /* 0x0000002900067c82 */ /* 0x000fe20008000000 */
[----:B------:R-:W-:-:S02]  /*3290*/  USHF.R.S32.HI UR9, URZ, 0x6, UR9 ;  /* 0x000000063f097899 */ /* 0x000fc40008011409 */
[----:B------:R-:W-:Y:S02]  /*32a0*/  @UP0 USHF.R.U32.HI UR6, URZ, UR13, UR11 ;  /* 0x0000000d3f060299 */ /* 0x000fe4000801160b */
[----:B------:R-:W-:Y:S02]  /*32b0*/  UISETP.LT.AND UP0, UPT, UR5, UR9, UPT ;  /* 0x000000090500728c */ /* 0x000fe4000bf01270 */
[----:B------:R-:W-:Y:S02]  /*32c0*/  UIADD3 UR6, UR8, UR6, URZ ;  /* 0x0000000608067290 */ /* 0x000fe4000fffe03f */
[----:B------:R-:W-:Y:S01]  /*32d0*/  USEL UR10, UR5, UR9, UP0 ;  /* 0x00000009050a7287 */ /* 0x000fe20008000000 */
[----:B------:R-:W-:Y:S02]  /*32e0*/  ULDC UR8, c[0x0][0x9dc] ;  /* 0x0002770000087ab9 */ /* 0x000fe40000000800 */
[----:B------:R-:W-:Y:S01]  /*32f0*/  UIADD3 UR5, UR6, -UR8, URZ ;  /* 0x8000000806057290 */ /* 0x000fe2000fffe03f */
[----:B------:R-:W-:Y:S11]  /*3300*/  @!P1 BRA `(.L_x_1768) ;  /* 0x0000000000449947 */ /* 0x000ff60003800000 */
        /* <DEDUP_REMOVED lines=10> */
.L_x_1769:
[----:B------:R-:W-:-:S11]  /*33b0*/  UISETP.NE.AND UP0, UPT, UR7, 0x1, UPT ;  /* 0x000000010700788c */ /* 0x000fd6000bf05270 */
[----:B------:R-:W-:Y:S02]  /*33c0*/  @UP0 ULDC.64 UR12, c[0x0][0x9e8] ;  /* 0x00027a00000c0ab9 */ /* 0x000fe40000000a00 */
[----:B------:R-:W-:-:S04]  /*33d0*/  UIMAD.WIDE.U32 UR8, UR6, UR12, URZ ;  /* 0x0000000c060872a5 */ /* 0x000fc8000f8e003f */
[----:B------:R-:W-:-:S12]  /*33e0*/  @UP0 USHF.R.U32.HI UR6, URZ, UR13, UR9 ;  /* 0x0000000d3f060299 */ /* 0x000fd80008011609 */
.L_x_1770:
[----:B------:R-:W-:-:S04]  /*33f0*/  UIMAD UR6, UR6, UR7, URZ ;  /* 0x00000007060672a4 */ /* 0x000fc8000f8e023f */
[----:B------:R-:W-:-:S04]  /*3400*/  UISETP.LT.AND UP0, UPT, UR5, UR6, UPT ;  /* 0x000000060500728c */ /* 0x000fc8000bf01270 */
[----:B------:R-:W-:-:S12]  /*3410*/  USEL UR5, UR5, UR6, !UP0 ;  /* 0x0000000605057287 */ /* 0x000fd8000c000000 */
.L_x_1768:
[----:B------:R-:W-:Y:S02]  /*3420*/  USHF.R.S32.HI UR6, URZ, 0x1f, UR5 ;  /* 0x0000001f3f067899 */ /* 0x000fe40008011405 */
[----:B------:R-:W-:Y:S02]  /*3430*/  USHF.R.U32.HI UR12, URZ, 0x10, UR4 ;  /* 0x000000103f0c7899 */ /* 0x000fe40008011604 */
[----:B------:R-:W-:Y:S02]  /*3440*/  ULEA.HI UR6, UR6, UR5, URZ, 0x6 ;  /* 0x0000000506067291 */ /* 0x000fe4000f8f303f */
[----:B------:R-:W-:Y:S02]  /*3450*/  UISETP.NE.AND UP1, UPT, UR12, URZ, UPT ;  /* 0x0000003f0c00728c */ /* 0x000fe4000bf25270 */
[----:B------:R-:W-:Y:S02]  /*3460*/  USHF.R.S32.HI UR6, URZ, 0x6, UR6 ;  /* 0x000000063f067899 */ /* 0x000fe40008011406 */
[----:B------:R-:W-:-:S02]  /*3470*/  ULOP3.LUT UR9, UR4, 0xffff, URZ, 0xc0, !UPT ;  /* 0x0000ffff04097892 */ /* 0x000fc4000f8ec03f */
[----:B------:R-:W-:Y:S01]  /*3480*/  UISETP.LT.AND UP0, UPT, URZ, UR6, UPT ;  /* 0x000000063f00728c */ /* 0x000fe2000bf01270 */
[----:B------:R-:W-:-:S03]  /*3490*/  UMOV UR4, URZ ;  /* 0x0000003f00047c82 */ /* 0x000fc60008000000 */
[----:B------:R-:W-:Y:S01]  /*34a0*/  USEL UR38, URZ, UR6, !UP0 ;  /* 0x000000063f267287 */ /* 0x000fe2000c000000 */
[----:B------:R-:W-:-:S03]  /*34b0*/  @!UP1 ULDC UR12, c[0x0][0x9f0] ;  /* 0x00027c00000c9ab9 */ /* 0x000fc60000000800 */
[----:B------:R-:W-:-:S06]  /*34c0*/  UISETP.GT.AND UP0, UPT, UR10, UR38, UPT ;  /* 0x000000260a00728c */ /* 0x000fcc000bf04270 */
[----:B------:R-:W-:-:S13]  /*34d0*/  PLOP3.LUT P0, PT, PT, PT, UP0, 0x80, 0x0 ;  /* 0x000000000000781c */ /* 0x000fda0003f0f008 */
[----:B------:R-:W-:Y:S05]  /*34e0*/  @!P0 BRA `(.L_x_1771) ;  /* 0x0000000000888947 */ /* 0x000fea0003800000 */
[----:B------:R-:W-:Y:S01]  /*34f0*/  IMAD.U32 R3, RZ, RZ, UR12 ;  /* 0x0000000cff037e24 */ /* 0x000fe2000f8e00ff */
[----:B------:R-:W-:-:S04]  /*3500*/  UIADD3 UR4, UR12, -0x1, UR10 ;  /* 0xffffffff0c047890 */ /* 0x000fc8000fffe00a */
[-C--:B------:R-:W-:Y:S01]  /*3510*/  IABS R0, R3.reuse ;  /* 0x0000000300007213 */ /* 0x080fe20000000000 */
[----:B------:R-:W-:Y:S01]  /*3520*/  UIADD3 UR6, -UR38, UR4, URZ ;  /* 0x0000000426067290 */ /* 0x000fe2000fffe13f */
[----:B------:R-:W-:Y:S02]  /*3530*/  IABS R5, R3 ;  /* 0x0000000300057213 */ /* 0x000fe40000000000 */
[----:B------:R-:W-:Y:S01]  /*3540*/  R2UR UR11, R0 ;  /* 0x00000000000b72ca */ /* 0x000fe200000e0000 */
[----:B------:R-:W-:Y:S02]  /*3550*/  UMOV UR4, URZ ;  /* 0x0000003f00047c82 */ /* 0x000fe40008000000 */
[----:B------:R-:W-:Y:S01]  /*3560*/  IMAD.U32 R4, RZ, RZ, UR6 ;  /* 0x00000006ff047e24 */ /* 0x000fe2000f8e00ff */
[----:B------:R-:W-:-:S04]  /*3570*/  ULOP3.LUT UR6, UR6, UR12, URZ, 0x3c, !UPT ;  /* 0x0000000c06067292 */ /* 0x000fc8000f8e3c3f */
[----:B------:R-:W-:-:S04]  /*3580*/  IABS R4, R4 ;  /* 0x0000000400047213 */ /* 0x000fc80000000000 */
[----:B------:R-:W-:Y:S01]  /*3590*/  MOV R3, R4 ;  /* 0x0000000400037202 */ /* 0x000fe20000000f00 */
[----:B------:R-:W0:Y:S03]  /*35a0*/  I2F.RP R0, UR11 ;  /* 0x0000000b00007d06 */ /* 0x000e260008209400 */
[----:B------:R-:W-:-:S05]  /*35b0*/  R2UR UR8, R3 ;  /* 0x00000000030872ca */ /* 0x000fca00000e0000 */
[----:B0-----:R-:W0:Y:S02]  /*35c0*/  MUFU.RCP R0, R0 ;  /* 0x0000000000007308 */ /* 0x001e240000001000 */
[----:B0-----:R-:W-:Y:S02]  /*35d0*/  VIADD R2, R0, 0xffffffe ;  /* 0x0ffffffe00027836 */ /* 0x001fe40000000000 */
        /* <DEDUP_REMOVED lines=19> */
.L_x_1771:
[----:B------:R-:W-:Y:S01]  /*3710*/  UIMAD UR38, UR9, UR4, UR38 ;  /* 0x00000004092672a4 */ /* 0x000fe2000f8e0226 */
[----:B------:R-:W-:Y:S01]  /*3720*/  IMAD.U32 R0, RZ, RZ, UR10 ;  /* 0x0000000aff007e24 */ /* 0x000fe2000f8e00ff */
[----:B------:R-:W-:Y:S01]  /*3730*/  PLOP3.LUT P0, PT, PT, PT, PT, 0x80, 0x0 ;  /* 0x000000000000781c */ /* 0x000fe20003f0f070 */
[----:B------:R-:W-:Y:S01]  /*3740*/  IMAD.U32 R3, RZ, RZ, UR4 ;  /* 0x00000004ff037e24 */ /* 0x000fe2000f8e00ff */
[----:B------:R-:W-:Y:S01]  /*3750*/  MOV R2, RZ ;  /* 0x000000ff00027202 */ /* 0x000fe20000000f00 */
[----:B------:R-:W-:Y:S01]  /*3760*/  IMAD.MOV.U32 R4, RZ, RZ, RZ ;  /* 0x000000ffff047224 */ /* 0x000fe200078e00ff */
[----:B------:R-:W-:Y:S02]  /*3770*/  CS2R R150, SRZ ;  /* 0x0000000000967805 */ /* 0x000fe4000001ff00 */
        /* <DEDUP_REMOVED lines=85> */
[----:B------:R-:W-:-:S04]  /*3cd0*/  ULOP3.LUT UR5, UR5, 0x3fff, URZ, 0xc0, !UPT ;  /* 0x00003fff05057892 */ /* 0x000fc8000f8ec03f */
[----:B------:R-:W-:-:S04]  /*3ce0*/  ULOP3.LUT UR36, UR5, 0x2000000, URZ, 0xfc, !UPT ;  /* 0x0200000005247892 */ /* 0x000fc8000f8efc3f */
[----:B------:R-:W-:Y:S08]  /*3cf0*/  @!P0 BRA `(.L_x_1772) ;  /* 0x0000000000408947 */ /* 0x000ff00003800000 */
        /* <DEDUP_REMOVED lines=10> */
[----:B------:R-:W-:Y:S01]  /*3da0*/  MOV R8, 0x70 ;  /* 0x0000007000087802 */ /* 0x000fe20000000f00 */
[----:B------:R-:W-:-:S02]  /*3db0*/  IMAD.U32 R11, RZ, RZ, UR7 ;  /* 0x00000007ff0b7e24 */ /* 0x000fc4000f8e00ff */
[----:B------:R-:W-:Y:S02]  /*3dc0*/  IMAD.MOV.U32 R12, RZ, RZ, 0x1 ;  /* 0x00000001ff0c7424 */ /* 0x000fe400078e00ff */
[----:B0-----:R-:W-:-:S07]  /*3dd0*/  IMAD.MOV.U32 R13, RZ, RZ, RZ ;  /* 0x000000ffff0d7224 */ /* 0x001fce00078e00ff */
[----:B------:R-:W-:-:S07]  /*3de0*/  LEPC R20, `(.L_x_1772) ;  /* 0x000000001014794e */ /* 0x000fce0000000000 */
[----:B-1----:R-:W-:Y:S05]  /*3df0*/  CALL.ABS.NOINC R2 ;  /* 0x0000000002007343 */ /* 0x002fea0003c00000 */
.L_x_1772:
[----:B------:R-:W-:Y:S02]  /*3e00*/  SHF.L.U32 R14, RZ, 0x1f, RZ ;  /* 0x0000001fff0e7819 */ /* 0x000fe400000006ff */
[----:B------:R-:W-:Y:S02]  /*3e10*/  LOP3.LUT R3, R18, 0xffffff80, RZ, 0xc0, !PT ;  /* 0xffffff8012037812 */ /* 0x000fe400078ec0ff */
[----:B------:R-:W0:Y:S01]  /*3e20*/  SYNCS.PHASECHK.TRANS64.TRYWAIT P0, [UR37+0x28c00], R14 ;  /* 0x028c000eff0075a7 */ /* 0x000e220008000165 */
        /* <DEDUP_REMOVED lines=8> */
.L_x_1953:
[----:B------:R-:W-:Y:S01]  /*3eb0*/  ULOP3.LUT UR4, UR45, 0x1, URZ, 0xfc, !UPT ;  /* 0x000000012d047892 */ /* 0x000fe2000f8efc3f */
[----:B------:R-:W-:Y:S02]  /*3ec0*/  LOP3.LUT R0, R3, 0x7ffffffc, RZ, 0xc0, !PT ;  /* 0x7ffffffc03007812 */ /* 0x000fe400078ec0ff */
[----:B------:R-:W-:Y:S02]  /*3ed0*/  IADD3 R3, -R2, R19, RZ ;  /* 0x0000001302037210 */ /* 0x000fe40007ffe1ff */
[----:B------:R-:W-:Y:S01]  /*3ee0*/  LEA.HI R7, R7, R6, RZ, 0x3 ;  /* 0x0000000607077211 */ /* 0x000fe200078f18ff */
[----:B------:R-:W-:Y:S01]  /*3ef0*/  IMAD.U32 R2, RZ, RZ, UR4 ;  /* 0x00000004ff027e24 */ /* 0x000fe2000f8e00ff */
[----:B------:R-:W-:Y:S01]  /*3f00*/  LEA.HI R4, R4, R5, RZ, 0x5 ;  /* 0x0000000504047211 */ /* 0x000fe200078f28ff */
[----:B------:R-:W-:Y:S01]  /*3f10*/  IMAD.IADD R0, R5, 0x1, -R0 ;  /* 0x0000000105007824 */ /* 0x000fe200078e0a00 */
[----:B------:R-:W-:Y:S02]  /*3f20*/  LOP3.LUT R7, R7, 0xfffffff8, RZ, 0xc0, !PT ;  /* 0xfffffff807077812 */ /* 0x000fe400078ec0ff */
[----:B------:R-:W-:-:S02]  /*3f30*/  ISETP.NE.AND P5, PT, R2, 0x3, PT ;  /* 0x000000030200780c */ /* 0x000fc40003fa5270 */
[----:B------:R-:W-:Y:S01]  /*3f40*/  SHF.L.U32 R0, R0, 0x1, RZ ;  /* 0x0000000100007819 */ /* 0x000fe200000006ff */
[----:B------:R-:W-:Y:S01]  /*3f50*/  IMAD.IADD R7, R6, 0x1, -R7 ;  /* 0x0000000106077824 */ /* 0x000fe200078e0a07 */
[----:B------:R-:W-:-:S03]  /*3f60*/  SHF.R.S32.HI R2, RZ, 0x5, R4 ;  /* 0x00000005ff027819 */ /* 0x000fc60000011404 */
[----:B------:R-:W-:Y:S02]  /*3f70*/  IMAD R3, R3, 0x100, R0 ;  /* 0x0000010003037824 */ /* 0x000fe400078e0200 */
[----:B------:R-:W-:-:S04]  /*3f80*/  IMAD R2, R2, 0x10, R7 ;  /* 0x0000001002027824 */ /* 0x000fc800078e0207 */
[----:B------:R-:W-:Y:S05]  /*3f90*/  @!P5 BRA `(.L_x_1774) ;  /* 0x000000000004d947 */ /* 0x000fea0003800000 */
[----:B------:R-:W-:Y:S01]  /*3fa0*/  BPT.TRAP 0x1 ;  /* 0x000000040000795c */ /* 0x000fe20000300000 */
.L_x_1774:
[----:B------:R1:W2:Y:S01]  /*3fb0*/  SYNCS.PHASECHK.TRANS64.TRYWAIT P0, [UR37+0x28c30], R14 ;  /* 0x028c300eff0075a7 */ /* 0x0002a20008000165 */
[----:B------:R-:W-:Y:S05]  /*3fc0*/  @!P5 BRA `(.L_x_1775) ;  /* 0x000000000004d947 */ /* 0x000fea0003800000 */
[----:B------:R-:W-:Y:S01]  /*3fd0*/  BPT.TRAP 0x1 ;  /* 0x000000040000795c */ /* 0x000fe20000300000 */
.L_x_1775:
[----:B------:R-:W3:Y:S02]  /*3fe0*/  S2R R4, SR_TID.X ;  /* 0x0000000000047919 */ /* 0x000ee40000002100 */
[----:B---3--:R-:W-:-:S04]  /*3ff0*/  LOP3.LUT R4, R4, 0x7f, RZ, 0xc0, !PT ;  /* 0x0000007f04047812 */ /* 0x008fc800078ec0ff */
[----:B------:R-:W-:Y:S01]  /*4000*/  ISETP.NE.AND P6, PT, R4, RZ, PT ;  /* 0x000000ff0400720c */ /* 0x000fe20003fc5270 */
[----:B--2---:R-:W-:-:S12]  /*4010*/  @P0 BRA `(.L_x_1776) ;  /* 0x0000000000080947 */ /* 0x004fd80003800000 */
[----:B------:R-:W2:Y:S02]  /*4020*/  SYNCS.PHASECHK.TRANS64.TRYWAIT P0, [UR37+0x28c30], R14 ;  /* 0x028c300eff0075a7 */ /* 0x000ea40008000165 */
[----:B--2---:R-:W-:Y:S05]  /*4030*/  @!P0 BRA `(.L_x_1777) ;  /* 0x0000011000fc8947 */ /* 0x004fea0003800000 */
.L_x_1776:
[----:B------:R-:W-:Y:S05]  /*4040*/  WARPSYNC.ALL ;  /* 0x0000000000007948 */ /* 0x000fea0003800000 */
[----:B------:R-:W-:Y:S01]  /*4050*/  UIADD3 UR4, UR37, 0x20400, URZ ;  /* 0x0002040025047890 */ /* 0x000fe2000fffe03f */
[----:B------:R-:W-:Y:S01]  /*4060*/  WARPGROUP.ARRIVE ;  /* 0x00000000000079c5 */ /* 0x000fe20000000000 */
[----:B------:R-:W-:Y:S01]  /*4070*/  UIADD3 UR5, UR37, 0x22400, URZ ;  /* 0x0002240025057890 */ /* 0x000fe2000fffe03f */
[----:B------:R-:W-:Y:S01]  /*4080*/  LEA.HI R4, R17, R16, RZ, 0x2 ;  /* 0x0000001011047211 */ /* 0x000fe200078f10ff */
[----:B------:R-:W-:Y:S01]  /*4090*/  USHF.R.U32.HI UR4, URZ, 0x4, UR4 ;  /* 0x000000043f047899 */ /* 0x000fe20008011604 */
[----:B------:R-:W-:Y:S01]  /*40a0*/  MOV R13, UR37 ;  /* 0x00000025000d7c02 */ /* 0x000fe20008000f00 */
[----:B------:R-:W-:Y:S01]  /*40b0*/  USHF.R.U32.HI UR5, URZ, 0x4, UR5 ;  /* 0x000000043f057899 */ /* 0x000fe20008011605 */
[----:B--2---:R-:W-:Y:S01]  /*40c0*/  LOP3.LUT R5, R4, 0xfffffffc, RZ, 0xc0, !PT ;  /* 0xfffffffc04057812 */ /* 0x004fe200078ec0ff */
[----:B------:R-:W-:-:S02]  /*40d0*/  ULOP3.LUT UR4, UR4, 0x3fff, URZ, 0xc0, !UPT ;  /* 0x00003fff04047892 */ /* 0x000fc4000f8ec03f */
[----:B------:R-:W-:Y:S02]  /*40e0*/  ULOP3.LUT UR5, UR5, 0x3fff, URZ, 0xc0, !UPT ;  /* 0x00003fff05057892 */ /* 0x000fe4000f8ec03f */
[----:B------:R-:W-:Y:S01]  /*40f0*/  ULOP3.LUT UR20, UR4, 0x10000, URZ, 0xfc, !UPT ;  /* 0x0001000004147892 */ /* 0x000fe2000f8efc3f */
[----:B------:R-:W-:Y:S01]  /*4100*/  IMAD.IADD R5, R16, 0x1, -R5 ;  /* 0x0000000110057824 */ /* 0x000fe200078e0a05 */
[----:B------:R-:W-:Y:S01]  /*4110*/  ULOP3.LUT UR6, UR5, 0x10000, URZ, 0xfc, !UPT ;  /* 0x0001000005067892 */ /* 0x000fe2000f8efc3f */
[----:B------:R-:W-:Y:S01]  /*4120*/  UMOV UR21, 0x40000040 ;  /* 0x4000004000157882 */ /* 0x000fe20000000000 */
[----:B------:R-:W-:Y:S01]  /*4130*/  UMOV UR7, 0x40000040 ;  /* 0x4000004000077882 */ /* 0x000fe20000000000 */
[----:B------:R-:W-:Y:S02]  /*4140*/  UMOV UR5, UR21 ;  /* 0x0000001500057c82 */ /* 0x000fe40008000000 */
[----:B------:R-:W-:Y:S01]  /*4150*/  UMOV UR4, UR20 ;  /* 0x0000001400047c82 */ /* 0x000fe20008000000 */
[----:B------:R-:W-:Y:S01]  /*4160*/  UIADD3 UR8, UR20, 0x2, URZ ;  /* 0x0000000214087890 */ /* 0x000fe2000fffe03f */
[----:B------:R-:W-:Y:S01]  /*4170*/  LEA.HI R4, R5, R5, RZ, 0x1 ;  /* 0x0000000505047211 */ /* 0x000fe200078f08ff */
[----:B------:R-:W-:-:S02]  /*4180*/  UIADD3 UR10, UR6, 0x2, URZ ;  /* 0x00000002060a7890 */ /* 0x000fc4000fffe03f */
[----:B------:R-:W-:Y:S01]  /*4190*/  HGMMA.64x64x16.F32 R24, gdesc[UR4], RZ, !UPT, gsb0 ;  /* 0x00e00000041879f0 */ /* 0x000fe2000c0008ff */
[----:B------:R-:W-:Y:S01]  /*41a0*/  UMOV UR9, 0x40000040 ;  /* 0x4000004000097882 */ /* 0x000fe20000000000 */
[----:B------:R-:W-:Y:S01]  /*41b0*/  UMOV UR11, 0x40000040 ;  /* 0x40000040000b7882 */ /* 0x000fe20000000000 */
[----:B------:R-:W-:Y:S01]  /*41c0*/  UIADD3 UR12, UR20, 0x4, URZ ;  /* 0x00000004140c7890 */ /* 0x000fe2000fffe03f */
[----:B------:R-:W-:Y:S01]  /*41d0*/  LOP3.LUT R4, R4, 0x1ffffffe, RZ, 0xc0, !PT ;  /* 0x1ffffffe04047812 */ /* 0x000fe200078ec0ff */
[----:B------:R-:W-:Y:S01]  /*41e0*/  UIADD3 UR14, UR6, 0x4, URZ ;  /* 0x00000004060e7890 */ /* 0x000fe2000fffe03f */
[----:B------:R-:W-:Y:S01]  /*41f0*/  UMOV UR13, 0x40000040 ;  /* 0x40000040000d7882 */ /* 0x000fe20000000000 */
[----:B------:R-:W-:Y:S01]  /*4200*/  UMOV UR15, 0x40000040 ;  /* 0x40000040000f7882 */ /* 0x000fe20000000000 */
[----:B------:R-:W-:Y:S01]  /*4210*/  UIADD3 UR16, UR20, 0x6, URZ ;  /* 0x0000000614107890 */ /* 0x000fe2000fffe03f */
[----:B------:R-:W-:Y:S01]  /*4220*/  IADD3 R4, R5, -R4, RZ ;  /* 0x8000000405047210 */ /* 0x000fe20007ffe0ff */
[----:B------:R-:W-:Y:S01]  /*4230*/  UIADD3 UR18, UR6, 0x6, URZ ;  /* 0x0000000606127890 */ /* 0x000fe2000fffe03f */
[----:B------:R-:W-:Y:S01]  /*4240*/  VIADD R5, R2, UR41 ;  /* 0x0000002902057c36 */ /* 0x000fe20008000000 */
[----:B------:R-:W-:Y:S01]  /*4250*/  UMOV UR17, 0x40000040 ;  /* 0x4000004000117882 */ /* 0x000fe20000000000 */
[----:B------:R-:W-:Y:S01]  /*4260*/  UMOV UR19, 0x40000040 ;  /* 0x4000004000137882 */ /* 0x000fe20000000000 */
[----:B------:R-:W-:Y:S01]  /*4270*/  ULDC UR4, c[0x0][0x448] ;  /* 0x0001120000047ab9 */ /* 0x000fe20000000800 */
[----:B------:R-:W-:Y:S01]  /*4280*/  IMAD R4, R4, 0x8, R5 ;  /* 0x0000000804047824 */ /* 0x000fe200078e0205 */
[----:B------:R-:W-:-:S02]  /*4290*/  UISETP.NE.AND UP0, UPT, UR4, 0x1, UPT ;  /* 0x000000010400788c */ /* 0x000fc4000bf05270 */
[----:B------:R-:W-:Y:S01]  /*42a0*/  ULEA UR22, UR42, 0xffffffc0, 0x6 ;  /* 0xffffffc02a167891 */ /* 0x000fe2000f8e303f */
[----:B------:R-:W-:-:S03]  /*42b0*/  IMAD.MOV.U32 R6, RZ, RZ, R4 ;  /* 0x000000ffff067224 */ /* 0x000fc600078e0004 */
[----:B------:R-:W-:Y:S02]  /*42c0*/  PLOP3.LUT P0, PT, PT, PT, UP0, 0x80, 0x0 ;  /* 0x000000000000781c */ /* 0x000fe40003f0f008 */
[----:B------:R-:W-:-:S03]  /*42d0*/  PLOP3.LUT P1, PT, PT, PT, UP0, 0x80, 0x0 ;  /* 0x000000000000781c */ /* 0x000fc60003f2f008 */
[----:B------:R-:W-:-:S08]  /*42e0*/  @UP0 ULDC UR4, c[0x0][0x44c] ;  /* 0x0001130000040ab9 */ /* 0x000fd00000000800 */
[----:B------:R-:W-:Y:S01]  /*42f0*/  @P0 IMAD.HI.U32 R5, R4, UR4, RZ ;  /* 0x0000000404050c27 */ /* 0x000fe2000f8e00ff */
[----:B------:R-:W-:-:S04]  /*4300*/  @UP0 ULDC UR4, c[0x0][0x450] ;  /* 0x0001140000040ab9 */ /* 0x000fc80000000800 */
[----:B------:R-:W-:Y:S01]  /*4310*/  @P1 SHF.R.U32.HI R6, RZ, UR4, R5 ;  /* 0x00000004ff061c19 */ /* 0x000fe20008011605 */
[----:B------:R-:W-:Y:S01]  /*4320*/  @!P6 VIADD R5, R13, 0x28c40 ;  /* 0x00028c400d05e836 */ /* 0x000fe20000000000 */
[----:B------:R-:W-:Y:S02]  /*4330*/  ULDC.64 UR4, c[0x0][0x9e0] ;  /* 0x0002780000047ab9 */ /* 0x000fe40000000a00 */
[----:B------:R-:W-:Y:S01]  /*4340*/  UISETP.GE.AND UP1, UPT, UR5, 0x1, UPT ;  /* 0x000000010500788c */ /* 0x000fe2000bf26270 */
[----:B------:R-:W2:Y:S01]  /*4350*/  SHFL.IDX PT, R8, R6, RZ, 0x1c1f ;  /* 0x001c1fff06087589 */ /* 0x000ea200000e0000 */
[----:B------:R-:W-:-:S04]  /*4360*/  @!P6 PRMT R5, RZ, 0x654, R5 ;  /* 0x00000654ff05e816 */ /* 0x000fc80000000005 */
[----:B------:R-:W-:Y:S01]  /*4370*/  PLOP3.LUT P0, PT, PT, PT, UP1, 0x40, 0x0 ;  /* 0x000000000000781c */ /* 0x000fe20003f0e818 */
[----:B------:R-:W-:Y:S02]  /*4380*/  WARPGROUP.DEPBAR.LE gsb0, 0x0 ;  /* 0x00008000000079c5 */ /* 0x000fe40000010000 */
[----:B------:R-:W-:-:S06]  /*4390*/  WARPGROUP.ARRIVE ;  /* 0x00000000000079c5 */ /* 0x000fcc0000000000 */
[----:B------:R-:W-:Y:S01]  /*43a0*/  HGMMA.64x64x16.F32 R24, gdesc[UR8], R24, gsb0 ;  /* 0x00e00000081879f0 */ /* 0x000fe20008000818 */
[----:B------:R-:W-:Y:S01]  /*43b0*/  UMOV UR10, 0xffffffc0 ;  /* 0xffffffc0000a7882 */ /* 0x000fe20000000000 */
[----:B------:R-:W-:Y:S01]  /*43c0*/  ULDC UR11, c[0x0][0x2f0] ;  /* 0x0000bc00000b7ab9 */ /* 0x000fe20000000800 */
[----:B------:R-:W-:-:S04]  /*43d0*/  UIMAD UR7, UR42, UR10, 0x41 ;  /* 0x000000412a0774a4 */ /* 0x000fc8000f8e020a */
[----:B------:R-:W-:Y:S01]  /*43e0*/  UIMAD UR7, UR39, UR11, UR7 ;  /* 0x0000000b270772a4 */ /* 0x000fe2000f8e0207 */
[----:B------:R-:W-:Y:S02]  /*43f0*/  WARPGROUP.DEPBAR.LE gsb0, 0x0 ;  /* 0x00008000000079c5 */ /* 0x000fe40000010000 */
[----:B------:R-:W-:-:S06]  /*4400*/  WARPGROUP.ARRIVE ;  /* 0x00000000000079c5 */ /* 0x000fcc0000000000 */
[----:B------:R-:W-:Y:S01]  /*4410*/  HGMMA.64x64x16.F32 R24, gdesc[UR12], R24, gsb0 ;  /* 0x00e000000c1879f0 */ /* 0x000fe20008000818 */
[----:B------:R-:W-:Y:S01]  /*4420*/  ULDC UR14, c[0x0][0x9dc] ;  /* 0x00027700000e7ab9 */ /* 0x000fe20000000800 */
[----:B------:R-:W-:-:S06]  /*4430*/  UIMAD UR15, UR39, UR11, -UR22 ;  /* 0x0000000b270f72a4 */ /* 0x000fcc000f8e0a16 */
[----:B------:R-:W-:Y:S01]  /*4440*/  IADD3 R11, -R0, UR15, RZ ;  /* 0x0000000f000b7c10 */ /* 0x000fe2000fffe1ff */
[----:B------:R-:W-:Y:S02]  /*4450*/  WARPGROUP.DEPBAR.LE gsb0, 0x0 ;  /* 0x00008000000079c5 */ /* 0x000fe40000010000 */
[----:B------:R-:W-:-:S06]  /*4460*/  WARPGROUP.ARRIVE ;  /* 0x00000000000079c5 */ /* 0x000fcc0000000000 */
[----:B------:R-:W-:Y:S01]  /*4470*/  HGMMA.64x64x16.F32 R24, gdesc[UR16], R24, gsb0 ;  /* 0x00e00000101879f0 */ /* 0x000fe20008000818 */
[----:B------:R-:W-:Y:S01]  /*4480*/  ULDC UR19, c[0x0][0x9d8] ;  /* 0x0002760000137ab9 */ /* 0x000fe20000000800 */
[----:B------:R-:W-:Y:S01]  /*4490*/  ULDC UR18, c[0x0][0x288] ;  /* 0x0000a20000127ab9 */ /* 0x000fe20000000800 */
[----:B------:R-:W-:Y:S02]  /*44a0*/  WARPGROUP.DEPBAR.LE gsb0, 0x0 ;  /* 0x00008000000079c5 */ /* 0x000fe40000010000 */
[----:B------:R-:W-:Y:S01]  /*44b0*/  FMUL.FTZ R24, R24, UR19 ;  /* 0x0000001318187c20 */ /* 0x000fe20008410000 */
        /* <DEDUP_REMOVED lines=29> */
[----:B------:R3:W-:Y:S01]  /*4690*/  @!P6 SYNCS.ARRIVE.TRANS64.RED.A1T0 RZ, [R5+URZ], RZ ;  /* 0x000000ff05ffe9a7 */ /* 0x0007e2000810043f */
[----:B------:R-:W4:Y:S01]  /*46a0*/  MUFU.TANH R24, R24 ;  /* 0x0000001800187308 */ /* 0x000f220000002400 */
[----:B------:R-:W-:Y:S01]  /*46b0*/  FMUL.FTZ R28, R28, UR19 ;  /* 0x000000131c1c7c20 */ /* 0x000fe20008410000 */
[----:B------:R-:W-:Y:S01]  /*46c0*/  FMUL.FTZ R29, R29, UR19 ;  /* 0x000000131d1d7c20 */ /* 0x000fe20008410000 */
[----:B---3--:R-:W-:-:S05]  /*46d0*/  IMAD.U32 R5, RZ, RZ, UR7 ;  /* 0x00000007ff057e24 */ /* 0x008fca000f8e00ff */
[----:B------:R-:W3:Y:S01]  /*46e0*/  MUFU.TANH R25, R25 ;  /* 0x0000001900197308 */ /* 0x000ee20000002400 */
[----:B------:R-:W-:Y:S01]  /*46f0*/  ULOP3.LUT UR7, URZ, UR14, URZ, 0x33, !UPT ;  /* 0x0000000e3f077292 */ /* 0x000fe2000f8e333f */
[----:B------:R-:W-:-:S06]  /*4700*/  IADD3 R5, R5, -UR18, -R0 ;  /* 0x8000001205057c10 */ /* 0x000fcc000fffe800 */
[----:B------:R-:W0:Y:S08]  /*4710*/  MUFU.TANH R26, R26 ;  /* 0x0000001a001a7308 */ /* 0x000e300000002400 */
        /* <DEDUP_REMOVED lines=27> */
[----:B------:R5:W0:Y:S08]  /*48d0*/  MUFU.TANH R10, R28 ;  /* 0x0000001c000a7308 */ /* 0x000a300000002400 */
[----:B------:R1:W0:Y:S01]  /*48e0*/  MUFU.TANH R12, R29 ;  /* 0x0000001d000c7308 */ /* 0x0002220000002400 */
[C---:B-----5:R-:W-:Y:S01]  /*48f0*/  VIADD R28, R5.reuse, UR4 ;  /* 0x00000004051c7c36 */ /* 0x060fe20008000000 */
[----:B-1----:R-:W-:-:S04]  /*4900*/  IADD3 R29, R5, UR7, RZ ;  /* 0x00000007051d7c10 */ /* 0x002fc8000fffe0ff */
[----:B--2---:R-:W-:Y:S01]  /*4910*/  VIADDMNMX R5, R8, R28, R11, PT ;  /* 0x0000001c08057246 */ /* 0x004fe2000380010b */
[----:B------:R-:W-:Y:S01]  /*4920*/  IMAD.IADD R7, R29, 0x1, R8 ;  /* 0x000000011d077824 */ /* 0x000fe200078e0208 */
[----:B---34-:R-:W-:Y:S06]  /*4930*/  @P0 BRA `(.L_x_1778) ;  /* 0x0000000000640947 */ /* 0x018fec0003800000 */
[----:B0-----:R-:W-:Y:S01]  /*4940*/  IMAD.U32 R9, RZ, RZ, UR11 ;  /* 0x0000000bff097e24 */ /* 0x001fe2000f8e00ff */
[----:B------:R-:W-:Y:S03]  /*4950*/  BSSY B0, `(.L_x_1779) ;  /* 0x0000012000007945 */ /* 0x000fe60003800000 */
[----:B------:R-:W-:-:S04]  /*4960*/  IMAD R8, R9, UR39, R8 ;  /* 0x0000002709087c24 */ /* 0x000fc8000f8e0208 */
[----:B------:R-:W-:-:S05]  /*4970*/  VIADD R8, R8, -UR18 ;  /* 0x8000001208087c36 */ /* 0x000fca0008000000 */
[----:B------:R-:W-:-:S13]  /*4980*/  ISETP.GT.AND P0, PT, R8, -0x1, PT ;  /* 0xffffffff0800780c */ /* 0x000fda0003f04270 */
[----:B------:R-:W-:Y:S05]  /*4990*/  @P0 BRA `(.L_x_1780) ;  /* 0x0000000000200947 */ /* 0x000fea0003800000 */
[----:B------:R-:W-:Y:S01]  /*49a0*/  UISETP.NE.AND UP2, UPT, UR5, 0x1, UPT ;  /* 0x000000010500788c */ /* 0x000fe2000bf45270 */
[----:B------:R-:W-:-:S05]  /*49b0*/  LOP3.LUT R8, RZ, R8, RZ, 0x33, !PT ;  /* 0x00000008ff087212 */ /* 0x000fca00078e33ff */
[----:B------:R-:W-:-:S05]  /*49c0*/  PLOP3.LUT P0, PT, PT, PT, UP2, 0x80, 0x0 ;  /* 0x000000000000781c */ /* 0x000fca0003f0f028 */
[----:B------:R-:W-:-:S08]  /*49d0*/  @UP2 ULDC.64 UR14, c[0x0][0x9e8] ;  /* 0x00027a00000e2ab9 */ /* 0x000fd00000000a00 */
[----:B------:R-:W-:-:S05]  /*49e0*/  @P0 IMAD.HI.U32 R9, R8, UR14, RZ ;  /* 0x0000000e08090c27 */ /* 0x000fca000f8e00ff */
[----:B------:R-:W-:-:S04]  /*49f0*/  @P0 SHF.R.U32.HI R8, RZ, UR15, R9 ;  /* 0x0000000fff080c19 */ /* 0x000fc80008011609 */
[----:B------:R-:W-:Y:S01]  /*4a00*/  LOP3.LUT R8, RZ, R8, RZ, 0x33, !PT ;  /* 0x00000008ff087212 */ /* 0x000fe200078e33ff */
[----:B------:R-:W-:Y:S06]  /*4a10*/  BRA `(.L_x_1781) ;  /* 0x0000000000147947 */ /* 0x000fec0003800000 */
.L_x_1780:
[----:B------:R-:W-:-:S06]  /*4a20*/  UISETP.NE.AND UP2, UPT, UR5, 0x1, UPT ;  /* 0x000000010500788c */ /* 0x000fcc000bf45270 */
[----:B------:R-:W-:-:S05]  /*4a30*/  PLOP3.LUT P0, PT, PT, PT, UP2, 0x80, 0x0 ;  /* 0x000000000000781c */ /* 0x000fca0003f0f028 */
[----:B------:R-:W-:-:S08]  /*4a40*/  @UP2 ULDC.64 UR14, c[0x0][0x9e8] ;  /* 0x00027a00000e2ab9 */ /* 0x000fd00000000a00 */
[----:B------:R-:W-:-:S05]  /*4a50*/  @P0 IMAD.HI.U32 R9, R8, UR14, RZ ;  /* 0x0000000e08090c27 */ /* 0x000fca000f8e00ff */
[----:B------:R-:W-:-:S07]  /*4a60*/  @P0 SHF.R.U32.HI R8, RZ, UR15, R9 ;  /* 0x0000000fff080c19 */ /* 0x000fce0008011609 */
.L_x_1781:
[----:B------:R-:W-:Y:S05]  /*4a70*/  BSYNC B0 ;  /* 0x0000000000007941 */ /* 0x000fea0003800000 */
.L_x_1779:
[----:B------:R-:W-:-:S05]  /*4a80*/  MOV R9, UR22 ;  /* 0x0000001600097c02 */ /* 0x000fca0008000f00 */
[----:B------:R-:W-:-:S04]  /*4a90*/  IMAD R9, R8, UR5, -R9 ;  /* 0x0000000508097c24 */ /* 0x000fc8000f8e0a09 */
[----:B------:R-:W-:-:S05]  /*4aa0*/  IMAD.IADD R8, R9, 0x1, -R0 ;  /* 0x0000000109087824 */ /* 0x000fca00078e0a00 */
[----:B------:R-:W-:Y:S02]  /*4ab0*/  VIMNMX R7, R7, R8, !PT ;  /* 0x0000000807077248 */ /* 0x000fe40007fe0100 */
[----:B------:R-:W-:-:S07]  /*4ac0*/  VIADDMNMX R5, R8, UR5, R5, PT ;  /* 0x0000000508057c46 */ /* 0x000fce000b800105 */
.L_x_1778:
[----:B------:R-:W1:Y:S01]  /*4ad0*/  SHFL.IDX PT, R6, R6, 0x1, 0x1c1f ;  /* 0x003c1f0006067f89 */ /* 0x000e6200000e0000 */
[----:B------:R-:W-:Y:S02]  /*4ae0*/  PLOP3.LUT P0, PT, PT, PT, UP1, 0x40, 0x0 ;  /* 0x000000000000781c */ /* 0x000fe40003f0e818 */
[----:B-1----:R-:W-:Y:S01]  /*4af0*/  VIADDMNMX R8, R6, R28, R11, PT ;  /* 0x0000001c06087246 */ /* 0x002fe2000380010b */
[----:B0-----:R-:W-:-:S10]  /*4b00*/  IMAD.IADD R9, R29, 0x1, R6 ;  /* 0x000000011d097824 */ /* 0x001fd400078e0206 */
[----:B------:R-:W-:Y:S05]  /*4b10*/  @P0 BRA `(.L_x_1782) ;  /* 0x0000000000640947 */ /* 0x000fea0003800000 */
[----:B------:R-:W-:Y:S01]  /*4b20*/  IMAD.U32 R11, RZ, RZ, UR11 ;  /* 0x0000000bff0b7e24 */ /* 0x000fe2000f8e00ff */
[----:B------:R-:W-:Y:S03]  /*4b30*/  BSSY B0, `(.L_x_1783) ;  /* 0x0000012000007945 */ /* 0x000fe60003800000 */
[----:B------:R-:W-:-:S05]  /*4b40*/  IMAD R6, R11, UR39, R6 ;  /* 0x000000270b067c24 */ /* 0x000fca000f8e0206 */
[----:B------:R-:W-:-:S04]  /*4b50*/  IADD3 R6, R6, -UR18, RZ ;  /* 0x8000001206067c10 */ /* 0x000fc8000fffe0ff */
        /* <DEDUP_REMOVED lines=10> */
.L_x_1784:
[----:B------:R-:W-:-:S06]  /*4c00*/  UISETP.NE.AND UP2, UPT, UR5, 0x1, UPT ;  /* 0x000000010500788c */ /* 0x000fcc000bf45270 */
[----:B------:R-:W-:-:S05]  /*4c10*/  PLOP3.LUT P0, PT, PT, PT, UP2, 0x80, 0x0 ;  /* 0x000000000000781c */ /* 0x000fca0003f0f028 */
[----:B------:R-:W-:-:S08]  /*4c20*/  @UP2 ULDC.64 UR14, c[0x0][0x9e8] ;  /* 0x00027a00000e2ab9 */ /* 0x000fd00000000a00 */
[----:B------:R-:W-:-:S05]  /*4c30*/  @P0 IMAD.HI.U32 R11, R6, UR14, RZ ;  /* 0x0000000e060b0c27 */ /* 0x000fca000f8e00ff */
[----:B------:R-:W-:-:S07]  /*4c40*/  @P0 SHF.R.U32.HI R6, RZ, UR15, R11 ;  /* 0x0000000fff060c19 */ /* 0x000fce000801160b */
.L_x_1785:
[----:B------:R-:W-:Y:S05]  /*4c50*/  BSYNC B0 ;  /* 0x0000000000007941 */ /* 0x000fea0003800000 */
.L_x_1783:
[----:B------:R-:W-:-:S04]  /*4c60*/  IMAD.U32 R11, RZ, RZ, UR22 ;  /* 0x00000016ff0b7e24 */ /* 0x000fc8000f8e00ff */
[----:B------:R-:W-:-:S04]  /*4c70*/  IMAD R11, R6, UR5, -R11 ;  /* 0x00000005060b7c24 */ /* 0x000fc8000f8e0a0b */
[----:B------:R-:W-:-:S05]  /*4c80*/  IMAD.IADD R11, R11, 0x1, -R0 ;  /* 0x000000010b0b7824 */ /* 0x000fca00078e0a00 */
[----:B------:R-:W-:Y:S02]  /*4c90*/  VIMNMX R9, R9, R11, !PT ;  /* 0x0000000b09097248 */ /* 0x000fe40007fe0100 */
[----:B------:R-:W-:-:S07]  /*4ca0*/  VIADDMNMX R8, R11, UR5, R8, PT ;  /* 0x000000050b087c46 */ /* 0x000fce000b800108 */
.L_x_1782:
[----:B------:R-:W-:Y:S01]  /*4cb0*/  UIMAD UR10, UR42, UR10, 0x40 ;  /* 0x000000402a0a74a4 */ /* 0x000fe2000f8e020a */
[----:B------:R-:W-:Y:S01]  /*4cc0*/  BAR.SYNC.DEFER_BLOCKING 0xf, 0x100 ;  /* 0x03c4000000007b1d */ /* 0x000fe20000010000 */
[----:B------:R-:W-:Y:S02]  /*4cd0*/  UP2UR UR14, UPR, URZ, 0x1 ;  /* 0x000000013f0e7883 */ /* 0x000fe40008000000 */
[----:B------:R-:W-:Y:S02]  /*4ce0*/  UISETP.GE.AND UP6, UPT, UR10, 0x1, UPT ;  /* 0x000000010a00788c */ /* 0x000fe4000bfc6270 */
[----:B------:R-:W-:Y:S02]  /*4cf0*/  UISETP.GE.AND UP2, UPT, UR10, 0x2, UPT ;  /* 0x000000020a00788c */ /* 0x000fe4000bf46270 */
[----:B------:R-:W-:Y:S02]  /*4d00*/  UISETP.GE.AND UP3, UPT, UR10, 0x9, UPT ;  /* 0x000000090a00788c */ /* 0x000fe4000bf66270 */
[----:B------:R-:W-:Y:S01]  /*4d10*/  PLOP3.LUT P4, PT, PT, PT, UP6, 0x40, 0x0 ;  /* 0x000000000000781c */ /* 0x000fe20003f8e868 */
[----:B------:R-:W-:Y:S01]  /*4d20*/  UISETP.GE.AND UP4, UPT, UR10, 0xa, UPT ;  /* 0x0000000a0a00788c */ /* 0x000fe2000bf86270 */
[----:B------:R-:W-:Y:S01]  /*4d30*/  PLOP3.LUT P0, PT, PT, PT, UP2, 0x40, 0x0 ;  /* 0x000000000000781c */ /* 0x000fe20003f0e828 */
[----:B------:R-:W-:Y:S01]  /*4d40*/  UISETP.GE.AND UP5, UPT, UR10, 0x11, UPT ;  /* 0x000000110a00788c */ /* 0x000fe2000bfa6270 */
[----:B------:R-:W-:Y:S01]  /*4d50*/  ISETP.GT.AND P4, PT, R9, RZ, P4 ;  /* 0x000000ff0900720c */ /* 0x000fe20002784270 */
[----:B------:R-:W-:Y:S01]  /*4d60*/  UISETP.GE.AND UP0, UPT, UR10, 0x29, UPT ;  /* 0x000000290a00788c */ /* 0x000fe2000bf06270 */
[----:B------:R-:W-:-:S02]  /*4d70*/  PLOP3.LUT P3, PT, PT, PT, UP3, 0x40, 0x0 ;  /* 0x000000000000781c */ /* 0x000fc40003f6e838 */
[----:B------:R-:W-:Y:S02]  /*4d80*/  ISETP.LT.OR P4, PT, R8, 0x1, P4 ;  /* 0x000000010800780c */ /* 0x000fe40002781670 */
[C---:B------:R-:W-:Y:S02]  /*4d90*/  ISETP.GT.AND P0, PT, R7.reuse, 0x1, P0 ;  /* 0x000000010700780c */ /* 0x040fe40000704270 */
[----:B------:R-:W-:Y:S02]  /*4da0*/  ISETP.GT.AND P3, PT, R7, 0x8, P3 ;  /* 0x000000080700780c */ /* 0x000fe40001f64270 */
[----:B------:R-:W-:Y:S01]  /*4db0*/  PLOP3.LUT P1, PT, PT, PT, UP6, 0x40, 0x0 ;  /* 0x000000000000781c */ /* 0x000fe20003f2e868 */
[----:B------:R-:W-:Y:S01]  /*4dc0*/  UISETP.GE.AND UP6, UPT, UR10, 0x12, UPT ;  /* 0x000000120a00788c */ /* 0x000fe2000bfc6270 */
[----:B------:R-:W-:Y:S02]  /*4dd0*/  FSEL R28, R26, -INF , !P4 ;  /* 0xff8000001a1c7808 */ /* 0x000fe40006000000 */
[----:B------:R-:W-:-:S02]  /*4de0*/  PLOP3.LUT P4, PT, PT, PT, UP4, 0x40, 0x0 ;  /* 0x000000000000781c */ /* 0x000fc40003f8e848 */
[C---:B------:R-:W-:Y:S02]  /*4df0*/  ISETP.LT.OR P0, PT, R5.reuse, 0x2, P0 ;  /* 0x000000020500780c */ /* 0x040fe40000701670 */
[----:B------:R-:W-:Y:S02]  /*4e00*/  ISETP.LT.OR P3, PT, R5, 0x9, P3 ;  /* 0x000000090500780c */ /* 0x000fe40001f61670 */
[C---:B------:R-:W-:Y:S02]  /*4e10*/  ISETP.GT.AND P1, PT, R7.reuse, RZ, P1 ;  /* 0x000000ff0700720c */ /* 0x040fe40000f24270 */
[----:B------:R-:W-:Y:S02]  /*4e20*/  ISETP.GT.AND P4, PT, R7, 0x9, P4 ;  /* 0x000000090700780c */ /* 0x000fe40002784270 */
[----:B------:R-:W-:Y:S02]  /*4e30*/  FSEL R11, R25, -INF , !P0 ;  /* 0xff800000190b7808 */ /* 0x000fe40004000000 */
[----:B------:R-:W-:-:S02]  /*4e40*/  FSEL R10, R10, -INF , !P3 ;  /* 0xff8000000a0a7808 */ /* 0x000fc40005800000 */
[----:B------:R-:W-:Y:S01]  /*4e50*/  PLOP3.LUT P2, PT, PT, PT, UP2, 0x40, 0x0 ;  /* 0x000000000000781c */ /* 0x000fe20003f4e828 */
[----:B------:R-:W-:Y:S01]  /*4e60*/  UISETP.GE.AND UP2, UPT, UR10, 0x19, UPT ;  /* 0x000000190a00788c */ /* 0x000fe2000bf46270 */
[----:B------:R-:W-:Y:S01]  /*4e70*/  PLOP3.LUT P0, PT, PT, PT, UP4, 0x40, 0x0 ;  /* 0x000000000000781c */ /* 0x000fe20003f0e848 */
[----:B------:R-:W-:Y:S01]  /*4e80*/  UISETP.GE.AND UP4, UPT, UR10, 0x21, UPT ;  /* 0x000000210a00788c */ /* 0x000fe2000bf86270 */
[----:B------:R-:W-:Y:S02]  /*4e90*/  PLOP3.LUT P3, PT, PT, PT, UP5, 0x40, 0x0 ;  /* 0x000000000000781c */ /* 0x000fe40003f6e858 */
[C---:B------:R-:W-:Y:S02]  /*4ea0*/  ISETP.LT.OR P1, PT, R5.reuse, 0x1, P1 ;  /* 0x000000010500780c */ /* 0x040fe40000f21670 */
[----:B------:R-:W-:Y:S02]  /*4eb0*/  ISETP.LT.OR P4, PT, R5, 0xa, P4 ;  /* 0x0000000a0500780c */ /* 0x000fe40002781670 */
[----:B------:R-:W-:-:S02]  /*4ec0*/  ISETP.GT.AND P2, PT, R9, 0x1, P2 ;  /* 0x000000010900780c */ /* 0x000fc40001744270 */
[C---:B------:R-:W-:Y:S02]  /*4ed0*/  ISETP.GT.AND P0, PT, R9.reuse, 0x9, P0 ;  /* 0x000000090900780c */ /* 0x040fe40000704270 */
[----:B------:R-:W-:Y:S02]  /*4ee0*/  ISETP.GT.AND P3, PT, R9, 0x10, P3 ;  /* 0x000000100900780c */ /* 0x000fe40001f64270 */
[----:B------:R-:W-:Y:S02]  /*4ef0*/  FSEL R6, R24, -INF , !P1 ;  /* 0xff80000018067808 */ /* 0x000fe40004800000 */
[----:B------:R-:W-:Y:S01]  /*4f00*/  PLOP3.LUT P1, PT, PT, PT, UP3, 0x40, 0x0 ;  /* 0x000000000000781c */ /* 0x000fe20003f2e838 */
[----:B------:R-:W-:Y:S01]  /*4f10*/  UISETP.GE.AND UP3, UPT, UR10, 0x1a, UPT ;  /* 0x0000001a0a00788c */ /* 0x000fe2000bf66270 */
[----:B------:R-:W-:Y:S02]  /*4f20*/  FSEL R12, R12, -INF , !P4 ;  /* 0xff8000000c0c7808 */ /* 0x000fe40006000000 */
[----:B------:R-:W-:-:S02]  /*4f30*/  PLOP3.LUT P4, PT, PT, PT, UP6, 0x40, 0x0 ;  /* 0x000000000000781c */ /* 0x000fc40003f8e868 */
[C---:B------:R-:W-:Y:S02]  /*4f40*/  ISETP.LT.OR P2, PT, R8.reuse, 0x2, P2 ;  /* 0x000000020800780c */ /* 0x040fe40001741670 */
[C---:B------:R-:W-:Y:S02]  /*4f50*/  ISETP.LT.OR P0, PT, R8.reuse, 0xa, P0 ;  /* 0x0000000a0800780c */ /* 0x040fe40000701670 */
[----:B------:R-:W-:Y:S02]  /*4f60*/  ISETP.LT.OR P3, PT, R8, 0x11, P3 ;  /* 0x000000110800780c */ /* 0x000fe40001f61670 */
[C---:B------:R-:W-:Y:S02]  /*4f70*/  ISETP.GT.AND P1, PT, R9.reuse, 0x8, P1 ;  /* 0x000000080900780c */ /* 0x040fe40000f24270 */
[----:B------:R-:W-:Y:S02]  /*4f80*/  ISETP.GT.AND P4, PT, R9, 0x11, P4 ;  /* 0x000000110900780c */ /* 0x000fe40002784270 */
[----:B------:R-:W-:-:S02]  /*4f90*/  FSEL R29, R27, -INF , !P2 ;  /* 0xff8000001b1d7808 */ /* 0x000fc40005000000 */
[----:B------:R-:W-:Y:S02]  /*4fa0*/  FSEL R31, R31, -INF , !P0 ;  /* 0xff8000001f1f7808 */ /* 0x000fe40004000000 */
[----:B------:R-:W-:Y:S02]  /*4fb0*/  FSEL R32, R34, -INF , !P3 ;  /* 0xff80000022207808 */ /* 0x000fe40005800000 */
[----:B------:R-:W-:Y:S01]  /*4fc0*/  PLOP3.LUT P2, PT, PT, PT, UP5, 0x40, 0x0 ;  /* 0x000000000000781c */ /* 0x000fe20003f4e858 */
[----:B------:R-:W-:Y:S01]  /*4fd0*/  UISETP.GE.AND UP5, UPT, UR10, 0x22, UPT ;  /* 0x000000220a00788c */ /* 0x000fe2000bfa6270 */
[----:B------:R-:W-:Y:S02]  /*4fe0*/  PLOP3.LUT P0, PT, PT, PT, UP2, 0x40, 0x0 ;  /* 0x000000000000781c */ /* 0x000fe40003f0e828 */
[----:B------:R-:W-:Y:S02]  /*4ff0*/  PLOP3.LUT P3, PT, PT, PT, UP3, 0x40, 0x0 ;  /* 0x000000000000781c */ /* 0x000fe40003f6e838 */
[----:B------:R-:W-:-:S02]  /*5000*/  ISETP.LT.OR P1, PT, R8, 0x9, P1 ;  /* 0x000000090800780c */ /* 0x000fc40000f21670 */
[----:B------:R-:W-:Y:S02]  /*5010*/  ISETP.LT.OR P4, PT, R8, 0x12, P4 ;  /* 0x000000120800780c */ /* 0x000fe40002781670 */
[C---:B------:R-:W-:Y:S02]  /*5020*/  ISETP.GT.AND P2, PT, R7.reuse, 0x10, P2 ;  /* 0x000000100700780c */ /* 0x040fe40001744270 */
[C---:B------:R-:W-:Y:S02]  /*5030*/  ISETP.GT.AND P0, PT, R7.reuse, 0x18, P0 ;  /* 0x000000180700780c */ /* 0x040fe40000704270 */
[----:B------:R-:W-:Y:S02]  /*5040*/  ISETP.GT.AND P3, PT, R7, 0x19, P3 ;  /* 0x000000190700780c */ /* 0x000fe40001f64270 */
[----:B------:R-:W-:Y:S02]  /*5050*/  FSEL R30, R30, -INF , !P1 ;  /* 0xff8000001e1e7808 */ /* 0x000fe40004800000 */
[----:B------:R-:W-:Y:S01]  /*5060*/  PLOP3.LUT P1, PT, PT, PT, UP6, 0x40, 0x0 ;  /* 0x000000000000781c */ /* 0x000fe20003f2e868 */
[----:B------:R-:W-:Y:S01]  /*5070*/  UISETP.GE.AND UP6, UPT, UR10, 0x3a, UPT ;  /* 0x0000003a0a00788c */ /* 0x000fe2000bfc6270 */
[----:B------:R-:W-:-:S02]  /*5080*/  FSEL R33, R35, -INF , !P4 ;  /* 0xff80000023217808 */ /* 0x000fc40006000000 */
[----:B------:R-:W-:Y:S02]  /*5090*/  PLOP3.LUT P4, PT, PT, PT, UP4, 0x40, 0x0 ;  /* 0x000000000000781c */ /* 0x000fe40003f8e848 */
[C---:B------:R-:W-:Y:S02]  /*50a0*/  ISETP.LT.OR P2, PT, R5.reuse, 0x11, P2 ;  /* 0x000000110500780c */ /* 0x040fe40001741670 */
[C---:B------:R-:W-:Y:S02]  /*50b0*/  ISETP.LT.OR P0, PT, R5.reuse, 0x19, P0 ;  /* 0x000000190500780c */ /* 0x040fe40000701670 */
[----:B------:R-:W-:Y:S02]  /*50c0*/  ISETP.LT.OR P3, PT, R5, 0x1a, P3 ;  /* 0x0000001a0500780c */ /* 0x000fe40001f61670 */
[C---:B------:R-:W-:Y:S02]  /*50d0*/  ISETP.GT.AND P1, PT, R7.reuse, 0x11, P1 ;  /* 0x000000110700780c */ /* 0x040fe40000f24270 */
[----:B------:R-:W-:-:S02]  /*50e0*/  ISETP.GT.AND P4, PT, R7, 0x20, P4 ;  /* 0x000000200700780c */ /* 0x000fc40002784270 */
[----:B------:R-:W-:Y:S02]  /*50f0*/  FSEL R15, R15, -INF , !P2 ;  /* 0xff8000000f0f7808 */ /* 0x000fe40005000000 */
[----:B------:R-:W-:Y:S02]  /*5100*/  FSEL R19, R19, -INF , !P0 ;  /* 0xff80000013137808 */ /* 0x000fe40004000000 */
[----:B------:R-:W-:Y:S02]  /*5110*/  FSEL R20, R20, -INF , !P3 ;  /* 0xff80000014147808 */ /* 0x000fe40005800000 */
[----:B------:R-:W-:Y:S01]  /*5120*/  PLOP3.LUT P2, PT, PT, PT, UP2, 0x40, 0x0 ;  /* 0x000000000000781c */ /* 0x000fe20003f4e828 */
[----:B------:R-:W-:Y:S01]  /*5130*/  UISETP.GE.AND UP2, UPT, UR10, 0x2a, UPT ;  /* 0x0000002a0a00788c */ /* 0x000fe2000bf46270 */
[----:B------:R-:W-:Y:S02]  /*5140*/  PLOP3.LUT P0, PT, PT, PT, UP5, 0x40, 0x0 ;  /* 0x000000000000781c */ /* 0x000fe40003f0e858 */
[----:B------:R-:W-:-:S02]  /*5150*/  PLOP3.LUT P3, PT, PT, PT, UP0, 0x40, 0x0 ;  /* 0x000000000000781c */ /* 0x000fc40003f6e808 */
[C---:B------:R-:W-:Y:S02]  /*5160*/  ISETP.LT.OR P1, PT, R5.reuse, 0x12, P1 ;  /* 0x000000120500780c */ /* 0x040fe40000f21670 */
[----:B------:R-:W-:Y:S02]  /*5170*/  ISETP.LT.OR P4, PT, R5, 0x21, P4 ;  /* 0x000000210500780c */ /* 0x000fe40002781670 */
        /* <DEDUP_REMOVED lines=8> */
[----:B------:R-:W-:Y:S02]  /*5200*/  ISETP.LT.OR P3, PT, R5, 0x29, P3 ;  /* 0x000000290500780c */ /* 0x000fe40001f61670 */
[----:B------:R-:W-:Y:S02]  /*5210*/  ISETP.GT.AND P4, PT, R7, 0x29, P4 ;  /* 0x000000290700780c */ /* 0x000fe40002784270 */
[----:B------:R-:W-:Y:S02]  /*5220*/  FSEL R22, R22, -INF , !P0 ;  /* 0xff80000016167808 */ /* 0x000fe40004000000 */
[----:B------:R-:W-:-:S02]  /*5230*/  FSEL R23, R23, -INF , !P3 ;  /* 0xff80000017177808 */ /* 0x000fc40005800000 */
[----:B------:R-:W-:Y:S01]  /*5240*/  PLOP3.LUT P0, PT, PT, PT, UP4, 0x40, 0x0 ;  /* 0x000000000000781c */ /* 0x000fe20003f0e848 */
[----:B------:R-:W-:Y:S01]  /*5250*/  UISETP.GE.AND UP4, UPT, UR10, 0x32, UPT ;  /* 0x000000320a00788c */ /* 0x000fe2000bf86270 */
[----:B------:R-:W-:Y:S02]  /*5260*/  PLOP3.LUT P3, PT, PT, PT, UP3, 0x40, 0x0 ;  /* 0x000000000000781c */ /* 0x000fe40003f6e838 */
[----:B------:R-:W-:Y:S02]  /*5270*/  ISETP.LT.OR P4, PT, R5, 0x2a, P4 ;  /* 0x0000002a0500780c */ /* 0x000fe40002781670 */
[----:B------:R-:W-:Y:S02]  /*5280*/  ISETP.GT.AND P3, PT, R7, 0x30, P3 ;  /* 0x000000300700780c */ /* 0x000fe40001f64270 */
[----:B------:R-:W-:Y:S02]  /*5290*/  FSEL R24, R45, -INF , !P4 ;  /* 0xff8000002d187808 */ /* 0x000fe40006000000 */
[----:B------:R-:W-:-:S02]  /*52a0*/  PLOP3.LUT P4, PT, PT, PT, UP4, 0x40, 0x0 ;  /* 0x000000000000781c */ /* 0x000fc40003f8e848 */
[----:B------:R-:W-:Y:S02]  /*52b0*/  ISETP.LT.OR P3, PT, R5, 0x31, P3 ;  /* 0x000000310500780c */ /* 0x000fe40001f61670 */
[----:B------:R-:W-:Y:S02]  /*52c0*/  ISETP.GT.AND P4, PT, R7, 0x31, P4 ;  /* 0x000000310700780c */ /* 0x000fe40002784270 */
[----:B------:R-:W-:Y:S02]  /*52d0*/  FSEL R25, R48, -INF , !P3 ;  /* 0xff80000030197808 */ /* 0x000fe40005800000 */
[----:B------:R-:W-:Y:S01]  /*52e0*/  PLOP3.LUT P3, PT, PT, PT, UP5, 0x40, 0x0 ;  /* 0x000000000000781c */ /* 0x000fe20003f6e858 */
[----:B------:R-:W-:Y:S01]  /*52f0*/  UISETP.GE.AND UP5, UPT, UR10, 0x39, UPT ;  /* 0x000000390a00788c */ /* 0x000fe2000bfa6270 */
[----:B------:R-:W-:Y:S02]  /*5300*/  ISETP.LT.OR P4, PT, R5, 0x32, P4 ;  /* 0x000000320500780c */ /* 0x000fe40002781670 */
[----:B------:R-:W-:Y:S01]  /*5310*/  FMNMX.FTZ R35, R28, R29, !PT ;  /* 0x0000001d1c237209 */ /* 0x000fe20007810000 */
[----:B------:R-:W-:Y:S01]  /*5320*/  ULDC UR10, c[0x0][0x988] ;  /* 0x00026200000a7ab9 */ /* 0x000fe20000000800 */
[----:B------:R-:W-:-:S02]  /*5330*/  FSEL R26, R49, -INF , !P4 ;  /* 0xff800000311a7808 */ /* 0x000fc40006000000 */
[----:B------:R-:W-:Y:S02]  /*5340*/  PLOP3.LUT P4, PT, PT, PT, UP5, 0x40, 0x0 ;  /* 0x000000000000781c */ /* 0x000fe40003f8e858 */
[----:B------:R-:W-:Y:S02]  /*5350*/  ISETP.GT.AND P2, PT, R9, 0x18, P2 ;  /* 0x000000180900780c */ /* 0x000fe40001744270 */
[----:B------:R-:W-:Y:S02]  /*5360*/  ISETP.GT.AND P4, PT, R7, 0x38, P4 ;  /* 0x000000380700780c */ /* 0x000fe40002784270 */
[----:B------:R-:W-:Y:S02]  /*5370*/  ISETP.GT.AND P1, PT, R9, 0x19, P1 ;  /* 0x000000190900780c */ /* 0x000fe40000f24270 */
[----:B------:R-:W-:Y:S02]  /*5380*/  ISETP.LT.OR P4, PT, R5, 0x39, P4 ;  /* 0x000000390500780c */ /* 0x000fe40002781670 */
[----:B------:R-:W-:-:S02]  /*5390*/  ISETP.LT.OR P2, PT, R8, 0x19, P2 ;  /* 0x000000190800780c */ /* 0x000fc40001741670 */
[----:B------:R-:W-:Y:S02]  /*53a0*/  FSEL R27, R52, -INF , !P4 ;  /* 0xff800000341b7808 */ /* 0x000fe40006000000 */
[----:B------:R-:W-:Y:S02]  /*53b0*/  PLOP3.LUT P4, PT, PT, PT, UP6, 0x40, 0x0 ;  /* 0x000000000000781c */ /* 0x000fe40003f8e868 */
[----:B------:R-:W-:Y:S02]  /*53c0*/  ISETP.LT.OR P1, PT, R8, 0x1a, P1 ;  /* 0x0000001a0800780c */ /* 0x000fe40000f21670 */
[----:B------:R-:W-:Y:S02]  /*53d0*/  ISETP.GT.AND P4, PT, R7, 0x39, P4 ;  /* 0x000000390700780c */ /* 0x000fe40002784270 */
[----:B------:R-:W-:Y:S02]  /*53e0*/  ISETP.GT.AND P0, PT, R9, 0x20, P0 ;  /* 0x000000200900780c */ /* 0x000fe40000704270 */
[----:B------:R-:W-:-:S02]  /*53f0*/  ISETP.LT.OR P4, PT, R5, 0x3a, P4 ;  /* 0x0000003a0500780c */ /* 0x000fc40002781670 */
[----:B------:R-:W-:Y:S02]  /*5400*/  FMNMX.FTZ R5, R6, R11, !PT ;  /* 0x0000000b06057209 */ /* 0x000fe40007810000 */
[----:B------:R-:W-:Y:S02]  /*5410*/  FSEL R7, R53, -INF , !P4 ;  /* 0xff80000035077808 */ /* 0x000fe40006000000 */
[----:B------:R-:W-:Y:S02]  /*5420*/  FMNMX.FTZ R5, R10, R5, !PT ;  /* 0x000000050a057209 */ /* 0x000fe40007810000 */
[----:B------:R-:W-:Y:S01]  /*5430*/  PLOP3.LUT P4, PT, PT, PT, UP0, 0x40, 0x0 ;  /* 0x000000000000781c */ /* 0x000fe20003f8e808 */
[----:B------:R-:W-:Y:S01]  /*5440*/  UISETP.NE.AND UP0, UPT, UR14, URZ, UPT ;  /* 0x0000003f0e00728c */ /* 0x000fe2000bf05270 */
[----:B------:R-:W-:Y:S02]  /*5450*/  FMNMX.FTZ R34, R12, R5, !PT ;  /* 0x000000050c227209 */ /* 0x000fe40007810000 */
[----:B------:R-:W-:-:S02]  /*5460*/  ISETP.GT.AND P3, PT, R9, 0x21, P3 ;  /* 0x000000210900780c */ /* 0x000fc40001f64270 */
[----:B------:R-:W-:Y:S02]  /*5470*/  FMNMX.FTZ R5, R15, R34, !PT ;  /* 0x000000220f057209 */ /* 0x000fe40007810000 */
[----:B------:R-:W-:Y:S02]  /*5480*/  ISETP.LT.OR P0, PT, R8, 0x21, P0 ;  /* 0x000000210800780c */ /* 0x000fe40000701670 */
[----:B------:R-:W-:Y:S02]  /*5490*/  FMNMX.FTZ R34, R18, R5, !PT ;  /* 0x0000000512227209 */ /* 0x000fe40007810000 */
[----:B------:R-:W-:Y:S02]  /*54a0*/  ISETP.GT.AND P4, PT, R9, 0x28, P4 ;  /* 0x000000280900780c */ /* 0x000fe40002784270 */
[----:B------:R-:W-:Y:S02]  /*54b0*/  FMNMX.FTZ R5, R19, R34, !PT ;  /* 0x0000002213057209 */ /* 0x000fe40007810000 */
[----:B------:R-:W-:-:S02]  /*54c0*/  ISETP.LT.OR P3, PT, R8, 0x22, P3 ;  /* 0x000000220800780c */ /* 0x000fc40001f61670 */
[----:B------:R-:W-:Y:S02]  /*54d0*/  FMNMX.FTZ R34, R20, R5, !PT ;  /* 0x0000000514227209 */ /* 0x000fe40007810000 */
[----:B------:R-:W-:Y:S02]  /*54e0*/  ISETP.LT.OR P4, PT, R8, 0x29, P4 ;  /* 0x000000290800780c */ /* 0x000fe40002781670 */
[----:B------:R-:W-:-:S04]  /*54f0*/  FMNMX.FTZ R5, R21, R34, !PT ;  /* 0x0000002215057209 */ /* 0x000fc80007810000 */
[----:B------:R-:W-:-:S04]  /*5500*/  FMNMX.FTZ R34, R22, R5, !PT ;  /* 0x0000000516227209 */ /* 0x000fc80007810000 */
[----:B------:R-:W-:-:S04]  /*5510*/  FMNMX.FTZ R5, R23, R34, !PT ;  /* 0x0000002217057209 */ /* 0x000fc80007810000 */
[----:B------:R-:W-:-:S04]  /*5520*/  FMNMX.FTZ R34, R24, R5, !PT ;  /* 0x0000000518227209 */ /* 0x000fc80007810000 */
[----:B------:R-:W-:-:S04]  /*5530*/  FMNMX.FTZ R5, R25, R34, !PT ;  /* 0x0000002219057209 */ /* 0x000fc80007810000 */
[----:B------:R-:W-:-:S04]  /*5540*/  FMNMX.FTZ R34, R26, R5, !PT ;  /* 0x000000051a227209 */ /* 0x000fc80007810000 */
[----:B------:R-:W-:-:S04]  /*5550*/  FMNMX.FTZ R34, R27, R34, !PT ;  /* 0x000000221b227209 */ /* 0x000fc80007810000 */
[----:B------:R-:W-:-:S05]  /*5560*/  FMNMX.FTZ R36, R7, R34, !PT ;  /* 0x0000002207247209 */ /* 0x000fca0007810000 */
[----:B------:R-:W0:Y:S02]  /*5570*/  SHFL.BFLY PT, R5, R36, 0x2, 0x1f ;  /* 0x0c401f0024057f89 */ /* 0x000e2400000e0000 */
[----:B0-----:R-:W-:Y:S02]  /*5580*/  FMNMX.FTZ R37, R36, R5, !PT ;  /* 0x0000000524257209 */ /* 0x001fe40007810000 */
[----:B------:R-:W-:Y:S02]  /*5590*/  FMNMX.FTZ R36, R30, R35, !PT ;  /* 0x000000231e247209 */ /* 0x000fe40007810000 */
[----:B------:R-:W-:Y:S01]  /*55a0*/  FSEL R35, R39, -INF , !P1 ;  /* 0xff80000027237808 */ /* 0x000fe20004800000 */
[----:B------:R-:W0:Y:S01]  /*55b0*/  SHFL.BFLY PT, R34, R37, 0x1, 0x1f ;  /* 0x0c201f0025227f89 */ /* 0x000e2200000e0000 */
[----:B------:R-:W-:-:S04]  /*55c0*/  PLOP3.LUT P1, PT, PT, PT, UP3, 0x40, 0x0 ;  /* 0x000000000000781c */ /* 0x000fc80003f2e838 */
[----:B------:R-:W-:-:S04]  /*55d0*/  ISETP.GT.AND P1, PT, R9, 0x30, P1 ;  /* 0x000000300900780c */ /* 0x000fc80000f24270 */
[----:B------:R-:W-:Y:S02]  /*55e0*/  ISETP.LT.OR P1, PT, R8, 0x31, P1 ;  /* 0x000000310800780c */ /* 0x000fe40000f21670 */
[----:B0-----:R-:W-:Y:S02]  /*55f0*/  FMNMX.FTZ R5, R37, R34, !PT ;  /* 0x0000002225057209 */ /* 0x001fe40007810000 */
[----:B------:R-:W-:Y:S02]  /*5600*/  FMNMX.FTZ R37, R31, R36, !PT ;  /* 0x000000241f257209 */ /* 0x000fe40007810000 */
[----:B------:R-:W-:Y:S02]  /*5610*/  FSEL R34, R38, -INF , !P2 ;  /* 0xff80000026227808 */ /* 0x000fe40005000000 */
[----:B------:R-:W-:Y:S02]  /*5620*/  FMNMX.FTZ R38, R32, R37, !PT ;  /* 0x0000002520267209 */ /* 0x000fe40007810000 */
[----:B------:R-:W-:-:S02]  /*5630*/  PLOP3.LUT P2, PT, PT, PT, UP2, 0x40, 0x0 ;  /* 0x000000000000781c */ /* 0x000fc40003f4e828 */
[----:B------:R-:W-:Y:S02]  /*5640*/  FMNMX.FTZ R39, R33, R38, !PT ;  /* 0x0000002621277209 */ /* 0x000fe40007810000 */
[----:B------:R-:W-:Y:S02]  /*5650*/  ISETP.GT.AND P2, PT, R9, 0x29, P2 ;  /* 0x000000290900780c */ /* 0x000fe40001744270 */
[----:B------:R-:W-:Y:S02]  /*5660*/  FMNMX.FTZ R40, R34, R39, !PT ;  /* 0x0000002722287209 */ /* 0x000fe40007810000 */
[----:B------:R-:W-:Y:S01]  /*5670*/  FSEL R36, R42, -INF , !P0 ;  /* 0xff8000002a247808 */ /* 0x000fe20004000000 */
[----:B------:R-:W-:Y:S01]  /*5680*/  FMUL.FTZ R42, R5, UR10 ;  /* 0x0000000a052a7c20 */ /* 0x000fe20008410000 */
[----:B------:R-:W-:Y:S02]  /*5690*/  FMNMX.FTZ R41, R35, R40, !PT ;  /* 0x0000002823297209 */ /* 0x000fe40007810000 */
[----:B------:R-:W-:-:S02]  /*56a0*/  ISETP.LT.OR P2, PT, R8, 0x2a, P2 ;  /* 0x0000002a0800780c */ /* 0x000fc40001741670 */
[----:B------:R-:W-:Y:S02]  /*56b0*/  FSEL R37, R43, -INF , !P3 ;  /* 0xff8000002b257808 */ /* 0x000fe40005800000 */
[----:B------:R-:W-:Y:S02]  /*56c0*/  FMNMX.FTZ R40, R36, R41, !PT ;  /* 0x0000002924287209 */ /* 0x000fe40007810000 */
[----:B------:R-:W-:Y:S02]  /*56d0*/  FSEL R39, R47, -INF , !P2 ;  /* 0xff8000002f277808 */ /* 0x000fe40005000000 */
[----:B------:R-:W-:Y:S02]  /*56e0*/  FSETP.NEU.FTZ.AND P2, PT, R5, -INF , PT ;  /* 0xff8000000500780b */ /* 0x000fe40003f5d000 */
[----:B------:R-:W-:Y:S02]  /*56f0*/  PLOP3.LUT P0, PT, PT, PT, UP4, 0x40, 0x0 ;  /* 0x000000000000781c */ /* 0x000fe40003f0e848 */
[----:B------:R-:W-:-:S02]  /*5700*/  FSEL R38, R46, -INF , !P4 ;  /* 0xff8000002e267808 */ /* 0x000fc40006000000 */
[----:B------:R-:W-:Y:S02]  /*5710*/  FMNMX.FTZ R41, R37, R40, !PT ;  /* 0x0000002825297209 */ /* 0x000fe40007810000 */
[----:B------:R-:W-:Y:S02]  /*5720*/  PLOP3.LUT P3, PT, PT, PT, UP5, 0x40, 0x0 ;  /* 0x000000000000781c */ /* 0x000fe40003f6e858 */
[----:B------:R-:W-:Y:S02]  /*5730*/  PLOP3.LUT P4, PT, PT, PT, UP6, 0x40, 0x0 ;  /* 0x000000000000781c */ /* 0x000fe40003f8e868 */
[----:B------:R-:W-:Y:S02]  /*5740*/  FSEL R43, R42, RZ, P2 ;  /* 0x000000ff2a2b7208 */ /* 0x000fe40001000000 */
[C---:B------:R-:W-:Y:S02]  /*5750*/  ISETP.GT.AND P0, PT, R9.reuse, 0x31, P0 ;  /* 0x000000310900780c */ /* 0x040fe40000704270 */
[----:B------:R-:W-:Y:S01]  /*5760*/  FMNMX.FTZ R42, R38, R41, !PT ;  /* 0x00000029262a7209 */ /* 0x000fe20007810000 */
[--C-:B------:R-:W-:Y:S01]  /*5770*/  FFMA.FTZ R44, R6, UR10, -R43.reuse ;  /* 0x0000000a062c7c23 */ /* 0x100fe2000801082b */
[----:B------:R-:W-:Y:S01]  /*5780*/  ISETP.GT.AND P3, PT, R9, 0x38, P3 ;  /* 0x000000380900780c */ /* 0x000fe20001f64270 */
[--C-:B------:R-:W-:Y:S01]  /*5790*/  FFMA.FTZ R7, R7, UR10, -R43.reuse ;  /* 0x0000000a07077c23 */ /* 0x100fe2000801082b */
[----:B------:R-:W-:Y:S01]  /*57a0*/  ISETP.GT.AND P4, PT, R9, 0x39, P4 ;  /* 0x000000390900780c */ /* 0x000fe20002784270 */
[--C-:B------:R-:W-:Y:S01]  /*57b0*/  FFMA.FTZ R12, R12, UR10, -R43.reuse ;  /* 0x0000000a0c0c7c23 */ /* 0x100fe2000801082b */
[----:B------:R-:W-:Y:S01]  /*57c0*/  ISETP.LT.OR P0, PT, R8, 0x32, P0 ;  /* 0x000000320800780c */ /* 0x000fe20000701670 */
[----:B------:R0:W-:Y:S01]  /*57d0*/  MUFU.EX2 R46, R7 ;  /* 0x00000007002e7308 */ /* 0x0001e20000000800 */
[----:B------:R-:W-:Y:S01]  /*57e0*/  FSEL R40, R50, -INF , !P1 ;  /* 0xff80000032287808 */ /* 0x000fe20004800000 */
[--C-:B------:R-:W-:Y:S01]  /*57f0*/  FFMA.FTZ R10, R10, UR10, -R43.reuse ;  /* 0x0000000a0a0a7c23 */ /* 0x100fe2000801082b */
[----:B------:R-:W-:Y:S01]  /*5800*/  FMNMX.FTZ R9, R39, R42, !PT ;  /* 0x0000002a27097209 */ /* 0x000fe20007810000 */
[--C-:B------:R-:W-:Y:S01]  /*5810*/  FFMA.FTZ R15, R15, UR10, -R43.reuse ;  /* 0x0000000a0f0f7c23 */ /* 0x100fe2000801082b */
[----:B------:R-:W-:Y:S01]  /*5820*/  ISETP.LT.OR P3, PT, R8, 0x39, P3 ;  /* 0x000000390800780c */ /* 0x000fe20001f61670 */
[--C-:B------:R-:W-:Y:S01]  /*5830*/  FFMA.FTZ R18, R18, UR10, -R43.reuse ;  /* 0x0000000a12127c23 */ /* 0x100fe2000801082b */
[----:B------:R-:W-:Y:S01]  /*5840*/  FSEL R41, R51, -INF , !P0 ;  /* 0xff80000033297808 */ /* 0x000fe20004000000 */
[----:B------:R-:W-:Y:S01]  /*5850*/  MUFU.EX2 R47, R12 ;  /* 0x0000000c002f7308 */ /* 0x000fe20000000800 */
[----:B------:R-:W-:Y:S01]  /*5860*/  FMNMX.FTZ R6, R40, R9, !PT ;  /* 0x0000000928067209 */ /* 0x000fe20007810000 */
[--C-:B------:R-:W-:Y:S01]  /*5870*/  FFMA.FTZ R19, R19, UR10, -R43.reuse ;  /* 0x0000000a13137c23 */ /* 0x100fe2000801082b */
[----:B------:R-:W-:Y:S01]  /*5880*/  ISETP.LT.OR P4, PT, R8, 0x3a, P4 ;  /* 0x0000003a0800780c */ /* 0x000fe20002781670 */
[--C-:B------:R-:W-:Y:S01]  /*5890*/  FFMA.FTZ R8, R11, UR10, -R43.reuse ;  /* 0x0000000a0b087c23 */ /* 0x100fe2000801082b */
[----:B------:R-:W-:Y:S01]  /*58a0*/  FSEL R42, R54, -INF , !P3 ;  /* 0xff800000362a7808 */ /* 0x000fe20005800000 */
[--C-:B------:R-:W-:Y:S01]  /*58b0*/  FFMA.FTZ R20, R20, UR10, -R43.reuse ;  /* 0x0000000a14147c23 */ /* 0x100fe2000801082b */
[----:B------:R-:W-:Y:S01]  /*58c0*/  FMNMX.FTZ R9, R41, R6, !PT ;  /* 0x0000000629097209 */ /* 0x000fe20007810000 */
[----:B------:R-:W-:Y:S01]  /*58d0*/  MUFU.EX2 R45, R8 ;  /* 0x00000008002d7308 */ /* 0x000fe20000000800 */
[----:B------:R-:W-:Y:S01]  /*58e0*/  FSEL R11, R55, -INF , !P4 ;  /* 0xff800000370b7808 */ /* 0x000fe20006000000 */
[--C-:B------:R-:W-:Y:S01]  /*58f0*/  FFMA.FTZ R21, R21, UR10, -R43.reuse ;  /* 0x0000000a15157c23 */ /* 0x100fe2000801082b */
[----:B------:R-:W-:Y:S01]  /*5900*/  FMNMX.FTZ R6, R42, R9, !PT ;  /* 0x000000092a067209 */ /* 0x000fe20007810000 */
[--C-:B------:R-:W-:Y:S01]  /*5910*/  FFMA.FTZ R22, R22, UR10, -R43.reuse ;  /* 0x0000000a16167c23 */ /* 0x100fe2000801082b */
[----:B0-----:R-:W-:Y:S01]  /*5920*/  LEA.HI R7, R17, R16, RZ, 0x4 ;  /* 0x0000001011077211 */ /* 0x001fe200078f20ff */
[--C-:B------:R-:W-:Y:S01]  /*5930*/  FFMA.FTZ R23, R23, UR10, -R43.reuse ;  /* 0x0000000a17177c23 */ /* 0x100fe2000801082b */
[----:B------:R-:W-:Y:S01]  /*5940*/  FMNMX.FTZ R6, R11, R6, !PT ;  /* 0x000000060b067209 */ /* 0x000fe20007810000 */
[----:B------:R-:W-:Y:S01]  /*5950*/  MUFU.EX2 R154, R10 ;  /* 0x0000000a009a7308 */ /* 0x000fe20000000800 */
[--C-:B------:R-:W-:Y:S01]  /*5960*/  FFMA.FTZ R24, R24, UR10, -R43.reuse ;  /* 0x0000000a18187c23 */ /* 0x100fe2000801082b */
[--C-:B------:R-:W-:Y:S01]  /*5970*/  FFMA.FTZ R25, R25, UR10, -R43.reuse ;  /* 0x0000000a19197c23 */ /* 0x100fe2000801082b */
[--C-:B------:R-:W-:Y:S01]  /*5980*/  FFMA.FTZ R26, R26, UR10, -R43.reuse ;  /* 0x0000000a1a1a7c23 */ /* 0x100fe2000801082b */
[----:B------:R-:W0:Y:S01]  /*5990*/  SHFL.BFLY PT, R9, R6, 0x2, 0x1f ;  /* 0x0c401f0006097f89 */ /* 0x000e2200000e0000 */
[----:B------:R-:W-:-:S03]  /*59a0*/  FFMA.FTZ R27, R27, UR10, -R43 ;  /* 0x0000000a1b1b7c23 */ /* 0x000fc6000801082b */
[----:B------:R-:W1:Y:S08]  /*59b0*/  MUFU.EX2 R44, R44 ;  /* 0x0000002c002c7308 */ /* 0x000e700000000800 */
[----:B------:R-:W-:Y:S08]  /*59c0*/  MUFU.EX2 R15, R15 ;  /* 0x0000000f000f7308 */ /* 0x000ff00000000800 */
[----:B------:R-:W2:Y:S01]  /*59d0*/  MUFU.EX2 R18, R18 ;  /* 0x0000001200127308 */ /* 0x000ea20000000800 */
[----:B-1----:R-:W-:-:S02]  /*59e0*/  F2FP.F16.F32.PACK_AB R152, R45, R44 ;  /* 0x0000002c2d98723e */ /* 0x002fc400000000ff */
[----:B0-----:R-:W-:-:S05]  /*59f0*/  FMNMX.FTZ R9, R6, R9, !PT ;  /* 0x0000000906097209 */ /* 0x001fca0007810000 */
[----:B------:R-:W-:Y:S01]  /*5a00*/  MUFU.EX2 R19, R19 ;  /* 0x0000001300137308 */ /* 0x000fe20000000800 */
[----:B------:R-:W0:Y:S07]  /*5a10*/  SHFL.BFLY PT, R6, R9, 0x1, 0x1f ;  /* 0x0c201f0009067f89 */ /* 0x000e2e00000e0000 */
[----:B------:R-:W1:Y:S01]  /*5a20*/  MUFU.EX2 R20, R20 ;  /* 0x0000001400147308 */ /* 0x000e620000000800 */
[----:B--2---:R-:W-:-:S07]  /*5a30*/  F2FP.F16.F32.PACK_AB R156, R18, R15 ;  /* 0x0000000f129c723e */ /* 0x004fce00000000ff */
[----:B------:R-:W-:Y:S08]  /*5a40*/  MUFU.EX2 R21, R21 ;  /* 0x0000001500157308 */ /* 0x000ff00000000800 */
[----:B------:R-:W-:Y:S01]  /*5a50*/  MUFU.EX2 R22, R22 ;  /* 0x0000001600167308 */ /* 0x000fe20000000800 */
[----:B0-----:R-:W-:Y:S02]  /*5a60*/  FMNMX.FTZ R6, R9, R6, !PT ;  /* 0x0000000609067209 */ /* 0x001fe40007810000 */
[----:B------:R-:W-:-:S02]  /*5a70*/  LOP3.LUT R9, R7, 0xfffffff0, RZ, 0xc0, !PT ;  /* 0xfffffff007097812 */ /* 0x000fc400078ec0ff */
[C---:B------:R-:W-:Y:S01]  /*5a80*/  FSETP.NEU.FTZ.AND P0, PT, R6.reuse, -INF , PT ;  /* 0xff8000000600780b */ /* 0x040fe20003f1d000 */
[----:B------:R-:W-:Y:S01]  /*5a90*/  FMUL.FTZ R8, R6, UR10 ;  /* 0x0000000a06087c20 */ /* 0x000fe20008410000 */
[----:B-1----:R-:W-:Y:S01]  /*5aa0*/  F2FP.F16.F32.PACK_AB R158, R20, R19 ;  /* 0x00000013149e723e */ /* 0x002fe200000000ff */
[----:B------:R-:W-:Y:S01]  /*5ab0*/  IMAD.IADD R9, R16, 0x1, -R9 ;  /* 0x0000000110097824 */ /* 0x000fe200078e0a09 */
[----:B------:R-:W-:Y:S01]  /*5ac0*/  LEA.HI R16, R17, R16, RZ, 0x5 ;  /* 0x0000001011107211 */ /* 0x000fe200078f28ff */
[----:B------:R-:W-:Y:S01]  /*5ad0*/  MUFU.EX2 R23, R23 ;  /* 0x0000001700177308 */ /* 0x000fe20000000800 */
[----:B------:R-:W-:Y:S02]  /*5ae0*/  FSEL R12, R8, RZ, P0 ;  /* 0x000000ff080c7208 */ /* 0x000fe40000000000 */
[----:B------:R-:W-:Y:S01]  /*5af0*/  SHF.R.S32.HI R8, RZ, 0x1f, R9 ;  /* 0x0000001fff087819 */ /* 0x000fe20000011409 */
[----:B------:R-:W-:Y:S02]  /*5b00*/  IMAD.SHL.U32 R16, R16, 0x20, RZ ;  /* 0x0000002010107824 */ /* 0x000fe400078e00ff */
[--C-:B------:R-:W-:Y:S01]  /*5b10*/  FFMA.FTZ R28, R28, UR10, -R12.reuse ;  /* 0x0000000a1c1c7c23 */ /* 0x100fe2000801080c */
[----:B------:R-:W-:Y:S01]  /*5b20*/  LEA.HI R8, R8, R9, RZ, 0x3 ;  /* 0x0000000908087211 */ /* 0x000fe200078f18ff */
[--C-:B------:R-:W-:Y:S01]  /*5b30*/  FFMA.FTZ R29, R29, UR10, -R12.reuse ;  /* 0x0000000a1d1d7c23 */ /* 0x100fe2000801080c */
[--C-:B------:R-:W-:Y:S01]  /*5b40*/  FFMA.FTZ R30, R30, UR10, -R12.reuse ;  /* 0x0000000a1e1e7c23 */ /* 0x100fe2000801080c */
[--C-:B------:R-:W-:Y:S01]  /*5b50*/  FFMA.FTZ R31, R31, UR10, -R12.reuse ;  /* 0x0000000a1f1f7c23 */ /* 0x100fe2000801080c */
[C---:B------:R-:W-:Y:S01]  /*5b60*/  LOP3.LUT R10, R8.reuse, 0xfffffff8, RZ, 0xc0, !PT ;  /* 0xfffffff8080a7812 */ /* 0x040fe200078ec0ff */
[----:B------:R-:W-:Y:S01]  /*5b70*/  MUFU.EX2 R28, R28 ;  /* 0x0000001c001c7308 */ /* 0x000fe20000000800 */
[----:B------:R-:W-:Y:S01]  /*5b80*/  SHF.L.U32 R17, R8, 0x6, RZ ;  /* 0x0000000608117819 */ /* 0x000fe200000006ff */
[--C-:B------:R-:W-:Y:S01]  /*5b90*/  FFMA.FTZ R32, R32, UR10, -R12.reuse ;  /* 0x0000000a20207c23 */ /* 0x100fe2000801080c */
[----:B------:R-:W-:Y:S01]  /*5ba0*/  IADD3 R10, R9, -R10, RZ ;  /* 0x8000000a090a7210 */ /* 0x000fe20007ffe0ff */
[--C-:B------:R-:W-:Y:S01]  /*5bb0*/  FFMA.FTZ R33, R33, UR10, -R12.reuse ;  /* 0x0000000a21217c23 */ /* 0x100fe2000801080c */
[----:B------:R-:W-:Y:S01]  /*5bc0*/  SHF.R.S32.HI R9, RZ, 0x4, R7 ;  /* 0x00000004ff097819 */ /* 0x000fe20000011407 */
[--C-:B------:R-:W-:Y:S01]  /*5bd0*/  FFMA.FTZ R34, R34, UR10, -R12.reuse ;  /* 0x0000000a22227c23 */ /* 0x100fe2000801080c */
[----:B------:R-:W-:Y:S01]  /*5be0*/  LOP3.LUT R17, R17, 0x7ffffe00, RZ, 0xc0, !PT ;  /* 0x7ffffe0011117812 */ /* 0x000fe200078ec0ff */
[----:B------:R-:W-:Y:S01]  /*5bf0*/  IMAD.SHL.U32 R7, R10, 0x40, RZ ;  /* 0x000000400a077824 */ /* 0x000fe200078e00ff */
[----:B------:R-:W0:Y:S01]  /*5c00*/  MUFU.EX2 R29, R29 ;  /* 0x0000001d001d7308 */ /* 0x000e220000000800 */
[----:B------:R-:W-:Y:S01]  /*5c10*/  IMAD.SHL.U32 R48, R9, 0x8, RZ ;  /* 0x0000000809307824 */ /* 0x000fe200078e00ff */
[----:B------:R-:W-:Y:S01]  /*5c20*/  LOP3.LUT R9, R16, 0x7ffffc00, RZ, 0xc0, !PT ;  /* 0x7ffffc0010097812 */ /* 0x000fe200078ec0ff */
[--C-:B------:R-:W-:Y:S01]  /*5c30*/  FFMA.FTZ R35, R35, UR10, -R12.reuse ;  /* 0x0000000a23237c23 */ /* 0x100fe2000801080c */
[----:B------:R-:W-:Y:S01]  /*5c40*/  LOP3.LUT R7, R7, 0x1c0, RZ, 0xc0, !PT ;  /* 0x000001c007077812 */ /* 0x000fe200078ec0ff */
[--C-:B------:R-:W-:Y:S01]  /*5c50*/  FFMA.FTZ R36, R36, UR10, -R12.reuse ;  /* 0x0000000a24247c23 */ /* 0x100fe2000801080c */
[--C-:B------:R-:W-:Y:S01]  /*5c60*/  FFMA.FTZ R37, R37, UR10, -R12.reuse ;  /* 0x0000000a25257c23 */ /* 0x100fe2000801080c */
[----:B------:R-:W-:Y:S01]  /*5c70*/  FFMA.FTZ R38, R38, UR10, -R12 ;  /* 0x0000000a26267c23 */ /* 0x000fe2000801080c */
[----:B------:R-:W-:Y:S01]  /*5c80*/  LOP3.LUT R48, R7, 0x8, R48, 0xf8, !PT ;  /* 0x0000000807307812 */ /* 0x000fe200078ef830 */
[----:B------:R-:W1:Y:S01]  /*5c90*/  MUFU.EX2 R30, R30 ;  /* 0x0000001e001e7308 */ /* 0x000e620000000800 */
[----:B------:R-:W-:Y:S01]  /*5ca0*/  SHF.R.U32.HI R7, RZ, 0x3, R7 ;  /* 0x00000003ff077819 */ /* 0x000fe20000011607 */
[--C-:B------:R-:W-:Y:S01]  /*5cb0*/  FFMA.FTZ R39, R39, UR10, -R12.reuse ;  /* 0x0000000a27277c23 */ /* 0x100fe2000801080c */
[--C-:B------:R-:W-:Y:S01]  /*5cc0*/  FFMA.FTZ R40, R40, UR10, -R12.reuse ;  /* 0x0000000a28287c23 */ /* 0x100fe2000801080c */
[--C-:B------:R-:W-:Y:S01]  /*5cd0*/  FFMA.FTZ R41, R41, UR10, -R12.reuse ;  /* 0x0000000a29297c23 */ /* 0x100fe2000801080c */
[----:B------:R-:W-:Y:S01]  /*5ce0*/  LOP3.LUT R48, R48, R7, RZ, 0x3c, !PT ;  /* 0x0000000730307212 */ /* 0x000fe200078e3cff */
[----:B------:R-:W-:Y:S01]  /*5cf0*/  FADD.FTZ R7, R44, R45 ;  /* 0x0000002d2c077221 */ /* 0x000fe20000010000 */
[----:B------:R-:W-:Y:S01]  /*5d00*/  LOP3.LUT P0, RZ, R10, 0x4, RZ, 0xc0, !PT ;  /* 0x000000040aff7812 */ /* 0x000fe2000780c0ff */
[----:B------:R-:W2:Y:S01]  /*5d10*/  MUFU.EX2 R31, R31 ;  /* 0x0000001f001f7308 */ /* 0x000ea20000000800 */
[----:B------:R-:W-:Y:S01]  /*5d20*/  IADD3 R48, R48, R17, R9 ;  /* 0x0000001130307210 */ /* 0x000fe20007ffe009 */
[----:B------:R-:W-:Y:S01]  /*5d30*/  FADD.FTZ R8, R154, R7 ;  /* 0x000000079a087221 */ /* 0x000fe20000010000 */
[----:B0-----:R-:W-:Y:S01]  /*5d40*/  FADD.FTZ R9, R28, R29 ;  /* 0x0000001d1c097221 */ /* 0x001fe20000010000 */
[----:B------:R-:W-:Y:S01]  /*5d50*/  LOP3.LUT P1, RZ, R10, 0x2, RZ, 0xc0, !PT ;  /* 0x000000020aff7812 */ /* 0x000fe2000782c0ff */
[----:B------:R-:W-:Y:S01]  /*5d60*/  FFMA.FTZ R42, R42, UR10, -R12 ;  /* 0x0000000a2a2a7c23 */ /* 0x000fe2000801080c */
[C---:B------:R-:W-:Y:S01]  /*5d70*/  FADD.FTZ R8, R47.reuse, R8 ;  /* 0x000000082f087221 */ /* 0x040fe20000010000 */
[----:B------:R-:W-:Y:S01]  /*5d80*/  F2FP.F16.F32.PACK_AB R154, R47, R154 ;  /* 0x0000009a2f9a723e */ /* 0x000fe200000000ff */
[----:B------:R-:W0:Y:S01]  /*5d90*/  MUFU.EX2 R32, R32 ;  /* 0x0000002000207308 */ /* 0x000e220000000800 */
[----:B------:R-:W-:Y:S01]  /*5da0*/  F2FP.F16.F32.PACK_AB R153, R29, R28 ;  /* 0x0000001c1d99723e */ /* 0x000fe200000000ff */
[----:B------:R-:W-:Y:S01]  /*5db0*/  FADD.FTZ R7, R15, R8 ;  /* 0x000000080f077221 */ /* 0x000fe20000010000 */
[----:B------:R-:W-:Y:S01]  /*5dc0*/  IMAD.MOV.U32 R15, RZ, RZ, -0x40 ;  /* 0xffffffc0ff0f7424 */ /* 0x000fe200078e00ff */
[----:B------:R-:W-:-:S02]  /*5dd0*/  F2FP.F16.F32.PACK_AB R160, R22, R21 ;  /* 0x0000001516a0723e */ /* 0x000fc400000000ff */
[----:B------:R-:W-:Y:S01]  /*5de0*/  FADD.FTZ R8, R18, R7 ;  /* 0x0000000712087221 */ /* 0x000fe20000010000 */
[----:B------:R-:W-:Y:S01]  /*5df0*/  FFMA.FTZ R7, R11, UR10, -R12 ;  /* 0x0000000a0b077c23 */ /* 0x000fe2000801080c */
[----:B------:R-:W3:Y:S01]  /*5e00*/  MUFU.EX2 R33, R33 ;  /* 0x0000002100217308 */ /* 0x000ee20000000800 */
[----:B------:R-:W-:Y:S01]  /*5e10*/  LEA R12, R48, UR37, 0x1 ;  /* 0x00000025300c7c11 */ /* 0x000fe2000f8e08ff */
[----:B------:R-:W-:Y:S01]  /*5e20*/  FADD.FTZ R17, R19, R8 ;  /* 0x0000000813117221 */ /* 0x000fe20000010000 */
[----:B-1----:R-:W-:Y:S01]  /*5e30*/  FADD.FTZ R8, R30, R9 ;  /* 0x000000091e087221 */ /* 0x002fe20000010000 */
[C---:B--2---:R-:W-:Y:S02]  /*5e40*/  F2FP.F16.F32.PACK_AB R155, R31.reuse, R30 ;  /* 0x0000001e1f9b723e */ /* 0x044fe400000000ff */
[----:B------:R-:W-:Y:S01]  /*5e50*/  FADD.FTZ R10, R20, R17 ;  /* 0x00000011140a7221 */ /* 0x000fe20000010000 */
[----:B------:R-:W-:Y:S01]  /*5e60*/  FADD.FTZ R9, R31, R8 ;  /* 0x000000081f097221 */ /* 0x000fe20000010000 */
[----:B------:R-:W1:Y:S01]  /*5e70*/  MUFU.EX2 R34, R34 ;  /* 0x0000002200227308 */ /* 0x000e620000000800 */
[----:B------:R2:W-:Y:S01]  /*5e80*/  STSM.16.M88.4 [R12+0x26800], R152 ;  /* 0x026800980c007844 */ /* 0x0005e20000000200 */
[----:B------:R-:W-:Y:S01]  /*5e90*/  FADD.FTZ R11, R21, R10 ;  /* 0x0000000a150b7221 */ /* 0x000fe20000010000 */
[----:B0-----:R-:W-:Y:S01]  /*5ea0*/  FADD.FTZ R8, R32, R9 ;  /* 0x0000000920087221 */ /* 0x001fe20000010000 */
[----:B------:R-:W-:-:S02]  /*5eb0*/  VIADD R10, R12, 0x26800 ;  /* 0x000268000c0a7836 */ /* 0x000fc40000000000 */
[----:B------:R-:W-:Y:S01]  /*5ec0*/  FADD.FTZ R16, R22, R11 ;  /* 0x0000000b16107221 */ /* 0x000fe20000010000 */
[----:B------:R-:W-:Y:S01]  /*5ed0*/  VIADD R11, R12, 0x26820 ;  /* 0x000268200c0b7836 */ /* 0x000fe20000000000 */
[----:B------:R-:W0:Y:S01]  /*5ee0*/  MUFU.EX2 R35, R35 ;  /* 0x0000002300237308 */ /* 0x000e220000000800 */
[----:B---3--:R-:W-:Y:S01]  /*5ef0*/  FADD.FTZ R9, R33, R8 ;  /* 0x0000000821097221 */ /* 0x008fe20000010000 */
[----:B------:R-:W-:Y:S01]  /*5f00*/  FADD.FTZ R17, R23, R16 ;  /* 0x0000001017117221 */ /* 0x000fe20000010000 */
[----:B------:R-:W-:Y:S02]  /*5f10*/  @P1 IADD3 R11, R10, -0x20, RZ ;  /* 0xffffffe00a0b1810 */ /* 0x000fe40007ffe0ff */
[----:B------:R-:W-:-:S03]  /*5f20*/  F2FP.F16.F32.PACK_AB R157, R33, R32 ;  /* 0x00000020219d723e */ /* 0x000fc600000000ff */
[----:B------:R-:W3:Y:S01]  /*5f30*/  MUFU.EX2 R36, R36 ;  /* 0x0000002400247308 */ /* 0x000ee20000000800 */
[----:B-1----:R-:W-:-:S07]  /*5f40*/  FADD.FTZ R8, R34, R9 ;  /* 0x0000000922087221 */ /* 0x002fce0000010000 */
[----:B------:R-:W1:Y:S01]  /*5f50*/  MUFU.EX2 R37, R37 ;  /* 0x0000002500257308 */ /* 0x000e620000000800 */
[C---:B0-----:R-:W-:Y:S01]  /*5f60*/  FADD.FTZ R9, R35.reuse, R8 ;  /* 0x0000000823097221 */ /* 0x041fe20000010000 */
[----:B------:R-:W-:-:S05]  /*5f70*/  F2FP.F16.F32.PACK_AB R159, R35, R34 ;  /* 0x00000022239f723e */ /* 0x000fca00000000ff */
[----:B------:R2:W-:Y:S01]  /*5f80*/  STSM.16.M88.4 [R11], R156 ;  /* 0x0000009c0b007844 */ /* 0x0005e20000000200 */
[----:B------:R-:W0:Y:S01]  /*5f90*/  MUFU.EX2 R38, R38 ;  /* 0x0000002600267308 */ /* 0x000e220000000800 */
[----:B---3--:R-:W-:Y:S01]  /*5fa0*/  FADD.FTZ R8, R36, R9 ;  /* 0x0000000924087221 */ /* 0x008fe20000010000 */
[----:B------:R-:W-:-:S05]  /*5fb0*/  SEL R9, R15, 0x40, P0 ;  /* 0x000000400f097807 */ /* 0x000fca0000000000 */
[----:B------:R-:W-:Y:S01]  /*5fc0*/  IMAD.IADD R10, R10, 0x1, R9 ;  /* 0x000000010a0a7824 */ /* 0x000fe200078e0209 */
[----:B------:R-:W3:Y:S01]  /*5fd0*/  MUFU.EX2 R24, R24 ;  /* 0x0000001800187308 */ /* 0x000ee20000000800 */
[C---:B-1----:R-:W-:Y:S01]  /*5fe0*/  FADD.FTZ R15, R37.reuse, R8 ;  /* 0x00000008250f7221 */ /* 0x042fe20000010000 */
[----:B------:R-:W-:Y:S01]  /*5ff0*/  F2FP.F16.F32.PACK_AB R161, R37, R36 ;  /* 0x0000002425a1723e */ /* 0x000fe200000000ff */
[----:B------:R-:W-:-:S05]  /*6000*/  IMAD.IADD R9, R9, 0x1, R11 ;  /* 0x0000000109097824 */ /* 0x000fca00078e020b */
[----:B------:R-:W1:Y:S01]  /*6010*/  MUFU.EX2 R39, R39 ;  /* 0x0000002700277308 */ /* 0x000e620000000800 */
[----:B0-----:R-:W-:-:S07]  /*6020*/  FADD.FTZ R8, R38, R15 ;  /* 0x0000000f26087221 */ /* 0x001fce0000010000 */
[----:B------:R-:W-:Y:S01]  /*6030*/  MUFU.EX2 R25, R25 ;  /* 0x0000001900197308 */ /* 0x000fe20000000800 */
[C---:B---3--:R-:W-:Y:S01]  /*6040*/  F2FP.F16.F32.PACK_AB R162, R24.reuse, R23 ;  /* 0x0000001718a2723e */ /* 0x048fe200000000ff */
[----:B------:R-:W-:-:S06]  /*6050*/  FADD.FTZ R24, R24, R17 ;  /* 0x0000001118187221 */ /* 0x000fcc0000010000 */
[----:B------:R-:W0:Y:S01]  /*6060*/  MUFU.EX2 R26, R26 ;  /* 0x0000001a001a7308 */ /* 0x000e220000000800 */
[C---:B-1----:R-:W-:Y:S01]  /*6070*/  F2FP.F16.F32.PACK_AB R163, R39.reuse, R38 ;  /* 0x0000002627a3723e */ /* 0x042fe200000000ff */
[----:B------:R-:W-:-:S04]  /*6080*/  FADD.FTZ R39, R39, R8 ;  /* 0x0000000827277221 */ /* 0x000fc80000010000 */
[----:B------:R2:W-:Y:S02]  /*6090*/  STSM.16.M88.4 [R10], R160 ;  /* 0x000000a00a007844 */ /* 0x0005e40000000200 */
[----:B------:R-:W-:Y:S08]  /*60a0*/  MUFU.EX2 R40, R40 ;  /* 0x0000002800287308 */ /* 0x000ff00000000800 */
[----:B------:R-:W1:Y:S01]  /*60b0*/  MUFU.EX2 R41, R41 ;  /* 0x0000002900297308 */ /* 0x000e620000000800 */
[----:B0-----:R-:W-:Y:S01]  /*60c0*/  F2FP.F16.F32.PACK_AB R164, R26, R25 ;  /* 0x000000191aa4723e */ /* 0x001fe200000000ff */
[----:B------:R-:W-:-:S04]  /*60d0*/  FADD.FTZ R25, R25, R24 ;  /* 0x0000001819197221 */ /* 0x000fc80000010000 */
[----:B------:R-:W-:Y:S02]  /*60e0*/  FADD.FTZ R26, R26, R25 ;  /* 0x000000191a1a7221 */ /* 0x000fe40000010000 */
[----:B------:R-:W0:Y:S08]  /*60f0*/  MUFU.EX2 R27, R27 ;  /* 0x0000001b001b7308 */ /* 0x000e300000000800 */
[----:B------:R-:W-:Y:S01]  /*6100*/  MUFU.EX2 R42, R42 ;  /* 0x0000002a002a7308 */ /* 0x000fe20000000800 */
[----:B-1----:R-:W-:Y:S01]  /*6110*/  F2FP.F16.F32.PACK_AB R165, R41, R40 ;  /* 0x0000002829a5723e */ /* 0x002fe200000000ff */
[----:B------:R-:W-:-:S04]  /*6120*/  FADD.FTZ R40, R40, R39 ;  /* 0x0000002728287221 */ /* 0x000fc80000010000 */
[----:B------:R-:W-:Y:S02]  /*6130*/  FADD.FTZ R41, R41, R40 ;  /* 0x0000002829297221 */ /* 0x000fe40000010000 */
[----:B------:R-:W1:Y:S01]  /*6140*/  MUFU.EX2 R7, R7 ;  /* 0x0000000700077308 */ /* 0x000e620000000800 */
[----:B0-----:R-:W-:Y:S01]  /*6150*/  F2FP.F16.F32.PACK_AB R166, R46, R27 ;  /* 0x0000001b2ea6723e */ /* 0x001fe200000000ff */
[----:B------:R-:W-:-:S04]  /*6160*/  FADD.FTZ R27, R27, R26 ;  /* 0x0000001a1b1b7221 */ /* 0x000fc80000010000 */
[----:B------:R-:W-:Y:S01]  /*6170*/  FADD.FTZ R8, R46, R27 ;  /* 0x0000001b2e087221 */ /* 0x000fe20000010000 */
[----:B-1----:R-:W-:Y:S01]  /*6180*/  F2FP.F16.F32.PACK_AB R167, R7, R42 ;  /* 0x0000002a07a7723e */ /* 0x002fe200000000ff */
[----:B------:R-:W-:-:S04]  /*6190*/  FADD.FTZ R42, R42, R41 ;  /* 0x000000292a2a7221 */ /* 0x000fc80000010000 */
[----:B------:R2:W-:Y:S01]  /*61a0*/  STSM.16.M88.4 [R9], R164 ;  /* 0x000000a409007844 */ /* 0x0005e20000000200 */
[----:B------:R-:W-:Y:S01]  /*61b0*/  FADD.FTZ R7, R7, R42 ;  /* 0x0000002a07077221 */ /* 0x000fe20000010000 */
[----:B------:R-:W-:Y:S06]  /*61c0*/  @!P5 BRA `(.L_x_1786) ;  /* 0x000000000004d947 */ /* 0x000fec0003800000 */
[----:B------:R-:W-:Y:S01]  /*61d0*/  BPT.TRAP 0x1 ;  /* 0x000000040000795c */ /* 0x000fe20000300000 */
.L_x_1786:
[----:B------:R0:W1:Y:S01]  /*61e0*/  SYNCS.PHASECHK.TRANS64.TRYWAIT P0, [UR37+0x28c50], R14 ;  /* 0x028c500eff0075a7 */ /* 0x0000620008000165 */
[----:B------:R-:W-:Y:S05]  /*61f0*/  @!P5 BRA `(.L_x_1787) ;  /* 0x000000000004d947 */ /* 0x000fea0003800000 */
[----:B------:R-:W-:Y:S01]  /*6200*/  BPT.TRAP 0x1 ;  /* 0x000000040000795c */ /* 0x000fe20000300000 */
.L_x_1787:
[----:B-1----:R-:W-:Y:S05]  /*6210*/  @P0 BRA `(.L_x_1788) ;  /* 0x0000000000080947 */ /* 0x002fea0003800000 */
[----:B------:R-:W1:Y:S02]  /*6220*/  SYNCS.PHASECHK.TRANS64.TRYWAIT P0, [UR37+0x28c50], R14 ;  /* 0x028c500eff0075a7 */ /* 0x000e640008000165 */
[----:B-1----:R-:W-:Y:S05]  /*6230*/  @!P0 BRA `(.L_x_1789) ;  /* 0x000000f000948947 */ /* 0x002fea0003800000 */
.L_x_1788:
[----:B------:R-:W-:Y:S01]  /*6240*/  WARPGROUP.ARRIVE ;  /* 0x00000000000079c5 */ /* 0x000fe20000000000 */
[----:B------:R-:W-:Y:S01]  /*6250*/  UMOV UR14, UR36 ;  /* 0x00000024000e7c82 */ /* 0x000fe20008000000 */
[----:B------:R-:W-:Y:S01]  /*6260*/  UMOV UR15, 0x40000040 ;  /* 0x40000040000f7882 */ /* 0x000fe20000000000 */
[----:B------:R-:W-:Y:S01]  /*6270*/  PLOP3.LUT P0, PT, PT, PT, UP1, 0x40, 0x0 ;  /* 0x000000000000781c */ /* 0x000fe20003f0e818 */
[----:B------:R-:W-:Y:S01]  /*6280*/  @UP0 ULDC UR23, c[0x0][0x450] ;  /* 0x0001140000170ab9 */ /* 0x000fe20000000800 */
[----:B-1----:R-:W-:Y:S01]  /*6290*/  @!P6 VIADD R13, R13, 0x28c60 ;  /* 0x00028c600d0de836 */ /* 0x002fe20000000000 */
[----:B------:R-:W-:Y:S01]  /*62a0*/  HGMMA.64x256x16.F32 R24, R152, gdesc[UR12].tnspB, RZ, !UPT, gsb0 ;  /* 0x43e0000c98187df0 */ /* 0x000fe2000c0008ff */
[----:B------:R-:W-:Y:S01]  /*62b0*/  UIADD3 UR14, UR36, 0x80, URZ ;  /* 0x00000080240e7890 */ /* 0x000fe2000fffe03f */
[----:B------:R-:W-:Y:S01]  /*62c0*/  UMOV UR15, 0x40000040 ;  /* 0x40000040000f7882 */ /* 0x000fe20000000000 */
[----:B------:R-:W-:Y:S01]  /*62d0*/  UIMAD UR22, UR39, UR11, -UR18 ;  /* 0x0000000b271672a4 */ /* 0x000fe2000f8e0a12 */
[----:B------:R-:W-:Y:S01]  /*62e0*/  @!P6 PRMT R13, RZ, 0x654, R13 ;  /* 0x00000654ff0de816 */ /* 0x000fe2000000000d */
[----:B------:R-:W-:Y:S01]  /*62f0*/  UIADD3 UR42, UR42, -0x2, URZ ;  /* 0xfffffffe2a2a7890 */ /* 0x000fe2000fffe03f */
[----:B------:R-:W-:-:S02]  /*6300*/  WARPGROUP.DEPBAR.LE gsb0, 0x0 ;  /* 0x00008000000079c5 */ /* 0x000fc40000010000 */
        /* <DEDUP_REMOVED lines=15> */
[----:B------:R-:W1:Y:S02]  /*6400*/  S2UR UR14, SR_CTAID.X ;  /* 0x00000000000e79c3 */ /* 0x000e640000002500 */
[----:B-1----:R-:W-:-:S03]  /*6410*/  USHF.L.U32 UR19, UR14, 0x6, URZ ;  /* 0x000000060e137899 */ /* 0x002fc6000800063f */
[----:B------:R-:W-:Y:S02]  /*6420*/  @UP0 ULDC UR14, c[0x0][0x44c] ;  /* 0x00011300000e0ab9 */ /* 0x000fe40000000800 */
[----:B------:R-:W-:-:S04]  /*6430*/  UIMAD.WIDE.U32 UR14, UR19, UR14, URZ ;  /* 0x0000000e130e72a5 */ /* 0x000fc8000f8e003f */
[----:B------:R-:W-:-:S04]  /*6440*/  @UP0 USHF.R.U32.HI UR19, URZ, UR23, UR15 ;  /* 0x000000173f130299 */ /* 0x000fc8000801160f */
[----:B------:R-:W-:-:S04]  /*6450*/  UIADD3 UR14, UR22, UR19, URZ ;  /* 0x00000013160e7290 */ /* 0x000fc8000fffe03f */
[----:B------:R-:W-:Y:S01]  /*6460*/  UIADD3 UR4, UR14, UR4, URZ ;  /* 0x000000040e047290 */ /* 0x000fe2000fffe03f */
        /* <DEDUP_REMOVED lines=21> */
.L_x_1791:
[----:B------:R-:W-:-:S11]  /*65c0*/  UISETP.NE.AND UP2, UPT, UR5, 0x1, UPT ;  /* 0x000000010500788c */ /* 0x000fd6000bf45270 */
[----:B------:R-:W-:Y:S02]  /*65d0*/  @UP2 ULDC.64 UR22, c[0x0][0x9e8] ;  /* 0x00027a0000162ab9 */ /* 0x000fe40000000a00 */
[----:B------:R-:W-:-:S04]  /*65e0*/  UIMAD.WIDE.U32 UR14, UR19, UR22, URZ ;  /* 0x00000016130e72a5 */ /* 0x000fc8000f8e003f */
[----:B------:R-:W-:-:S12]  /*65f0*/  @UP2 USHF.R.U32.HI UR19, URZ, UR23, UR15 ;  /* 0x000000173f132299 */ /* 0x000fd8000801160f */
.L_x_1792:
[----:B------:R-:W-:-:S04]  /*6600*/  UIMAD UR5, UR19, UR5, UR5 ;  /* 0x00000005130572a4 */ /* 0x000fc8000f8e0205 */
[----:B------:R-:W-:-:S04]  /*6610*/  UISETP.LT.AND UP2, UPT, UR4, UR5, UPT ;  /* 0x000000050400728c */ /* 0x000fc8000bf41270 */
[----:B------:R-:W-:-:S12]  /*6620*/  USEL UR4, UR4, UR5, UP2 ;  /* 0x0000000504047287 */ /* 0x000fd80009000000 */
.L_x_1790:
[----:B------:R-:W-:-:S04]  /*6630*/  USHF.R.S32.HI UR5, URZ, 0x1f, UR4 ;  /* 0x0000001f3f057899 */ /* 0x000fc80008011404 */
[----:B------:R-:W-:-:S03]  /*6640*/  ULEA.HI UR5, UR5, UR4, URZ, 0x6 ;  /* 0x0000000405057291 */ /* 0x000fc6000f8f303f */
[----:B------:R-:W-:Y:S01]  /*6650*/  UMOV UR4, URZ ;  /* 0x0000003f00047c82 */ /* 0x000fe20008000000 */
[----:B------:R-:W-:-:S04]  /*6660*/  USHF.R.S32.HI UR5, URZ, 0x6, UR5 ;  /* 0x000000063f057899 */ /* 0x000fc80008011405 */
[----:B------:R-:W-:-:S04]  /*6670*/  UISETP.LT.AND UP2, UPT, UR38, UR5, UPT ;  /* 0x000000052600728c */ /* 0x000fc8000bf41270 */
[----:B------:R-:W-:-:S03]  /*6680*/  USEL UR25, UR38, UR5, !UP2 ;  /* 0x0000000526197287 */ /* 0x000fc6000d000000 */
[----:B------:R-:W-:Y:S01]  /*6690*/  UMOV UR5, URZ ;  /* 0x0000003f00057c82 */ /* 0x000fe20008000000 */
[----:B------:R-:W-:-:S06]  /*66a0*/  UISETP.GE.AND UP2, UPT, UR42, UR25, UPT ;  /* 0x000000192a00728c */ /* 0x000fcc000bf46270 */
[----:B------:R-:W-:-:S13]  /*66b0*/  PLOP3.LUT P0, PT, PT, PT, UP2, 0x80, 0x0 ;  /* 0x000000000000781c */ /* 0x000fda0003f0f028 */
[----:B------:R-:W-:Y:S05]  /*66c0*/  @!P0 BRA `(.L_x_1793) ;  /* 0x00000028000c8947 */ /* 0x000fea0003800000 */
[----:B------:R-:W-:Y:S01]  /*66d0*/  UMOV UR5, URZ ;  /* 0x0000003f00057c82 */ /* 0x000fe20008000000 */
[----:B------:R-:W-:Y:S01]  /*66e0*/  UMOV UR24, URZ ;  /* 0x0000003f00187c82 */ /* 0x000fe20008000000 */
[----:B------:R-:W-:Y:S01]  /*66f0*/  ULDC UR30, c[0x0][0x9e4] ;  /* 0x00027900001e7ab9 */ /* 0x000fe20000000800 */
[----:B------:R-:W-:Y:S01]  /*6700*/  ULDC UR28, c[0x0][0x288] ;  /* 0x0000a200001c7ab9 */ /* 0x000fe20000000800 */
[----:B------:R-:W-:Y:S01]  /*6710*/  ULDC UR27, c[0x0][0x2f0] ;  /* 0x0000bc00001b7ab9 */ /* 0x000fe20000000800 */
[----:B------:R-:W-:Y:S01]  /*6720*/  ULDC UR31, c[0x0][0x9d8] ;  /* 0x00027600001f7ab9 */ /* 0x000fe20000000800 */
[----:B------:R-:W-:Y:S01]  /*6730*/  ULDC UR26, c[0x0][0x988] ;  /* 0x00026200001a7ab9 */ /* 0x000fe20000000800 */
[----:B------:R-:W-:-:S05]  /*6740*/  ULDC UR29, c[0x0][0x9e0] ;  /* 0x00027800001d7ab9 */ /* 0x000fca0000000800 */
.L_x_1810:
[----:B------:R-:W-:-:S04]  /*6750*/  UIADD3 UR4, UR24, 0x1, URZ ;  /* 0x0000000118047890 */ /* 0x000fc8000fffe03f */
[----:B------:R-:W-:-:S04]  /*6760*/  UISETP.NE.AND UP2, UPT, UR4, 0x2, UPT ;  /* 0x000000020400788c */ /* 0x000fc8000bf45270 */
[----:B------:R-:W-:Y:S02]  /*6770*/  USEL UR10, URZ, 0x1, UP2 ;  /* 0x000000013f0a7887 */ /* 0x000fe40009000000 */
[----:B------:R-:W-:Y:S02]  /*6780*/  USEL UR4, UR4, URZ, UP2 ;  /* 0x0000003f04047287 */ /* 0x000fe40009000000 */
[----:B------:R-:W-:Y:S01]  /*6790*/  ULOP3.LUT UR5, UR5, UR10, URZ, 0x3c, !UPT ;  /* 0x0000000a05057292 */ /* 0x000fe2000f8e3c3f */
[----:B0--3--:R-:W-:Y:S11]  /*67a0*/  @!P5 BRA `(.L_x_1794) ;  /* 0x000000000004d947 */ /* 0x009ff60003800000 */
[----:B------:R-:W-:Y:S01]  /*67b0*/  BPT.TRAP 0x1 ;  /* 0x000000040000795c */ /* 0x000fe20000300000 */
.L_x_1794:
[----:B------:R-:W-:Y:S01]  /*67c0*/  ULEA UR32, UR4, UR37, 0x3 ;  /* 0x0000002504207291 */ /* 0x000fe2000f8e183f */
[----:B-1----:R-:W-:-:S04]  /*67d0*/  MOV R13, UR5 ;  /* 0x00000005000d7c02 */ /* 0x002fc80008000f00 */
[----:B------:R-:W-:-:S04]  /*67e0*/  SHF.L.U32 R13, R13, 0x1f, RZ ;  /* 0x0000001f0d0d7819 */ /* 0x000fc800000006ff */
[----:B------:R1:W3:Y:S01]  /*67f0*/  SYNCS.PHASECHK.TRANS64.TRYWAIT P0, [UR32+0x28c30], R13 ;  /* 0x028c300dff0075a7 */ /* 0x0002e20008000160 */
[----:B------:R-:W-:Y:S05]  /*6800*/  @!P5 BRA `(.L_x_1795) ;  /* 0x000000000004d947 */ /* 0x000fea0003800000 */
[----:B------:R-:W-:Y:S01]  /*6810*/  BPT.TRAP 0x1 ;  /* 0x000000040000795c */ /* 0x000fe20000300000 */
.L_x_1795:
[----:B---3--:R-:W-:Y:S05]  /*6820*/  @P0 BRA `(.L_x_1796) ;  /* 0x0000000000080947 */ /* 0x008fea0003800000 */
[----:B------:R-:W3:Y:S02]  /*6830*/  SYNCS.PHASECHK.TRANS64.TRYWAIT P0, [UR32+0x28c30], R13 ;  /* 0x028c300dff0075a7 */ /* 0x000ee40008000160 */
[----:B---3--:R-:W-:Y:S05]  /*6840*/  @!P0 BRA `(.L_x_1797) ;  /* 0x000000ec00248947 */ /* 0x008fea0003800000 */
.L_x_1796:
[----:B------:R-:W-:Y:S01]  /*6850*/  ULEA UR22, UR4, UR6, 0x9 ;  /* 0x0000000604167291 */ /* 0x000fe2000f8e483f */
[----:B--2---:R-:W-:Y:S01]  /*6860*/  WARPGROUP.ARRIVE ;  /* 0x00000000000079c5 */ /* 0x004fe20000000000 */
[----:B------:R-:W-:Y:S01]  /*6870*/  UMOV UR23, 0x40000040 ;  /* 0x4000004000177882 */ /* 0x000fe20000000000 */
[----:B------:R-:W-:Y:S01]  /*6880*/  UMOV UR11, 0x40000040 ;  /* 0x40000040000b7882 */ /* 0x000fe20000000000 */
[----:B------:R-:W-:Y:S01]  /*6890*/  UIADD3 UR10, UR22, 0x2, URZ ;  /* 0x00000002160a7890 */ /* 0x000fe2000fffe03f */
[----:B------:R-:W-:Y:S01]  /*68a0*/  PLOP3.LUT P0, PT, PT, PT, UP0, 0x80, 0x0 ;  /* 0x000000000000781c */ /* 0x000fe20003f0f008 */
[----:B------:R-:W-:Y:S01]  /*68b0*/  UIADD3 UR14, UR22, 0x4, URZ ;  /* 0x00000004160e7890 */ /* 0x000fe2000fffe03f */
[----:B------:R-:W-:Y:S01]  /*68c0*/  PLOP3.LUT P1, PT, PT, PT, UP0, 0x80, 0x0 ;  /* 0x000000000000781c */ /* 0x000fe20003f2f008 */
[----:B------:R-:W-:Y:S01]  /*68d0*/  UMOV UR15, 0x40000040 ;  /* 0x40000040000f7882 */ /* 0x000fe20000000000 */
[----:B------:R-:W-:Y:S01]  /*68e0*/  HGMMA.64x64x16.F32 R152, gdesc[UR20], RZ, !UPT, gsb0 ;  /* 0x00e00000149879f0 */ /* 0x000fe2000c0008ff */
[----:B------:R-:W-:Y:S01]  /*68f0*/  UIADD3 UR18, UR22, 0x6, URZ ;  /* 0x0000000616127890 */ /* 0x000fe2000fffe03f */
[----:B------:R-:W-:Y:S01]  /*6900*/  UMOV UR19, 0x40000040 ;  /* 0x4000004000137882 */ /* 0x000fe20000000000 */
[----:B------:R-:W-:-:S02]  /*6910*/  WARPGROUP.DEPBAR.LE gsb0, 0x0 ;  /* 0x00008000000079c5 */ /* 0x000fc40000010000 */
[----:B------:R-:W-:-:S06]  /*6920*/  WARPGROUP.ARRIVE ;  /* 0x00000000000079c5 */ /* 0x000fcc0000000000 */
[----:B------:R-:W-:Y:S01]  /*6930*/  HGMMA.64x64x16.F32 R152, gdesc[UR8], R152, gsb0 ;  /* 0x00e00000089879f0 */ /* 0x000fe20008000898 */
[----:B------:R-:W-:Y:S01]  /*6940*/  @UP0 ULDC UR10, c[0x0][0x44c] ;  /* 0x00011300000a0ab9 */ /* 0x000fe20000000800 */
[----:B------:R-:W-:Y:S01]  /*6950*/  UMOV UR11, UR27 ;  /* 0x0000001b000b7c82 */ /* 0x000fe20008000000 */
[----:B0-----:R-:W-:Y:S01]  /*6960*/  @P0 IMAD.HI.U32 R14, R4, UR10, RZ ;  /* 0x0000000a040e0c27 */ /* 0x001fe2000f8e00ff */
[----:B------:R-:W-:Y:S01]  /*6970*/  @UP0 ULDC UR10, c[0x0][0x450] ;  /* 0x00011400000a0ab9 */ /* 0x000fe20000000800 */
[----:B------:R-:W-:Y:S01]  /*6980*/  PLOP3.LUT P0, PT, PT, PT, UP1, 0x40, 0x0 ;  /* 0x000000000000781c */ /* 0x000fe20003f0e818 */
[----:B------:R-:W-:Y:S02]  /*6990*/  WARPGROUP.DEPBAR.LE gsb0, 0x0 ;  /* 0x00008000000079c5 */ /* 0x000fe40000010000 */
[----:B------:R-:W-:-:S06]  /*69a0*/  WARPGROUP.ARRIVE ;  /* 0x00000000000079c5 */ /* 0x000fcc0000000000 */
[----:B------:R-:W-:Y:S03]  /*69b0*/  HGMMA.64x64x16.F32 R152, gdesc[UR12], R152, gsb0 ;  /* 0x00e000000c9879f0 */ /* 0x000fe60008000898 */
[----:B------:R-:W-:Y:S02]  /*69c0*/  WARPGROUP.DEPBAR.LE gsb0, 0x0 ;  /* 0x00008000000079c5 */ /* 0x000fe40000010000 */
[----:B------:R-:W-:-:S06]  /*69d0*/  WARPGROUP.ARRIVE ;  /* 0x00000000000079c5 */ /* 0x000fcc0000000000 */
[----:B------:R-:W-:Y:S01]  /*69e0*/  HGMMA.64x64x16.F32 R152, gdesc[UR16], R152, gsb0 ;  /* 0x00e00000109879f0 */ /* 0x000fe20008000898 */
[----:B------:R-:W-:Y:S02]  /*69f0*/  UMOV UR18, UR28 ;  /* 0x0000001c00127c82 */ /* 0x000fe40008000000 */
[----:B------:R-:W-:Y:S02]  /*6a00*/  WARPGROUP.DEPBAR.LE gsb0, 0x0 ;  /* 0x00008000000079c5 */ /* 0x000fe40000010000 */
[----:B------:R-:W-:Y:S01]  /*6a10*/  FMUL.FTZ R20, R163, UR31 ;  /* 0x0000001fa3147c20 */ /* 0x000fe20008410000 */
[----:B------:R-:W-:Y:S01]  /*6a20*/  FMUL.FTZ R163, R164, UR31 ;  /* 0x0000001fa4a37c20 */ /* 0x000fe20008410000 */
[----:B------:R-:W-:Y:S01]  /*6a30*/  FMUL.FTZ R164, R165, UR31 ;  /* 0x0000001fa5a47c20 */ /* 0x000fe20008410000 */
[----:B------:R-:W-:Y:S01]  /*6a40*/  IMAD.MOV.U32 R165, RZ, RZ, R4 ;  /* 0x000000ffffa57224 */ /* 0x000fe200078e0004 */
[----:B------:R-:W-:Y:S01]  /*6a50*/  @P1 SHF.R.U32.HI R165, RZ, UR10, R14 ;  /* 0x0000000affa51c19 */ /* 0x000fe2000801160e */
[----:B------:R-:W-:-:S02]  /*6a60*/  IMAD.U32 R14, RZ, RZ, UR32 ;  /* 0x00000020ff0e7e24 */ /* 0x000fc4000f8e00ff */
[----:B------:R-:W-:Y:S01]  /*6a70*/  FMUL.FTZ R185, R161, UR31 ;  /* 0x0000001fa1b97c20 */ /* 0x000fe20008410000 */
[----:B------:R-:W-:Y:S01]  /*6a80*/  USHF.L.U32 UR10, UR42, 0x6, URZ ;  /* 0x000000062a0a7899 */ /* 0x000fe2000800063f */
[----:B------:R-:W-:Y:S01]  /*6a90*/  FMUL.FTZ R173, R173, UR31 ;  /* 0x0000001fadad7c20 */ /* 0x000fe20008410000 */
[----:B------:R-:W-:Y:S02]  /*6aa0*/  @!P6 VIADD R161, R14, 0x28c40 ;  /* 0x00028c400ea1e836 */ /* 0x000fe40000000000 */
[----:B------:R-:W-:Y:S01]  /*6ab0*/  FMUL.FTZ R21, R152, UR31 ;  /* 0x0000001f98157c20 */ /* 0x000fe20008410000 */
[----:B------:R-:W-:Y:S01]  /*6ac0*/  FMUL.FTZ R152, R167, UR31 ;  /* 0x0000001fa7987c20 */ /* 0x000fe20008410000 */
[----:B------:R-:W-:Y:S01]  /*6ad0*/  FMUL.FTZ R19, R162, UR31 ;  /* 0x0000001fa2137c20 */ /* 0x000fe20008410000 */
[----:B------:R0:W2:Y:S01]  /*6ae0*/  MUFU.TANH R187, R173 ;  /* 0x000000ad00bb7308 */ /* 0x0000a20000002400 */
[----:B------:R-:W3:Y:S01]  /*6af0*/  SHFL.IDX PT, R167, R165, RZ, 0x1c1f ;  /* 0x001c1fffa5a77589 */ /* 0x000ee200000e0000 */
[----:B------:R-:W-:Y:S01]  /*6b00*/  @!P6 PRMT R162, RZ, 0x654, R161 ;  /* 0x00000654ffa2e816 */ /* 0x000fe200000000a1 */
[----:B------:R-:W-:Y:S01]  /*6b10*/  FMUL.FTZ R22, R153, UR31 ;  /* 0x0000001f99167c20 */ /* 0x000fe20008410000 */
[----:B------:R-:W-:Y:S01]  /*6b20*/  FMUL.FTZ R15, R154, UR31 ;  /* 0x0000001f9a0f7c20 */ /* 0x000fe20008410000 */
[----:B------:R-:W-:Y:S01]  /*6b30*/  FMUL.FTZ R153, R156, UR31 ;  /* 0x0000001f9c997c20 */ /* 0x000fe20008410000 */
[----:B------:R-:W-:Y:S01]  /*6b40*/  FMUL.FTZ R23, R166, UR31 ;  /* 0x0000001fa6177c20 */ /* 0x000fe20008410000 */
[----:B------:R-:W-:Y:S01]  /*6b50*/  FMUL.FTZ R16, R155, UR31 ;  /* 0x0000001f9b107c20 */ /* 0x000fe20008410000 */
[----:B------:R-:W-:Y:S01]  /*6b60*/  FMUL.FTZ R154, R157, UR31 ;  /* 0x0000001f9d9a7c20 */ /* 0x000fe20008410000 */
[----:B0-----:R-:W-:Y:S01]  /*6b70*/  MOV R173, UR10 ;  /* 0x0000000a00ad7c02 */ /* 0x001fe20008000f00 */
[----:B------:R-:W-:Y:S01]  /*6b80*/  FMUL.FTZ R17, R158, UR31 ;  /* 0x0000001f9e117c20 */ /* 0x000fe20008410000 */
[----:B------:R-:W-:Y:S01]  /*6b90*/  FMUL.FTZ R18, R159, UR31 ;  /* 0x0000001f9f127c20 */ /* 0x000fe20008410000 */
[----:B------:R-:W-:Y:S01]  /*6ba0*/  FMUL.FTZ R184, R160, UR31 ;  /* 0x0000001fa0b87c20 */ /* 0x000fe20008410000 */
[----:B------:R-:W-:Y:S01]  /*6bb0*/  FMUL.FTZ R156, R171, UR31 ;  /* 0x0000001fab9c7c20 */ /* 0x000fe20008410000 */
[----:B------:R-:W-:Y:S01]  /*6bc0*/  IADD3 R166, -R0, 0x1, -R173 ;  /* 0x0000000100a67810 */ /* 0x000fe20007ffe9ad */
[----:B------:R0:W-:Y:S01]  /*6bd0*/  @!P6 SYNCS.ARRIVE.TRANS64.RED.A1T0 RZ, [R162+URZ], RZ ;  /* 0x000000ffa2ffe9a7 */ /* 0x0001e2000810043f */
        /* <DEDUP_REMOVED lines=9> */
[----:B------:R-:W-:-:S02]  /*6c70*/  IMAD.U32 R171, RZ, RZ, UR11 ;  /* 0x0000000bffab7e24 */ /* 0x000fc4000f8e00ff */
[----:B0-----:R-:W-:Y:S01]  /*6c80*/  FMUL.FTZ R162, R183, UR31 ;  /* 0x0000001fb7a27c20 */ /* 0x001fe20008410000 */
[----:B------:R-:W-:Y:S01]  /*6c90*/  FMUL.FTZ R172, R172, UR31 ;  /* 0x0000001facac7c20 */ /* 0x000fe20008410000 */
[----:B------:R-:W-:Y:S01]  /*6ca0*/  FMUL.FTZ R176, R176, UR31 ;  /* 0x0000001fb0b07c20 */ /* 0x000fe20008410000 */
[----:B------:R-:W-:Y:S01]  /*6cb0*/  FMUL.FTZ R182, R182, UR31 ;  /* 0x0000001fb6b67c20 */ /* 0x000fe20008410000 */
[----:B------:R-:W-:Y:S01]  /*6cc0*/  IMAD R166, R171, UR39, R166 ;  /* 0x00000027aba67c24 */ /* 0x000fe2000f8e02a6 */
[----:B------:R-:W0:Y:S01]  /*6cd0*/  MUFU.TANH R21, R21 ;  /* 0x0000001500157308 */ /* 0x000e220000002400 */
[----:B------:R-:W-:Y:S02]  /*6ce0*/  FMUL.FTZ R177, R177, UR31 ;  /* 0x0000001fb1b17c20 */ /* 0x000fe40008410000 */
[----:B------:R-:W-:-:S04]  /*6cf0*/  VIADD R166, R166, -UR18 ;  /* 0x80000012a6a67c36 */ /* 0x000fc80008000000 */
[C---:B------:R-:W-:Y:S01]  /*6d00*/  VIADD R178, R166.reuse, UR29 ;  /* 0x0000001da6b27c36 */ /* 0x040fe20008000000 */
[----:B------:R-:W4:Y:S01]  /*6d10*/  MUFU.TANH R22, R22 ;  /* 0x0000001600167308 */ /* 0x000f220000002400 */
[----:B------:R-:W-:Y:S02]  /*6d20*/  IADD3 R190, R166, UR7, RZ ;  /* 0x00000007a6be7c10 */ /* 0x000fe4000fffe0ff */
[----:B---3--:R-:W-:-:S05]  /*6d30*/  IMAD.IADD R175, R167, 0x1, R178 ;  /* 0x00000001a7af7824 */ /* 0x008fca00078e02b2 */
[----:B------:R-:W3:Y:S08]  /*6d40*/  MUFU.TANH R15, R15 ;  /* 0x0000000f000f7308 */ /* 0x000ef00000002400 */
        /* <DEDUP_REMOVED lines=27> */
[----:B------:R5:W0:Y:S02]  /*6f00*/  MUFU.TANH R189, R177 ;  /* 0x000000b100bd7308 */ /* 0x000a240000002400 */
[----:B-----5:R-:W-:Y:S01]  /*6f10*/  IMAD.IADD R177, R167, 0x1, R190 ;  /* 0x00000001a7b17824 */ /* 0x020fe200078e02be */
[----:B--234-:R-:W-:Y:S06]  /*6f20*/  @P0 BRA `(.L_x_1798) ;  /* 0x0000000000600947 */ /* 0x01cfec0003800000 */
[----:B------:R-:W-:Y:S01]  /*6f30*/  IMAD.U32 R166, RZ, RZ, UR11 ;  /* 0x0000000bffa67e24 */ /* 0x000fe2000f8e00ff */
[----:B------:R-:W-:Y:S03]  /*6f40*/  BSSY B0, `(.L_x_1799) ;  /* 0x0000012000007945 */ /* 0x000fe60003800000 */
[----:B------:R-:W-:-:S05]  /*6f50*/  IMAD R166, R166, UR39, R167 ;  /* 0x00000027a6a67c24 */ /* 0x000fca000f8e02a7 */
[----:B------:R-:W-:-:S04]  /*6f60*/  IADD3 R171, R166, -UR18, RZ ;  /* 0x80000012a6ab7c10 */ /* 0x000fc8000fffe0ff */
[----:B------:R-:W-:-:S13]  /*6f70*/  ISETP.GT.AND P0, PT, R171, -0x1, PT ;  /* 0xffffffffab00780c */ /* 0x000fda0003f04270 */
[----:B------:R-:W-:Y:S05]  /*6f80*/  @P0 BRA `(.L_x_1800) ;  /* 0x0000000000200947 */ /* 0x000fea0003800000 */
[----:B------:R-:W-:Y:S01]  /*6f90*/  IMAD.U32 R170, RZ, RZ, UR30 ;  /* 0x0000001effaa7e24 */ /* 0x000fe2000f8e00ff */
[----:B------:R-:W-:-:S04]  /*6fa0*/  LOP3.LUT R171, RZ, R171, RZ, 0x33, !PT ;  /* 0x000000abffab7212 */ /* 0x000fc800078e33ff */
[----:B------:R-:W-:-:S13]  /*6fb0*/  ISETP.NE.AND P0, PT, R170, 0x1, PT ;  /* 0x00000001aa00780c */ /* 0x000fda0003f05270 */
[----:B------:R-:W2:Y:S02]  /*6fc0*/  @P0 LDC.64 R166, c[0x0][0x9e8] ;  /* 0x00027a00ffa60b82 */ /* 0x000ea40000000a00 */
[----:B--2---:R-:W-:-:S05]  /*6fd0*/  @P0 IMAD.HI.U32 R166, R171, R166, RZ ;  /* 0x000000a6aba60227 */ /* 0x004fca00078e00ff */
[----:B------:R-:W-:-:S04]  /*6fe0*/  @P0 SHF.R.U32.HI R171, RZ, R167, R166 ;  /* 0x000000a7ffab0219 */ /* 0x000fc800000116a6 */
[----:B------:R-:W-:Y:S01]  /*6ff0*/  LOP3.LUT R171, RZ, R171, RZ, 0x33, !PT ;  /* 0x000000abffab7212 */ /* 0x000fe200078e33ff */
[----:B------:R-:W-:Y:S06]  /*7000*/  BRA `(.L_x_1801) ;  /* 0x0000000000147947 */ /* 0x000fec0003800000 */
.L_x_1800:
[----:B------:R-:W-:-:S05]  /*7010*/  IMAD.U32 R170, RZ, RZ, UR30 ;  /* 0x0000001effaa7e24 */ /* 0x000fca000f8e00ff */
[----:B------:R-:W-:-:S13]  /*7020*/  ISETP.NE.AND P0, PT, R170, 0x1, PT ;  /* 0x00000001aa00780c */ /* 0x000fda0003f05270 */
[----:B------:R-:W2:Y:S02]  /*7030*/  @P0 LDC.64 R166, c[0x0][0x9e8] ;  /* 0x00027a00ffa60b82 */ /* 0x000ea40000000a00 */
[----:B--2---:R-:W-:-:S05]  /*7040*/  @P0 IMAD.HI.U32 R166, R171, R166, RZ ;  /* 0x000000a6aba60227 */ /* 0x004fca00078e00ff */
[----:B------:R-:W-:-:S07]  /*7050*/  @P0 SHF.R.U32.HI R171, RZ, R167, R166 ;  /* 0x000000a7ffab0219 */ /* 0x000fce00000116a6 */
.L_x_1801:
[----:B------:R-:W-:Y:S05]  /*7060*/  BSYNC B0 ;  /* 0x0000000000007941 */ /* 0x000fea0003800000 */
.L_x_1799:
[----:B------:R-:W-:-:S04]  /*7070*/  IMAD R171, R171, R170, -UR10 ;  /* 0x8000000aabab7e24 */ /* 0x000fc8000f8e02aa */
[----:B------:R-:W-:-:S05]  /*7080*/  IMAD.IADD R166, R171, 0x1, -R0 ;  /* 0x00000001aba67824 */ /* 0x000fca00078e0a00 */
[----:B------:R-:W-:Y:S02]  /*7090*/  VIADDMNMX R175, R166, R170, R175, PT ;  /* 0x000000aaa6af7246 */ /* 0x000fe400038001af */
[----:B------:R-:W-:-:S07]  /*70a0*/  VIMNMX R177, R177, R166, !PT ;  /* 0x000000a6b1b17248 */ /* 0x000fce0007fe0100 */
.L_x_1798:
[----:B------:R-:W-:Y:S01]  /*70b0*/  UISETP.GT.AND UP2, UPT, UR42, -0x1, UPT ;  /* 0xffffffff2a00788c */ /* 0x000fe2000bf44270 */
[----:B------:R2:W3:Y:S05]  /*70c0*/  SHFL.IDX PT, R179, R165, 0x1, 0x1c1f ;  /* 0x003c1f00a5b37f89 */ /* 0x0004ea00000e0000 */
[----:B------:R-:W-:-:S04]  /*70d0*/  PLOP3.LUT P0, PT, PT, PT, UP2, 0x80, 0x0 ;  /* 0x000000000000781c */ /* 0x000fc80003f0f028 */
[C---:B------:R-:W-:Y:S02]  /*70e0*/  ISETP.GT.AND P3, PT, R177.reuse, RZ, P0 ;  /* 0x000000ffb100720c */ /* 0x040fe40000764270 */
[----:B------:R-:W-:Y:S02]  /*70f0*/  ISETP.GT.AND P2, PT, R177, 0x1, P0 ;  /* 0x00000001b100780c */ /* 0x000fe40000744270 */
[----:B------:R-:W-:Y:S02]  /*7100*/  ISETP.LT.OR P3, PT, R175, 0x1, P3 ;  /* 0x00000001af00780c */ /* 0x000fe40001f61670 */
[----:B------:R-:W-:Y:S02]  /*7110*/  ISETP.GT.AND P4, PT, R177, 0x8, P0 ;  /* 0x00000008b100780c */ /* 0x000fe40000784270 */
[----:B0-----:R-:W-:Y:S02]  /*7120*/  FSEL R176, R21, -INF , !P3 ;  /* 0xff80000015b07808 */ /* 0x001fe40005800000 */
[----:B------:R-:W-:-:S02]  /*7130*/  ISETP.GT.AND P3, PT, R177, 0x10, P0 ;  /* 0x00000010b100780c */ /* 0x000fc40000764270 */
[----:B------:R-:W-:Y:S02]  /*7140*/  ISETP.GT.AND P1, PT, R177, 0x9, P0 ;  /* 0x00000009b100780c */ /* 0x000fe40000724270 */
[C---:B------:R-:W-:Y:S02]  /*7150*/  ISETP.LT.OR P3, PT, R175.reuse, 0x11, P3 ;  /* 0x00000011af00780c */ /* 0x040fe40001f61670 */
[----:B------:R-:W-:Y:S02]  /*7160*/  ISETP.LT.OR P2, PT, R175, 0x2, P2 ;  /* 0x00000002af00780c */ /* 0x000fe40001741670 */
[----:B------:R-:W-:Y:S02]  /*7170*/  FSEL R167, R184, -INF , !P3 ;  /* 0xff800000b8a77808 */ /* 0x000fe40005800000 */
[----:B------:R-:W-:Y:S02]  /*7180*/  ISETP.GT.AND P3, PT, R177, 0x20, P0 ;  /* 0x00000020b100780c */ /* 0x000fe40000764270 */
[----:B------:R-:W-:-:S02]  /*7190*/  ISETP.LT.OR P4, PT, R175, 0x9, P4 ;  /* 0x00000009af00780c */ /* 0x000fc40002781670 */
[C---:B------:R-:W-:Y:S02]  /*71a0*/  ISETP.LT.OR P1, PT, R175.reuse, 0xa, P1 ;  /* 0x0000000aaf00780c */ /* 0x040fe40000f21670 */
[----:B------:R-:W-:Y:S02]  /*71b0*/  ISETP.LT.OR P3, PT, R175, 0x21, P3 ;  /* 0x00000021af00780c */ /* 0x000fe40001f61670 */
[----:B------:R-:W-:Y:S02]  /*71c0*/  FSEL R174, R22, -INF , !P2 ;  /* 0xff80000016ae7808 */ /* 0x000fe40005000000 */
[----:B------:R-:W-:Y:S02]  /*71d0*/  FSEL R173, R153, -INF , !P4 ;  /* 0xff80000099ad7808 */ /* 0x000fe40006000000 */
[----:B------:R-:W-:Y:S02]  /*71e0*/  FSEL R172, R154, -INF , !P1 ;  /* 0xff8000009aac7808 */ /* 0x000fe40004800000 */
[----:B------:R-:W-:-:S02]  /*71f0*/  ISETP.GT.AND P2, PT, R177, 0x11, P0 ;  /* 0x00000011b100780c */ /* 0x000fc40000744270 */
[C---:B------:R-:W-:Y:S02]  /*7200*/  ISETP.GT.AND P4, PT, R177.reuse, 0x18, P0 ;  /* 0x00000018b100780c */ /* 0x040fe40000784270 */
[C---:B------:R-:W-:Y:S02]  /*7210*/  ISETP.GT.AND P1, PT, R177.reuse, 0x19, P0 ;  /* 0x00000019b100780c */ /* 0x040fe40000724270 */
[----:B------:R-:W-:Y:S02]  /*7220*/  FSEL R168, R168, -INF , !P3 ;  /* 0xff800000a8a87808 */ /* 0x000fe40005800000 */
[----:B------:R-:W-:Y:S02]  /*7230*/  ISETP.GT.AND P3, PT, R177, 0x30, P0 ;  /* 0x00000030b100780c */ /* 0x000fe40000764270 */
[C---:B------:R-:W-:Y:S02]  /*7240*/  ISETP.LT.OR P2, PT, R175.reuse, 0x12, P2 ;  /* 0x00000012af00780c */ /* 0x040fe40001741670 */
        /* <DEDUP_REMOVED lines=8> */
[----:B------:R-:W-:Y:S02]  /*72d0*/  ISETP.GT.AND P1, PT, R177, 0x29, P0 ;  /* 0x00000029b100780c */ /* 0x000fe40000724270 */
[----:B------:R-:W-:Y:S02]  /*72e0*/  FSEL R153, R188, -INF , !P3 ;  /* 0xff800000bc997808 */ /* 0x000fe40005800000 */
[----:B------:R-:W-:Y:S02]  /*72f0*/  PLOP3.LUT P3, PT, PT, PT, UP1, 0x40, 0x0 ;  /* 0x000000000000781c */ /* 0x000fe40003f6e818 */
[C---:B------:R-:W-:Y:S02]  /*7300*/  ISETP.LT.OR P2, PT, R175.reuse, 0x22, P2 ;  /* 0x00000022af00780c */ /* 0x040fe40001741670 */
[----:B------:R-:W-:-:S02]  /*7310*/  ISETP.LT.OR P4, PT, R175, 0x29, P4 ;  /* 0x00000029af00780c */ /* 0x000fc40002781670 */
[----:B------:R-:W-:Y:S02]  /*7320*/  ISETP.LT.OR P1, PT, R175, 0x2a, P1 ;  /* 0x0000002aaf00780c */ /* 0x000fe40000f21670 */
[----:B------:R-:W-:Y:S02]  /*7330*/  FSEL R169, R169, -INF , !P2 ;  /* 0xff800000a9a97808 */ /* 0x000fe40005000000 */
[----:B--2---:R-:W-:Y:S02]  /*7340*/  FSEL R165, R186, -INF , !P4 ;  /* 0xff800000baa57808 */ /* 0x004fe40006000000 */
[----:B------:R-:W-:Y:S02]  /*7350*/  FSEL R163, R187, -INF , !P1 ;  /* 0xff800000bba37808 */ /* 0x000fe40004800000 */
[C---:B------:R-:W-:Y:S02]  /*7360*/  ISETP.GT.AND P2, PT, R177.reuse, 0x31, P0 ;  /* 0x00000031b100780c */ /* 0x040fe40000744270 */
[----:B------:R-:W-:-:S02]  /*7370*/  ISETP.GT.AND P4, PT, R177, 0x38, P0 ;  /* 0x00000038b100780c */ /* 0x000fc40000784270 */
[----:B------:R-:W-:Y:S02]  /*7380*/  ISETP.GT.AND P1, PT, R177, 0x39, P0 ;  /* 0x00000039b100780c */ /* 0x000fe40000724270 */
[C---:B------:R-:W-:Y:S02]  /*7390*/  ISETP.LT.OR P2, PT, R175.reuse, 0x32, P2 ;  /* 0x00000032af00780c */ /* 0x040fe40001741670 */
[C---:B------:R-:W-:Y:S02]  /*73a0*/  ISETP.LT.OR P4, PT, R175.reuse, 0x39, P4 ;  /* 0x00000039af00780c */ /* 0x040fe40002781670 */
[----:B------:R-:W-:Y:S02]  /*73b0*/  ISETP.LT.OR P1, PT, R175, 0x3a, P1 ;  /* 0x0000003aaf00780c */ /* 0x000fe40000f21670 */
[----:B---3--:R-:W-:Y:S01]  /*73c0*/  IADD3 R175, R178, R179, RZ ;  /* 0x000000b3b2af7210 */ /* 0x008fe20007ffe0ff */
[----:B------:R-:W-:Y:S01]  /*73d0*/  IMAD.IADD R178, R190, 0x1, R179 ;  /* 0x00000001beb27824 */ /* 0x000fe200078e02b3 */
[----:B------:R-:W-:-:S02]  /*73e0*/  FSEL R164, R189, -INF , !P2 ;  /* 0xff800000bda47808 */ /* 0x000fc40005000000 */
[----:B------:R-:W-:Y:S02]  /*73f0*/  FSEL R154, R180, -INF , !P4 ;  /* 0xff800000b49a7808 */ /* 0x000fe40006000000 */
[----:B------:R-:W-:Y:S01]  /*7400*/  FSEL R22, R181, -INF , !P1 ;  /* 0xff800000b5167808 */ /* 0x000fe20004800000 */
[----:B------:R-:W-:Y:S06]  /*7410*/  @P3 BRA `(.L_x_1802) ;  /* 0x0000000000603947 */ /* 0x000fec0003800000 */
[----:B------:R-:W-:Y:S01]  /*7420*/  IMAD.U32 R180, RZ, RZ, UR11 ;  /* 0x0000000bffb47e24 */ /* 0x000fe2000f8e00ff */
[----:B------:R-:W-:Y:S03]  /*7430*/  BSSY B0, `(.L_x_1803) ;  /* 0x0000012000007945 */ /* 0x000fe60003800000 */
[----:B------:R-:W-:-:S04]  /*7440*/  IMAD R21, R180, UR39, R179 ;  /* 0x00000027b4157c24 */ /* 0x000fc8000f8e02b3 */
[----:B------:R-:W-:-:S05]  /*7450*/  VIADD R21, R21, -UR18 ;  /* 0x8000001215157c36 */ /* 0x000fca0008000000 */
[----:B------:R-:W-:-:S13]  /*7460*/  ISETP.GT.AND P1, PT, R21, -0x1, PT ;  /* 0xffffffff1500780c */ /* 0x000fda0003f24270 */
[----:B------:R-:W-:Y:S05]  /*7470*/  @P1 BRA `(.L_x_1804) ;  /* 0x0000000000201947 */ /* 0x000fea0003800000 */
[----:B------:R-:W-:Y:S02]  /*7480*/  MOV R182, UR30 ;  /* 0x0000001e00b67c02 */ /* 0x000fe40008000f00 */
[----:B------:R-:W-:Y:S02]  /*7490*/  LOP3.LUT R21, RZ, R21, RZ, 0x33, !PT ;  /* 0x00000015ff157212 */ /* 0x000fe400078e33ff */
[----:B------:R-:W-:-:S13]  /*74a0*/  ISETP.NE.AND P1, PT, R182, 0x1, PT ;  /* 0x00000001b600780c */ /* 0x000fda0003f25270 */
[----:B------:R-:W0:Y:S02]  /*74b0*/  @P1 LDC.64 R180, c[0x0][0x9e8] ;  /* 0x00027a00ffb41b82 */ /* 0x000e240000000a00 */
[----:B0-----:R-:W-:-:S05]  /*74c0*/  @P1 IMAD.HI.U32 R180, R21, R180, RZ ;  /* 0x000000b415b41227 */ /* 0x001fca00078e00ff */
[----:B------:R-:W-:-:S04]  /*74d0*/  @P1 SHF.R.U32.HI R21, RZ, R181, R180 ;  /* 0x000000b5ff151219 */ /* 0x000fc800000116b4 */
[----:B------:R-:W-:Y:S01]  /*74e0*/  LOP3.LUT R21, RZ, R21, RZ, 0x33, !PT ;  /* 0x00000015ff157212 */ /* 0x000fe200078e33ff */
[----:B------:R-:W-:Y:S06]  /*74f0*/  BRA `(.L_x_1805) ;  /* 0x0000000000147947 */ /* 0x000fec0003800000 */
.L_x_1804:
[----:B------:R-:W-:-:S05]  /*7500*/  IMAD.U32 R182, RZ, RZ, UR30 ;  /* 0x0000001effb67e24 */ /* 0x000fca000f8e00ff */
[----:B------:R-:W-:-:S13]  /*7510*/  ISETP.NE.AND P1, PT, R182, 0x1, PT ;  /* 0x00000001b600780c */ /* 0x000fda0003f25270 */
[----:B------:R-:W0:Y:S02]  /*7520*/  @P1 LDC.64 R180, c[0x0][0x9e8] ;  /* 0x00027a00ffb41b82 */ /* 0x000e240000000a00 */
[----:B0-----:R-:W-:-:S05]  /*7530*/  @P1 IMAD.HI.U32 R180, R21, R180, RZ ;  /* 0x000000b415b41227 */ /* 0x001fca00078e00ff */
[----:B------:R-:W-:-:S07]  /*7540*/  @P1 SHF.R.U32.HI R21, RZ, R181, R180 ;  /* 0x000000b5ff151219 */ /* 0x000fce00000116b4 */
.L_x_1805:
[----:B------:R-:W-:Y:S05]  /*7550*/  BSYNC B0 ;  /* 0x0000000000007941 */ /* 0x000fea0003800000 */
.L_x_1803:
[----:B------:R-:W-:-:S04]  /*7560*/  IMAD R21, R21, R182, -UR10 ;  /* 0x8000000a15157e24 */ /* 0x000fc8000f8e02b6 */
[----:B------:R-:W-:-:S05]  /*7570*/  IMAD.IADD R21, R21, 0x1, -R0 ;  /* 0x0000000115157824 */ /* 0x000fca00078e0a00 */
[----:B------:R-:W-:Y:S02]  /*7580*/  VIADDMNMX R175, R21, R182, R175, PT ;  /* 0x000000b615af7246 */ /* 0x000fe400038001af */
[----:B------:R-:W-:-:S07]  /*7590*/  VIMNMX R178, R178, R21, !PT ;  /* 0x00000015b2b27248 */ /* 0x000fce0007fe0100 */
.L_x_1802:
[----:B------:R-:W-:Y:S01]  /*75a0*/  FMNMX.FTZ R21, R176, R5, !PT ;  /* 0x00000005b0157209 */ /* 0x000fe20007810000 */
[----:B------:R-:W-:Y:S01]  /*75b0*/  UMOV UR10, UR26 ;  /* 0x0000001a000a7c82 */ /* 0x000fe20008000000 */
[----:B------:R-:W-:Y:S02]  /*75c0*/  ISETP.GT.AND P2, PT, R178, RZ, P0 ;  /* 0x000000ffb200720c */ /* 0x000fe40000744270 */
[----:B------:R-:W-:Y:S02]  /*75d0*/  FMNMX.FTZ R180, R174, R21, !PT ;  /* 0x00000015aeb47209 */ /* 0x000fe40007810000 */
[----:B------:R-:W-:Y:S02]  /*75e0*/  ISETP.GT.AND P1, PT, R178, 0x1, P0 ;  /* 0x00000001b200780c */ /* 0x000fe40000724270 */
[----:B------:R-:W-:Y:S02]  /*75f0*/  FMNMX.FTZ R21, R173, R180, !PT ;  /* 0x000000b4ad157209 */ /* 0x000fe40007810000 */
[----:B------:R-:W-:-:S02]  /*7600*/  ISETP.LT.OR P2, PT, R175, 0x1, P2 ;  /* 0x00000001af00780c */ /* 0x000fc40001741670 */
[----:B------:R-:W-:Y:S02]  /*7610*/  FMNMX.FTZ R180, R172, R21, !PT ;  /* 0x00000015acb47209 */ /* 0x000fe40007810000 */
[----:B------:R-:W-:Y:S02]  /*7620*/  ISETP.GT.AND P3, PT, R178, 0x8, P0 ;  /* 0x00000008b200780c */ /* 0x000fe40000764270 */
[----:B------:R-:W-:Y:S02]  /*7630*/  FMNMX.FTZ R180, R167, R180, !PT ;  /* 0x000000b4a7b47209 */ /* 0x000fe40007810000 */
[----:B------:R-:W-:Y:S02]  /*7640*/  ISETP.LT.OR P1, PT, R175, 0x2, P1 ;  /* 0x00000002af00780c */ /* 0x000fe40000f21670 */
[----:B------:R-:W-:Y:S02]  /*7650*/  FMNMX.FTZ R21, R171, R180, !PT ;  /* 0x000000b4ab157209 */ /* 0x000fe40007810000 */
[----:B------:R-:W-:-:S02]  /*7660*/  FSEL R15, R15, -INF , !P2 ;  /* 0xff8000000f0f7808 */ /* 0x000fc40005000000 */
        /* <DEDUP_REMOVED lines=15> */
[----:B------:R-:W-:Y:S02]  /*7760*/  FSEL R18, R18, -INF , !P4 ;  /* 0xff80000012127808 */ /* 0x000fe40006000000 */
[----:B------:R-:W-:Y:S02]  /*7770*/  FMNMX.FTZ R21, R154, R21, !PT ;  /* 0x000000159a157209 */ /* 0x000fe40007810000 */
[----:B------:R-:W-:-:S02]  /*7780*/  ISETP.LT.OR P1, PT, R175, 0x11, P1 ;  /* 0x00000011af00780c */ /* 0x000fc40000f21670 */
[----:B------:R-:W-:Y:S02]  /*7790*/  FMNMX.FTZ R177, R22, R21, !PT ;  /* 0x0000001516b17209 */ /* 0x000fe40007810000 */
[C---:B------:R-:W-:Y:S02]  /*77a0*/  ISETP.GT.AND P2, PT, R178.reuse, 0x19, P0 ;  /* 0x00000019b200780c */ /* 0x040fe40000744270 */
[----:B------:R-:W-:Y:S01]  /*77b0*/  ISETP.GT.AND P4, PT, R178, 0x18, P0 ;  /* 0x00000018b200780c */ /* 0x000fe20000784270 */
[----:B------:R-:W0:Y:S01]  /*77c0*/  SHFL.BFLY PT, R180, R177, 0x2, 0x1f ;  /* 0x0c401f00b1b47f89 */ /* 0x000e2200000e0000 */
[----:B------:R-:W-:Y:S02]  /*77d0*/  ISETP.LT.OR P3, PT, R175, 0x12, P3 ;  /* 0x00000012af00780c */ /* 0x000fe40001f61670 */
[----:B------:R-:W-:Y:S02]  /*77e0*/  FSEL R19, R19, -INF , !P1 ;  /* 0xff80000013137808 */ /* 0x000fe40004800000 */
[----:B------:R-:W-:-:S02]  /*77f0*/  ISETP.LT.OR P2, PT, R175, 0x1a, P2 ;  /* 0x0000001aaf00780c */ /* 0x000fc40001741670 */
[----:B------:R-:W-:Y:S02]  /*7800*/  ISETP.LT.OR P4, PT, R175, 0x19, P4 ;  /* 0x00000019af00780c */ /* 0x000fe40002781670 */
[----:B------:R-:W-:Y:S02]  /*7810*/  FSEL R20, R20, -INF , !P3 ;  /* 0xff80000014147808 */ /* 0x000fe40005800000 */
[----:B------:R-:W-:Y:S02]  /*7820*/  FSEL R152, R152, -INF , !P2 ;  /* 0xff80000098987808 */ /* 0x000fe40005000000 */
[C---:B------:R-:W-:Y:S02]  /*7830*/  ISETP.GT.AND P1, PT, R178.reuse, 0x20, P0 ;  /* 0x00000020b200780c */ /* 0x040fe40000724270 */
[----:B------:R-:W-:Y:S02]  /*7840*/  FSEL R23, R23, -INF , !P4 ;  /* 0xff80000017177808 */ /* 0x000fe40006000000 */
[----:B------:R-:W-:-:S02]  /*7850*/  ISETP.GT.AND P3, PT, R178, 0x21, P0 ;  /* 0x00000021b200780c */ /* 0x000fc40000764270 */
[C---:B------:R-:W-:Y:S02]  /*7860*/  ISETP.LT.OR P1, PT, R175.reuse, 0x21, P1 ;  /* 0x00000021af00780c */ /* 0x040fe40000f21670 */
[C---:B------:R-:W-:Y:S02]  /*7870*/  ISETP.GT.AND P4, PT, R178.reuse, 0x28, P0 ;  /* 0x00000028b200780c */ /* 0x040fe40000784270 */
[----:B------:R-:W-:Y:S02]  /*7880*/  ISETP.LT.OR P3, PT, R175, 0x22, P3 ;  /* 0x00000022af00780c */ /* 0x000fe40001f61670 */
[----:B0-----:R-:W-:Y:S02]  /*7890*/  FMNMX.FTZ R180, R177, R180, !PT ;  /* 0x000000b4b1b47209 */ /* 0x001fe40007810000 */
[----:B------:R-:W-:Y:S02]  /*78a0*/  FMNMX.FTZ R177, R15, R6, !PT ;  /* 0x000000060fb17209 */ /* 0x000fe40007810000 */
[----:B------:R-:W-:Y:S01]  /*78b0*/  FSEL R155, R155, -INF , !P1 ;  /* 0xff8000009b9b7808 */ /* 0x000fe20004800000 */
[----:B------:R-:W0:Y:S01]  /*78c0*/  SHFL.BFLY PT, R21, R180, 0x1, 0x1f ;  /* 0x0c201f00b4157f89 */ /* 0x000e2200000e0000 */
[----:B------:R-:W-:-:S02]  /*78d0*/  ISETP.GT.AND P1, PT, R178, 0x29, P0 ;  /* 0x00000029b200780c */ /* 0x000fc40000724270 */
[----:B------:R-:W-:Y:S02]  /*78e0*/  FSEL R156, R156, -INF , !P3 ;  /* 0xff8000009c9c7808 */ /* 0x000fe40005800000 */
[C---:B------:R-:W-:Y:S02]  /*78f0*/  ISETP.LT.OR P4, PT, R175.reuse, 0x29, P4 ;  /* 0x00000029af00780c */ /* 0x040fe40002781670 */
[C---:B------:R-:W-:Y:S02]  /*7900*/  ISETP.GT.AND P3, PT, R178.reuse, 0x30, P0 ;  /* 0x00000030b200780c */ /* 0x040fe40000764270 */
[----:B------:R-:W-:Y:S02]  /*7910*/  ISETP.LT.OR P1, PT, R175, 0x2a, P1 ;  /* 0x0000002aaf00780c */ /* 0x000fe40000f21670 */
[----:B------:R-:W-:Y:S02]  /*7920*/  FSEL R157, R157, -INF , !P4 ;  /* 0xff8000009d9d7808 */ /* 0x000fe40006000000 */
[----:B------:R-:W-:-:S02]  /*7930*/  ISETP.GT.AND P4, PT, R178, 0x31, P0 ;  /* 0x00000031b200780c */ /* 0x000fc40000784270 */
[----:B------:R-:W-:Y:S02]  /*7940*/  FSEL R158, R158, -INF , !P1 ;  /* 0xff8000009e9e7808 */ /* 0x000fe40004800000 */
[C---:B------:R-:W-:Y:S02]  /*7950*/  ISETP.LT.OR P3, PT, R175.reuse, 0x31, P3 ;  /* 0x00000031af00780c */ /* 0x040fe40001f61670 */
[----:B------:R-:W-:Y:S02]  /*7960*/  ISETP.GT.AND P1, PT, R178, 0x38, P0 ;  /* 0x00000038b200780c */ /* 0x000fe40000724270 */
[----:B------:R-:W-:Y:S02]  /*7970*/  ISETP.LT.OR P4, PT, R175, 0x32, P4 ;  /* 0x00000032af00780c */ /* 0x000fe40002781670 */
[----:B------:R-:W-:Y:S02]  /*7980*/  FSEL R159, R159, -INF , !P3 ;  /* 0xff8000009f9f7808 */ /* 0x000fe40005800000 */
[----:B0-----:R-:W-:-:S02]  /*7990*/  FMNMX.FTZ R21, R180, R21, !PT ;  /* 0x00000015b4157209 */ /* 0x001fc40007810000 */
[----:B------:R-:W-:Y:S02]  /*79a0*/  FMNMX.FTZ R180, R16, R177, !PT ;  /* 0x000000b110b47209 */ /* 0x000fe40007810000 */
[C---:B------:R-:W-:Y:S01]  /*79b0*/  FSETP.NEU.FTZ.AND P2, PT, R21.reuse, -INF , PT ;  /* 0xff8000001500780b */ /* 0x040fe20003f5d000 */
[----:B------:R-:W-:Y:S01]  /*79c0*/  FMUL.FTZ R179, R21, UR10 ;  /* 0x0000000a15b37c20 */ /* 0x000fe20008410000 */
[----:B------:R-:W-:Y:S02]  /*79d0*/  FMNMX.FTZ R177, R17, R180, !PT ;  /* 0x000000b411b17209 */ /* 0x000fe40007810000 */
[----:B------:R-:W-:Y:S02]  /*79e0*/  ISETP.GT.AND P0, PT, R178, 0x39, P0 ;  /* 0x00000039b200780c */ /* 0x000fe40000704270 */
[----:B------:R-:W-:Y:S02]  /*79f0*/  FMNMX.FTZ R180, R18, R177, !PT ;  /* 0x000000b112b47209 */ /* 0x000fe40007810000 */
[----:B------:R-:W-:-:S02]  /*7a00*/  FSEL R181, R179, RZ, P2 ;  /* 0x000000ffb3b57208 */ /* 0x000fc40001000000 */
[----:B------:R-:W-:Y:S02]  /*7a10*/  FMNMX.FTZ R177, R19, R180, !PT ;  /* 0x000000b413b17209 */ /* 0x000fe40007810000 */
[----:B------:R-:W-:Y:S01]  /*7a20*/  ISETP.LT.OR P1, PT, R175, 0x39, P1 ;  /* 0x00000039af00780c */ /* 0x000fe20000f21670 */
[--C-:B------:R-:W-:Y:S01]  /*7a30*/  FFMA.FTZ R178, R173, UR10, -R181.reuse ;  /* 0x0000000aadb27c23 */ /* 0x100fe200080108b5 */
[----:B------:R-:W-:Y:S01]  /*7a40*/  FMNMX.FTZ R180, R20, R177, !PT ;  /* 0x000000b114b47209 */ /* 0x000fe20007810000 */
[--C-:B------:R-:W-:Y:S01]  /*7a50*/  FFMA.FTZ R174, R174, UR10, -R181.reuse ;  /* 0x0000000aaeae7c23 */ /* 0x100fe200080108b5 */
[----:B------:R-:W-:Y:S01]  /*7a60*/  FSEL R173, R160, -INF , !P4 ;  /* 0xff800000a0ad7808 */ /* 0x000fe20006000000 */
[--C-:B------:R-:W-:Y:S01]  /*7a70*/  FFMA.FTZ R167, R167, UR10, -R181.reuse ;  /* 0x0000000aa7a77c23 */ /* 0x100fe200080108b5 */
[----:B------:R-:W-:Y:S01]  /*7a80*/  FMNMX.FTZ R177, R23, R180, !PT ;  /* 0x000000b417b17209 */ /* 0x000fe20007810000 */
[--C-:B------:R-:W-:Y:S01]  /*7a90*/  FFMA.FTZ R180, R176, UR10, -R181.reuse ;  /* 0x0000000ab0b47c23 */ /* 0x100fe200080108b5 */
[----:B------:R-:W-:Y:S01]  /*7aa0*/  ISETP.LT.OR P0, PT, R175, 0x3a, P0 ;  /* 0x0000003aaf00780c */ /* 0x000fe20000701670 */
[----:B------:R0:W-:Y:S01]  /*7ab0*/  MUFU.EX2 R160, R178 ;  /* 0x000000b200a07308 */ /* 0x0001e20000000800 */
[----:B------:R-:W-:Y:S01]  /*7ac0*/  FMNMX.FTZ R176, R152, R177, !PT ;  /* 0x000000b198b07209 */ /* 0x000fe20007810000 */
[--C-:B------:R-:W-:Y:S01]  /*7ad0*/  FFMA.FTZ R175, R172, UR10, -R181.reuse ;  /* 0x0000000aacaf7c23 */ /* 0x100fe200080108b5 */
[----:B------:R-:W-:Y:S01]  /*7ae0*/  FSEL R161, R161, -INF , !P1 ;  /* 0xff800000a1a17808 */ /* 0x000fe20004800000 */
[--C-:B------:R-:W-:Y:S01]  /*7af0*/  FFMA.FTZ R172, R171, UR10, -R181.reuse ;  /* 0x0000000aabac7c23 */ /* 0x100fe200080108b5 */
[----:B------:R-:W-:Y:S01]  /*7b00*/  FMNMX.FTZ R179, R155, R176, !PT ;  /* 0x000000b09bb37209 */ /* 0x000fe20007810000 */
[--C-:B------:R-:W-:Y:S01]  /*7b10*/  FFMA.FTZ R171, R170, UR10, -R181.reuse ;  /* 0x0000000aaaab7c23 */ /* 0x100fe200080108b5 */
[----:B------:R-:W-:Y:S01]  /*7b20*/  FSEL R162, R162, -INF , !P0 ;  /* 0xff800000a2a27808 */ /* 0x000fe20004000000 */
[----:B------:R-:W-:Y:S01]  /*7b30*/  MUFU.EX2 R177, R180 ;  /* 0x000000b400b17308 */ /* 0x000fe20000000800 */
[----:B------:R-:W-:Y:S01]  /*7b40*/  FMNMX.FTZ R176, R156, R179, !PT ;  /* 0x000000b39cb07209 */ /* 0x000fe20007810000 */
[--C-:B------:R-:W-:Y:S01]  /*7b50*/  FFMA.FTZ R166, R166, UR10, -R181.reuse ;  /* 0x0000000aa6a67c23 */ /* 0x100fe200080108b5 */
[----:B------:R-:W-:Y:S01]  /*7b60*/  FSEL R170, R21, RZ, P2 ;  /* 0x000000ff15aa7208 */ /* 0x000fe20001000000 */
[--C-:B------:R-:W-:Y:S01]  /*7b70*/  FFMA.FTZ R169, R169, UR10, -R181.reuse ;  /* 0x0000000aa9a97c23 */ /* 0x100fe200080108b5 */
[----:B------:R-:W-:Y:S01]  /*7b80*/  FMNMX.FTZ R179, R157, R176, !PT ;  /* 0x000000b09db37209 */ /* 0x000fe20007810000 */
[--C-:B------:R-:W-:Y:S01]  /*7b90*/  FFMA.FTZ R165, R165, UR10, -R181.reuse ;  /* 0x0000000aa5a57c23 */ /* 0x100fe200080108b5 */
[----:B------:R-:W-:Y:S01]  /*7ba0*/  FFMA.FTZ R153, R153, UR10, -R181 ;  /* 0x0000000a99997c23 */ /* 0x000fe200080108b5 */
[----:B------:R-:W-:Y:S01]  /*7bb0*/  FADD.FTZ R170, -R170, R5 ;  /* 0x00000005aaaa7221 */ /* 0x000fe20000010100 */
[----:B------:R-:W-:Y:S01]  /*7bc0*/  FMNMX.FTZ R176, R158, R179, !PT ;  /* 0x000000b39eb07209 */ /* 0x000fe20007810000 */
[----:B------:R-:W-:Y:S01]  /*7bd0*/  MUFU.EX2 R174, R174 ;  /* 0x000000ae00ae7308 */ /* 0x000fe20000000800 */
[--C-:B------:R-:W-:Y:S01]  /*7be0*/  FFMA.FTZ R164, R164, UR10, -R181.reuse ;  /* 0x0000000aa4a47c23 */ /* 0x100fe200080108b5 */
[----:B------:R-:W-:Y:S01]  /*7bf0*/  FMUL.FTZ R170, R170, UR10 ;  /* 0x0000000aaaaa7c20 */ /* 0x000fe20008410000 */
[----:B------:R-:W-:Y:S01]  /*7c00*/  FMNMX.FTZ R176, R159, R176, !PT ;  /* 0x000000b09fb07209 */ /* 0x000fe20007810000 */
[----:B------:R-:W-:Y:S01]  /*7c10*/  FFMA.FTZ R154, R154, UR10, -R181 ;  /* 0x0000000a9a9a7c23 */ /* 0x000fe200080108b5 */
[----:B------:R-:W-:-:S02]  /*7c20*/  ISETP.NE.AND P0, PT, R3, RZ, PT ;  /* 0x000000ff0300720c */ /* 0x000fc40003f05270 */
[----:B------:R-:W-:Y:S01]  /*7c30*/  FMNMX.FTZ R176, R173, R176, !PT ;  /* 0x000000b0adb07209 */ /* 0x000fe20007810000 */
[----:B------:R-:W2:Y:S03]  /*7c40*/  MUFU.EX2 R170, R170 ;  /* 0x000000aa00aa7308 */ /* 0x000ea60000000800 */
[----:B------:R-:W-:Y:S01]  /*7c50*/  FMNMX.FTZ R179, R161, R176, !PT ;  /* 0x000000b0a1b37209 */ /* 0x000fe20007810000 */
[----:B------:R-:W-:-:S03]  /*7c60*/  FFMA.FTZ R176, R168, UR10, -R181 ;  /* 0x0000000aa8b07c23 */ /* 0x000fc600080108b5 */
[----:B------:R-:W-:Y:S01]  /*7c70*/  FMNMX.FTZ R179, R162, R179, !PT ;  /* 0x000000b3a2b37209 */ /* 0x000fe20007810000 */
[----:B------:R-:W3:Y:S04]  /*7c80*/  MUFU.EX2 R175, R175 ;  /* 0x000000af00af7308 */ /* 0x000ee80000000800 */
[----:B0-----:R-:W0:Y:S04]  /*7c90*/  SHFL.BFLY PT, R178, R179, 0x2, 0x1f ;  /* 0x0c401f00b3b27f89 */ /* 0x001e2800000e0000 */
[----:B------:R-:W4:Y:S01]  /*7ca0*/  MUFU.EX2 R167, R167 ;  /* 0x000000a700a77308 */ /* 0x000f220000000800 */
[----:B--2---:R-:W-:Y:S01]  /*7cb0*/  FFMA.FTZ R183, R170, R8, R177 ;  /* 0x00000008aab77223 */ /* 0x004fe200000100b1 */
[-C--:B------:R-:W-:Y:S01]  /*7cc0*/  FMUL.FTZ R24, R24, R170.reuse ;  /* 0x000000aa18187220 */ /* 0x080fe20000410000 */
[-C--:B------:R-:W-:Y:S01]  /*7cd0*/  FMUL.FTZ R25, R25, R170.reuse ;  /* 0x000000aa19197220 */ /* 0x080fe20000410000 */
[-C--:B------:R-:W-:Y:S01]  /*7ce0*/  FMUL.FTZ R28, R28, R170.reuse ;  /* 0x000000aa1c1c7220 */ /* 0x080fe20000410000 */
[----:B------:R-:W-:Y:S01]  /*7cf0*/  FADD.FTZ R183, R174, R183 ;  /* 0x000000b7aeb77221 */ /* 0x000fe20000010000 */
[-C--:B------:R-:W-:Y:S01]  /*7d00*/  FMUL.FTZ R29, R29, R170.reuse ;  /* 0x000000aa1d1d7220 */ /* 0x080fe20000410000 */
[-C--:B------:R-:W-:Y:S01]  /*7d10*/  FMUL.FTZ R32, R32, R170.reuse ;  /* 0x000000aa20207220 */ /* 0x080fe20000410000 */
[----:B------:R-:W2:Y:S01]  /*7d20*/  MUFU.EX2 R172, R172 ;  /* 0x000000ac00ac7308 */ /* 0x000ea20000000800 */
[----:B------:R-:W-:Y:S01]  /*7d30*/  FADD.FTZ R8, R160, R183 ;  /* 0x000000b7a0087221 */ /* 0x000fe20000010000 */
[-C--:B------:R-:W-:Y:S01]  /*7d40*/  FMUL.FTZ R33, R33, R170.reuse ;  /* 0x000000aa21217220 */ /* 0x080fe20000410000 */
[-C--:B------:R-:W-:Y:S01]  /*7d50*/  FMUL.FTZ R36, R36, R170.reuse ;  /* 0x000000aa24247220 */ /* 0x080fe20000410000 */
[-C--:B------:R-:W-:Y:S01]  /*7d60*/  FMUL.FTZ R37, R37, R170.reuse ;  /* 0x000000aa25257220 */ /* 0x080fe20000410000 */
[----:B---3--:R-:W-:Y:S01]  /*7d70*/  FADD.FTZ R8, R175, R8 ;  /* 0x00000008af087221 */ /* 0x008fe20000010000 */
[-C--:B------:R-:W-:Y:S01]  /*7d80*/  FMUL.FTZ R40, R40, R170.reuse ;  /* 0x000000aa28287220 */ /* 0x080fe20000410000 */
[-C--:B------:R-:W-:Y:S01]  /*7d90*/  FMUL.FTZ R41, R41, R170.reuse ;  /* 0x000000aa29297220 */ /* 0x080fe20000410000 */
[----:B------:R-:W3:Y:S01]  /*7da0*/  MUFU.EX2 R166, R166 ;  /* 0x000000a600a67308 */ /* 0x000ee20000000800 */
[-C--:B------:R-:W-:Y:S01]  /*7db0*/  FMUL.FTZ R44, R44, R170.reuse ;  /* 0x000000aa2c2c7220 */ /* 0x080fe20000410000 */
[-C--:B------:R-:W-:Y:S01]  /*7dc0*/  FMUL.FTZ R45, R45, R170.reuse ;  /* 0x000000aa2d2d7220 */ /* 0x080fe20000410000 */
[----:B------:R-:W-:Y:S01]  /*7dd0*/  FMUL.FTZ R48, R48, R170 ;  /* 0x000000aa30307220 */ /* 0x000fe20000410000 */
[----:B0-----:R-:W-:Y:S01]  /*7de0*/  FMNMX.FTZ R168, R179, R178, !PT ;  /* 0x000000b2b3a87209 */ /* 0x001fe20007810000 */
[--C-:B------:R-:W-:Y:S01]  /*7df0*/  FFMA.FTZ R178, R163, UR10, -R181.reuse ;  /* 0x0000000aa3b27c23 */ /* 0x100fe200080108b5 */
[----:B------:R-:W-:Y:S01]  /*7e00*/  FFMA.FTZ R181, R22, UR10, -R181 ;  /* 0x0000000a16b57c23 */ /* 0x000fe200080108b5 */
[-C--:B------:R-:W-:Y:S01]  /*7e10*/  FMUL.FTZ R49, R49, R170.reuse ;  /* 0x000000aa31317220 */ /* 0x080fe20000410000 */
[----:B------:R-:W0:Y:S01]  /*7e20*/  MUFU.EX2 R171, R171 ;  /* 0x000000ab00ab7308 */ /* 0x000e220000000800 */
[----:B------:R-:W5:Y:S01]  /*7e30*/  SHFL.BFLY PT, R179, R168, 0x1, 0x1f ;  /* 0x0c201f00a8b37f89 */ /* 0x000f6200000e0000 */
[-C--:B------:R-:W-:Y:S01]  /*7e40*/  FMUL.FTZ R52, R52, R170.reuse ;  /* 0x000000aa34347220 */ /* 0x080fe20000410000 */
        /* <DEDUP_REMOVED lines=21> */
[----:B------:R4:W-:Y:S01]  /*7fa0*/  MUFU.EX2 R163, R153 ;  /* 0x0000009900a37308 */ /* 0x0009e20000000800 */
[----:B-----5:R-:W-:Y:S01]  /*7fb0*/  FMNMX.FTZ R168, R168, R179, !PT ;  /* 0x000000b3a8a87209 */ /* 0x020fe20007810000 */
[-C--:B------:R-:W-:Y:S01]  /*7fc0*/  FMUL.FTZ R92, R92, R170.reuse ;  /* 0x000000aa5c5c7220 */ /* 0x080fe20000410000 */
[-C--:B------:R-:W-:Y:S01]  /*7fd0*/  FMUL.FTZ R93, R93, R170.reuse ;  /* 0x000000aa5d5d7220 */ /* 0x080fe20000410000 */
[-C--:B------:R-:W-:Y:S01]  /*7fe0*/  FMUL.FTZ R96, R96, R170.reuse ;  /* 0x000000aa60607220 */ /* 0x080fe20000410000 */
[C---:B------:R-:W-:Y:S01]  /*7ff0*/  FSETP.NEU.FTZ.AND P1, PT, R168.reuse, -INF , PT ;  /* 0xff800000a800780b */ /* 0x040fe20003f3d000 */
[----:B------:R-:W-:Y:S01]  /*8000*/  FMUL.FTZ R5, R168, UR10 ;  /* 0x0000000aa8057c20 */ /* 0x000fe20008410000 */
[----:B------:R-:W-:Y:S01]  /*8010*/  FMUL.FTZ R97, R97, R170 ;  /* 0x000000aa61617220 */ /* 0x000fe20000410000 */
[----:B------:R-:W5:Y:S01]  /*8020*/  MUFU.EX2 R165, R165 ;  /* 0x000000a500a57308 */ /* 0x000f620000000800 */
[----:B----4-:R-:W-:-:S02]  /*8030*/  IMAD.U32 R153, RZ, RZ, UR24 ;  /* 0x00000018ff997e24 */ /* 0x010fc4000f8e00ff */
[-C--:B------:R-:W-:Y:S01]  /*8040*/  FMUL.FTZ R100, R100, R170.reuse ;  /* 0x000000aa64647220 */ /* 0x080fe20000410000 */
[----:B------:R-:W-:Y:S01]  /*8050*/  FSEL R182, R5, RZ, P1 ;  /* 0x000000ff05b67208 */ /* 0x000fe20000800000 */
[-C--:B------:R-:W-:Y:S01]  /*8060*/  FMUL.FTZ R101, R101, R170.reuse ;  /* 0x000000aa65657220 */ /* 0x080fe20000410000 */
[----:B------:R-:W-:Y:S01]  /*8070*/  FSEL R5, R168, RZ, P1 ;  /* 0x000000ffa8057208 */ /* 0x000fe20000800000 */
[-C--:B------:R-:W-:Y:S01]  /*8080*/  FMUL.FTZ R104, R104, R170.reuse ;  /* 0x000000aa68687220 */ /* 0x080fe20000410000 */
[----:B------:R-:W-:Y:S01]  /*8090*/  FMUL.FTZ R105, R105, R170 ;  /* 0x000000aa69697220 */ /* 0x000fe20000410000 */
[----:B------:R-:W-:Y:S01]  /*80a0*/  FFMA.FTZ R22, R15, UR10, -R182 ;  /* 0x0000000a0f167c23 */ /* 0x000fe200080108b6 */
[----:B------:R-:W-:Y:S01]  /*80b0*/  FADD.FTZ R15, R167, R8 ;  /* 0x00000008a70f7221 */ /* 0x000fe20000010000 */
[----:B------:R-:W-:Y:S01]  /*80c0*/  FADD.FTZ R5, -R5, R6 ;  /* 0x0000000605057221 */ /* 0x000fe20000010100 */
[----:B------:R-:W4:Y:S01]  /*80d0*/  MUFU.EX2 R178, R178 ;  /* 0x000000b200b27308 */ /* 0x000f220000000800 */
[----:B------:R-:W-:Y:S01]  /*80e0*/  @!P0 LEA R8, R153, R2, 0x6 ;  /* 0x0000000299088211 */ /* 0x000fe200078e30ff */
[----:B--2---:R-:W-:Y:S01]  /*80f0*/  FADD.FTZ R15, R172, R15 ;  /* 0x0000000fac0f7221 */ /* 0x004fe20000010000 */
[----:B------:R-:W-:Y:S01]  /*8100*/  FMUL.FTZ R5, R5, UR10 ;  /* 0x0000000a05057c20 */ /* 0x000fe20008410000 */
[--C-:B------:R-:W-:Y:S01]  /*8110*/  FFMA.FTZ R153, R16, UR10, -R182.reuse ;  /* 0x0000000a10997c23 */ /* 0x100fe200080108b6 */
[--C-:B------:R-:W-:Y:S01]  /*8120*/  FFMA.FTZ R17, R17, UR10, -R182.reuse ;  /* 0x0000000a11117c23 */ /* 0x100fe200080108b6 */
[----:B---3--:R-:W-:Y:S01]  /*8130*/  FADD.FTZ R6, R166, R15 ;  /* 0x0000000fa6067221 */ /* 0x008fe20000010000 */
[--C-:B------:R-:W-:Y:S01]  /*8140*/  FFMA.FTZ R18, R18, UR10, -R182.reuse ;  /* 0x0000000a12127c23 */ /* 0x100fe200080108b6 */
[----:B------:R-:W-:Y:S01]  /*8150*/  MUFU.EX2 R22, R22 ;  /* 0x0000001600167308 */ /* 0x000fe20000000800 */
[----:B------:R-:W-:Y:S01]  /*8160*/  FFMA.FTZ R19, R19, UR10, -R182 ;  /* 0x0000000a13137c23 */ /* 0x000fe200080108b6 */
[----:B0-----:R-:W-:Y:S01]  /*8170*/  FADD.FTZ R15, R171, R6 ;  /* 0x00000006ab0f7221 */ /* 0x001fe20000010000 */
[--C-:B------:R-:W-:Y:S01]  /*8180*/  FFMA.FTZ R20, R20, UR10, -R182.reuse ;  /* 0x0000000a14147c23 */ /* 0x100fe200080108b6 */
[--C-:B------:R-:W-:Y:S01]  /*8190*/  FFMA.FTZ R183, R161, UR10, -R182.reuse ;  /* 0x0000000aa1b77c23 */ /* 0x100fe200080108b6 */
[--C-:B------:R-:W-:Y:S01]  /*81a0*/  FFMA.FTZ R23, R23, UR10, -R182.reuse ;  /* 0x0000000a17177c23 */ /* 0x100fe200080108b6 */
[----:B-1----:R-:W-:Y:S01]  /*81b0*/  FADD.FTZ R16, R176, R15 ;  /* 0x0000000fb0107221 */ /* 0x002fe20000010000 */
[----:B------:R-:W-:Y:S01]  /*81c0*/  FFMA.FTZ R15, R156, UR10, -R182 ;  /* 0x0000000a9c0f7c23 */ /* 0x000fe200080108b6 */
[----:B------:R-:W0:Y:S01]  /*81d0*/  MUFU.EX2 R5, R5 ;  /* 0x0000000500057308 */ /* 0x000e220000000800 */
[----:B------:R-:W-:Y:S01]  /*81e0*/  F2FP.F16.F32.PACK_AB R156, R172, R167 ;  /* 0x000000a7ac9c723e */ /* 0x000fe200000000ff */
[----:B------:R-:W-:Y:S01]  /*81f0*/  FADD.FTZ R16, R169, R16 ;  /* 0x00000010a9107221 */ /* 0x000fe20000010000 */
[--C-:B------:R-:W-:Y:S01]  /*8200*/  FFMA.FTZ R6, R152, UR10, -R182.reuse ;  /* 0x0000000a98067c23 */ /* 0x100fe200080108b6 */
[----:B------:R-:W-:Y:S01]  /*8210*/  @!P0 LEA R8, R8, UR37, 0x2 ;  /* 0x0000002508088c11 */ /* 0x000fe2000f8e10ff */
[----:B------:R-:W-:Y:S01]  /*8220*/  FFMA.FTZ R155, R155, UR10, -R182 ;  /* 0x0000000a9b9b7c23 */ /* 0x000fe200080108b6 */
[----:B-----5:R-:W-:Y:S01]  /*8230*/  FADD.FTZ R185, R165, R16 ;  /* 0x00000010a5b97221 */ /* 0x020fe20000010000 */
[----:B------:R-:W-:Y:S01]  /*8240*/  F2FP.F16.F32.PACK_AB R152, R174, R177 ;  /* 0x000000b1ae98723e */ /* 0x000fe200000000ff */
[----:B------:R-:W1:Y:S01]  /*8250*/  MUFU.EX2 R153, R153 ;  /* 0x0000009900997308 */ /* 0x000e620000000800 */
[----:B------:R-:W-:Y:S01]  /*8260*/  @!P0 STS [R8+0x28800], R170 ;  /* 0x028800aa08008388 */ /* 0x000fe20000000800 */
[----:B----4-:R-:W-:Y:S01]  /*8270*/  FADD.FTZ R16, R178, R185 ;  /* 0x000000b9b2107221 */ /* 0x010fe20000010000 */
[--C-:B------:R-:W-:Y:S01]  /*8280*/  FFMA.FTZ R157, R157, UR10, -R182.reuse ;  /* 0x0000000a9d9d7c23 */ /* 0x100fe200080108b6 */
[--C-:B------:R-:W-:Y:S01]  /*8290*/  FFMA.FTZ R159, R159, UR10, -R182.reuse ;  /* 0x0000000a9f9f7c23 */ /* 0x100fe200080108b6 */
[----:B------:R-:W-:Y:S01]  /*82a0*/  FFMA.FTZ R173, R173, UR10, -R182 ;  /* 0x0000000aadad7c23 */ /* 0x000fe200080108b6 */
[----:B------:R-:W-:Y:S01]  /*82b0*/  FADD.FTZ R161, R163, R16 ;  /* 0x00000010a3a17221 */ /* 0x000fe20000010000 */
[-C--:B------:R-:W-:Y:S01]  /*82c0*/  FMUL.FTZ R108, R108, R170.reuse ;  /* 0x000000aa6c6c7220 */ /* 0x080fe20000410000 */
[----:B------:R-:W2:Y:S01]  /*82d0*/  MUFU.EX2 R164, R164 ;  /* 0x000000a400a47308 */ /* 0x000ea20000000800 */
[----:B0-----:R-:W-:Y:S01]  /*82e0*/  FFMA.FTZ R172, R5, R7, R22 ;  /* 0x0000000705ac7223 */ /* 0x001fe20000010016 */
[----:B------:R0:W-:Y:S01]  /*82f0*/  @!P0 STS [R8+0x28820], R5 ;  /* 0x0288200508008388 */ /* 0x0001e20000000800 */
[-C--:B------:R-:W-:Y:S01]  /*8300*/  FMUL.FTZ R109, R109, R170.reuse ;  /* 0x000000aa6d6d7220 */ /* 0x080fe20000410000 */
[-C--:B------:R-:W-:Y:S01]  /*8310*/  FMUL.FTZ R112, R112, R170.reuse ;  /* 0x000000aa70707220 */ /* 0x080fe20000410000 */
[-C--:B------:R-:W-:Y:S01]  /*8320*/  FMUL.FTZ R113, R113, R170.reuse ;  /* 0x000000aa71717220 */ /* 0x080fe20000410000 */
[-C--:B------:R-:W-:Y:S01]  /*8330*/  FMUL.FTZ R116, R116, R170.reuse ;  /* 0x000000aa74747220 */ /* 0x080fe20000410000 */
[----:B------:R-:W-:Y:S01]  /*8340*/  FMUL.FTZ R117, R117, R170 ;  /* 0x000000aa75757220 */ /* 0x000fe20000410000 */
[----:B------:R-:W3:Y:S01]  /*8350*/  MUFU.EX2 R17, R17 ;  /* 0x0000001100117308 */ /* 0x000ee20000000800 */
[C---:B-1----:R-:W-:Y:S01]  /*8360*/  FADD.FTZ R172, R153.reuse, R172 ;  /* 0x000000ac99ac7221 */ /* 0x042fe20000010000 */
[----:B------:R-:W-:Y:S01]  /*8370*/  F2FP.F16.F32.PACK_AB R153, R153, R22 ;  /* 0x000000169999723e */ /* 0x000fe200000000ff */
[-C--:B------:R-:W-:Y:S01]  /*8380*/  FMUL.FTZ R120, R120, R170.reuse ;  /* 0x000000aa78787220 */ /* 0x080fe20000410000 */
[-C--:B------:R-:W-:Y:S01]  /*8390*/  FMUL.FTZ R121, R121, R170.reuse ;  /* 0x000000aa79797220 */ /* 0x080fe20000410000 */
[-C--:B------:R-:W-:Y:S01]  /*83a0*/  FMUL.FTZ R124, R124, R170.reuse ;  /* 0x000000aa7c7c7220 */ /* 0x080fe20000410000 */
[-C--:B------:R-:W-:Y:S01]  /*83b0*/  FMUL.FTZ R125, R125, R170.reuse ;  /* 0x000000aa7d7d7220 */ /* 0x080fe20000410000 */
[-C--:B------:R-:W-:Y:S01]  /*83c0*/  FMUL.FTZ R128, R128, R170.reuse ;  /* 0x000000aa80807220 */ /* 0x080fe20000410000 */
[----:B------:R1:W4:Y:S01]  /*83d0*/  MUFU.EX2 R179, R154 ;  /* 0x0000009a00b37308 */ /* 0x0003220000000800 */
[C---:B--2---:R-:W-:Y:S01]  /*83e0*/  FADD.FTZ R16, R164.reuse, R161 ;  /* 0x000000a1a4107221 */ /* 0x044fe20000010000 */
[----:B------:R-:W-:Y:S01]  /*83f0*/  F2FP.F16.F32.PACK_AB R164, R164, R163 ;  /* 0x000000a3a4a4723e */ /* 0x000fe200000000ff */
[-C--:B------:R-:W-:Y:S01]  /*8400*/  FMUL.FTZ R129, R129, R170.reuse ;  /* 0x000000aa81817220 */ /* 0x080fe20000410000 */
[-C--:B------:R-:W-:Y:S01]  /*8410*/  FMUL.FTZ R132, R132, R170.reuse ;  /* 0x000000aa84847220 */ /* 0x080fe20000410000 */
[-C--:B------:R-:W-:Y:S01]  /*8420*/  FMUL.FTZ R133, R133, R170.reuse ;  /* 0x000000aa85857220 */ /* 0x080fe20000410000 */
[-C--:B------:R-:W-:Y:S01]  /*8430*/  FMUL.FTZ R136, R136, R170.reuse ;  /* 0x000000aa88887220 */ /* 0x080fe20000410000 */
[----:B------:R-:W-:Y:S01]  /*8440*/  FMUL.FTZ R137, R137, R170 ;  /* 0x000000aa89897220 */ /* 0x000fe20000410000 */
[----:B------:R-:W2:Y:S01]  /*8450*/  MUFU.EX2 R18, R18 ;  /* 0x0000001200127308 */ /* 0x000ea20000000800 */
[----:B---3--:R-:W-:Y:S01]  /*8460*/  FADD.FTZ R7, R17, R172 ;  /* 0x000000ac11077221 */ /* 0x008fe20000010000 */
[----:B-1----:R-:W-:Y:S01]  /*8470*/  F2FP.F16.F32.PACK_AB R154, R175, R160 ;  /* 0x000000a0af9a723e */ /* 0x002fe200000000ff */
[----:B------:R-:W-:Y:S01]  /*8480*/  FMUL.FTZ R140, R140, R170 ;  /* 0x000000aa8c8c7220 */ /* 0x000fe20000410000 */
[----:B------:R-:W-:Y:S01]  /*8490*/  F2FP.F16.F32.PACK_AB R160, R169, R176 ;  /* 0x000000b0a9a0723e */ /* 0x000fe200000000ff */
[-C--:B------:R-:W-:Y:S01]  /*84a0*/  FMUL.FTZ R141, R141, R170.reuse ;  /* 0x000000aa8d8d7220 */ /* 0x080fe20000410000 */
[-C--:B------:R-:W-:Y:S01]  /*84b0*/  FMUL.FTZ R144, R144, R170.reuse ;  /* 0x000000aa90907220 */ /* 0x080fe20000410000 */
[-C--:B------:R-:W-:Y:S01]  /*84c0*/  FMUL.FTZ R145, R145, R170.reuse ;  /* 0x000000aa91917220 */ /* 0x080fe20000410000 */
[----:B------:R1:W0:Y:S01]  /*84d0*/  MUFU.EX2 R180, R181 ;  /* 0x000000b500b47308 */ /* 0x0002220000000800 */
[----:B----4-:R-:W-:Y:S01]  /*84e0*/  FADD.FTZ R161, R179, R16 ;  /* 0x00000010b3a17221 */ /* 0x010fe20000010000 */
[-C--:B------:R-:W-:Y:S01]  /*84f0*/  FMUL.FTZ R148, R148, R170.reuse ;  /* 0x000000aa94947220 */ /* 0x080fe20000410000 */
[----:B------:R-:W-:Y:S01]  /*8500*/  FMUL.FTZ R149, R149, R170 ;  /* 0x000000aa95957220 */ /* 0x000fe20000410000 */
[-C--:B------:R-:W-:Y:S01]  /*8510*/  FMUL.FTZ R26, R26, R5.reuse ;  /* 0x000000051a1a7220 */ /* 0x080fe20000410000 */
[-C--:B------:R-:W-:Y:S01]  /*8520*/  FMUL.FTZ R27, R27, R5.reuse ;  /* 0x000000051b1b7220 */ /* 0x080fe20000410000 */
[-C--:B------:R-:W-:Y:S01]  /*8530*/  FMUL.FTZ R30, R30, R5.reuse ;  /* 0x000000051e1e7220 */ /* 0x080fe20000410000 */
[----:B------:R-:W-:Y:S01]  /*8540*/  FMUL.FTZ R31, R31, R5 ;  /* 0x000000051f1f7220 */ /* 0x000fe20000410000 */
[----:B------:R-:W3:Y:S01]  /*8550*/  MUFU.EX2 R19, R19 ;  /* 0x0000001300137308 */ /* 0x000ee20000000800 */
[----:B--2---:R-:W-:Y:S01]  /*8560*/  FADD.FTZ R174, R18, R7 ;  /* 0x0000000712ae7221 */ /* 0x004fe20000010000 */
[--C-:B-1----:R-:W-:Y:S01]  /*8570*/  FFMA.FTZ R181, R158, UR10, -R182.reuse ;  /* 0x0000000a9eb57c23 */ /* 0x102fe200080108b6 */
[----:B------:R-:W-:Y:S01]  /*8580*/  FFMA.FTZ R182, R162, UR10, -R182 ;  /* 0x0000000aa2b67c23 */ /* 0x000fe200080108b6 */
[----:B------:R-:W-:Y:S01]  /*8590*/  F2FP.F16.F32.PACK_AB R162, R178, R165 ;  /* 0x000000a5b2a2723e */ /* 0x000fe200000000ff */
[-C--:B------:R-:W-:Y:S01]  /*85a0*/  FMUL.FTZ R34, R34, R5.reuse ;  /* 0x0000000522227220 */ /* 0x080fe20000410000 */
[----:B------:R-:W-:Y:S01]  /*85b0*/  F2FP.F16.F32.PACK_AB R158, R171, R166 ;  /* 0x000000a6ab9e723e */ /* 0x000fe200000000ff */
[----:B------:R-:W-:Y:S01]  /*85c0*/  FMUL.FTZ R35, R35, R5 ;  /* 0x0000000523237220 */ /* 0x000fe20000410000 */
[----:B------:R-:W1:Y:S01]  /*85d0*/  MUFU.EX2 R20, R20 ;  /* 0x0000001400147308 */ /* 0x000e620000000800 */
[C---:B0-----:R-:W-:Y:S01]  /*85e0*/  FADD.FTZ R8, R180.reuse, R161 ;  /* 0x000000a1b4087221 */ /* 0x041fe20000010000 */
[----:B------:R-:W-:Y:S01]  /*85f0*/  F2FP.F16.F32.PACK_AB R166, R180, R179 ;  /* 0x000000b3b4a6723e */ /* 0x000fe200000000ff */
[-C--:B------:R-:W-:Y:S01]  /*8600*/  FMUL.FTZ R38, R38, R5.reuse ;  /* 0x0000000526267220 */ /* 0x080fe20000410000 */
[-C--:B------:R-:W-:Y:S01]  /*8610*/  FMUL.FTZ R39, R39, R5.reuse ;  /* 0x0000000527277220 */ /* 0x080fe20000410000 */
[-C--:B------:R-:W-:Y:S01]  /*8620*/  FMUL.FTZ R42, R42, R5.reuse ;  /* 0x000000052a2a7220 */ /* 0x080fe20000410000 */
[-C--:B------:R-:W-:Y:S01]  /*8630*/  FMUL.FTZ R43, R43, R5.reuse ;  /* 0x000000052b2b7220 */ /* 0x080fe20000410000 */
[-C--:B------:R-:W-:Y:S01]  /*8640*/  FMUL.FTZ R46, R46, R5.reuse ;  /* 0x000000052e2e7220 */ /* 0x080fe20000410000 */
[----:B------:R-:W0:Y:S01]  /*8650*/  MUFU.EX2 R23, R23 ;  /* 0x0000001700177308 */ /* 0x000e220000000800 */
[----:B---3--:R-:W-:Y:S01]  /*8660*/  FADD.FTZ R7, R19, R174 ;  /* 0x000000ae13077221 */ /* 0x008fe20000010000 */
        /* <DEDUP_REMOVED lines=14> */
[----:B------:R1:W3:Y:S01]  /*8750*/  MUFU.EX2 R161, R155 ;  /* 0x0000009b00a17308 */ /* 0x0002e20000000800 */
[----:B0-----:R-:W-:Y:S01]  /*8760*/  FADD.FTZ R7, R23, R174 ;  /* 0x000000ae17077221 */ /* 0x001fe20000010000 */
[-C--:B------:R-:W-:Y:S01]  /*8770*/  FMUL.FTZ R71, R71, R5.reuse ;  /* 0x0000000547477220 */ /* 0x080fe20000410000 */
[-C--:B------:R-:W-:Y:S01]  /*8780*/  FMUL.FTZ R74, R74, R5.reuse ;  /* 0x000000054a4a7220 */ /* 0x080fe20000410000 */
[-C--:B------:R-:W-:Y:S01]  /*8790*/  FMUL.FTZ R75, R75, R5.reuse ;  /* 0x000000054b4b7220 */ /* 0x080fe20000410000 */
[-C--:B------:R-:W-:Y:S01]  /*87a0*/  FMUL.FTZ R78, R78, R5.reuse ;  /* 0x000000054e4e7220 */ /* 0x080fe20000410000 */
[-C--:B------:R-:W-:Y:S01]  /*87b0*/  FMUL.FTZ R79, R79, R5.reuse ;  /* 0x000000054f4f7220 */ /* 0x080fe20000410000 */
[----:B------:R-:W-:Y:S01]  /*87c0*/  FMUL.FTZ R82, R82, R5 ;  /* 0x0000000552527220 */ /* 0x000fe20000410000 */
[----:B------:R-:W0:Y:S01]  /*87d0*/  MUFU.EX2 R16, R15 ;  /* 0x0000000f00107308 */ /* 0x000e220000000800 */
[----:B--2---:R-:W-:Y:S01]  /*87e0*/  FADD.FTZ R176, R6, R7 ;  /* 0x0000000706b07221 */ /* 0x004fe20000010000 */
[----:B-1----:R-:W-:Y:S01]  /*87f0*/  F2FP.F16.F32.PACK_AB R155, R18, R17 ;  /* 0x00000011129b723e */ /* 0x002fe200000000ff */
[----:B------:R-:W-:Y:S01]  /*8800*/  BAR.SYNC.DEFER_BLOCKING 0xf, 0x100 ;  /* 0x03c4000000007b1d */ /* 0x000fe20000010000 */
[-C--:B------:R-:W-:Y:S01]  /*8810*/  FMUL.FTZ R83, R83, R5.reuse ;  /* 0x0000000553537220 */ /* 0x080fe20000410000 */
[-C--:B------:R-:W-:Y:S01]  /*8820*/  FMUL.FTZ R86, R86, R5.reuse ;  /* 0x0000000556567220 */ /* 0x080fe20000410000 */
[-C--:B------:R-:W-:Y:S01]  /*8830*/  FMUL.FTZ R87, R87, R5.reuse ;  /* 0x0000000557577220 */ /* 0x080fe20000410000 */
[-C--:B------:R-:W-:Y:S01]  /*8840*/  FMUL.FTZ R90, R90, R5.reuse ;  /* 0x000000055a5a7220 */ /* 0x080fe20000410000 */
[-C--:B------:R-:W-:Y:S01]  /*8850*/  FMUL.FTZ R91, R91, R5.reuse ;  /* 0x000000055b5b7220 */ /* 0x080fe20000410000 */
[----:B------:R1:W2:Y:S01]  /*8860*/  MUFU.EX2 R163, R157 ;  /* 0x0000009d00a37308 */ /* 0x0002a20000000800 */
        /* <DEDUP_REMOVED lines=8> */
[----:B0-----:R-:W-:Y:S01]  /*88f0*/  FADD.FTZ R176, R16, R7 ;  /* 0x0000000710b07221 */ /* 0x001fe20000010000 */
[----:B-1----:R-:W-:Y:S01]  /*8900*/  F2FP.F16.F32.PACK_AB R157, R20, R19 ;  /* 0x00000013149d723e */ /* 0x002fe200000000ff */
[----:B------:R-:W-:Y:S01]  /*8910*/  FMUL.FTZ R106, R106, R5 ;  /* 0x000000056a6a7220 */ /* 0x000fe20000410000 */
[----:B------:R-:W-:Y:S01]  /*8920*/  F2FP.F16.F32.PACK_AB R161, R16, R161 ;  /* 0x000000a110a1723e */ /* 0x000fe200000000ff */
[-C--:B------:R-:W-:Y:S01]  /*8930*/  FMUL.FTZ R107, R107, R5.reuse ;  /* 0x000000056b6b7220 */ /* 0x080fe20000410000 */
[-C--:B------:R-:W-:Y:S01]  /*8940*/  FMUL.FTZ R110, R110, R5.reuse ;  /* 0x000000056e6e7220 */ /* 0x080fe20000410000 */
[-C--:B------:R-:W-:Y:S01]  /*8950*/  FMUL.FTZ R111, R111, R5.reuse ;  /* 0x000000056f6f7220 */ /* 0x080fe20000410000 */
[----:B------:R0:W1:Y:S01]  /*8960*/  MUFU.EX2 R165, R159 ;  /* 0x0000009f00a57308 */ /* 0x0000620000000800 */
[----:B--2---:R-:W-:Y:S01]  /*8970*/  FADD.FTZ R7, R163, R176 ;  /* 0x000000b0a3077221 */ /* 0x004fe20000010000 */
[----:B------:R2:W-:Y:S01]  /*8980*/  STSM.16.M88.4 [R12+0x26800], R152 ;  /* 0x026800980c007844 */ /* 0x0005e20000000200 */
[-C--:B------:R-:W-:Y:S01]  /*8990*/  FMUL.FTZ R114, R114, R5.reuse ;  /* 0x0000000572727220 */ /* 0x080fe20000410000 */
[-C--:B------:R-:W-:Y:S01]  /*89a0*/  FMUL.FTZ R115, R115, R5.reuse ;  /* 0x0000000573737220 */ /* 0x080fe20000410000 */
[-C--:B------:R-:W-:Y:S01]  /*89b0*/  FMUL.FTZ R118, R118, R5.reuse ;  /* 0x0000000576767220 */ /* 0x080fe20000410000 */
[-C--:B------:R-:W-:Y:S01]  /*89c0*/  FMUL.FTZ R119, R119, R5.reuse ;  /* 0x0000000577777220 */ /* 0x080fe20000410000 */
[----:B------:R-:W-:Y:S01]  /*89d0*/  FMUL.FTZ R122, R122, R5 ;  /* 0x000000057a7a7220 */ /* 0x000fe20000410000 */
[----:B------:R-:W4:Y:S01]  /*89e0*/  MUFU.EX2 R174, R173 ;  /* 0x000000ad00ae7308 */ /* 0x000f220000000800 */
[----:B---3--:R-:W-:Y:S01]  /*89f0*/  FADD.FTZ R176, R172, R7 ;  /* 0x00000007acb07221 */ /* 0x008fe20000010000 */
[----:B0-----:R-:W-:Y:S01]  /*8a00*/  F2FP.F16.F32.PACK_AB R159, R6, R23 ;  /* 0x00000017069f723e */ /* 0x001fe200000000ff */
[----:B------:R-:W-:Y:S01]  /*8a10*/  FMUL.FTZ R123, R123, R5 ;  /* 0x000000057b7b7220 */ /* 0x000fe20000410000 */
[----:B------:R-:W-:Y:S01]  /*8a20*/  F2FP.F16.F32.PACK_AB R163, R172, R163 ;  /* 0x000000a3aca3723e */ /* 0x000fe200000000ff */
[-C--:B------:R-:W-:Y:S01]  /*8a30*/  FMUL.FTZ R126, R126, R5.reuse ;  /* 0x000000057e7e7220 */ /* 0x080fe20000410000 */
[-C--:B------:R-:W-:Y:S01]  /*8a40*/  FMUL.FTZ R127, R127, R5.reuse ;  /* 0x000000057f7f7220 */ /* 0x080fe20000410000 */
[----:B------:R2:W-:Y:S01]  /*8a50*/  STSM.16.M88.4 [R11], R156 ;  /* 0x0000009c0b007844 */ /* 0x0005e20000000200 */
[----:B------:R-:W0:Y:S01]  /*8a60*/  MUFU.EX2 R167, R183 ;  /* 0x000000b700a77308 */ /* 0x000e220000000800 */
[----:B-1----:R-:W-:Y:S01]  /*8a70*/  FADD.FTZ R7, R165, R176 ;  /* 0x000000b0a5077221 */ /* 0x002fe20000010000 */
[-C--:B------:R-:W-:Y:S01]  /*8a80*/  FMUL.FTZ R130, R130, R5.reuse ;  /* 0x0000000582827220 */ /* 0x080fe20000410000 */
[----:B------:R2:W-:Y:S01]  /*8a90*/  STSM.16.M88.4 [R10], R160 ;  /* 0x000000a00a007844 */ /* 0x0005e20000000200 */
[-C--:B------:R-:W-:Y:S01]  /*8aa0*/  FMUL.FTZ R131, R131, R5.reuse ;  /* 0x0000000583837220 */ /* 0x080fe20000410000 */
[-C--:B------:R-:W-:Y:S01]  /*8ab0*/  FMUL.FTZ R134, R134, R5.reuse ;  /* 0x0000000586867220 */ /* 0x080fe20000410000 */
[-C--:B------:R-:W-:Y:S01]  /*8ac0*/  FMUL.FTZ R135, R135, R5.reuse ;  /* 0x0000000587877220 */ /* 0x080fe20000410000 */
[----:B------:R-:W-:Y:S01]  /*8ad0*/  FMUL.FTZ R138, R138, R5 ;  /* 0x000000058a8a7220 */ /* 0x000fe20000410000 */
[----:B------:R-:W1:Y:S01]  /*8ae0*/  MUFU.EX2 R182, R182 ;  /* 0x000000b600b67308 */ /* 0x000e620000000800 */
[C---:B----4-:R-:W-:Y:S01]  /*8af0*/  FADD.FTZ R22, R174.reuse, R7 ;  /* 0x00000007ae167221 */ /* 0x050fe20000010000 */
[----:B------:R-:W-:Y:S01]  /*8b00*/  F2FP.F16.F32.PACK_AB R165, R174, R165 ;  /* 0x000000a5aea5723e */ /* 0x000fe200000000ff */
[-C--:B------:R-:W-:Y:S01]  /*8b10*/  FMUL.FTZ R139, R139, R5.reuse ;  /* 0x000000058b8b7220 */ /* 0x080fe20000410000 */
[-C--:B------:R-:W-:Y:S01]  /*8b20*/  FMUL.FTZ R142, R142, R5.reuse ;  /* 0x000000058e8e7220 */ /* 0x080fe20000410000 */
[-C--:B------:R-:W-:Y:S01]  /*8b30*/  FMUL.FTZ R143, R143, R5.reuse ;  /* 0x000000058f8f7220 */ /* 0x080fe20000410000 */
[-C--:B------:R-:W-:Y:S01]  /*8b40*/  FMUL.FTZ R146, R146, R5.reuse ;  /* 0x0000000592927220 */ /* 0x080fe20000410000 */
[-C--:B------:R-:W-:Y:S01]  /*8b50*/  FMUL.FTZ R147, R147, R5.reuse ;  /* 0x0000000593937220 */ /* 0x080fe20000410000 */
[-C--:B------:R-:W-:Y:S01]  /*8b60*/  FMUL.FTZ R150, R150, R5.reuse ;  /* 0x0000000596967220 */ /* 0x080fe20000410000 */
[----:B0-----:R-:W-:Y:S01]  /*8b70*/  FADD.FTZ R7, R167, R22 ;  /* 0x00000016a7077221 */ /* 0x001fe20000010000 */
[----:B------:R-:W-:Y:S01]  /*8b80*/  FMUL.FTZ R151, R151, R5 ;  /* 0x0000000597977220 */ /* 0x000fe20000410000 */
[----:B-1----:R-:W-:-:S02]  /*8b90*/  F2FP.F16.F32.PACK_AB R167, R182, R167 ;  /* 0x000000a7b6a7723e */ /* 0x002fc400000000ff */
[----:B------:R-:W-:-:S03]  /*8ba0*/  FADD.FTZ R7, R182, R7 ;  /* 0x00000007b6077221 */ /* 0x000fc60000010000 */
[----:B------:R2:W-:Y:S01]  /*8bb0*/  STSM.16.M88.4 [R9], R164 ;  /* 0x000000a409007844 */ /* 0x0005e20000000200 */
[----:B------:R-:W-:Y:S05]  /*8bc0*/  @!P5 BRA `(.L_x_1806) ;  /* 0x000000000004d947 */ /* 0x000fea0003800000 */
[----:B------:R-:W-:Y:S01]  /*8bd0*/  BPT.TRAP 0x1 ;  /* 0x000000040000795c */ /* 0x000fe20000300000 */
.L_x_1806:
[----:B------:R0:W1:Y:S01]  /*8be0*/  SYNCS.PHASECHK.TRANS64.TRYWAIT P0, [UR32+0x28c50], R13 ;  /* 0x028c500dff0075a7 */ /* 0x0000620008000160 */
[----:B------:R-:W-:Y:S05]  /*8bf0*/  @!P5 BRA `(.L_x_1807) ;  /* 0x000000000004d947 */ /* 0x000fea0003800000 */
[----:B------:R-:W-:Y:S01]  /*8c00*/  BPT.TRAP 0x1 ;  /* 0x000000040000795c */ /* 0x000fe20000300000 */
.L_x_1807:
[----:B-1----:R-:W-:Y:S05]  /*8c10*/  @P0 BRA `(.L_x_1808) ;  /* 0x0000000000080947 */ /* 0x002fea0003800000 */
[----:B------:R-:W1:Y:S02]  /*8c20*/  SYNCS.PHASECHK.TRANS64.TRYWAIT P0, [UR32+0x28c50], R13 ;  /* 0x028c500dff0075a7 */ /* 0x000e640008000160 */
[----:B-1----:R-:W-:Y:S05]  /*8c30*/  @!P0 BRA `(.L_x_1809) ;  /* 0x000000c800408947 */ /* 0x002fea0003800000 */
.L_x_1808:
[----:B------:R-:W-:Y:S01]  /*8c40*/  ULEA UR19, UR4, UR36, 0xc ;  /* 0x0000002404137291 */ /* 0x000fe2000f8e603f */
[----:B------:R-:W-:Y:S01]  /*8c50*/  WARPGROUP.ARRIVE ;  /* 0x00000000000079c5 */ /* 0x000fe20000000000 */
[----:B------:R-:W-:Y:S01]  /*8c60*/  UMOV UR15, 0x40000040 ;  /* 0x40000040000f7882 */ /* 0x000fe20000000000 */
[----:B------:R-:W-:Y:S01]  /*8c70*/  UISETP.GT.AND UP2, UPT, UR42, UR25, UPT ;  /* 0x000000192a00728c */ /* 0x000fe2000bf44270 */
[----:B-1----:R-:W-:Y:S01]  /*8c80*/  @!P6 VIADD R14, R14, 0x28c60 ;  /* 0x00028c600e0ee836 */ /* 0x002fe20000000000 */
[----:B------:R-:W-:Y:S01]  /*8c90*/  UIADD3 UR42, UR42, -0x1, URZ ;  /* 0xffffffff2a2a7890 */ /* 0x000fe2000fffe03f */
[----:B------:R-:W-:Y:S01]  /*8ca0*/  IMAD.MOV.U32 R6, RZ, RZ, R168 ;  /* 0x000000ffff067224 */ /* 0x000fe200078e00a8 */
[----:B------:R-:W-:Y:S01]  /*8cb0*/  UMOV UR14, UR19 ;  /* 0x00000013000e7c82 */ /* 0x000fe20008000000 */
[----:B------:R-:W-:Y:S01]  /*8cc0*/  UMOV UR24, UR4 ;  /* 0x0000000400187c82 */ /* 0x000fe20008000000 */
[----:B------:R-:W-:Y:S01]  /*8cd0*/  HGMMA.64x256x16.F32 R24, R152, gdesc[UR12].tnspB, R24, gsb0 ;  /* 0x43e0000c98187df0 */ /* 0x000fe20008000818 */
[----:B------:R-:W-:Y:S01]  /*8ce0*/  UIADD3 UR14, UR19, 0x80, URZ ;  /* 0x00000080130e7890 */ /* 0x000fe2000fffe03f */
[----:B------:R-:W-:Y:S01]  /*8cf0*/  PLOP3.LUT P0, PT, PT, PT, UP2, 0x80, 0x0 ;  /* 0x000000000000781c */ /* 0x000fe20003f0f028 */
[----:B------:R-:W-:Y:S01]  /*8d00*/  UMOV UR15, 0x40000040 ;  /* 0x40000040000f7882 */ /* 0x000fe20000000000 */
[----:B------:R-:W-:Y:S01]  /*8d10*/  @!P6 PRMT R14, RZ, 0x654, R14 ;  /* 0x00000654ff0ee816 */ /* 0x000fe2000000000e */
[----:B------:R-:W-:Y:S01]  /*8d20*/  IMAD.MOV.U32 R5, RZ, RZ, R21 ;  /* 0x000000ffff057224 */ /* 0x000fe200078e0015 */
        /* <DEDUP_REMOVED lines=27> */
[----:B------:R-:W-:Y:S01]  /*8ee0*/  MOV R6, R168 ;  /* 0x000000a800067202 */ /* 0x000fe20000000f00 */
[----:B------:R-:W-:-:S07]  /*8ef0*/  IMAD.MOV.U32 R5, RZ, RZ, R21 ;  /* 0x000000ffff057224 */ /* 0x000fce00078e0015 */
.L_x_1793:
[----:B------:R-:W4:Y:S01]  /*8f00*/  S2UR UR19, SR_CTAID.X ;  /* 0x00000000001379c3 */ /* 0x000f220000002500 */
[----:B------:R-:W-:Y:S01]  /*8f10*/  ULDC UR14, c[0x0][0x448] ;  /* 0x00011200000e7ab9 */ /* 0x000fe20000000800 */
[----:B------:R-:W-:Y:S01]  /*8f20*/  ULDC UR22, c[0x0][0x9e4] ;  /* 0x0002790000167ab9 */ /* 0x000fe20000000800 */
[----:B------:R-:W-:Y:S02]  /*8f30*/  UISETP.NE.AND UP0, UPT, UR14, 0x1, UPT ;  /* 0x000000010e00788c */ /* 0x000fe4000bf05270 */
[----:B------:R-:W-:Y:S02]  /*8f40*/  UISETP.GE.AND UP1, UPT, UR22, 0x1, UPT ;  /* 0x000000011600788c */ /* 0x000fe4000bf26270 */
[----:B------:R-:W-:-:S04]  /*8f50*/  UIADD3 UR18, -UR18, 0x1, URZ ;  /* 0x0000000112127890 */ /* 0x000fc8000fffe13f */
[----:B------:R-:W-:Y:S01]  /*8f60*/  PLOP3.LUT P4, PT, PT, PT, UP1, 0x80, 0x0 ;  /* 0x000000000000781c */ /* 0x000fe20003f8f018 */
[----:B------:R-:W-:Y:S02]  /*8f70*/  UIMAD UR18, UR39, UR11, UR18 ;  /* 0x0000000b271272a4 */ /* 0x000fe4000f8e0212 */
[----:B------:R-:W-:Y:S01]  /*8f80*/  @UP0 ULDC UR14, c[0x0][0x44c] ;  /* 0x00011300000e0ab9 */ /* 0x000fe20000000800 */
[----:B------:R-:W-:Y:S01]  /*8f90*/  @UP0 ULDC UR11, c[0x0][0x450] ;  /* 0x00011400000b0ab9 */ /* 0x000fe20000000800 */
[----:B----4-:R-:W-:-:S04]  /*8fa0*/  ULEA UR19, UR19, 0x3f, 0x6 ;  /* 0x0000003f13137891 */ /* 0x010fc8000f8e303f */
[----:B------:R-:W-:-:S04]  /*8fb0*/  UIMAD.WIDE.U32 UR14, UR19, UR14, URZ ;  /* 0x0000000e130e72a5 */ /* 0x000fc8000f8e003f */
[----:B------:R-:W-:-:S03]  /*8fc0*/  @UP0 USHF.R.U32.HI UR19, URZ, UR11, UR15 ;  /* 0x0000000b3f130299 */ /* 0x000fc6000801160f */
[----:B------:R-:W-:Y:S01]  /*8fd0*/  ULDC UR11, c[0x0][0x9dc] ;  /* 0x00027700000b7ab9 */ /* 0x000fe20000000800 */
[----:B------:R-:W-:-:S04]  /*8fe0*/  UIADD3 UR19, UR18, UR19, URZ ;  /* 0x0000001312137290 */ /* 0x000fc8000fffe03f */
        /* <DEDUP_REMOVED lines=12> */
.L_x_1812:
[----:B------:R-:W-:-:S11]  /*90b0*/  UISETP.NE.AND UP1, UPT, UR22, 0x1, UPT ;  /* 0x000000011600788c */ /* 0x000fd6000bf25270 */
[----:B------:R-:W-:Y:S02]  /*90c0*/  @UP1 ULDC.64 UR24, c[0x0][0x9e8] ;  /* 0x00027a0000181ab9 */ /* 0x000fe40000000a00 */
[----:B------:R-:W-:-:S04]  /*90d0*/  UIMAD.WIDE.U32 UR14, UR19, UR24, URZ ;  /* 0x00000018130e72a5 */ /* 0x000fc8000f8e003f */
[----:B------:R-:W-:-:S12]  /*90e0*/  @UP1 USHF.R.U32.HI UR19, URZ, UR25, UR15 ;  /* 0x000000193f131299 */ /* 0x000fd8000801160f */
.L_x_1813:
[----:B------:R-:W-:-:S04]  /*90f0*/  UIMAD UR19, UR19, UR22, URZ ;  /* 0x00000016131372a4 */ /* 0x000fc8000f8e023f */
[----:B------:R-:W-:-:S04]  /*9100*/  UISETP.LT.AND UP1, UPT, UR11, UR19, UPT ;  /* 0x000000130b00728c */ /* 0x000fc8000bf21270 */
[----:B------:R-:W-:-:S12]  /*9110*/  USEL UR11, UR11, UR19, !UP1 ;  /* 0x000000130b0b7287 */ /* 0x000fd8000c800000 */
.L_x_1811:
[----:B------:R-:W-:-:S04]  /*9120*/  UIADD3 UR11, UR11, 0x3f, URZ ;  /* 0x0000003f0b0b7890 */ /* 0x000fc8000fffe03f */
[----:B------:R-:W-:-:S04]  /*9130*/  USHF.R.S32.HI UR14, URZ, 0x1f, UR11 ;  /* 0x0000001f3f0e7899 */ /* 0x000fc8000801140b */
[----:B------:R-:W-:-:S04]  /*9140*/  ULEA.HI UR14, UR14, UR11, URZ, 0x6 ;  /* 0x0000000b0e0e7291 */ /* 0x000fc8000f8f303f */
[----:B------:R-:W-:-:S04]  /*9150*/  USHF.R.S32.HI UR14, URZ, 0x6, UR14 ;  /* 0x000000063f0e7899 */ /* 0x000fc8000801140e */
[----:B------:R-:W-:-:S04]  /*9160*/  UISETP.LT.AND UP1, UPT, UR38, UR14, UPT ;  /* 0x0000000e2600728c */ /* 0x000fc8000bf21270 */
[----:B------:R-:W-:-:S04]  /*9170*/  USEL UR24, UR38, UR14, !UP1 ;  /* 0x0000000e26187287 */ /* 0x000fc8000c800000 */
[----:B------:R-:W-:-:S06]  /*9180*/  UISETP.GE.AND UP1, UPT, UR42, UR24, UPT ;  /* 0x000000182a00728c */ /* 0x000fcc000bf26270 */
[----:B------:R-:W-:-:S13]  /*9190*/  PLOP3.LUT P0, PT, PT, PT, UP1, 0x80, 0x0 ;  /* 0x000000000000781c */ /* 0x000fda0003f0f018 */
[----:B------:R-:W-:Y:S05]  /*91a0*/  @!P0 BRA `(.L_x_1814) ;  /* 0x0000001c00348947 */ /* 0x000fea0003800000 */
[----:B------:R-:W-:Y:S01]  /*91b0*/  IMAD.MOV.U32 R15, RZ, RZ, R6 ;  /* 0x000000ffff0f7224 */ /* 0x000fe200078e0006 */
[----:B------:R-:W-:Y:S01]  /*91c0*/  UMOV UR27, UR4 ;  /* 0x00000004001b7c82 */ /* 0x000fe20008000000 */
[----:B------:R-:W-:Y:S01]  /*91d0*/  IMAD.MOV.U32 R20, RZ, RZ, R5 ;  /* 0x000000ffff147224 */ /* 0x000fe200078e0005 */
[----:B------:R-:W-:Y:S01]  /*91e0*/  ULDC UR28, c[0x0][0x9d8] ;  /* 0x00027600001c7ab9 */ /* 0x000fe20000000800 */
[----:B------:R-:W-:-:S05]  /*91f0*/  ULDC UR26, c[0x0][0x988] ;  /* 0x00026200001a7ab9 */ /* 0x000fca0000000800 */
.L_x_1823:
[----:B------:R-:W-:Y:S01]  /*9200*/  UIADD3 UR4, UR27, 0x1, URZ ;  /* 0x000000011b047890 */ /* 0x000fe2000fffe03f */
[----:B------:R-:W-:Y:S01]  /*9210*/  MOV R5, UR42 ;  /* 0x0000002a00057c02 */ /* 0x000fe20008000f00 */
[----:B------:R-:W-:Y:S02]  /*9220*/  UIADD3 UR25, UR42, -0x1, URZ ;  /* 0xffffffff2a197890 */ /* 0x000fe4000fffe03f */
[----:B------:R-:W-:Y:S01]  /*9230*/  UISETP.NE.AND UP1, UPT, UR4, 0x2, UPT ;  /* 0x000000020400788c */ /* 0x000fe2000bf25270 */
[----:B------:R-:W-:-:S03]  /*9240*/  ISETP.GT.AND P0, PT, R5, UR24, PT ;  /* 0x0000001805007c0c */ /* 0x000fc6000bf04270 */
[----:B------:R-:W-:Y:S02]  /*9250*/  USEL UR10, URZ, 0x1, UP1 ;  /* 0x000000013f0a7887 */ /* 0x000fe40008800000 */
[----:B------:R-:W-:Y:S02]  /*9260*/  USEL UR4, UR4, URZ, UP1 ;  /* 0x0000003f04047287 */ /* 0x000fe40008800000 */
[----:B------:R-:W-:Y:S01]  /*9270*/  ULOP3.LUT UR5, UR5, UR10, URZ, 0x3c, !UPT ;  /* 0x0000000a05057292 */ /* 0x000fe2000f8e3c3f */
[----:B------:R-:W-:Y:S01]  /*9280*/  UMOV UR42, UR25 ;  /* 0x00000019002a7c82 */ /* 0x000fe20008000000 */
[----:B-1--4-:R-:W-:Y:S10]  /*9290*/  @!P5 BRA `(.L_x_1815) ;  /* 0x000000000004d947 */ /* 0x012ff40003800000 */
[----:B------:R-:W-:Y:S01]  /*92a0*/  BPT.TRAP 0x1 ;  /* 0x000000040000795c */ /* 0x000fe20000300000 */
.L_x_1815:
[----:B------:R-:W-:Y:S01]  /*92b0*/  ULEA UR29, UR4, UR37, 0x3 ;  /* 0x00000025041d7291 */ /* 0x000fe2000f8e183f */
[----:B01----:R-:W-:-:S05]  /*92c0*/  IMAD.U32 R13, RZ, RZ, UR5 ;  /* 0x00000005ff0d7e24 */ /* 0x003fca000f8e00ff */
[----:B------:R-:W-:-:S04]  /*92d0*/  SHF.L.U32 R13, R13, 0x1f, RZ ;  /* 0x0000001f0d0d7819 */ /* 0x000fc800000006ff */
[----:B------:R0:W1:Y:S01]  /*92e0*/  SYNCS.PHASECHK.TRANS64.TRYWAIT P1, [UR29+0x28c30], R13 ;  /* 0x028c300dff0075a7 */ /* 0x000062000802015d */
[----:B------:R-:W-:Y:S05]  /*92f0*/  @!P5 BRA `(.L_x_1816) ;  /* 0x000000000004d947 */ /* 0x000fea0003800000 */
[----:B------:R-:W-:Y:S01]  /*9300*/  BPT.TRAP 0x1 ;  /* 0x000000040000795c */ /* 0x000fe20000300000 */
.L_x_1816:
[----:B-1----:R-:W-:Y:S05]  /*9310*/  @P1 BRA `(.L_x_1817) ;  /* 0x0000000000081947 */ /* 0x002fea0003800000 */
[----:B------:R-:W1:Y:S02]  /*9320*/  SYNCS.PHASECHK.TRANS64.TRYWAIT P1, [UR29+0x28c30], R13 ;  /* 0x028c300dff0075a7 */ /* 0x000e64000802015d */
[----:B-1----:R-:W-:Y:S05]  /*9330*/  @!P1 BRA `(.L_x_1818) ;  /* 0x000000c000949947 */ /* 0x002fea0003800000 */
.L_x_1817:
[----:B------:R-:W-:Y:S01]  /*9340*/  ULEA UR22, UR4, UR6, 0x9 ;  /* 0x0000000604167291 */ /* 0x000fe2000f8e483f */
[----:B--2---:R-:W-:Y:S01]  /*9350*/  WARPGROUP.ARRIVE ;  /* 0x00000000000079c5 */ /* 0x004fe20000000000 */
[----:B------:R-:W-:Y:S01]  /*9360*/  UMOV UR23, 0x40000040 ;  /* 0x4000004000177882 */ /* 0x000fe20000000000 */
[----:B------:R-:W-:Y:S01]  /*9370*/  UMOV UR11, 0x40000040 ;  /* 0x40000040000b7882 */ /* 0x000fe20000000000 */
[----:B------:R-:W-:Y:S01]  /*9380*/  UIADD3 UR10, UR22, 0x2, URZ ;  /* 0x00000002160a7890 */ /* 0x000fe2000fffe03f */
[----:B------:R-:W-:Y:S01]  /*9390*/  IMAD.U32 R192, RZ, RZ, UR29 ;  /* 0x0000001dffc07e24 */ /* 0x000fe2000f8e00ff */
[----:B------:R-:W-:Y:S01]  /*93a0*/  UIADD3 UR14, UR22, 0x4, URZ ;  /* 0x00000004160e7890 */ /* 0x000fe2000fffe03f */
[----:B------:R-:W-:Y:S01]  /*93b0*/  ISETP.NE.AND P1, PT, R3, RZ, PT ;  /* 0x000000ff0300720c */ /* 0x000fe20003f25270 */
[----:B------:R-:W-:Y:S01]  /*93c0*/  UMOV UR15, 0x40000040 ;  /* 0x40000040000f7882 */ /* 0x000fe20000000000 */
[----:B------:R-:W-:Y:S01]  /*93d0*/  HGMMA.64x64x16.F32 R152, gdesc[UR20], RZ, !UPT, gsb0 ;  /* 0x00e00000149879f0 */ /* 0x000fe2000c0008ff */
[----:B------:R-:W-:Y:S01]  /*93e0*/  UIADD3 UR18, UR22, 0x6, URZ ;  /* 0x0000000616127890 */ /* 0x000fe2000fffe03f */
[----:B------:R-:W-:Y:S01]  /*93f0*/  UMOV UR19, 0x40000040 ;  /* 0x4000004000137882 */ /* 0x000fe20000000000 */
[----:B------:R-:W-:-:S02]  /*9400*/  WARPGROUP.DEPBAR.LE gsb0, 0x0 ;  /* 0x00008000000079c5 */ /* 0x000fc40000010000 */
[----:B------:R-:W-:-:S06]  /*9410*/  WARPGROUP.ARRIVE ;  /* 0x00000000000079c5 */ /* 0x000fcc0000000000 */
[----:B------:R-:W-:Y:S01]  /*9420*/  HGMMA.64x64x16.F32 R152, gdesc[UR8], R152, gsb0 ;  /* 0x00e00000089879f0 */ /* 0x000fe20008000898 */
[----:B------:R-:W-:Y:S02]  /*9430*/  UMOV UR10, UR26 ;  /* 0x0000001a000a7c82 */ /* 0x000fe40008000000 */
        /* <DEDUP_REMOVED lines=8> */
[----:B-1----:R-:W-:Y:S01]  /*94c0*/  FMUL.FTZ R6, R153, UR28 ;  /* 0x0000001c99067c20 */ /* 0x002fe20008410000 */
[----:B------:R-:W-:Y:S01]  /*94d0*/  FMUL.FTZ R21, R156, UR28 ;  /* 0x0000001c9c157c20 */ /* 0x000fe20008410000 */
[----:B------:R-:W-:Y:S01]  /*94e0*/  FMUL.FTZ R22, R157, UR28 ;  /* 0x0000001c9d167c20 */ /* 0x000fe20008410000 */
[----:B------:R-:W-:Y:S01]  /*94f0*/  FMUL.FTZ R23, R160, UR28 ;  /* 0x0000001ca0177c20 */ /* 0x000fe20008410000 */
[----:B------:R-:W-:Y:S01]  /*9500*/  FMUL.FTZ R152, R161, UR28 ;  /* 0x0000001ca1987c20 */ /* 0x000fe20008410000 */
[----:B------:R-:W1:Y:S01]  /*9510*/  MUFU.TANH R19, R19 ;  /* 0x0000001300137308 */ /* 0x000e620000002400 */
[----:B------:R-:W-:Y:S01]  /*9520*/  FMUL.FTZ R153, R164, UR28 ;  /* 0x0000001ca4997c20 */ /* 0x000fe20008410000 */
[----:B---3--:R-:W-:Y:S01]  /*9530*/  FMUL.FTZ R14, R154, UR28 ;  /* 0x0000001c9a0e7c20 */ /* 0x008fe20008410000 */
        /* <DEDUP_REMOVED lines=22> */
[----:B--2---:R-:W-:-:S07]  /*96a0*/  FMNMX.FTZ R160, R6, R5, !PT ;  /* 0x0000000506a07209 */ /* 0x004fce0007810000 */
[----:B------:R-:W2:Y:S01]  /*96b0*/  MUFU.TANH R23, R23 ;  /* 0x0000001700177308 */ /* 0x000ea20000002400 */
[----:B---3--:R-:W-:-:S07]  /*96c0*/  FMNMX.FTZ R5, R21, R160, !PT ;  /* 0x000000a015057209 */ /* 0x008fce0007810000 */
[----:B------:R-:W3:Y:S01]  /*96d0*/  MUFU.TANH R152, R152 ;  /* 0x0000009800987308 */ /* 0x000ee20000002400 */
[----:B-1----:R-:W-:-:S07]  /*96e0*/  FMNMX.FTZ R160, R22, R5, !PT ;  /* 0x0000000516a07209 */ /* 0x002fce0007810000 */
[----:B------:R-:W1:Y:S01]  /*96f0*/  MUFU.TANH R153, R153 ;  /* 0x0000009900997308 */ /* 0x000e620000002400 */
[----:B--2---:R-:W-:Y:S01]  /*9700*/  FMNMX.FTZ R5, R23, R160, !PT ;  /* 0x000000a017057209 */ /* 0x004fe20007810000 */
[----:B------:R-:W-:-:S06]  /*9710*/  FMUL.FTZ R160, R177, UR28 ;  /* 0x0000001cb1a07c20 */ /* 0x000fcc0008410000 */
[----:B------:R-:W2:Y:S01]  /*9720*/  MUFU.TANH R154, R154 ;  /* 0x0000009a009a7308 */ /* 0x000ea20000002400 */
[----:B---3--:R-:W-:-:S07]  /*9730*/  FMNMX.FTZ R164, R152, R5, !PT ;  /* 0x0000000598a47209 */ /* 0x008fce0007810000 */
[----:B------:R-:W3:Y:S01]  /*9740*/  MUFU.TANH R155, R155 ;  /* 0x0000009b009b7308 */ /* 0x000ee20000002400 */
[----:B-1----:R-:W-:-:S07]  /*9750*/  FMNMX.FTZ R5, R153, R164, !PT ;  /* 0x000000a499057209 */ /* 0x002fce0007810000 */
[----:B------:R-:W1:Y:S01]  /*9760*/  MUFU.TANH R156, R156 ;  /* 0x0000009c009c7308 */ /* 0x000e620000002400 */
[----:B--2---:R-:W-:-:S07]  /*9770*/  FMNMX.FTZ R164, R154, R5, !PT ;  /* 0x000000059aa47209 */ /* 0x004fce0007810000 */
[----:B------:R-:W2:Y:S01]  /*9780*/  MUFU.TANH R157, R157 ;  /* 0x0000009d009d7308 */ /* 0x000ea20000002400 */
[----:B---3--:R-:W-:Y:S01]  /*9790*/  FMNMX.FTZ R5, R155, R164, !PT ;  /* 0x000000a49b057209 */ /* 0x008fe20007810000 */
[----:B------:R-:W-:-:S06]  /*97a0*/  FMUL.FTZ R164, R181, UR28 ;  /* 0x0000001cb5a47c20 */ /* 0x000fcc0008410000 */
        /* <DEDUP_REMOVED lines=12> */
[----:B------:R-:W-:Y:S01]  /*9870*/  FMUL.FTZ R168, R171, UR28 ;  /* 0x0000001caba87c20 */ /* 0x000fe20008410000 */
[----:B------:R-:W-:-:S05]  /*9880*/  FMUL.FTZ R171, R179, UR28 ;  /* 0x0000001cb3ab7c20 */ /* 0x000fca0008410000 */
[----:B------:R-:W3:Y:S01]  /*9890*/  MUFU.TANH R16, R16 ;  /* 0x0000001000107308 */ /* 0x000ee20000002400 */
[----:B-1----:R-:W-:-:S05]  /*98a0*/  FMNMX.FTZ R5, R164, R5, !PT ;  /* 0x00000005a4057209 */ /* 0x002fca0007810000 */
[----:B------:R-:W1:Y:S02]  /*98b0*/  SHFL.BFLY PT, R172, R5, 0x2, 0x1f ;  /* 0x0c401f0005ac7f89 */ /* 0x000e6400000e0000 */
[----:B------:R-:W4:Y:S08]  /*98c0*/  MUFU.TANH R17, R17 ;  /* 0x0000001100117308 */ /* 0x000f300000002400 */
[----:B------:R-:W5:Y:S08]  /*98d0*/  MUFU.TANH R18, R18 ;  /* 0x0000001200127308 */ /* 0x000f700000002400 */
[----:B------:R-:W0:Y:S01]  /*98e0*/  MUFU.TANH R162, R162 ;  /* 0x000000a200a27308 */ /* 0x000e220000002400 */
[----:B-1----:R-:W-:Y:S01]  /*98f0*/  FMNMX.FTZ R177, R5, R172, !PT ;  /* 0x000000ac05b17209 */ /* 0x002fe20007810000 */
[----:B------:R-:W-:Y:S01]  /*9900*/  FMUL.FTZ R172, R178, UR28 ;  /* 0x0000001cb2ac7c20 */ /* 0x000fe20008410000 */
[----:B--2---:R-:W-:-:S05]  /*9910*/  FMNMX.FTZ R5, R14, R15, !PT ;  /* 0x0000000f0e057209 */ /* 0x004fca0007810000 */
[----:B------:R-:W1:Y:S01]  /*9920*/  MUFU.TANH R163, R163 ;  /* 0x000000a300a37308 */ /* 0x000e620000002400 */
[----:B------:R-:W2:Y:S01]  /*9930*/  SHFL.BFLY PT, R180, R177, 0x1, 0x1f ;  /* 0x0c201f00b1b47f89 */ /* 0x000ea200000e0000 */
[----:B---3--:R-:W-:-:S04]  /*9940*/  FMNMX.FTZ R174, R16, R5, !PT ;  /* 0x0000000510ae7209 */ /* 0x008fc80007810000 */
[----:B----4-:R-:W-:Y:S02]  /*9950*/  FMNMX.FTZ R5, R17, R174, !PT ;  /* 0x000000ae11057209 */ /* 0x010fe40007810000 */
[----:B------:R-:W3:Y:S01]  /*9960*/  MUFU.TANH R165, R165 ;  /* 0x000000a500a57308 */ /* 0x000ee20000002400 */
[----:B------:R-:W-:Y:S01]  /*9970*/  FMUL.FTZ R174, R183, UR28 ;  /* 0x0000001cb7ae7c20 */ /* 0x000fe20008410000 */
[----:B-----5:R-:W-:-:S04]  /*9980*/  FMNMX.FTZ R5, R18, R5, !PT ;  /* 0x0000000512057209 */ /* 0x020fc80007810000 */
[----:B0-----:R-:W-:Y:S02]  /*9990*/  FMNMX.FTZ R176, R162, R5, !PT ;  /* 0x00000005a2b07209 */ /* 0x001fe40007810000 */
[----:B------:R-:W0:Y:S02]  /*99a0*/  MUFU.TANH R166, R166 ;  /* 0x000000a600a67308 */ /* 0x000e240000002400 */
[----:B-1----:R-:W-:-:S06]  /*99b0*/  FMNMX.FTZ R176, R163, R176, !PT ;  /* 0x000000b0a3b07209 */ /* 0x002fcc0007810000 */
[----:B------:R-:W1:Y:S01]  /*99c0*/  MUFU.TANH R167, R167 ;  /* 0x000000a700a77308 */ /* 0x000e620000002400 */
[----:B---3--:R-:W-:Y:S02]  /*99d0*/  FMNMX.FTZ R175, R165, R176, !PT ;  /* 0x000000b0a5af7209 */ /* 0x008fe40007810000 */
[----:B--2---:R-:W-:-:S05]  /*99e0*/  FMNMX.FTZ R5, R177, R180, !PT ;  /* 0x000000b4b1057209 */ /* 0x004fca0007810000 */
[----:B------:R-:W2:Y:S01]  /*99f0*/  MUFU.TANH R168, R168 ;  /* 0x000000a800a87308 */ /* 0x000ea20000002400 */
[C---:B------:R-:W-:Y:S01]  /*9a00*/  FADD.FTZ R20, -R5.reuse, R20 ;  /* 0x0000001405147221 */ /* 0x040fe20000010100 */
[----:B------:R-:W-:-:S03]  /*9a10*/  FMUL.FTZ R179, R5, UR10 ;  /* 0x0000000a05b37c20 */ /* 0x000fc60008410000 */
[----:B------:R-:W-:Y:S01]  /*9a20*/  FMUL.FTZ R178, R20, UR10 ;  /* 0x0000000a14b27c20 */ /* 0x000fe20008410000 */
[----:B0-----:R-:W-:Y:S01]  /*9a30*/  FMNMX.FTZ R20, R166, R175, !PT ;  /* 0x000000afa6147209 */ /* 0x001fe20007810000 */
[--C-:B------:R-:W-:Y:S01]  /*9a40*/  FFMA.FTZ R21, R21, UR10, -R179.reuse ;  /* 0x0000000a15157c23 */ /* 0x100fe200080108b3 */
[----:B------:R-:W0:Y:S01]  /*9a50*/  MUFU.TANH R169, R169 ;  /* 0x000000a900a97308 */ /* 0x000e220000002400 */
[--C-:B------:R-:W-:Y:S01]  /*9a60*/  FFMA.FTZ R22, R22, UR10, -R179.reuse ;  /* 0x0000000a16167c23 */ /* 0x100fe200080108b3 */
[----:B-1----:R-:W-:Y:S01]  /*9a70*/  FMNMX.FTZ R177, R167, R20, !PT ;  /* 0x00000014a7b17209 */ /* 0x002fe20007810000 */
[--C-:B------:R-:W-:Y:S01]  /*9a80*/  FFMA.FTZ R20, R19, UR10, -R179.reuse ;  /* 0x0000000a13147c23 */ /* 0x100fe200080108b3 */
[--C-:B------:R-:W-:Y:S01]  /*9a90*/  FFMA.FTZ R23, R23, UR10, -R179.reuse ;  /* 0x0000000a17177c23 */ /* 0x100fe200080108b3 */
[--C-:B------:R-:W-:Y:S01]  /*9aa0*/  FFMA.FTZ R153, R153, UR10, -R179.reuse ;  /* 0x0000000a99997c23 */ /* 0x100fe200080108b3 */
[--C-:B------:R-:W-:Y:S01]  /*9ab0*/  FFMA.FTZ R155, R155, UR10, -R179.reuse ;  /* 0x0000000a9b9b7c23 */ /* 0x100fe200080108b3 */
[--C-:B------:R-:W-:Y:S01]  /*9ac0*/  FFMA.FTZ R180, R156, UR10, -R179.reuse ;  /* 0x0000000a9cb47c23 */ /* 0x100fe200080108b3 */
[----:B------:R-:W1:Y:S01]  /*9ad0*/  MUFU.TANH R170, R170 ;  /* 0x000000aa00aa7308 */ /* 0x000e620000002400 */
[----:B--2---:R-:W-:Y:S01]  /*9ae0*/  FMNMX.FTZ R176, R168, R177, !PT ;  /* 0x000000b1a8b07209 */ /* 0x004fe20007810000 */
[--C-:B------:R-:W-:Y:S01]  /*9af0*/  FFMA.FTZ R157, R157, UR10, -R179.reuse ;  /* 0x0000000a9d9d7c23 */ /* 0x100fe200080108b3 */
[--C-:B------:R-:W-:Y:S01]  /*9b00*/  FFMA.FTZ R182, R158, UR10, -R179.reuse ;  /* 0x0000000a9eb67c23 */ /* 0x100fe200080108b3 */
[--C-:B------:R-:W-:Y:S01]  /*9b10*/  FFMA.FTZ R159, R159, UR10, -R179.reuse ;  /* 0x0000000a9f9f7c23 */ /* 0x100fe200080108b3 */
[--C-:B------:R-:W-:Y:S01]  /*9b20*/  FFMA.FTZ R186, R160, UR10, -R179.reuse ;  /* 0x0000000aa0ba7c23 */ /* 0x100fe200080108b3 */
[--C-:B------:R-:W-:Y:S01]  /*9b30*/  FFMA.FTZ R161, R161, UR10, -R179.reuse ;  /* 0x0000000aa1a17c23 */ /* 0x100fe200080108b3 */
[--C-:B------:R-:W-:Y:S01]  /*9b40*/  FFMA.FTZ R188, R164, UR10, -R179.reuse ;  /* 0x0000000aa4bc7c23 */ /* 0x100fe200080108b3 */
[----:B------:R-:W2:Y:S01]  /*9b50*/  MUFU.TANH R172, R172 ;  /* 0x000000ac00ac7308 */ /* 0x000ea20000002400 */
[----:B0-----:R-:W-:Y:S01]  /*9b60*/  FMNMX.FTZ R19, R169, R176, !PT ;  /* 0x000000b0a9137209 */ /* 0x001fe20007810000 */
[----:B------:R-:W-:-:S06]  /*9b70*/  FFMA.FTZ R176, R6, UR10, -R179 ;  /* 0x0000000a06b07c23 */ /* 0x000fcc00080108b3 */
[----:B------:R-:W0:Y:S01]  /*9b80*/  MUFU.TANH R171, R171 ;  /* 0x000000ab00ab7308 */ /* 0x000e220000002400 */
[----:B-1----:R-:W-:-:S07]  /*9b90*/  FMNMX.FTZ R177, R170, R19, !PT ;  /* 0x00000013aab17209 */ /* 0x002fce0007810000 */
[----:B------:R-:W1:Y:S01]  /*9ba0*/  MUFU.TANH R173, R173 ;  /* 0x000000ad00ad7308 */ /* 0x000e620000002400 */
[----:B--2---:R-:W-:-:S07]  /*9bb0*/  FMNMX.FTZ R6, R172, R177, !PT ;  /* 0x000000b1ac067209 */ /* 0x004fce0007810000 */
[----:B------:R-:W2:Y:S01]  /*9bc0*/  MUFU.TANH R174, R174 ;  /* 0x000000ae00ae7308 */ /* 0x000ea20000002400 */
[----:B0-----:R-:W-:-:S07]  /*9bd0*/  FMNMX.FTZ R6, R171, R6, !PT ;  /* 0x00000006ab067209 */ /* 0x001fce0007810000 */
[----:B------:R0:W-:Y:S01]  /*9be0*/  MUFU.EX2 R19, R176 ;  /* 0x000000b000137308 */ /* 0x0001e20000000800 */
[----:B-1----:R-:W-:-:S07]  /*9bf0*/  FMNMX.FTZ R177, R173, R6, !PT ;  /* 0x00000006adb17209 */ /* 0x002fce0007810000 */
[----:B------:R1:W3:Y:S01]  /*9c00*/  MUFU.EX2 R175, R178 ;  /* 0x000000b200af7308 */ /* 0x0002e20000000800 */
[----:B--2---:R-:W-:Y:S01]  /*9c10*/  FMNMX.FTZ R177, R174, R177, !PT ;  /* 0x000000b1aeb17209 */ /* 0x004fe20007810000 */
[----:B0-----:R-:W-:-:S04]  /*9c20*/  FFMA.FTZ R176, R152, UR10, -R179 ;  /* 0x0000000a98b07c23 */ /* 0x001fc800080108b3 */
[----:B------:R-:W0:Y:S02]  /*9c30*/  SHFL.BFLY PT, R6, R177, 0x2, 0x1f ;  /* 0x0c401f00b1067f89 */ /* 0x000e2400000e0000 */
[----:B------:R-:W2:Y:S01]  /*9c40*/  MUFU.EX2 R20, R20 ;  /* 0x0000001400147308 */ /* 0x000ea20000000800 */
[----:B-1----:R-:W-:Y:S01]  /*9c50*/  FFMA.FTZ R178, R154, UR10, -R179 ;  /* 0x0000000a9ab27c23 */ /* 0x002fe200080108b3 */
[----:B------:R-:W-:-:S04]  /*9c60*/  IMAD.U32 R179, RZ, RZ, UR27 ;  /* 0x0000001bffb37e24 */ /* 0x000fc8000f8e00ff */
[----:B------:R-:W-:Y:S02]  /*9c70*/  @!P1 IMAD R154, R179, 0x40, R2 ;  /* 0x00000040b39a9824 */ /* 0x000fe400078e0202 */
[----:B------:R-:W-:Y:S01]  /*9c80*/  MUFU.EX2 R21, R21 ;  /* 0x0000001500157308 */ /* 0x000fe20000000800 */
[-C--:B---3--:R-:W-:Y:S01]  /*9c90*/  FMUL.FTZ R24, R24, R175.reuse ;  /* 0x000000af18187220 */ /* 0x088fe20000410000 */
[-C--:B------:R-:W-:Y:S01]  /*9ca0*/  FMUL.FTZ R25, R25, R175.reuse ;  /* 0x000000af19197220 */ /* 0x080fe20000410000 */
[----:B------:R-:W-:Y:S01]  /*9cb0*/  @!P1 LEA R154, R154, UR37, 0x2 ;  /* 0x000000259a9a9c11 */ /* 0x000fe2000f8e10ff */
[-C--:B------:R-:W-:Y:S01]  /*9cc0*/  FMUL.FTZ R28, R28, R175.reuse ;  /* 0x000000af1c1c7220 */ /* 0x080fe20000410000 */
[-C--:B------:R-:W-:Y:S01]  /*9cd0*/  FMUL.FTZ R29, R29, R175.reuse ;  /* 0x000000af1d1d7220 */ /* 0x080fe20000410000 */
[-C--:B------:R-:W-:Y:S01]  /*9ce0*/  FMUL.FTZ R32, R32, R175.reuse ;  /* 0x000000af20207220 */ /* 0x080fe20000410000 */
[-C--:B------:R-:W-:Y:S01]  /*9cf0*/  FMUL.FTZ R33, R33, R175.reuse ;  /* 0x000000af21217220 */ /* 0x080fe20000410000 */
[----:B------:R-:W-:Y:S01]  /*9d00*/  MUFU.EX2 R22, R22 ;  /* 0x0000001600167308 */ /* 0x000fe20000000800 */
[----:B--2---:R-:W-:Y:S01]  /*9d10*/  FFMA.FTZ R8, R175, R8, R20 ;  /* 0x00000008af087223 */ /* 0x004fe20000010014 */
[-C--:B------:R-:W-:Y:S01]  /*9d20*/  FMUL.FTZ R36, R36, R175.reuse ;  /* 0x000000af24247220 */ /* 0x080fe20000410000 */
[-C--:B------:R-:W-:Y:S01]  /*9d30*/  FMUL.FTZ R37, R37, R175.reuse ;  /* 0x000000af25257220 */ /* 0x080fe20000410000 */
[-C--:B------:R-:W-:Y:S01]  /*9d40*/  FMUL.FTZ R40, R40, R175.reuse ;  /* 0x000000af28287220 */ /* 0x080fe20000410000 */
[----:B------:R-:W-:Y:S01]  /*9d50*/  FADD.FTZ R8, R19, R8 ;  /* 0x0000000813087221 */ /* 0x000fe20000010000 */
[----:B0-----:R-:W-:Y:S01]  /*9d60*/  FMNMX.FTZ R152, R177, R6, !PT ;  /* 0x00000006b1987209 */ /* 0x001fe20007810000 */
[-C--:B------:R-:W-:Y:S01]  /*9d70*/  FMUL.FTZ R41, R41, R175.reuse ;  /* 0x000000af29297220 */ /* 0x080fe20000410000 */
[----:B------:R-:W-:Y:S01]  /*9d80*/  MUFU.EX2 R23, R23 ;  /* 0x0000001700177308 */ /* 0x000fe20000000800 */
[-C--:B------:R-:W-:Y:S01]  /*9d90*/  FMUL.FTZ R44, R44, R175.reuse ;  /* 0x000000af2c2c7220 */ /* 0x080fe20000410000 */
[-C--:B------:R-:W-:Y:S01]  /*9da0*/  FMUL.FTZ R45, R45, R175.reuse ;  /* 0x000000af2d2d7220 */ /* 0x080fe20000410000 */
[----:B------:R-:W0:Y:S01]  /*9db0*/  SHFL.BFLY PT, R177, R152, 0x1, 0x1f ;  /* 0x0c201f0098b17f89 */ /* 0x000e2200000e0000 */
        /* <DEDUP_REMOVED lines=20> */
[----:B------:R-:W2:Y:S01]  /*9f00*/  MUFU.EX2 R178, R178 ;  /* 0x000000b200b27308 */ /* 0x000ea20000000800 */
[----:B-1----:R-:W-:Y:S01]  /*9f10*/  F2FP.F16.F32.PACK_AB R156, R176, R23 ;  /* 0x00000017b09c723e */ /* 0x002fe200000000ff */
[----:B------:R-:W-:Y:S01]  /*9f20*/  FMUL.FTZ R84, R84, R175 ;  /* 0x000000af54547220 */ /* 0x000fe20000410000 */
[----:B0-----:R-:W-:Y:S01]  /*9f30*/  FMNMX.FTZ R6, R152, R177, !PT ;  /* 0x000000b198067209 */ /* 0x001fe20007810000 */
[-C--:B------:R-:W-:Y:S01]  /*9f40*/  FMUL.FTZ R85, R85, R175.reuse ;  /* 0x000000af55557220 */ /* 0x080fe20000410000 */
[----:B------:R-:W-:Y:S01]  /*9f50*/  @!P6 IADD3 R152, R192, 0x28c40, RZ ;  /* 0x00028c40c098e810 */ /* 0x000fe20007ffe0ff */
[-C--:B------:R-:W-:Y:S01]  /*9f60*/  FMUL.FTZ R88, R88, R175.reuse ;  /* 0x000000af58587220 */ /* 0x080fe20000410000 */
[----:B------:R-:W-:Y:S01]  /*9f70*/  FMUL.FTZ R89, R89, R175 ;  /* 0x000000af59597220 */ /* 0x000fe20000410000 */
[C---:B------:R-:W-:Y:S01]  /*9f80*/  FADD.FTZ R15, -R6.reuse, R15 ;  /* 0x0000000f060f7221 */ /* 0x040fe20000010100 */
[----:B------:R-:W-:Y:S01]  /*9f90*/  FMUL.FTZ R177, R6, UR10 ;  /* 0x0000000a06b17c20 */ /* 0x000fe20008410000 */
[----:B------:R-:W-:Y:S01]  /*9fa0*/  MUFU.EX2 R155, R155 ;  /* 0x0000009b009b7308 */ /* 0x000fe20000000800 */
[----:B------:R-:W-:Y:S01]  /*9fb0*/  @!P6 PRMT R152, RZ, 0x654, R152 ;  /* 0x00000654ff98e816 */ /* 0x000fe20000000098 */
[----:B------:R-:W-:Y:S01]  /*9fc0*/  FMUL.FTZ R184, R15, UR10 ;  /* 0x0000000a0fb87c20 */ /* 0x000fe20008410000 */
[--C-:B------:R-:W-:Y:S01]  /*9fd0*/  FFMA.FTZ R15, R14, UR10, -R177.reuse ;  /* 0x0000000a0e0f7c23 */ /* 0x100fe200080108b1 */
[--C-:B------:R-:W-:Y:S01]  /*9fe0*/  FFMA.FTZ R14, R16, UR10, -R177.reuse ;  /* 0x0000000a100e7c23 */ /* 0x100fe200080108b1 */
[--C-:B------:R-:W-:Y:S01]  /*9ff0*/  FFMA.FTZ R16, R17, UR10, -R177.reuse ;  /* 0x0000000a11107c23 */ /* 0x100fe200080108b1 */
[--C-:B------:R-:W-:Y:S01]  /*a000*/  FFMA.FTZ R17, R18, UR10, -R177.reuse ;  /* 0x0000000a12117c23 */ /* 0x100fe200080108b1 */
[--C-:B------:R-:W-:Y:S01]  /*a010*/  FFMA.FTZ R18, R162, UR10, -R177.reuse ;  /* 0x0000000aa2127c23 */ /* 0x100fe200080108b1 */
        /* <DEDUP_REMOVED lines=12> */
[----:B------:R-:W-:Y:S01]  /*a0e0*/  FFMA.FTZ R174, R174, UR10, -R177 ;  /* 0x0000000aaeae7c23 */ /* 0x000fe200080108b1 */
[----:B------:R-:W-:Y:S01]  /*a0f0*/  FADD.FTZ R177, R21, R8 ;  /* 0x0000000815b17221 */ /* 0x000fe20000010000 */
[----:B------:R3:W-:Y:S01]  /*a100*/  @!P6 SYNCS.ARRIVE.TRANS64.RED.A1T0 RZ, [R152+URZ], RZ ;  /* 0x000000ff98ffe9a7 */ /* 0x0007e2000810043f */
[----:B------:R-:W-:Y:S01]  /*a110*/  @!P1 STS [R154+0x28800], R175 ;  /* 0x028800af9a009388 */ /* 0x000fe20000000800 */
[----:B------:R-:W4:Y:S01]  /*a120*/  MUFU.EX2 R14, R14 ;  /* 0x0000000e000e7308 */ /* 0x000f220000000800 */
[----:B------:R-:W-:Y:S01]  /*a130*/  FADD.FTZ R8, R22, R177 ;  /* 0x000000b116087221 */ /* 0x000fe20000010000 */
[----:B--2---:R-:W-:Y:S01]  /*a140*/  F2FP.F16.F32.PACK_AB R158, R178, R153 ;  /* 0x00000099b29e723e */ /* 0x004fe200000000ff */
[----:B0-----:R0:W-:Y:S01]  /*a150*/  @!P1 STS [R154+0x28820], R184 ;  /* 0x028820b89a009388 */ /* 0x0011e20000000800 */
[-C--:B------:R-:W-:Y:S01]  /*a160*/  FMUL.FTZ R92, R92, R175.reuse ;  /* 0x000000af5c5c7220 */ /* 0x080fe20000410000 */
[----:B------:R-:W-:Y:S01]  /*a170*/  FADD.FTZ R177, R23, R8 ;  /* 0x0000000817b17221 */ /* 0x000fe20000010000 */
[-C--:B------:R-:W-:Y:S01]  /*a180*/  FMUL.FTZ R93, R93, R175.reuse ;  /* 0x000000af5d5d7220 */ /* 0x080fe20000410000 */
[----:B------:R-:W-:Y:S01]  /*a190*/  FMUL.FTZ R96, R96, R175 ;  /* 0x000000af60607220 */ /* 0x000fe20000410000 */
[----:B------:R-:W2:Y:S01]  /*a1a0*/  MUFU.EX2 R16, R16 ;  /* 0x0000001000107308 */ /* 0x000ea20000000800 */
[----:B-1----:R-:W-:Y:S01]  /*a1b0*/  FFMA.FTZ R7, R184, R7, R15 ;  /* 0x00000007b8077223 */ /* 0x002fe2000001000f */
[----:B---3--:R-:W-:Y:S01]  /*a1c0*/  FADD.FTZ R152, R176, R177 ;  /* 0x000000b1b0987221 */ /* 0x008fe20000010000 */
[-C--:B------:R-:W-:Y:S01]  /*a1d0*/  FMUL.FTZ R97, R97, R175.reuse ;  /* 0x000000af61617220 */ /* 0x080fe20000410000 */
[----:B------:R-:W-:Y:S01]  /*a1e0*/  FMUL.FTZ R100, R100, R175 ;  /* 0x000000af64647220 */ /* 0x000fe20000410000 */
[----:B0-----:R-:W-:Y:S01]  /*a1f0*/  F2FP.F16.F32.PACK_AB R154, R22, R21 ;  /* 0x00000015169a723e */ /* 0x001fe200000000ff */
[----:B------:R-:W-:Y:S01]  /*a200*/  FADD.FTZ R177, R153, R152 ;  /* 0x0000009899b17221 */ /* 0x000fe20000010000 */
[----:B------:R-:W-:Y:S01]  /*a210*/  FMUL.FTZ R101, R101, R175 ;  /* 0x000000af65657220 */ /* 0x000fe20000410000 */
[----:B------:R-:W0:Y:S01]  /*a220*/  MUFU.EX2 R17, R17 ;  /* 0x0000001100117308 */ /* 0x000e220000000800 */
[----:B----4-:R-:W-:Y:S01]  /*a230*/  FADD.FTZ R7, R14, R7 ;  /* 0x000000070e077221 */ /* 0x010fe20000010000 */
[----:B------:R-:W-:Y:S01]  /*a240*/  FADD.FTZ R152, R178, R177 ;  /* 0x000000b1b2987221 */ /* 0x000fe20000010000 */
[----:B------:R-:W-:Y:S01]  /*a250*/  F2FP.F16.F32.PACK_AB R153, R14, R15 ;  /* 0x0000000f0e99723e */ /* 0x000fe200000000ff */
[-C--:B------:R-:W-:Y:S01]  /*a260*/  FMUL.FTZ R104, R104, R175.reuse ;  /* 0x000000af68687220 */ /* 0x080fe20000410000 */
[-C--:B------:R-:W-:Y:S01]  /*a270*/  FMUL.FTZ R105, R105, R175.reuse ;  /* 0x000000af69697220 */ /* 0x080fe20000410000 */
[----:B------:R-:W-:Y:S01]  /*a280*/  FADD.FTZ R177, R155, R152 ;  /* 0x000000989bb17221 */ /* 0x000fe20000010000 */
        /* <DEDUP_REMOVED lines=17> */
[----:B------:R-:W0:Y:S01]  /*a3a0*/  MUFU.EX2 R165, R165 ;  /* 0x000000a500a57308 */ /* 0x000e220000000800 */
        /* <DEDUP_REMOVED lines=8> */
[----:B--2---:R-:W-:Y:S01]  /*a430*/  FADD.FTZ R8, R163, R8 ;  /* 0x00000008a3087221 */ /* 0x004fe20000010000 */
[-C--:B------:R-:W-:Y:S01]  /*a440*/  FMUL.FTZ R145, R145, R175.reuse ;  /* 0x000000af91917220 */ /* 0x080fe20000410000 */
[-C--:B------:R-:W-:Y:S01]  /*a450*/  FMUL.FTZ R148, R148, R175.reuse ;  /* 0x000000af94947220 */ /* 0x080fe20000410000 */
[----:B------:R-:W-:Y:S01]  /*a460*/  FMUL.FTZ R149, R149, R175 ;  /* 0x000000af95957220 */ /* 0x000fe20000410000 */
        /* <DEDUP_REMOVED lines=36> */
[----:B-1----:R-:W-:Y:S01]  /*a6b0*/  FADD.FTZ R177, R157, R152 ;  /* 0x000000989db17221 */ /* 0x002fe20000010000 */
[----:B------:R-:W-:Y:S01]  /*a6c0*/  F2FP.F16.F32.PACK_AB R152, R19, R20 ;  /* 0x000000141398723e */ /* 0x000fe200000000ff */
[----:B------:R-:W-:Y:S01]  /*a6d0*/  BAR.SYNC.DEFER_BLOCKING 0xf, 0x100 ;  /* 0x03c4000000007b1d */ /* 0x000fe20000010000 */
        /* <DEDUP_REMOVED lines=14> */
[C---:B0-----:R-:W-:Y:S01]  /*a7c0*/  FADD.FTZ R20, R182.reuse, R177 ;  /* 0x000000b1b6147221 */ /* 0x041fe20000010000 */
[----:B------:R-:W-:Y:S01]  /*a7d0*/  F2FP.F16.F32.PACK_AB R162, R182, R157 ;  /* 0x0000009db6a2723e */ /* 0x000fe200000000ff */
[----:B------:R-:W-:Y:S01]  /*a7e0*/  FMUL.FTZ R98, R98, R184 ;  /* 0x000000b862627220 */ /* 0x000fe20000410000 */
[----:B------:R-:W-:Y:S01]  /*a7f0*/  F2FP.F16.F32.PACK_AB R157, R163, R18 ;  /* 0x00000012a39d723e */ /* 0x000fe200000000ff */
[-C--:B------:R-:W-:Y:S01]  /*a800*/  FMUL.FTZ R99, R99, R184.reuse ;  /* 0x000000b863637220 */ /* 0x080fe20000410000 */
[-C--:B------:R-:W-:Y:S01]  /*a810*/  FMUL.FTZ R102, R102, R184.reuse ;  /* 0x000000b866667220 */ /* 0x080fe20000410000 */
[-C--:B------:R-:W-:Y:S01]  /*a820*/  FMUL.FTZ R103, R103, R184.reuse ;  /* 0x000000b867677220 */ /* 0x080fe20000410000 */
[----:B------:R-:W0:Y:S01]  /*a830*/  MUFU.EX2 R170, R170 ;  /* 0x000000aa00aa7308 */ /* 0x000e220000000800 */
[----:B-1----:R-:W-:Y:S01]  /*a840*/  FADD.FTZ R7, R169, R8 ;  /* 0x00000008a9077221 */ /* 0x002fe20000010000 */
[----:B------:R1:W-:Y:S01]  /*a850*/  STSM.16.M88.4 [R12+0x26800], R152 ;  /* 0x026800980c007844 */ /* 0x0003e20000000200 */
        /* <DEDUP_REMOVED lines=22> */
[C---:B---3--:R-:W-:Y:S01]  /*a9c0*/  FADD.FTZ R8, R186.reuse, R19 ;  /* 0x00000013ba087221 */ /* 0x048fe20000010000 */
[----:B------:R-:W-:Y:S01]  /*a9d0*/  F2FP.F16.F32.PACK_AB R164, R186, R159 ;  /* 0x0000009fbaa4723e */ /* 0x000fe200000000ff */
[-C--:B------:R-:W-:Y:S01]  /*a9e0*/  FMUL.FTZ R138, R138, R184.reuse ;  /* 0x000000b88a8a7220 */ /* 0x080fe20000410000 */
[----:B------:R-:W-:Y:S01]  /*a9f0*/  F2FP.F16.F32.PACK_AB R159, R190, R165 ;  /* 0x000000a5be9f723e */ /* 0x000fe200000000ff */
[-C--:B------:R-:W-:Y:S01]  /*aa00*/  FMUL.FTZ R139, R139, R184.reuse ;  /* 0x000000b88b8b7220 */ /* 0x080fe20000410000 */
[-C--:B------:R-:W-:Y:S01]  /*aa10*/  FMUL.FTZ R142, R142, R184.reuse ;  /* 0x000000b88e8e7220 */ /* 0x080fe20000410000 */
[-C--:B------:R-:W-:Y:S01]  /*aa20*/  FMUL.FTZ R143, R143, R184.reuse ;  /* 0x000000b88f8f7220 */ /* 0x080fe20000410000 */
[----:B------:R-:W3:Y:S01]  /*aa30*/  MUFU.EX2 R188, R188 ;  /* 0x000000bc00bc7308 */ /* 0x000ee20000000800 */
[----:B--2---:R-:W-:Y:S01]  /*aa40*/  FADD.FTZ R20, R172, R7 ;  /* 0x00000007ac147221 */ /* 0x004fe20000010000 */
[----:B------:R1:W-:Y:S01]  /*aa50*/  STSM.16.M88.4 [R11], R156 ;  /* 0x0000009c0b007844 */ /* 0x0003e20000000200 */
[-C--:B------:R-:W-:Y:S01]  /*aa60*/  FMUL.FTZ R146, R146, R184.reuse ;  /* 0x000000b892927220 */ /* 0x080fe20000410000 */
[-C--:B------:R-:W-:Y:S01]  /*aa70*/  FMUL.FTZ R147, R147, R184.reuse ;  /* 0x000000b893937220 */ /* 0x080fe20000410000 */
[-C--:B------:R-:W-:Y:S01]  /*aa80*/  FMUL.FTZ R150, R150, R184.reuse ;  /* 0x000000b896967220 */ /* 0x080fe20000410000 */
[----:B------:R-:W-:-:S02]  /*aa90*/  FMUL.FTZ R151, R151, R184 ;  /* 0x000000b897977220 */ /* 0x000fc40000410000 */
[----:B------:R-:W2:Y:S01]  /*aaa0*/  MUFU.EX2 R171, R171 ;  /* 0x000000ab00ab7308 */ /* 0x000ea20000000800 */
[----:B0-----:R-:W-:-:S07]  /*aab0*/  FADD.FTZ R19, R161, R8 ;  /* 0x00000008a1137221 */ /* 0x001fce0000010000 */
[----:B------:R-:W0:Y:S01]  /*aac0*/  MUFU.EX2 R173, R173 ;  /* 0x000000ad00ad7308 */ /* 0x000e220000000800 */
[C---:B---3--:R-:W-:Y:S01]  /*aad0*/  F2FP.F16.F32.PACK_AB R166, R188.reuse, R161 ;  /* 0x000000a1bca6723e */ /* 0x048fe200000000ff */
[----:B------:R-:W-:Y:S01]  /*aae0*/  FADD.FTZ R8, R188, R19 ;  /* 0x00000013bc087221 */ /* 0x000fe20000010000 */
[----:B------:R-:W-:-:S05]  /*aaf0*/  F2FP.F16.F32.PACK_AB R161, R168, R167 ;  /* 0x000000a7a8a1723e */ /* 0x000fca00000000ff */
[----:B------:R-:W3:Y:S01]  /*ab00*/  MUFU.EX2 R174, R174 ;  /* 0x000000ae00ae7308 */ /* 0x000ee20000000800 */
[C---:B--2---:R-:W-:Y:S01]  /*ab10*/  FADD.FTZ R20, R171.reuse, R20 ;  /* 0x00000014ab147221 */ /* 0x044fe20000010000 */
[----:B------:R-:W-:Y:S01]  /*ab20*/  F2FP.F16.F32.PACK_AB R165, R171, R172 ;  /* 0x000000acaba5723e */ /* 0x000fe200000000ff */
[----:B------:R1:W-:Y:S02]  /*ab30*/  STSM.16.M88.4 [R10], R160 ;  /* 0x000000a00a007844 */ /* 0x0003e40000000200 */
[----:B0-----:R-:W-:Y:S01]  /*ab40*/  FADD.FTZ R7, R173, R20 ;  /* 0x00000014ad077221 */ /* 0x001fe20000010000 */
[----:B---3--:R-:W-:-:S03]  /*ab50*/  F2FP.F16.F32.PACK_AB R167, R174, R173 ;  /* 0x000000adaea7723e */ /* 0x008fc600000000ff */
[----:B------:R-:W-:Y:S02]  /*ab60*/  FADD.FTZ R7, R174, R7 ;  /* 0x00000007ae077221 */ /* 0x000fe40000010000 */
[----:B------:R1:W-:Y:S01]  /*ab70*/  STSM.16.M88.4 [R9], R164 ;  /* 0x000000a409007844 */ /* 0x0003e20000000200 */
[----:B------:R-:W-:Y:S05]  /*ab80*/  @!P5 BRA `(.L_x_1819) ;  /* 0x000000000004d947 */ /* 0x000fea0003800000 */
[----:B------:R-:W-:Y:S01]  /*ab90*/  BPT.TRAP 0x1 ;  /* 0x000000040000795c */ /* 0x000fe20000300000 */
.L_x_1819:
[----:B------:R0:W2:Y:S01]  /*aba0*/  SYNCS.PHASECHK.TRANS64.TRYWAIT P1, [UR29+0x28c50], R13 ;  /* 0x028c500dff0075a7 */ /* 0x0000a2000802015d */
[----:B------:R-:W-:Y:S05]  /*abb0*/  @!P5 BRA `(.L_x_1820) ;  /* 0x000000000004d947 */ /* 0x000fea0003800000 */
[----:B------:R-:W-:Y:S01]  /*abc0*/  BPT.TRAP 0x1 ;  /* 0x000000040000795c */ /* 0x000fe20000300000 */
.L_x_1820:
[----:B--2---:R-:W-:Y:S05]  /*abd0*/  @P1 BRA `(.L_x_1821) ;  /* 0x0000000000081947 */ /* 0x004fea0003800000 */
[----:B------:R-:W2:Y:S02]  /*abe0*/  SYNCS.PHASECHK.TRANS64.TRYWAIT P1, [UR29+0x28c50], R13 ;  /* 0x028c500dff0075a7 */ /* 0x000ea4000802015d */
[----:B--2---:R-:W-:Y:S05]  /*abf0*/  @!P1 BRA `(.L_x_1822) ;  /* 0x000000a8007c9947 */ /* 0x004fea0003800000 */
.L_x_1821:
[----:B------:R-:W-:Y:S01]  /*ac00*/  ULEA UR11, UR4, UR36, 0xc ;  /* 0x00000024040b7291 */ /* 0x000fe2000f8e603f */
[----:B------:R-:W-:Y:S01]  /*ac10*/  WARPGROUP.ARRIVE ;  /* 0x00000000000079c5 */ /* 0x000fe20000000000 */
[----:B------:R-:W-:Y:S01]  /*ac20*/  UMOV UR15, 0x40000040 ;  /* 0x40000040000f7882 */ /* 0x000fe20000000000 */
[----:B0-2---:R-:W-:Y:S01]  /*ac30*/  @!P6 VIADD R13, R192, 0x28c60 ;  /* 0x00028c60c00de836 */ /* 0x005fe20000000000 */
[----:B------:R-:W-:Y:S01]  /*ac40*/  UMOV UR27, UR4 ;  /* 0x00000004001b7c82 */ /* 0x000fe20008000000 */
[----:B------:R-:W-:Y:S01]  /*ac50*/  IMAD.MOV.U32 R15, RZ, RZ, R6 ;  /* 0x000000ffff0f7224 */ /* 0x000fe200078e0006 */
[----:B------:R-:W-:Y:S01]  /*ac60*/  MOV R20, R5 ;  /* 0x0000000500147202 */ /* 0x000fe20000000f00 */
[----:B------:R-:W-:Y:S01]  /*ac70*/  UMOV UR14, UR11 ;  /* 0x0000000b000e7c82 */ /* 0x000fe20008000000 */
[----:B------:R-:W-:Y:S01]  /*ac80*/  @!P6 PRMT R13, RZ, 0x654, R13 ;  /* 0x00000654ff0de816 */ /* 0x000fe2000000000d */
[----:B------:R-:W-:Y:S01]  /*ac90*/  HGMMA.64x256x16.F32 R24, R152, gdesc[UR12].tnspB, R24, gsb0 ;  /* 0x43e0000c98187df0 */ /* 0x000fe20008000818 */
[----:B------:R-:W-:Y:S01]  /*aca0*/  UIADD3 UR14, UR11, 0x80, URZ ;  /* 0x000000800b0e7890 */ /* 0x000fe2000fffe03f */
[----:B------:R-:W-:Y:S01]  /*acb0*/  UMOV UR15, 0x40000040 ;  /* 0x40000040000f7882 */ /* 0x000fe20000000000 */
[----:B------:R-:W-:-:S02]  /*acc0*/  WARPGROUP.DEPBAR.LE gsb0, 0x0 ;  /* 0x00008000000079c5 */ /* 0x000fc40000010000 */
        /* <DEDUP_REMOVED lines=26> */
[----:B------:R-:W-:-:S05]  /*ae70*/  UMOV UR42, UR25 ;  /* 0x00000019002a7c82 */ /* 0x000fca0008000000 */
.L_x_1814:
[----:B------:R-:W-:-:S06]  /*ae80*/  UISETP.GE.AND UP1, UPT, UR42, UR38, UPT ;  /* 0x000000262a00728c */ /* 0x000fcc000bf26270 */
[----:B------:R-:W-:-:S13]  /*ae90*/  PLOP3.LUT P0, PT, PT, PT, UP1, 0x80, 0x0 ;  /* 0x000000000000781c */ /* 0x000fda0003f0f018 */
[----:B------:R-:W-:Y:S05]  /*aea0*/  @!P0 BRA `(.L_x_1824) ;  /* 0x0000002400ec8947 */ /* 0x000fea0003800000 */
[----:B0--3--:R-:W-:Y:S01]  /*aeb0*/  IMAD.MOV.U32 R14, RZ, RZ, R6 ;  /* 0x000000ffff0e7224 */ /* 0x009fe200078e0006 */
[----:B------:R-:W-:Y:S01]  /*aec0*/  UMOV UR25, UR4 ;  /* 0x0000000400197c82 */ /* 0x000fe20008000000 */
[----:B------:R-:W-:Y:S01]  /*aed0*/  IMAD.MOV.U32 R15, RZ, RZ, R5 ;  /* 0x000000ffff0f7224 */ /* 0x000fe200078e0005 */
[----:B------:R-:W-:Y:S01]  /*aee0*/  ULDC UR26, c[0x0][0x9e4] ;  /* 0x00027900001a7ab9 */ /* 0x000fe20000000800 */
[----:B------:R-:W-:Y:S01]  /*aef0*/  ULDC UR27, c[0x0][0x288] ;  /* 0x0000a200001b7ab9 */ /* 0x000fe20000000800 */
[----:B------:R-:W-:Y:S01]  /*af00*/  ULDC UR28, c[0x0][0x2f0] ;  /* 0x0000bc00001c7ab9 */ /* 0x000fe20000000800 */
[----:B------:R-:W-:Y:S01]  /*af10*/  ULDC UR29, c[0x0][0x9d8] ;  /* 0x00027600001d7ab9 */ /* 0x000fe20000000800 */
[----:B------:R-:W-:Y:S01]  /*af20*/  ULDC UR24, c[0x0][0x988] ;  /* 0x0002620000187ab9 */ /* 0x000fe20000000800 */
[----:B------:R-:W-:-:S05]  /*af30*/  ULDC UR30, c[0x0][0x9e0] ;  /* 0x00027800001e7ab9 */ /* 0x000fca0000000800 */
.L_x_1841:
[----:B------:R-:W-:-:S04]  /*af40*/  UIADD3 UR4, UR25, 0x1, URZ ;  /* 0x0000000119047890 */ /* 0x000fc8000fffe03f */
[----:B------:R-:W-:-:S04]  /*af50*/  UISETP.NE.AND UP1, UPT, UR4, 0x2, UPT ;  /* 0x000000020400788c */ /* 0x000fc8000bf25270 */
[----:B------:R-:W-:Y:S02]  /*af60*/  USEL UR10, URZ, 0x1, UP1 ;  /* 0x000000013f0a7887 */ /* 0x000fe40008800000 */
[----:B------:R-:W-:Y:S02]  /*af70*/  USEL UR4, UR4, URZ, UP1 ;  /* 0x0000003f04047287 */ /* 0x000fe40008800000 */
[----:B------:R-:W-:Y:S01]  /*af80*/  ULOP3.LUT UR5, UR5, UR10, URZ, 0x3c, !UPT ;  /* 0x0000000a05057292 */ /* 0x000fe2000f8e3c3f */
[----:B01----:R-:W-:Y:S11]  /*af90*/  @!P5 BRA `(.L_x_1825) ;  /* 0x000000000004d947 */ /* 0x003ff60003800000 */
[----:B------:R-:W-:Y:S01]  /*afa0*/  BPT.TRAP 0x1 ;  /* 0x000000040000795c */ /* 0x000fe20000300000 */
.L_x_1825:
[----:B------:R-:W-:Y:S01]  /*afb0*/  ULEA UR31, UR4, UR37, 0x3 ;  /* 0x00000025041f7291 */ /* 0x000fe2000f8e183f */
[----:B-1--4-:R-:W-:-:S05]  /*afc0*/  IMAD.U32 R13, RZ, RZ, UR5 ;  /* 0x00000005ff0d7e24 */ /* 0x012fca000f8e00ff */
[----:B------:R-:W-:-:S04]  /*afd0*/  SHF.L.U32 R13, R13, 0x1f, RZ ;  /* 0x0000001f0d0d7819 */ /* 0x000fc800000006ff */
[----:B------:R0:W1:Y:S01]  /*afe0*/  SYNCS.PHASECHK.TRANS64.TRYWAIT P0, [UR31+0x28c30], R13 ;  /* 0x028c300dff0075a7 */ /* 0x000062000800015f */
[----:B------:R-:W-:Y:S05]  /*aff0*/  @!P5 BRA `(.L_x_1826) ;  /* 0x000000000004d947 */ /* 0x000fea0003800000 */
[----:B------:R-:W-:Y:S01]  /*b000*/  BPT.TRAP 0x1 ;  /* 0x000000040000795c */ /* 0x000fe20000300000 */
.L_x_1826:
[----:B-1----:R-:W-:Y:S05]  /*b010*/  @P0 BRA `(.L_x_1827) ;  /* 0x0000000000080947 */ /* 0x002fea0003800000 */
[----:B------:R-:W1:Y:S02]  /*b020*/  SYNCS.PHASECHK.TRANS64.TRYWAIT P0, [UR31+0x28c30], R13 ;  /* 0x028c300dff0075a7 */ /* 0x000e64000800015f */
[----:B-1----:R-:W-:Y:S05]  /*b030*/  @!P0 BRA `(.L_x_1828) ;  /* 0x000000a400808947 */ /* 0x002fea0003800000 */
.L_x_1827:
[----:B------:R-:W-:Y:S01]  /*b040*/  ULEA UR22, UR4, UR6, 0x9 ;  /* 0x0000000604167291 */ /* 0x000fe2000f8e483f */
[----:B--2---:R-:W-:Y:S01]  /*b050*/  WARPGROUP.ARRIVE ;  /* 0x00000000000079c5 */ /* 0x004fe20000000000 */
[----:B------:R-:W-:Y:S01]  /*b060*/  UMOV UR23, 0x40000040 ;  /* 0x4000004000177882 */ /* 0x000fe20000000000 */
[----:B------:R-:W-:Y:S01]  /*b070*/  UMOV UR11, 0x40000040 ;  /* 0x40000040000b7882 */ /* 0x000fe20000000000 */
[----:B------:R-:W-:Y:S01]  /*b080*/  UIADD3 UR10, UR22, 0x2, URZ ;  /* 0x00000002160a7890 */ /* 0x000fe2000fffe03f */
[----:B------:R-:W-:Y:S01]  /*b090*/  PLOP3.LUT P0, PT, PT, PT, UP0, 0x80, 0x0 ;  /* 0x000000000000781c */ /* 0x000fe20003f0f008 */
[----:B------:R-:W-:Y:S01]  /*b0a0*/  UIADD3 UR14, UR22, 0x4, URZ ;  /* 0x00000004160e7890 */ /* 0x000fe2000fffe03f */
[----:B------:R-:W-:Y:S01]  /*b0b0*/  MOV R193, UR28 ;  /* 0x0000001c00c17c02 */ /* 0x000fe20008000f00 */
[----:B------:R-:W-:Y:S01]  /*b0c0*/  UMOV UR15, 0x40000040 ;  /* 0x40000040000f7882 */ /* 0x000fe20000000000 */
[----:B------:R-:W-:Y:S01]  /*b0d0*/  HGMMA.64x64x16.F32 R152, gdesc[UR20], RZ, !UPT, gsb0 ;  /* 0x00e00000149879f0 */ /* 0x000fe2000c0008ff */
[----:B------:R-:W-:Y:S01]  /*b0e0*/  UIADD3 UR18, UR22, 0x6, URZ ;  /* 0x0000000616127890 */ /* 0x000fe2000fffe03f */
[----:B------:R-:W-:Y:S01]  /*b0f0*/  UMOV UR19, 0x40000040 ;  /* 0x4000004000137882 */ /* 0x000fe20000000000 */
[----:B------:R-:W-:-:S02]  /*b100*/  WARPGROUP.DEPBAR.LE gsb0, 0x0 ;  /* 0x00008000000079c5 */ /* 0x000fc40000010000 */
[----:B------:R-:W-:-:S06]  /*b110*/  WARPGROUP.ARRIVE ;  /* 0x00000000000079c5 */ /* 0x000fcc0000000000 */
[----:B------:R-:W-:Y:S01]  /*b120*/  HGMMA.64x64x16.F32 R152, gdesc[UR8], R152, gsb0 ;  /* 0x00e00000089879f0 */ /* 0x000fe20008000898 */
[----:B------:R-:W-:Y:S02]  /*b130*/  @UP0 ULDC UR10, c[0x0][0x44c] ;  /* 0x00011300000a0ab9 */ /* 0x000fe40000000800 */
[----:B------:R-:W-:Y:S01]  /*b140*/  @P0 IMAD.HI.U32 R16, R4, UR10, RZ ;  /* 0x0000000a04100c27 */ /* 0x000fe2000f8e00ff */
[----:B------:R-:W-:Y:S01]  /*b150*/  @UP0 ULDC UR10, c[0x0][0x450] ;  /* 0x00011400000a0ab9 */ /* 0x000fe20000000800 */
        /* <DEDUP_REMOVED lines=9> */
[----:B------:R-:W-:Y:S01]  /*b1f0*/  MOV R175, R4 ;  /* 0x0000000400af7202 */ /* 0x000fe20000000f00 */
[----:B------:R-:W-:Y:S01]  /*b200*/  FMUL.FTZ R185, R161, UR29 ;  /* 0x0000001da1b97c20 */ /* 0x000fe20008410000 */
[----:B------:R-:W-:Y:S01]  /*b210*/  @P0 SHF.R.U32.HI R175, RZ, UR10, R16 ;  /* 0x0000000affaf0c19 */ /* 0x000fe20008011610 */
[----:B------:R-:W-:Y:S01]  /*b220*/  IMAD.U32 R16, RZ, RZ, UR31 ;  /* 0x0000001fff107e24 */ /* 0x000fe2000f8e00ff */
[----:B------:R-:W-:Y:S01]  /*b230*/  USHF.L.U32 UR10, UR42, 0x6, URZ ;  /* 0x000000062a0a7899 */ /* 0x000fe2000800063f */
[----:B------:R-:W-:Y:S01]  /*b240*/  FMUL.FTZ R21, R163, UR29 ;  /* 0x0000001da3157c20 */ /* 0x000fe20008410000 */
[----:B------:R-:W-:Y:S01]  /*b250*/  FMUL.FTZ R163, R164, UR29 ;  /* 0x0000001da4a37c20 */ /* 0x000fe20008410000 */
[----:B------:R-:W-:-:S02]  /*b260*/  @!P6 VIADD R161, R16, 0x28c40 ;  /* 0x00028c4010a1e836 */ /* 0x000fc40000000000 */
[----:B------:R-:W-:Y:S01]  /*b270*/  FMUL.FTZ R23, R166, UR29 ;  /* 0x0000001da6177c20 */ /* 0x000fe20008410000 */
[----:B------:R-:W-:Y:S01]  /*b280*/  FMUL.FTZ R20, R162, UR29 ;  /* 0x0000001da2147c20 */ /* 0x000fe20008410000 */
[----:B------:R-:W-:Y:S01]  /*b290*/  FMUL.FTZ R164, R165, UR29 ;  /* 0x0000001da5a47c20 */ /* 0x000fe20008410000 */
[----:B------:R-:W2:Y:S01]  /*b2a0*/  SHFL.IDX PT, R166, R175, RZ, 0x1c1f ;  /* 0x001c1fffafa67589 */ /* 0x000ea200000e0000 */
[----:B------:R-:W-:Y:S01]  /*b2b0*/  IMAD.U32 R165, RZ, RZ, UR10 ;  /* 0x0000000affa57e24 */ /* 0x000fe2000f8e00ff */
[----:B------:R-:W-:Y:S01]  /*b2c0*/  @!P6 PRMT R162, RZ, 0x654, R161 ;  /* 0x00000654ffa2e816 */ /* 0x000fe200000000a1 */
[----:B------:R-:W-:Y:S01]  /*b2d0*/  FMUL.FTZ R22, R153, UR29 ;  /* 0x0000001d99167c20 */ /* 0x000fe20008410000 */
[----:B-1----:R-:W-:Y:S01]  /*b2e0*/  FMUL.FTZ R6, R154, UR29 ;  /* 0x0000001d9a067c20 */ /* 0x002fe20008410000 */
[----:B------:R-:W-:Y:S01]  /*b2f0*/  FMUL.FTZ R5, R152, UR29 ;  /* 0x0000001d98057c20 */ /* 0x000fe20008410000 */
[----:B------:R-:W-:Y:S01]  /*b300*/  FMUL.FTZ R17, R155, UR29 ;  /* 0x0000001d9b117c20 */ /* 0x000fe20008410000 */
[----:B------:R-:W-:Y:S01]  /*b310*/  FMUL.FTZ R153, R156, UR29 ;  /* 0x0000001d9c997c20 */ /* 0x000fe20008410000 */
[----:B------:R-:W-:Y:S01]  /*b320*/  FMUL.FTZ R154, R157, UR29 ;  /* 0x0000001d9d9a7c20 */ /* 0x000fe20008410000 */
[----:B------:R-:W-:Y:S01]  /*b330*/  FMUL.FTZ R19, R159, UR29 ;  /* 0x0000001d9f137c20 */ /* 0x000fe20008410000 */
[----:B------:R-:W-:Y:S01]  /*b340*/  FMUL.FTZ R184, R160, UR29 ;  /* 0x0000001da0b87c20 */ /* 0x000fe20008410000 */
        /* <DEDUP_REMOVED lines=11> */
[----:B------:R-:W-:Y:S01]  /*b400*/  IADD3 R165, -R0, 0x1, -R165 ;  /* 0x0000000100a57810 */ /* 0x000fe20007ffe9a5 */
[----:B-1----:R-:W-:Y:S01]  /*b410*/  FMUL.FTZ R162, R183, UR29 ;  /* 0x0000001db7a27c20 */ /* 0x002fe20008410000 */
[----:B------:R-:W-:Y:S01]  /*b420*/  FMUL.FTZ R172, R172, UR29 ;  /* 0x0000001dacac7c20 */ /* 0x000fe20008410000 */
[----:B------:R-:W-:Y:S01]  /*b430*/  FMUL.FTZ R173, R173, UR29 ;  /* 0x0000001dadad7c20 */ /* 0x000fe20008410000 */
[----:B------:R-:W-:Y:S01]  /*b440*/  FMUL.FTZ R176, R176, UR29 ;  /* 0x0000001db0b07c20 */ /* 0x000fe20008410000 */
[----:B------:R-:W-:Y:S01]  /*b450*/  FMUL.FTZ R182, R182, UR29 ;  /* 0x0000001db6b67c20 */ /* 0x000fe20008410000 */
[----:B------:R-:W-:Y:S01]  /*b460*/  IMAD R165, R193, UR39, R165 ;  /* 0x00000027c1a57c24 */ /* 0x000fe2000f8e02a5 */
[----:B------:R-:W1:Y:S01]  /*b470*/  MUFU.TANH R5, R5 ;  /* 0x0000000500057308 */ /* 0x000e620000002400 */
[----:B------:R-:W-:-:S02]  /*b480*/  FMUL.FTZ R177, R177, UR29 ;  /* 0x0000001db1b17c20 */ /* 0x000fc40008410000 */
[----:B------:R-:W-:-:S04]  /*b490*/  VIADD R165, R165, -UR27 ;  /* 0x8000001ba5a57c36 */ /* 0x000fc80008000000 */
[C---:B------:R-:W-:Y:S01]  /*b4a0*/  VIADD R179, R165.reuse, UR30 ;  /* 0x0000001ea5b37c36 */ /* 0x040fe20008000000 */
[----:B------:R-:W3:Y:S01]  /*b4b0*/  MUFU.TANH R22, R22 ;  /* 0x0000001600167308 */ /* 0x000ee20000002400 */
[----:B------:R-:W-:-:S04]  /*b4c0*/  VIADD R183, R165, UR7 ;  /* 0x00000007a5b77c36 */ /* 0x000fc80008000000 */
[----:B--2---:R-:W-:-:S03]  /*b4d0*/  IMAD.IADD R178, R183, 0x1, R166 ;  /* 0x00000001b7b27824 */ /* 0x004fc600078e02a6 */
[----:B------:R-:W2:Y:S08]  /*b4e0*/  MUFU.TANH R6, R6 ;  /* 0x0000000600067308 */ /* 0x000eb00000002400 */
[----:B------:R-:W4:Y:S08]  /*b4f0*/  MUFU.TANH R17, R17 ;  /* 0x0000001100117308 */ /* 0x000f300000002400 */
        /* <DEDUP_REMOVED lines=28> */
[----:B-----5:R-:W-:Y:S01]  /*b6c0*/  IADD3 R177, R179, R166, RZ ;  /* 0x000000a6b3b17210 */ /* 0x020fe20007ffe0ff */
[----:B-1234-:R-:W-:Y:S06]  /*b6d0*/  @!P4 BRA `(.L_x_1829) ;  /* 0x00000000005cc947 */ /* 0x01efec0003800000 */
[----:B------:R-:W-:Y:S01]  /*b6e0*/  IMAD R165, R193, UR39, R166 ;  /* 0x00000027c1a57c24 */ /* 0x000fe2000f8e02a6 */
[----:B------:R-:W-:Y:S03]  /*b6f0*/  BSSY B0, `(.L_x_1830) ;  /* 0x0000011000007945 */ /* 0x000fe60003800000 */
[----:B------:R-:W-:-:S05]  /*b700*/  VIADD R165, R165, -UR27 ;  /* 0x8000001ba5a57c36 */ /* 0x000fca0008000000 */
[----:B------:R-:W-:-:S13]  /*b710*/  ISETP.GT.AND P0, PT, R165, -0x1, PT ;  /* 0xffffffffa500780c */ /* 0x000fda0003f04270 */
[----:B------:R-:W-:Y:S05]  /*b720*/  @P0 BRA `(.L_x_1831) ;  /* 0x0000000000200947 */ /* 0x000fea0003800000 */
[----:B------:R-:W-:Y:S01]  /*b730*/  IMAD.U32 R168, RZ, RZ, UR26 ;  /* 0x0000001affa87e24 */ /* 0x000fe2000f8e00ff */
[----:B------:R-:W-:-:S04]  /*b740*/  LOP3.LUT R165, RZ, R165, RZ, 0x33, !PT ;  /* 0x000000a5ffa57212 */ /* 0x000fc800078e33ff */
[----:B------:R-:W-:-:S13]  /*b750*/  ISETP.NE.AND P0, PT, R168, 0x1, PT ;  /* 0x00000001a800780c */ /* 0x000fda0003f05270 */
[----:B------:R-:W1:Y:S02]  /*b760*/  @P0 LDC.64 R166, c[0x0][0x9e8] ;  /* 0x00027a00ffa60b82 */ /* 0x000e640000000a00 */
[----:B-1----:R-:W-:-:S05]  /*b770*/  @P0 IMAD.HI.U32 R166, R165, R166, RZ ;  /* 0x000000a6a5a60227 */ /* 0x002fca00078e00ff */
[----:B------:R-:W-:-:S04]  /*b780*/  @P0 SHF.R.U32.HI R165, RZ, R167, R166 ;  /* 0x000000a7ffa50219 */ /* 0x000fc800000116a6 */
[----:B------:R-:W-:Y:S01]  /*b790*/  LOP3.LUT R165, RZ, R165, RZ, 0x33, !PT ;  /* 0x000000a5ffa57212 */ /* 0x000fe200078e33ff */
[----:B------:R-:W-:Y:S06]  /*b7a0*/  BRA `(.L_x_1832) ;  /* 0x0000000000147947 */ /* 0x000fec0003800000 */
.L_x_1831:
[----:B------:R-:W-:-:S04]  /*b7b0*/  MOV R168, UR26 ;  /* 0x0000001a00a87c02 */ /* 0x000fc80008000f00 */
[----:B------:R-:W-:-:S13]  /*b7c0*/  ISETP.NE.AND P0, PT, R168, 0x1, PT ;  /* 0x00000001a800780c */ /* 0x000fda0003f05270 */
[----:B------:R-:W1:Y:S02]  /*b7d0*/  @P0 LDC.64 R166, c[0x0][0x9e8] ;  /* 0x00027a00ffa60b82 */ /* 0x000e640000000a00 */
[----:B-1----:R-:W-:-:S05]  /*b7e0*/  @P0 IMAD.HI.U32 R166, R165, R166, RZ ;  /* 0x000000a6a5a60227 */ /* 0x002fca00078e00ff */
[----:B------:R-:W-:-:S07]  /*b7f0*/  @P0 SHF.R.U32.HI R165, RZ, R167, R166 ;  /* 0x000000a7ffa50219 */ /* 0x000fce00000116a6 */
.L_x_1832:
[----:B------:R-:W-:Y:S05]  /*b800*/  BSYNC B0 ;  /* 0x0000000000007941 */ /* 0x000fea0003800000 */
.L_x_1830:
[----:B------:R-:W-:-:S04]  /*b810*/  IMAD R165, R165, R168, -UR10 ;  /* 0x8000000aa5a57e24 */ /* 0x000fc8000f8e02a8 */
[----:B------:R-:W-:-:S05]  /*b820*/  IMAD.IADD R165, R165, 0x1, -R0 ;  /* 0x00000001a5a57824 */ /* 0x000fca00078e0a00 */
[----:B------:R-:W-:Y:S02]  /*b830*/  VIADDMNMX R177, R165, R168, R177, PT ;  /* 0x000000a8a5b17246 */ /* 0x000fe400038001b1 */
[----:B------:R-:W-:-:S07]  /*b840*/  VIMNMX R178, R178, R165, !PT ;  /* 0x000000a5b2b27248 */ /* 0x000fce0007fe0100 */
.L_x_1829:
[----:B------:R-:W-:Y:S01]  /*b850*/  UISETP.GT.AND UP1, UPT, UR42, -0x1, UPT ;  /* 0xffffffff2a00788c */ /* 0x000fe2000bf24270 */
[----:B------:R-:W1:Y:S05]  /*b860*/  SHFL.IDX PT, R182, R175, 0x1, 0x1c1f ;  /* 0x003c1f00afb67f89 */ /* 0x000e6a00000e0000 */
[----:B------:R-:W-:-:S04]  /*b870*/  PLOP3.LUT P0, PT, PT, PT, UP1, 0x80, 0x0 ;  /* 0x000000000000781c */ /* 0x000fc80003f0f018 */
[C---:B------:R-:W-:Y:S02]  /*b880*/  ISETP.GT.AND P1, PT, R178.reuse, RZ, P0 ;  /* 0x000000ffb200720c */ /* 0x040fe40000724270 */
[C---:B------:R-:W-:Y:S02]  /*b890*/  ISETP.GT.AND P3, PT, R178.reuse, 0x1, P0 ;  /* 0x00000001b200780c */ /* 0x040fe40000764270 */
[----:B------:R-:W-:Y:S02]  /*b8a0*/  ISETP.LT.OR P2, PT, R177, 0x1, P1 ;  /* 0x00000001b100780c */ /* 0x000fe40000f41670 */
[C---:B------:R-:W-:Y:S02]  /*b8b0*/  ISETP.GT.AND P1, PT, R178.reuse, 0x8, P0 ;  /* 0x00000008b200780c */ /* 0x040fe40000724270 */
[----:B------:R-:W-:Y:S02]  /*b8c0*/  FSEL R176, R5, -INF , !P2 ;  /* 0xff80000005b07808 */ /* 0x000fe40005000000 */
[----:B------:R-:W-:-:S02]  /*b8d0*/  ISETP.GT.AND P2, PT, R178, 0x9, P0 ;  /* 0x00000009b200780c */ /* 0x000fc40000744270 */
[C---:B------:R-:W-:Y:S02]  /*b8e0*/  ISETP.LT.OR P3, PT, R177.reuse, 0x2, P3 ;  /* 0x00000002b100780c */ /* 0x040fe40001f61670 */
[C---:B------:R-:W-:Y:S02]  /*b8f0*/  ISETP.LT.OR P1, PT, R177.reuse, 0x9, P1 ;  /* 0x00000009b100780c */ /* 0x040fe40000f21670 */
[----:B------:R-:W-:Y:S02]  /*b900*/  ISETP.LT.OR P2, PT, R177, 0xa, P2 ;  /* 0x0000000ab100780c */ /* 0x000fe40001741670 */
[----:B------:R-:W-:Y:S02]  /*b910*/  FSEL R174, R22, -INF , !P3 ;  /* 0xff80000016ae7808 */ /* 0x000fe40005800000 */
[----:B0-----:R-:W-:Y:S02]  /*b920*/  FSEL R173, R153, -INF , !P1 ;  /* 0xff80000099ad7808 */ /* 0x001fe40004800000 */
[----:B------:R-:W-:-:S02]  /*b930*/  FSEL R169, R154, -INF , !P2 ;  /* 0xff8000009aa97808 */ /* 0x000fc40005000000 */
[C---:B------:R-:W-:Y:S02]  /*b940*/  ISETP.GT.AND P3, PT, R178.reuse, 0x10, P0 ;  /* 0x00000010b200780c */ /* 0x040fe40000764270 */
[C---:B------:R-:W-:Y:S02]  /*b950*/  ISETP.GT.AND P1, PT, R178.reuse, 0x11, P0 ;  /* 0x00000011b200780c */ /* 0x040fe40000724270 */
[----:B------:R-:W-:Y:S02]  /*b960*/  ISETP.GT.AND P2, PT, R178, 0x18, P0 ;  /* 0x00000018b200780c */ /* 0x000fe40000744270 */
[C---:B------:R-:W-:Y:S02]  /*b970*/  ISETP.LT.OR P3, PT, R177.reuse, 0x11, P3 ;  /* 0x00000011b100780c */ /* 0x040fe40001f61670 */
[C---:B------:R-:W-:Y:S02]  /*b980*/  ISETP.LT.OR P1, PT, R177.reuse, 0x12, P1 ;  /* 0x00000012b100780c */ /* 0x040fe40000f21670 */
[----:B------:R-:W-:-:S02]  /*b990*/  ISETP.LT.OR P2, PT, R177, 0x19, P2 ;  /* 0x00000019b100780c */ /* 0x000fc40001741670 */
[----:B------:R-:W-:Y:S02]  /*b9a0*/  FSEL R166, R184, -INF , !P3 ;  /* 0xff800000b8a67808 */ /* 0x000fe40005800000 */
[----:B------:R-:W-:Y:S02]  /*b9b0*/  FSEL R168, R185, -INF , !P1 ;  /* 0xff800000b9a87808 */ /* 0x000fe40004800000 */
[----:B------:R-:W-:Y:S02]  /*b9c0*/  FSEL R165, R163, -INF , !P2 ;  /* 0xff800000a3a57808 */ /* 0x000fe40005000000 */
[C---:B------:R-:W-:Y:S02]  /*b9d0*/  ISETP.GT.AND P3, PT, R178.reuse, 0x19, P0 ;  /* 0x00000019b200780c */ /* 0x040fe40000764270 */
[C---:B------:R-:W-:Y:S02]  /*b9e0*/  ISETP.GT.AND P1, PT, R178.reuse, 0x20, P0 ;  /* 0x00000020b200780c */ /* 0x040fe40000724270 */
[----:B------:R-:W-:-:S02]  /*b9f0*/  ISETP.GT.AND P2, PT, R178, 0x21, P0 ;  /* 0x00000021b200780c */ /* 0x000fc40000744270 */
[C---:B------:R-:W-:Y:S02]  /*ba00*/  ISETP.LT.OR P3, PT, R177.reuse, 0x1a, P3 ;  /* 0x0000001ab100780c */ /* 0x040fe40001f61670 */
[C---:B------:R-:W-:Y:S02]  /*ba10*/  ISETP.LT.OR P1, PT, R177.reuse, 0x21, P1 ;  /* 0x00000021b100780c */ /* 0x040fe40000f21670 */
[----:B------:R-:W-:Y:S02]  /*ba20*/  ISETP.LT.OR P2, PT, R177, 0x22, P2 ;  /* 0x00000022b100780c */ /* 0x000fe40001741670 */
[----:B------:R-:W-:Y:S02]  /*ba30*/  FSEL R172, R164, -INF , !P3 ;  /* 0xff800000a4ac7808 */ /* 0x000fe40005800000 */
[----:B------:R-:W-:Y:S02]  /*ba40*/  FSEL R170, R186, -INF , !P1 ;  /* 0xff800000baaa7808 */ /* 0x000fe40004800000 */
        /* <DEDUP_REMOVED lines=12> */
[----:B------:R-:W-:Y:S01]  /*bb10*/  ISETP.GT.AND P2, PT, R178, 0x39, P0 ;  /* 0x00000039b200780c */ /* 0x000fe20000744270 */
[--C-:B-1----:R-:W-:Y:S01]  /*bb20*/  IMAD.IADD R178, R179, 0x1, R182.reuse ;  /* 0x00000001b3b27824 */ /* 0x102fe200078e02b6 */
[----:B------:R-:W-:Y:S01]  /*bb30*/  ISETP.LT.OR P3, PT, R177, 0x32, P3 ;  /* 0x00000032b100780c */ /* 0x000fe20001f61670 */
[----:B------:R-:W-:Y:S01]  /*bb40*/  IMAD.IADD R179, R183, 0x1, R182 ;  /* 0x00000001b7b37824 */ /* 0x000fe200078e02b6 */
[----:B------:R-:W-:-:S02]  /*bb50*/  ISETP.LT.OR P1, PT, R177, 0x39, P1 ;  /* 0x00000039b100780c */ /* 0x000fc40000f21670 */
[----:B------:R-:W-:Y:S02]  /*bb60*/  ISETP.LT.OR P2, PT, R177, 0x3a, P2 ;  /* 0x0000003ab100780c */ /* 0x000fe40001741670 */
[----:B------:R-:W-:Y:S02]  /*bb70*/  FSEL R164, R191, -INF , !P3 ;  /* 0xff800000bfa47808 */ /* 0x000fe40005800000 */
[----:B------:R-:W-:Y:S02]  /*bb80*/  FSEL R154, R180, -INF , !P1 ;  /* 0xff800000b49a7808 */ /* 0x000fe40004800000 */
[----:B------:R-:W-:Y:S01]  /*bb90*/  FSEL R153, R181, -INF , !P2 ;  /* 0xff800000b5997808 */ /* 0x000fe20005000000 */
[----:B------:R-:W-:Y:S06]  /*bba0*/  @!P4 BRA `(.L_x_1833) ;  /* 0x00000000005cc947 */ /* 0x000fec0003800000 */
[----:B------:R-:W-:Y:S01]  /*bbb0*/  IMAD R5, R193, UR39, R182 ;  /* 0x00000027c1057c24 */ /* 0x000fe2000f8e02b6 */
[----:B------:R-:W-:Y:S04]  /*bbc0*/  BSSY B0, `(.L_x_1834) ;  /* 0x0000011000007945 */ /* 0x000fe80003800000 */
[----:B------:R-:W-:-:S04]  /*bbd0*/  IADD3 R5, R5, -UR27, RZ ;  /* 0x8000001b05057c10 */ /* 0x000fc8000fffe0ff */
[----:B------:R-:W-:-:S13]  /*bbe0*/  ISETP.GT.AND P1, PT, R5, -0x1, PT ;  /* 0xffffffff0500780c */ /* 0x000fda0003f24270 */
[----:B------:R-:W-:Y:S05]  /*bbf0*/  @P1 BRA `(.L_x_1835) ;  /* 0x0000000000201947 */ /* 0x000fea0003800000 */
[----:B------:R-:W-:Y:S01]  /*bc00*/  IMAD.U32 R182, RZ, RZ, UR26 ;  /* 0x0000001affb67e24 */ /* 0x000fe2000f8e00ff */
[----:B------:R-:W-:-:S04]  /*bc10*/  LOP3.LUT R5, RZ, R5, RZ, 0x33, !PT ;  /* 0x00000005ff057212 */ /* 0x000fc800078e33ff */
[----:B------:R-:W-:-:S13]  /*bc20*/  ISETP.NE.AND P1, PT, R182, 0x1, PT ;  /* 0x00000001b600780c */ /* 0x000fda0003f25270 */
[----:B------:R-:W0:Y:S02]  /*bc30*/  @P1 LDC.64 R180, c[0x0][0x9e8] ;  /* 0x00027a00ffb41b82 */ /* 0x000e240000000a00 */
[----:B0-----:R-:W-:-:S05]  /*bc40*/  @P1 IMAD.HI.U32 R180, R5, R180, RZ ;  /* 0x000000b405b41227 */ /* 0x001fca00078e00ff */
[----:B------:R-:W-:-:S04]  /*bc50*/  @P1 SHF.R.U32.HI R5, RZ, R181, R180 ;  /* 0x000000b5ff051219 */ /* 0x000fc800000116b4 */
[----:B------:R-:W-:Y:S01]  /*bc60*/  LOP3.LUT R5, RZ, R5, RZ, 0x33, !PT ;  /* 0x00000005ff057212 */ /* 0x000fe200078e33ff */
[----:B------:R-:W-:Y:S06]  /*bc70*/  BRA `(.L_x_1836) ;  /* 0x0000000000147947 */ /* 0x000fec0003800000 */
.L_x_1835:
[----:B------:R-:W-:-:S05]  /*bc80*/  IMAD.U32 R182, RZ, RZ, UR26 ;  /* 0x0000001affb67e24 */ /* 0x000fca000f8e00ff */
[----:B------:R-:W-:-:S13]  /*bc90*/  ISETP.NE.AND P1, PT, R182, 0x1, PT ;  /* 0x00000001b600780c */ /* 0x000fda0003f25270 */
[----:B------:R-:W0:Y:S02]  /*bca0*/  @P1 LDC.64 R180, c[0x0][0x9e8] ;  /* 0x00027a00ffb41b82 */ /* 0x000e240000000a00 */
[----:B0-----:R-:W-:-:S05]  /*bcb0*/  @P1 IMAD.HI.U32 R180, R5, R180, RZ ;  /* 0x000000b405b41227 */ /* 0x001fca00078e00ff */
[----:B------:R-:W-:-:S07]  /*bcc0*/  @P1 SHF.R.U32.HI R5, RZ, R181, R180 ;  /* 0x000000b5ff051219 */ /* 0x000fce00000116b4 */
.L_x_1836:
[----:B------:R-:W-:Y:S05]  /*bcd0*/  BSYNC B0 ;  /* 0x0000000000007941 */ /* 0x000fea0003800000 */
.L_x_1834:
[----:B------:R-:W-:-:S04]  /*bce0*/  IMAD R5, R5, R182, -UR10 ;  /* 0x8000000a05057e24 */ /* 0x000fc8000f8e02b6 */
[----:B------:R-:W-:-:S05]  /*bcf0*/  IMAD.IADD R5, R5, 0x1, -R0 ;  /* 0x0000000105057824 */ /* 0x000fca00078e0a00 */
[----:B------:R-:W-:Y:S02]  /*bd00*/  VIADDMNMX R178, R5, R182, R178, PT ;  /* 0x000000b605b27246 */ /* 0x000fe400038001b2 */
[----:B------:R-:W-:-:S07]  /*bd10*/  VIMNMX R179, R179, R5, !PT ;  /* 0x00000005b3b37248 */ /* 0x000fce0007fe0100 */
.L_x_1833:
[----:B------:R-:W-:Y:S01]  /*bd20*/  FMNMX.FTZ R5, R176, R15, !PT ;  /* 0x0000000fb0057209 */ /* 0x000fe20007810000 */
[----:B------:R-:W-:Y:S01]  /*bd30*/  UMOV UR10, UR24 ;  /* 0x00000018000a7c82 */ /* 0x000fe20008000000 */
[----:B------:R-:W-:Y:S02]  /*bd40*/  ISETP.GT.AND P1, PT, R179, 0x1, P0 ;  /* 0x00000001b300780c */ /* 0x000fe40000724270 */
[----:B------:R-:W-:Y:S02]  /*bd50*/  FMNMX.FTZ R180, R174, R5, !PT ;  /* 0x00000005aeb47209 */ /* 0x000fe40007810000 */
[----:B------:R-:W-:Y:S02]  /*bd60*/  ISETP.LT.OR P1, PT, R178, 0x2, P1 ;  /* 0x00000002b200780c */ /* 0x000fe40000f21670 */
[----:B------:R-:W-:Y:S02]  /*bd70*/  FMNMX.FTZ R180, R173, R180, !PT ;  /* 0x000000b4adb47209 */ /* 0x000fe40007810000 */
[----:B------:R-:W-:-:S02]  /*bd80*/  FSEL R17, R17, -INF , !P1 ;  /* 0xff80000011117808 */ /* 0x000fc40004800000 */
[----:B------:R-:W-:Y:S02]  /*bd90*/  FMNMX.FTZ R5, R169, R180, !PT ;  /* 0x000000b4a9057209 */ /* 0x000fe40007810000 */
[C---:B------:R-:W-:Y:S02]  /*bda0*/  ISETP.GT.AND P1, PT, R179.reuse, RZ, P0 ;  /* 0x000000ffb300720c */ /* 0x040fe40000724270 */
[----:B------:R-:W-:Y:S02]  /*bdb0*/  FMNMX.FTZ R5, R166, R5, !PT ;  /* 0x00000005a6057209 */ /* 0x000fe40007810000 */
[----:B------:R-:W-:Y:S02]  /*bdc0*/  ISETP.LT.OR P1, PT, R178, 0x1, P1 ;  /* 0x00000001b200780c */ /* 0x000fe40000f21670 */
[----:B------:R-:W-:Y:S02]  /*bdd0*/  FMNMX.FTZ R180, R168, R5, !PT ;  /* 0x00000005a8b47209 */ /* 0x000fe40007810000 */
[----:B------:R-:W-:-:S02]  /*bde0*/  ISETP.GT.AND P2, PT, R179, 0x8, P0 ;  /* 0x00000008b300780c */ /* 0x000fc40000744270 */
[----:B------:R-:W-:Y:S02]  /*bdf0*/  FMNMX.FTZ R5, R165, R180, !PT ;  /* 0x000000b4a5057209 */ /* 0x000fe40007810000 */
[----:B------:R-:W-:Y:S02]  /*be00*/  ISETP.LT.OR P2, PT, R178, 0x9, P2 ;  /* 0x00000009b200780c */ /* 0x000fe40001741670 */
[----:B------:R-:W-:Y:S02]  /*be10*/  FMNMX.FTZ R5, R172, R5, !PT ;  /* 0x00000005ac057209 */ /* 0x000fe40007810000 */
[----:B------:R-:W-:Y:S02]  /*be20*/  ISETP.GT.AND P3, PT, R179, 0x9, P0 ;  /* 0x00000009b300780c */ /* 0x000fe40000764270 */
[----:B------:R-:W-:Y:S02]  /*be30*/  FMNMX.FTZ R180, R170, R5, !PT ;  /* 0x00000005aab47209 */ /* 0x000fe40007810000 */
[----:B------:R-:W-:-:S02]  /*be40*/  FSEL R18, R18, -INF , !P2 ;  /* 0xff80000012127808 */ /* 0x000fc40005000000 */
        /* <DEDUP_REMOVED lines=13> */
[C---:B------:R-:W-:Y:S02]  /*bf20*/  ISETP.LT.OR P3, PT, R178.reuse, 0x12, P3 ;  /* 0x00000012b200780c */ /* 0x040fe40001f61670 */
[----:B------:R-:W-:Y:S01]  /*bf30*/  ISETP.GT.AND P2, PT, R179, 0x19, P0 ;  /* 0x00000019b300780c */ /* 0x000fe20000744270 */
[----:B------:R-:W0:Y:S01]  /*bf40*/  SHFL.BFLY PT, R5, R180, 0x2, 0x1f ;  /* 0x0c401f00b4057f89 */ /* 0x000e2200000e0000 */
[----:B------:R-:W-:Y:S02]  /*bf50*/  FSEL R21, R21, -INF , !P3 ;  /* 0xff80000015157808 */ /* 0x000fe40005800000 */
[----:B------:R-:W-:Y:S02]  /*bf60*/  ISETP.GT.AND P3, PT, R179, 0x20, P0 ;  /* 0x00000020b300780c */ /* 0x000fe40000764270 */
[----:B------:R-:W-:-:S02]  /*bf70*/  ISETP.LT.OR P2, PT, R178, 0x1a, P2 ;  /* 0x0000001ab200780c */ /* 0x000fc40001741670 */
[----:B------:R-:W-:Y:S02]  /*bf80*/  ISETP.LT.OR P3, PT, R178, 0x21, P3 ;  /* 0x00000021b200780c */ /* 0x000fe40001f61670 */
[----:B------:R-:W-:Y:S02]  /*bf90*/  FSEL R152, R152, -INF , !P2 ;  /* 0xff80000098987808 */ /* 0x000fe40005000000 */
[----:B------:R-:W-:Y:S02]  /*bfa0*/  ISETP.GT.AND P2, PT, R179, 0x28, P0 ;  /* 0x00000028b300780c */ /* 0x000fe40000744270 */
[----:B------:R-:W-:Y:S02]  /*bfb0*/  FSEL R155, R155, -INF , !P3 ;  /* 0xff8000009b9b7808 */ /* 0x000fe40005800000 */
[----:B------:R-:W-:-:S04]  /*bfc0*/  ISETP.LT.OR P2, PT, R178, 0x29, P2 ;  /* 0x00000029b200780c */ /* 0x000fc80001741670 */
[----:B------:R-:W-:Y:S02]  /*bfd0*/  FSEL R157, R157, -INF , !P2 ;  /* 0xff8000009d9d7808 */ /* 0x000fe40005000000 */
[----:B------:R-:W-:Y:S02]  /*bfe0*/  ISETP.GT.AND P2, PT, R179, 0x30, P0 ;  /* 0x00000030b300780c */ /* 0x000fe40000744270 */
[----:B0-----:R-:W-:Y:S02]  /*bff0*/  FMNMX.FTZ R175, R180, R5, !PT ;  /* 0x00000005b4af7209 */ /* 0x001fe40007810000 */
[----:B------:R-:W-:-:S03]  /*c000*/  ISETP.LT.OR P2, PT, R178, 0x31, P2 ;  /* 0x00000031b200780c */ /* 0x000fc60001741670 */
[----:B------:R-:W0:Y:S01]  /*c010*/  SHFL.BFLY PT, R182, R175, 0x1, 0x1f ;  /* 0x0c201f00afb67f89 */ /* 0x000e2200000e0000 */
[----:B------:R-:W-:Y:S02]  /*c020*/  FSEL R159, R159, -INF , !P2 ;  /* 0xff8000009f9f7808 */ /* 0x000fe40005000000 */
[----:B------:R-:W-:-:S04]  /*c030*/  ISETP.GT.AND P2, PT, R179, 0x38, P0 ;  /* 0x00000038b300780c */ /* 0x000fc80000744270 */
[----:B------:R-:W-:-:S04]  /*c040*/  ISETP.LT.OR P2, PT, R178, 0x39, P2 ;  /* 0x00000039b200780c */ /* 0x000fc80001741670 */
[----:B------:R-:W-:Y:S02]  /*c050*/  FSEL R161, R161, -INF , !P2 ;  /* 0xff800000a1a17808 */ /* 0x000fe40005000000 */
[----:B0-----:R-:W-:Y:S02]  /*c060*/  FMNMX.FTZ R5, R175, R182, !PT ;  /* 0x000000b6af057209 */ /* 0x001fe40007810000 */
[----:B------:R-:W-:Y:S02]  /*c070*/  FSEL R175, R6, -INF , !P1 ;  /* 0xff80000006af7808 */ /* 0x000fe40004800000 */
[----:B------:R-:W-:Y:S01]  /*c080*/  ISETP.GT.AND P1, PT, R179, 0x18, P0 ;  /* 0x00000018b300780c */ /* 0x000fe20000724270 */
[----:B------:R-:W-:Y:S01]  /*c090*/  FMUL.FTZ R183, R5, UR10 ;  /* 0x0000000a05b77c20 */ /* 0x000fe20008410000 */
[----:B------:R-:W-:Y:S02]  /*c0a0*/  FMNMX.FTZ R6, R175, R14, !PT ;  /* 0x0000000eaf067209 */ /* 0x000fe40007810000 */
[----:B------:R-:W-:-:S02]  /*c0b0*/  ISETP.LT.OR P1, PT, R178, 0x19, P1 ;  /* 0x00000019b200780c */ /* 0x000fc40000f21670 */
[----:B------:R-:W-:Y:S02]  /*c0c0*/  FMNMX.FTZ R177, R17, R6, !PT ;  /* 0x0000000611b17209 */ /* 0x000fe40007810000 */
[----:B------:R-:W-:Y:S02]  /*c0d0*/  FSEL R23, R23, -INF , !P1 ;  /* 0xff80000017177808 */ /* 0x000fe40004800000 */
[----:B------:R-:W-:Y:S02]  /*c0e0*/  FMNMX.FTZ R6, R18, R177, !PT ;  /* 0x000000b112067209 */ /* 0x000fe40007810000 */
[----:B------:R-:W-:Y:S02]  /*c0f0*/  ISETP.GT.AND P1, PT, R179, 0x21, P0 ;  /* 0x00000021b300780c */ /* 0x000fe40000724270 */
[----:B------:R-:W-:Y:S02]  /*c100*/  FMNMX.FTZ R177, R19, R6, !PT ;  /* 0x0000000613b17209 */ /* 0x000fe40007810000 */
[----:B------:R-:W-:-:S02]  /*c110*/  ISETP.LT.OR P1, PT, R178, 0x22, P1 ;  /* 0x00000022b200780c */ /* 0x000fc40000f21670 */
[----:B------:R-:W-:Y:S02]  /*c120*/  FMNMX.FTZ R6, R20, R177, !PT ;  /* 0x000000b114067209 */ /* 0x000fe40007810000 */
[----:B------:R-:W-:Y:S02]  /*c130*/  FSEL R156, R156, -INF , !P1 ;  /* 0xff8000009c9c7808 */ /* 0x000fe40004800000 */
[----:B------:R-:W-:Y:S02]  /*c140*/  FMNMX.FTZ R6, R21, R6, !PT ;  /* 0x0000000615067209 */ /* 0x000fe40007810000 */
[----:B------:R-:W-:Y:S02]  /*c150*/  ISETP.GT.AND P1, PT, R179, 0x29, P0 ;  /* 0x00000029b300780c */ /* 0x000fe40000724270 */
[----:B------:R-:W-:Y:S02]  /*c160*/  FMNMX.FTZ R177, R23, R6, !PT ;  /* 0x0000000617b17209 */ /* 0x000fe40007810000 */
[----:B------:R-:W-:-:S02]  /*c170*/  FSETP.NEU.FTZ.AND P3, PT, R5, -INF , PT ;  /* 0xff8000000500780b */ /* 0x000fc40003f7d000 */
[----:B------:R-:W-:Y:S02]  /*c180*/  FMNMX.FTZ R6, R152, R177, !PT ;  /* 0x000000b198067209 */ /* 0x000fe40007810000 */
[----:B------:R-:W-:Y:S02]  /*c190*/  ISETP.LT.OR P1, PT, R178, 0x2a, P1 ;  /* 0x0000002ab200780c */ /* 0x000fe40000f21670 */
[----:B------:R-:W-:Y:S02]  /*c1a0*/  FMNMX.FTZ R181, R155, R6, !PT ;  /* 0x000000069bb57209 */ /* 0x000fe40007810000 */
[----:B------:R-:W-:Y:S02]  /*c1b0*/  FSEL R183, R183, RZ, P3 ;  /* 0x000000ffb7b77208 */ /* 0x000fe40001800000 */
[----:B------:R-:W-:Y:S02]  /*c1c0*/  FMNMX.FTZ R6, R156, R181, !PT ;  /* 0x000000b59c067209 */ /* 0x000fe40007810000 */
[----:B------:R-:W-:Y:S01]  /*c1d0*/  FSEL R158, R158, -INF , !P1 ;  /* 0xff8000009e9e7808 */ /* 0x000fe20004800000 */
[--C-:B------:R-:W-:Y:S01]  /*c1e0*/  FFMA.FTZ R176, R176, UR10, -R183.reuse ;  /* 0x0000000ab0b07c23 */ /* 0x100fe200080108b7 */
[----:B------:R-:W-:Y:S01]  /*c1f0*/  ISETP.GT.AND P1, PT, R179, 0x31, P0 ;  /* 0x00000031b300780c */ /* 0x000fe20000724270 */
[--C-:B------:R-:W-:Y:S01]  /*c200*/  FFMA.FTZ R174, R174, UR10, -R183.reuse ;  /* 0x0000000aaeae7c23 */ /* 0x100fe200080108b7 */
[----:B------:R-:W-:Y:S01]  /*c210*/  FMNMX.FTZ R181, R157, R6, !PT ;  /* 0x000000069db57209 */ /* 0x000fe20007810000 */
[----:B------:R0:W-:Y:S01]  /*c220*/  MUFU.EX2 R177, R176 ;  /* 0x000000b000b17308 */ /* 0x0001e20000000800 */
[----:B------:R-:W-:Y:S01]  /*c230*/  ISETP.LT.OR P1, PT, R178, 0x32, P1 ;  /* 0x00000032b200780c */ /* 0x000fe20000f21670 */
[--C-:B------:R-:W-:Y:S01]  /*c240*/  FFMA.FTZ R169, R169, UR10, -R183.reuse ;  /* 0x0000000aa9a97c23 */ /* 0x100fe200080108b7 */
[----:B------:R-:W-:Y:S01]  /*c250*/  FMNMX.FTZ R6, R158, R181, !PT ;  /* 0x000000b59e067209 */ /* 0x000fe20007810000 */
[--C-:B------:R-:W-:Y:S01]  /*c260*/  FFMA.FTZ R166, R166, UR10, -R183.reuse ;  /* 0x0000000aa6a67c23 */ /* 0x100fe200080108b7 */
[----:B------:R-:W-:Y:S01]  /*c270*/  ISETP.GT.AND P0, PT, R179, 0x39, P0 ;  /* 0x00000039b300780c */ /* 0x000fe20000704270 */
[--C-:B------:R-:W-:Y:S01]  /*c280*/  FFMA.FTZ R165, R165, UR10, -R183.reuse ;  /* 0x0000000aa5a57c23 */ /* 0x100fe200080108b7 */
[----:B------:R-:W-:Y:S01]  /*c290*/  FMNMX.FTZ R6, R159, R6, !PT ;  /* 0x000000069f067209 */ /* 0x000fe20007810000 */
[----:B------:R-:W-:Y:S01]  /*c2a0*/  MUFU.EX2 R174, R174 ;  /* 0x000000ae00ae7308 */ /* 0x000fe20000000800 */
[--C-:B0-----:R-:W-:Y:S01]  /*c2b0*/  FFMA.FTZ R176, R173, UR10, -R183.reuse ;  /* 0x0000000aadb07c23 */ /* 0x101fe200080108b7 */
[----:B------:R-:W-:Y:S01]  /*c2c0*/  FSEL R173, R160, -INF , !P1 ;  /* 0xff800000a0ad7808 */ /* 0x000fe20004800000 */
[--C-:B------:R-:W-:Y:S01]  /*c2d0*/  FFMA.FTZ R172, R172, UR10, -R183.reuse ;  /* 0x0000000aacac7c23 */ /* 0x100fe200080108b7 */
[----:B------:R-:W-:Y:S01]  /*c2e0*/  ISETP.LT.OR P0, PT, R178, 0x3a, P0 ;  /* 0x0000003ab200780c */ /* 0x000fe20000701670 */
[--C-:B------:R-:W-:Y:S01]  /*c2f0*/  FFMA.FTZ R22, R22, UR10, -R183.reuse ;  /* 0x0000000a16167c23 */ /* 0x100fe200080108b7 */
[----:B------:R-:W-:Y:S01]  /*c300*/  FMNMX.FTZ R6, R173, R6, !PT ;  /* 0x00000006ad067209 */ /* 0x000fe20007810000 */
[--C-:B------:R-:W-:Y:S01]  /*c310*/  FFMA.FTZ R170, R170, UR10, -R183.reuse ;  /* 0x0000000aaaaa7c23 */ /* 0x100fe200080108b7 */
[----:B------:R-:W-:Y:S01]  /*c320*/  FSEL R162, R162, -INF , !P0 ;  /* 0xff800000a2a27808 */ /* 0x000fe20004000000 */
[----:B------:R0:W-:Y:S01]  /*c330*/  MUFU.EX2 R160, R176 ;  /* 0x000000b000a07308 */ /* 0x0001e20000000800 */
[----:B------:R-:W-:Y:S01]  /*c340*/  FMNMX.FTZ R179, R161, R6, !PT ;  /* 0x00000006a1b37209 */ /* 0x000fe20007810000 */
[--C-:B------:R-:W-:Y:S01]  /*c350*/  FFMA.FTZ R154, R154, UR10, -R183.reuse ;  /* 0x0000000a9a9a7c23 */ /* 0x100fe200080108b7 */
[--C-:B------:R-:W-:Y:S01]  /*c360*/  FFMA.FTZ R171, R171, UR10, -R183.reuse ;  /* 0x0000000aabab7c23 */ /* 0x100fe200080108b7 */
[--C-:B------:R-:W-:Y:S01]  /*c370*/  FFMA.FTZ R167, R167, UR10, -R183.reuse ;  /* 0x0000000aa7a77c23 */ /* 0x100fe200080108b7 */
[----:B------:R-:W-:Y:S01]  /*c380*/  FMNMX.FTZ R6, R162, R179, !PT ;  /* 0x000000b3a2067209 */ /* 0x000fe20007810000 */
[--C-:B------:R-:W-:Y:S01]  /*c390*/  FFMA.FTZ R179, R168, UR10, -R183.reuse ;  /* 0x0000000aa8b37c23 */ /* 0x100fe200080108b7 */
[----:B------:R-:W-:Y:S01]  /*c3a0*/  FSEL R168, R5, RZ, P3 ;  /* 0x000000ff05a87208 */ /* 0x000fe20001800000 */
[----:B------:R-:W-:Y:S01]  /*c3b0*/  MUFU.EX2 R169, R169 ;  /* 0x000000a900a97308 */ /* 0x000fe20000000800 */
[--C-:B0-----:R-:W-:Y:S01]  /*c3c0*/  FFMA.FTZ R176, R163, UR10, -R183.reuse ;  /* 0x0000000aa3b07c23 */ /* 0x101fe200080108b7 */
[----:B------:R-:W0:Y:S01]  /*c3d0*/  SHFL.BFLY PT, R181, R6, 0x2, 0x1f ;  /* 0x0c401f0006b57f89 */ /* 0x000e2200000e0000 */
[----:B------:R-:W-:Y:S01]  /*c3e0*/  FFMA.FTZ R153, R153, UR10, -R183 ;  /* 0x0000000a99997c23 */ /* 0x000fe200080108b7 */
[----:B------:R-:W-:Y:S01]  /*c3f0*/  FADD.FTZ R168, -R168, R15 ;  /* 0x0000000fa8a87221 */ /* 0x000fe20000010100 */
[----:B------:R-:W-:Y:S01]  /*c400*/  ISETP.NE.AND P1, PT, R3, RZ, PT ;  /* 0x000000ff0300720c */ /* 0x000fe20003f25270 */
[----:B------:R-:W-:Y:S01]  /*c410*/  FFMA.FTZ R164, R164, UR10, -R183 ;  /* 0x0000000aa4a47c23 */ /* 0x000fe200080108b7 */
[----:B------:R-:W-:Y:S01]  /*c420*/  MOV R183, UR25 ;  /* 0x0000001900b77c02 */ /* 0x000fe20008000f00 */
[----:B------:R-:W-:Y:S01]  /*c430*/  FMUL.FTZ R168, R168, UR10 ;  /* 0x0000000aa8a87c20 */ /* 0x000fe20008410000 */
[----:B------:R-:W-:Y:S08]  /*c440*/  MUFU.EX2 R166, R166 ;  /* 0x000000a600a67308 */ /* 0x000ff00000000800 */
[----:B------:R-:W1:Y:S08]  /*c450*/  MUFU.EX2 R168, R168 ;  /* 0x000000a800a87308 */ /* 0x000e700000000800 */
[----:B------:R-:W2:Y:S01]  /*c460*/  MUFU.EX2 R179, R179 ;  /* 0x000000b300b37308 */ /* 0x000ea20000000800 */
[----:B0-----:R-:W-:-:S05]  /*c470*/  FMNMX.FTZ R181, R6, R181, !PT ;  /* 0x000000b506b57209 */ /* 0x001fca0007810000 */
[----:B------:R-:W0:Y:S02]  /*c480*/  SHFL.BFLY PT, R6, R181, 0x1, 0x1f ;  /* 0x0c201f00b5067f89 */ /* 0x000e2400000e0000 */
[----:B------:R-:W3:Y:S01]  /*c490*/  MUFU.EX2 R165, R165 ;  /* 0x000000a500a57308 */ /* 0x000ee20000000800 */
[----:B-1----:R-:W-:Y:S01]  /*c4a0*/  FFMA.FTZ R15, R168, R8, R177 ;  /* 0x00000008a80f7223 */ /* 0x002fe200000100b1 */
[-C--:B------:R-:W-:Y:S01]  /*c4b0*/  FMUL.FTZ R24, R24, R168.reuse ;  /* 0x000000a818187220 */ /* 0x080fe20000410000 */
[-C--:B------:R-:W-:Y:S01]  /*c4c0*/  FMUL.FTZ R25, R25, R168.reuse ;  /* 0x000000a819197220 */ /* 0x080fe20000410000 */
[-C--:B------:R-:W-:Y:S01]  /*c4d0*/  FMUL.FTZ R28, R28, R168.reuse ;  /* 0x000000a81c1c7220 */ /* 0x080fe20000410000 */
[----:B------:R-:W-:Y:S01]  /*c4e0*/  FADD.FTZ R15, R174, R15 ;  /* 0x0000000fae0f7221 */ /* 0x000fe20000010000 */
[-C--:B------:R-:W-:Y:S01]  /*c4f0*/  FMUL.FTZ R29, R29, R168.reuse ;  /* 0x000000a81d1d7220 */ /* 0x080fe20000410000 */
[-C--:B------:R-:W-:Y:S01]  /*c500*/  FMUL.FTZ R32, R32, R168.reuse ;  /* 0x000000a820207220 */ /* 0x080fe20000410000 */
[----:B------:R1:W-:Y:S01]  /*c510*/  MUFU.EX2 R163, R22 ;  /* 0x0000001600a37308 */ /* 0x0003e20000000800 */
[----:B------:R-:W-:Y:S01]  /*c520*/  FADD.FTZ R8, R160, R15 ;  /* 0x0000000fa0087221 */ /* 0x000fe20000010000 */
[-C--:B------:R-:W-:Y:S01]  /*c530*/  FMUL.FTZ R33, R33, R168.reuse ;  /* 0x000000a821217220 */ /* 0x080fe20000410000 */
[-C--:B------:R-:W-:Y:S01]  /*c540*/  FMUL.FTZ R36, R36, R168.reuse ;  /* 0x000000a824247220 */ /* 0x080fe20000410000 */
[-C--:B------:R-:W-:Y:S01]  /*c550*/  FMUL.FTZ R37, R37, R168.reuse ;  /* 0x000000a825257220 */ /* 0x080fe20000410000 */
[-C--:B------:R-:W-:Y:S01]  /*c560*/  FMUL.FTZ R40, R40, R168.reuse ;  /* 0x000000a828287220 */ /* 0x080fe20000410000 */
[-C--:B------:R-:W-:Y:S01]  /*c570*/  FMUL.FTZ R41, R41, R168.reuse ;  /* 0x000000a829297220 */ /* 0x080fe20000410000 */
[-C--:B------:R-:W-:Y:S01]  /*c580*/  FMUL.FTZ R44, R44, R168.reuse ;  /* 0x000000a82c2c7220 */ /* 0x080fe20000410000 */
[----:B------:R-:W4:Y:S01]  /*c590*/  MUFU.EX2 R172, R172 ;  /* 0x000000ac00ac7308 */ /* 0x000f220000000800 */
[-C--:B------:R-:W-:Y:S01]  /*c5a0*/  FMUL.FTZ R45, R45, R168.reuse ;  /* 0x000000a82d2d7220 */ /* 0x080fe20000410000 */
[-C--:B------:R-:W-:Y:S01]  /*c5b0*/  FMUL.FTZ R48, R48, R168.reuse ;  /* 0x000000a830307220 */ /* 0x080fe20000410000 */
[-C--:B------:R-:W-:Y:S01]  /*c5c0*/  FMUL.FTZ R49, R49, R168.reuse ;  /* 0x000000a831317220 */ /* 0x080fe20000410000 */
[-C--:B------:R-:W-:Y:S01]  /*c5d0*/  FMUL.FTZ R52, R52, R168.reuse ;  /* 0x000000a834347220 */ /* 0x080fe20000410000 */
[----:B------:R-:W-:Y:S01]  /*c5e0*/  FMUL.FTZ R53, R53, R168 ;  /* 0x000000a835357220 */ /* 0x000fe20000410000 */
[----:B0-----:R-:W-:Y:S01]  /*c5f0*/  FMNMX.FTZ R6, R181, R6, !PT ;  /* 0x00000006b5067209 */ /* 0x001fe20007810000 */
[-C--:B------:R-:W-:Y:S01]  /*c600*/  FMUL.FTZ R56, R56, R168.reuse ;  /* 0x000000a838387220 */ /* 0x080fe20000410000 */
[----:B------:R-:W0:Y:S01]  /*c610*/  MUFU.EX2 R170, R170 ;  /* 0x000000aa00aa7308 */ /* 0x000e220000000800 */
[-C--:B------:R-:W-:Y:S01]  /*c620*/  FMUL.FTZ R57, R57, R168.reuse ;  /* 0x000000a839397220 */ /* 0x080fe20000410000 */
[C---:B------:R-:W-:Y:S01]  /*c630*/  FSETP.NEU.FTZ.AND P0, PT, R6.reuse, -INF , PT ;  /* 0xff8000000600780b */ /* 0x040fe20003f1d000 */
[----:B------:R-:W-:Y:S01]  /*c640*/  FMUL.FTZ R180, R6, UR10 ;  /* 0x0000000a06b47c20 */ /* 0x000fe20008410000 */
[-C--:B------:R-:W-:Y:S01]  /*c650*/  FMUL.FTZ R60, R60, R168.reuse ;  /* 0x000000a83c3c7220 */ /* 0x080fe20000410000 */
[-C--:B------:R-:W-:Y:S01]  /*c660*/  FMUL.FTZ R61, R61, R168.reuse ;  /* 0x000000a83d3d7220 */ /* 0x080fe20000410000 */
[----:B------:R-:W-:Y:S01]  /*c670*/  FSEL R15, R6, RZ, P0 ;  /* 0x000000ff060f7208 */ /* 0x000fe20000000000 */
[-C--:B------:R-:W-:Y:S01]  /*c680*/  FMUL.FTZ R64, R64, R168.reuse ;  /* 0x000000a840407220 */ /* 0x080fe20000410000 */
[----:B------:R-:W-:Y:S01]  /*c690*/  FSEL R180, R180, RZ, P0 ;  /* 0x000000ffb4b47208 */ /* 0x000fe20000000000 */
[----:B------:R5:W-:Y:S01]  /*c6a0*/  MUFU.EX2 R178, R154 ;  /* 0x0000009a00b27308 */ /* 0x000be20000000800 */
[-C--:B------:R-:W-:Y:S01]  /*c6b0*/  FMUL.FTZ R65, R65, R168.reuse ;  /* 0x000000a841417220 */ /* 0x080fe20000410000 */
[----:B------:R-:W-:Y:S01]  /*c6c0*/  FADD.FTZ R15, -R15, R14 ;  /* 0x0000000e0f0f7221 */ /* 0x000fe20000010100 */
[----:B------:R-:W-:Y:S01]  /*c6d0*/  FMUL.FTZ R68, R68, R168 ;  /* 0x000000a844447220 */ /* 0x000fe20000410000 */
[----:B-1----:R-:W-:Y:S01]  /*c6e0*/  FFMA.FTZ R22, R175, UR10, -R180 ;  /* 0x0000000aaf167c23 */ /* 0x002fe200080108b4 */
[----:B------:R-:W-:Y:S01]  /*c6f0*/  FADD.FTZ R175, R169, R8 ;  /* 0x00000008a9af7221 */ /* 0x000fe20000010000 */
[----:B------:R-:W-:Y:S01]  /*c700*/  FMUL.FTZ R15, R15, UR10 ;  /* 0x0000000a0f0f7c20 */ /* 0x000fe20008410000 */
[--C-:B------:R-:W-:Y:S01]  /*c710*/  FFMA.FTZ R17, R17, UR10, -R180.reuse ;  /* 0x0000000a11117c23 */ /* 0x100fe200080108b4 */
[----:B------:R-:W1:Y:S01]  /*c720*/  MUFU.EX2 R171, R171 ;  /* 0x000000ab00ab7308 */ /* 0x000e620000000800 */
[----:B-----5:R-:W-:Y:S01]  /*c730*/  FADD.FTZ R154, R166, R175 ;  /* 0x000000afa69a7221 */ /* 0x020fe20000010000 */
[--C-:B------:R-:W-:Y:S01]  /*c740*/  FFMA.FTZ R18, R18, UR10, -R180.reuse ;  /* 0x0000000a12127c23 */ /* 0x100fe200080108b4 */
[--C-:B------:R-:W-:Y:S01]  /*c750*/  FFMA.FTZ R19, R19, UR10, -R180.reuse ;  /* 0x0000000a13137c23 */ /* 0x100fe200080108b4 */
[----:B------:R-:W-:Y:S01]  /*c760*/  FFMA.FTZ R20, R20, UR10, -R180 ;  /* 0x0000000a14147c23 */ /* 0x000fe200080108b4 */
[----:B--2---:R-:W-:Y:S01]  /*c770*/  FADD.FTZ R154, R179, R154 ;  /* 0x0000009ab39a7221 */ /* 0x004fe20000010000 */
[----:B------:R-:W-:-:S02]  /*c780*/  @!P1 IMAD R8, R183, 0x40, R2 ;  /* 0x00000040b7089824 */ /* 0x000fc400078e0202 */
[----:B------:R-:W-:Y:S01]  /*c790*/  FFMA.FTZ R21, R21, UR10, -R180 ;  /* 0x0000000a15157c23 */ /* 0x000fe200080108b4 */
[----:B------:R-:W2:Y:S01]  /*c7a0*/  MUFU.EX2 R167, R167 ;  /* 0x000000a700a77308 */ /* 0x000ea20000000800 */
[----:B---3--:R-:W-:Y:S01]  /*c7b0*/  FADD.FTZ R175, R165, R154 ;  /* 0x0000009aa5af7221 */ /* 0x008fe20000010000 */
[--C-:B------:R-:W-:Y:S01]  /*c7c0*/  FFMA.FTZ R14, R152, UR10, -R180.reuse ;  /* 0x0000000a980e7c23 */ /* 0x100fe200080108b4 */
[--C-:B------:R-:W-:Y:S01]  /*c7d0*/  FFMA.FTZ R23, R23, UR10, -R180.reuse ;  /* 0x0000000a17177c23 */ /* 0x100fe200080108b4 */
[--C-:B------:R-:W-:Y:S01]  /*c7e0*/  FFMA.FTZ R182, R161, UR10, -R180.reuse ;  /* 0x0000000aa1b67c23 */ /* 0x100fe200080108b4 */
[----:B----4-:R-:W-:Y:S01]  /*c7f0*/  FADD.FTZ R175, R172, R175 ;  /* 0x000000afacaf7221 */ /* 0x010fe20000010000 */
[--C-:B------:R-:W-:Y:S01]  /*c800*/  FFMA.FTZ R155, R155, UR10, -R180.reuse ;  /* 0x0000000a9b9b7c23 */ /* 0x100fe200080108b4 */
[--C-:B------:R-:W-:Y:S01]  /*c810*/  FFMA.FTZ R157, R157, UR10, -R180.reuse ;  /* 0x0000000a9d9d7c23 */ /* 0x100fe200080108b4 */
[----:B------:R-:W-:Y:S01]  /*c820*/  MUFU.EX2 R22, R22 ;  /* 0x0000001600167308 */ /* 0x000fe20000000800 */
[----:B0-----:R-:W-:Y:S01]  /*c830*/  FADD.FTZ R154, R170, R175 ;  /* 0x000000afaa9a7221 */ /* 0x001fe20000010000 */
[--C-:B------:R-:W-:Y:S01]  /*c840*/  FFMA.FTZ R175, R158, UR10, -R180.reuse ;  /* 0x0000000a9eaf7c23 */ /* 0x100fe200080108b4 */
[----:B------:R-:W-:Y:S01]  /*c850*/  F2FP.F16.F32.PACK_AB R158, R172, R165 ;  /* 0x000000a5ac9e723e */ /* 0x000fe200000000ff */
[----:B------:R-:W-:Y:S01]  /*c860*/  FFMA.FTZ R159, R159, UR10, -R180 ;  /* 0x0000000a9f9f7c23 */ /* 0x000fe200080108b4 */
[----:B-1----:R-:W-:Y:S01]  /*c870*/  FADD.FTZ R154, R171, R154 ;  /* 0x0000009aab9a7221 */ /* 0x002fe20000010000 */
[----:B------:R-:W-:Y:S01]  /*c880*/  FFMA.FTZ R173, R173, UR10, -R180 ;  /* 0x0000000aadad7c23 */ /* 0x000fe200080108b4 */
[----:B------:R-:W-:Y:S01]  /*c890*/  @!P1 LEA R8, R8, UR37, 0x2 ;  /* 0x0000002508089c11 */ /* 0x000fe2000f8e10ff */
[----:B------:R-:W0:Y:S01]  /*c8a0*/  MUFU.EX2 R15, R15 ;  /* 0x0000000f000f7308 */ /* 0x000e220000000800 */
[----:B--2---:R-:W-:Y:S01]  /*c8b0*/  FADD.FTZ R183, R167, R154 ;  /* 0x0000009aa7b77221 */ /* 0x004fe20000010000 */
[----:B------:R-:W-:Y:S01]  /*c8c0*/  F2FP.F16.F32.PACK_AB R154, R169, R160 ;  /* 0x000000a0a99a723e */ /* 0x000fe200000000ff */
[----:B------:R-:W-:Y:S01]  /*c8d0*/  FMUL.FTZ R69, R69, R168 ;  /* 0x000000a845457220 */ /* 0x000fe20000410000 */
[----:B------:R-:W-:Y:S01]  /*c8e0*/  F2FP.F16.F32.PACK_AB R160, R171, R170 ;  /* 0x000000aaaba0723e */ /* 0x000fe200000000ff */
[----:B------:R-:W-:Y:S01]  /*c8f0*/  @!P1 STS [R8+0x28800], R168 ;  /* 0x028800a808009388 */ /* 0x000fe20000000800 */
        /* <DEDUP_REMOVED lines=11> */
[----:B0-----:R-:W-:Y:S01]  /*c9b0*/  FFMA.FTZ R172, R15, R7, R22 ;  /* 0x000000070fac7223 */ /* 0x001fe20000010016 */
[----:B------:R0:W-:Y:S01]  /*c9c0*/  @!P1 STS [R8+0x28820], R15 ;  /* 0x0288200f08009388 */ /* 0x0001e20000000800 */
        /* <DEDUP_REMOVED lines=10> */
[----:B------:R-:W-:Y:S01]  /*ca70*/  FADD.FTZ R161, R163, R152 ;  /* 0x00000098a3a17221 */ /* 0x000fe20000010000 */
[----:B------:R-:W-:Y:S01]  /*ca80*/  F2FP.F16.F32.PACK_AB R152, R174, R177 ;  /* 0x000000b1ae98723e */ /* 0x000fe200000000ff */
[----:B------:R-:W-:Y:S01]  /*ca90*/  FMUL.FTZ R105, R105, R168 ;  /* 0x000000a869697220 */ /* 0x000fe20000410000 */
[----:B------:R-:W1:Y:S01]  /*caa0*/  MUFU.EX2 R18, R18 ;  /* 0x0000001200127308 */ /* 0x000e620000000800 */
[--C-:B--2---:R-:W-:Y:S01]  /*cab0*/  FFMA.FTZ R17, R156, UR10, -R180.reuse ;  /* 0x0000000a9c117c23 */ /* 0x104fe200080108b4 */
[----:B------:R-:W-:Y:S01]  /*cac0*/  F2FP.F16.F32.PACK_AB R156, R179, R166 ;  /* 0x000000a6b39c723e */ /* 0x000fe200000000ff */
[----:B------:R-:W-:Y:S01]  /*cad0*/  FFMA.FTZ R180, R162, UR10, -R180 ;  /* 0x0000000aa2b47c23 */ /* 0x000fe200080108b4 */
[----:B------:R-:W-:Y:S01]  /*cae0*/  F2FP.F16.F32.PACK_AB R162, R176, R167 ;  /* 0x000000a7b0a2723e */ /* 0x000fe200000000ff */
[-C--:B------:R-:W-:Y:S01]  /*caf0*/  FMUL.FTZ R108, R108, R168.reuse ;  /* 0x000000a86c6c7220 */ /* 0x080fe20000410000 */
[-C--:B------:R-:W-:Y:S01]  /*cb00*/  FMUL.FTZ R109, R109, R168.reuse ;  /* 0x000000a86d6d7220 */ /* 0x080fe20000410000 */
[----:B------:R-:W-:Y:S01]  /*cb10*/  FMUL.FTZ R112, R112, R168 ;  /* 0x000000a870707220 */ /* 0x000fe20000410000 */
[----:B------:R-:W2:Y:S01]  /*cb20*/  MUFU.EX2 R164, R164 ;  /* 0x000000a400a47308 */ /* 0x000ea20000000800 */
[C---:B---3--:R-:W-:Y:S01]  /*cb30*/  FADD.FTZ R7, R153.reuse, R172 ;  /* 0x000000ac99077221 */ /* 0x048fe20000010000 */
[----:B------:R-:W-:Y:S01]  /*cb40*/  F2FP.F16.F32.PACK_AB R153, R153, R22 ;  /* 0x000000169999723e */ /* 0x000fe200000000ff */
[-C--:B------:R-:W-:Y:S01]  /*cb50*/  FMUL.FTZ R113, R113, R168.reuse ;  /* 0x000000a871717220 */ /* 0x080fe20000410000 */
[-C--:B------:R-:W-:Y:S01]  /*cb60*/  FMUL.FTZ R116, R116, R168.reuse ;  /* 0x000000a874747220 */ /* 0x080fe20000410000 */
[-C--:B------:R-:W-:Y:S01]  /*cb70*/  FMUL.FTZ R117, R117, R168.reuse ;  /* 0x000000a875757220 */ /* 0x080fe20000410000 */
[-C--:B------:R-:W-:Y:S01]  /*cb80*/  FMUL.FTZ R120, R120, R168.reuse ;  /* 0x000000a878787220 */ /* 0x080fe20000410000 */
[-C--:B------:R-:W-:Y:S01]  /*cb90*/  FMUL.FTZ R121, R121, R168.reuse ;  /* 0x000000a879797220 */ /* 0x080fe20000410000 */
[----:B------:R-:W3:Y:S01]  /*cba0*/  MUFU.EX2 R19, R19 ;  /* 0x0000001300137308 */ /* 0x000ee20000000800 */
        /* <DEDUP_REMOVED lines=10> */
[-C--:B------:R-:W-:Y:S01]  /*cc50*/  FMUL.FTZ R136, R136, R168.reuse ;  /* 0x000000a888887220 */ /* 0x080fe20000410000 */
[-C--:B------:R-:W-:Y:S01]  /*cc60*/  FMUL.FTZ R137, R137, R168.reuse ;  /* 0x000000a889897220 */ /* 0x080fe20000410000 */
[----:B------:R-:W-:Y:S01]  /*cc70*/  FADD.FTZ R166, R178, R161 ;  /* 0x000000a1b2a67221 */ /* 0x000fe20000010000 */
[-C--:B------:R-:W-:Y:S01]  /*cc80*/  FMUL.FTZ R140, R140, R168.reuse ;  /* 0x000000a88c8c7220 */ /* 0x080fe20000410000 */
[----:B------:R-:W-:Y:S01]  /*cc90*/  FMUL.FTZ R141, R141, R168 ;  /* 0x000000a88d8d7220 */ /* 0x000fe20000410000 */
[----:B------:R-:W2:Y:S01]  /*cca0*/  MUFU.EX2 R21, R21 ;  /* 0x0000001500157308 */ /* 0x000ea20000000800 */
[----:B---3--:R-:W-:Y:S01]  /*ccb0*/  FADD.FTZ R7, R19, R174 ;  /* 0x000000ae13077221 */ /* 0x008fe20000010000 */
[C---:B0-----:R-:W-:Y:S01]  /*ccc0*/  FADD.FTZ R8, R181.reuse, R166 ;  /* 0x000000a6b5087221 */ /* 0x041fe20000010000 */
[----:B------:R-:W-:Y:S01]  /*ccd0*/  F2FP.F16.F32.PACK_AB R166, R181, R178 ;  /* 0x000000b2b5a6723e */ /* 0x000fe200000000ff */
[-C--:B------:R-:W-:Y:S01]  /*cce0*/  FMUL.FTZ R144, R144, R168.reuse ;  /* 0x000000a890907220 */ /* 0x080fe20000410000 */
[-C--:B------:R-:W-:Y:S01]  /*ccf0*/  FMUL.FTZ R145, R145, R168.reuse ;  /* 0x000000a891917220 */ /* 0x080fe20000410000 */
[-C--:B------:R-:W-:Y:S01]  /*cd00*/  FMUL.FTZ R148, R148, R168.reuse ;  /* 0x000000a894947220 */ /* 0x080fe20000410000 */
[----:B------:R-:W-:Y:S01]  /*cd10*/  FMUL.FTZ R149, R149, R168 ;  /* 0x000000a895957220 */ /* 0x000fe20000410000 */
        /* <DEDUP_REMOVED lines=26> */
[----:B--2---:R-:W-:Y:S01]  /*cec0*/  F2FP.F16.F32.PACK_AB R155, R19, R18 ;  /* 0x00000012139b723e */ /* 0x004fe200000000ff */
        /* <DEDUP_REMOVED lines=15> */
[C---:B0-----:R-:W-:Y:S01]  /*cfc0*/  FADD.FTZ R176, R170.reuse, R7 ;  /* 0x00000007aab07221 */ /* 0x041fe20000010000 */
        /* <DEDUP_REMOVED lines=44> */
[-C--:B------:R-:W-:Y:S01]  /*d290*/  FMUL.FTZ R138, R138, R15.reuse ;  /* 0x0000000f8a8a7220 */ /* 0x080fe20000410000 */
[-C--:B------:R-:W-:Y:S01]  /*d2a0*/  FMUL.FTZ R139, R139, R15.reuse ;  /* 0x0000000f8b8b7220 */ /* 0x080fe20000410000 */
[----:B------:R-:W-:Y:S01]  /*d2b0*/  FMUL.FTZ R142, R142, R15 ;  /* 0x0000000f8e8e7220 */ /* 0x000fe20000410000 */
[C---:B-1----:R-:W-:Y:S01]  /*d2c0*/  F2FP.F16.F32.PACK_AB R167, R180.reuse, R167 ;  /* 0x000000a7b4a7723e */ /* 0x042fe200000000ff */
[----:B------:R-:W-:Y:S01]  /*d2d0*/  FADD.FTZ R7, R180, R7 ;  /* 0x00000007b4077221 */ /* 0x000fe20000010000 */
[-C--:B------:R-:W-:Y:S01]  /*d2e0*/  FMUL.FTZ R143, R143, R15.reuse ;  /* 0x0000000f8f8f7220 */ /* 0x080fe20000410000 */
[-C--:B------:R-:W-:Y:S01]  /*d2f0*/  FMUL.FTZ R146, R146, R15.reuse ;  /* 0x0000000f92927220 */ /* 0x080fe20000410000 */
[-C--:B------:R-:W-:Y:S01]  /*d300*/  FMUL.FTZ R147, R147, R15.reuse ;  /* 0x0000000f93937220 */ /* 0x080fe20000410000 */
[----:B------:R2:W-:Y:S01]  /*d310*/  STSM.16.M88.4 [R9], R164 ;  /* 0x000000a409007844 */ /* 0x0005e20000000200 */
[-C--:B------:R-:W-:Y:S01]  /*d320*/  FMUL.FTZ R150, R150, R15.reuse ;  /* 0x0000000f96967220 */ /* 0x080fe20000410000 */
[----:B------:R-:W-:Y:S01]  /*d330*/  FMUL.FTZ R151, R151, R15 ;  /* 0x0000000f97977220 */ /* 0x000fe20000410000 */
[----:B------:R-:W-:Y:S06]  /*d340*/  @!P5 BRA `(.L_x_1837) ;  /* 0x000000000004d947 */ /* 0x000fec0003800000 */
[----:B------:R-:W-:Y:S01]  /*d350*/  BPT.TRAP 0x1 ;  /* 0x000000040000795c */ /* 0x000fe20000300000 */
.L_x_1837:
[----:B------:R0:W1:Y:S01]  /*d360*/  SYNCS.PHASECHK.TRANS64.TRYWAIT P0, [UR31+0x28c50], R13 ;  /* 0x028c500dff0075a7 */ /* 0x000062000800015f */
[----:B------:R-:W-:Y:S05]  /*d370*/  @!P5 BRA `(.L_x_1838) ;  /* 0x000000000004d947 */ /* 0x000fea0003800000 */
[----:B------:R-:W-:Y:S01]  /*d380*/  BPT.TRAP 0x1 ;  /* 0x000000040000795c */ /* 0x000fe20000300000 */
.L_x_1838:
[----:B-1----:R-:W-:Y:S05]  /*d390*/  @P0 BRA `(.L_x_1839) ;  /* 0x0000000000080947 */ /* 0x002fea0003800000 */
[----:B------:R-:W1:Y:S02]  /*d3a0*/  SYNCS.PHASECHK.TRANS64.TRYWAIT P0, [UR31+0x28c50], R13 ;  /* 0x028c500dff0075a7 */ /* 0x000e64000800015f */
[----:B-1----:R-:W-:Y:S05]  /*d3b0*/  @!P0 BRA `(.L_x_1840) ;  /* 0x0000008000b88947 */ /* 0x002fea0003800000 */
.L_x_1839:
        /* <DEDUP_REMOVED lines=13> */
[----:B------:R-:W-:-:S02]  /*d490*/  @!P6 PRMT R16, RZ, 0x654, R16 ;  /* 0x00000654ff10e816 */ /* 0x000fc40000000010 */
[----:B------:R-:W-:Y:S01]  /*d4a0*/  MOV R15, R5 ;  /* 0x00000005000f7202 */ /* 0x000fe20000000f00 */
[----:B------:R-:W-:Y:S02]  /*d4b0*/  WARPGROUP.DEPBAR.LE gsb0, 0x0 ;  /* 0x00008000000079c5 */ /* 0x000fe40000010000 */
[----:B------:R-:W-:-:S15]  /*d4c0*/  WARPGROUP.ARRIVE ;  /* 0x00000000000079c5 */ /* 0x000fde0000000000 */
[----:B------:R-:W-:-:S04]  /*d4d0*/  NOP ;  /* 0x0000000000007918 */ /* 0x000fc80000000000 */
        /* <DEDUP_REMOVED lines=24> */
.L_x_1824:
[----:B-12---:R-:W1:Y:S01]  /*d660*/  SHFL.BFLY PT, R9, R8, 0x2, 0x1f ;  /* 0x0c401f0008097f89 */ /* 0x006e6200000e0000 */
[----:B------:R-:W-:Y:S01]  /*d670*/  IMAD.MOV.U32 R10, RZ, RZ, RZ ;  /* 0x000000ffff0a7224 */ /* 0x000fe200078e00ff */
[----:B------:R-:W-:Y:S08]  /*d680*/  BAR.ARV 0x8, 0x100 ;  /* 0x0204000000007b1d */ /* 0x000ff00000002000 */
[----:B------:R-:W-:Y:S01]  /*d690*/  BAR.SYNC.DEFER_BLOCKING 0xf, 0x100 ;  /* 0x03c4000000007b1d */ /* 0x000fe20000010000 */
[----:B------:R-:W-:-:S05]  /*d6a0*/  ISETP.NE.AND P0, PT, R3, RZ, PT ;  /* 0x000000ff0300720c */ /* 0x000fca0003f05270 */
[----:B------:R-:W2:Y:S01]  /*d6b0*/  SHFL.BFLY PT, R4, R7, 0x2, 0x1f ;  /* 0x0c401f0007047f89 */ /* 0x000ea200000e0000 */
[----:B-1----:R-:W-:Y:S01]  /*d6c0*/  FADD.FTZ R9, R9, R8 ;  /* 0x0000000809097221 */ /* 0x002fe20000010000 */
[----:B------:R-:W-:-:S04]  /*d6d0*/  IMAD.U32 R8, RZ, RZ, UR10 ;  /* 0x0000000aff087e24 */ /* 0x000fc8000f8e00ff */
[----:B------:R-:W1:Y:S01]  /*d6e0*/  SHFL.BFLY PT, R0, R9, 0x1, 0x1f ;  /* 0x0c201f0009007f89 */ /* 0x000e6200000e0000 */
[----:B--2---:R-:W-:-:S05]  /*d6f0*/  FADD.FTZ R4, R4, R7 ;  /* 0x0000000704047221 */ /* 0x004fca0000010000 */
[----:B------:R-:W2:Y:S01]  /*d700*/  SHFL.BFLY PT, R11, R4, 0x1, 0x1f ;  /* 0x0c201f00040b7f89 */ /* 0x000ea200000e0000 */
[----:B-1----:R-:W-:Y:S01]  /*d710*/  FADD.FTZ R12, R9, R0 ;  /* 0x00000000090c7221 */ /* 0x002fe20000010000 */
[----:B------:R-:W-:Y:S02]  /*d720*/  IMAD.MOV.U32 R0, RZ, RZ, RZ ;  /* 0x000000ffff007224 */ /* 0x000fe400078e00ff */
[----:B------:R-:W-:Y:S02]  /*d730*/  IMAD.U32 R9, RZ, RZ, UR4 ;  /* 0x00000004ff097e24 */ /* 0x000fe4000f8e00ff */
[----:B------:R-:W-:-:S03]  /*d740*/  FSETP.NE.FTZ.AND P1, PT, R12, RZ, PT ;  /* 0x000000ff0c00720b */ /* 0x000fc60003f35000 */
[----:B------:R-:W-:Y:S01]  /*d750*/  LEA R9, R9, R2, 0x6 ;  /* 0x0000000209097211 */ /* 0x000fe200078e30ff */
[----:B------:R-:W-:-:S03]  /*d760*/  IMAD.MOV.U32 R2, RZ, RZ, -0x800000 ;  /* 0xff800000ff027424 */ /* 0x000fc600078e00ff */
[----:B------:R-:W-:-:S06]  /*d770*/  @!P0 LEA R9, R9, UR37, 0x2 ;  /* 0x0000002509098c11 */ /* 0x000fcc000f8e10ff */
[----:B------:R-:W1:Y:S01]  /*d780*/  @P1 MUFU.RCP R10, R12 ;  /* 0x0000000c000a1308 */ /* 0x000e620000001000 */
[----:B------:R-:W-:Y:S01]  /*d790*/  @P1 FMUL.FTZ R8, R8, 0.69314718246459960938 ;  /* 0x3f31721808081820 */ /* 0x000fe20000410000 */
[----:B--2---:R-:W-:Y:S01]  /*d7a0*/  FADD.FTZ R11, R4, R11 ;  /* 0x0000000b040b7221 */ /* 0x004fe20000010000 */
[----:B------:R-:W-:-:S04]  /*d7b0*/  MOV R4, 0xff800000 ;  /* 0xff80000000047802 */ /* 0x000fc80000000f00 */
[----:B------:R-:W-:Y:S01]  /*d7c0*/  FSETP.NE.FTZ.AND P2, PT, R11, RZ, PT ;  /* 0x000000ff0b00720b */ /* 0x000fe20003f55000 */
[----:B------:R-:W-:Y:S01]  /*d7d0*/  @P1 MUFU.LG2 R3, R12 ;  /* 0x0000000c00031308 */ /* 0x000fe20000000c00 */
[----:B-1----:R1:W-:Y:S01]  /*d7e0*/  @!P0 STS [R9+0x28800], R10 ;  /* 0x0288000a09008388 */ /* 0x0023e20000000800 */
[-C--:B------:R-:W-:Y:S01]  /*d7f0*/  FMUL.FTZ R24, R24, R10.reuse ;  /* 0x0000000a18187220 */ /* 0x080fe20000410000 */
[----:B------:R-:W-:-:S09]  /*d800*/  FMUL.FTZ R25, R25, R10 ;  /* 0x0000000a19197220 */ /* 0x000fd20000410000 */
[----:B------:R-:W2:Y:S01]  /*d810*/  @P2 MUFU.RCP R0, R11 ;  /* 0x0000000b00002308 */ /* 0x000ea20000001000 */
[-C--:B------:R-:W-:Y:S01]  /*d820*/  FMUL.FTZ R28, R28, R10.reuse ;  /* 0x0000000a1c1c7220 */ /* 0x080fe20000410000 */
[-C--:B------:R-:W-:Y:S01]  /*d830*/  FMUL.FTZ R29, R29, R10.reuse ;  /* 0x0000000a1d1d7220 */ /* 0x080fe20000410000 */
[-C--:B------:R-:W-:Y:S01]  /*d840*/  FMUL.FTZ R32, R32, R10.reuse ;  /* 0x0000000a20207220 */ /* 0x080fe20000410000 */
[-C--:B------:R-:W-:Y:S01]  /*d850*/  FMUL.FTZ R33, R33, R10.reuse ;  /* 0x0000000a21217220 */ /* 0x080fe20000410000 */
[-C--:B------:R-:W-:Y:S01]  /*d860*/  FMUL.FTZ R36, R36, R10.reuse ;  /* 0x0000000a24247220 */ /* 0x080fe20000410000 */
[-C--:B------:R-:W-:Y:S01]  /*d870*/  FMUL.FTZ R37, R37, R10.reuse ;  /* 0x0000000a25257220 */ /* 0x080fe20000410000 */
[-C--:B------:R-:W-:Y:S01]  /*d880*/  FMUL.FTZ R40, R40, R10.reuse ;  /* 0x0000000a28287220 */ /* 0x080fe20000410000 */
[----:B------:R-:W5:Y:S01]  /*d890*/  @P2 MUFU.LG2 R7, R11 ;  /* 0x0000000b00072308 */ /* 0x000f620000000c00 */
        /* <DEDUP_REMOVED lines=8> */
[----:B--2---:R2:W-:Y:S01]  /*d920*/  @!P0 STS [R9+0x28820], R0 ;  /* 0x0288200009008388 */ /* 0x0045e20000000800 */
        /* <DEDUP_REMOVED lines=47> */
[----:B-1----:R-:W-:-:S02]  /*dc20*/  IMAD.U32 R10, RZ, RZ, UR10 ;  /* 0x0000000aff0a7e24 */ /* 0x002fc4000f8e00ff */
[----:B------:R-:W-:Y:S01]  /*dc30*/  @P1 FMUL.FTZ R3, R3, 0.69314718246459960938 ;  /* 0x3f31721803031820 */ /* 0x000fe20000410000 */
[----:B-----5:R-:W-:Y:S01]  /*dc40*/  @P2 FMUL.FTZ R7, R7, 0.69314718246459960938 ;  /* 0x3f31721807072820 */ /* 0x020fe20000410000 */
[----:B------:R-:W-:Y:S01]  /*dc50*/  PLOP3.LUT P0, PT, PT, PT, PT, 0x8, 0x0 ;  /* 0x000000000000781c */ /* 0x000fe20003f0e170 */
        /* <DEDUP_REMOVED lines=67> */
[----:B--2---:R-:W-:Y:S06]  /*e090*/  BAR.ARV 0xe, 0x100 ;  /* 0x0384000000007b1d */ /* 0x004fec0000002000 */
.L_x_1756:
[----:B------:R-:W-:Y:S05]  /*e0a0*/  @P0 BRA `(.L_x_1842) ;  /* 0x0000002000f80947 */ /* 0x000fea0003800000 */
[----:B------:R-:W1:Y:S01]  /*e0b0*/  S2R R0, SR_TID.X ;  /* 0x0000000000007919 */ /* 0x000e620000002100 */
[----:B------:R-:W2:Y:S01]  /*e0c0*/  S2UR UR5, SR_CgaCtaId ;  /* 0x00000000000579c3 */ /* 0x000ea20000008800 */
[----:B------:R-:W-:Y:S01]  /*e0d0*/  UMOV UR4, 0x400 ;  /* 0x0000040000047882 */ /* 0x000fe20000000000 */
[----:B------:R-:W-:-:S06]  /*e0e0*/  IMAD R3, RZ, RZ, -UR40 ;  /* 0x80000028ff037e24 */ /* 0x000fcc000f8e02ff */
[----:B------:R-:W-:Y:S08]  /*e0f0*/  BAR.SYNC.DEFER_BLOCKING 0x1, 0x100 ;  /* 0x0044000000007b1d */ /* 0x000ff00000010000 */
[----:B------:R-:W5:Y:S08]  /*e100*/  S2UR UR6, SR_CTAID.Y ;  /* 0x00000000000679c3 */ /* 0x000f700000002600 */
[----:B------:R-:W5:Y:S01]  /*e110*/  LDC R10, c[0x0][0xc50] ;  /* 0x00031400ff0a7b82 */ /* 0x000f620000000800 */
[----:B--2---:R-:W-:-:S07]  /*e120*/  ULEA UR4, UR5, UR4, 0x18 ;  /* 0x0000000405047291 */ /* 0x004fce000f8ec03f */
[----:B------:R-:W2:Y:S01]  /*e130*/  LDC R6, c[0x0][0xbe8] ;  /* 0x0002fa00ff067b82 */ /* 0x000ea20000000800 */
[----:B------:R-:W-:Y:S01]  /*e140*/  UIADD3 UR4, UR4, 0x28c20, URZ ;  /* 0x00028c2004047890 */ /* 0x000fe2000fffe03f */
[----:B-1----:R-:W-:-:S03]  /*e150*/  VIADD R20, R0, 0xffffff80 ;  /* 0xffffff8000147836 */ /* 0x002fc60000000000 */
[----:B------:R-:W-:Y:S02]  /*e160*/  UPRMT UR4, URZ, 0x654, UR4 ;  /* 0x000006543f047896 */ /* 0x000fe40008000004 */
[----:B------:R-:W-:-:S04]  /*e170*/  SHF.R.S32.HI R21, RZ, 0x1f, R20 ;  /* 0x0000001fff157819 */ /* 0x000fc80000011414 */
[----:B------:R-:W-:Y:S01]  /*e180*/  LEA.HI R9, R21, R20, RZ, 0x7 ;  /* 0x0000001415097211 */ /* 0x000fe200078f38ff */
[----:B-----5:R-:W-:Y:S01]  /*e190*/  IMAD R3, R10, R3, UR6 ;  /* 0x000000060a037e24 */ /* 0x020fe2000f8e0203 */
[----:B------:R-:W-:Y:S01]  /*e1a0*/  USHF.R.S32.HI UR6, URZ, 0x1f, UR40 ;  /* 0x0000001f3f067899 */ /* 0x000fe20008011428 */
[----:B------:R-:W-:Y:S01]  /*e1b0*/  SYNCS.ARRIVE.TRANS64.RED.A1T0 RZ, [UR4], RZ ;  /* 0x000000ffffff79a7 */ /* 0x000fe20008100404 */
[----:B------:R-:W-:Y:S02]  /*e1c0*/  SHF.R.S32.HI R0, RZ, 0x7, R9 ;  /* 0x00000007ff007819 */ /* 0x000fe40000011409 */
[----:B------:R-:W-:-:S03]  /*e1d0*/  LOP3.LUT R5, R9, 0xffffff80, RZ, 0xc0, !PT ;  /* 0xffffff8009057812 */ /* 0x000fc600078ec0ff */
[----:B------:R-:W1:Y:S01]  /*e1e0*/  SHFL.IDX PT, R7, R0, RZ, 0x1f ;  /* 0x00001fff00077589 */ /* 0x000e6200000e0000 */
[----:B--2---:R-:W-:Y:S01]  /*e1f0*/  ISETP.NE.AND P1, PT, R6, 0x1, PT ;  /* 0x000000010600780c */ /* 0x004fe20003f25270 */
[----:B------:R-:W-:Y:S01]  /*e200*/  IMAD.IADD R8, R20, 0x1, -R5 ;  /* 0x0000000114087824 */ /* 0x000fe200078e0a05 */
[----:B------:R-:W-:-:S04]  /*e210*/  SHF.R.S32.HI R5, RZ, 0x1f, R3 ;  /* 0x0000001fff057819 */ /* 0x000fc80000011403 */
[----:B------:R-:W-:Y:S02]  /*e220*/  SHF.R.S32.HI R155, RZ, 0x1f, R8 ;  /* 0x0000001fff9b7819 */ /* 0x000fe40000011408 */
[----:B-1----:R-:W-:Y:S02]  /*e230*/  ISETP.NE.AND P0, PT, R7, RZ, PT ;  /* 0x000000ff0700720c */ /* 0x002fe40003f05270 */
[----:B------:R-:W-:-:S04]  /*e240*/  LEA.HI R7, R155, R8, RZ, 0x2 ;  /* 0x000000089b077211 */ /* 0x000fc800078f10ff */
[----:B------:R-:W-:-:S07]  /*e250*/  SHF.R.S32.HI R154, RZ, 0x2, R7 ;  /* 0x00000002ff9a7819 */ /* 0x000fce0000011407 */
[----:B------:R-:W-:Y:S05]  /*e260*/  @P0 BRA `(.L_x_1843) ;  /* 0x0000000400440947 */ /* 0x000fea0003800000 */
[----:B------:R-:W1:Y:S01]  /*e270*/  LDC R16, c[0x0][0xbe8] ;  /* 0x0002fa00ff107b82 */ /* 0x000e620000000800 */
[----:B------:R-:W-:Y:S01]  /*e280*/  LOP3.LUT R9, R9, 0xffffff80, RZ, 0xc0, !PT ;  /* 0xffffff8009097812 */ /* 0x000fe200078ec0ff */
[----:B------:R-:W2:Y:S01]  /*e290*/  S2R R22, SR_CTAID.X ;  /* 0x0000000000167919 */ /* 0x000ea20000002500 */
[----:B------:R-:W-:Y:S01]  /*e2a0*/  LEA.HI R11, R21, R20, RZ, 0x2 ;  /* 0x00000014150b7211 */ /* 0x000fe200078f10ff */
[----:B------:R-:W-:Y:S01]  /*e2b0*/  ULDC.64 UR4, c[0x0][0xbd0] ;  /* 0x0002f40000047ab9 */ /* 0x000fe20000000a00 */
[----:B------:R-:W-:Y:S01]  /*e2c0*/  IADD3 R23, R20, -R9, RZ ;  /* 0x8000000914177210 */ /* 0x000fe20007ffe0ff */
[----:B------:R-:W-:Y:S01]  /*e2d0*/  UIMAD.WIDE.U32 UR8, UR40, UR4, URZ ;  /* 0x00000004280872a5 */ /* 0x000fe2000f8e003f */
[----:B------:R-:W-:Y:S01]  /*e2e0*/  LOP3.LUT R11, R11, 0xfffffffc, RZ, 0xc0, !PT ;  /* 0xfffffffc0b0b7812 */ /* 0x000fe200078ec0ff */
[----:B------:R-:W5:Y:S01]  /*e2f0*/  S2UR UR7, SR_CTAID.Z ;  /* 0x00000000000779c3 */ /* 0x000f620000002700 */
[----:B------:R-:W-:Y:S01]  /*e300*/  SHF.R.S32.HI R10, RZ, 0x1f, R23 ;  /* 0x0000001fff0a7819 */ /* 0x000fe20000011417 */
[----:B------:R-:W-:-:S02]  /*e310*/  UIMAD UR4, UR6, UR4, URZ ;  /* 0x00000004060472a4 */ /* 0x000fc4000f8e023f */
[----:B------:R-:W-:Y:S01]  /*e320*/  IMAD.IADD R11, R20, 0x1, -R11 ;  /* 0x00000001140b7824 */ /* 0x000fe200078e0a0b */
[CC--:B------:R-:W-:Y:S01]  /*e330*/  LEA.HI R152, R10.reuse, R23.reuse, RZ, 0x2 ;  /* 0x000000170a987211 */ /* 0x0c0fe200078f10ff */
[----:B------:R-:W-:Y:S01]  /*e340*/  UIMAD UR4, UR40, UR5, UR4 ;  /* 0x00000005280472a4 */ /* 0x000fe2000f8e0204 */
[----:B------:R-:W-:Y:S01]  /*e350*/  LEA.HI R10, R10, R23, RZ, 0x5 ;  /* 0x000000170a0a7211 */ /* 0x000fe200078f28ff */
[----:B------:R-:W4:Y:S01]  /*e360*/  LDC.64 R18, c[0x0][0xbd8] ;  /* 0x0002f600ff127b82 */ /* 0x000f220000000a00 */
[--C-:B------:R-:W-:Y:S01]  /*e370*/  SHF.R.S32.HI R9, RZ, 0x2, R152.reuse ;  /* 0x00000002ff097819 */ /* 0x100fe20000011498 */
[----:B------:R-:W-:Y:S01]  /*e380*/  UIADD3 UR4, UR9, UR4, URZ ;  /* 0x0000000409047290 */ /* 0x000fe2000fffe03f */
[----:B------:R-:W-:Y:S02]  /*e390*/  SHF.R.S32.HI R12, RZ, 0x1f, R152 ;  /* 0x0000001fff0c7819 */ /* 0x000fe40000011498 */
[----:B------:R-:W-:Y:S02]  /*e3a0*/  SHF.R.S32.HI R10, RZ, 0x5, R10 ;  /* 0x00000005ff0a7819 */ /* 0x000fe4000001140a */
[----:B------:R-:W-:-:S02]  /*e3b0*/  LEA.HI R12, R12, R9, RZ, 0x3 ;  /* 0x000000090c0c7211 */ /* 0x000fc400078f18ff */
[----:B-1----:R-:W-:Y:S02]  /*e3c0*/  ISETP.NE.AND P0, PT, R16, 0x1, PT ;  /* 0x000000011000780c */ /* 0x002fe40003f05270 */
[----:B------:R-:W-:Y:S02]  /*e3d0*/  LOP3.LUT R12, R12, 0xfffffff8, RZ, 0xc0, !PT ;  /* 0xfffffff80c0c7812 */ /* 0x000fe400078ec0ff */
[----:B------:R-:W-:-:S03]  /*e3e0*/  LOP3.LUT R152, R152, 0x7ffffffc, RZ, 0xc0, !PT ;  /* 0x7ffffffc98987812 */ /* 0x000fc600078ec0ff */
[----:B------:R-:W-:Y:S01]  /*e3f0*/  IMAD.IADD R9, R9, 0x1, -R12 ;  /* 0x0000000109097824 */ /* 0x000fe200078e0a0c */
[----:B------:R-:W-:Y:S01]  /*e400*/  LEA.HI R12, R11, R11, RZ, 0x1 ;  /* 0x0000000b0b0c7211 */ /* 0x000fe200078f08ff */
[----:B-----5:R-:W-:Y:S01]  /*e410*/  USHF.R.S32.HI UR5, URZ, 0x1f, UR7 ;  /* 0x0000001f3f057899 */ /* 0x020fe20008011407 */
[----:B------:R-:W-:Y:S02]  /*e420*/  IMAD.IADD R152, R23, 0x1, -R152 ;  /* 0x0000000117987824 */ /* 0x000fe400078e0a98 */
[----:B------:R-:W-:Y:S01]  /*e430*/  LOP3.LUT R12, R12, 0x1ffffffe, RZ, 0xc0, !PT ;  /* 0x1ffffffe0c0c7812 */ /* 0x000fe200078ec0ff */
[----:B0--3--:R-:W0:Y:S01]  /*e440*/  @P0 LDC R14, c[0x0][0xbec] ;  /* 0x0002fb00ff0e0b82 */ /* 0x009e220000000800 */
[----:B------:R-:W-:Y:S01]  /*e450*/  LEA R153, R10, R9, 0x4 ;  /* 0x000000090a997211 */ /* 0x000fe200078e20ff */
[----:B------:R-:W-:Y:S02]  /*e460*/  IMAD.U32 R10, RZ, RZ, UR8 ;  /* 0x00000008ff0a7e24 */ /* 0x000fe4000f8e00ff */
[----:B------:R-:W-:-:S02]  /*e470*/  IMAD.IADD R12, R11, 0x1, -R12 ;  /* 0x000000010b0c7824 */ /* 0x000fc400078e0a0c */
[----:B------:R-:W-:Y:S01]  /*e480*/  IMAD.U32 R11, RZ, RZ, UR9 ;  /* 0x00000009ff0b7e24 */ /* 0x000fe2000f8e00ff */
[----:B------:R-:W-:Y:S01]  /*e490*/  MOV R11, UR4 ;  /* 0x00000004000b7c02 */ /* 0x000fe20008000f00 */
[----:B------:R-:W1:Y:S01]  /*e4a0*/  @P0 LDC R17, c[0x0][0xbf0] ;  /* 0x0002fc00ff110b82 */ /* 0x000e620000000800 */
[----:B------:R-:W-:Y:S02]  /*e4b0*/  IMAD R9, R12, 0x8, R153 ;  /* 0x000000080c097824 */ /* 0x000fe400078e0299 */
[----:B----4-:R-:W-:Y:S01]  /*e4c0*/  IMAD R12, R18, UR5, RZ ;  /* 0x00000005120c7c24 */ /* 0x010fe2000f8e02ff */
[----:B------:R-:W-:Y:S01]  /*e4d0*/  ULDC.64 UR4, c[0x0][0xbe0] ;  /* 0x0002f80000047ab9 */ /* 0x000fe20000000a00 */
[----:B--2---:R-:W-:Y:S02]  /*e4e0*/  IMAD R9, R22, 0x40, R9 ;  /* 0x0000004016097824 */ /* 0x004fe400078e0209 */
[----:B------:R-:W-:Y:S02]  /*e4f0*/  IMAD R15, R19, UR7, R12 ;  /* 0x00000007130f7c24 */ /* 0x000fe4000f8e020c */
[----:B------:R-:W-:-:S02]  /*e500*/  IMAD.MOV.U32 R13, RZ, RZ, R9 ;  /* 0x000000ffff0d7224 */ /* 0x000fc400078e0009 */
[----:B------:R-:W-:-:S04]  /*e510*/  IMAD.WIDE.U32 R10, R18, UR7, R10 ;  /* 0x00000007120a7c25 */ /* 0x000fc8000f8e000a */
[----:B------:R-:W-:Y:S02]  /*e520*/  IMAD.IADD R11, R11, 0x1, R15 ;  /* 0x000000010b0b7824 */ /* 0x000fe400078e020f */
[----:B0-----:R-:W-:-:S04]  /*e530*/  @P0 IMAD.HI.U32 R12, R9, R14, RZ ;  /* 0x0000000e090c0227 */ /* 0x001fc800078e00ff */
[----:B------:R-:W-:Y:S01]  /*e540*/  IMAD.WIDE.U32 R10, R3, UR4, R10 ;  /* 0x00000004030a7c25 */ /* 0x000fe2000f8e000a */
[----:B-1----:R-:W-:-:S03]  /*e550*/  @P0 SHF.R.U32.HI R13, RZ, R17, R12 ;  /* 0x00000011ff0d0219 */ /* 0x002fc6000001160c */
[----:B------:R-:W-:Y:S02]  /*e560*/  IMAD R12, R5, UR4, RZ ;  /* 0x00000004050c7c24 */ /* 0x000fe4000f8e02ff */
[----:B------:R-:W-:Y:S01]  /*e570*/  IMAD.SHL.U32 R152, R152, 0x2, RZ ;  /* 0x0000000298987824 */ /* 0x000fe200078e00ff */
[C---:B------:R-:W-:Y:S02]  /*e580*/  IADD3 R14, -R13.reuse, RZ, RZ ;  /* 0x000000ff0d0e7210 */ /* 0x040fe40007ffe1ff */
[----:B------:R-:W-:Y:S02]  /*e590*/  SHF.R.S32.HI R15, RZ, 0x1f, R13 ;  /* 0x0000001fff0f7819 */ /* 0x000fe4000001140d */
[----:B------:R-:W-:Y:S01]  /*e5a0*/  IADD3 R10, P0, R13, R10, RZ ;  /* 0x0000000a0d0a7210 */ /* 0x000fe20007f1e0ff */
[----:B------:R-:W-:Y:S02]  /*e5b0*/  IMAD R9, R16, R14, R9 ;  /* 0x0000000e10097224 */ /* 0x000fe400078e0209 */
[----:B------:R-:W-:Y:S01]  /*e5c0*/  IMAD R14, R3, UR5, R12 ;  /* 0x00000005030e7c24 */ /* 0x000fe2000f8e020c */
[----:B------:R-:W-:-:S02]  /*e5d0*/  ULDC.64 UR4, c[0x0][0xbc8] ;  /* 0x0002f20000047ab9 */ /* 0x000fc40000000a00 */
        /* <DEDUP_REMOVED lines=10> */
[----:B------:R-:W-:Y:S01]  /*e680*/  LOP3.LUT R11, R12, 0xfffffe, RZ, 0xc0, !PT ;  /* 0x00fffffe0c0b7812 */ /* 0x000fe200078ec0ff */
[----:B------:R-:W-:Y:S01]  /*e690*/  IMAD R14, R16, UR4, RZ ;  /* 0x00000004100e7c24 */ /* 0x000fe2000f8e02ff */
[----:B------:R-:W-:Y:S01]  /*e6a0*/  LEA.HI.X R18, R10, UR5, R9, 0x2, P0 ;  /* 0x000000050a127c11 */ /* 0x000fe200080f1409 */
[----:B------:R-:W-:Y:S01]  /*e6b0*/  SHFL.IDX PT, R12, R17, 0x1, 0x1c1f ;  /* 0x003c1f00110c7f89 */ /* 0x000fe200000e0000 */
[----:B------:R-:W-:Y:S01]  /*e6c0*/  LEA R9, R22, R153, 0x6 ;  /* 0x0000009916097211 */ /* 0x000fe200078e30ff */
[----:B------:R-:W-:-:S02]  /*e6d0*/  IMAD.IADD R15, R0, 0x1, -R11 ;  /* 0x00000001000f7824 */ /* 0x000fc400078e0a0b */
[----:B------:R-:W-:Y:S02]  /*e6e0*/  SHFL.IDX PT, R10, R17, RZ, 0x1c1f ;  /* 0x001c1fff110a7589 */ /* 0x000fe400000e0000 */
[----:B------:R-:W-:Y:S02]  /*e6f0*/  IMAD.U32 R15, R15, -0x100, RZ ;  /* 0xffffff000f0f7824 */ /* 0x000fe400078e00ff */
[----:B------:R-:W0:Y:S03]  /*e700*/  SHFL.IDX PT, R11, R18, RZ, 0x1c1f ;  /* 0x001c1fff120b7589 */ /* 0x000e2600000e0000 */
[----:B------:R-:W-:Y:S01]  /*e710*/  ISETP.NE.AND P0, PT, R152, R15, PT ;  /* 0x0000000f9800720c */ /* 0x000fe20003f05270 */
[----:B------:R-:W1:Y:S01]  /*e720*/  SHFL.IDX PT, R13, R18, 0x1, 0x1c1f ;  /* 0x003c1f00120d7f89 */ /* 0x000e6200000e0000 */
[C---:B------:R-:W-:Y:S02]  /*e730*/  VIADD R15, R9.reuse, 0x8 ;  /* 0x00000008090f7836 */ /* 0x040fe40000000000 */
[----:B------:R-:W-:-:S03]  /*e740*/  ISETP.GE.OR P2, PT, R9, R14, P0 ;  /* 0x0000000e0900720c */ /* 0x000fc60000746670 */
[----:B------:R-:W-:-:S10]  /*e750*/  ISETP.GE.OR P0, PT, R15, R14, P0 ;  /* 0x0000000e0f00720c */ /* 0x000fd40000706670 */
[----:B0-----:R2:W-:Y:S04]  /*e760*/  @!P2 ST.E desc[UR48][R10.64], R2 ;  /* 0x000000020a00a985 */ /* 0x0015e8000c101930 */
[----:B-1----:R2:W-:Y:S02]  /*e770*/  @!P0 ST.E desc[UR48][R12.64], R4 ;  /* 0x000000040c008985 */ /* 0x0025e4000c101930 */
.L_x_1843:
[----:B0--3--:R-:W0:Y:S01]  /*e780*/  S2R R14, SR_CTAID.X ;  /* 0x00000000000e7919 */ /* 0x009e220000002500 */
[----:B------:R-:W-:Y:S01]  /*e790*/  LEA.HI R21, R21, R20, RZ, 0x2 ;  /* 0x0000001415157211 */ /* 0x000fe200078f10ff */
[----:B------:R-:W1:Y:S01]  /*e7a0*/  S2UR UR7, SR_CTAID.Z ;  /* 0x00000000000779c3 */ /* 0x000e620000002700 */
[----:B------:R-:W-:Y:S01]  /*e7b0*/  SHF.R.S32.HI R9, RZ, 0x1f, R7 ;  /* 0x0000001fff097819 */ /* 0x000fe20000011407 */
[----:B------:R-:W-:Y:S01]  /*e7c0*/  ULDC.64 UR8, c[0x0][0xb38] ;  /* 0x0002ce0000087ab9 */ /* 0x000fe20000000a00 */
[----:B------:R-:W-:Y:S01]  /*e7d0*/  LOP3.LUT R21, R21, 0xfffffffc, RZ, 0xc0, !PT ;  /* 0xfffffffc15157812 */ /* 0x000fe200078ec0ff */
[----:B------:R-:W-:Y:S01]  /*e7e0*/  UIMAD UR6, UR6, UR8, URZ ;  /* 0x00000008060672a4 */ /* 0x000fe2000f8e023f */
[----:B------:R-:W-:Y:S01]  /*e7f0*/  LEA.HI R9, R9, R154, RZ, 0x3 ;  /* 0x0000009a09097211 */ /* 0x000fe200078f18ff */
[----:B------:R-:W-:Y:S01]  /*e800*/  UIMAD.WIDE.U32 UR4, UR40, UR8, URZ ;  /* 0x00000008280472a5 */ /* 0x000fe2000f8e003f */
[----:B------:R-:W-:Y:S01]  /*e810*/  IADD3 R21, R20, -R21, RZ ;  /* 0x8000001514157210 */ /* 0x000fe20007ffe0ff */
[----:B--2-4-:R-:W2:Y:S01]  /*e820*/  LDC.64 R12, c[0x0][0xb40] ;  /* 0x0002d000ff0c7b82 */ /* 0x014ea20000000a00 */
[----:B------:R-:W-:Y:S01]  /*e830*/  LOP3.LUT R9, R9, 0xfffffff8, RZ, 0xc0, !PT ;  /* 0xfffffff809097812 */ /* 0x000fe200078ec0ff */
[----:B------:R-:W-:Y:S01]  /*e840*/  UIMAD UR6, UR40, UR9, UR6 ;  /* 0x00000009280672a4 */ /* 0x000fe2000f8e0206 */
[----:B------:R-:W-:Y:S01]  /*e850*/  LEA.HI R2, R21, R21, RZ, 0x1 ;  /* 0x0000001515027211 */ /* 0x000fe200078f08ff */
[----:B------:R-:W-:Y:S01]  /*e860*/  IMAD.U32 R11, RZ, RZ, UR5 ;  /* 0x00000005ff0b7e24 */ /* 0x000fe2000f8e00ff */
[----:B------:R-:W-:Y:S01]  /*e870*/  LEA.HI R155, R155, R8, RZ, 0x5 ;  /* 0x000000089b9b7211 */ /* 0x000fe200078f28ff */
[----:B------:R-:W-:Y:S01]  /*e880*/  IMAD.IADD R154, R154, 0x1, -R9 ;  /* 0x000000019a9a7824 */ /* 0x000fe200078e0a09 */
[----:B------:R-:W-:Y:S01]  /*e890*/  LOP3.LUT R2, R2, 0x1ffffffe, RZ, 0xc0, !PT ;  /* 0x1ffffffe02027812 */ /* 0x000fe200078ec0ff */
[----:B------:R-:W3:Y:S01]  /*e8a0*/  @P1 LDC R4, c[0x0][0xbec] ;  /* 0x0002fb00ff041b82 */ /* 0x000ee20000000800 */
[----:B------:R-:W-:Y:S01]  /*e8b0*/  SHF.R.S32.HI R155, RZ, 0x5, R155 ;  /* 0x00000005ff9b7819 */ /* 0x000fe2000001149b */
[----:B------:R-:W-:Y:S01]  /*e8c0*/  UIADD3 UR6, UR5, UR6, URZ ;  /* 0x0000000605067290 */ /* 0x000fe2000fffe03f */
[----:B------:R-:W-:Y:S01]  /*e8d0*/  IMAD.U32 R10, RZ, RZ, UR4 ;  /* 0x00000004ff0a7e24 */ /* 0x000fe2000f8e00ff */
[----:B------:R-:W-:Y:S01]  /*e8e0*/  BSSY B0, `(.L_x_1844) ;  /* 0x00000f3000007945 */ /* 0x000fe20003800000 */
[----:B------:R-:W-:Y:S01]  /*e8f0*/  IMAD.IADD R2, R21, 0x1, -R2 ;  /* 0x0000000115027824 */ /* 0x000fe200078e0a02 */
[----:B------:R-:W-:Y:S01]  /*e900*/  ULDC.64 UR4, c[0x0][0xb48] ;  /* 0x0002d20000047ab9 */ /* 0x000fe20000000a00 */
[----:B------:R-:W-:Y:S01]  /*e910*/  IMAD R155, R155, 0x10, R154 ;  /* 0x000000109b9b7824 */ /* 0x000fe200078e029a */
[----:B------:R-:W4:Y:S01]  /*e920*/  @P1 LDC R17, c[0x0][0xbf0] ;  /* 0x0002fc00ff111b82 */ /* 0x000f220000000800 */
[----:B-1----:R-:W-:Y:S01]  /*e930*/  USHF.R.S32.HI UR8, URZ, 0x1f, UR7 ;  /* 0x0000001f3f087899 */ /* 0x002fe20008011407 */
[----:B------:R-:W-:-:S02]  /*e940*/  IMAD.U32 R11, RZ, RZ, UR6 ;  /* 0x00000006ff0b7e24 */ /* 0x000fc4000f8e00ff */
[----:B------:R-:W-:-:S04]  /*e950*/  LEA R9, R2, R155, 0x3 ;  /* 0x0000009b02097211 */ /* 0x000fc800078e18ff */
[----:B0-----:R-:W-:Y:S01]  /*e960*/  LEA R15, R14, R9, 0x6 ;  /* 0x000000090e0f7211 */ /* 0x001fe200078e30ff */
[C---:B--2---:R-:W-:Y:S02]  /*e970*/  IMAD R2, R12.reuse, UR8, RZ ;  /* 0x000000080c027c24 */ /* 0x044fe4000f8e02ff */
[----:B------:R-:W-:-:S04]  /*e980*/  IMAD.WIDE.U32 R10, R12, UR7, R10 ;  /* 0x000000070c0a7c25 */ /* 0x000fc8000f8e000a */
[----:B------:R-:W-:Y:S02]  /*e990*/  IMAD R13, R13, UR7, R2 ;  /* 0x000000070d0d7c24 */ /* 0x000fe4000f8e0202 */
[----:B---3--:R-:W-:-:S04]  /*e9a0*/  @P1 IMAD.HI.U32 R4, R15, R4, RZ ;  /* 0x000000040f041227 */ /* 0x008fc800078e00ff */
[----:B------:R-:W-:Y:S02]  /*e9b0*/  IMAD.MOV.U32 R9, RZ, RZ, R15 ;  /* 0x000000ffff097224 */ /* 0x000fe400078e000f */
[----:B------:R-:W-:Y:S01]  /*e9c0*/  IMAD R2, R5, UR4, RZ ;  /* 0x0000000405027c24 */ /* 0x000fe2000f8e02ff */
[----:B----4-:R-:W-:Y:S01]  /*e9d0*/  @P1 SHF.R.U32.HI R9, RZ, R17, R4 ;  /* 0x00000011ff091219 */ /* 0x010fe20000011604 */
[----:B------:R-:W-:Y:S02]  /*e9e0*/  IMAD.IADD R11, R11, 0x1, R13 ;  /* 0x000000010b0b7824 */ /* 0x000fe400078e020d */
[C---:B------:R-:W-:Y:S01]  /*e9f0*/  IMAD R13, R3.reuse, UR5, R2 ;  /* 0x00000005030d7c24 */ /* 0x040fe2000f8e0202 */
[--C-:B------:R-:W-:Y:S01]  /*ea00*/  SHF.R.S32.HI R4, RZ, 0x1f, R9.reuse ;  /* 0x0000001fff047819 */ /* 0x100fe20000011409 */
[----:B------:R-:W-:Y:S02]  /*ea10*/  IMAD.MOV R5, RZ, RZ, -R9 ;  /* 0x000000ffff057224 */ /* 0x000fe400078e0a09 */
[----:B------:R-:W-:Y:S01]  /*ea20*/  IMAD.WIDE.U32 R2, R3, UR4, R10 ;  /* 0x0000000403027c25 */ /* 0x000fe2000f8e000a */
[----:B------:R-:W-:-:S03]  /*ea30*/  ULDC.64 UR4, c[0x0][0xb30] ;  /* 0x0002cc0000047ab9 */ /* 0x000fc60000000a00 */
[----:B------:R-:W-:Y:S01]  /*ea40*/  IMAD R5, R6, R5, R15 ;  /* 0x0000000506057224 */ /* 0x000fe200078e020f */
[----:B------:R-:W-:Y:S01]  /*ea50*/  IADD3 R3, R3, R13, RZ ;  /* 0x0000000d03037210 */ /* 0x000fe20007ffe0ff */
[----:B------:R-:W-:-:S04]  /*ea60*/  IMAD R4, R4, UR4, RZ ;  /* 0x0000000404047c24 */ /* 0x000fc8000f8e02ff */
[C---:B------:R-:W-:Y:S01]  /*ea70*/  IMAD R11, R9.reuse, UR5, R4 ;  /* 0x00000005090b7c24 */ /* 0x040fe2000f8e0204 */
[----:B------:R-:W-:Y:S01]  /*ea80*/  SHF.R.S32.HI R4, RZ, 0x1f, R5 ;  /* 0x0000001fff047819 */ /* 0x000fe20000011405 */
        /* <DEDUP_REMOVED lines=8> */
[-C--:B------:R-:W-:Y:S02]  /*eb10*/  LEA.HI R9, R0, R0.reuse, RZ, 0x1 ;  /* 0x0000000000097211 */ /* 0x080fe400078f08ff */
[----:B------:R-:W-:Y:S01]  /*eb20*/  LEA R4, P0, R2, UR4, 0x2 ;  /* 0x0000000402047c11 */ /* 0x000fe2000f8010ff */
[----:B------:R-:W-:Y:S01]  /*eb30*/  ULDC UR4, c[0x0][0xa88] ;  /* 0x0002a20000047ab9 */ /* 0x000fe20000000800 */
[----:B------:R-:W-:Y:S01]  /*eb40*/  LOP3.LUT R11, R9, 0xfffffe, RZ, 0xc0, !PT ;  /* 0x00fffffe090b7812 */ /* 0x000fe200078ec0ff */
[----:B------:R-:W-:Y:S01]  /*eb50*/  IMAD R6, R6, UR4, RZ ;  /* 0x0000000406067c24 */ /* 0x000fe2000f8e02ff */
[----:B------:R-:W-:Y:S01]  /*eb60*/  LOP3.LUT R9, R7, 0x7ffffffc, RZ, 0xc0, !PT ;  /* 0x7ffffffc07097812 */ /* 0x000fe200078ec0ff */
[----:B------:R-:W-:Y:S01]  /*eb70*/  IMAD R7, R14, 0x40, R155 ;  /* 0x000000400e077824 */ /* 0x000fe200078e029b */
[----:B------:R-:W-:Y:S02]  /*eb80*/  LEA.HI.X R5, R2, UR5, R5, 0x2, P0 ;  /* 0x0000000502057c11 */ /* 0x000fe400080f1405 */
[----:B------:R-:W-:Y:S01]  /*eb90*/  IADD3 R11, -R11, R0, RZ ;  /* 0x000000000b0b7210 */ /* 0x000fe20007ffe1ff */
[----:B------:R-:W-:Y:S01]  /*eba0*/  IMAD.IADD R0, R8, 0x1, -R9 ;  /* 0x0000000108007824 */ /* 0x000fe200078e0a09 */
[----:B------:R-:W-:Y:S01]  /*ebb0*/  ISETP.GE.AND P0, PT, R7, R6, PT ;  /* 0x000000060700720c */ /* 0x000fe20003f06270 */
[----:B------:R0:W1:Y:S02]  /*ebc0*/  SHFL.IDX PT, R2, R4, RZ, 0x1c1f ;  /* 0x001c1fff04027589 */ /* 0x00006400000e0000 */
[----:B------:R-:W-:-:S02]  /*ebd0*/  IMAD R0, R11, 0x80, R0 ;  /* 0x000000800b007824 */ /* 0x000fc400078e0200 */
[----:B------:R0:W2:Y:S02]  /*ebe0*/  SHFL.IDX PT, R3, R5, RZ, 0x1c1f ;  /* 0x001c1fff05037589 */ /* 0x0000a400000e0000 */
[----:B------:R-:W-:-:S06]  /*ebf0*/  IMAD.SHL.U32 R0, R0, 0x2, RZ ;  /* 0x0000000200007824 */ /* 0x000fcc00078e00ff */
[----:B0-----:R-:W-:Y:S05]  /*ec00*/  @P0 BRA `(.L_x_1845) ;  /* 0x0000000c00000947 */ /* 0x001fea0003800000 */
[C---:B------:R-:W-:Y:S01]  /*ec10*/  IADD3 R9, R0.reuse, 0x8, RZ ;  /* 0x0000000800097810 */ /* 0x040fe20007ffe0ff */
        /* <DEDUP_REMOVED lines=14> */
[----:B------:R-:W-:Y:S01]  /*ed00*/  VIADD R23, R0, 0x58 ;  /* 0x0000005800177836 */ /* 0x000fe20000000000 */
[----:B------:R-:W-:-:S02]  /*ed10*/  ISETP.GE.AND P1, PT, R17, UR4, PT ;  /* 0x0000000411007c0c */ /* 0x000fc4000bf26270 */
[----:B------:R-:W-:Y:S02]  /*ed20*/  @!P2 LEA.HI R8, R0, R0, RZ, 0x1 ;  /* 0x000000000008a211 */ /* 0x000fe400078f08ff */
[----:B------:R-:W-:Y:S02]  /*ed30*/  @!P3 LEA.HI R10, R9, R9, RZ, 0x1 ;  /* 0x00000009090ab211 */ /* 0x000fe400078f08ff */
[----:B------:R-:W-:Y:S02]  /*ed40*/  @!P4 LEA.HI R12, R11, R11, RZ, 0x1 ;  /* 0x0000000b0b0cc211 */ /* 0x000fe400078f08ff */
[----:B------:R-:W-:Y:S02]  /*ed50*/  @!P5 LEA.HI R14, R13, R13, RZ, 0x1 ;  /* 0x0000000d0d0ed211 */ /* 0x000fe400078f08ff */
[----:B------:R-:W-:Y:S02]  /*ed60*/  @!P2 LOP3.LUT R9, R8, 0xfffffffe, RZ, 0xc0, !PT ;  /* 0xfffffffe0809a812 */ /* 0x000fe400078ec0ff */
[----:B------:R-:W-:-:S02]  /*ed70*/  @!P3 LOP3.LUT R11, R10, 0xfffffffe, RZ, 0xc0, !PT ;  /* 0xfffffffe0a0bb812 */ /* 0x000fc400078ec0ff */
[----:B------:R-:W-:Y:S01]  /*ed80*/  @!P4 LOP3.LUT R13, R12, 0xfffffffe, RZ, 0xc0, !PT ;  /* 0xfffffffe0c0dc812 */ /* 0x000fe200078ec0ff */
[--C-:B-12---:R-:W-:Y:S01]  /*ed90*/  @!P2 IMAD.WIDE R8, R9, 0x4, R2.reuse ;  /* 0x000000040908a825 */ /* 0x106fe200078e0202 */
[----:B------:R-:W-:Y:S02]  /*eda0*/  @!P5 LOP3.LUT R15, R14, 0xfffffffe, RZ, 0xc0, !PT ;  /* 0xfffffffe0e0fd812 */ /* 0x000fe400078ec0ff */
[----:B------:R-:W-:Y:S01]  /*edb0*/  IADD3 R21, R0, 0x48, RZ ;  /* 0x0000004800157810 */ /* 0x000fe20007ffe0ff */
        /* <DEDUP_REMOVED lines=9> */
[----:B------:R-:W-:Y:S01]  /*ee50*/  ISETP.GE.AND P6, PT, R22, UR4, PT ;  /* 0x0000000416007c0c */ /* 0x000fe2000bfc6270 */
[----:B------:R3:W-:Y:S01]  /*ee60*/  @!P5 ST.E.64 desc[UR48][R14.64], R36 ;  /* 0x000000240e00d985 */ /* 0x0007e2000c101b30 */
[----:B------:R-:W-:Y:S01]  /*ee70*/  ISETP.GE.AND P5, PT, R21, UR4, PT ;  /* 0x0000000415007c0c */ /* 0x000fe2000bfa6270 */
[----:B0-----:R-:W-:Y:S01]  /*ee80*/  VIADD R24, R0, 0x60 ;  /* 0x0000006000187836 */ /* 0x001fe20000000000 */
[----:B------:R-:W-:Y:S02]  /*ee90*/  @!P0 LEA.HI R16, R16, R16, RZ, 0x1 ;  /* 0x0000001010108211 */ /* 0x000fe400078f08ff */
        /* <DEDUP_REMOVED lines=14> */
[----:B---3--:R-:W-:Y:S01]  /*ef80*/  @!P4 LOP3.LUT R15, R20, 0xfffffffe, RZ, 0xc0, !PT ;  /* 0xfffffffe140fc812 */ /* 0x008fe200078ec0ff */
[----:B------:R-:W-:Y:S01]  /*ef90*/  VIADD R20, R0, 0x78 ;  /* 0x0000007800147836 */ /* 0x000fe20000000000 */
[----:B------:R-:W-:Y:S02]  /*efa0*/  @!P5 LOP3.LUT R21, R21, 0xfffffffe, RZ, 0xc0, !PT ;  /* 0xfffffffe1515d812 */ /* 0x000fe400078ec0ff */
[----:B------:R-:W-:Y:S02]  /*efb0*/  @!P6 LOP3.LUT R17, R22, 0xfffffffe, RZ, 0xc0, !PT ;  /* 0xfffffffe1611e812 */ /* 0x000fe400078ec0ff */
[----:B------:R-:W-:Y:S01]  /*efc0*/  ISETP.GE.AND P1, PT, R23, UR4, PT ;  /* 0x0000000417007c0c */ /* 0x000fe2000bf26270 */
[----:B0-----:R-:W-:Y:S01]  /*efd0*/  @!P2 IMAD.WIDE R8, R13, 0x4, R2 ;  /* 0x000000040d08a825 */ /* 0x001fe200078e0202 */
[----:B------:R-:W-:-:S02]  /*efe0*/  ISETP.GE.AND P0, PT, R24, UR4, PT ;  /* 0x0000000418007c0c */ /* 0x000fc4000bf06270 */
[C---:B------:R-:W-:Y:S01]  /*eff0*/  IADD3 R18, R0.reuse, 0x68, RZ ;  /* 0x0000006800127810 */ /* 0x040fe20007ffe0ff */
        /* <DEDUP_REMOVED lines=18> */
[----:B------:R-:W-:Y:S02]  /*f120*/  @!P0 LEA.HI R24, R24, R24, RZ, 0x1 ;  /* 0x0000001818188211 */ /* 0x000fe400078f08ff */
        /* <DEDUP_REMOVED lines=42> */
[----:B0-----:R-:W-:Y:S02]  /*f3d0*/  @!P0 LOP3.LUT R9, R23, 0xfffffffe, RZ, 0xc0, !PT ;  /* 0xfffffffe17098812 */ /* 0x001fe400078ec0ff */
[----:B------:R-:W-:Y:S02]  /*f3e0*/  @!P2 LEA.HI R18, R18, R18, RZ, 0x1 ;  /* 0x000000121212a211 */ /* 0x000fe400078f08ff */
[----:B-1----:R-:W-:Y:S01]  /*f3f0*/  @!P1 LOP3.LUT R11, R24, 0xfffffffe, RZ, 0xc0, !PT ;  /* 0xfffffffe180b9812 */ /* 0x002fe200078ec0ff */
[--C-:B------:R-:W-:Y:S01]  /*f400*/  @!P0 IMAD.WIDE R8, R9, 0x4, R2.reuse ;  /* 0x0000000409088825 */ /* 0x100fe200078e0202 */
[----:B------:R-:W-:Y:S02]  /*f410*/  @!P3 LEA.HI R19, R19, R19, RZ, 0x1 ;  /* 0x000000131313b211 */ /* 0x000fe400078f08ff */
[----:B------:R-:W-:Y:S01]  /*f420*/  @!P4 LEA.HI R20, R20, R20, RZ, 0x1 ;  /* 0x000000141414c211 */ /* 0x000fe200078f08ff */
[----:B------:R-:W-:Y:S01]  /*f430*/  @!P1 IMAD.WIDE R10, R11, 0x4, R2 ;  /* 0x000000040b0a9825 */ /* 0x000fe200078e0202 */
[----:B--2---:R-:W-:Y:S01]  /*f440*/  @!P2 LOP3.LUT R13, R18, 0xfffffffe, RZ, 0xc0, !PT ;  /* 0xfffffffe120da812 */ /* 0x004fe200078ec0ff */
[----:B------:R0:W-:Y:S01]  /*f450*/  @!P0 ST.E.64 desc[UR48][R8.64], R96 ;  /* 0x0000006008008985 */ /* 0x0001e2000c101b30 */
[----:B------:R-:W-:-:S02]  /*f460*/  @!P5 LEA.HI R21, R21, R21, RZ, 0x1 ;  /* 0x000000151515d211 */ /* 0x000fc400078f08ff */
[----:B------:R-:W-:Y:S01]  /*f470*/  @!P3 LOP3.LUT R19, R19, 0xfffffffe, RZ, 0xc0, !PT ;  /* 0xfffffffe1313b812 */ /* 0x000fe200078ec0ff */
[--C-:B------:R-:W-:Y:S01]  /*f480*/  @!P2 IMAD.WIDE R12, R13, 0x4, R2.reuse ;  /* 0x000000040d0ca825 */ /* 0x100fe200078e0202 */
[----:B------:R-:W-:Y:S01]  /*f490*/  @!P6 LEA.HI R22, R22, R22, RZ, 0x1 ;  /* 0x000000161616e211 */ /* 0x000fe200078f08ff */
[----:B------:R1:W-:Y:S01]  /*f4a0*/  @!P1 ST.E.64 desc[UR48][R10.64], R100 ;  /* 0x000000640a009985 */ /* 0x0003e2000c101b30 */
[----:B---3--:R-:W-:Y:S01]  /*f4b0*/  @!P4 LOP3.LUT R15, R20, 0xfffffffe, RZ, 0xc0, !PT ;  /* 0xfffffffe140fc812 */ /* 0x008fe200078ec0ff */
[----:B------:R-:W-:Y:S01]  /*f4c0*/  VIADD R20, R0, 0xd8 ;  /* 0x000000d800147836 */ /* 0x000fe20000000000 */
[----:B------:R-:W-:Y:S01]  /*f4d0*/  @!P5 LOP3.LUT R21, R21, 0xfffffffe, RZ, 0xc0, !PT ;  /* 0xfffffffe1515d812 */ /* 0x000fe200078ec0ff */
[----:B------:R2:W-:Y:S01]  /*f4e0*/  @!P2 ST.E.64 desc[UR48][R12.64], R104 ;  /* 0x000000680c00a985 */ /* 0x0005e2000c101b30 */
[----:B----4-:R-:W-:Y:S02]  /*f4f0*/  @!P6 LOP3.LUT R17, R22, 0xfffffffe, RZ, 0xc0, !PT ;  /* 0xfffffffe1611e812 */ /* 0x010fe400078ec0ff */
[----:B------:R-:W-:Y:S01]  /*f500*/  IADD3 R18, R0, 0xc8, RZ ;  /* 0x000000c800127810 */ /* 0x000fe20007ffe0ff */
[----:B0-----:R-:W-:Y:S01]  /*f510*/  @!P3 IMAD.WIDE R8, R19, 0x4, R2 ;  /* 0x000000041308b825 */ /* 0x001fe200078e0202 */
[----:B------:R-:W-:-:S02]  /*f520*/  ISETP.GE.AND P2, PT, R20, UR4, PT ;  /* 0x0000000414007c0c */ /* 0x000fc4000bf46270 */
[----:B------:R-:W-:Y:S01]  /*f530*/  ISETP.GE.AND P0, PT, R18, UR4, PT ;  /* 0x0000000412007c0c */ /* 0x000fe2000bf06270 */
[----:B------:R-:W-:Y:S01]  /*f540*/  VIADD R19, R0, 0xd0 ;  /* 0x000000d000137836 */ /* 0x000fe20000000000 */
[----:B------:R0:W-:Y:S01]  /*f550*/  @!P3 ST.E.64 desc[UR48][R8.64], R108 ;  /* 0x0000006c0800b985 */ /* 0x0001e2000c101b30 */
[----:B-1----:R-:W-:-:S03]  /*f560*/  @!P4 IMAD.WIDE R10, R15, 0x4, R2 ;  /* 0x000000040f0ac825 */ /* 0x002fc600078e0202 */
[----:B------:R-:W-:Y:S01]  /*f570*/  ISETP.GE.AND P1, PT, R19, UR4, PT ;  /* 0x0000000413007c0c */ /* 0x000fe2000bf26270 */
[--C-:B------:R-:W-:Y:S01]  /*f580*/  @!P5 IMAD.WIDE R14, R21, 0x4, R2.reuse ;  /* 0x00000004150ed825 */ /* 0x100fe200078e0202 */
[----:B------:R1:W-:Y:S01]  /*f590*/  @!P4 ST.E.64 desc[UR48][R10.64], R112 ;  /* 0x000000700a00c985 */ /* 0x0003e2000c101b30 */
[----:B--2---:R-:W-:Y:S02]  /*f5a0*/  IADD3 R12, R0, 0xe8, RZ ;  /* 0x000000e8000c7810 */ /* 0x004fe40007ffe0ff */
[----:B------:R-:W-:Y:S01]  /*f5b0*/  @!P6 IMAD.WIDE R16, R17, 0x4, R2 ;  /* 0x000000041110e825 */ /* 0x000fe200078e0202 */
[----:B------:R2:W-:Y:S01]  /*f5c0*/  @!P5 ST.E.64 desc[UR48][R14.64], R116 ;  /* 0x000000740e00d985 */ /* 0x0005e2000c101b30 */
[----:B------:R-:W-:Y:S02]  /*f5d0*/  ISETP.GE.AND P4, PT, R12, UR4, PT ;  /* 0x000000040c007c0c */ /* 0x000fe4000bf86270 */
[C---:B------:R-:W-:Y:S01]  /*f5e0*/  VIADD R21, R0.reuse, 0xe0 ;  /* 0x000000e000157836 */ /* 0x040fe20000000000 */
[----:B------:R3:W-:Y:S01]  /*f5f0*/  @!P6 ST.E.64 desc[UR48][R16.64], R120 ;  /* 0x000000781000e985 */ /* 0x0007e2000c101b30 */
[----:B0-----:R-:W-:Y:S01]  /*f600*/  VIADD R9, R0, 0xf8 ;  /* 0x000000f800097836 */ /* 0x001fe20000000000 */
[----:B------:R-:W-:Y:S01]  /*f610*/  @!P0 LEA.HI R18, R18, R18, RZ, 0x1 ;  /* 0x0000001212128211 */ /* 0x000fe200078f08ff */
[----:B------:R-:W-:Y:S01]  /*f620*/  VIADD R13, R0, 0xf0 ;  /* 0x000000f0000d7836 */ /* 0x000fe20000000000 */
[----:B------:R-:W-:-:S02]  /*f630*/  ISETP.GE.AND P3, PT, R21, UR4, PT ;  /* 0x0000000415007c0c */ /* 0x000fc4000bf66270 */
[----:B------:R-:W-:Y:S02]  /*f640*/  ISETP.GE.AND P6, PT, R9, UR4, PT ;  /* 0x0000000409007c0c */ /* 0x000fe4000bfc6270 */
[----:B------:R-:W-:Y:S02]  /*f650*/  ISETP.GE.AND P5, PT, R13, UR4, PT ;  /* 0x000000040d007c0c */ /* 0x000fe4000bfa6270 */
[----:B------:R-:W-:Y:S02]  /*f660*/  @!P1 LEA.HI R19, R19, R19, RZ, 0x1 ;  /* 0x0000001313139211 */ /* 0x000fe400078f08ff */
[----:B------:R-:W-:Y:S02]  /*f670*/  @!P2 LEA.HI R20, R20, R20, RZ, 0x1 ;  /* 0x000000141414a211 */ /* 0x000fe400078f08ff */
[----:B------:R-:W-:Y:S02]  /*f680*/  @!P4 LEA.HI R12, R12, R12, RZ, 0x1 ;  /* 0x0000000c0c0cc211 */ /* 0x000fe400078f08ff */
[----:B-1----:R-:W-:-:S02]  /*f690*/  @!P1 LOP3.LUT R11, R19, 0xfffffffe, RZ, 0xc0, !PT ;  /* 0xfffffffe130b9812 */ /* 0x002fc400078ec0ff */
[----:B------:R-:W-:Y:S02]  /*f6a0*/  @!P3 LEA.HI R21, R21, R21, RZ, 0x1 ;  /* 0x000000151515b211 */ /* 0x000fe400078f08ff */
[----:B------:R-:W-:Y:S02]  /*f6b0*/  @!P6 LEA.HI R10, R9, R9, RZ, 0x1 ;  /* 0x00000009090ae211 */ /* 0x000fe400078f08ff */
[----:B------:R-:W-:Y:S02]  /*f6c0*/  @!P5 LEA.HI R8, R13, R13, RZ, 0x1 ;  /* 0x0000000d0d08d211 */ /* 0x000fe400078f08ff */
[----:B------:R-:W-:Y:S02]  /*f6d0*/  @!P0 LOP3.LUT R9, R18, 0xfffffffe, RZ, 0xc0, !PT ;  /* 0xfffffffe12098812 */ /* 0x000fe400078ec0ff */
[----:B------:R-:W-:Y:S02]  /*f6e0*/  @!P2 LOP3.LUT R13, R20, 0xfffffffe, RZ, 0xc0, !PT ;  /* 0xfffffffe140da812 */ /* 0x000fe400078ec0ff */
[----:B--2---:R-:W-:-:S02]  /*f6f0*/  @!P3 LOP3.LUT R15, R21, 0xfffffffe, RZ, 0xc0, !PT ;  /* 0xfffffffe150fb812 */ /* 0x004fc400078ec0ff */
        /* <DEDUP_REMOVED lines=17> */
.L_x_1845:
[----:B------:R-:W-:Y:S05]  /*f810*/  BSYNC B0 ;  /* 0x0000000000007941 */ /* 0x000fea0003800000 */
.L_x_1844:
[----:B------:R-:W-:Y:S01]  /*f820*/  VIADD R7, R7, 0x8 ;  /* 0x0000000807077836 */ /* 0x000fe20000000000 */
[----:B0-2---:R2:W0:Y:S04]  /*f830*/  SHFL.IDX PT, R3, R5, 0x1, 0x1c1f ;  /* 0x003c1f0005037f89 */ /* 0x00542800000e0000 */
[----:B------:R-:W-:Y:S01]  /*f840*/  ISETP.GE.AND P0, PT, R7, R6, PT ;  /* 0x000000060700720c */ /* 0x000fe20003f06270 */
[----:B-1----:R2:W1:-:S12]  /*f850*/  SHFL.IDX PT, R2, R4, 0x1, 0x1c1f ;  /* 0x003c1f0004027f89 */ /* 0x00245800000e0000 */
[----:B--2---:R-:W-:Y:S05]  /*f860*/  @P0 BRA `(.L_x_1747) ;  /* 0x0000005800a00947 */ /* 0x004fea0003800000 */
        /* <DEDUP_REMOVED lines=18> */
[----:B------:R-:W-:-:S02]  /*f990*/  @!P0 LEA.HI R4, R0, R0, RZ, 0x1 ;  /* 0x0000000000048211 */ /* 0x000fc400078f08ff */
[----:B------:R-:W-:Y:S02]  /*f9a0*/  @!P1 LEA.HI R6, R5, R5, RZ, 0x1 ;  /* 0x0000000505069211 */ /* 0x000fe400078f08ff */
[----:B------:R-:W-:Y:S02]  /*f9b0*/  @!P2 LEA.HI R8, R7, R7, RZ, 0x1 ;  /* 0x000000070708a211 */ /* 0x000fe400078f08ff */
[----:B------:R-:W-:Y:S02]  /*f9c0*/  @!P0 LOP3.LUT R5, R4, 0xfffffffe, RZ, 0xc0, !PT ;  /* 0xfffffffe04058812 */ /* 0x000fe400078ec0ff */
[----:B------:R-:W-:Y:S02]  /*f9d0*/  @!P1 LOP3.LUT R7, R6, 0xfffffffe, RZ, 0xc0, !PT ;  /* 0xfffffffe06079812 */ /* 0x000fe400078ec0ff */
[----:B------:R-:W-:Y:S01]  /*f9e0*/  @!P2 LOP3.LUT R9, R8, 0xfffffffe, RZ, 0xc0, !PT ;  /* 0xfffffffe0809a812 */ /* 0x000fe200078ec0ff */
[----:B01----:R-:W-:Y:S01]  /*f9f0*/  @!P0 IMAD.WIDE R4, R5, 0x4, R2 ;  /* 0x0000000405048825 */ /* 0x003fe200078e0202 */
        /* <DEDUP_REMOVED lines=41> */
[----:B------:R-:W-:-:S02]  /*fc90*/  IADD3 R15, R0, 0x68, RZ ;  /* 0x00000068000f7810 */ /* 0x000fc40007ffe0ff */
[----:B------:R-:W-:Y:S01]  /*fca0*/  @!P4 IMAD.WIDE R12, R17, 0x4, R2 ;  /* 0x00000004110cc825 */ /* 0x000fe200078e0202 */
[----:B------:R3:W-:Y:S01]  /*fcb0*/  @!P3 ST.E.64 desc[UR48][R10.64], R58 ;  /* 0x0000003a0a00b985 */ /* 0x0007e2000c101b30 */
[----:B------:R-:W-:Y:S02]  /*fcc0*/  ISETP.GE.AND P3, PT, R15, UR4, PT ;  /* 0x000000040f007c0c */ /* 0x000fe4000bf66270 */
[----:B------:R-:W-:Y:S01]  /*fcd0*/  VIADD R17, R0, 0x78 ;  /* 0x0000007800117836 */ /* 0x000fe20000000000 */
[----:B------:R4:W-:Y:S01]  /*fce0*/  @!P4 ST.E.64 desc[UR48][R12.64], R62 ;  /* 0x0000003e0c00c985 */ /* 0x0009e2000c101b30 */
[----:B------:R-:W-:Y:S02]  /*fcf0*/  ISETP.GE.AND P4, PT, R14, UR4, PT ;  /* 0x000000040e007c0c */ /* 0x000fe4000bf86270 */
[----:B------:R-:W-:Y:S02]  /*fd00*/  ISETP.GE.AND P2, PT, R16, UR4, PT ;  /* 0x0000000410007c0c */ /* 0x000fe4000bf46270 */
[----:B------:R-:W-:-:S02]  /*fd10*/  ISETP.GE.AND P1, PT, R17, UR4, PT ;  /* 0x0000000411007c0c */ /* 0x000fc4000bf26270 */
[----:B------:R-:W-:Y:S02]  /*fd20*/  @!P6 LEA.HI R19, R19, R19, RZ, 0x1 ;  /* 0x000000131313e211 */ /* 0x000fe400078f08ff */
[----:B0-----:R-:W-:Y:S02]  /*fd30*/  @!P5 LOP3.LUT R5, R18, 0xfffffffe, RZ, 0xc0, !PT ;  /* 0xfffffffe1205d812 */ /* 0x001fe400078ec0ff */
        /* <DEDUP_REMOVED lines=14> */
[----:B---3--:R-:W-:Y:S02]  /*fe20*/  @!P2 LOP3.LUT R11, R16, 0xfffffffe, RZ, 0xc0, !PT ;  /* 0xfffffffe100ba812 */ /* 0x008fe400078ec0ff */
[----:B------:R-:W-:Y:S02]  /*fe30*/  @!P1 LOP3.LUT R17, R17, 0xfffffffe, RZ, 0xc0, !PT ;  /* 0xfffffffe11119812 */ /* 0x000fe400078ec0ff */
[----:B----4-:R-:W-:Y:S01]  /*fe40*/  @!P0 LOP3.LUT R13, R20, 0xfffffffe, RZ, 0xc0, !PT ;  /* 0xfffffffe140d8812 */ /* 0x010fe200078ec0ff */
[C---:B------:R-:W-:Y:S01]  /*fe50*/  VIADD R20, R0.reuse, 0xb8 ;  /* 0x000000b800147836 */ /* 0x040fe20000000000 */
[----:B------:R-:W-:Y:S01]  /*fe60*/  IADD3 R18, R0, 0x88, RZ ;  /* 0x0000008800127810 */ /* 0x000fe20007ffe0ff */
[----:B0-----:R-:W-:Y:S01]  /*fe70*/  @!P4 IMAD.WIDE R4, R9, 0x4, R2 ;  /* 0x000000040904c825 */ /* 0x001fe200078e0202 */
[----:B------:R-:W-:-:S02]  /*fe80*/  ISETP.GE.AND P5, PT, R19, UR4, PT ;  /* 0x0000000413007c0c */ /* 0x000fc4000bfa6270 */
[----:B------:R-:W-:Y:S01]  /*fe90*/  ISETP.GE.AND P6, PT, R18, UR4, PT ;  /* 0x0000000412007c0c */ /* 0x000fe2000bfc6270 */
[--C-:B-1----:R-:W-:Y:S01]  /*fea0*/  @!P3 IMAD.WIDE R6, R15, 0x4, R2.reuse ;  /* 0x000000040f06b825 */ /* 0x102fe200078e0202 */
[----:B------:R-:W-:Y:S01]  /*feb0*/  @!P4 ST.E.64 desc[UR48][R4.64], R74 ;  /* 0x0000004a0400c985 */ /* 0x000fe2000c101b30 */
[----:B------:R-:W-:Y:S02]  /*fec0*/  IADD3 R16, R0, 0xa8, RZ ;  /* 0x000000a800107810 */ /* 0x000fe40007ffe0ff */
        /* <DEDUP_REMOVED lines=12> */
[----:B------:R-:W-:Y:S02]  /*ff90*/  ISETP.GE.AND P0, PT, R14, UR4, PT ;  /* 0x000000040e007c0c */ /* 0x000fe4000bf06270 */
[----:B------:R-:W-:Y:S02]  /*ffa0*/  ISETP.GE.AND P4, PT, R15, UR4, PT ;  /* 0x000000040f007c0c */ /* 0x000fe4000bf86270 */
[----:B------:R-:W-:-:S02]  /*ffb0*/  ISETP.GE.AND P2, PT, R17, UR4, PT ;  /* 0x0000000411007c0c */ /* 0x000fc4000bf46270 */
[----:B------:R-:W-:Y:S02]  /*ffc0*/  @!P6 LEA.HI R18, R18, R18, RZ, 0x1 ;  /* 0x000000121212e211 */ /* 0x000fe400078f08ff */
[----:B0-----:R-:W-:Y:S02]  /*ffd0*/  @!P5 LOP3.LUT R7, R19, 0xfffffffe, RZ, 0xc0, !PT ;  /* 0xfffffffe1307d812 */ /* 0x001fe400078ec0ff */
[----:B------:R-:W-:Y:S01]  /*ffe0*/  @!P6 LOP3.LUT R5, R18, 0xfffffffe, RZ, 0xc0, !PT ;  /* 0xfffffffe1205e812 */ /* 0x000fe200078ec0ff */
[----:B------:R-:W-:Y:S01]  /*fff0*/  VIADD R18, R0, 0xc0 ;  /* 0x000000c000127836 */ /* 0x000fe20000000000 */
[----:B------:R-:W-:Y:S01]  /*10000*/  @!P3 LEA.HI R16, R16, R16, RZ, 0x1 ;  /* 0x000000101010b211 */ /* 0x000fe200078f08ff */
[--C-:B------:R-:W-:Y:S01]  /*10010*/  @!P5 IMAD.WIDE R6, R7, 0x4, R2.reuse ;  /* 0x000000040706d825 */ /* 0x100fe200078e0202 */
[----:B------:R-:W-:Y:S02]  /*10020*/  @!P0 LEA.HI R14, R14, R14, RZ, 0x1 ;  /* 0x0000000e0e0e8211 */ /* 0x000fe400078f08ff */
[----:B------:R-:W-:Y:S01]  /*10030*/  @!P4 LEA.HI R15, R15, R15, RZ, 0x1 ;  /* 0x0000000f0f0fc211 */ /* 0x000fe200078f08ff */
[----:B------:R-:W-:Y:S01]  /*10040*/  @!P6 IMAD.WIDE R4, R5, 0x4, R2 ;  /* 0x000000040504e825 */ /* 0x000fe200078e0202 */
[----:B------:R-:W-:-:S02]  /*10050*/  @!P2 LEA.HI R17, R17, R17, RZ, 0x1 ;  /* 0x000000111111a211 */ /* 0x000fc400078f08ff */
[----:B------:R-:W-:Y:S02]  /*10060*/  @!P1 LEA.HI R20, R20, R20, RZ, 0x1 ;  /* 0x0000001414149211 */ /* 0x000fe400078f08ff */
[----:B-1----:R-:W-:Y:S01]  /*10070*/  @!P0 LOP3.LUT R9, R14, 0xfffffffe, RZ, 0xc0, !PT ;  /* 0xfffffffe0e098812 */ /* 0x002fe200078ec0ff */
[----:B------:R0:W-:Y:S01]  /*10080*/  @!P6 ST.E.64 desc[UR48][R4.64], R94 ;  /* 0x0000005e0400e985 */ /* 0x0001e2000c101b30 */
[----:B------:R-:W-:Y:S01]  /*10090*/  @!P4 LOP3.LUT R15, R15, 0xfffffffe, RZ, 0xc0, !PT ;  /* 0xfffffffe0f0fc812 */ /* 0x000fe200078ec0ff */
[----:B------:R-:W-:Y:S01]  /*100a0*/  VIADD R14, R0, 0xd0 ;  /* 0x000000d0000e7836 */ /* 0x000fe20000000000 */
[----:B--2---:R-:W-:Y:S01]  /*100b0*/  @!P3 LOP3.LUT R11, R16, 0xfffffffe, RZ, 0xc0, !PT ;  /* 0xfffffffe100bb812 */ /* 0x004fe200078ec0ff */
[----:B------:R1:W-:Y:S01]  /*100c0*/  @!P5 ST.E.64 desc[UR48][R6.64], R98 ;  /* 0x000000620600d985 */ /* 0x0003e2000c101b30 */
[----:B------:R-:W-:Y:S01]  /*100d0*/  @!P2 LOP3.LUT R17, R17, 0xfffffffe, RZ, 0xc0, !PT ;  /* 0xfffffffe1111a812 */ /* 0x000fe200078ec0ff */
[----:B------:R-:W-:Y:S01]  /*100e0*/  VIADD R16, R0, 0xe0 ;  /* 0x000000e000107836 */ /* 0x000fe20000000000 */
[----:B---3--:R-:W-:Y:S01]  /*100f0*/  @!P1 LOP3.LUT R13, R20, 0xfffffffe, RZ, 0xc0, !PT ;  /* 0xfffffffe140d9812 */ /* 0x008fe200078ec0ff */
[C---:B------:R-:W-:Y:S01]  /*10100*/  VIADD R20, R0.reuse, 0xf0 ;  /* 0x000000f000147836 */ /* 0x040fe20000000000 */
[----:B------:R-:W-:-:S02]  /*10110*/  IADD3 R19, R0, 0xc8, RZ ;  /* 0x000000c800137810 */ /* 0x000fc40007ffe0ff */
[----:B------:R-:W-:Y:S01]  /*10120*/  ISETP.GE.AND P5, PT, R18, UR4, PT ;  /* 0x0000000412007c0c */ /* 0x000fe2000bfa6270 */
[----:B------:R-:W-:Y:S01]  /*10130*/  @!P1 IMAD.WIDE R12, R13, 0x4, R2 ;  /* 0x000000040d0c9825 */ /* 0x000fe200078e0202 */
[----:B------:R-:W-:-:S03]  /*10140*/  ISETP.GE.AND P6, PT, R19, UR4, PT ;  /* 0x0000000413007c0c */ /* 0x000fc6000bfc6270 */
[----:B0-----:R-:W-:-:S04]  /*10150*/  @!P0 IMAD.WIDE R4, R9, 0x4, R2 ;  /* 0x0000000409048825 */ /* 0x001fc800078e0202 */
        /* <DEDUP_REMOVED lines=8> */
[----:B------:R-:W-:-:S02]  /*101e0*/  IADD3 R17, R0, 0xe8, RZ ;  /* 0x000000e800117810 */ /* 0x000fc40007ffe0ff */
[----:B------:R-:W-:Y:S01]  /*101f0*/  VIADD R15, R0, 0xd8 ;  /* 0x000000d8000f7836 */ /* 0x000fe20000000000 */
[----:B------:R3:W-:Y:S01]  /*10200*/  @!P2 ST.E.64 desc[UR48][R10.64], R114 ;  /* 0x000000720a00a985 */ /* 0x0007e2000c101b30 */
[----:B------:R-:W-:Y:S01]  /*10210*/  ISETP.GE.AND P2, PT, R16, UR4, PT ;  /* 0x0000000410007c0c */ /* 0x000fe2000bf46270 */
[----:B------:R-:W-:Y:S01]  /*10220*/  VIADD R0, R0, 0xf8 ;  /* 0x000000f800007836 */ /* 0x000fe20000000000 */
[----:B------:R-:W-:Y:S01]  /*10230*/  ISETP.GE.AND P3, PT, R17, UR4, PT ;  /* 0x0000000411007c0c */ /* 0x000fe2000bf66270 */
[----:B------:R4:W-:Y:S01]  /*10240*/  @!P1 ST.E.64 desc[UR48][R12.64], R118 ;  /* 0x000000760c009985 */ /* 0x0009e2000c101b30 */
[----:B------:R-:W-:Y:S02]  /*10250*/  ISETP.GE.AND P1, PT, R15, UR4, PT ;  /* 0x000000040f007c0c */ /* 0x000fe4000bf26270 */
[----:B------:R-:W-:Y:S02]  /*10260*/  @!P5 LEA.HI R18, R18, R18, RZ, 0x1 ;  /* 0x000000121212d211 */ /* 0x000fe400078f08ff */
[----:B------:R-:W-:-:S02]  /*10270*/  @!P6 LEA.HI R19, R19, R19, RZ, 0x1 ;  /* 0x000000131313e211 */ /* 0x000fc400078f08ff */
        /* <DEDUP_REMOVED lines=15> */
[----:B----4-:R-:W-:Y:S01]  /*10370*/  @!P4 LOP3.LUT R13, R20, 0xfffffffe, RZ, 0xc0, !PT ;  /* 0xfffffffe140dc812 */ /* 0x010fe200078ec0ff */
        /* <DEDUP_REMOVED lines=13> */
[----:B--2---:R-:W-:-:S05]  /*10450*/  LOP3.LUT R5, R0, 0xfffffffe, RZ, 0xc0, !PT ;  /* 0xfffffffe00057812 */ /* 0x004fca00078ec0ff */
[----:B------:R-:W-:-:S05]  /*10460*/  IMAD.WIDE R2, R5, 0x4, R2 ;  /* 0x0000000405027825 */ /* 0x000fca00078e0202 */
[----:B------:R0:W-:Y:S01]  /*10470*/  ST.E.64 desc[UR48][R2.64], R150 ;  /* 0x0000009602007985 */ /* 0x0001e2000c101b30 */
[----:B------:R-:W-:Y:S05]  /*10480*/  BRA `(.L_x_1747) ;  /* 0x0000004c00987947 */ /* 0x000fea0003800000 */
.L_x_1842:
[----:B------:R-:W1:Y:S02]  /*10490*/  S2R R0, SR_TID.X ;  /* 0x0000000000007919 */ /* 0x000e640000002100 */
[----:B-1----:R-:W-:-:S05]  /*104a0*/  VIADD R2, R0, 0xffffff80 ;  /* 0xffffff8000027836 */ /* 0x002fca0000000000 */
[----:B------:R-:W-:-:S13]  /*104b0*/  ISETP.GT.AND P0, PT, R2, 0x3f, PT ;  /* 0x0000003f0200780c */ /* 0x000fda0003f04270 */
[----:B------:R-:W-:Y:S05]  /*104c0*/  @P0 BRA `(.L_x_1747) ;  /* 0x0000004c00880947 */ /* 0x000fea0003800000 */
[----:B------:R-:W1:Y:S01]  /*104d0*/  S2R R3, SR_CTAID.X ;  /* 0x0000000000037919 */ /* 0x000e620000002500 */
[----:B------:R-:W2:Y:S01]  /*104e0*/  LDC R6, c[0x0][0xbe8] ;  /* 0x0002fa00ff067b82 */ /* 0x000ea20000000800 */
[----:B------:R-:W-:Y:S01]  /*104f0*/  ULDC UR4, c[0x0][0xa88] ;  /* 0x0002a20000047ab9 */ /* 0x000fe20000000800 */
[----:B-1----:R-:W-:Y:S01]  /*10500*/  LEA R0, R3, R0, 0x6 ;  /* 0x0000000003007211 */ /* 0x002fe200078e30ff */
[----:B--2---:R-:W-:-:S04]  /*10510*/  IMAD R3, R6, UR4, RZ ;  /* 0x0000000406037c24 */ /* 0x004fc8000f8e02ff */
[----:B------:R-:W-:-:S05]  /*10520*/  VIADD R0, R0, 0xffffff80 ;  /* 0xffffff8000007836 */ /* 0x000fca0000000000 */
[----:B------:R-:W-:-:S13]  /*10530*/  ISETP.GE.AND P0, PT, R0, R3, PT ;  /* 0x000000030000720c */ /* 0x000fda0003f06270 */
[----:B------:R-:W-:Y:S05]  /*10540*/  @P0 BRA `(.L_x_1747) ;  /* 0x0000004c00680947 */ /* 0x000fea0003800000 */
[----:B------:R-:W-:Y:S01]  /*10550*/  ISETP.NE.AND P0, PT, R6, 0x1, PT ;  /* 0x000000010600780c */ /* 0x000fe20003f05270 */
[----:B------:R-:W1:Y:S01]  /*10560*/  S2UR UR7, SR_CTAID.Z ;  /* 0x00000000000779c3 */ /* 0x000e620000002700 */
[----:B------:R-:W-:Y:S01]  /*10570*/  USHF.R.S32.HI UR6, URZ, 0x1f, UR40 ;  /* 0x0000001f3f067899 */ /* 0x000fe20008011428 */
[----:B------:R-:W-:Y:S01]  /*10580*/  IMAD.MOV.U32 R5, RZ, RZ, R0 ;  /* 0x000000ffff057224 */ /* 0x000fe200078e0000 */
[----:B------:R-:W-:Y:S02]  /*10590*/  ULDC.64 UR8, c[0x0][0xbd0] ;  /* 0x0002f40000087ab9 */ /* 0x000fe40000000a00 */
[----:B------:R-:W-:Y:S02]  /*105a0*/  UIMAD UR6, UR6, UR8, URZ ;  /* 0x00000008060672a4 */ /* 0x000fe4000f8e023f */
[----:B------:R-:W-:Y:S01]  /*105b0*/  UIMAD.WIDE.U32 UR4, UR40, UR8, URZ ;  /* 0x00000008280472a5 */ /* 0x000fe2000f8e003f */
[----:B------:R-:W2:Y:S01]  /*105c0*/  LDC.64 R10, c[0x0][0xbd8] ;  /* 0x0002f600ff0a7b82 */ /* 0x000ea20000000a00 */
[----:B------:R-:W-:-:S04]  /*105d0*/  UIMAD UR6, UR40, UR9, UR6 ;  /* 0x00000009280672a4 */ /* 0x000fc8000f8e0206 */
[----:B------:R-:W-:Y:S02]  /*105e0*/  UIADD3 UR6, UR5, UR6, URZ ;  /* 0x0000000605067290 */ /* 0x000fe4000fffe03f */
[----:B------:R-:W-:Y:S01]  /*105f0*/  MOV R3, UR5 ;  /* 0x0000000500037c02 */ /* 0x000fe20008000f00 */
[----:B------:R-:W-:Y:S01]  /*10600*/  IMAD.U32 R2, RZ, RZ, UR4 ;  /* 0x00000004ff027e24 */ /* 0x000fe2000f8e00ff */
[----:B------:R-:W5:Y:S01]  /*10610*/  @P0 LDC R7, c[0x0][0xbec] ;  /* 0x0002fb00ff070b82 */ /* 0x000f620000000800 */
[----:B------:R-:W-:Y:S01]  /*10620*/  ULDC.64 UR4, c[0x0][0xbe0] ;  /* 0x0002f80000047ab9 */ /* 0x000fe20000000a00 */
[----:B------:R-:W-:-:S06]  /*10630*/  IMAD.U32 R3, RZ, RZ, UR6 ;  /* 0x00000006ff037e24 */ /* 0x000fcc000f8e00ff */
[----:B------:R-:W0:Y:S01]  /*10640*/  @P0 LDC R9, c[0x0][0xbf0] ;  /* 0x0002fc00ff090b82 */ /* 0x000e220000000800 */
[----:B-1----:R-:W-:-:S07]  /*10650*/  USHF.R.S32.HI UR8, URZ, 0x1f, UR7 ;  /* 0x0000001f3f087899 */ /* 0x002fce0008011407 */
[----:B------:R-:W1:Y:S01]  /*10660*/  S2UR UR10, SR_CTAID.Y ;  /* 0x00000000000a79c3 */ /* 0x000e620000002600 */
[C---:B--2---:R-:W-:Y:S02]  /*10670*/  IMAD R12, R10.reuse, UR8, RZ ;  /* 0x000000080a0c7c24 */ /* 0x044fe4000f8e02ff */
[----:B------:R-:W-:-:S04]  /*10680*/  IMAD.WIDE.U32 R2, R10, UR7, R2 ;  /* 0x000000070a027c25 */ /* 0x000fc8000f8e0002 */
[----:B------:R-:W-:Y:S01]  /*10690*/  IMAD R11, R11, UR7, R12 ;  /* 0x000000070b0b7c24 */ /* 0x000fe2000f8e020c */
[----:B------:R-:W1:Y:S01]  /*106a0*/  LDC R8, c[0x0][0xc50] ;  /* 0x00031400ff087b82 */ /* 0x000e620000000800 */
[----:B-----5:R-:W-:-:S03]  /*106b0*/  @P0 IMAD.HI.U32 R4, R0, R7, RZ ;  /* 0x0000000700040227 */ /* 0x020fc600078e00ff */
[----:B------:R-:W-:Y:S01]  /*106c0*/  IADD3 R3, R11, R3, RZ ;  /* 0x000000030b037210 */ /* 0x000fe20007ffe0ff */
[----:B------:R-:W-:Y:S01]  /*106d0*/  IMAD R7, RZ, RZ, -UR40 ;  /* 0x80000028ff077e24 */ /* 0x000fe2000f8e02ff */
[----:B0-----:R-:W-:-:S03]  /*106e0*/  @P0 SHF.R.U32.HI R5, RZ, R9, R4 ;  /* 0x00000009ff050219 */ /* 0x001fc60000011604 */
[----:B-1----:R-:W-:Y:S02]  /*106f0*/  IMAD R9, R8, R7, UR10 ;  /* 0x0000000a08097e24 */ /* 0x002fe4000f8e0207 */
[----:B------:R-:W-:Y:S02]  /*10700*/  IMAD.MOV R7, RZ, RZ, -R5 ;  /* 0x000000ffff077224 */ /* 0x000fe400078e0a05 */
[----:B------:R-:W-:Y:S01]  /*10710*/  IMAD.WIDE.U32 R2, R9, UR4, R2 ;  /* 0x0000000409027c25 */ /* 0x000fe2000f8e0002 */
[----:B------:R-:W-:-:S03]  /*10720*/  SHF.R.S32.HI R4, RZ, 0x1f, R9 ;  /* 0x0000001fff047819 */ /* 0x000fc60000011409 */
[----:B------:R-:W-:Y:S01]  /*10730*/  IMAD R7, R6, R7, R0 ;  /* 0x0000000706077224 */ /* 0x000fe200078e0200 */
[----:B------:R-:W-:Y:S01]  /*10740*/  IADD3 R2, P0, R5, R2, RZ ;  /* 0x0000000205027210 */ /* 0x000fe20007f1e0ff */
[----:B------:R-:W-:-:S03]  /*10750*/  IMAD R4, R4, UR4, RZ ;  /* 0x0000000404047c24 */ /* 0x000fc6000f8e02ff */
[----:B------:R-:W-:Y:S01]  /*10760*/  SHF.R.S32.HI R0, RZ, 0x1f, R7 ;  /* 0x0000001fff007819 */ /* 0x000fe20000011407 */
[----:B------:R-:W-:Y:S01]  /*10770*/  IMAD R4, R9, UR5, R4 ;  /* 0x0000000509047c24 */ /* 0x000fe2000f8e0204 */
[----:B------:R-:W-:Y:S01]  /*10780*/  SHF.R.S32.HI R9, RZ, 0x1f, R5 ;  /* 0x0000001fff097819 */ /* 0x000fe20000011405 */
[----:B------:R-:W-:Y:S02]  /*10790*/  ULDC.64 UR4, c[0x0][0xbc8] ;  /* 0x0002f20000047ab9 */ /* 0x000fe40000000a00 */
[----:B------:R-:W-:Y:S01]  /*107a0*/  IMAD R0, R0, UR4, RZ ;  /* 0x0000000400007c24 */ /* 0x000fe2000f8e02ff */
[----:B------:R-:W-:-:S03]  /*107b0*/  IADD3.X R3, R9, R3, R4, P0, !PT ;  /* 0x0000000309037210 */ /* 0x000fc600007fe404 */
        /* <DEDUP_REMOVED lines=9> */
.L_x_1745:
[----:B------:R-:W-:-:S08]  /*10850*/  NOP ;  /* 0x0000000000007918 */ /* 0x000fd00000000000 */
[----:B------:R-:W0:-:S00]  /*10860*/  USETMAXREG.DEALLOC.CTAPOOL 0x18 ;  /* 0x00000018000079c8 */ /* 0x000e0000080e0500 */
        /* <DEDUP_REMOVED lines=16> */
.L_x_1846:
[----:B------:R-:W-:Y:S01]  /*10970*/  ULDC UR7, c[0x0][0xc50] ;  /* 0x0003140000077ab9 */ /* 0x000fe20000000800 */
[----:B------:R-:W-:Y:S01]  /*10980*/  UMOV UR36, UR6 ;  /* 0x0000000600247c82 */ /* 0x000fe20008000000 */
[----:B------:R-:W-:-:S11]  /*10990*/  UISETP.NE.AND UP0, UPT, UR7, 0x1, UPT ;  /* 0x000000010700788c */ /* 0x000fd6000bf05270 */
[----:B------:R-:W-:Y:S01]  /*109a0*/  @UP0 ULDC UR4, c[0x0][0xc54] ;  /* 0x0003150000040ab9 */ /* 0x000fe20000000800 */
[----:B------:R-:W-:Y:S01]  /*109b0*/  @UP0 ULDC UR8, c[0x0][0xc58] ;  /* 0x0003160000080ab9 */ /* 0x000fe20000000800 */
[----:B------:R-:W-:-:S04]  /*109c0*/  UIMAD.WIDE.U32 UR4, UR6, UR4, URZ ;  /* 0x00000004060472a5 */ /* 0x000fc8000f8e003f */
[----:B------:R-:W-:-:S12]  /*109d0*/  @UP0 USHF.R.U32.HI UR36, URZ, UR8, UR5 ;  /* 0x000000083f240299 */ /* 0x000fd80008011605 */
.L_x_1847:
[----:B------:R-:W-:Y:S01]  /*109e0*/  ISETP.GE.AND P0, PT, R17, RZ, PT ;  /* 0x000000ff1100720c */ /* 0x000fe20003f06270 */
[----:B------:R-:W-:Y:S01]  /*109f0*/  UIADD3 UR42, -UR36, URZ, URZ ;  /* 0x0000003f242a7290 */ /* 0x000fe2000fffe13f */
[----:B------:R-:W-:Y:S01]  /*10a00*/  IMAD.MOV.U32 R0, RZ, RZ, 0x1 ;  /* 0x00000001ff007424 */ /* 0x000fe200078e00ff */
[----:B------:R-:W-:Y:S01]  /*10a10*/  MOV R6, RZ ;  /* 0x000000ff00067202 */ /* 0x000fe20000000f00 */
[----:B------:R-:W-:Y:S01]  /*10a20*/  IMAD.MOV.U32 R9, RZ, RZ, 0x1 ;  /* 0x00000001ff097424 */ /* 0x000fe200078e00ff */
[----:B------:R-:W-:-:S08]  /*10a30*/  UIMAD UR42, UR7, UR42, UR6 ;  /* 0x0000002a072a72a4 */ /* 0x000fd0000f8e0206 */
[----:B------:R-:W-:Y:S05]  /*10a40*/  @!P0 BRA `(.L_x_1848) ;  /* 0x0000004400688947 */ /* 0x000fea0003800000 */
[----:B------:R-:W0:Y:S01]  /*10a50*/  S2UR UR40, SR_CTAID.X ;  /* 0x00000000002879c3 */ /* 0x000e220000002500 */
[----:B------:R-:W-:Y:S01]  /*10a60*/  ULDC.64 UR4, c[0x0][0x418] ;  /* 0x0001060000047ab9 */ /* 0x000fe20000000a00 */
[----:B------:R-:W-:Y:S01]  /*10a70*/  ULDC UR6, c[0x0][0x448] ;  /* 0x0001120000067ab9 */ /* 0x000fe20000000800 */
[----:B------:R-:W-:Y:S02]  /*10a80*/  UISETP.NE.U32.AND UP0, UPT, UR4, URZ, UPT ;  /* 0x0000003f0400728c */ /* 0x000fe4000bf05070 */
[----:B------:R-:W-:Y:S02]  /*10a90*/  UISETP.NE.AND UP1, UPT, UR6, 0x1, UPT ;  /* 0x000000010600788c */ /* 0x000fe4000bf25270 */
[----:B------:R-:W-:Y:S01]  /*10aa0*/  UISETP.NE.AND.EX UP0, UPT, UR5, URZ, UPT, UP0 ;  /* 0x0000003f0500728c */ /* 0x000fe2000bf05300 */
[----:B------:R-:W-:Y:S02]  /*10ab0*/  ULDC UR6, c[0x0][0x424] ;  /* 0x0001090000067ab9 */ /* 0x000fe40000000800 */
[----:B------:R-:W-:Y:S01]  /*10ac0*/  ULDC.64 UR4, c[0x0][0x9e0] ;  /* 0x0002780000047ab9 */ /* 0x000fe20000000a00 */
[----:B------:R-:W-:-:S02]  /*10ad0*/  USEL UR9, UR6, 0x1, UP0 ;  /* 0x0000000106097887 */ /* 0x000fc40008000000 */
[----:B------:R-:W-:Y:S01]  /*10ae0*/  UISETP.GE.AND UP0, UPT, UR5, 0x1, UPT ;  /* 0x000000010500788c */ /* 0x000fe2000bf06270 */
[----:B------:R-:W-:Y:S02]  /*10af0*/  ULDC UR10, c[0x0][0x288] ;  /* 0x0000a200000a7ab9 */ /* 0x000fe40000000800 */
[----:B------:R-:W-:Y:S01]  /*10b00*/  @UP1 ULDC UR7, c[0x0][0x44c] ;  /* 0x0001130000071ab9 */ /* 0x000fe20000000800 */
[----:B------:R-:W-:Y:S01]  /*10b10*/  ULDC UR12, c[0x0][0x2f0] ;  /* 0x0000bc00000c7ab9 */ /* 0x000fe20000000800 */
[----:B------:R-:W-:Y:S01]  /*10b20*/  UIADD3 UR11, -UR10, 0x1, URZ ;  /* 0x000000010a0b7890 */ /* 0x000fe2000fffe13f */
[----:B------:R-:W-:Y:S01]  /*10b30*/  PLOP3.LUT P1, PT, PT, PT, UP0, 0x80, 0x0 ;  /* 0x000000000000781c */ /* 0x000fe20003f2f008 */
[----:B------:R-:W-:Y:S01]  /*10b40*/  UIMAD UR13, UR9, UR12, 0x3f ;  /* 0x0000003f090d74a4 */ /* 0x000fe2000f8e020c */
[----:B------:R-:W-:Y:S01]  /*10b50*/  @UP1 ULDC UR14, c[0x0][0x450] ;  /* 0x00011400000e1ab9 */ /* 0x000fe20000000800 */
[----:B------:R-:W-:Y:S02]  /*10b60*/  UIMAD UR11, UR9, UR12, UR11 ;  /* 0x0000000c090b72a4 */ /* 0x000fe4000f8e020b */
[----:B0-----:R-:W-:-:S04]  /*10b70*/  USHF.L.U32 UR40, UR40, 0x6, URZ ;  /* 0x0000000628287899 */ /* 0x001fc8000800063f */
[----:B------:R-:W-:-:S04]  /*10b80*/  UIADD3 UR8, UR40, 0x3f, URZ ;  /* 0x0000003f28087890 */ /* 0x000fc8000fffe03f */
[----:B------:R-:W-:-:S04]  /*10b90*/  UIMAD.WIDE.U32 UR6, UR8, UR7, URZ ;  /* 0x00000007080672a5 */ /* 0x000fc8000f8e003f */
[----:B------:R-:W-:Y:S02]  /*10ba0*/  @UP1 USHF.R.U32.HI UR8, URZ, UR14, UR7 ;  /* 0x0000000e3f081299 */ /* 0x000fe40008011607 */
[----:B------:R-:W-:Y:S02]  /*10bb0*/  USHF.R.S32.HI UR7, URZ, 0x1f, UR13 ;  /* 0x0000001f3f077899 */ /* 0x000fe4000801140d */
[----:B------:R-:W-:Y:S02]  /*10bc0*/  UIADD3 UR6, UR11, UR8, URZ ;  /* 0x000000080b067290 */ /* 0x000fe4000fffe03f */
[----:B------:R-:W-:Y:S02]  /*10bd0*/  ULEA.HI UR7, UR7, UR13, URZ, 0x6 ;  /* 0x0000000d07077291 */ /* 0x000fe4000f8f303f */
[----:B------:R-:W-:Y:S02]  /*10be0*/  UIADD3 UR4, UR6, UR4, URZ ;  /* 0x0000000406047290 */ /* 0x000fe4000fffe03f */
[----:B------:R-:W-:Y:S01]  /*10bf0*/  USHF.R.S32.HI UR39, URZ, 0x6, UR7 ;  /* 0x000000063f277899 */ /* 0x000fe20008011407 */
        /* <DEDUP_REMOVED lines=11> */
.L_x_1850:
[----:B------:R-:W-:-:S11]  /*10cb0*/  UISETP.NE.AND UP0, UPT, UR5, 0x1, UPT ;  /* 0x000000010500788c */ /* 0x000fd6000bf05270 */
[----:B------:R-:W-:Y:S02]  /*10cc0*/  @UP0 ULDC.64 UR14, c[0x0][0x9e8] ;  /* 0x00027a00000e0ab9 */ /* 0x000fe40000000a00 */
[----:B------:R-:W-:-:S04]  /*10cd0*/  UIMAD.WIDE.U32 UR6, UR8, UR14, URZ ;  /* 0x0000000e080672a5 */ /* 0x000fc8000f8e003f */
[----:B------:R-:W-:-:S12]  /*10ce0*/  @UP0 USHF.R.U32.HI UR8, URZ, UR15, UR7 ;  /* 0x0000000f3f080299 */ /* 0x000fd80008011607 */
.L_x_1851:
[----:B------:R-:W-:-:S04]  /*10cf0*/  UIMAD UR8, UR8, UR5, UR5 ;  /* 0x00000005080872a4 */ /* 0x000fc8000f8e0205 */
[----:B------:R-:W-:-:S04]  /*10d00*/  UISETP.LT.AND UP0, UPT, UR4, UR8, UPT ;  /* 0x000000080400728c */ /* 0x000fc8000bf01270 */
[----:B------:R-:W-:-:S12]  /*10d10*/  USEL UR4, UR4, UR8, UP0 ;  /* 0x0000000804047287 */ /* 0x000fd80008000000 */
.L_x_1849:
        /* <DEDUP_REMOVED lines=11> */
[----:B------:R-:W-:Y:S01]  /*10dd0*/  UIADD3 UR4, UR9, UR4, URZ ;  /* 0x0000000409047290 */ /* 0x000fe2000fffe03f */
[----:B------:R-:W-:Y:S01]  /*10de0*/  ULDC UR8, c[0x0][0x9dc] ;  /* 0x0002770000087ab9 */ /* 0x000fe20000000800 */
[----:B------:R-:W-:Y:S02]  /*10df0*/  USEL UR12, UR39, UR44, UP0 ;  /* 0x0000002c270c7287 */ /* 0x000fe40008000000 */
        /* <DEDUP_REMOVED lines=12> */
.L_x_1853:
[----:B------:R-:W-:-:S11]  /*10ec0*/  UISETP.NE.AND UP0, UPT, UR5, 0x1, UPT ;  /* 0x000000010500788c */ /* 0x000fd6000bf05270 */
[----:B------:R-:W-:Y:S02]  /*10ed0*/  @UP0 ULDC.64 UR10, c[0x0][0x9e8] ;  /* 0x00027a00000a0ab9 */ /* 0x000fe40000000a00 */
[----:B------:R-:W-:-:S04]  /*10ee0*/  UIMAD.WIDE.U32 UR6, UR4, UR10, URZ ;  /* 0x0000000a040672a5 */ /* 0x000fc8000f8e003f */
[----:B------:R-:W-:-:S12]  /*10ef0*/  @UP0 USHF.R.U32.HI UR4, URZ, UR11, UR7 ;  /* 0x0000000b3f040299 */ /* 0x000fd80008011607 */
.L_x_1854:
[----:B------:R-:W-:-:S04]  /*10f00*/  UIMAD UR4, UR4, UR5, URZ ;  /* 0x00000005040472a4 */ /* 0x000fc8000f8e023f */
[----:B------:R-:W-:-:S04]  /*10f10*/  UISETP.LT.AND UP0, UPT, UR8, UR4, UPT ;  /* 0x000000040800728c */ /* 0x000fc8000bf01270 */
[----:B------:R-:W-:-:S12]  /*10f20*/  USEL UR8, UR8, UR4, !UP0 ;  /* 0x0000000408087287 */ /* 0x000fd8000c000000 */
.L_x_1852:
[----:B------:R-:W-:Y:S02]  /*10f30*/  USHF.R.S32.HI UR4, URZ, 0x1f, UR8 ;  /* 0x0000001f3f047899 */ /* 0x000fe40008011408 */
[----:B------:R-:W-:Y:S02]  /*10f40*/  USHF.R.U32.HI UR10, URZ, 0x10, UR42 ;  /* 0x000000103f0a7899 */ /* 0x000fe4000801162a */
[----:B------:R-:W-:Y:S02]  /*10f50*/  ULEA.HI UR4, UR4, UR8, URZ, 0x6 ;  /* 0x0000000804047291 */ /* 0x000fe4000f8f303f */
[----:B------:R-:W-:Y:S02]  /*10f60*/  ULOP3.LUT UR42, UR42, 0xffff, URZ, 0xc0, !UPT ;  /* 0x0000ffff2a2a7892 */ /* 0x000fe4000f8ec03f */
[----:B------:R-:W-:Y:S01]  /*10f70*/  USHF.R.S32.HI UR4, URZ, 0x6, UR4 ;  /* 0x000000063f047899 */ /* 0x000fe20008011404 */
[----:B------:R-:W-:-:S03]  /*10f80*/  UMOV UR46, URZ ;  /* 0x0000003f002e7c82 */ /* 0x000fc60008000000 */
[----:B------:R-:W-:-:S04]  /*10f90*/  UISETP.LT.AND UP0, UPT, URZ, UR4, UPT ;  /* 0x000000043f00728c */ /* 0x000fc8000bf01270 */
[----:B------:R-:W-:Y:S02]  /*10fa0*/  USEL UR43, URZ, UR4, !UP0 ;  /* 0x000000043f2b7287 */ /* 0x000fe4000c000000 */
[----:B------:R-:W-:Y:S02]  /*10fb0*/  UISETP.NE.AND UP0, UPT, UR10, URZ, UPT ;  /* 0x0000003f0a00728c */ /* 0x000fe4000bf05270 */
[----:B------:R-:W-:-:S06]  /*10fc0*/  UISETP.GT.AND UP1, UPT, UR12, UR43, UPT ;  /* 0x0000002b0c00728c */ /* 0x000fcc000bf24270 */
[----:B------:R-:W-:-:S03]  /*10fd0*/  PLOP3.LUT P0, PT, PT, PT, UP1, 0x80, 0x0 ;  /* 0x000000000000781c */ /* 0x000fc60003f0f018 */
[----:B------:R-:W-:-:S10]  /*10fe0*/  @!UP0 ULDC UR10, c[0x0][0x9f0] ;  /* 0x00027c00000a8ab9 */ /* 0x000fd40000000800 */
[----:B------:R-:W-:Y:S05]  /*10ff0*/  @!P0 BRA `(.L_x_1855) ;  /* 0x0000000000808947 */ /* 0x000fea0003800000 */
[----:B------:R-:W-:Y:S01]  /*11000*/  IMAD.U32 R3, RZ, RZ, UR10 ;  /* 0x0000000aff037e24 */ /* 0x000fe2000f8e00ff */
[----:B------:R-:W-:-:S04]  /*11010*/  UIADD3 UR4, UR10, -0x1, UR12 ;  /* 0xffffffff0a047890 */ /* 0x000fc8000fffe00c */
[-C--:B------:R-:W-:Y:S01]  /*11020*/  IABS R0, R3.reuse ;  /* 0x0000000300007213 */ /* 0x080fe20000000000 */
[----:B------:R-:W-:Y:S01]  /*11030*/  UIADD3 UR6, -UR43, UR4, URZ ;  /* 0x000000042b067290 */ /* 0x000fe2000fffe13f */
[----:B------:R-:W-:Y:S02]  /*11040*/  IABS R3, R3 ;  /* 0x0000000300037213 */ /* 0x000fe40000000000 */
[----:B------:R-:W-:Y:S01]  /*11050*/  R2UR UR11, R0 ;  /* 0x00000000000b72ca */ /* 0x000fe200000e0000 */
[----:B------:R-:W-:Y:S01]  /*11060*/  UMOV UR4, URZ ;  /* 0x0000003f00047c82 */ /* 0x000fe20008000000 */
[----:B------:R-:W-:-:S04]  /*11070*/  IADD3 R3, RZ, -R3, RZ ;  /* 0x80000003ff037210 */ /* 0x000fc80007ffe0ff */
[----:B------:R-:W-:-:S07]  /*11080*/  R2UR UR9, R3 ;  /* 0x00000000030972ca */ /* 0x000fce00000e0000 */
[----:B------:R-:W0:Y:S08]  /*11090*/  I2F.RP R0, UR11 ;  /* 0x0000000b00007d06 */ /* 0x000e300008209400 */
[----:B0-----:R-:W0:Y:S02]  /*110a0*/  MUFU.RCP R0, R0 ;  /* 0x0000000000007308 */ /* 0x001e240000001000 */
[----:B0-----:R-:W-:Y:S01]  /*110b0*/  VIADD R2, R0, 0xffffffe ;  /* 0x0ffffffe00027836 */ /* 0x001fe20000000000 */
[----:B------:R-:W-:Y:S01]  /*110c0*/  IABS R0, UR6 ;  /* 0x0000000600007c13 */ /* 0x000fe20008000000 */
[----:B------:R-:W-:-:S03]  /*110d0*/  ULOP3.LUT UR6, UR6, UR10, URZ, 0x3c, !UPT ;  /* 0x0000000a06067292 */ /* 0x000fc6000f8e3c3f */
[----:B------:R-:W-:Y:S01]  /*110e0*/  R2UR UR8, R0 ;  /* 0x00000000000872ca */ /* 0x000fe200000e0000 */
[----:B------:R-:W0:Y:S02]  /*110f0*/  F2I.FTZ.U32.TRUNC.NTZ R2, R2 ;  /* 0x0000000200027305 */ /* 0x000e24000021f000 */
        /* <DEDUP_REMOVED lines=16> */
.L_x_1855:
[----:B------:R-:W-:Y:S01]  /*11200*/  UIMAD UR41, UR42, UR46, UR43 ;  /* 0x0000002e2a2972a4 */ /* 0x000fe2000f8e022b */
[----:B------:R-:W-:Y:S02]  /*11210*/  IMAD.U32 R0, RZ, RZ, UR12 ;  /* 0x0000000cff007e24 */ /* 0x000fe4000f8e00ff */
[----:B------:R-:W-:Y:S02]  /*11220*/  IMAD.MOV.U32 R6, RZ, RZ, RZ ;  /* 0x000000ffff067224 */ /* 0x000fe400078e00ff */
[----:B------:R-:W-:Y:S02]  /*11230*/  IMAD.MOV.U32 R9, RZ, RZ, 0x1 ;  /* 0x00000001ff097424 */ /* 0x000fe400078e00ff */
[----:B------:R-:W-:-:S05]  /*11240*/  IMAD.U32 R3, RZ, RZ, UR41 ;  /* 0x00000029ff037e24 */ /* 0x000fca000f8e00ff */
[----:B------:R-:W-:Y:S02]  /*11250*/  VIADDMNMX R18, R3, UR46, R0, PT ;  /* 0x0000002e03127c46 */ /* 0x000fe4000b800100 */
[----:B------:R-:W-:Y:S02]  /*11260*/  MOV R0, 0x1 ;  /* 0x0000000100007802 */ /* 0x000fe40000000f00 */
        /* <DEDUP_REMOVED lines=26> */
.L_x_1856:
        /* <DEDUP_REMOVED lines=12> */
[----:B------:R-:W-:Y:S01]  /*114d0*/  MOV R11, UR5 ;  /* 0x00000005000b7c02 */ /* 0x000fe20008000f00 */
[----:B------:R-:W-:Y:S02]  /*114e0*/  IMAD.U32 R7, RZ, RZ, UR9 ;  /* 0x00000009ff077e24 */ /* 0x000fe4000f8e00ff */
[----:B------:R-:W-:-:S02]  /*114f0*/  IMAD.U32 R10, RZ, RZ, UR4 ;  /* 0x00000004ff0a7e24 */ /* 0x000fc4000f8e00ff */
[----:B------:R-:W-:Y:S02]  /*11500*/  IMAD.MOV.U32 R8, RZ, RZ, 0x70 ;  /* 0x00000070ff087424 */ /* 0x000fe400078e00ff */
[----:B------:R-:W-:Y:S02]  /*11510*/  IMAD.MOV.U32 R12, RZ, RZ, 0x1 ;  /* 0x00000001ff0c7424 */ /* 0x000fe400078e00ff */
[----:B0-----:R-:W-:-:S07]  /*11520*/  IMAD.MOV.U32 R13, RZ, RZ, RZ ;  /* 0x000000ffff0d7224 */ /* 0x001fce00078e00ff */
[----:B------:R-:W-:-:S07]  /*11530*/  LEPC R20, `(.L_x_1858) ;  /* 0x000000001014794e */ /* 0x000fce0000000000 */
[----:B-1----:R-:W-:Y:S05]  /*11540*/  CALL.ABS.NOINC R2 ;  /* 0x0000000002007343 */ /* 0x002fea0003c00000 */
.L_x_1858:
[----:B------:R0:W1:Y:S01]  /*11550*/  LDC.64 R2, c[0x4][R16] ;  /* 0x0100000010027b82 */ /* 0x0000620000000a00 */
[----:B------:R-:W-:Y:S01]  /*11560*/  ULDC.64 UR6, c[0x4][0x90] ;  /* 0x0100240000067ab9 */ /* 0x000fe20000000a00 */
[----:B------:R-:W-:Y:S01]  /*11570*/  ULDC.64 UR8, c[0x4][0x98] ;  /* 0x0100260000087ab9 */ /* 0x000fe20000000a00 */
[----:B------:R-:W-:Y:S01]  /*11580*/  ULDC.64 UR4, c[0x4][0x18] ;  /* 0x0100060000047ab9 */ /* 0x000fe20000000a00 */
[----:B------:R-:W-:Y:S01]  /*11590*/  MOV R4, UR6 ;  /* 0x0000000600047c02 */ /* 0x000fe20008000f00 */
[----:B------:R-:W-:Y:S01]  /*115a0*/  IMAD.U32 R5, RZ, RZ, UR7 ;  /* 0x00000007ff057e24 */ /* 0x000fe2000f8e00ff */
[----:B------:R-:W-:Y:S01]  /*115b0*/  MOV R10, UR4 ;  /* 0x00000004000a7c02 */ /* 0x000fe20008000f00 */
[----:B------:R-:W-:Y:S01]  /*115c0*/  IMAD.U32 R6, RZ, RZ, UR8 ;  /* 0x00000008ff067e24 */ /* 0x000fe2000f8e00ff */
[----:B------:R-:W-:Y:S01]  /*115d0*/  MOV R13, RZ ;  /* 0x000000ff000d7202 */ /* 0x000fe20000000f00 */
[----:B------:R-:W-:Y:S02]  /*115e0*/  IMAD.U32 R7, RZ, RZ, UR9 ;  /* 0x00000009ff077e24 */ /* 0x000fe4000f8e00ff */
[----:B------:R-:W-:-:S02]  /*115f0*/  IMAD.U32 R11, RZ, RZ, UR5 ;  /* 0x00000005ff0b7e24 */ /* 0x000fc4000f8e00ff */
[----:B------:R-:W-:Y:S02]  /*11600*/  IMAD.MOV.U32 R8, RZ, RZ, 0x70 ;  /* 0x00000070ff087424 */ /* 0x000fe400078e00ff */
[----:B0-----:R-:W-:-:S07]  /*11610*/  IMAD.MOV.U32 R12, RZ, RZ, 0x1 ;  /* 0x00000001ff0c7424 */ /* 0x001fce00078e00ff */
[----:B------:R-:W-:-:S07]  /*11620*/  LEPC R20, `(.L_x_1857) ;  /* 0x000000001014794e */ /* 0x000fce0000000000 */
[----:B-1----:R-:W-:Y:S05]  /*11630*/  CALL.ABS.NOINC R2 ;  /* 0x0000000002007343 */ /* 0x002fea0003c00000 */
.L_x_1857:
[----:B------:R-:W0:Y:S02]  /*11640*/  LDC.64 R2, c[0x0][0x9f8] ;  /* 0x00027e00ff027b82 */ /* 0x000e240000000a00 */
[----:B0-----:R-:W-:-:S04]  /*11650*/  ISETP.NE.U32.AND P0, PT, R2, RZ, PT ;  /* 0x000000ff0200720c */ /* 0x001fc80003f05070 */
[----:B------:R-:W-:-:S13]  /*11660*/  ISETP.NE.AND.EX P0, PT, R3, RZ, PT, P0 ;  /* 0x000000ff0300720c */ /* 0x000fda0003f05300 */
[----:B------:R-:W0:Y:S02]  /*11670*/  @P0 LDC.64 R2, c[0x0][0x9f8] ;  /* 0x00027e00ff020b82 */ /* 0x000e240000000a00 */
[----:B0-----:R-:W-:-:S05]  /*11680*/  @P0 IMAD.WIDE R2, R17, 0x4, R2 ;  /* 0x0000000411020825 */ /* 0x001fca00078e0202 */
[----:B------:R0:W2:Y:S01]  /*11690*/  @P0 LDG.E R17, desc[UR48][R2.64] ;  /* 0x0000003002110981 */ /* 0x0000a2000c1e1900 */
[----:B------:R-:W-:Y:S01]  /*116a0*/  UMOV UR4, 0xffffffff ;  /* 0xffffffff00047882 */ /* 0x000fe20000000000 */
[----:B------:R-:W-:Y:S01]  /*116b0*/  VIADD R0, R18, 0xffffffff ;  /* 0xffffffff12007836 */ /* 0x000fe20000000000 */
        /* <DEDUP_REMOVED lines=9> */
.L_x_1955:
        /* <DEDUP_REMOVED lines=8> */
.L_x_1958:
[----:B------:R-:W-:Y:S05]  /*117d0*/  @!P6 BRA `(.L_x_1860) ;  /* 0x0000000000d4e947 */ /* 0x000fea0003800000 */
[----:B------:R-:W-:Y:S01]  /*117e0*/  IMAD.MOV.U32 R16, RZ, RZ, R17 ;  /* 0x000000ffff107224 */ /* 0x000fe200078e0011 */
[----:B------:R-:W-:Y:S06]  /*117f0*/  @!P1 BRA `(.L_x_1862) ;  /* 0x0000000000509947 */ /* 0x000fec0003800000 */
[----:B------:R-:W-:Y:S01]  /*11800*/  IMAD.MOV.U32 R8, RZ, RZ, R0 ;  /* 0x000000ffff087224 */ /* 0x000fe200078e0000 */
[----:B------:R-:W-:Y:S01]  /*11810*/  ULDC.64 UR4, c[0x0][0x428] ;  /* 0x00010a0000047ab9 */ /* 0x000fe20000000a00 */
[----:B------:R-:W0:Y:S01]  /*11820*/  LDC R0, c[0x0][0x43c] ;  /* 0x00010f00ff007b82 */ /* 0x000e220000000800 */
[----:B------:R-:W-:Y:S02]  /*11830*/  IMAD R6, R18, UR4, RZ ;  /* 0x0000000412067c24 */ /* 0x000fe4000f8e02ff */
[----:B------:R-:W-:Y:S02]  /*11840*/  MOV R7, R8 ;  /* 0x0000000800077202 */ /* 0x000fe40000000f00 */
[----:B------:R-:W-:Y:S01]  /*11850*/  IMAD R9, R17, UR5, R6 ;  /* 0x0000000511097c24 */ /* 0x000fe2000f8e0206 */
[----:B0-----:R-:W-:-:S13]  /*11860*/  ISETP.NE.AND P0, PT, R0, 0x1, PT ;  /* 0x000000010000780c */ /* 0x001fda0003f05270 */
        /* <DEDUP_REMOVED lines=13> */
.L_x_1862:
[----:B------:R-:W-:Y:S01]  /*11940*/  MOV R0, 0x1 ;  /* 0x0000000100007802 */ /* 0x000fe20000000f00 */
[----:B0-----:R-:W0:Y:S03]  /*11950*/  S2R R8, SR_TID.X ;  /* 0x0000000000087919 */ /* 0x001e260000002100 */
[----:B------:R-:W-:-:S04]  /*11960*/  SHF.L.U32 R0, R0, 0x1f, RZ ;  /* 0x0000001f00007819 */ /* 0x000fc800000006ff */
[----:B------:R-:W1:Y:S01]  /*11970*/  SYNCS.PHASECHK.TRANS64.TRYWAIT P0, [UR38+0x28c40], R0 ;  /* 0x028c4000ff0075a7 */ /* 0x000e620008000166 */
[----:B0-----:R-:W-:-:S04]  /*11980*/  LOP3.LUT R2, R8, 0x7f, RZ, 0xc0, !PT ;  /* 0x0000007f08027812 */ /* 0x001fc800078ec0ff */
[----:B------:R-:W-:Y:S01]  /*11990*/  ISETP.NE.AND P1, PT, R2, RZ, PT ;  /* 0x000000ff0200720c */ /* 0x000fe20003f25270 */
[----:B-1----:R-:W-:-:S12]  /*119a0*/  @!P0 BRA `(.L_x_1863) ;  /* 0x0000003c00908947 */ /* 0x002fd80003800000 */
.L_x_1959:
[----:B------:R-:W-:Y:S05]  /*119b0*/  @P1 BRA `(.L_x_1864) ;  /* 0x0000000000181947 */ /* 0x000fea0003800000 */
[----:B------:R-:W1:Y:S01]  /*119c0*/  S2R R2, SR_TID.X ;  /* 0x0000000000027919 */ /* 0x000e620000002100 */
[----:B0-----:R-:W-:-:S04]  /*119d0*/  IMAD.MOV.U32 R0, RZ, RZ, 0x2000 ;  /* 0x00002000ff007424 */ /* 0x001fc800078e00ff */
[----:B------:R2:W-:Y:S01]  /*119e0*/  SYNCS.ARRIVE.TRANS64 RZ, [UR38+0x28c30], R0 ;  /* 0x028c3000ffff79a7 */ /* 0x0005e20008000026 */
[----:B-1----:R-:W-:-:S13]  /*119f0*/  LOP3.LUT P0, RZ, R2, 0x1f, RZ, 0xc0, !PT ;  /* 0x0000001f02ff7812 */ /* 0x002fda000780c0ff */
[----:B--2---:R-:W-:Y:S05]  /*11a00*/  @!P0 BRA `(.L_x_1864) ;  /* 0x0000000000048947 */ /* 0x004fea0003800000 */
[----:B------:R-:W-:Y:S01]  /*11a10*/  BPT.TRAP 0x1 ;  /* 0x000000040000795c */ /* 0x000fe20000300000 */
.L_x_1864:
        /* <DEDUP_REMOVED lines=17> */
.L_x_1860:
        /* <DEDUP_REMOVED lines=22> */
.L_x_1865:
[----:B------:R-:W0:Y:S01]  /*11c90*/  LDC R6, c[0x0][0x448] ;  /* 0x00011200ff067b82 */ /* 0x000e220000000800 */
[----:B------:R-:W1:Y:S01]  /*11ca0*/  S2R R11, SR_TID.X ;  /* 0x00000000000b7919 */ /* 0x000e620000002100 */
[----:B------:R-:W-:Y:S01]  /*11cb0*/  USHF.R.S32.HI UR4, URZ, 0x1f, UR36 ;  /* 0x0000001f3f047899 */ /* 0x000fe20008011424 */
[----:B------:R-:W-:Y:S01]  /*11cc0*/  ULDC.64 UR8, c[0x0][0x2d8] ;  /* 0x0000b60000087ab9 */ /* 0x000fe20000000a00 */
[----:B------:R-:W2:Y:S02]  /*11cd0*/  S2R R12, SR_CTAID.Z ;  /* 0x00000000000c7919 */ /* 0x000ea40000002700 */
[----:B------:R-:W-:Y:S02]  /*11ce0*/  UIMAD UR6, UR4, UR8, URZ ;  /* 0x00000008040672a4 */ /* 0x000fe4000f8e023f */
[----:B------:R-:W-:Y:S02]  /*11cf0*/  UIMAD.WIDE.U32 UR4, UR36, UR8, URZ ;  /* 0x00000008240472a5 */ /* 0x000fe4000f8e003f */
[----:B------:R-:W-:-:S04]  /*11d00*/  UIMAD UR6, UR36, UR9, UR6 ;  /* 0x00000009240672a4 */ /* 0x000fc8000f8e0206 */
[----:B------:R-:W-:Y:S01]  /*11d10*/  UIADD3 UR5, UR5, UR6, URZ ;  /* 0x0000000605057290 */ /* 0x000fe2000fffe03f */
[----:B0-----:R-:W-:Y:S02]  /*11d20*/  ISETP.NE.AND P0, PT, R6, 0x1, PT ;  /* 0x000000010600780c */ /* 0x001fe40003f05270 */
[C---:B-1----:R-:W-:Y:S01]  /*11d30*/  LOP3.LUT R10, R11.reuse, 0x7f, RZ, 0xc0, !PT ;  /* 0x0000007f0b0a7812 */ /* 0x042fe200078ec0ff */
[----:B------:R-:W-:-:S10]  /*11d40*/  IMAD.SHL.U32 R3, R11, 0x10, RZ ;  /* 0x000000100b037824 */ /* 0x000fd400078e00ff */
[----:B------:R-:W0:Y:S01]  /*11d50*/  @P0 LDC R8, c[0x0][0x44c] ;  /* 0x00011300ff080b82 */ /* 0x000e220000000800 */
[----:B------:R-:W-:-:S04]  /*11d60*/  SHF.R.U32.HI R4, RZ, 0x3, R10 ;  /* 0x00000003ff047819 */ /* 0x000fc8000001160a */
[----:B------:R-:W-:-:S03]  /*11d70*/  LOP3.LUT R3, R4, 0x70, R3, 0xf8, !PT ;  /* 0x0000007004037812 */ /* 0x000fc600078ef803 */
[----:B------:R-:W1:Y:S01]  /*11d80*/  @P0 LDC R0, c[0x0][0x450] ;  /* 0x00011400ff000b82 */ /* 0x000e620000000800 */
[----:B------:R-:W-:-:S05]  /*11d90*/  IADD3 R5, R3, UR40, RZ ;  /* 0x0000002803057c10 */ /* 0x000fca000fffe0ff */
[----:B------:R-:W-:Y:S02]  /*11da0*/  IMAD.MOV.U32 R7, RZ, RZ, R5 ;  /* 0x000000ffff077224 */ /* 0x000fe400078e0005 */
[----:B------:R-:W3:Y:S01]  /*11db0*/  LDC.64 R2, c[0x0][0x2e0] ;  /* 0x0000b800ff027b82 */ /* 0x000ee20000000a00 */
[----:B0-----:R-:W-:-:S05]  /*11dc0*/  @P0 IMAD.HI.U32 R9, R5, R8, RZ ;  /* 0x0000000805090227 */ /* 0x001fca00078e00ff */
[----:B-1----:R-:W-:Y:S02]  /*11dd0*/  @P0 SHF.R.U32.HI R7, RZ, R0, R9 ;  /* 0x00000000ff070219 */ /* 0x002fe40000011609 */
[----:B--2---:R-:W-:-:S03]  /*11de0*/  SHF.R.S32.HI R9, RZ, 0x1f, R12 ;  /* 0x0000001fff097819 */ /* 0x004fc6000001140c */
[----:B------:R-:W-:Y:S02]  /*11df0*/  IMAD.MOV R8, RZ, RZ, -R7 ;  /* 0x000000ffff087224 */ /* 0x000fe400078e0a07 */
[----:B---3--:R-:W-:Y:S02]  /*11e00*/  IMAD R0, R9, R2, RZ ;  /* 0x0000000209007224 */ /* 0x008fe400078e02ff */
[----:B------:R-:W-:Y:S02]  /*11e10*/  IMAD R5, R6, R8, R5 ;  /* 0x0000000806057224 */ /* 0x000fe400078e0205 */
[C---:B------:R-:W-:Y:S01]  /*11e20*/  IMAD R9, R12.reuse, R3, R0 ;  /* 0x000000030c097224 */ /* 0x040fe200078e0200 */
[----:B------:R-:W-:Y:S01]  /*11e30*/  SHF.R.S32.HI R0, RZ, 0x1f, R7 ;  /* 0x0000001fff007819 */ /* 0x000fe20000011407 */
[----:B------:R-:W-:Y:S01]  /*11e40*/  IMAD.WIDE.U32 R2, R12, R2, UR4 ;  /* 0x000000040c027e25 */ /* 0x000fe2000f8e0002 */
[----:B------:R-:W-:-:S03]  /*11e50*/  ULDC.64 UR4, c[0x0][0x2d0] ;  /* 0x0000b40000047ab9 */ /* 0x000fc60000000a00 */
[----:B------:R-:W-:Y:S02]  /*11e60*/  IMAD.IADD R3, R3, 0x1, R9 ;  /* 0x0000000103037824 */ /* 0x000fe400078e0209 */
[----:B------:R-:W-:Y:S02]  /*11e70*/  IMAD R0, R0, UR4, RZ ;  /* 0x0000000400007c24 */ /* 0x000fe4000f8e02ff */
[----:B------:R-:W-:-:S04]  /*11e80*/  IMAD.WIDE.U32 R2, R7, UR4, R2 ;  /* 0x0000000407027c25 */ /* 0x000fc8000f8e0002 */
[----:B------:R-:W-:Y:S01]  /*11e90*/  IMAD R9, R7, UR5, R0 ;  /* 0x0000000507097c24 */ /* 0x000fe2000f8e0200 */
[----:B------:R-:W-:Y:S01]  /*11ea0*/  SHF.R.S32.HI R0, RZ, 0x1f, R5 ;  /* 0x0000001fff007819 */ /* 0x000fe20000011405 */
[----:B------:R-:W-:-:S03]  /*11eb0*/  ULDC.64 UR4, c[0x0][0x2c8] ;  /* 0x0000b20000047ab9 */ /* 0x000fc60000000a00 */
[----:B------:R-:W-:Y:S01]  /*11ec0*/  IADD3 R3, R3, R9, RZ ;  /* 0x0000000903037210 */ /* 0x000fe20007ffe0ff */
[----:B------:R-:W-:-:S04]  /*11ed0*/  IMAD R0, R0, UR4, RZ ;  /* 0x0000000400007c24 */ /* 0x000fc8000f8e02ff */
[C---:B------:R-:W-:Y:S02]  /*11ee0*/  IMAD R7, R5.reuse, UR5, R0 ;  /* 0x0000000505077c24 */ /* 0x040fe4000f8e0200 */
[----:B------:R-:W-:Y:S01]  /*11ef0*/  IMAD.WIDE.U32 R2, R5, UR4, R2 ;  /* 0x0000000405027c25 */ /* 0x000fe2000f8e0002 */
[----:B------:R-:W-:-:S03]  /*11f00*/  ULDC.64 UR4, c[0x0][0x280] ;  /* 0x0000a00000047ab9 */ /* 0x000fc60000000a00 */
[----:B------:R-:W-:Y:S01]  /*11f10*/  IMAD.IADD R7, R3, 0x1, R7 ;  /* 0x0000000103077824 */ /* 0x000fe200078e0207 */
[----:B------:R-:W-:Y:S01]  /*11f20*/  LEA R0, P0, R2, UR4, 0x1 ;  /* 0x0000000402007c11 */ /* 0x000fe2000f8008ff */
[----:B------:R-:W-:Y:S01]  /*11f30*/  ULDC UR4, c[0x0][0x2b8] ;  /* 0x0000ae0000047ab9 */ /* 0x000fe20000000800 */
[----:B------:R-:W-:Y:S02]  /*11f40*/  IMAD.SHL.U32 R5, R10, 0x8, RZ ;  /* 0x000000080a057824 */ /* 0x000fe400078e00ff */
        /* <DEDUP_REMOVED lines=11> */
[----:B------:R-:W-:Y:S01]  /*12000*/  IADD3 R4, R4, UR40, RZ ;  /* 0x0000002804047c10 */ /* 0x000fe2000fffe0ff */
[----:B------:R-:W-:Y:S01]  /*12010*/  IMAD R6, R6, UR4, RZ ;  /* 0x0000000406067c24 */ /* 0x000fe2000f8e02ff */
[----:B------:R-:W1:Y:S03]  /*12020*/  SHFL.IDX PT, R2, R7, RZ, 0x181f ;  /* 0x00181fff07027589 */ /* 0x000e6600000e0000 */
[C---:B------:R-:W-:Y:S01]  /*12030*/  VIADD R11, R4.reuse, 0x10 ;  /* 0x00000010040b7836 */ /* 0x040fe20000000000 */
[----:B------:R-:W-:-:S13]  /*12040*/  ISETP.GE.AND P1, PT, R4, R6, PT ;  /* 0x000000060400720c */ /* 0x000fda0003f26270 */
[----:B------:R-:W-:Y:S02]  /*12050*/  @!P1 LEA R9, R5, UR38, 0x1 ;  /* 0x0000002605099c11 */ /* 0x000fe4000f8e08ff */
[----:B0-----:R-:W-:-:S05]  /*12060*/  @!P1 LEA R14, P2, R8, R14, 0x1 ;  /* 0x0000000e080e9211 */ /* 0x001fca00078408ff */
[----:B-1----:R-:W-:Y:S02]  /*12070*/  @!P1 IMAD.X R3, RZ, RZ, R2, P2 ;  /* 0x000000ffff039224 */ /* 0x002fe400010e0602 */
[----:B------:R-:W-:Y:S02]  /*12080*/  @!P1 IMAD.MOV.U32 R2, RZ, RZ, R14 ;  /* 0x000000ffff029224 */ /* 0x000fe400078e000e */
[----:B------:R-:W0:Y:S04]  /*12090*/  SHFL.IDX PT, R14, R0, 0x1, 0x181f ;  /* 0x00381f00000e7f89 */ /* 0x000e2800000e0000 */
[----:B------:R1:W-:Y:S01]  /*120a0*/  @!P1 LDGSTS.E.BYPASS.LTC128B.128 [R9+0x20400], desc[UR48][R2.64], !P0 ;  /* 0x2040000002099fae */ /* 0x0003e2000c101d70 */
[----:B------:R-:W-:-:S03]  /*120b0*/  ISETP.GE.AND P1, PT, R11, R6, PT ;  /* 0x000000060b00720c */ /* 0x000fc60003f26270 */
[----:B-1----:R-:W1:Y:S01]  /*120c0*/  SHFL.IDX PT, R2, R7, 0x1, 0x181f ;  /* 0x00381f0007027f89 */ /* 0x002e6200000e0000 */
[----:B------:R-:W-:-:S09]  /*120d0*/  VIADD R9, R4, 0x20 ;  /* 0x0000002004097836 */ /* 0x000fd20000000000 */
[----:B------:R-:W-:Y:S02]  /*120e0*/  @!P1 LEA R21, R5, UR38, 0x1 ;  /* 0x0000002605159c11 */ /* 0x000fe4000f8e08ff */
[----:B0-----:R-:W-:-:S04]  /*120f0*/  @!P1 LEA R14, P2, R8, R14, 0x1 ;  /* 0x0000000e080e9211 */ /* 0x001fc800078408ff */
[----:B-1----:R-:W-:Y:S01]  /*12100*/  @!P1 IADD3.X R3, RZ, R2, RZ, P2, !PT ;  /* 0x00000002ff039210 */ /* 0x002fe200017fe4ff */
[----:B------:R-:W-:Y:S02]  /*12110*/  @!P1 IMAD.MOV.U32 R2, RZ, RZ, R14 ;  /* 0x000000ffff029224 */ /* 0x000fe400078e000e */
[----:B------:R-:W0:Y:S04]  /*12120*/  SHFL.IDX PT, R14, R0, 0x2, 0x181f ;  /* 0x00581f00000e7f89 */ /* 0x000e2800000e0000 */
[----:B------:R1:W-:Y:S01]  /*12130*/  @!P1 LDGSTS.E.BYPASS.LTC128B.128 [R21+0x20c00], desc[UR48][R2.64], !P0 ;  /* 0x20c0000002159fae */ /* 0x0003e2000c101d70 */
[----:B------:R-:W-:-:S03]  /*12140*/  ISETP.GE.AND P1, PT, R9, R6, PT ;  /* 0x000000060900720c */ /* 0x000fc60003f26270 */
[----:B-1----:R-:W1:Y:S10]  /*12150*/  SHFL.IDX PT, R2, R7, 0x2, 0x181f ;  /* 0x00581f0007027f89 */ /* 0x002e7400000e0000 */
[----:B------:R-:W-:Y:S01]  /*12160*/  @!P1 LEA R9, R5, UR38, 0x1 ;  /* 0x0000002605099c11 */ /* 0x000fe2000f8e08ff */
[----:B------:R-:W2:Y:S01]  /*12170*/  SHFL.IDX PT, R7, R7, 0x3, 0x181f ;  /* 0x00781f0007077f89 */ /* 0x000ea200000e0000 */
[----:B0-----:R-:W-:-:S05]  /*12180*/  @!P1 LEA R14, P2, R8, R14, 0x1 ;  /* 0x0000000e080e9211 */ /* 0x001fca00078408ff */
[----:B-1----:R-:W-:Y:S01]  /*12190*/  @!P1 IMAD.X R3, RZ, RZ, R2, P2 ;  /* 0x000000ffff039224 */ /* 0x002fe200010e0602 */
[----:B------:R-:W-:Y:S02]  /*121a0*/  @!P1 MOV R2, R14 ;  /* 0x0000000e00029202 */ /* 0x000fe40000000f00 */
[----:B------:R0:W1:Y:S04]  /*121b0*/  SHFL.IDX PT, R14, R0, 0x3, 0x181f ;  /* 0x00781f00000e7f89 */ /* 0x00006800000e0000 */
[----:B--2---:R0:W-:Y:S02]  /*121c0*/  @!P1 LDGSTS.E.BYPASS.LTC128B.128 [R9+0x21400], desc[UR48][R2.64], !P0 ;  /* 0x2140000002099fae */ /* 0x0041e4000c101d70 */
.L_x_1968:
[----:B0-----:R-:W-:Y:S02]  /*121d0*/  VIADD R3, R4, 0x30 ;  /* 0x0000003004037836 */ /* 0x001fe40000000000 */
[----:B------:R-:W-:-:S03]  /*121e0*/  IMAD.MOV.U32 R4, RZ, RZ, 0x1 ;  /* 0x00000001ff047424 */ /* 0x000fc600078e00ff */
[----:B------:R-:W-:Y:S02]  /*121f0*/  ISETP.GE.AND P1, PT, R3, R6, PT ;  /* 0x000000060300720c */ /* 0x000fe40003f26270 */
[----:B------:R-:W-:-:S11]  /*12200*/  SHF.L.U32 R4, R4, 0x1f, RZ ;  /* 0x0000001f04047819 */ /* 0x000fd600000006ff */
[----:B-1----:R-:W-:Y:S02]  /*12210*/  @!P1 LEA R2, P2, R8, R14, 0x1 ;  /* 0x0000000e08029211 */ /* 0x002fe400078408ff */
        /* <DEDUP_REMOVED lines=13> */
.L_x_1969:
[----:B------:R-:W-:Y:S01]  /*122f0*/  ISETP.NE.AND P0, PT, R19, RZ, PT ;  /* 0x000000ff1300720c */ /* 0x000fe20003f05270 */
[----:B------:R-:W-:Y:S01]  /*12300*/  BSSY B0, `(.L_x_1868) ;  /* 0x000007f000007945 */ /* 0x000fe20003800000 */
[----:B------:R-:W-:-:S11]  /*12310*/  MOV R0, 0x1 ;  /* 0x0000000100007802 */ /* 0x000fd60000000f00 */
[----:B------:R-:W-:Y:S05]  /*12320*/  @!P0 BRA `(.L_x_1869) ;  /* 0x0000000400f08947 */ /* 0x000fea0003800000 */
[----:B------:R-:W1:Y:S01]  /*12330*/  SYNCS.PHASECHK.TRANS64.TRYWAIT P0, [UR38+0x28c60], R4 ;  /* 0x028c6004ff0075a7 */ /* 0x000e620008000166 */
[----:B------:R-:W2:Y:S02]  /*12340*/  S2R R2, SR_TID.X ;  /* 0x0000000000027919 */ /* 0x000ea40000002100 */
[----:B--2---:R-:W-:-:S04]  /*12350*/  LOP3.LUT R2, R2, 0x7f, RZ, 0xc0, !PT ;  /* 0x0000007f02027812 */ /* 0x004fc800078ec0ff */
[----:B------:R-:W-:Y:S01]  /*12360*/  ISETP.NE.AND P1, PT, R2, RZ, PT ;  /* 0x000000ff0200720c */ /* 0x000fe20003f25270 */
[----:B-1----:R-:W-:-:S12]  /*12370*/  @!P0 BRA `(.L_x_1870) ;  /* 0x00000038007c8947 */ /* 0x002fd80003800000 */
.L_x_1970:
        /* <DEDUP_REMOVED lines=8> */
.L_x_1872:
[----:B------:R-:W-:Y:S05]  /*12400*/  BSYNC B1 ;  /* 0x0000000000017941 */ /* 0x000fea0003800000 */
.L_x_1871:
        /* <DEDUP_REMOVED lines=11> */
.L_x_1873:
        /* <DEDUP_REMOVED lines=13> */
.L_x_1874:
        /* <DEDUP_REMOVED lines=13> */
.L_x_1875:
        /* <DEDUP_REMOVED lines=13> */
.L_x_1876:
        /* <DEDUP_REMOVED lines=13> */
.L_x_1877:
        /* <DEDUP_REMOVED lines=13> */
.L_x_1878:
        /* <DEDUP_REMOVED lines=13> */
.L_x_1879:
        /* <DEDUP_REMOVED lines=13> */
.L_x_1880:
        /* <DEDUP_REMOVED lines=8> */
.L_x_1869:
[----:B------:R-:W-:Y:S05]  /*12af0*/  BSYNC B0 ;  /* 0x0000000000007941 */ /* 0x000fea0003800000 */
.L_x_1868:
[----:B0-----:R-:W2:Y:S01]  /*12b00*/  LDL.LU R3, [R1+0x8] ;  /* 0x0000080001037983 */ /* 0x001ea20000300800 */
[----:B------:R-:W-:Y:S01]  /*12b10*/  MOV R9, RZ ;  /* 0x000000ff00097202 */ /* 0x000fe20000000f00 */
[----:B------:R-:W-:Y:S02]  /*12b20*/  IMAD.MOV.U32 R6, RZ, RZ, 0x1 ;  /* 0x00000001ff067424 */ /* 0x000fe400078e00ff */
[----:B--2---:R-:W-:-:S05]  /*12b30*/  VIADD R7, R3, 0xfffffffe ;  /* 0xfffffffe03077836 */ /* 0x004fca0000000000 */
[----:B------:R-:W-:-:S13]  /*12b40*/  ISETP.GE.AND P0, PT, R7, UR41, PT ;  /* 0x0000002907007c0c */ /* 0x000fda000bf06270 */
[----:B------:R-:W-:Y:S05]  /*12b50*/  @!P0 BRA `(.L_x_1848) ;  /* 0x0000002400248947 */ /* 0x000fea0003800000 */
[----:B------:R-:W-:Y:S01]  /*12b60*/  UIADD3 UR4, UR42, 0x1, URZ ;  /* 0x000000012a047890 */ /* 0x000fe2000fffe03f */
[----:B------:R-:W0:Y:S01]  /*12b70*/  S2R R4, SR_TID.X ;  /* 0x0000000000047919 */ /* 0x000e220000002100 */
[----:B------:R-:W-:Y:S01]  /*12b80*/  ULOP3.LUT UR5, URZ, UR44, URZ, 0x33, !UPT ;  /* 0x0000002c3f057292 */ /* 0x000fe2000f8e333f */
[----:B------:R-:W-:Y:S01]  /*12b90*/  IMAD.MOV.U32 R6, RZ, RZ, 0x1 ;  /* 0x00000001ff067424 */ /* 0x000fe200078e00ff */
[----:B------:R-:W-:-:S04]  /*12ba0*/  UIMAD UR4, UR4, UR46, URZ ;  /* 0x0000002e040472a4 */ /* 0x000fc8000f8e023f */
[----:B------:R-:W-:Y:S01]  /*12bb0*/  IMAD.U32 R3, RZ, RZ, UR5 ;  /* 0x00000005ff037e24 */ /* 0x000fe2000f8e00ff */
[----:B------:R-:W-:Y:S01]  /*12bc0*/  ULOP3.LUT UR5, URZ, UR41, URZ, 0x33, !UPT ;  /* 0x000000293f057292 */ /* 0x000fe2000f8e333f */
[----:B------:R-:W-:Y:S01]  /*12bd0*/  LOP3.LUT R0, RZ, UR4, RZ, 0x33, !PT ;  /* 0x00000004ff007c12 */ /* 0x000fe2000f8e33ff */
[----:B------:R-:W-:-:S03]  /*12be0*/  ULOP3.LUT UR4, URZ, UR39, URZ, 0x33, !UPT ;  /* 0x000000273f047292 */ /* 0x000fc6000f8e333f */
[----:B------:R-:W-:Y:S01]  /*12bf0*/  VIADDMNMX R0, R0, -UR43, R3, !PT ;  /* 0x8000002b00007c46 */ /* 0x000fe2000f800103 */
[----:B------:R-:W-:-:S03]  /*12c00*/  IMAD.MOV.U32 R3, RZ, RZ, 0x2 ;  /* 0x00000002ff037424 */ /* 0x000fc600078e00ff */
[----:B------:R-:W-:-:S04]  /*12c10*/  VIMNMX R0, R0, UR4, !PT ;  /* 0x0000000400007c48 */ /* 0x000fc8000ffe0100 */
[----:B------:R-:W-:-:S04]  /*12c20*/  VIADDMNMX R2, R0, R3, UR5, !PT ;  /* 0x0000000500027e46 */ /* 0x000fc8000f800103 */
[----:B------:R-:W-:-:S04]  /*12c30*/  IADD3 R3, R2, -0x2, RZ ;  /* 0xfffffffe02037810 */ /* 0x000fc80007ffe0ff */
[-C--:B------:R-:W-:Y:S02]  /*12c40*/  ISETP.NE.AND P0, PT, R3, R0.reuse, PT ;  /* 0x000000000300720c */ /* 0x080fe40003f05270 */
[----:B------:R-:W-:Y:S01]  /*12c50*/  LOP3.LUT R3, RZ, R0, RZ, 0x33, !PT ;  /* 0x00000000ff037212 */ /* 0x000fe200078e33ff */
[----:B------:R-:W-:Y:S01]  /*12c60*/  IMAD.MOV.U32 R0, RZ, RZ, 0x1 ;  /* 0x00000001ff007424 */ /* 0x000fe200078e00ff */
[----:B0-----:R-:W-:-:S03]  /*12c70*/  LOP3.LUT R10, R4, 0x1f, RZ, 0xc0, !PT ;  /* 0x0000001f040a7812 */ /* 0x001fc600078ec0ff */
[----:B------:R-:W-:-:S05]  /*12c80*/  IMAD.IADD R2, R2, 0x1, R3 ;  /* 0x0000000102027824 */ /* 0x000fca00078e0203 */
[----:B------:R-:W-:Y:S01]  /*12c90*/  LOP3.LUT R11, R2, 0x1, RZ, 0xc0, !PT ;  /* 0x00000001020b7812 */ /* 0x000fe200078ec0ff */
[----:B------:R-:W-:Y:S06]  /*12ca0*/  @!P0 BRA `(.L_x_1881) ;  /* 0x0000001400e08947 */ /* 0x000fec0003800000 */
[----:B------:R-:W-:Y:S01]  /*12cb0*/  BSSY B0, `(.L_x_1881) ;  /* 0x0000177000007945 */ /* 0x000fe20003800000 */
[----:B------:R-:W-:Y:S01]  /*12cc0*/  IADD3 R8, R2, -R11, RZ ;  /* 0x8000000b02087210 */ /* 0x000fe20007ffe0ff */
[----:B------:R-:W-:-:S07]  /*12cd0*/  IMAD.MOV.U32 R0, RZ, RZ, 0x1 ;  /* 0x00000001ff007424 */ /* 0x000fce00078e00ff */
.L_x_1922:
[----:B------:R-:W-:Y:S01]  /*12ce0*/  ISETP.NE.AND P0, PT, R19, RZ, PT ;  /* 0x000000ff1300720c */ /* 0x000fe20003f05270 */
[----:B------:R-:W-:Y:S01]  /*12cf0*/  VIADD R8, R8, 0xfffffffe ;  /* 0xfffffffe08087836 */ /* 0x000fe20000000000 */
[----:B------:R-:W-:Y:S04]  /*12d00*/  BSSY B1, `(.L_x_1882) ;  /* 0x00000b6000017945 */ /* 0x000fe80003800000 */
[----:B------:R-:W-:-:S07]  /*12d10*/  ISETP.NE.AND P1, PT, R8, RZ, PT ;  /* 0x000000ff0800720c */ /* 0x000fce0003f25270 */
[----:B0-----:R-:W-:Y:S06]  /*12d20*/  @!P0 BRA `(.L_x_1883) ;  /* 0x0000000800cc8947 */ /* 0x001fec0003800000 */
        /* <DEDUP_REMOVED lines=12> */
[----:B------:R-:W-:Y:S01]  /*12df0*/  SHF.R.S32.HI R3, RZ, 0x1f, R12 ;  /* 0x0000001fff037819 */ /* 0x000fe2000001140c */
        /* <DEDUP_REMOVED lines=10> */
.L_x_1884:
[----:B------:R-:W1:Y:S01]  /*12ea0*/  S2R R2, SR_TID.X ;  /* 0x0000000000027919 */ /* 0x000e620000002100 */
[----:B------:R-:W-:Y:S01]  /*12eb0*/  BSSY B2, `(.L_x_1885) ;  /* 0x0000006000027945 */ /* 0x000fe20003800000 */
[----:B-1----:R-:W-:Y:S02]  /*12ec0*/  LOP3.LUT R3, R2, 0x7f, RZ, 0xc0, !PT ;  /* 0x0000007f02037812 */ /* 0x002fe400078ec0ff */
[----:B------:R-:W-:Y:S02]  /*12ed0*/  SHF.L.U32 R2, R0, 0x1f, RZ ;  /* 0x0000001f00027819 */ /* 0x000fe400000006ff */
[----:B------:R-:W-:Y:S02]  /*12ee0*/  ISETP.NE.AND P2, PT, R3, RZ, PT ;  /* 0x000000ff0300720c */ /* 0x000fe40003f45270 */
[----:B------:R-:W1:Y:S02]  /*12ef0*/  SYNCS.PHASECHK.TRANS64.TRYWAIT P0, [UR38+0x28c48], R2 ;  /* 0x028c4802ff0075a7 */ /* 0x000e640008000166 */
[----:B-1----:R-:W-:Y:S09]  /*12f00*/  @!P0 BRA `(.L_x_1886) ;  /* 0x0000002c00b08947 */ /* 0x002ff20003800000 */
.L_x_1971:
[----:B------:R-:W-:Y:S05]  /*12f10*/  BSYNC B2 ;  /* 0x0000000000027941 */ /* 0x000fea0003800000 */
.L_x_1885:
[----:B------:R-:W-:Y:S04]  /*12f20*/  BSSY B2, `(.L_x_1887) ;  /* 0x0000007000027945 */ /* 0x000fe80003800000 */
[----:B------:R-:W-:Y:S05]  /*12f30*/  @P2 BRA `(.L_x_1888) ;  /* 0x0000000000142947 */ /* 0x000fea0003800000 */
[----:B------:R-:W-:Y:S02]  /*12f40*/  ISETP.NE.AND P0, PT, R10, RZ, PT ;  /* 0x000000ff0a00720c */ /* 0x000fe40003f05270 */
[----:B-1----:R-:W-:-:S04]  /*12f50*/  MOV R3, 0x2000 ;  /* 0x0000200000037802 */ /* 0x002fc80000000f00 */
[----:B------:R2:W-:Y:S07]  /*12f60*/  SYNCS.ARRIVE.TRANS64 RZ, [UR38+0x28c38], R3 ;  /* 0x028c3803ffff79a7 */ /* 0x0005ee0008000026 */
[----:B------:R-:W-:Y:S05]  /*12f70*/  @!P0 BRA `(.L_x_1888) ;  /* 0x0000000000048947 */ /* 0x000fea0003800000 */
[----:B------:R-:W-:Y:S01]  /*12f80*/  BPT.TRAP 0x1 ;  /* 0x000000040000795c */ /* 0x000fe20000300000 */
.L_x_1888:
[----:B------:R-:W-:Y:S05]  /*12f90*/  BSYNC B2 ;  /* 0x0000000000027941 */ /* 0x000fea0003800000 */
.L_x_1887:
        /* <DEDUP_REMOVED lines=11> */
.L_x_1889:
        /* <DEDUP_REMOVED lines=10> */
.L_x_1972:
[----:B------:R-:W-:Y:S05]  /*130f0*/  BSYNC B2 ;  /* 0x0000000000027941 */ /* 0x000fea0003800000 */
.L_x_1890:
[----:B------:R-:W-:Y:S01]  /*13100*/  BSSY B2, `(.L_x_1892) ;  /* 0x0000009000027945 */ /* 0x000fe20003800000 */
[----:B01----:R-:W-:Y:S01]  /*13110*/  IMAD.MOV.U32 R2, RZ, RZ, 0x0 ;  /* 0x00000000ff027424 */ /* 0x003fe200078e00ff */
[----:B--2---:R-:W-:Y:S02]  /*13120*/  MOV R3, 0x14f00000 ;  /* 0x14f0000000037802 */ /* 0x004fe40000000f00 */
[----:B------:R-:W-:Y:S05]  /*13130*/  @P2 BRA `(.L_x_1893) ;  /* 0x0000000000142947 */ /* 0x000fea0003800000 */
[----:B------:R-:W-:Y:S01]  /*13140*/  ISETP.NE.AND P0, PT, R10, RZ, PT ;  /* 0x000000ff0a00720c */ /* 0x000fe20003f05270 */
[----:B------:R-:W-:-:S04]  /*13150*/  IMAD.MOV.U32 R12, RZ, RZ, 0x10000 ;  /* 0x00010000ff0c7424 */ /* 0x000fc800078e00ff */
[----:B------:R0:W-:Y:S08]  /*13160*/  SYNCS.ARRIVE.TRANS64 RZ, [UR38+0x28c58], R12 ;  /* 0x028c580cffff79a7 */ /* 0x0001f00008000026 */
[----:B0-----:R-:W-:Y:S05]  /*13170*/  @!P0 BRA `(.L_x_1893) ;  /* 0x0000000000048947 */ /* 0x001fea0003800000 */
[----:B------:R-:W-:Y:S01]  /*13180*/  BPT.TRAP 0x1 ;  /* 0x000000040000795c */ /* 0x000fe20000300000 */
.L_x_1893:
[----:B------:R-:W-:Y:S05]  /*13190*/  BSYNC B2 ;  /* 0x0000000000027941 */ /* 0x000fea0003800000 */
.L_x_1892:
        /* <DEDUP_REMOVED lines=9> */
.L_x_1894:
        /* <DEDUP_REMOVED lines=13> */
.L_x_1895:
        /* <DEDUP_REMOVED lines=13> */
.L_x_1896:
        /* <DEDUP_REMOVED lines=13> */
.L_x_1897:
        /* <DEDUP_REMOVED lines=13> */
.L_x_1898:
        /* <DEDUP_REMOVED lines=13> */
.L_x_1899:
        /* <DEDUP_REMOVED lines=13> */
.L_x_1900:
        /* <DEDUP_REMOVED lines=13> */
.L_x_1901:
        /* <DEDUP_REMOVED lines=8> */
.L_x_1883:
[----:B------:R-:W-:Y:S05]  /*13860*/  BSYNC B1 ;  /* 0x0000000000017941 */ /* 0x000fea0003800000 */
.L_x_1882:
[----:B------:R-:W-:Y:S01]  /*13870*/  ISETP.NE.AND P3, PT, R19, RZ, PT ;  /* 0x000000ff1300720c */ /* 0x000fe20003f65270 */
[----:B------:R-:W-:Y:S01]  /*13880*/  BSSY B1, `(.L_x_1902) ;  /* 0x00000b7000017945 */ /* 0x000fe20003800000 */
[----:B------:R-:W-:-:S11]  /*13890*/  LOP3.LUT R0, R0, 0x1, RZ, 0x3c, !PT ;  /* 0x0000000100007812 */ /* 0x000fd600078e3cff */
[----:B------:R-:W-:Y:S05]  /*138a0*/  @!P3 BRA `(.L_x_1903) ;  /* 0x0000000800d0b947 */ /* 0x000fea0003800000 */
[----:B------:R-:W2:Y:S01]  /*138b0*/  LDL R2, [R1] ;  /* 0x0000000001027983 */ /* 0x000ea20000100800 */
[----:B------:R-:W-:Y:S01]  /*138c0*/  VIADD R12, R7, 0xffffffff ;  /* 0xffffffff070c7836 */ /* 0x000fe20000000000 */
[----:B--2---:R-:W-:-:S13]  /*138d0*/  ISETP.NE.AND P3, PT, R2, RZ, PT ;  /* 0x000000ff0200720c */ /* 0x004fda0003f65270 */
[----:B------:R-:W-:Y:S05]  /*138e0*/  @!P3 BRA `(.L_x_1904) ;  /* 0x00000000004cb947 */ /* 0x000fea0003800000 */
[----:B------:R-:W0:Y:S01]  /*138f0*/  LDC R14, c[0x0][0x43c] ;  /* 0x00010f00ff0e7b82 */ /* 0x000e220000000800 */
[----:B------:R-:W-:Y:S01]  /*13900*/  IMAD.MOV.U32 R13, RZ, RZ, R12 ;  /* 0x000000ffff0d7224 */ /* 0x000fe200078e000c */
[----:B------:R-:W-:Y:S01]  /*13910*/  ULDC.64 UR4, c[0x0][0x428] ;  /* 0x00010a0000047ab9 */ /* 0x000fe20000000a00 */
[----:B0-----:R-:W-:-:S13]  /*13920*/  ISETP.NE.AND P0, PT, R14, 0x1, PT ;  /* 0x000000010e00780c */ /* 0x001fda0003f05270 */
[----:B------:R-:W0:Y:S02]  /*13930*/  @P0 LDC.64 R2, c[0x0][0x440] ;  /* 0x00011000ff020b82 */ /* 0x000e240000000a00 */
[----:B0-----:R-:W-:-:S05]  /*13940*/  @P0 IMAD.HI.U32 R2, R12, R2, RZ ;  /* 0x000000020c020227 */ /* 0x001fca00078e00ff */
[----:B------:R-:W-:Y:S01]  /*13950*/  @P0 SHF.R.U32.HI R13, RZ, R3, R2 ;  /* 0x00000003ff0d0219 */ /* 0x000fe20000011602 */
[----:B------:R-:W-:-:S03]  /*13960*/  IMAD R2, R18, UR4, RZ ;  /* 0x0000000412027c24 */ /* 0x000fc6000f8e02ff */
[----:B------:R-:W-:Y:S01]  /*13970*/  SHF.R.S32.HI R3, RZ, 0x1f, R13 ;  /* 0x0000001fff037819 */ /* 0x000fe2000001140d */
[----:B------:R-:W-:Y:S01]  /*13980*/  IMAD R5, R17, UR5, R2 ;  /* 0x0000000511057c24 */ /* 0x000fe2000f8e0202 */
[----:B------:R-:W-:-:S05]  /*13990*/  MOV R2, R13 ;  /* 0x0000000d00027202 */ /* 0x000fca0000000f00 */
        /* <DEDUP_REMOVED lines=8> */
.L_x_1904:
[----:B------:R-:W1:Y:S01]  /*13a20*/  S2R R2, SR_TID.X ;  /* 0x0000000000027919 */ /* 0x000e620000002100 */
[----:B------:R-:W-:Y:S01]  /*13a30*/  BSSY B2, `(.L_x_1905) ;  /* 0x0000006000027945 */ /* 0x000fe20003800000 */
[----:B-1----:R-:W-:Y:S02]  /*13a40*/  LOP3.LUT R3, R2, 0x7f, RZ, 0xc0, !PT ;  /* 0x0000007f02037812 */ /* 0x002fe400078ec0ff */
[----:B------:R-:W-:Y:S02]  /*13a50*/  SHF.L.U32 R2, R0, 0x1f, RZ ;  /* 0x0000001f00027819 */ /* 0x000fe400000006ff */
[----:B------:R-:W-:Y:S02]  /*13a60*/  ISETP.NE.AND P2, PT, R3, RZ, PT ;  /* 0x000000ff0300720c */ /* 0x000fe40003f45270 */
[----:B------:R-:W1:Y:S02]  /*13a70*/  SYNCS.PHASECHK.TRANS64.TRYWAIT P0, [UR38+0x28c40], R2 ;  /* 0x028c4002ff0075a7 */ /* 0x000e640008000166 */
[----:B-1----:R-:W-:Y:S09]  /*13a80*/  @!P0 BRA `(.L_x_1906) ;  /* 0x0000002400008947 */ /* 0x002ff20003800000 */
.L_x_1973:
[----:B------:R-:W-:Y:S05]  /*13a90*/  BSYNC B2 ;  /* 0x0000000000027941 */ /* 0x000fea0003800000 */
.L_x_1905:
[----:B------:R-:W-:Y:S04]  /*13aa0*/  BSSY B2, `(.L_x_1907) ;  /* 0x0000007000027945 */ /* 0x000fe80003800000 */
[----:B------:R-:W-:Y:S05]  /*13ab0*/  @P2 BRA `(.L_x_1908) ;  /* 0x0000000000142947 */ /* 0x000fea0003800000 */
[----:B------:R-:W-:Y:S01]  /*13ac0*/  ISETP.NE.AND P0, PT, R10, RZ, PT ;  /* 0x000000ff0a00720c */ /* 0x000fe20003f05270 */
[----:B-1----:R-:W-:-:S04]  /*13ad0*/  IMAD.MOV.U32 R3, RZ, RZ, 0x2000 ;  /* 0x00002000ff037424 */ /* 0x002fc800078e00ff */
[----:B------:R2:W-:Y:S08]  /*13ae0*/  SYNCS.ARRIVE.TRANS64 RZ, [UR38+0x28c30], R3 ;  /* 0x028c3003ffff79a7 */ /* 0x0005f00008000026 */
[----:B--2---:R-:W-:Y:S05]  /*13af0*/  @!P0 BRA `(.L_x_1908) ;  /* 0x0000000000048947 */ /* 0x004fea0003800000 */
[----:B------:R-:W-:Y:S01]  /*13b00*/  BPT.TRAP 0x1 ;  /* 0x000000040000795c */ /* 0x000fe20000300000 */
.L_x_1908:
[----:B------:R-:W-:Y:S05]  /*13b10*/  BSYNC B2 ;  /* 0x0000000000027941 */ /* 0x000fea0003800000 */
.L_x_1907:
        /* <DEDUP_REMOVED lines=11> */
.L_x_1909:
        /* <DEDUP_REMOVED lines=11> */
.L_x_1974:
[----:B------:R-:W-:Y:S05]  /*13c80*/  BSYNC B2 ;  /* 0x0000000000027941 */ /* 0x000fea0003800000 */
.L_x_1910:
[----:B------:R-:W-:Y:S01]  /*13c90*/  BSSY B2, `(.L_x_1912) ;  /* 0x0000009000027945 */ /* 0x000fe20003800000 */
[----:B01----:R-:W-:Y:S02]  /*13ca0*/  IMAD.MOV.U32 R2, RZ, RZ, 0x0 ;  /* 0x00000000ff027424 */ /* 0x003fe400078e00ff */
[----:B------:R-:W-:Y:S01]  /*13cb0*/  IMAD.MOV.U32 R3, RZ, RZ, 0x14f00000 ;  /* 0x14f00000ff037424 */ /* 0x000fe200078e00ff */
[----:B------:R-:W-:Y:S06]  /*13cc0*/  @P2 BRA `(.L_x_1913) ;  /* 0x0000000000142947 */ /* 0x000fec0003800000 */
[----:B------:R-:W-:Y:S02]  /*13cd0*/  ISETP.NE.AND P0, PT, R10, RZ, PT ;  /* 0x000000ff0a00720c */ /* 0x000fe40003f05270 */
[----:B------:R-:W-:-:S04]  /*13ce0*/  MOV R5, 0x10000 ;  /* 0x0001000000057802 */ /* 0x000fc80000000f00 */
[----:B------:R0:W-:Y:S07]  /*13cf0*/  SYNCS.ARRIVE.TRANS64 RZ, [UR38+0x28c50], R5 ;  /* 0x028c5005ffff79a7 */ /* 0x0001ee0008000026 */
[----:B------:R-:W-:Y:S05]  /*13d00*/  @!P0 BRA `(.L_x_1913) ;  /* 0x0000000000048947 */ /* 0x000fea0003800000 */
[----:B------:R-:W-:Y:S01]  /*13d10*/  BPT.TRAP 0x1 ;  /* 0x000000040000795c */ /* 0x000fe20000300000 */
.L_x_1913:
[----:B------:R-:W-:Y:S05]  /*13d20*/  BSYNC B2 ;  /* 0x0000000000027941 */ /* 0x000fea0003800000 */
.L_x_1912:
        /* <DEDUP_REMOVED lines=9> */
.L_x_1914:
        /* <DEDUP_REMOVED lines=13> */
.L_x_1915:
        /* <DEDUP_REMOVED lines=13> */
.L_x_1916:
        /* <DEDUP_REMOVED lines=13> */
.L_x_1917:
        /* <DEDUP_REMOVED lines=13> */
.L_x_1918:
        /* <DEDUP_REMOVED lines=13> */
.L_x_1919:
        /* <DEDUP_REMOVED lines=13> */
.L_x_1920:
        /* <DEDUP_REMOVED lines=13> */
.L_x_1921:
        /* <DEDUP_REMOVED lines=8> */
.L_x_1903:
[----:B------:R-:W-:Y:S05]  /*143f0*/  BSYNC B1 ;  /* 0x0000000000017941 */ /* 0x000fea0003800000 */
.L_x_1902:
[----:B------:R-:W-:Y:S01]  /*14400*/  VIADD R7, R7, 0xfffffffe ;  /* 0xfffffffe07077836 */ /* 0x000fe20000000000 */
[----:B------:R-:W-:Y:S06]  /*14410*/  @P1 BRA `(.L_x_1922) ;  /* 0xffffffe800301947 */ /* 0x000fec000383ffff */
[----:B------:R-:W-:Y:S05]  /*14420*/  BSYNC B0 ;  /* 0x0000000000007941 */ /* 0x000fea0003800000 */
.L_x_1881:
        /* <DEDUP_REMOVED lines=8> */
[----:B------:R-:W1:Y:S01]  /*144b0*/  LDC R4, c[0x0][0x43c] ;  /* 0x00010f00ff047b82 */ /* 0x000e620000000800 */
[----:B0-----:R-:W-:Y:S01]  /*144c0*/  IMAD.MOV.U32 R5, RZ, RZ, R7 ;  /* 0x000000ffff057224 */ /* 0x001fe200078e0007 */
[----:B------:R-:W-:Y:S02]  /*144d0*/  ULDC.64 UR4, c[0x0][0x428] ;  /* 0x00010a0000047ab9 */ /* 0x000fe40000000a00 */
[----:B------:R-:W-:-:S04]  /*144e0*/  IMAD R18, R18, UR4, RZ ;  /* 0x0000000412127c24 */ /* 0x000fc8000f8e02ff */
[----:B------:R-:W-:Y:S01]  /*144f0*/  IMAD R9, R17, UR5, R18 ;  /* 0x0000000511097c24 */ /* 0x000fe2000f8e0212 */
[----:B-1----:R-:W-:-:S13]  /*14500*/  ISETP.NE.AND P0, PT, R4, 0x1, PT ;  /* 0x000000010400780c */ /* 0x002fda0003f05270 */
[----:B------:R-:W0:Y:S02]  /*14510*/  @P0 LDC.64 R2, c[0x0][0x440] ;  /* 0x00011000ff020b82 */ /* 0x000e240000000a00 */
[----:B0-----:R-:W-:-:S05]  /*14520*/  @P0 IMAD.HI.U32 R2, R7, R2, RZ ;  /* 0x0000000207020227 */ /* 0x001fca00078e00ff */
[----:B------:R-:W-:-:S04]  /*14530*/  @P0 SHF.R.U32.HI R5, RZ, R3, R2 ;  /* 0x00000003ff050219 */ /* 0x000fc80000011602 */
[--C-:B------:R-:W-:Y:S01]  /*14540*/  SHF.R.S32.HI R3, RZ, 0x1f, R5.reuse ;  /* 0x0000001fff037819 */ /* 0x100fe20000011405 */
[----:B------:R-:W-:-:S04]  /*14550*/  IMAD.MOV.U32 R2, RZ, RZ, R5 ;  /* 0x000000ffff027224 */ /* 0x000fc800078e0005 */
[----:B------:R-:W-:Y:S01]  /*14560*/  IMAD.WIDE.U32 R2, R17, UR4, R2 ;  /* 0x0000000411027c25 */ /* 0x000fe2000f8e0002 */
[----:B------:R-:W-:-:S04]  /*14570*/  ULDC.64 UR4, c[0x0][0x418] ;  /* 0x0001060000047ab9 */ /* 0x000fc80000000a00 */
[----:B------:R-:W-:Y:S02]  /*14580*/  IADD3 R3, R9, R3, RZ ;  /* 0x0000000309037210 */ /* 0x000fe40007ffe0ff */
[----:B------:R-:W-:-:S04]  /*14590*/  LEA R16, P0, R2, UR4, 0x2 ;  /* 0x0000000402107c11 */ /* 0x000fc8000f8010ff */
[----:B------:R-:W-:-:S05]  /*145a0*/  LEA.HI.X R17, R2, UR5, R3, 0x2, P0 ;  /* 0x0000000502117c11 */ /* 0x000fca00080f1403 */
[----:B------:R1:W5:Y:S01]  /*145b0*/  LDG.E R16, desc[UR48][R16.64] ;  /* 0x0000003010107981 */ /* 0x000362000c1e1900 */
[----:B------:R-:W-:-:S04]  /*145c0*/  IMAD.MOV R2, RZ, RZ, -R5 ;  /* 0x000000ffff027224 */ /* 0x000fc800078e0a05 */
[----:B------:R-:W-:-:S07]  /*145d0*/  IMAD R7, R4, R2, R7 ;  /* 0x0000000204077224 */ /* 0x000fce00078e0207 */
.L_x_1925:
[----:B------:R-:W2:Y:S01]  /*145e0*/  S2R R2, SR_TID.X ;  /* 0x0000000000027919 */ /* 0x000ea20000002100 */
[----:B------:R-:W-:Y:S01]  /*145f0*/  BSSY B1, `(.L_x_1926) ;  /* 0x0000006000017945 */ /* 0x000fe20003800000 */
[----:B--2---:R-:W-:Y:S02]  /*14600*/  LOP3.LUT R3, R2, 0x7f, RZ, 0xc0, !PT ;  /* 0x0000007f02037812 */ /* 0x004fe400078ec0ff */
[----:B------:R-:W-:Y:S02]  /*14610*/  SHF.L.U32 R2, R0, 0x1f, RZ ;  /* 0x0000001f00027819 */ /* 0x000fe400000006ff */
[----:B------:R-:W-:Y:S02]  /*14620*/  ISETP.NE.AND P1, PT, R3, RZ, PT ;  /* 0x000000ff0300720c */ /* 0x000fe40003f25270 */
[----:B------:R-:W2:Y:S02]  /*14630*/  SYNCS.PHASECHK.TRANS64.TRYWAIT P0, [UR38+0x28c48], R2 ;  /* 0x028c4802ff0075a7 */ /* 0x000ea40008000166 */
[----:B--2---:R-:W-:Y:S09]  /*14640*/  @!P0 BRA `(.L_x_1927) ;  /* 0x0000001800408947 */ /* 0x004ff20003800000 */
.L_x_1975:
[----:B------:R-:W-:Y:S05]  /*14650*/  BSYNC B1 ;  /* 0x0000000000017941 */ /* 0x000fea0003800000 */
.L_x_1926:
[----:B------:R-:W-:Y:S04]  /*14660*/  BSSY B1, `(.L_x_1928) ;  /* 0x0000007000017945 */ /* 0x000fe80003800000 */
[----:B------:R-:W-:Y:S05]  /*14670*/  @P1 BRA `(.L_x_1929) ;  /* 0x0000000000141947 */ /* 0x000fea0003800000 */
[----:B------:R-:W-:Y:S01]  /*14680*/  ISETP.NE.AND P0, PT, R10, RZ, PT ;  /* 0x000000ff0a00720c */ /* 0x000fe20003f05270 */
[----:B--2---:R-:W-:-:S04]  /*14690*/  IMAD.MOV.U32 R3, RZ, RZ, 0x2000 ;  /* 0x00002000ff037424 */ /* 0x004fc800078e00ff */
[----:B------:R3:W-:Y:S08]  /*146a0*/  SYNCS.ARRIVE.TRANS64 RZ, [UR38+0x28c38], R3 ;  /* 0x028c3803ffff79a7 */ /* 0x0007f00008000026 */
[----:B---3--:R-:W-:Y:S05]  /*146b0*/  @!P0 BRA `(.L_x_1929) ;  /* 0x0000000000048947 */ /* 0x008fea0003800000 */
[----:B------:R-:W-:Y:S01]  /*146c0*/  BPT.TRAP 0x1 ;  /* 0x000000040000795c */ /* 0x000fe20000300000 */
.L_x_1929:
[----:B------:R-:W-:Y:S05]  /*146d0*/  BSYNC B1 ;  /* 0x0000000000017941 */ /* 0x000fea0003800000 */
.L_x_1928:
[----:B------:R-:W-:Y:S01]  /*146e0*/  IMAD.MOV.U32 R4, RZ, RZ, RZ ;  /* 0x000000ffff047224 */ /* 0x000fe200078e00ff */
[----:B------:R-:W-:Y:S01]  /*146f0*/  ULDC.64 UR4, c[0x0][0x198] ;  /* 0x0000660000047ab9 */ /* 0x000fe20000000a00 */
[----:B------:R-:W-:Y:S01]  /*14700*/  PLOP3.LUT P0, PT, PT, PT, PT, 0x80, 0x0 ;  /* 0x000000000000781c */ /* 0x000fe20003f0f070 */
[----:B------:R-:W-:Y:S01]  /*14710*/  UIADD3 UR4, UP0, UR4, 0x370, URZ ;  /* 0x0000037004047890 */ /* 0x000fe2000ff1e03f */
[----:B------:R-:W-:Y:S01]  /*14720*/  SHF.L.U32 R7, R7, 0x6, RZ ;  /* 0x0000000607077819 */ /* 0x000fe200000006ff */
[----:B------:R-:W-:Y:S01]  /*14730*/  UIADD3 UR8, UR38, 0x24400, URZ ;  /* 0x0002440026087890 */ /* 0x000fe2000fffe03f */
[----:B------:R-:W-:Y:S01]  /*14740*/  R2UR UR10, R4 ;  /* 0x00000000040a72ca */ /* 0x000fe200000e0000 */
[----:B------:R-:W-:Y:S02]  /*14750*/  UIADD3 UR9, UR38, 0x28c38, URZ ;  /* 0x00028c3826097890 */ /* 0x000fe4000fffe03f */
[----:B------:R-:W-:Y:S01]  /*14760*/  UIADD3.X UR5, URZ, UR5, URZ, UP0, !UPT ;  /* 0x000000053f057290 */ /* 0x000fe200087fe43f */
[----:B------:R-:W-:Y:S01]  /*14770*/  UMOV UR6, 0x0 ;  /* 0x0000000000067882 */ /* 0x000fe20000000000 */
[----:B------:R-:W-:-:S10]  /*14780*/  UMOV UR7, 0x14f00000 ;  /* 0x14f0000000077882 */ /* 0x000fd40000000000 */
.L_x_1930:
        /* <DEDUP_REMOVED lines=11> */
.L_x_1976:
[----:B------:R-:W-:Y:S05]  /*14840*/  BSYNC B1 ;  /* 0x0000000000017941 */ /* 0x000fea0003800000 */
.L_x_1931:
[----:B------:R-:W-:Y:S01]  /*14850*/  BSSY B1, `(.L_x_1933) ;  /* 0x0000009000017945 */ /* 0x000fe20003800000 */
[----:B--2---:R-:W-:Y:S02]  /*14860*/  IMAD.MOV.U32 R2, RZ, RZ, 0x0 ;  /* 0x00000000ff027424 */ /* 0x004fe400078e00ff */
[----:B------:R-:W-:Y:S01]  /*14870*/  IMAD.MOV.U32 R3, RZ, RZ, 0x14f00000 ;  /* 0x14f00000ff037424 */ /* 0x000fe200078e00ff */
[----:B------:R-:W-:Y:S06]  /*14880*/  @P1 BRA `(.L_x_1934) ;  /* 0x0000000000141947 */ /* 0x000fec0003800000 */
[----:B------:R-:W-:Y:S01]  /*14890*/  ISETP.NE.AND P0, PT, R10, RZ, PT ;  /* 0x000000ff0a00720c */ /* 0x000fe20003f05270 */
[----:B0-----:R-:W-:-:S04]  /*148a0*/  IMAD.MOV.U32 R5, RZ, RZ, 0x10000 ;  /* 0x00010000ff057424 */ /* 0x001fc800078e00ff */
[----:B------:R2:W-:Y:S08]  /*148b0*/  SYNCS.ARRIVE.TRANS64 RZ, [UR38+0x28c58], R5 ;  /* 0x028c5805ffff79a7 */ /* 0x0005f00008000026 */
[----:B--2---:R-:W-:Y:S05]  /*148c0*/  @!P0 BRA `(.L_x_1934) ;  /* 0x0000000000048947 */ /* 0x004fea0003800000 */
[----:B------:R-:W-:Y:S01]  /*148d0*/  BPT.TRAP 0x1 ;  /* 0x000000040000795c */ /* 0x000fe20000300000 */
.L_x_1934:
[----:B------:R-:W-:Y:S05]  /*148e0*/  BSYNC B1 ;  /* 0x0000000000017941 */ /* 0x000fea0003800000 */
.L_x_1933:
        /* <DEDUP_REMOVED lines=9> */
.L_x_1935:
        /* <DEDUP_REMOVED lines=13> */
.L_x_1936:
        /* <DEDUP_REMOVED lines=13> */
.L_x_1937:
        /* <DEDUP_REMOVED lines=13> */
.L_x_1938:
        /* <DEDUP_REMOVED lines=13> */
.L_x_1939:
        /* <DEDUP_REMOVED lines=13> */
.L_x_1940:
        /* <DEDUP_REMOVED lines=13> */
.L_x_1941:
        /* <DEDUP_REMOVED lines=13> */
.L_x_1942:
        /* <DEDUP_REMOVED lines=8> */
.L_x_1924:
[----:B------:R-:W-:Y:S05]  /*14fb0*/  BSYNC B0 ;  /* 0x0000000000007941 */ /* 0x000fea0003800000 */
.L_x_1923:
[----:B------:R-:W-:Y:S01]  /*14fc0*/  LOP3.LUT R0, R0, 0x1, RZ, 0x3c, !PT ;  /* 0x0000000100007812 */ /* 0x000fe200078e3cff */
[----:B------:R-:W-:Y:S01]  /*14fd0*/  IMAD.MOV.U32 R9, RZ, RZ, RZ ;  /* 0x000000ffff097224 */ /* 0x000fe200078e00ff */
[----:B------:R-:W-:-:S07]  /*14fe0*/  MOV R6, RZ ;  /* 0x000000ff00067202 */ /* 0x000fce0000000f00 */
.L_x_1848:
[----:B------:R-:W2:Y:S01]  /*14ff0*/  S2R R3, SR_CgaCtaId ;  /* 0x0000000000037919 */ /* 0x000ea20000008800 */
[----:B------:R-:W-:Y:S02]  /*15000*/  MOV R2, 0x400 ;  /* 0x0000040000027802 */ /* 0x000fe40000000f00 */
[----:B------:R-:W-:Y:S02]  /*15010*/  SHF.L.U32 R9, R9, 0x1f, RZ ;  /* 0x0000001f09097819 */ /* 0x000fe400000006ff */
[----:B--2---:R-:W-:-:S04]  /*15020*/  LEA R2, R3, R2, 0x18 ;  /* 0x0000000203027211 */ /* 0x004fc800078ec0ff */
[----:B------:R-:W2:Y:S02]  /*15030*/  SYNCS.PHASECHK.TRANS64.TRYWAIT P0, [R2+URZ+0x28c20], R9 ;  /* 0x028c2009020075a7 */ /* 0x000ea4000800017f */
[----:B--2---:R-:W-:Y:S05]  /*15040*/  @!P0 BRA `(.L_x_1943) ;  /* 0x0000000c00f08947 */ /* 0x004fea0003800000 */
.L_x_1977:
[----:B------:R-:W-:-:S03]  /*15050*/  UMOV UR4, 0xffffffff ;  /* 0xffffffff00047882 */ /* 0x000fc60000000000 */
[----:B------:R-:W-:Y:S05]  /*15060*/  BRA.DIV UR4, `(.L_x_1944) ;  /* 0x0000000e04fc7947 */ /* 0x000fea000b800000 */
[----:B------:R-:W3:Y:S02]  /*15070*/  S2R R3, SR_TID.X ;  /* 0x0000000000037919 */ /* 0x000ee40000002100 */
[----:B---3--:R-:W-:-:S04]  /*15080*/  SHF.R.U32.HI R3, RZ, 0x5, R3 ;  /* 0x00000005ff037819 */ /* 0x008fc80000011603 */
[----:B------:R-:W-:-:S05]  /*15090*/  LOP3.LUT R3, R3, 0x3, RZ, 0xc0, !PT ;  /* 0x0000000303037812 */ /* 0x000fca00078ec0ff */
[----:B------:R3:W4:Y:S02]  /*150a0*/  SHFL.IDX PT, R14, R3, RZ, 0x1f ;  /* 0x00001fff030e7589 */ /* 0x00072400000e0000 */
.L_x_1980:
[----:B----4-:R-:W-:-:S13]  /*150b0*/  ISETP.NE.AND P0, PT, R14, RZ, PT ;  /* 0x000000ff0e00720c */ /* 0x010fda0003f05270 */
[----:B------:R-:W-:Y:S05]  /*150c0*/  @P0 BRA `(.L_x_1747) ;  /* 0x0000000000880947 */ /* 0x000fea0003800000 */
[----:B------:R-:W-:-:S03]  /*150d0*/  UMOV UR4, 0xffffffff ;  /* 0xffffffff00047882 */ /* 0x000fc60000000000 */
[----:B------:R-:W-:Y:S05]  /*150e0*/  BRA.DIV UR4, `(.L_x_1945) ;  /* 0x0000001204107947 */ /* 0x000fea000b800000 */
[----:B------:R-:W-:-:S13]  /*150f0*/  ELECT P6, URZ, PT ;  /* 0x00000000003f782f */ /* 0x000fda00038c0000 */
.L_x_1983:
[----:B------:R-:W-:Y:S05]  /*15100*/  @!P6 BRA `(.L_x_1747) ;  /* 0x000000000078e947 */ /* 0x000fea0003800000 */
[----:B------:R-:W-:-:S06]  /*15110*/  ULOP3.LUT UR4, UR45, 0x2, URZ, 0xfc, !UPT ;  /* 0x000000022d047892 */ /* 0x000fcc000f8efc3f */
[----:B---3--:R-:W-:-:S05]  /*15120*/  IMAD.U32 R3, RZ, RZ, UR4 ;  /* 0x00000004ff037e24 */ /* 0x008fca000f8e00ff */
[----:B------:R-:W-:-:S13]  /*15130*/  ISETP.NE.AND P2, PT, R3, 0x3, PT ;  /* 0x000000030300780c */ /* 0x000fda0003f45270 */
[----:B------:R-:W-:Y:S05]  /*15140*/  @!P2 BRA `(.L_x_1946) ;  /* 0x000000000004a947 */ /* 0x000fea0003800000 */
[----:B------:R-:W-:Y:S01]  /*15150*/  BPT.TRAP 0x1 ;  /* 0x000000040000795c */ /* 0x000fe20000300000 */
.L_x_1946:
[----:B------:R-:W-:Y:S01]  /*15160*/  VIADD R8, R2, 0x28c40 ;  /* 0x00028c4002087836 */ /* 0x000fe20000000000 */
[----:B------:R-:W-:Y:S01]  /*15170*/  SHF.L.U32 R4, R0, 0x1f, RZ ;  /* 0x0000001f00047819 */ /* 0x000fe200000006ff */
[----:B------:R-:W-:-:S03]  /*15180*/  VIADD R3, R6, 0x1 ;  /* 0x0000000106037836 */ /* 0x000fc60000000000 */
[----:B------:R-:W-:Y:S02]  /*15190*/  LEA R7, R6, R8, 0x3 ;  /* 0x0000000806077211 */ /* 0x000fe400078e18ff */
[C---:B------:R-:W-:Y:S02]  /*151a0*/  ISETP.NE.AND P1, PT, R3.reuse, 0x2, PT ;  /* 0x000000020300780c */ /* 0x040fe40003f25270 */
[----:B------:R-:W3:Y:S02]  /*151b0*/  SYNCS.PHASECHK.TRANS64.TRYWAIT P0, [R7+URZ], R4 ;  /* 0x00000004070075a7 */ /* 0x000ee4000800017f */
[----:B0-----:R-:W-:Y:S02]  /*151c0*/  SEL R5, RZ, 0x1, P1 ;  /* 0x00000001ff057807 */ /* 0x001fe40000800000 */
[----:B------:R-:W-:Y:S02]  /*151d0*/  SEL R3, R3, RZ, P1 ;  /* 0x000000ff03037207 */ /* 0x000fe40000800000 */
[----:B------:R-:W-:-:S03]  /*151e0*/  LOP3.LUT R0, R0, R5, RZ, 0x3c, !PT ;  /* 0x0000000500007212 */ /* 0x000fc600078e3cff */
[----:B------:R-:W-:Y:S01]  /*151f0*/  IMAD R5, R3, 0x8, R8 ;  /* 0x0000000803057824 */ /* 0x000fe200078e0208 */
[----:B------:R-:W-:Y:S01]  /*15200*/  SHF.L.U32 R0, R0, 0x1f, RZ ;  /* 0x0000001f00007819 */ /* 0x000fe200000006ff */
[----:B---3--:R-:W-:Y:S06]  /*15210*/  @!P0 BRA `(.L_x_1947) ;  /* 0x0000000c00e48947 */ /* 0x008fec0003800000 */
.L_x_1984:
[----:B------:R-:W3:Y:S02]  /*15220*/  SYNCS.PHASECHK.TRANS64.TRYWAIT P0, [R5+URZ], R0 ;  /* 0x00000000050075a7 */ /* 0x000ee4000800017f */
[----:B---3--:R-:W-:Y:S05]  /*15230*/  @!P0 BRA `(.L_x_1948) ;  /* 0x0000000c00f08947 */ /* 0x008fea0003800000 */
.L_x_1985:
[----:B------:R-:W-:Y:S05]  /*15240*/  @!P2 BRA `(.L_x_1949) ;  /* 0x000000000004a947 */ /* 0x000fea0003800000 */
[----:B------:R-:W-:Y:S01]  /*15250*/  BPT.TRAP 0x1 ;  /* 0x000000040000795c */ /* 0x000fe20000300000 */
.L_x_1949:
[----:B--2---:R-:W-:-:S05]  /*15260*/  VIADD R2, R2, 0x28c60 ;  /* 0x00028c6002027836 */ /* 0x004fca0000000000 */
[----:B---3--:R-:W-:-:S04]  /*15270*/  LEA R5, R6, R2, 0x3 ;  /* 0x0000000206057211 */ /* 0x008fc800078e18ff */
[----:B------:R-:W2:Y:S02]  /*15280*/  SYNCS.PHASECHK.TRANS64.TRYWAIT P0, [R5+URZ], R4 ;  /* 0x00000004050075a7 */ /* 0x000ea4000800017f */
[----:B--2---:R-:W-:Y:S05]  /*15290*/  @!P0 BRA `(.L_x_1950) ;  /* 0x0000000c00ec8947 */ /* 0x004fea0003800000 */
.L_x_1986:
[----:B------:R-:W-:-:S07]  /*152a0*/  IMAD R3, R3, 0x8, R2 ;  /* 0x0000000803037824 */ /* 0x000fce00078e0202 */
.L_x_1951:
[----:B---3--:R3:W4:Y:S02]  /*152b0*/  SYNCS.PHASECHK.TRANS64.TRYWAIT P0, [R3+URZ], R0 ;  /* 0x00000000030075a7 */ /* 0x008724000800017f */
[----:B----4-:R-:W-:Y:S05]  /*152c0*/  @!P0 NANOSLEEP.SYNCS 0x989680 ;  /* 0x009896800000895d */ /* 0x010fea0003900000 */
[----:B------:R-:W4:Y:S02]  /*152d0*/  @!P0 SYNCS.PHASECHK.TRANS64 P0, [R3+URZ], R0 ;  /* 0x00000000030085a7 */ /* 0x000f24000800007f */
[----:B----4-:R-:W-:Y:S05]  /*152e0*/  @!P0 BRA `(.L_x_1951) ;  /* 0xfffffffc00f08947 */ /* 0x010fea000383ffff */
.L_x_1747:
[----:B------:R-:W-:Y:S05]  /*152f0*/  BSYNC B6 ;  /* 0x0000000000067941 */ /* 0x000fea0003800000 */
.L_x_1744:
[----:B------:R-:W-:Y:S05]  /*15300*/  EXIT ;  /* 0x000000000000794d */ /* 0x000fea0003800000 */
.L_x_1758:
[----:B0-----:R-:W-:-:S04]  /*15310*/  IMAD.U32 R5, RZ, RZ, UR5 ;  /* 0x00000005ff057e24 */ /* 0x001fc8000f8e00ff */
[----:B------:R0:W1:Y:S03]  /*15320*/  SYNCS.PHASECHK.TRANS64.TRYWAIT P1, [R5+URZ+0x28c50], R2 ;  /* 0x028c5002050075a7 */ /* 0x000066000802017f */
[----:B-1----:R-:W-:Y:S05]  /*15330*/  @!P1 NANOSLEEP.SYNCS 0x989680 ;  /* 0x009896800000995d */ /* 0x002fea0003900000 */
[----:B------:R-:W1:Y:S02]  /*15340*/  @!P1 SYNCS.PHASECHK.TRANS64 P1, [R5+URZ+0x28c50], R2 ;  /* 0x028c5002050095a7 */ /* 0x000e64000802007f */
[----:B-1----:R-:W-:Y:S05]  /*15350*/  @!P1 BRA `(.L_x_1758) ;  /* 0xfffffffc00ec9947 */ /* 0x002fea000383ffff */
[----:B------:R-:W-:Y:S05]  /*15360*/  BRA `(.L_x_1952) ;  /* 0xfffffec400647947 */ /* 0x000fea000383ffff */
.L_x_1763:
[----:B-1----:R-:W-:-:S04]  /*15370*/  IMAD.U32 R5, RZ, RZ, UR7 ;  /* 0x00000007ff057e24 */ /* 0x002fc8000f8e00ff */
[----:B------:R1:W2:Y:S03]  /*15380*/  SYNCS.PHASECHK.TRANS64.TRYWAIT P1, [R5+URZ+0x28c50], R2 ;  /* 0x028c5002050075a7 */ /* 0x0002a6000802017f */
[----:B--2---:R-:W-:Y:S05]  /*15390*/  @!P1 NANOSLEEP.SYNCS 0x989680 ;  /* 0x009896800000995d */ /* 0x004fea0003900000 */
[----:B------:R-:W2:Y:S02]  /*153a0*/  @!P1 SYNCS.PHASECHK.TRANS64 P1, [R5+URZ+0x28c50], R2 ;  /* 0x028c5002050095a7 */ /* 0x000ea4000802007f */
[----:B--2---:R-:W-:Y:S05]  /*153b0*/  @!P1 BRA `(.L_x_1763) ;  /* 0xfffffffc00ec9947 */ /* 0x004fea000383ffff */
[----:B------:R-:W-:Y:S05]  /*153c0*/  BRA `(.L_x_1762) ;  /* 0xfffffed0006c7947 */ /* 0x000fea000383ffff */
.L_x_1773:
[----:B0-----:R-:W-:-:S04]  /*153d0*/  MOV R9, UR37 ;  /* 0x0000002500097c02 */ /* 0x001fc80008000f00 */
[----:B------:R0:W1:Y:S03]  /*153e0*/  SYNCS.PHASECHK.TRANS64.TRYWAIT P0, [R9+URZ+0x28c00], R14 ;  /* 0x028c000e090075a7 */ /* 0x000066000800017f */
[----:B-1----:R-:W-:Y:S05]  /*153f0*/  @!P0 NANOSLEEP.SYNCS 0x989680 ;  /* 0x009896800000895d */ /* 0x002fea0003900000 */
[----:B------:R-:W1:Y:S02]  /*15400*/  @!P0 SYNCS.PHASECHK.TRANS64 P0, [R9+URZ+0x28c00], R14 ;  /* 0x028c000e090085a7 */ /* 0x000e64000800007f */
[----:B-1----:R-:W-:Y:S05]  /*15410*/  @!P0 BRA `(.L_x_1773) ;  /* 0xfffffffc00ec8947 */ /* 0x002fea000383ffff */
[----:B------:R-:W-:Y:S05]  /*15420*/  BRA `(.L_x_1953) ;  /* 0xfffffee800a07947 */ /* 0x000fea000383ffff */
.L_x_1777:
[----:B--2---:R-:W-:-:S04]  /*15430*/  IMAD.U32 R5, RZ, RZ, UR37 ;  /* 0x00000025ff057e24 */ /* 0x004fc8000f8e00ff */
[----:B------:R2:W3:Y:S03]  /*15440*/  SYNCS.PHASECHK.TRANS64.TRYWAIT P0, [R5+URZ+0x28c30], R14 ;  /* 0x028c300e050075a7 */ /* 0x0004e6000800017f */
[----:B---3--:R-:W-:Y:S05]  /*15450*/  @!P0 NANOSLEEP.SYNCS 0x989680 ;  /* 0x009896800000895d */ /* 0x008fea0003900000 */
[----:B------:R-:W3:Y:S02]  /*15460*/  @!P0 SYNCS.PHASECHK.TRANS64 P0, [R5+URZ+0x28c30], R14 ;  /* 0x028c300e050085a7 */ /* 0x000ee4000800007f */
[----:B---3--:R-:W-:Y:S05]  /*15470*/  @!P0 BRA `(.L_x_1777) ;  /* 0xfffffffc00ec8947 */ /* 0x008fea000383ffff */
[----:B------:R-:W-:Y:S05]  /*15480*/  BRA `(.L_x_1776) ;  /* 0xfffffee800ec7947 */ /* 0x000fea000383ffff */
.L_x_1789:
[----:B-1----:R1:W3:Y:S02]  /*15490*/  SYNCS.PHASECHK.TRANS64.TRYWAIT P0, [R13+URZ+0x28c50], R14 ;  /* 0x028c500e0d0075a7 */ /* 0x0022e4000800017f */
[----:B---3--:R-:W-:Y:S05]  /*154a0*/  @!P0 NANOSLEEP.SYNCS 0x989680 ;  /* 0x009896800000895d */ /* 0x008fea0003900000 */
[----:B------:R-:W3:Y:S02]  /*154b0*/  @!P0 SYNCS.PHASECHK.TRANS64 P0, [R13+URZ+0x28c50], R14 ;  /* 0x028c500e0d0085a7 */ /* 0x000ee4000800007f */
[----:B---3--:R-:W-:Y:S05]  /*154c0*/  @!P0 BRA `(.L_x_1789) ;  /* 0xfffffffc00f08947 */ /* 0x008fea000383ffff */
[----:B------:R-:W-:Y:S05]  /*154d0*/  BRA `(.L_x_1788) ;  /* 0xffffff0c00587947 */ /* 0x000fea000383ffff */
.L_x_1797:
[----:B0-----:R-:W-:-:S04]  /*154e0*/  IMAD.U32 R14, RZ, RZ, UR32 ;  /* 0x00000020ff0e7e24 */ /* 0x001fc8000f8e00ff */
[----:B------:R0:W3:Y:S03]  /*154f0*/  SYNCS.PHASECHK.TRANS64.TRYWAIT P0, [R14+URZ+0x28c30], R13 ;  /* 0x028c300d0e0075a7 */ /* 0x0000e6000800017f */
[----:B---3--:R-:W-:Y:S05]  /*15500*/  @!P0 NANOSLEEP.SYNCS 0x989680 ;  /* 0x009896800000895d */ /* 0x008fea0003900000 */
[----:B------:R-:W3:Y:S02]  /*15510*/  @!P0 SYNCS.PHASECHK.TRANS64 P0, [R14+URZ+0x28c30], R13 ;  /* 0x028c300d0e0085a7 */ /* 0x000ee4000800007f */
[----:B---3--:R-:W-:Y:S05]  /*15520*/  @!P0 BRA `(.L_x_1797) ;  /* 0xfffffffc00ec8947 */ /* 0x008fea000383ffff */
[----:B------:R-:W-:Y:S05]  /*15530*/  BRA `(.L_x_1796) ;  /* 0xffffff1000c47947 */ /* 0x000fea000383ffff */
.L_x_1809:
[----:B-1----:R1:W3:Y:S02]  /*15540*/  SYNCS.PHASECHK.TRANS64.TRYWAIT P0, [R14+URZ+0x28c50], R13 ;  /* 0x028c500d0e0075a7 */ /* 0x0022e4000800017f */
[----:B---3--:R-:W-:Y:S05]  /*15550*/  @!P0 NANOSLEEP.SYNCS 0x989680 ;  /* 0x009896800000895d */ /* 0x008fea0003900000 */
[----:B------:R-:W3:Y:S02]  /*15560*/  @!P0 SYNCS.PHASECHK.TRANS64 P0, [R14+URZ+0x28c50], R13 ;  /* 0x028c500d0e0085a7 */ /* 0x000ee4000800007f */
[----:B---3--:R-:W-:Y:S05]  /*15570*/  @!P0 BRA `(.L_x_1809) ;  /* 0xfffffffc00f08947 */ /* 0x008fea000383ffff */
[----:B------:R-:W-:Y:S05]  /*15580*/  BRA `(.L_x_1808) ;  /* 0xffffff3400ac7947 */ /* 0x000fea000383ffff */
.L_x_1818:
[----:B-1----:R-:W-:-:S04]  /*15590*/  IMAD.U32 R6, RZ, RZ, UR29 ;  /* 0x0000001dff067e24 */ /* 0x002fc8000f8e00ff */
[----:B------:R1:W4:Y:S03]  /*155a0*/  SYNCS.PHASECHK.TRANS64.TRYWAIT P1, [R6+URZ+0x28c30], R13 ;  /* 0x028c300d060075a7 */ /* 0x000326000802017f */
[----:B----4-:R-:W-:Y:S05]  /*155b0*/  @!P1 NANOSLEEP.SYNCS 0x989680 ;  /* 0x009896800000995d */ /* 0x010fea0003900000 */
[----:B------:R-:W4:Y:S02]  /*155c0*/  @!P1 SYNCS.PHASECHK.TRANS64 P1, [R6+URZ+0x28c30], R13 ;  /* 0x028c300d060095a7 */ /* 0x000f24000802007f */
[----:B----4-:R-:W-:Y:S05]  /*155d0*/  @!P1 BRA `(.L_x_1818) ;  /* 0xfffffffc00ec9947 */ /* 0x010fea000383ffff */
[----:B------:R-:W-:Y:S05]  /*155e0*/  BRA `(.L_x_1817) ;  /* 0xffffff3c00547947 */ /* 0x000fea000383ffff */
.L_x_1822:
[----:B--2---:R2:W3:Y:S02]  /*155f0*/  SYNCS.PHASECHK.TRANS64.TRYWAIT P1, [R192+URZ+0x28c50], R13 ;  /* 0x028c500dc00075a7 */ /* 0x0044e4000802017f */
[----:B---3--:R-:W-:Y:S05]  /*15600*/  @!P1 NANOSLEEP.SYNCS 0x989680 ;  /* 0x009896800000995d */ /* 0x008fea0003900000 */
[----:B------:R-:W3:Y:S02]  /*15610*/  @!P1 SYNCS.PHASECHK.TRANS64 P1, [R192+URZ+0x28c50], R13 ;  /* 0x028c500dc00095a7 */ /* 0x000ee4000802007f */
[----:B---3--:R-:W-:Y:S05]  /*15620*/  @!P1 BRA `(.L_x_1822) ;  /* 0xfffffffc00f09947 */ /* 0x008fea000383ffff */
[----:B------:R-:W-:Y:S05]  /*15630*/  BRA `(.L_x_1821) ;  /* 0xffffff5400707947 */ /* 0x000fea000383ffff */
.L_x_1828:
[----:B-1----:R-:W-:-:S04]  /*15640*/  MOV R6, UR31 ;  /* 0x0000001f00067c02 */ /* 0x002fc80008000f00 */
[----:B------:R1:W3:Y:S03]  /*15650*/  SYNCS.PHASECHK.TRANS64.TRYWAIT P0, [R6+URZ+0x28c30], R13 ;  /* 0x028c300d060075a7 */ /* 0x0002e6000800017f */
[----:B---3--:R-:W-:Y:S05]  /*15660*/  @!P0 NANOSLEEP.SYNCS 0x989680 ;  /* 0x009896800000895d */ /* 0x008fea0003900000 */
[----:B------:R-:W3:Y:S02]  /*15670*/  @!P0 SYNCS.PHASECHK.TRANS64 P0, [R6+URZ+0x28c30], R13 ;  /* 0x028c300d060085a7 */ /* 0x000ee4000800007f */
[----:B---3--:R-:W-:Y:S05]  /*15680*/  @!P0 BRA `(.L_x_1828) ;  /* 0xfffffffc00ec8947 */ /* 0x008fea000383ffff */
[----:B------:R-:W-:Y:S05]  /*15690*/  BRA `(.L_x_1827) ;  /* 0xffffff5800687947 */ /* 0x000fea000383ffff */
.L_x_1840:
[----:B-1----:R1:W3:Y:S02]  /*156a0*/  SYNCS.PHASECHK.TRANS64.TRYWAIT P0, [R16+URZ+0x28c50], R13 ;  /* 0x028c500d100075a7 */ /* 0x0022e4000800017f */
[----:B---3--:R-:W-:Y:S05]  /*156b0*/  @!P0 NANOSLEEP.SYNCS 0x989680 ;  /* 0x009896800000895d */ /* 0x008fea0003900000 */
[----:B------:R-:W3:Y:S02]  /*156c0*/  @!P0 SYNCS.PHASECHK.TRANS64 P0, [R16+URZ+0x28c50], R13 ;  /* 0x028c500d100085a7 */ /* 0x000ee4000800007f */
[----:B---3--:R-:W-:Y:S05]  /*156d0*/  @!P0 BRA `(.L_x_1840) ;  /* 0xfffffffc00f08947 */ /* 0x008fea000383ffff */
[----:B------:R-:W-:Y:S05]  /*156e0*/  BRA `(.L_x_1839) ;  /* 0xffffff7c00347947 */ /* 0x000fea000383ffff */
.L_x_1859:
[----:B------:R-:W-:Y:S01]  /*156f0*/  IMAD.MOV.U32 R13, RZ, RZ, R19 ;  /* 0x000000ffff0d7224 */ /* 0x000fe200078e0013 */
[----:B------:R-:W-:Y:S01]  /*15700*/  MOV R15, 0xffffffff ;  /* 0xffffffff000f7802 */ /* 0x000fe20000000f00 */
[----:B------:R-:W-:Y:S02]  /*15710*/  IMAD.MOV.U32 R12, RZ, RZ, RZ ;  /* 0x000000ffff0c7224 */ /* 0x000fe400078e00ff */
[----:B------:R-:W-:-:S07]  /*15720*/  IMAD.MOV.U32 R11, RZ, RZ, 0x1f ;  /* 0x0000001fff0b7424 */ /* 0x000fce00078e00ff */
[----:B------:R-:W-:Y:S05]  /*15730*/  WARPSYNC.COLLECTIVE R15, `(.L_x_1954) ;  /* 0x000000000f087348 */ /* 0x000fea0003c00000 */
[----:B------:R0:W1:Y:S02]  /*15740*/  SHFL.IDX P6, R14, R13, R12, R11 ;  /* 0x0000000c0d0e7389 */ /* 0x00006400000c000b */
[----:B01----:R-:W-:Y:S01]  /*15750*/  ENDCOLLECTIVE ;  /* 0x000000000000791b */ /* 0x003fe20003800000 */
.L_x_1954:
[----:B------:R-:W-:Y:S05]  /*15760*/  BRA `(.L_x_1955) ;  /* 0xffffffbc00f87947 */ /* 0x000fea000383ffff */
.L_x_1861:
[----:B------:R-:W-:Y:S01]  /*15770*/  BSSY B0, `(.L_x_1956) ;  /* 0x0000006000007945 */ /* 0x000fe20003800000 */
[----:B------:R-:W-:-:S07]  /*15780*/  IMAD.MOV.U32 R15, RZ, RZ, -0x1 ;  /* 0xffffffffff0f7424 */ /* 0x000fce00078e00ff */
[----:B------:R-:W-:Y:S05]  /*15790*/  WARPSYNC.COLLECTIVE R15, `(.L_x_1957) ;  /* 0x000000000f0c7348 */ /* 0x000fea0003c00000 */
[----:B------:R-:W-:Y:S02]  /*157a0*/  ELECT P6, UR62, PT ;  /* 0x00000000003e782f */ /* 0x000fe400038c0000 */
[----:B------:R-:W-:Y:S01]  /*157b0*/  MOV R14, UR62 ;  /* 0x0000003e000e7c02 */ /* 0x000fe20008000f00 */
[----:B------:R-:W-:Y:S10]  /*157c0*/  ENDCOLLECTIVE ;  /* 0x000000000000791b */ /* 0x000ff40003800000 */
.L_x_1957:
[----:B------:R-:W-:Y:S05]  /*157d0*/  BSYNC B0 ;  /* 0x0000000000007941 */ /* 0x000fea0003800000 */
.L_x_1956:
[----:B------:R-:W-:Y:S05]  /*157e0*/  BRA `(.L_x_1958) ;  /* 0xffffffbc00f87947 */ /* 0x000fea000383ffff */
.L_x_1863:
[----:B0-----:R-:W-:-:S04]  /*157f0*/  IMAD.U32 R3, RZ, RZ, UR38 ;  /* 0x00000026ff037e24 */ /* 0x001fc8000f8e00ff */
[----:B------:R0:W1:Y:S03]  /*15800*/  SYNCS.PHASECHK.TRANS64.TRYWAIT P0, [R3+URZ+0x28c40], R0 ;  /* 0x028c4000030075a7 */ /* 0x000066000800017f */
[----:B-1----:R-:W-:Y:S05]  /*15810*/  @!P0 NANOSLEEP.SYNCS 0x989680 ;  /* 0x009896800000895d */ /* 0x002fea0003900000 */
[----:B------:R-:W1:Y:S02]  /*15820*/  @!P0 SYNCS.PHASECHK.TRANS64 P0, [R3+URZ+0x28c40], R0 ;  /* 0x028c4000030085a7 */ /* 0x000e64000800007f */
[----:B-1----:R-:W-:Y:S05]  /*15830*/  @!P0 BRA `(.L_x_1863) ;  /* 0xfffffffc00ec8947 */ /* 0x002fea000383ffff */
[----:B------:R-:W-:Y:S05]  /*15840*/  BRA `(.L_x_1959) ;  /* 0xffffffc000587947 */ /* 0x000fea000383ffff */
.L_x_1866:
[----:B------:R-:W-:Y:S01]  /*15850*/  IMAD.MOV.U32 R13, RZ, RZ, R7 ;  /* 0x000000ffff0d7224 */ /* 0x000fe200078e0007 */
[----:B------:R-:W-:Y:S01]  /*15860*/  MOV R12, RZ ;  /* 0x000000ff000c7202 */ /* 0x000fe20000000f00 */
[----:B------:R-:W-:Y:S02]  /*15870*/  IMAD.MOV.U32 R11, RZ, RZ, 0x181f ;  /* 0x0000181fff0b7424 */ /* 0x000fe400078e00ff */
[----:B------:R-:W-:Y:S02]  /*15880*/  IMAD.MOV.U32 R15, RZ, RZ, -0x1 ;  /* 0xffffffffff0f7424 */ /* 0x000fe400078e00ff */
[----:B------:R-:W-:-:S07]  /*15890*/  VIADD R4, R4, UR40 ;  /* 0x0000002804047c36 */ /* 0x000fce0008000000 */
[----:B------:R-:W-:Y:S05]  /*158a0*/  WARPSYNC.COLLECTIVE R15, `(.L_x_1960) ;  /* 0x000000000f087348 */ /* 0x000fea0003c00000 */
[----:B------:R0:W1:Y:S02]  /*158b0*/  SHFL.IDX P6, R14, R13, R12, R11 ;  /* 0x0000000c0d0e7389 */ /* 0x00006400000c000b */
[----:B01----:R-:W-:Y:S01]  /*158c0*/  ENDCOLLECTIVE ;  /* 0x000000000000791b */ /* 0x003fe20003800000 */
.L_x_1960:
[----:B------:R-:W-:Y:S01]  /*158d0*/  MOV R13, R0 ;  /* 0x00000000000d7202 */ /* 0x000fe20000000f00 */
[----:B------:R-:W-:-:S07]  /*158e0*/  IMAD.MOV.U32 R2, RZ, RZ, R14 ;  /* 0x000000ffff027224 */ /* 0x000fce00078e000e */
[----:B------:R-:W-:Y:S05]  /*158f0*/  WARPSYNC.COLLECTIVE R15, `(.L_x_1961) ;  /* 0x000000000f087348 */ /* 0x000fea0003c00000 */
[----:B------:R0:W1:Y:S02]  /*15900*/  SHFL.IDX P6, R14, R13, R12, R11 ;  /* 0x0000000c0d0e7389 */ /* 0x00006400000c000b */
[----:B01----:R-:W-:Y:S01]  /*15910*/  ENDCOLLECTIVE ;  /* 0x000000000000791b */ /* 0x003fe20003800000 */
.L_x_1961:
[----:B------:R-:W-:Y:S02]  /*15920*/  ULDC UR4, c[0x0][0x288] ;  /* 0x0000a20000047ab9 */ /* 0x000fe40000000800 */
[----:B------:R-:W-:-:S05]  /*15930*/  IMAD R6, R6, UR4, RZ ;  /* 0x0000000406067c24 */ /* 0x000fca000f8e02ff */
[C---:B------:R-:W-:Y:S02]  /*15940*/  ISETP.GE.AND P1, PT, R4.reuse, R6, PT ;  /* 0x000000060400720c */ /* 0x040fe40003f26270 */
[----:B------:R-:W-:Y:S01]  /*15950*/  IADD3 R11, R4, 0x10, RZ ;  /* 0x00000010040b7810 */ /* 0x000fe20007ffe0ff */
[----:B------:R-:W-:Y:S02]  /*15960*/  IMAD.MOV.U32 R13, RZ, RZ, R7 ;  /* 0x000000ffff0d7224 */ /* 0x000fe400078e0007 */
[----:B------:R-:W-:-:S08]  /*15970*/  IMAD.MOV.U32 R12, RZ, RZ, 0x1 ;  /* 0x00000001ff0c7424 */ /* 0x000fd000078e00ff */
[----:B------:R-:W-:Y:S02]  /*15980*/  @!P1 LEA R9, R5, UR38, 0x1 ;  /* 0x0000002605099c11 */ /* 0x000fe4000f8e08ff */
[----:B------:R-:W-:-:S05]  /*15990*/  @!P1 LEA R14, P2, R8, R14, 0x1 ;  /* 0x0000000e080e9211 */ /* 0x000fca00078408ff */
[----:B------:R-:W-:Y:S02]  /*159a0*/  @!P1 IMAD.X R3, RZ, RZ, R2, P2 ;  /* 0x000000ffff039224 */ /* 0x000fe400010e0602 */
[----:B------:R-:W-:-:S05]  /*159b0*/  @!P1 IMAD.MOV.U32 R2, RZ, RZ, R14 ;  /* 0x000000ffff029224 */ /* 0x000fca00078e000e */
[----:B------:R-:W-:Y:S01]  /*159c0*/  @!PT LDS RZ, [RZ] ;  /* 0x00000000fffff984 */ /* 0x000fe20000000800 */
[----:B------:R-:W-:Y:S01]  /*159d0*/  @!PT LDS RZ, [RZ] ;  /* 0x00000000fffff984 */ /* 0x000fe20000000800 */
[----:B------:R-:W-:Y:S01]  /*159e0*/  @!PT LDS RZ, [RZ] ;  /* 0x00000000fffff984 */ /* 0x000fe20000000800 */
[----:B------:R0:W-:Y:S01]  /*159f0*/  @!P1 LDGSTS.E.BYPASS.LTC128B.128 [R9+0x20400], desc[UR48][R2.64], !P0 ;  /* 0x2040000002099fae */ /* 0x0001e2000c101d70 */
[----:B------:R-:W-:Y:S02]  /*15a00*/  ISETP.GE.AND P1, PT, R11, R6, PT ;  /* 0x000000060b00720c */ /* 0x000fe40003f26270 */
[----:B------:R-:W-:-:S11]  /*15a10*/  MOV R11, 0x181f ;  /* 0x0000181f000b7802 */ /* 0x000fd60000000f00 */
[----:B0-----:R-:W-:Y:S05]  /*15a20*/  WARPSYNC.COLLECTIVE R15, `(.L_x_1962) ;  /* 0x000000000f087348 */ /* 0x001fea0003c00000 */
[----:B------:R1:W2:Y:S02]  /*15a30*/  SHFL.IDX P6, R14, R13, R12, R11 ;  /* 0x0000000c0d0e7389 */ /* 0x0002a400000c000b */
[----:B012---:R-:W-:Y:S01]  /*15a40*/  ENDCOLLECTIVE ;  /* 0x000000000000791b */ /* 0x007fe20003800000 */
.L_x_1962:
[----:B------:R-:W-:Y:S01]  /*15a50*/  VIADD R9, R4, 0x20 ;  /* 0x0000002004097836 */ /* 0x000fe20000000000 */
[----:B------:R-:W-:Y:S01]  /*15a60*/  @!P1 LEA R21, R5, UR38, 0x1 ;  /* 0x0000002605159c11 */ /* 0x000fe2000f8e08ff */
[----:B------:R-:W-:Y:S02]  /*15a70*/  IMAD.MOV.U32 R13, RZ, RZ, R0 ;  /* 0x000000ffff0d7224 */ /* 0x000fe400078e0000 */
[----:B------:R-:W-:-:S07]  /*15a80*/  IMAD.MOV.U32 R2, RZ, RZ, R14 ;  /* 0x000000ffff027224 */ /* 0x000fce00078e000e */
[----:B------:R-:W-:Y:S05]  /*15a90*/  WARPSYNC.COLLECTIVE R15, `(.L_x_1963) ;  /* 0x000000000f087348 */ /* 0x000fea0003c00000 */
[----:B------:R0:W1:Y:S02]  /*15aa0*/  SHFL.IDX P6, R14, R13, R12, R11 ;  /* 0x0000000c0d0e7389 */ /* 0x00006400000c000b */
[----:B01----:R-:W-:Y:S01]  /*15ab0*/  ENDCOLLECTIVE ;  /* 0x000000000000791b */ /* 0x003fe20003800000 */
.L_x_1963:
[----:B------:R-:W-:Y:S01]  /*15ac0*/  MOV R13, R7 ;  /* 0x00000007000d7202 */ /* 0x000fe20000000f00 */
[----:B------:R-:W-:Y:S01]  /*15ad0*/  IMAD.MOV.U32 R12, RZ, RZ, 0x2 ;  /* 0x00000002ff0c7424 */ /* 0x000fe200078e00ff */
[----:B------:R-:W-:-:S04]  /*15ae0*/  @!P1 LEA R14, P2, R8, R14, 0x1 ;  /* 0x0000000e080e9211 */ /* 0x000fc800078408ff */
[----:B------:R-:W-:Y:S01]  /*15af0*/  @!P1 IADD3.X R3, RZ, R2, RZ, P2, !PT ;  /* 0x00000002ff039210 */ /* 0x000fe200017fe4ff */
[----:B------:R-:W-:-:S08]  /*15b00*/  @!P1 IMAD.MOV.U32 R2, RZ, RZ, R14 ;  /* 0x000000ffff029224 */ /* 0x000fd000078e000e */
[----:B------:R-:W-:Y:S05]  /*15b10*/  WARPSYNC.COLLECTIVE R15, `(.L_x_1964) ;  /* 0x000000000f087348 */ /* 0x000fea0003c00000 */
[----:B------:R0:W1:Y:S02]  /*15b20*/  SHFL.IDX P6, R14, R13, R12, R11 ;  /* 0x0000000c0d0e7389 */ /* 0x00006400000c000b */
[----:B01----:R-:W-:Y:S01]  /*15b30*/  ENDCOLLECTIVE ;  /* 0x000000000000791b */ /* 0x003fe20003800000 */
.L_x_1964:
[----:B------:R-:W-:Y:S01]  /*15b40*/  @!PT LDS RZ, [RZ] ;  /* 0x00000000fffff984 */ /* 0x000fe20000000800 */
[----:B------:R-:W-:Y:S01]  /*15b50*/  @!PT LDS RZ, [RZ] ;  /* 0x00000000fffff984 */ /* 0x000fe20000000800 */
[----:B------:R-:W-:Y:S01]  /*15b60*/  @!PT LDS RZ, [RZ] ;  /* 0x00000000fffff984 */ /* 0x000fe20000000800 */
[----:B------:R0:W-:Y:S01]  /*15b70*/  @!P1 LDGSTS.E.BYPASS.LTC128B.128 [R21+0x20c00], desc[UR48][R2.64], !P0 ;  /* 0x20c0000002159fae */ /* 0x0001e2000c101d70 */
[----:B------:R-:W-:Y:S02]  /*15b80*/  ISETP.GE.AND P1, PT, R9, R6, PT ;  /* 0x000000060900720c */ /* 0x000fe40003f26270 */
[----:B------:R-:W-:-:S11]  /*15b90*/  MOV R13, R0 ;  /* 0x00000000000d7202 */ /* 0x000fd60000000f00 */
[----:B------:R-:W-:Y:S01]  /*15ba0*/  @!P1 LEA R9, R5, UR38, 0x1 ;  /* 0x0000002605099c11 */ /* 0x000fe2000f8e08ff */
[----:B0-----:R-:W-:-:S07]  /*15bb0*/  IMAD.MOV.U32 R2, RZ, RZ, R14 ;  /* 0x000000ffff027224 */ /* 0x001fce00078e000e */
[----:B------:R-:W-:Y:S05]  /*15bc0*/  WARPSYNC.COLLECTIVE R15, `(.L_x_1965) ;  /* 0x000000000f087348 */ /* 0x000fea0003c00000 */
[----:B------:R0:W1:Y:S02]  /*15bd0*/  SHFL.IDX P6, R14, R13, R12, R11 ;  /* 0x0000000c0d0e7389 */ /* 0x00006400000c000b */
[----:B01----:R-:W-:Y:S01]  /*15be0*/  ENDCOLLECTIVE ;  /* 0x000000000000791b */ /* 0x003fe20003800000 */
.L_x_1965:
[----:B------:R-:W-:Y:S01]  /*15bf0*/  MOV R13, R7 ;  /* 0x00000007000d7202 */ /* 0x000fe20000000f00 */
[----:B------:R-:W-:Y:S01]  /*15c00*/  IMAD.MOV.U32 R12, RZ, RZ, 0x3 ;  /* 0x00000003ff0c7424 */ /* 0x000fe200078e00ff */
[----:B------:R-:W-:-:S05]  /*15c10*/  @!P1 LEA R14, P2, R8, R14, 0x1 ;  /* 0x0000000e080e9211 */ /* 0x000fca00078408ff */
[----:B------:R-:W-:Y:S02]  /*15c20*/  @!P1 IMAD.X R3, RZ, RZ, R2, P2 ;  /* 0x000000ffff039224 */ /* 0x000fe400010e0602 */
[----:B------:R-:W-:-:S07]  /*15c30*/  @!P1 IMAD.MOV.U32 R2, RZ, RZ, R14 ;  /* 0x000000ffff029224 */ /* 0x000fce00078e000e */
[----:B------:R-:W-:Y:S05]  /*15c40*/  WARPSYNC.COLLECTIVE R15, `(.L_x_1966) ;  /* 0x000000000f087348 */ /* 0x000fea0003c00000 */
[----:B------:R0:W1:Y:S02]  /*15c50*/  SHFL.IDX P6, R14, R13, R12, R11 ;  /* 0x0000000c0d0e7389 */ /* 0x00006400000c000b */
[----:B01----:R-:W-:Y:S01]  /*15c60*/  ENDCOLLECTIVE ;  /* 0x000000000000791b */ /* 0x003fe20003800000 */
.L_x_1966:
[----:B------:R-:W-:Y:S01]  /*15c70*/  @!PT LDS RZ, [RZ] ;  /* 0x00000000fffff984 */ /* 0x000fe20000000800 */
[----:B------:R-:W-:Y:S01]  /*15c80*/  @!PT LDS RZ, [RZ] ;  /* 0x00000000fffff984 */ /* 0x000fe20000000800 */
[----:B------:R-:W-:Y:S01]  /*15c90*/  @!PT LDS RZ, [RZ] ;  /* 0x00000000fffff984 */ /* 0x000fe20000000800 */
[----:B------:R0:W-:Y:S01]  /*15ca0*/  @!P1 LDGSTS.E.BYPASS.LTC128B.128 [R9+0x21400], desc[UR48][R2.64], !P0 ;  /* 0x2140000002099fae */ /* 0x0001e2000c101d70 */
[----:B------:R-:W-:Y:S01]  /*15cb0*/  MOV R13, R0 ;  /* 0x00000000000d7202 */ /* 0x000fe20000000f00 */
[----:B------:R-:W-:-:S07]  /*15cc0*/  IMAD.MOV.U32 R7, RZ, RZ, R14 ;  /* 0x000000ffff077224 */ /* 0x000fce00078e000e */
[----:B0-----:R-:W-:Y:S05]  /*15cd0*/  WARPSYNC.COLLECTIVE R15, `(.L_x_1967) ;  /* 0x000000000f087348 */ /* 0x001fea0003c00000 */
[----:B------:R1:W2:Y:S02]  /*15ce0*/  SHFL.IDX P6, R14, R13, R12, R11 ;  /* 0x0000000c0d0e7389 */ /* 0x0002a400000c000b */
[----:B012---:R-:W-:Y:S01]  /*15cf0*/  ENDCOLLECTIVE ;  /* 0x000000000000791b */ /* 0x007fe20003800000 */
.L_x_1967:
[----:B------:R-:W-:Y:S05]  /*15d00*/  BRA `(.L_x_1968) ;  /* 0xffffffc400307947 */ /* 0x000fea000383ffff */
.L_x_1867:
[----:B0-----:R-:W-:-:S04]  /*15d10*/  IMAD.U32 R3, RZ, RZ, UR38 ;  /* 0x00000026ff037e24 */ /* 0x001fc8000f8e00ff */
[----:B------:R0:W1:Y:S03]  /*15d20*/  SYNCS.PHASECHK.TRANS64.TRYWAIT P0, [R3+URZ+0x28c20], R4 ;  /* 0x028c2004030075a7 */ /* 0x000066000800017f */
[----:B-1----:R-:W-:Y:S05]  /*15d30*/  @!P0 NANOSLEEP.SYNCS 0x989680 ;  /* 0x009896800000895d */ /* 0x002fea0003900000 */
[----:B------:R-:W1:Y:S02]  /*15d40*/  @!P0 SYNCS.PHASECHK.TRANS64 P0, [R3+URZ+0x28c20], R4 ;  /* 0x028c2004030085a7 */ /* 0x000e64000800007f */
[----:B-1----:R-:W-:Y:S05]  /*15d50*/  @!P0 BRA `(.L_x_1867) ;  /* 0xfffffffc00ec8947 */ /* 0x002fea000383ffff */
[----:B------:R-:W-:Y:S05]  /*15d60*/  BRA `(.L_x_1969) ;  /* 0xffffffc400607947 */ /* 0x000fea000383ffff */
.L_x_1870:
[----:B0-----:R-:W-:-:S04]  /*15d70*/  IMAD.U32 R3, RZ, RZ, UR38 ;  /* 0x00000026ff037e24 */ /* 0x001fc8000f8e00ff */
[----:B------:R0:W1:Y:S03]  /*15d80*/  SYNCS.PHASECHK.TRANS64.TRYWAIT P0, [R3+URZ+0x28c60], R4 ;  /* 0x028c6004030075a7 */ /* 0x000066000800017f */
[----:B-1----:R-:W-:Y:S05]  /*15d90*/  @!P0 NANOSLEEP.SYNCS 0x989680 ;  /* 0x009896800000895d */ /* 0x002fea0003900000 */
[----:B------:R-:W1:Y:S02]  /*15da0*/  @!P0 SYNCS.PHASECHK.TRANS64 P0, [R3+URZ+0x28c60], R4 ;  /* 0x028c6004030085a7 */ /* 0x000e64000800007f */
[----:B-1----:R-:W-:Y:S05]  /*15db0*/  @!P0 BRA `(.L_x_1870) ;  /* 0xfffffffc00ec8947 */ /* 0x002fea000383ffff */
[----:B------:R-:W-:Y:S05]  /*15dc0*/  BRA `(.L_x_1970) ;  /* 0xffffffc4006c7947 */ /* 0x000fea000383ffff */
.L_x_1886:
[----:B-1----:R-:W-:-:S04]  /*15dd0*/  MOV R3, UR38 ;  /* 0x0000002600037c02 */ /* 0x002fc80008000f00 */
[----:B------:R1:W2:Y:S03]  /*15de0*/  SYNCS.PHASECHK.TRANS64.TRYWAIT P0, [R3+URZ+0x28c48], R2 ;  /* 0x028c4802030075a7 */ /* 0x0002a6000800017f */
[----:B--2---:R-:W-:Y:S05]  /*15df0*/  @!P0 NANOSLEEP.SYNCS 0x989680 ;  /* 0x009896800000895d */ /* 0x004fea0003900000 */
[----:B------:R-:W2:Y:S02]  /*15e00*/  @!P0 SYNCS.PHASECHK.TRANS64 P0, [R3+URZ+0x28c48], R2 ;  /* 0x028c4802030085a7 */ /* 0x000ea4000800007f */
[----:B--2---:R-:W-:Y:S05]  /*15e10*/  @!P0 BRA `(.L_x_1886) ;  /* 0xfffffffc00ec8947 */ /* 0x004fea000383ffff */
[----:B------:R-:W-:Y:S05]  /*15e20*/  BRA `(.L_x_1971) ;  /* 0xffffffd000387947 */ /* 0x000fea000383ffff */
.L_x_1891:
[----:B012---:R-:W-:-:S04]  /*15e30*/  IMAD.U32 R3, RZ, RZ, UR38 ;  /* 0x00000026ff037e24 */ /* 0x007fc8000f8e00ff */
[----:B------:R0:W1:Y:S03]  /*15e40*/  SYNCS.PHASECHK.TRANS64.TRYWAIT P0, [R3+URZ+0x28c68], R2 ;  /* 0x028c6802030075a7 */ /* 0x000066000800017f */
[----:B-1----:R-:W-:Y:S05]  /*15e50*/  @!P0 NANOSLEEP.SYNCS 0x989680 ;  /* 0x009896800000895d */ /* 0x002fea0003900000 */
[----:B------:R-:W1:Y:S02]  /*15e60*/  @!P0 SYNCS.PHASECHK.TRANS64 P0, [R3+URZ+0x28c68], R2 ;  /* 0x028c6802030085a7 */ /* 0x000e64000800007f */
[----:B-1----:R-:W-:Y:S05]  /*15e70*/  @!P0 BRA `(.L_x_1891) ;  /* 0xfffffffc00ec8947 */ /* 0x002fea000383ffff */
[----:B------:R-:W-:Y:S05]  /*15e80*/  BRA `(.L_x_1972) ;  /* 0xffffffd000987947 */ /* 0x000fea000383ffff */
.L_x_1906:
[----:B-1----:R-:W-:-:S04]  /*15e90*/  IMAD.U32 R3, RZ, RZ, UR38 ;  /* 0x00000026ff037e24 */ /* 0x002fc8000f8e00ff */
[----:B------:R1:W2:Y:S03]  /*15ea0*/  SYNCS.PHASECHK.TRANS64.TRYWAIT P0, [R3+URZ+0x28c40], R2 ;  /* 0x028c4002030075a7 */ /* 0x0002a6000800017f */
[----:B--2---:R-:W-:Y:S05]  /*15eb0*/  @!P0 NANOSLEEP.SYNCS 0x989680 ;  /* 0x009896800000895d */ /* 0x004fea0003900000 */
[----:B------:R-:W2:Y:S02]  /*15ec0*/  @!P0 SYNCS.PHASECHK.TRANS64 P0, [R3+URZ+0x28c40], R2 ;  /* 0x028c4002030085a7 */ /* 0x000ea4000800007f */
[----:B--2---:R-:W-:Y:S05]  /*15ed0*/  @!P0 BRA `(.L_x_1906) ;  /* 0xfffffffc00ec8947 */ /* 0x004fea000383ffff */
[----:B------:R-:W-:Y:S05]  /*15ee0*/  BRA `(.L_x_1973) ;  /* 0xffffffd800e87947 */ /* 0x000fea000383ffff */
.L_x_1911:
[----:B01----:R-:W-:-:S04]  /*15ef0*/  MOV R3, UR38 ;  /* 0x0000002600037c02 */ /* 0x003fc80008000f00 */
[----:B------:R0:W1:Y:S03]  /*15f00*/  SYNCS.PHASECHK.TRANS64.TRYWAIT P0, [R3+URZ+0x28c60], R2 ;  /* 0x028c6002030075a7 */ /* 0x000066000800017f */
[----:B-1----:R-:W-:Y:S05]  /*15f10*/  @!P0 NANOSLEEP.SYNCS 0x989680 ;  /* 0x009896800000895d */ /* 0x002fea0003900000 */
[----:B------:R-:W1:Y:S02]  /*15f20*/  @!P0 SYNCS.PHASECHK.TRANS64 P0, [R3+URZ+0x28c60], R2 ;  /* 0x028c6002030085a7 */ /* 0x000e64000800007f */
[----:B-1----:R-:W-:Y:S05]  /*15f30*/  @!P0 BRA `(.L_x_1911) ;  /* 0xfffffffc00ec8947 */ /* 0x002fea000383ffff */
[----:B------:R-:W-:Y:S05]  /*15f40*/  BRA `(.L_x_1974) ;  /* 0xffffffdc004c7947 */ /* 0x000fea000383ffff */
.L_x_1927:
[----:B--2---:R-:W-:-:S04]  /*15f50*/  IMAD.U32 R3, RZ, RZ, UR38 ;  /* 0x00000026ff037e24 */ /* 0x004fc8000f8e00ff */
[----:B------:R2:W3:Y:S03]  /*15f60*/  SYNCS.PHASECHK.TRANS64.TRYWAIT P0, [R3+URZ+0x28c48], R2 ;  /* 0x028c4802030075a7 */ /* 0x0004e6000800017f */
[----:B---3--:R-:W-:Y:S05]  /*15f70*/  @!P0 NANOSLEEP.SYNCS 0x989680 ;  /* 0x009896800000895d */ /* 0x008fea0003900000 */
[----:B------:R-:W3:Y:S02]  /*15f80*/  @!P0 SYNCS.PHASECHK.TRANS64 P0, [R3+URZ+0x28c48], R2 ;  /* 0x028c4802030085a7 */ /* 0x000ee4000800007f */
[----:B---3--:R-:W-:Y:S05]  /*15f90*/  @!P0 BRA `(.L_x_1927) ;  /* 0xfffffffc00ec8947 */ /* 0x008fea000383ffff */
[----:B------:R-:W-:Y:S05]  /*15fa0*/  BRA `(.L_x_1975) ;  /* 0xffffffe400a87947 */ /* 0x000fea000383ffff */
.L_x_1932:
[----:B--2---:R-:W-:-:S04]  /*15fb0*/  IMAD.U32 R3, RZ, RZ, UR38 ;  /* 0x00000026ff037e24 */ /* 0x004fc8000f8e00ff */
[----:B------:R2:W3:Y:S03]  /*15fc0*/  SYNCS.PHASECHK.TRANS64.TRYWAIT P0, [R3+URZ+0x28c68], R2 ;  /* 0x028c6802030075a7 */ /* 0x0004e6000800017f */
[----:B---3--:R-:W-:Y:S05]  /*15fd0*/  @!P0 NANOSLEEP.SYNCS 0x989680 ;  /* 0x009896800000895d */ /* 0x008fea0003900000 */
[----:B------:R-:W3:Y:S02]  /*15fe0*/  @!P0 SYNCS.PHASECHK.TRANS64 P0, [R3+URZ+0x28c68], R2 ;  /* 0x028c6802030085a7 */ /* 0x000ee4000800007f */
[----:B---3--:R-:W-:Y:S05]  /*15ff0*/  @!P0 BRA `(.L_x_1932) ;  /* 0xfffffffc00ec8947 */ /* 0x008fea000383ffff */
[----:B------:R-:W-:Y:S05]  /*16000*/  BRA `(.L_x_1976) ;  /* 0xffffffe8000c7947 */ /* 0x000fea000383ffff */
.L_x_1943:
[----:B--2---:R2:W3:Y:S02]  /*16010*/  SYNCS.PHASECHK.TRANS64.TRYWAIT P0, [R2+URZ+0x28c20], R9 ;  /* 0x028c2009020075a7 */ /* 0x0044e4000800017f */
[----:B---3--:R-:W-:Y:S05]  /*16020*/  @!P0 NANOSLEEP.SYNCS 0x989680 ;  /* 0x009896800000895d */ /* 0x008fea0003900000 */
[----:B------:R-:W3:Y:S02]  /*16030*/  @!P0 SYNCS.PHASECHK.TRANS64 P0, [R2+URZ+0x28c20], R9 ;  /* 0x028c2009020085a7 */ /* 0x000ee4000800007f */
[----:B---3--:R-:W-:Y:S05]  /*16040*/  @!P0 BRA `(.L_x_1943) ;  /* 0xfffffffc00f08947 */ /* 0x008fea000383ffff */
[----:B------:R-:W-:Y:S05]  /*16050*/  BRA `(.L_x_1977) ;  /* 0xffffffec00fc7947 */ /* 0x000fea000383ffff */
.L_x_1944:
[----:B------:R-:W3:Y:S01]  /*16060*/  S2R R3, SR_TID.X ;  /* 0x0000000000037919 */ /* 0x000ee20000002100 */
[----:B------:R-:W-:Y:S01]  /*16070*/  BSSY B0, `(.L_x_1978) ;  /* 0x000000a000007945 */ /* 0x000fe20003800000 */
[----:B------:R-:W-:Y:S01]  /*16080*/  IMAD.MOV.U32 R12, RZ, RZ, RZ ;  /* 0x000000ffff0c7224 */ /* 0x000fe200078e00ff */
[----:B------:R-:W-:Y:S01]  /*16090*/  MOV R15, 0xffffffff ;  /* 0xffffffff000f7802 */ /* 0x000fe20000000f00 */
[----:B------:R-:W-:Y:S01]  /*160a0*/  IMAD.MOV.U32 R11, RZ, RZ, 0x1f ;  /* 0x0000001fff0b7424 */ /* 0x000fe200078e00ff */
[----:B---3--:R-:W-:-:S04]  /*160b0*/  SHF.R.U32.HI R3, RZ, 0x5, R3 ;  /* 0x00000005ff037819 */ /* 0x008fc80000011603 */
[----:B------:R-:W-:-:S04]  /*160c0*/  LOP3.LUT R3, R3, 0x3, RZ, 0xc0, !PT ;  /* 0x0000000303037812 */ /* 0x000fc800078ec0ff */
[----:B------:R-:W-:-:S07]  /*160d0*/  MOV R13, R3 ;  /* 0x00000003000d7202 */ /* 0x000fce0000000f00 */
[----:B012---:R-:W-:Y:S05]  /*160e0*/  WARPSYNC.COLLECTIVE R15, `(.L_x_1979) ;  /* 0x000000000f087348 */ /* 0x007fea0003c00000 */
[----:B------:R3:W4:Y:S02]  /*160f0*/  SHFL.IDX P6, R14, R13, R12, R11 ;  /* 0x0000000c0d0e7389 */ /* 0x00072400000c000b */
[----:B01234-:R-:W-:Y:S01]  /*16100*/  ENDCOLLECTIVE ;  /* 0x000000000000791b */ /* 0x01ffe20003800000 */
.L_x_1979:
[----:B------:R-:W-:Y:S05]  /*16110*/  BSYNC B0 ;  /* 0x0000000000007941 */ /* 0x000fea0003800000 */
.L_x_1978:
[----:B------:R-:W-:Y:S05]  /*16120*/  BRA `(.L_x_1980) ;  /* 0xffffffec00e07947 */ /* 0x000fea000383ffff */
.L_x_1945:
[----:B------:R-:W-:Y:S01]  /*16130*/  BSSY B0, `(.L_x_1981) ;  /* 0x0000006000007945 */ /* 0x000fe20003800000 */
[----:B------:R-:W-:-:S07]  /*16140*/  IMAD.MOV.U32 R15, RZ, RZ, -0x1 ;  /* 0xffffffffff0f7424 */ /* 0x000fce00078e00ff */
[----:B0123--:R-:W-:Y:S05]  /*16150*/  WARPSYNC.COLLECTIVE R15, `(.L_x_1982) ;  /* 0x000000000f0c7348 */ /* 0x00ffea0003c00000 */
[----:B------:R-:W-:Y:S02]  /*16160*/  ELECT P6, UR62, PT ;  /* 0x00000000003e782f */ /* 0x000fe400038c0000 */
[----:B------:R-:W-:Y:S01]  /*16170*/  MOV R14, UR62 ;  /* 0x0000003e000e7c02 */ /* 0x000fe20008000f00 */
[----:B0123--:R-:W-:Y:S10]  /*16180*/  ENDCOLLECTIVE ;  /* 0x000000000000791b */ /* 0x00fff40003800000 */
.L_x_1982:
[----:B------:R-:W-:Y:S05]  /*16190*/  BSYNC B0 ;  /* 0x0000000000007941 */ /* 0x000fea0003800000 */
.L_x_1981:
[----:B------:R-:W-:Y:S05]  /*161a0*/  BRA `(.L_x_1983) ;  /* 0xffffffec00d47947 */ /* 0x000fea000383ffff */
.L_x_1947:
[----:B0-----:R0:W3:Y:S02]  /*161b0*/  SYNCS.PHASECHK.TRANS64.TRYWAIT P0, [R7+URZ], R4 ;  /* 0x00000004070075a7 */ /* 0x0010e4000800017f */
[----:B---3--:R-:W-:Y:S05]  /*161c0*/  @!P0 NANOSLEEP.SYNCS 0x989680 ;  /* 0x009896800000895d */ /* 0x008fea0003900000 */
[----:B------:R-:W3:Y:S02]  /*161d0*/  @!P0 SYNCS.PHASECHK.TRANS64 P0, [R7+URZ], R4 ;  /* 0x00000004070085a7 */ /* 0x000ee4000800007f */
[----:B---3--:R-:W-:Y:S05]  /*161e0*/  @!P0 BRA `(.L_x_1947) ;  /* 0xfffffffc00f08947 */ /* 0x008fea000383ffff */
[----:B------:R-:W-:Y:S05]  /*161f0*/  BRA `(.L_x_1984) ;  /* 0xfffffff000087947 */ /* 0x000fea000383ffff */
.L_x_1948:
[----:B---3--:R3:W4:Y:S02]  /*16200*/  SYNCS.PHASECHK.TRANS64.TRYWAIT P0, [R5+URZ], R0 ;  /* 0x00000000050075a7 */ /* 0x008724000800017f */
[----:B----4-:R-:W-:Y:S05]  /*16210*/  @!P0 NANOSLEEP.SYNCS 0x989680 ;  /* 0x009896800000895d */ /* 0x010fea0003900000 */
[----:B------:R-:W4:Y:S02]  /*16220*/  @!P0 SYNCS.PHASECHK.TRANS64 P0, [R5+URZ], R0 ;  /* 0x00000000050085a7 */ /* 0x000f24000800007f */
[----:B----4-:R-:W-:Y:S05]  /*16230*/  @!P0 BRA `(.L_x_1948) ;  /* 0xfffffffc00f08947 */ /* 0x010fea000383ffff */
[----:B------:R-:W-:Y:S05]  /*16240*/  BRA `(.L_x_1985) ;  /* 0xffffffec00fc7947 */ /* 0x000fea000383ffff */
.L_x_1950:
[----:B--2---:R2:W3:Y:S02]  /*16250*/  SYNCS.PHASECHK.TRANS64.TRYWAIT P0, [R5+URZ], R4 ;  /* 0x00000004050075a7 */ /* 0x0044e4000800017f */
[----:B---3--:R-:W-:Y:S05]  /*16260*/  @!P0 NANOSLEEP.SYNCS 0x989680 ;  /* 0x009896800000895d */ /* 0x008fea0003900000 */
[----:B------:R-:W3:Y:S02]  /*16270*/  @!P0 SYNCS.PHASECHK.TRANS64 P0, [R5+URZ], R4 ;  /* 0x00000004050085a7 */ /* 0x000ee4000800007f */
[----:B---3--:R-:W-:Y:S05]  /*16280*/  @!P0 BRA `(.L_x_1950) ;  /* 0xfffffffc00f08947 */ /* 0x008fea000383ffff */
[----:B------:R-:W-:Y:S05]  /*16290*/  BRA `(.L_x_1986) ;  /* 0xfffffff000007947 */ /* 0x000fea000383ffff */
.L_x_1987:
        /* <DEDUP_REMOVED lines=14> */
.L_x_6044:


//--------------------- .text._ZN7cutlass13device_kernelIN5flash11enable_sm90INS1_16FlashAttnFwdSm90INS1_25CollectiveMainloopFwdSm90ILi2EN4cute5tupleIJNS5_1CILi1EEES8_S8_EEENS6_IJNS7_ILi64EEESA_SA_EEELi512ENS_6half_tEfNS_4arch4Sm90ELb0ELb1ELb1ELb0ELb0ELb0ELb1ELb0ELb0ELb1ELb1ELb0EEENS1_21CollectiveEpilogueFwdINS6_IJSA_NS7_ILi512EEESA_EEES9_SC_SE_Li256ELb0ELb1ELb1ELb0EEENS1_19SingleTileSchedulerILb0ELb1ELb1ELi64EEEEEEEEEvNT_6ParamsE --------------------------
	.section	.text._ZN7cutlass13device_kernelIN5flash11enable_sm90INS1_16FlashAttnFwdSm90INS1_25CollectiveMainloopFwdSm90ILi2EN4cute5tupleIJNS5_1CILi1EEES8_S8_EEENS6_IJNS7_ILi64EEESA_SA_EEELi512ENS_6half_tEfNS_4arch4Sm90ELb0ELb1ELb1ELb0ELb0ELb0ELb1ELb0ELb0ELb1ELb1ELb0EEENS1_21CollectiveEpilogueFwdINS6_IJSA_NS7_ILi512EEESA_EEES9_SC_SE_Li256ELb0ELb1ELb1ELb0EEENS1_19SingleTileSchedulerILb0ELb1ELb1ELi64EEEEEEEEEvNT_6ParamsE,"ax",@progbits
	.align	128
.text._ZN7cutlass13device_kernelIN5flash11enable_sm90INS1_16FlashAttnFwdSm90INS1_25CollectiveMainloopFwdSm90ILi2EN4cute5tupleIJNS5_1CILi1EEES8_S8_EEENS6_IJNS7_ILi64EEESA_SA_EEELi512ENS_6half_tEfNS_4arch4Sm90ELb0ELb1ELb1ELb0ELb0ELb0ELb1ELb0ELb0ELb1ELb1ELb0EEENS1_21CollectiveEpilogueFwdINS6_IJSA_NS7_ILi512EEESA_EEES9_SC_SE_Li256ELb0ELb1ELb1ELb0EEENS1_19SingleTileSchedulerILb0ELb1ELb1ELi64EEEEEEEEEvNT_6ParamsE:
        .type           _ZN7cutlass13device_kernelIN5flash11enable_sm90INS1_16FlashAttnFwdSm90INS1_25CollectiveMainloopFwdSm90ILi2EN4cute5tupleIJNS5_1CILi1EEES8_S8_EEENS6_IJNS7_ILi64EEESA_SA_EEELi512ENS_6half_tEfNS_4arch4Sm90ELb0ELb1ELb1ELb0ELb0ELb0ELb1ELb0ELb0ELb1ELb1ELb0EEENS1_21CollectiveEpilogueFwdINS6_IJSA_NS7_ILi512EEESA_EEES9_SC_SE_Li256ELb0ELb1ELb1ELb0EEENS1_19SingleTileSchedulerILb0ELb1ELb1ELi64EEEEEEEEEvNT_6ParamsE,@function
        .size           _ZN7cutlass13device_kernelIN5flash11enable_sm90INS1_16FlashAttnFwdSm90INS1_25CollectiveMainloopFwdSm90ILi2EN4cute5tupleIJNS5_1CILi1EEES8_S8_EEENS6_IJNS7_ILi64EEESA_SA_EEELi512ENS_6half_tEfNS_4arch4Sm90ELb0ELb1ELb1ELb0ELb0ELb0ELb1ELb0ELb0ELb1ELb1ELb0EEENS1_21CollectiveEpilogueFwdINS6_IJSA_NS7_ILi512EEESA_EEES9_SC_SE_Li256ELb0ELb1ELb1ELb0EEENS1_19SingleTileSchedulerILb0ELb1ELb1ELi64EEEEEEEEEvNT_6ParamsE,(.L_x_6045 - _ZN7cutlass13device_kernelIN5flash11enable_sm90INS1_16FlashAttnFwdSm90INS1_25CollectiveMainloopFwdSm90ILi2EN4cute5tupleIJNS5_1CILi1EEES8_S8_EEENS6_IJNS7_ILi64EEESA_SA_EEELi512ENS_6half_tEfNS_4arch4Sm90ELb0ELb1ELb1ELb0ELb0ELb0ELb1ELb0ELb0ELb1ELb1ELb0EEENS1_21CollectiveEpilogueFwdINS6_IJSA_NS7_ILi512EEESA_EEES9_SC_SE_Li256ELb0ELb1ELb1ELb0EEENS1_19SingleTileSchedulerILb0ELb1ELb1ELi64EEEEEEEEEvNT_6ParamsE)
        .other          _ZN7cutlass13device_kernelIN5flash11enable_sm90INS1_16FlashAttnFwdSm90INS1_25CollectiveMainloopFwdSm90ILi2EN4cute5tupleIJNS5_1CILi1EEES8_S8_EEENS6_IJNS7_ILi64EEESA_SA_EEELi512ENS_6half_tEfNS_4arch4Sm90ELb0ELb1ELb1ELb0ELb0ELb0ELb1ELb0ELb0ELb1ELb1ELb0EEENS1_21CollectiveEpilogueFwdINS6_IJSA_NS7_ILi512EEESA_EEES9_SC_SE_Li256ELb0ELb1ELb1ELb0EEENS1_19SingleTileSchedulerILb0ELb1ELb1ELi64EEEEEEEEEvNT_6ParamsE,@"STO_CUDA_ENTRY STV_DEFAULT"
_ZN7cutlass13device_kernelIN5flash11enable_sm90INS1_16FlashAttnFwdSm90INS1_25CollectiveMainloopFwdSm90ILi2EN4cute5tupleIJNS5_1CILi1EEES8_S8_EEENS6_IJNS7_ILi64EEESA_SA_EEELi512ENS_6half_tEfNS_4arch4Sm90ELb0ELb1ELb1ELb0ELb0ELb0ELb1ELb0ELb0ELb1ELb1ELb0EEENS1_21CollectiveEpilogueFwdINS6_IJSA_NS7_ILi512EEESA_EEES9_SC_SE_Li256ELb0ELb1ELb1ELb0EEENS1_19SingleTileSchedulerILb0ELb1ELb1ELi64EEEEEEEEEvNT_6ParamsE:
[----:B------:R-:W0:Y:S02]  /*0000*/  LDC R1, c[0x0][0x28] ;  /* 0x00000a00ff017b82 */ /* 0x000e240000000800 */
[----:B0-----:R-:W-:Y:S01]  /*0010*/  VIADD R1, R1, 0xfffffb80 ;  /* 0xfffffb8001017836 */ /* 0x001fe20000000000 */
[----:B------:R-:W0:Y:S01]  /*0020*/  S2R R3, SR_TID.X ;  /* 0x0000000000037919 */ /* 0x000e220000002100 */
[----:B------:R-:W-:Y:S01]  /*0030*/  ELECT P0, URZ, PT ;  /* 0x00000000003f782f */ /* 0x000fe20003800000 */
[----:B------:R-:W-:Y:S01]  /*0040*/  BSSY B0, `(.L_x_1988) ;  /* 0x0000011000007945 */ /* 0x000fe20003800000 */
[----:B------:R-:W-:Y:S02]  /*0050*/  ULDC UR4, c[0x0][0x20] ;  /* 0x0000080000047ab9 */ /* 0x000fe40000000800 */
[----:B------:R-:W-:Y:S01]  /*0060*/  IADD3 R16, P1, R1, UR4, RZ ;  /* 0x0000000401107c10 */ /* 0x000fe2000ff3e0ff */
[----:B------:R-:W-:-:S04]  /*0070*/  ULDC UR4, c[0x0][0x24] ;  /* 0x0000090000047ab9 */ /* 0x000fc80000000800 */
[----:B------:R-:W-:Y:S01]  /*0080*/  IMAD.X R17, RZ, RZ, UR4, P1 ;  /* 0x00000004ff117e24 */ /* 0x000fe200088e06ff */
        /* <DEDUP_REMOVED lines=12> */
.L_x_1989:
[----:B------:R-:W-:Y:S05]  /*0150*/  BSYNC B0 ;  /* 0x0000000000007941 */ /* 0x000fea0003800000 */
.L_x_1988:
        /* <DEDUP_REMOVED lines=10> */
[----:B------:R-:W-:Y:S01]  /*0200*/  SHF.R.U32.HI R159, RZ, 0x7, R3 ;  /* 0x00000007ff9f7819 */ /* 0x000fe20000011603 */
[----:B------:R-:W-:-:S04]  /*0210*/  VOTEU.ANY UP2, P0 ;  /* 0x00000000003f7886 */ /* 0x000fc80000040100 */
[----:B------:R2:W3:Y:S01]  /*0220*/  SHFL.IDX PT, R6, R159, RZ, 0x1f ;  /* 0x00001fff9f067589 */ /* 0x0004e200000e0000 */
[----:B0-----:R-:W-:Y:S01]  /*0230*/  ISETP.NE.AND P1, PT, R2, RZ, PT ;  /* 0x000000ff0200720c */ /* 0x001fe20003f25270 */
[----:B-1----:R-:W-:Y:S02]  /*0240*/  @UP0 ULEA UR8, UR8, UR6, 0x18 ;  /* 0x0000000608080291 */ /* 0x002fe4000f8ec03f */
[----:B------:R-:W-:-:S04]  /*0250*/  @UP0 UIADD3 UR6, -UR7, 0x100000, URZ ;  /* 0x0010000007060890 */ /* 0x000fc8000fffe13f */
[----:B------:R-:W-:Y:S02]  /*0260*/  @UP0 USHF.L.U32 UR7, UR6, 0xb, URZ ;  /* 0x0000000b06070899 */ /* 0x000fe4000800063f */
[----:B------:R-:W-:Y:S01]  /*0270*/  @UP0 USHF.L.U32 UR6, UR6, 0x1, URZ ;  /* 0x0000000106060899 */ /* 0x000fe2000800063f */
[----:B------:R-:W-:Y:S01]  /*0280*/  VOTEU.ANY UP0, P0 ;  /* 0x00000000003f7886 */ /* 0x000fe20000000100 */
[----:B------:R-:W0:Y:S04]  /*0290*/  FENCE.VIEW.ASYNC.S ;  /* 0x00000000000073c6 */ /* 0x000e280000000000 */
[----:B0-----:R2:W0:Y:S01]  /*02a0*/  @UP0 SYNCS.EXCH.64 URZ, [UR8+0x38800], UR4 ;  /* 0x03880004083f05b2 */ /* 0x0014220008000100 */
[----:B------:R2:W1:Y:S05]  /*02b0*/  @UP1 SYNCS.EXCH.64 URZ, [UR8+0x38810], UR4 ;  /* 0x03881004083f15b2 */ /* 0x00046a0008000100 */
[----:B------:R2:W4:Y:S02]  /*02c0*/  @UP2 SYNCS.EXCH.64 URZ, [UR8+0x38820], UR6 ;  /* 0x03882006083f25b2 */ /* 0x0005240008000100 */
[----:B--23--:R-:W-:Y:S05]  /*02d0*/  @P1 BRA `(.L_x_1990) ;  /* 0x0000000000381947 */ /* 0x00cfea0003800000 */
[----:B------:R-:W2:Y:S01]  /*02e0*/  S2UR UR5, SR_CgaCtaId ;  /* 0x00000000000579c3 */ /* 0x000ea20000008800 */
[----:B------:R-:W-:Y:S01]  /*02f0*/  UMOV UR4, 0x400 ;  /* 0x0000040000047882 */ /* 0x000fe20000000000 */
[----:B------:R-:W-:Y:S01]  /*0300*/  UMOV UR7, 0x1 ;  /* 0x0000000100077882 */ /* 0x000fe20000000000 */
[----:B------:R-:W-:Y:S01]  /*0310*/  ELECT P0, URZ, PT ;  /* 0x00000000003f782f */ /* 0x000fe20003800000 */
[----:B--2---:R-:W-:Y:S02]  /*0320*/  ULEA UR6, UR5, UR4, 0x18 ;  /* 0x0000000405067291 */ /* 0x004fe4000f8ec03f */
[----:B------:R-:W-:-:S04]  /*0330*/  UIADD3 UR4, -UR7, 0x100000, URZ ;  /* 0x0010000007047890 */ /* 0x000fc8000fffe13f */
[----:B------:R-:W-:Y:S02]  /*0340*/  USHF.L.U32 UR5, UR4, 0xb, URZ ;  /* 0x0000000b04057899 */ /* 0x000fe4000800063f */
[----:B------:R-:W-:Y:S01]  /*0350*/  USHF.L.U32 UR4, UR4, 0x1, URZ ;  /* 0x0000000104047899 */ /* 0x000fe2000800063f */
[----:B------:R-:W2:Y:S11]  /*0360*/  FENCE.VIEW.ASYNC.S ;  /* 0x00000000000073c6 */ /* 0x000eb60000000000 */
[----:B--2---:R2:W3:Y:S01]  /*0370*/  SYNCS.EXCH.64 URZ, [UR6+0x38830], UR4 ;  /* 0x03883004063f75b2 */ /* 0x0044e20008000100 */
[----:B------:R2:W0:Y:S01]  /*0380*/  SYNCS.EXCH.64 URZ, [UR6+0x38840], UR4 ;  /* 0x03884004063f75b2 */ /* 0x0004220008000100 */
[----:B------:R2:W0:Y:S01]  /*0390*/  SYNCS.EXCH.64 URZ, [UR6+0x38838], UR4 ;  /* 0x03883804063f75b2 */ /* 0x0004220008000100 */
[----:B------:R2:W0:Y:S01]  /*03a0*/  SYNCS.EXCH.64 URZ, [UR6+0x38848], UR4 ;  /* 0x03884804063f75b2 */ /* 0x0004220008000100 */
[----:B------:R-:W-:Y:S01]  /*03b0*/  NOP ;  /* 0x0000000000007918 */ /* 0x000fe20000000000 */
.L_x_1990:
[----:B------:R-:W5:Y:S01]  /*03c0*/  SHFL.IDX PT, R2, R0, RZ, 0x1f ;  /* 0x00001fff00027589 */ /* 0x000f6200000e0000 */
[----:B------:R-:W-:Y:S01]  /*03d0*/  NOP ;  /* 0x0000000000007918 */ /* 0x000fe20000000000 */
[----:B-----5:R-:W-:-:S13]  /*03e0*/  ISETP.NE.AND P0, PT, R2, RZ, PT ;  /* 0x000000ff0200720c */ /* 0x020fda0003f05270 */
[----:B------:R-:W-:Y:S05]  /*03f0*/  @P0 BRA `(.L_x_1991) ;  /* 0x0000000000480947 */ /* 0x000fea0003800000 */
[----:B--2---:R-:W2:Y:S01]  /*0400*/  S2UR UR5, SR_CgaCtaId ;  /* 0x00000000000579c3 */ /* 0x004ea20000008800 */
[----:B------:R-:W-:Y:S01]  /*0410*/  UMOV UR4, 0x400 ;  /* 0x0000040000047882 */ /* 0x000fe20000000000 */
[----:B------:R-:W-:Y:S01]  /*0420*/  UMOV UR6, 0x1 ;  /* 0x0000000100067882 */ /* 0x000fe20000000000 */
[----:B------:R-:W-:Y:S01]  /*0430*/  UMOV UR9, 0x2 ;  /* 0x0000000200097882 */ /* 0x000fe20000000000 */
[----:B------:R-:W-:-:S04]  /*0440*/  UIADD3 UR6, -UR6, 0x100000, URZ ;  /* 0x0010000006067890 */ /* 0x000fc8000fffe13f */
[----:B------:R-:W-:Y:S02]  /*0450*/  USHF.L.U32 UR7, UR6, 0xb, URZ ;  /* 0x0000000b06077899 */ /* 0x000fe4000800063f */
[----:B------:R-:W-:Y:S01]  /*0460*/  USHF.L.U32 UR6, UR6, 0x1, URZ ;  /* 0x0000000106067899 */ /* 0x000fe2000800063f */
[----:B------:R-:W-:Y:S01]  /*0470*/  ELECT P0, URZ, PT ;  /* 0x00000000003f782f */ /* 0x000fe20003800000 */
[----:B--2---:R-:W-:Y:S02]  /*0480*/  ULEA UR8, UR5, UR4, 0x18 ;  /* 0x0000000405087291 */ /* 0x004fe4000f8ec03f */
[----:B------:R-:W-:-:S04]  /*0490*/  UIADD3 UR4, -UR9, 0x100000, URZ ;  /* 0x0010000009047890 */ /* 0x000fc8000fffe13f */
[----:B------:R-:W-:Y:S02]  /*04a0*/  USHF.L.U32 UR5, UR4, 0xb, URZ ;  /* 0x0000000b04057899 */ /* 0x000fe4000800063f */
[----:B------:R-:W-:Y:S01]  /*04b0*/  USHF.L.U32 UR4, UR4, 0x1, URZ ;  /* 0x0000000104047899 */ /* 0x000fe2000800063f */
[----:B------:R-:W2:Y:S03]  /*04c0*/  FENCE.VIEW.ASYNC.S ;  /* 0x00000000000073c6 */ /* 0x000ea60000000000 */
[----:B--2---:R2:W0:Y:S08]  /*04d0*/  SYNCS.EXCH.64 URZ, [UR8+0x38850], UR6 ;  /* 0x03885006083f75b2 */ /* 0x0044300008000100 */
[----:B------:R2:W0:Y:S01]  /*04e0*/  SYNCS.EXCH.64 URZ, [UR8+0x38860], UR4 ;  /* 0x03886004083f75b2 */ /* 0x0004220008000100 */
[----:B------:R2:W0:Y:S01]  /*04f0*/  SYNCS.EXCH.64 URZ, [UR8+0x38858], UR6 ;  /* 0x03885806083f75b2 */ /* 0x0004220008000100 */
[----:B------:R2:W0:Y:S01]  /*0500*/  SYNCS.EXCH.64 URZ, [UR8+0x38868], UR4 ;  /* 0x03886804083f75b2 */ /* 0x0004220008000100 */
[----:B------:R-:W-:Y:S01]  /*0510*/  NOP ;  /* 0x0000000000007918 */ /* 0x000fe20000000000 */
.L_x_1991:
[----:B------:R-:W5:Y:S01]  /*0520*/  SHFL.IDX PT, R2, R0, RZ, 0x1f ;  /* 0x00001fff00027589 */ /* 0x000f6200000e0000 */
[----:B------:R-:W-:Y:S01]  /*0530*/  NOP ;  /* 0x0000000000007918 */ /* 0x000fe20000000000 */
[----:B-----5:R-:W-:-:S13]  /*0540*/  ISETP.NE.AND P0, PT, R2, RZ, PT ;  /* 0x000000ff0200720c */ /* 0x020fda0003f05270 */
[----:B------:R-:W-:Y:S05]  /*0550*/  @P0 BRA `(.L_x_1992) ;  /* 0x0000000000380947 */ /* 0x000fea0003800000 */
[----:B--2---:R-:W2:Y:S01]  /*0560*/  S2UR UR5, SR_CgaCtaId ;  /* 0x00000000000579c3 */ /* 0x004ea20000008800 */
        /* <DEDUP_REMOVED lines=8> */
[----:B--2---:R2:W0:Y:S01]  /*05f0*/  SYNCS.EXCH.64 URZ, [UR6+0x38870], UR4 ;  /* 0x03887004063f75b2 */ /* 0x0044220008000100 */
[----:B------:R2:W0:Y:S01]  /*0600*/  SYNCS.EXCH.64 URZ, [UR6+0x38880], UR4 ;  /* 0x03888004063f75b2 */ /* 0x0004220008000100 */
[----:B------:R2:W0:Y:S01]  /*0610*/  SYNCS.EXCH.64 URZ, [UR6+0x38878], UR4 ;  /* 0x03887804063f75b2 */ /* 0x0004220008000100 */
[----:B------:R2:W0:Y:S01]  /*0620*/  SYNCS.EXCH.64 URZ, [UR6+0x38888], UR4 ;  /* 0x03888804063f75b2 */ /* 0x0004220008000100 */
[----:B------:R-:W-:Y:S01]  /*0630*/  NOP ;  /* 0x0000000000007918 */ /* 0x000fe20000000000 */
.L_x_1992:
        /* <DEDUP_REMOVED lines=8> */
[----:B------:R-:W-:Y:S01]  /*06c0*/  ELECT P0, URZ, PT ;  /* 0x00000000003f782f */ /* 0x000fe20003800000 */
[----:B--2---:R-:W-:Y:S02]  /*06d0*/  ULEA UR8, UR5, UR4, 0x18 ;  /* 0x0000000405087291 */ /* 0x004fe4000f8ec03f */
[----:B------:R-:W-:-:S04]  /*06e0*/  UIADD3 UR4, -UR6, 0x100000, URZ ;  /* 0x0010000006047890 */ /* 0x000fc8000fffe13f */
[----:B------:R-:W-:Y:S02]  /*06f0*/  USHF.L.U32 UR5, UR4, 0xb, URZ ;  /* 0x0000000b04057899 */ /* 0x000fe4000800063f */
[----:B------:R-:W-:Y:S02]  /*0700*/  USHF.L.U32 UR4, UR4, 0x1, URZ ;  /* 0x0000000104047899 */ /* 0x000fe4000800063f */
        /* <DEDUP_REMOVED lines=9> */
.L_x_1993:
        /* <DEDUP_REMOVED lines=22> */
.L_x_1994:
[----:B------:R-:W-:Y:S01]  /*0900*/  IMAD.MOV.U32 R3, RZ, RZ, 0x1 ;  /* 0x00000001ff037424 */ /* 0x000fe200078e00ff */
[----:B------:R-:W-:Y:S01]  /*0910*/  ISETP.NE.AND P0, PT, R6, RZ, PT ;  /* 0x000000ff0600720c */ /* 0x000fe20003f05270 */
[----:B------:R-:W-:Y:S01]  /*0920*/  NOP ;  /* 0x0000000000007918 */ /* 0x000fe20000000000 */
[----:B01-34-:R-:W-:Y:S01]  /*0930*/  BAR.SYNC.DEFER_BLOCKING 0x0 ;  /* 0x0000000000007b1d */ /* 0x01bfe20000010000 */
[C---:B------:R-:W-:Y:S02]  /*0940*/  IADD3 R22, P1, R16.reuse, 0x70, RZ ;  /* 0x0000007010167810 */ /* 0x040fe40007f3e0ff */
[----:B------:R-:W-:Y:S02]  /*0950*/  SEL R3, R3, 0x2, !P0 ;  /* 0x0000000203037807 */ /* 0x000fe40004000000 */
[C---:B------:R-:W-:Y:S01]  /*0960*/  IADD3 R37, P2, R16.reuse, 0x1f4, RZ ;  /* 0x000001f410257810 */ /* 0x040fe20007f5e0ff */
[----:B------:R-:W-:Y:S01]  /*0970*/  ULDC.64 UR44, c[0x0][0x208] ;  /* 0x00008200002c7ab9 */ /* 0x000fe20000000a00 */
[----:B------:R-:W-:Y:S01]  /*0980*/  IADD3 R2, P3, R16, 0x230, RZ ;  /* 0x0000023010027810 */ /* 0x000fe20007f7e0ff */
[----:B------:R0:W-:Y:S01]  /*0990*/  STL [R1+0x44c], R3 ;  /* 0x00044c0301007387 */ /* 0x0001e20000100800 */
[----:B------:R-:W-:Y:S01]  /*09a0*/  BSSY B6, `(.L_x_1995) ;  /* 0x0002d7c000067945 */ /* 0x000fe20003800000 */
[----:B------:R-:W-:-:S02]  /*09b0*/  IMAD.X R57, RZ, RZ, R17, P1 ;  /* 0x000000ffff397224 */ /* 0x000fc400008e0611 */
[--C-:B------:R-:W-:Y:S02]  /*09c0*/  IMAD.X R44, RZ, RZ, R17.reuse, P2 ;  /* 0x000000ffff2c7224 */ /* 0x100fe400010e0611 */
[----:B------:R-:W-:Y:S01]  /*09d0*/  IMAD.X R23, RZ, RZ, R17, P3 ;  /* 0x000000ffff177224 */ /* 0x000fe200018e0611 */
[----:B------:R-:W-:Y:S06]  /*09e0*/  @!P0 BRA `(.L_x_1996) ;  /* 0x0000027c003c8947 */ /* 0x000fec0003800000 */
.L_x_1997:
[----:B------:R-:W-:-:S08]  /*09f0*/  NOP ;  /* 0x0000000000007918 */ /* 0x000fd00000000000 */
[----:B------:R-:W1:Y:S02]  /*0a00*/  USETMAXREG.TRY_ALLOC.CTAPOOL UP0, 0xf0 ;  /* 0x000000f0000079c8 */ /* 0x000e640008000600 */
[----:B-1----:R-:W-:-:S13]  /*0a10*/  PLOP3.LUT P0, PT, PT, PT, UP0, 0x80, 0x0 ;  /* 0x000000000000781c */ /* 0x002fda0003f0f008 */
[----:B------:R-:W-:Y:S05]  /*0a20*/  @!P0 BRA `(.L_x_1997) ;  /* 0xfffffffc00f08947 */ /* 0x000fea000383ffff */
[----:B------:R-:W1:Y:S01]  /*0a30*/  S2R R7, SR_TID.X ;  /* 0x0000000000077919 */ /* 0x000e620000002100 */
[----:B0-----:R-:W0:Y:S01]  /*0a40*/  LDC R3, c[0x0][0xd50] ;  /* 0x00035400ff037b82 */ /* 0x001e220000000800 */
[----:B------:R3:W-:Y:S04]  /*0a50*/  STL.64 [R1+0x1e8], RZ ;  /* 0x0001e8ff01007387 */ /* 0x0007e80000100a00 */
[----:B------:R3:W-:Y:S03]  /*0a60*/  STL [R1+0x1f0], RZ ;  /* 0x0001f0ff01007387 */ /* 0x0007e60000100800 */
[----:B--2---:R-:W2:Y:S01]  /*0a70*/  S2UR UR4, SR_CTAID.Y ;  /* 0x00000000000479c3 */ /* 0x004ea20000002600 */
[----:B------:R3:W-:Y:S07]  /*0a80*/  STL [R1+0x1f4], RZ ;  /* 0x0001f4ff01007387 */ /* 0x0007ee0000100800 */
[----:B------:R-:W4:Y:S01]  /*0a90*/  S2UR UR36, SR_CTAID.Z ;  /* 0x00000000002479c3 */ /* 0x000f220000002700 */
[----:B0-----:R-:W-:-:S02]  /*0aa0*/  ISETP.NE.AND P1, PT, R3, 0x1, PT ;  /* 0x000000010300780c */ /* 0x001fc40003f25270 */
[----:B-1----:R-:W-:Y:S01]  /*0ab0*/  LOP3.LUT R0, R7, 0xffffff80, RZ, 0xc0, !PT ;  /* 0xffffff8007007812 */ /* 0x002fe200078ec0ff */
[----:B--2---:R-:W-:-:S03]  /*0ac0*/  IMAD.U32 R157, RZ, RZ, UR4 ;  /* 0x00000004ff9d7e24 */ /* 0x004fc6000f8e00ff */
[----:B------:R-:W-:-:S07]  /*0ad0*/  ISETP.NE.AND P0, PT, R0, 0x80, PT ;  /* 0x000000800000780c */ /* 0x000fce0003f05270 */
[----:B------:R-:W0:Y:S08]  /*0ae0*/  @P1 LDC R0, c[0x0][0xd54] ;  /* 0x00035500ff001b82 */ /* 0x000e300000000800 */
[----:B------:R-:W1:Y:S08]  /*0af0*/  @P1 LDC R5, c[0x0][0xd58] ;  /* 0x00035600ff051b82 */ /* 0x000e700000000800 */
[----:B------:R-:W-:Y:S06]  /*0b00*/  @!P0 BAR.ARV 0x8, 0x100 ;  /* 0x0204000000008b1d */ /* 0x000fec0000002000 */
[----:B------:R-:W-:Y:S01]  /*0b10*/  ISETP.GE.U32.AND P0, PT, R7, 0x100, PT ;  /* 0x000001000700780c */ /* 0x000fe20003f06070 */
[----:B0-----:R-:W-:-:S12]  /*0b20*/  @P1 IMAD.HI.U32 R0, R0, UR4, RZ ;  /* 0x0000000400001c27 */ /* 0x001fd8000f8e00ff */
[----:B------:R-:W-:Y:S06]  /*0b30*/  @P0 BAR.ARV 0xf, 0x100 ;  /* 0x03c4000000000b1d */ /* 0x000fec0000002000 */
[----:B----4-:R-:W-:Y:S02]  /*0b40*/  ISETP.LE.AND P0, PT, RZ, UR36, PT ;  /* 0x00000024ff007c0c */ /* 0x010fe4000bf03270 */
[----:B-1----:R-:W-:Y:S02]  /*0b50*/  @P1 SHF.R.U32.HI R157, RZ, R5, R0 ;  /* 0x00000005ff9d1219 */ /* 0x002fe40000011600 */
[----:B------:R-:W-:-:S03]  /*0b60*/  IADD3 R34, P1, R16, 0x1e8, RZ ;  /* 0x000001e810227810 */ /* 0x000fc60007f3e0ff */
[----:B------:R-:W-:Y:S02]  /*0b70*/  IMAD.MOV R156, RZ, RZ, -R157 ;  /* 0x000000ffff9c7224 */ /* 0x000fe400078e0a9d */
[----:B------:R-:W-:Y:S02]  /*0b80*/  IMAD.X R35, RZ, RZ, R17, P1 ;  /* 0x000000ffff237224 */ /* 0x000fe400008e0611 */
[----:B------:R-:W-:Y:S02]  /*0b90*/  IMAD R156, R3, R156, UR4 ;  /* 0x00000004039c7e24 */ /* 0x000fe4000f8e029c */
[----:B---3--:R-:W-:Y:S05]  /*0ba0*/  @!P0 BRA `(.L_x_1998) ;  /* 0x000002d4006c8947 */ /* 0x008fea0003800000 */
[----:B------:R-:W0:Y:S01]  /*0bb0*/  LDC.64 R8, c[0x0][0x418] ;  /* 0x00010600ff087b82 */ /* 0x000e220000000a00 */
[----:B------:R-:W1:Y:S01]  /*0bc0*/  S2R R10, SR_TID.X ;  /* 0x00000000000a7919 */ /* 0x000e620000002100 */
[C---:B------:R-:W-:Y:S01]  /*0bd0*/  IADD3 R155, P3, R16.reuse, 0x200, RZ ;  /* 0x00000200109b7810 */ /* 0x040fe20007f7e0ff */
[----:B------:R-:W-:Y:S01]  /*0be0*/  USHF.R.S32.HI UR37, URZ, 0x1f, UR36 ;  /* 0x0000001f3f257899 */ /* 0x000fe20008011424 */
[C---:B------:R-:W-:Y:S01]  /*0bf0*/  IADD3 R40, P2, R16.reuse, 0x38, RZ ;  /* 0x0000003810287810 */ /* 0x040fe20007f5e0ff */
[----:B------:R2:W-:Y:S01]  /*0c00*/  STL.128 [R1+0x200], RZ ;  /* 0x000200ff01007387 */ /* 0x0005e20000100c00 */
[C---:B------:R-:W-:Y:S01]  /*0c10*/  IADD3 R24, P6, R16.reuse, 0x78, RZ ;  /* 0x0000007810187810 */ /* 0x040fe20007fde0ff */
[--C-:B------:R-:W-:Y:S01]  /*0c20*/  IMAD.X R153, RZ, RZ, R17.reuse, P3 ;  /* 0x000000ffff997224 */ /* 0x100fe200018e0611 */
[----:B------:R-:W3:Y:S01]  /*0c30*/  LDC R0, c[0x0][0xa80] ;  /* 0x0002a000ff007b82 */ /* 0x000ee20000000800 */
[C---:B------:R-:W-:Y:S01]  /*0c40*/  IADD3 R42, P5, R16.reuse, 0x80, RZ ;  /* 0x00000080102a7810 */ /* 0x040fe20007fbe0ff */
[----:B------:R2:W-:Y:S01]  /*0c50*/  STL.128 [R1+0x210], RZ ;  /* 0x000210ff01007387 */ /* 0x0005e20000100c00 */
[C---:B------:R-:W-:Y:S01]  /*0c60*/  IADD3 R38, P4, R16.reuse, 0x88, RZ ;  /* 0x0000008810267810 */ /* 0x040fe20007f9e0ff */
[--C-:B------:R-:W-:Y:S01]  /*0c70*/  IMAD.X R19, RZ, RZ, R17.reuse, P2 ;  /* 0x000000ffff137224 */ /* 0x100fe200010e0611 */
[C---:B------:R-:W-:Y:S01]  /*0c80*/  IADD3 R28, P3, R16.reuse, 0x94, RZ ;  /* 0x00000094101c7810 */ /* 0x040fe20007f7e0ff */
[----:B------:R2:W-:Y:S01]  /*0c90*/  STL.128 [R1+0x230], RZ ;  /* 0x000230ff01007387 */ /* 0x0005e20000100c00 */
[--C-:B------:R-:W-:Y:S01]  /*0ca0*/  IMAD.X R25, RZ, RZ, R17.reuse, P6 ;  /* 0x000000ffff197224 */ /* 0x100fe200030e0611 */
[----:B------:R-:W4:Y:S01]  /*0cb0*/  LDC R29, c[0x0][0x424] ;  /* 0x00010900ff1d7b82 */ /* 0x000f220000000800 */
[--C-:B------:R-:W-:Y:S01]  /*0cc0*/  IMAD.X R73, RZ, RZ, R17.reuse, P5 ;  /* 0x000000ffff497224 */ /* 0x100fe200028e0611 */
[----:B------:R2:W-:Y:S01]  /*0cd0*/  STL.128 [R1+0x240], RZ ;  /* 0x000240ff01007387 */ /* 0x0005e20000100c00 */
[--C-:B------:R-:W-:Y:S01]  /*0ce0*/  IMAD.X R65, RZ, RZ, R17.reuse, P4 ;  /* 0x000000ffff417224 */ /* 0x100fe200020e0611 */
[C---:B------:R-:W-:Y:S01]  /*0cf0*/  IADD3 R36, P2, R16.reuse, 0x98, RZ ;  /* 0x0000009810247810 */ /* 0x040fe20007f5e0ff */
[--C-:B------:R-:W-:Y:S01]  /*0d00*/  IMAD.X R75, RZ, RZ, R17.reuse, P3 ;  /* 0x000000ffff4b7224 */ /* 0x100fe200018e0611 */
[----:B------:R2:W-:Y:S01]  /*0d10*/  STL.128 [R1+0x250], RZ ;  /* 0x000250ff01007387 */ /* 0x0005e20000100c00 */
[----:B------:R-:W-:Y:S01]  /*0d20*/  IADD3 R66, P6, R16, 0xa0, RZ ;  /* 0x000000a010427810 */ /* 0x000fe20007fde0ff */
[----:B------:R-:W5:Y:S01]  /*0d30*/  LDC R4, c[0x0][0x2f0] ;  /* 0x0000bc00ff047b82 */ /* 0x000f620000000800 */
[----:B0-----:R-:W-:Y:S01]  /*0d40*/  ISETP.NE.U32.AND P0, PT, R8, RZ, PT ;  /* 0x000000ff0800720c */ /* 0x001fe20003f05070 */
[----:B------:R2:W-:Y:S01]  /*0d50*/  STL.128 [R1+0x260], RZ ;  /* 0x000260ff01007387 */ /* 0x0005e20000100c00 */
[C---:B------:R-:W-:Y:S01]  /*0d60*/  IADD3 R43, P5, R16.reuse, 0xa8, RZ ;  /* 0x000000a8102b7810 */ /* 0x040fe20007fbe0ff */
[--C-:B------:R-:W-:Y:S01]  /*0d70*/  IMAD.X R41, RZ, RZ, R17.reuse, P2 ;  /* 0x000000ffff297224 */ /* 0x100fe200010e0611 */
[----:B------:R-:W-:Y:S01]  /*0d80*/  ISETP.NE.AND.EX P0, PT, R9, RZ, PT, P0 ;  /* 0x000000ff0900720c */ /* 0x000fe20003f05300 */
[----:B------:R2:W-:Y:S01]  /*0d90*/  STL.128 [R1+0x270], RZ ;  /* 0x000270ff01007387 */ /* 0x0005e20000100c00 */
[C---:B------:R-:W-:Y:S01]  /*0da0*/  IADD3 R63, P4, R16.reuse, 0xb0, RZ ;  /* 0x000000b0103f7810 */ /* 0x040fe20007f9e0ff */
[--C-:B------:R-:W-:Y:S01]  /*0db0*/  IMAD.X R67, RZ, RZ, R17.reuse, P6 ;  /* 0x000000ffff437224 */ /* 0x100fe200030e0611 */
[C---:B------:R-:W-:Y:S01]  /*0dc0*/  IADD3 R61, P3, R16.reuse, 0xb8, RZ ;  /* 0x000000b8103d7810 */ /* 0x040fe20007f7e0ff */
[----:B---3--:R2:W-:Y:S01]  /*0dd0*/  STL [R1+0x220], R0 ;  /* 0x0002200001007387 */ /* 0x0085e20000100800 */
[--C-:B------:R-:W-:Y:S01]  /*0de0*/  IMAD.X R54, RZ, RZ, R17.reuse, P5 ;  /* 0x000000ffff367224 */ /* 0x100fe200028e0611 */
[C---:B------:R-:W-:Y:S01]  /*0df0*/  IADD3 R50, P2, R16.reuse, 0xc0, RZ ;  /* 0x000000c010327810 */ /* 0x040fe20007f5e0ff */
[--C-:B------:R-:W-:Y:S01]  /*0e00*/  IMAD.X R64, RZ, RZ, R17.reuse, P4 ;  /* 0x000000ffff407224 */ /* 0x100fe200020e0611 */
[----:B------:R2:W-:Y:S01]  /*0e10*/  STL.128 [R1+0x280], RZ ;  /* 0x000280ff01007387 */ /* 0x0005e20000100c00 */
[----:B------:R-:W-:Y:S01]  /*0e20*/  IADD3 R30, P6, R16, 0xd0, RZ ;  /* 0x000000d0101e7810 */ /* 0x000fe20007fde0ff */
[--C-:B------:R-:W-:Y:S01]  /*0e30*/  IMAD.X R62, RZ, RZ, R17.reuse, P3 ;  /* 0x000000ffff3e7224 */ /* 0x100fe200018e0611 */
[----:B----4-:R-:W-:Y:S01]  /*0e40*/  SEL R29, R29, 0x1, P0 ;  /* 0x000000011d1d7807 */ /* 0x010fe20000000000 */
[----:B------:R2:W-:Y:S01]  /*0e50*/  STL.128 [R1+0x290], RZ ;  /* 0x000290ff01007387 */ /* 0x0005e20000100c00 */
[----:B------:R-:W-:Y:S01]  /*0e60*/  ISETP.NE.AND P0, PT, R6, 0x1, PT ;  /* 0x000000010600780c */ /* 0x000fe20003f05270 */
[--C-:B------:R-:W-:Y:S01]  /*0e70*/  IMAD.X R51, RZ, RZ, R17.reuse, P2 ;  /* 0x000000ffff337224 */ /* 0x100fe200010e0611 */
[C---:B------:R-:W-:Y:S01]  /*0e80*/  IADD3 R55, P5, R16.reuse, 0xd8, RZ ;  /* 0x000000d810377810 */ /* 0x040fe20007fbe0ff */
[----:B------:R2:W-:Y:S01]  /*0e90*/  STL.128 [R1+0x2a0], RZ ;  /* 0x0002a0ff01007387 */ /* 0x0005e20000100c00 */
[----:B------:R-:W-:Y:S01]  /*0ea0*/  IADD3 R68, P4, R16, 0xe8, RZ ;  /* 0x000000e810447810 */ /* 0x000fe20007f9e0ff */
[--C-:B------:R-:W-:Y:S01]  /*0eb0*/  IMAD.X R31, RZ, RZ, R17.reuse, P6 ;  /* 0x000000ffff1f7224 */ /* 0x100fe200030e0611 */
[----:B-1----:R-:W-:Y:S01]  /*0ec0*/  LOP3.LUT R10, R10, 0x7f, RZ, 0xc0, !PT ;  /* 0x0000007f0a0a7812 */ /* 0x002fe200078ec0ff */
[----:B------:R2:W-:Y:S01]  /*0ed0*/  STL.128 [R1+0x2b0], RZ ;  /* 0x0002b0ff01007387 */ /* 0x0005e20000100c00 */
[--C-:B------:R-:W-:Y:S01]  /*0ee0*/  IMAD.X R58, RZ, RZ, R17.reuse, P5 ;  /* 0x000000ffff3a7224 */ /* 0x100fe200028e0611 */
[C---:B------:R-:W-:Y:S01]  /*0ef0*/  IADD3 R52, P3, R16.reuse, 0xec, RZ ;  /* 0x000000ec10347810 */ /* 0x040fe20007f7e0ff */
[----:B------:R-:W-:Y:S01]  /*0f00*/  IMAD.X R69, RZ, RZ, R17, P4 ;  /* 0x000000ffff457224 */ /* 0x000fe200020e0611 */
[----:B------:R2:W-:Y:S01]  /*0f10*/  STL.128 [R1+0x2c0], RZ ;  /* 0x0002c0ff01007387 */ /* 0x0005e20000100c00 */
[C---:B------:R-:W-:Y:S01]  /*0f20*/  IADD3 R49, P2, R16.reuse, 0x11c, RZ ;  /* 0x0000011c10317810 */ /* 0x040fe20007f5e0ff */
[----:B-----5:R-:W-:Y:S01]  /*0f30*/  IMAD R29, R29, R4, RZ ;  /* 0x000000041d1d7224 */ /* 0x020fe200078e02ff */
[C---:B------:R-:W-:Y:S01]  /*0f40*/  IADD3 R59, P6, R16.reuse, 0x120, RZ ;  /* 0x00000120103b7810 */ /* 0x040fe20007fde0ff */
[----:B------:R2:W-:Y:S01]  /*0f50*/  STL.128 [R1+0x2d0], RZ ;  /* 0x0002d0ff01007387 */ /* 0x0005e20000100c00 */
[C---:B------:R-:W-:Y:S01]  /*0f60*/  IADD3 R45, P5, R16.reuse, 0x128, RZ ;  /* 0x00000128102d7810 */ /* 0x040fe20007fbe0ff */
[C---:B------:R-:W-:Y:S01]  /*0f70*/  VIADD R39, R16.reuse, 0x148 ;  /* 0x0000014810277836 */ /* 0x040fe20000000000 */
[----:B------:R-:W-:Y:S01]  /*0f80*/  IADD3 R32, P4, R16, 0x140, RZ ;  /* 0x0000014010207810 */ /* 0x000fe20007f9e0ff */
[----:B------:R2:W-:Y:S01]  /*0f90*/  STL.128 [R1+0x2e0], RZ ;  /* 0x0002e0ff01007387 */ /* 0x0005e20000100c00 */
[----:B------:R-:W-:Y:S01]  /*0fa0*/  ISETP.NE.AND P1, PT, R10, RZ, PT ;  /* 0x000000ff0a00720c */ /* 0x000fe20003f25270 */
[----:B------:R-:W-:-:S02]  /*0fb0*/  VIADD R18, R7, 0xffffff80 ;  /* 0xffffff8007127836 */ /* 0x000fc40000000000 */
[----:B------:R2:W-:Y:S01]  /*0fc0*/  STL.128 [R1+0x2f0], RZ ;  /* 0x0002f0ff01007387 */ /* 0x0005e20000100c00 */
[--C-:B------:R-:W-:Y:S01]  /*0fd0*/  IMAD.X R53, RZ, RZ, R17.reuse, P3 ;  /* 0x000000ffff357224 */ /* 0x100fe200018e0611 */
[----:B------:R-:W-:Y:S01]  /*0fe0*/  SEL R4, RZ, 0x1, P1 ;  /* 0x00000001ff047807 */ /* 0x000fe20000800000 */
[--C-:B------:R-:W-:Y:S01]  /*0ff0*/  IMAD.X R48, RZ, RZ, R17.reuse, P2 ;  /* 0x000000ffff307224 */ /* 0x100fe200010e0611 */
[----:B------:R2:W-:Y:S01]  /*1000*/  STL.128 [R1+0x300], RZ ;  /* 0x000300ff01007387 */ /* 0x0005e20000100c00 */
[--C-:B------:R-:W-:Y:S02]  /*1010*/  IMAD.X R60, RZ, RZ, R17.reuse, P6 ;  /* 0x000000ffff3c7224 */ /* 0x100fe400030e0611 */
[--C-:B------:R-:W-:Y:S01]  /*1020*/  IMAD.X R56, RZ, RZ, R17.reuse, P5 ;  /* 0x000000ffff387224 */ /* 0x100fe200028e0611 */
[----:B------:R2:W-:Y:S01]  /*1030*/  STL.128 [R1+0x310], RZ ;  /* 0x000310ff01007387 */ /* 0x0005e20000100c00 */
[----:B------:R-:W-:-:S03]  /*1040*/  IMAD.X R33, RZ, RZ, R17, P4 ;  /* 0x000000ffff217224 */ /* 0x000fc600020e0611 */
[----:B------:R2:W-:Y:S04]  /*1050*/  STL.128 [R1+0x320], RZ ;  /* 0x000320ff01007387 */ /* 0x0005e80000100c00 */
        /* <DEDUP_REMOVED lines=15> */
[----:B------:R2:W-:Y:S01]  /*1150*/  STL.128 [R1+0x420], RZ ;  /* 0x000420ff01007387 */ /* 0x0005e20000100c00 */
[----:B------:R-:W0:Y:S01]  /*1160*/  S2R R12, SR_CTAID.X ;  /* 0x00000000000c7919 */ /* 0x000e220000002500 */
[----:B------:R-:W-:Y:S05]  /*1170*/  @!P0 BRA `(.L_x_1999) ;  /* 0x0000008000c08947 */ /* 0x000fea0003800000 */
[----:B--2---:R-:W1:Y:S01]  /*1180*/  LDC R0, c[0x0][0x448] ;  /* 0x00011200ff007b82 */ /* 0x004e620000000800 */
[----:B0-----:R-:W-:-:S07]  /*1190*/  IMAD.SHL.U32 R12, R12, 0x40, RZ ;  /* 0x000000400c0c7824 */ /* 0x001fce00078e00ff */
[----:B------:R-:W0:Y:S08]  /*11a0*/  LDC.64 R8, c[0x0][0xad8] ;  /* 0x0002b600ff087b82 */ /* 0x000e300000000a00 */
[----:B------:R-:W2:Y:S01]  /*11b0*/  LDC R6, c[0x0][0x288] ;  /* 0x0000a200ff067b82 */ /* 0x000ea20000000800 */
[----:B-1----:R-:W-:Y:S02]  /*11c0*/  ISETP.NE.AND P1, PT, R0, 0x1, PT ;  /* 0x000000010000780c */ /* 0x002fe40003f25270 */
[----:B0-----:R-:W-:-:S11]  /*11d0*/  ISETP.GE.AND P2, PT, R9, 0x1, PT ;  /* 0x000000010900780c */ /* 0x001fd60003f46270 */
[----:B------:R-:W0:Y:S01]  /*11e0*/  @P1 LDC R3, c[0x0][0x44c] ;  /* 0x00011300ff031b82 */ /* 0x000e220000000800 */
[----:B------:R-:W-:-:S07]  /*11f0*/  @P1 VIADD R0, R12, 0x3f ;  /* 0x0000003f0c001836 */ /* 0x000fce0000000000 */
[----:B------:R-:W1:Y:S01]  /*1200*/  @P1 LDC R5, c[0x0][0x450] ;  /* 0x00011400ff051b82 */ /* 0x000e620000000800 */
[----:B0-----:R-:W-:Y:S01]  /*1210*/  @P1 IMAD.HI.U32 R2, R0, R3, RZ ;  /* 0x0000000300021227 */ /* 0x001fe200078e00ff */
[----:B--2---:R-:W-:-:S03]  /*1220*/  IADD3 R3, R29, 0x1, -R6 ;  /* 0x000000011d037810 */ /* 0x004fc60007ffe806 */
[----:B------:R-:W-:Y:S01]  /*1230*/  VIADD R0, R12, 0x3f ;  /* 0x0000003f0c007836 */ /* 0x000fe20000000000 */
[----:B-1----:R-:W-:-:S05]  /*1240*/  @P1 SHF.R.U32.HI R0, RZ, R5, R2 ;  /* 0x00000005ff001219 */ /* 0x002fca0000011602 */
[----:B------:R-:W-:-:S04]  /*1250*/  IMAD.IADD R3, R3, 0x1, R0 ;  /* 0x0000000103037824 */ /* 0x000fc800078e0200 */
[----:B------:R-:W-:Y:S01]  /*1260*/  IMAD.IADD R0, R3, 0x1, R8 ;  /* 0x0000000103007824 */ /* 0x000fe200078e0208 */
[----:B------:R-:W-:Y:S06]  /*1270*/  @!P2 BRA `(.L_x_2000) ;  /* 0x000000000040a947 */ /* 0x000fec0003800000 */
[C---:B------:R-:W-:Y:S01]  /*1280*/  ISETP.GT.AND P0, PT, R3.reuse, RZ, PT ;  /* 0x000000ff0300720c */ /* 0x040fe20003f04270 */
[----:B------:R-:W-:-:S12]  /*1290*/  VIADD R2, R3, 0xffffffff ;  /* 0xffffffff03027836 */ /* 0x000fd80000000000 */
[----:B------:R-:W-:Y:S05]  /*12a0*/  @P0 BRA `(.L_x_2001) ;  /* 0x00000000001c0947 */ /* 0x000fea0003800000 */
[----:B------:R-:W-:Y:S01]  /*12b0*/  ISETP.NE.AND P0, PT, R9, 0x1, PT ;  /* 0x000000010900780c */ /* 0x000fe20003f05270 */
[----:B------:R-:W-:-:S12]  /*12c0*/  IMAD.MOV R3, RZ, RZ, -R3 ;  /* 0x000000ffff037224 */ /* 0x000fd800078e0a03 */
[----:B------:R-:W0:Y:S02]  /*12d0*/  @P0 LDC.64 R4, c[0x0][0xae0] ;  /* 0x0002b800ff040b82 */ /* 0x000e240000000a00 */
[----:B0-----:R-:W-:-:S05]  /*12e0*/  @P0 IMAD.HI.U32 R2, R3, R4, RZ ;  /* 0x0000000403020227 */ /* 0x001fca00078e00ff */
[----:B------:R-:W-:-:S04]  /*12f0*/  @P0 SHF.R.U32.HI R3, RZ, R5, R2 ;  /* 0x00000005ff030219 */ /* 0x000fc80000011602 */
[----:B------:R-:W-:Y:S01]  /*1300*/  LOP3.LUT R2, RZ, R3, RZ, 0x33, !PT ;  /* 0x00000003ff027212 */ /* 0x000fe200078e33ff */
[----:B------:R-:W-:Y:S06]  /*1310*/  BRA `(.L_x_2002) ;  /* 0x0000000000107947 */ /* 0x000fec0003800000 */
.L_x_2001:
[----:B------:R-:W-:-:S13]  /*1320*/  ISETP.NE.AND P0, PT, R9, 0x1, PT ;  /* 0x000000010900780c */ /* 0x000fda0003f05270 */
[----:B------:R-:W0:Y:S02]  /*1330*/  @P0 LDC.64 R4, c[0x0][0xae0] ;  /* 0x0002b800ff040b82 */ /* 0x000e240000000a00 */
[----:B0-----:R-:W-:-:S05]  /*1340*/  @P0 IMAD.HI.U32 R4, R2, R4, RZ ;  /* 0x0000000402040227 */ /* 0x001fca00078e00ff */
[----:B------:R-:W-:-:S07]  /*1350*/  @P0 SHF.R.U32.HI R2, RZ, R5, R4 ;  /* 0x00000005ff020219 */ /* 0x000fce0000011604 */
.L_x_2002:
[----:B------:R-:W-:-:S05]  /*1360*/  IMAD R3, R2, R9, R9 ;  /* 0x0000000902037224 */ /* 0x000fca00078e0209 */
[----:B------:R-:W-:-:S07]  /*1370*/  VIMNMX R0, R0, R3, PT ;  /* 0x0000000300007248 */ /* 0x000fce0003fe0100 */
.L_x_2000:
[----:B------:R-:W0:Y:S01]  /*1380*/  @P1 LDC R7, c[0x0][0x44c] ;  /* 0x00011300ff071b82 */ /* 0x000e220000000800 */
[----:B------:R-:W-:Y:S01]  /*1390*/  VIADD R2, R0, 0x3f ;  /* 0x0000003f00027836 */ /* 0x000fe20000000000 */
[----:B------:R-:W-:Y:S01]  /*13a0*/  ULDC UR4, c[0x0][0xad4] ;  /* 0x0002b50000047ab9 */ /* 0x000fe20000000800 */
[----:B------:R-:W-:-:S03]  /*13b0*/  VIADD R0, R29, 0x3f ;  /* 0x0000003f1d007836 */ /* 0x000fc60000000000 */
[----:B------:R-:W-:Y:S02]  /*13c0*/  SHF.R.S32.HI R5, RZ, 0x1f, R2 ;  /* 0x0000001fff057819 */ /* 0x000fe40000011402 */
[----:B------:R-:W1:Y:S01]  /*13d0*/  @P1 LDC R11, c[0x0][0x450] ;  /* 0x00011400ff0b1b82 */ /* 0x000e620000000800 */
[----:B------:R-:W-:Y:S02]  /*13e0*/  SHF.R.S32.HI R3, RZ, 0x1f, R0 ;  /* 0x0000001fff037819 */ /* 0x000fe40000011400 */
[----:B------:R-:W-:Y:S02]  /*13f0*/  LEA.HI R5, R5, R2, RZ, 0x6 ;  /* 0x0000000205057211 */ /* 0x000fe400078f30ff */
[----:B------:R-:W-:Y:S02]  /*1400*/  LEA.HI R3, R3, R0, RZ, 0x6 ;  /* 0x0000000003037211 */ /* 0x000fe400078f30ff */
[----:B------:R-:W-:Y:S02]  /*1410*/  SHF.R.S32.HI R0, RZ, 0x6, R5 ;  /* 0x00000006ff007819 */ /* 0x000fe40000011405 */
[----:B------:R-:W-:Y:S01]  /*1420*/  SHF.R.S32.HI R3, RZ, 0x6, R3 ;  /* 0x00000006ff037819 */ /* 0x000fe20000011403 */
[----:B0-----:R-:W-:-:S05]  /*1430*/  @P1 IMAD.HI.U32 R4, R12, R7, RZ ;  /* 0x000000070c041227 */ /* 0x001fca00078e00ff */
[----:B-1----:R-:W-:Y:S02]  /*1440*/  @P1 SHF.R.U32.HI R12, RZ, R11, R4 ;  /* 0x0000000bff0c1219 */ /* 0x002fe40000011604 */
[----:B------:R-:W-:Y:S02]  /*1450*/  VIMNMX R11, R3, R0, PT ;  /* 0x00000000030b7248 */ /* 0x000fe40003fe0100 */
[----:B------:R-:W-:-:S05]  /*1460*/  IADD3 R12, R12, -R6, R29 ;  /* 0x800000060c0c7210 */ /* 0x000fca0007ffe01d */
[----:B------:R-:W-:Y:S01]  /*1470*/  VIADD R0, R12, -UR4 ;  /* 0x800000040c007c36 */ /* 0x000fe20008000000 */
[----:B------:R-:W-:Y:S06]  /*1480*/  @!P2 BRA `(.L_x_2003) ;  /* 0x00000000003ca947 */ /* 0x000fec0003800000 */
[----:B------:R-:W-:-:S13]  /*1490*/  ISETP.GT.AND P0, PT, R12, -0x1, PT ;  /* 0xffffffff0c00780c */ /* 0x000fda0003f04270 */
[----:B------:R-:W-:Y:S05]  /*14a0*/  @P0 BRA `(.L_x_2004) ;  /* 0x00000000001c0947 */ /* 0x000fea0003800000 */
[----:B------:R-:W-:Y:S02]  /*14b0*/  ISETP.NE.AND P0, PT, R9, 0x1, PT ;  /* 0x000000010900780c */ /* 0x000fe40003f05270 */
[----:B------:R-:W-:-:S11]  /*14c0*/  LOP3.LUT R3, RZ, R12, RZ, 0x33, !PT ;  /* 0x0000000cff037212 */ /* 0x000fd600078e33ff */
[----:B------:R-:W0:Y:S02]  /*14d0*/  @P0 LDC.64 R4, c[0x0][0xae0] ;  /* 0x0002b800ff040b82 */ /* 0x000e240000000a00 */
[----:B0-----:R-:W-:-:S05]  /*14e0*/  @P0 IMAD.HI.U32 R2, R3, R4, RZ ;  /* 0x0000000403020227 */ /* 0x001fca00078e00ff */
[----:B------:R-:W-:-:S04]  /*14f0*/  @P0 SHF.R.U32.HI R3, RZ, R5, R2 ;  /* 0x00000005ff030219 */ /* 0x000fc80000011602 */
[----:B------:R-:W-:Y:S01]  /*1500*/  LOP3.LUT R12, RZ, R3, RZ, 0x33, !PT ;  /* 0x00000003ff0c7212 */ /* 0x000fe200078e33ff */
[----:B------:R-:W-:Y:S06]  /*1510*/  BRA `(.L_x_2005) ;  /* 0x0000000000107947 */ /* 0x000fec0003800000 */
.L_x_2004:
[----:B------:R-:W-:-:S13]  /*1520*/  ISETP.NE.AND P0, PT, R9, 0x1, PT ;  /* 0x000000010900780c */ /* 0x000fda0003f05270 */
[----:B------:R-:W0:Y:S02]  /*1530*/  @P0 LDC.64 R2, c[0x0][0xae0] ;  /* 0x0002b800ff020b82 */ /* 0x000e240000000a00 */
[----:B0-----:R-:W-:-:S05]  /*1540*/  @P0 IMAD.HI.U32 R2, R12, R2, RZ ;  /* 0x000000020c020227 */ /* 0x001fca00078e00ff */
[----:B------:R-:W-:-:S07]  /*1550*/  @P0 SHF.R.U32.HI R12, RZ, R3, R2 ;  /* 0x00000003ff0c0219 */ /* 0x000fce0000011602 */
.L_x_2005:
[----:B------:R-:W-:-:S05]  /*1560*/  IMAD R3, R12, R9, RZ ;  /* 0x000000090c037224 */ /* 0x000fca00078e02ff */
[----:B------:R-:W-:-:S07]  /*1570*/  VIMNMX R0, R0, R3, !PT ;  /* 0x0000000300007248 */ /* 0x000fce0007fe0100 */
.L_x_2003:
[----:B------:R-:W-:Y:S01]  /*1580*/  SHF.R.S32.HI R3, RZ, 0x1f, R0 ;  /* 0x0000001fff037819 */ /* 0x000fe20000011400 */
[----:B------:R-:W-:Y:S01]  /*1590*/  IMAD.MOV.U32 R231, RZ, RZ, RZ ;  /* 0x000000ffffe77224 */ /* 0x000fe200078e00ff */
[----:B------:R-:W-:Y:S02]  /*15a0*/  LOP3.LUT R6, R156, 0xffff, RZ, 0xc0, !PT ;  /* 0x0000ffff9c067812 */ /* 0x000fe400078ec0ff */
[----:B------:R-:W-:-:S04]  /*15b0*/  LEA.HI R3, R3, R0, RZ, 0x6 ;  /* 0x0000000003037211 */ /* 0x000fc800078f30ff */
[----:B------:R-:W-:-:S04]  /*15c0*/  SHF.R.S32.HI R3, RZ, 0x6, R3 ;  /* 0x00000006ff037819 */ /* 0x000fc80000011403 */
[----:B------:R-:W-:-:S04]  /*15d0*/  VIMNMX R9, RZ, R3, !PT ;  /* 0x00000003ff097248 */ /* 0x000fc80007fe0100 */
[----:B------:R-:W-:-:S13]  /*15e0*/  ISETP.GT.AND P0, PT, R11, R9, PT ;  /* 0x000000090b00720c */ /* 0x000fda0003f04270 */
[----:B------:R-:W-:Y:S05]  /*15f0*/  @!P0 BRA `(.L_x_2006) ;  /* 0x00000000007c8947 */ /* 0x000fea0003800000 */
[----:B------:R-:W-:-:S04]  /*1600*/  SHF.R.U32.HI R0, RZ, 0x10, R156 ;  /* 0x00000010ff007819 */ /* 0x000fc8000001169c */
[----:B------:R-:W-:-:S13]  /*1610*/  ISETP.NE.AND P0, PT, R0, RZ, PT ;  /* 0x000000ff0000720c */ /* 0x000fda0003f05270 */
[----:B------:R-:W0:Y:S02]  /*1620*/  @!P0 LDC R0, c[0x0][0xae8] ;  /* 0x0002ba00ff008b82 */ /* 0x000e240000000800 */
[-C--:B0-----:R-:W-:Y:S02]  /*1630*/  IABS R8, R0.reuse ;  /* 0x0000000000087213 */ /* 0x081fe40000000000 */
[----:B------:R-:W-:Y:S02]  /*1640*/  IADD3 R2, R0, -0x1, R11 ;  /* 0xffffffff00027810 */ /* 0x000fe40007ffe00b */
[----:B------:R-:W0:Y:S03]  /*1650*/  I2F.RP R4, R8 ;  /* 0x0000000800047306 */ /* 0x000e260000209400 */
[----:B------:R-:W-:Y:S01]  /*1660*/  IMAD.IADD R5, R2, 0x1, -R9 ;  /* 0x0000000102057824 */ /* 0x000fe200078e0a09 */
[----:B------:R-:W-:-:S04]  /*1670*/  IABS R2, R0 ;  /* 0x0000000000027213 */ /* 0x000fc80000000000 */
[----:B------:R-:W-:Y:S02]  /*1680*/  IABS R10, R5 ;  /* 0x00000005000a7213 */ /* 0x000fe40000000000 */
[----:B------:R-:W-:-:S04]  /*1690*/  LOP3.LUT R5, R5, R0, RZ, 0x3c, !PT ;  /* 0x0000000005057212 */ /* 0x000fc800078e3cff */
[----:B------:R-:W-:Y:S01]  /*16a0*/  ISETP.GE.AND P2, PT, R5, RZ, PT ;  /* 0x000000ff0500720c */ /* 0x000fe20003f46270 */
[----:B0-----:R-:W0:Y:S02]  /*16b0*/  MUFU.RCP R4, R4 ;  /* 0x0000000400047308 */ /* 0x001e240000001000 */
[----:B0-----:R-:W-:Y:S02]  /*16c0*/  VIADD R3, R4, 0xffffffe ;  /* 0x0ffffffe04037836 */ /* 0x001fe40000000000 */
[----:B------:R-:W-:Y:S02]  /*16d0*/  IMAD.MOV R4, RZ, RZ, -R2 ;  /* 0x000000ffff047224 */ /* 0x000fe400078e0a02 */
[----:B------:R-:W-:Y:S02]  /*16e0*/  IMAD.MOV.U32 R2, RZ, RZ, RZ ;  /* 0x000000ffff027224 */ /* 0x000fe400078e00ff */
[----:B------:R-:W0:Y:S02]  /*16f0*/  F2I.FTZ.U32.TRUNC.NTZ R3, R3 ;  /* 0x0000000300037305 */ /* 0x000e24000021f000 */
[----:B0-----:R-:W-:-:S04]  /*1700*/  IMAD.MOV R7, RZ, RZ, -R3 ;  /* 0x000000ffff077224 */ /* 0x001fc800078e0a03 */
[----:B------:R-:W-:-:S04]  /*1710*/  IMAD R7, R7, R8, RZ ;  /* 0x0000000807077224 */ /* 0x000fc800078e02ff */
[----:B------:R-:W-:-:S04]  /*1720*/  IMAD.HI.U32 R2, R3, R7, R2 ;  /* 0x0000000703027227 */ /* 0x000fc800078e0002 */
[----:B------:R-:W-:-:S04]  /*1730*/  IMAD.MOV.U32 R3, RZ, RZ, R10 ;  /* 0x000000ffff037224 */ /* 0x000fc800078e000a */
        /* <DEDUP_REMOVED lines=10> */
[----:B------:R-:W-:-:S07]  /*17e0*/  IMAD.MOV.U32 R231, RZ, RZ, R2 ;  /* 0x000000ffffe77224 */ /* 0x000fce00078e0002 */
.L_x_2006:
[----:B------:R-:W-:Y:S01]  /*17f0*/  IMAD R0, R6, R231, R9 ;  /* 0x000000e706007224 */ /* 0x000fe200078e0209 */
[----:B------:R-:W-:-:S04]  /*1800*/  PRMT R3, RZ, 0x7610, R3 ;  /* 0x00007610ff037816 */ /* 0x000fc80000000003 */
[----:B------:R-:W-:-:S04]  /*1810*/  VIADDMNMX R231, R0, R231, R11, PT ;  /* 0x000000e700e77246 */ /* 0x000fc8000380010b */
[----:B------:R-:W-:-:S13]  /*1820*/  ISETP.GT.AND P0, PT, R231, R0, PT ;  /* 0x00000000e700720c */ /* 0x000fda0003f04270 */
[----:B------:R-:W-:Y:S05]  /*1830*/  @!P0 BRA `(.L_x_2007) ;  /* 0x0000024000f48947 */ /* 0x000fea0003800000 */
[----:B------:R-:W2:Y:S04]  /*1840*/  LDL R3, [R1+0x1e8] ;  /* 0x0001e80001037983 */ /* 0x000ea80000100800 */
[----:B------:R-:W3:Y:S04]  /*1850*/  LDL R24, [R1+0x230] ;  /* 0x0002300001187983 */ /* 0x000ee80000100800 */
[----:B------:R-:W4:Y:S04]  /*1860*/  LDL R36, [R1+0x234] ;  /* 0x0002340001247983 */ /* 0x000f280000100800 */
[----:B------:R-:W5:Y:S04]  /*1870*/  LDL R38, [R1+0x238] ;  /* 0x0002380001267983 */ /* 0x000f680000100800 */
        /* <DEDUP_REMOVED lines=124> */
[----:B------:R-:W5:Y:S01]  /*2040*/  LDL R227, [R1+0x42c] ;  /* 0x00042c0001e37983 */ /* 0x000f620000100800 */
[----:B------:R-:W-:-:S04]  /*2050*/  SHF.R.S32.HI R229, RZ, 0x1f, R18 ;  /* 0x0000001fffe57819 */ /* 0x000fc80000011412 */
[----:B------:R-:W-:-:S04]  /*2060*/  LEA.HI R229, R229, R18, RZ, 0x7 ;  /* 0x00000012e5e57211 */ /* 0x000fc800078f38ff */
[----:B------:R-:W-:-:S06]  /*2070*/  SHF.R.S32.HI R2, RZ, 0x7, R229 ;  /* 0x00000007ff027819 */ /* 0x000fcc00000114e5 */
[----:B------:R-:W0:Y:S01]  /*2080*/  SHFL.IDX PT, R2, R2, RZ, 0x1f ;  /* 0x00001fff02027589 */ /* 0x000e2200000e0000 */
[----:B------:R-:W1:Y:S01]  /*2090*/  S2UR UR7, SR_CgaCtaId ;  /* 0x00000000000779c3 */ /* 0x000e620000008800 */
[----:B------:R-:W-:Y:S01]  /*20a0*/  UMOV UR6, 0x400 ;  /* 0x0000040000067882 */ /* 0x000fe20000000000 */
[----:B0-----:R-:W-:Y:S01]  /*20b0*/  R2UR UR4, R2 ;  /* 0x00000000020472ca */ /* 0x001fe200000e0000 */
[----:B-1----:R-:W-:-:S12]  /*20c0*/  ULEA UR21, UR7, UR6, 0x18 ;  /* 0x0000000607157291 */ /* 0x002fd8000f8ec03f */
[----:B------:R-:W-:-:S04]  /*20d0*/  ULEA.HI UR5, UR4, UR4, URZ, 0x1 ;  /* 0x0000000404057291 */ /* 0x000fc8000f8f083f */
[----:B------:R-:W-:-:S04]  /*20e0*/  ULOP3.LUT UR5, UR5, 0x1fffe, URZ, 0xc0, !UPT ;  /* 0x0001fffe05057892 */ /* 0x000fc8000f8ec03f */
[----:B------:R-:W-:-:S04]  /*20f0*/  UIADD3 UR5, UR4, -UR5, URZ ;  /* 0x8000000504057290 */ /* 0x000fc8000fffe03f */
[----:B------:R-:W-:-:S04]  /*2100*/  ULEA UR5, UR5, UR21, 0xf ;  /* 0x0000001505057291 */ /* 0x000fc8000f8e783f */
[----:B------:R-:W-:-:S04]  /*2110*/  UIADD3 UR5, UR5, 0x400, URZ ;  /* 0x0000040005057890 */ /* 0x000fc8000fffe03f */
[----:B------:R-:W-:-:S04]  /*2120*/  USHF.R.U32.HI UR5, URZ, 0x4, UR5 ;  /* 0x000000043f057899 */ /* 0x000fc80008011605 */
[----:B------:R-:W-:-:S04]  /*2130*/  ULOP3.LUT UR5, UR5, 0x3fff, URZ, 0xc0, !UPT ;  /* 0x00003fff05057892 */ /* 0x000fc8000f8ec03f */
[----:B------:R-:W-:Y:S02]  /*2140*/  ULOP3.LUT UR20, UR5, 0x2000000, URZ, 0xfc, !UPT ;  /* 0x0200000005147892 */ /* 0x000fe4000f8efc3f */
[----:B------:R-:W-:-:S04]  /*2150*/  UIADD3 UR4, UR21, 0x36400, URZ ;  /* 0x0003640015047890 */ /* 0x000fc8000fffe03f */
[----:B--2---:R-:W-:Y:S01]  /*2160*/  LEA R2, R3, UR20, 0xc ;  /* 0x0000001403027c11 */ /* 0x004fe2000f8e60ff */
[----:B------:R-:W-:Y:S01]  /*2170*/  IMAD.MOV.U32 R3, RZ, RZ, 0x40000040 ;  /* 0x40000040ff037424 */ /* 0x000fe200078e00ff */
[----:B------:R-:W-:Y:S02]  /*2180*/  USHF.R.U32.HI UR4, URZ, 0x4, UR4 ;  /* 0x000000043f047899 */ /* 0x000fe40008011604 */
[----:B------:R-:W-:Y:S02]  /*2190*/  R2UR UR6, R2 ;  /* 0x00000000020672ca */ /* 0x000fe400000e0000 */
[----:B------:R-:W-:Y:S01]  /*21a0*/  R2UR UR7, R3 ;  /* 0x00000000030772ca */ /* 0x000fe200000e0000 */
[----:B------:R-:W-:Y:S01]  /*21b0*/  ULOP3.LUT UR4, UR4, 0x3fff, URZ, 0xc0, !UPT ;  /* 0x00003fff04047892 */ /* 0x000fe2000f8ec03f */
[----:B---3--:R-:W-:Y:S03]  /*21c0*/  STL [R1+0x230], R24 ;  /* 0x0002301801007387 */ /* 0x008fe60000100800 */
[----:B------:R-:W-:Y:S01]  /*21d0*/  ULOP3.LUT UR16, UR4, 0x10000, URZ, 0xfc, !UPT ;  /* 0x0001000004107892 */ /* 0x000fe2000f8efc3f */
[----:B----4-:R-:W-:Y:S04]  /*21e0*/  STL [R1+0x234], R36 ;  /* 0x0002342401007387 */ /* 0x010fe80000100800 */
[----:B-----5:R-:W-:Y:S04]  /*21f0*/  STL [R1+0x238], R38 ;  /* 0x0002382601007387 */ /* 0x020fe80000100800 */
[----:B------:R-:W-:Y:S04]  /*2200*/  STL [R1+0x23c], R40 ;  /* 0x00023c2801007387 */ /* 0x000fe80000100800 */
        /* <DEDUP_REMOVED lines=22> */
[----:B------:R0:W-:Y:S01]  /*2370*/  STL [R1+0x2a4], R76 ;  /* 0x0002a44c01007387 */ /* 0x0001e20000100800 */
[----:B------:R-:W-:Y:S06]  /*2380*/  BAR.SYNC.DEFER_BLOCKING 0xe, 0x100 ;  /* 0x0384000000007b1d */ /* 0x000fec0000010000 */
[----:B------:R-:W-:Y:S01]  /*2390*/  UMOV UR4, UR16 ;  /* 0x0000001000047c82 */ /* 0x000fe20008000000 */
[----:B------:R-:W-:Y:S01]  /*23a0*/  UMOV UR5, 0x40000040 ;  /* 0x4000004000057882 */ /* 0x000fe20000000000 */
[----:B0-----:R-:W-:-:S06]  /*23b0*/  WARPGROUP.ARRIVE ;  /* 0x00000000000079c5 */ /* 0x001fcc0000000000 */
[----:B------:R-:W-:Y:S01]  /*23c0*/  HGMMA.64x256x16.F32 R24, gdesc[UR4].tnspB, RZ, !UPT, gsb0 ;  /* 0x43e00000041879f0 */ /* 0x000fe2000c0008ff */
[----:B------:R0:W-:Y:S04]  /*23d0*/  STL [R1+0x2a8], R4 ;  /* 0x0002a80401007387 */ /* 0x0001e80000100800 */
[----:B------:R1:W-:Y:S01]  /*23e0*/  STL [R1+0x374], R5 ;  /* 0x0003740501007387 */ /* 0x0003e20000100800 */
[----:B0-----:R-:W-:Y:S02]  /*23f0*/  VIADD R4, R2, 0x80 ;  /* 0x0000008002047836 */ /* 0x001fe40000000000 */
[----:B-1----:R-:W-:-:S03]  /*2400*/  IMAD.MOV.U32 R5, RZ, RZ, 0x40000040 ;  /* 0x40000040ff057424 */ /* 0x002fc600078e00ff */
[----:B------:R-:W-:Y:S02]  /*2410*/  R2UR UR10, R4 ;  /* 0x00000000040a72ca */ /* 0x000fe400000e0000 */
[----:B------:R-:W-:Y:S01]  /*2420*/  R2UR UR11, R5 ;  /* 0x00000000050b72ca */ /* 0x000fe200000e0000 */
[----:B------:R-:W-:Y:S01]  /*2430*/  UIADD3 UR8, UR16, 0x2, URZ ;  /* 0x0000000210087890 */ /* 0x000fe2000fffe03f */
        /* <DEDUP_REMOVED lines=60> */
[----:B------:R-:W-:Y:S01]  /*2800*/  STL [R1+0x394], R21 ;  /* 0x0003941501007387 */ /* 0x000fe20000100800 */
[----:B------:R-:W-:-:S03]  /*2810*/  WARPGROUP.DEPBAR.LE gsb0, 0x0 ;  /* 0x00008000000079c5 */ /* 0x000fc60000010000 */
        /* <DEDUP_REMOVED lines=38> */
[----:B------:R-:W-:Y:S04]  /*2a80*/  STL.128 [R1+0x230], R24 ;  /* 0x0002301801007387 */ /* 0x000fe80000100c00 */
        /* <DEDUP_REMOVED lines=30> */
[----:B------:R0:W-:Y:S01]  /*2c70*/  STL.128 [R1+0x420], R148 ;  /* 0x0004209401007387 */ /* 0x0001e20000100c00 */
[----:B------:R-:W-:Y:S01]  /*2c80*/  UMOV UR9, 0x40000040 ;  /* 0x4000004000097882 */ /* 0x000fe20000000000 */
[----:B0-----:R-:W-:-:S06]  /*2c90*/  WARPGROUP.ARRIVE ;  /* 0x00000000000079c5 */ /* 0x001fcc0000000000 */
[----:B------:R-:W-:Y:S01]  /*2ca0*/  HGMMA.64x256x16.F32 R24, gdesc[UR8].tnspB, R24, gsb0 ;  /* 0x43e00000081879f0 */ /* 0x000fe20008000818 */
[----:B------:R-:W-:Y:S02]  /*2cb0*/  VIADD R4, R2, 0x100 ;  /* 0x0000010002047836 */ /* 0x000fe40000000000 */
[----:B------:R-:W-:-:S03]  /*2cc0*/  IMAD.MOV.U32 R5, RZ, RZ, 0x40000040 ;  /* 0x40000040ff057424 */ /* 0x000fc600078e00ff */
[----:B------:R-:W-:Y:S02]  /*2cd0*/  R2UR UR14, R4 ;  /* 0x00000000040e72ca */ /* 0x000fe400000e0000 */
[----:B------:R-:W-:Y:S01]  /*2ce0*/  R2UR UR15, R5 ;  /* 0x00000000050f72ca */ /* 0x000fe200000e0000 */
[----:B------:R-:W-:Y:S01]  /*2cf0*/  UIADD3 UR12, UR16, 0x4, URZ ;  /* 0x00000004100c7890 */ /* 0x000fe2000fffe03f */
[----:B------:R-:W-:Y:S01]  /*2d00*/  UMOV UR13, 0x40000040 ;  /* 0x40000040000d7882 */ /* 0x000fe20000000000 */
[----:B------:R-:W-:Y:S02]  /*2d10*/  VIADD R2, R2, 0x180 ;  /* 0x0000018002027836 */ /* 0x000fe40000000000 */
[----:B------:R-:W-:-:S03]  /*2d20*/  IMAD.MOV.U32 R3, RZ, RZ, 0x40000040 ;  /* 0x40000040ff037424 */ /* 0x000fc600078e00ff */
[----:B------:R-:W-:Y:S02]  /*2d30*/  R2UR UR18, R2 ;  /* 0x00000000021272ca */ /* 0x000fe400000e0000 */
[----:B------:R-:W-:Y:S01]  /*2d40*/  R2UR UR19, R3 ;  /* 0x00000000031372ca */ /* 0x000fe200000e0000 */
[----:B------:R-:W-:Y:S01]  /*2d50*/  UIADD3 UR16, UR16, 0x6, URZ ;  /* 0x0000000610107890 */ /* 0x000fe2000fffe03f */
[----:B------:R-:W-:Y:S01]  /*2d60*/  UMOV UR17, 0x40000040 ;  /* 0x4000004000117882 */ /* 0x000fe20000000000 */
[----:B------:R-:W-:Y:S02]  /*2d70*/  WARPGROUP.DEPBAR.LE gsb0, 0x0 ;  /* 0x00008000000079c5 */ /* 0x000fe40000010000 */
        /* <DEDUP_REMOVED lines=31> */
[----:B------:R0:W-:Y:S02]  /*2f70*/  STL.128 [R1+0x420], R148 ;  /* 0x0004209401007387 */ /* 0x0001e40000100c00 */
[----:B0-----:R-:W-:-:S06]  /*2f80*/  WARPGROUP.ARRIVE ;  /* 0x00000000000079c5 */ /* 0x001fcc0000000000 */
[----:B------:R-:W-:Y:S03]  /*2f90*/  HGMMA.64x256x16.F32 R24, gdesc[UR12].tnspB, R24, gsb0 ;  /* 0x43e000000c1879f0 */ /* 0x000fe60008000818 */
        /* <DEDUP_REMOVED lines=37> */
[----:B------:R-:W2:Y:S04]  /*31f0*/  LDL R2, [R1+0x230] ;  /* 0x0002300001027983 */ /* 0x000ea80000100800 */
        /* <DEDUP_REMOVED lines=10> */
[----:B------:R0:W-:Y:S04]  /*32a0*/  STL.128 [R1+0x2e0], R68 ;  /* 0x0002e04401007387 */ /* 0x0001e80000100c00 */
        /* <DEDUP_REMOVED lines=18> */
[----:B------:R-:W-:Y:S04]  /*33d0*/  STL.128 [R1+0x410], R144 ;  /* 0x0004109001007387 */ /* 0x000fe80000100c00 */
[----:B------:R-:W-:Y:S04]  /*33e0*/  STL.128 [R1+0x420], R148 ;  /* 0x0004209401007387 */ /* 0x000fe80000100c00 */
[----:B0-----:R-:W2:Y:S04]  /*33f0*/  LDL R68, [R1+0x234] ;  /* 0x0002340001447983 */ /* 0x001ea80000100800 */
[----:B------:R-:W2:Y:S04]  /*3400*/  LDL R70, [R1+0x238] ;  /* 0x0002380001467983 */ /* 0x000ea80000100800 */
[----:B-1----:R-:W2:Y:S04]  /*3410*/  LDL R72, [R1+0x23c] ;  /* 0x00023c0001487983 */ /* 0x002ea80000100800 */
[----:B------:R-:W2:Y:S04]  /*3420*/  LDL R74, [R1+0x244] ;  /* 0x00024400014a7983 */ /* 0x000ea80000100800 */
[----:B---3--:R-:W3:Y:S04]  /*3430*/  LDL R76, [R1+0x248] ;  /* 0x00024800014c7983 */ /* 0x008ee80000100800 */
[----:B------:R-:W3:Y:S04]  /*3440*/  LDL R78, [R1+0x24c] ;  /* 0x00024c00014e7983 */ /* 0x000ee80000100800 */
[----:B------:R-:W3:Y:S04]  /*3450*/  LDL R6, [R1+0x250] ;  /* 0x0002500001067983 */ /* 0x000ee80000100800 */
[----:B----4-:R-:W4:Y:S04]  /*3460*/  LDL R80, [R1+0x254] ;  /* 0x0002540001507983 */ /* 0x010f280000100800 */
[----:B------:R-:W4:Y:S04]  /*3470*/  LDL R82, [R1+0x258] ;  /* 0x0002580001527983 */ /* 0x000f280000100800 */
[----:B-----5:R-:W5:Y:S04]  /*3480*/  LDL R84, [R1+0x25c] ;  /* 0x00025c0001547983 */ /* 0x020f680000100800 */
        /* <DEDUP_REMOVED lines=117> */
[----:B------:R-:W0:Y:S01]  /*3be0*/  S2R R233, SR_TID.X ;  /* 0x0000000000e97919 */ /* 0x000e220000002100 */
[----:B------:R-:W-:-:S05]  /*3bf0*/  LOP3.LUT R229, R229, 0xffffff80, RZ, 0xc0, !PT ;  /* 0xffffff80e5e57812 */ /* 0x000fca00078ec0ff */
[----:B------:R-:W-:Y:S01]  /*3c00*/  IMAD.IADD R229, R18, 0x1, -R229 ;  /* 0x0000000112e57824 */ /* 0x000fe200078e0ae5 */
[----:B--2---:R1:W-:Y:S04]  /*3c10*/  STL [R1+0x230], R2 ;  /* 0x0002300201007387 */ /* 0x0043e80000100800 */
[----:B------:R-:W-:Y:S04]  /*3c20*/  STL [R1+0x234], R68 ;  /* 0x0002344401007387 */ /* 0x000fe80000100800 */
[----:B------:R-:W-:Y:S01]  /*3c30*/  STL [R1+0x238], R70 ;  /* 0x0002384601007387 */ /* 0x000fe20000100800 */
[----:B-1----:R-:W-:-:S03]  /*3c40*/  SHF.R.S32.HI R2, RZ, 0x1f, R229 ;  /* 0x0000001fff027819 */ /* 0x002fc600000114e5 */
[----:B------:R-:W-:Y:S04]  /*3c50*/  STL [R1+0x23c], R72 ;  /* 0x00023c4801007387 */ /* 0x000fe80000100800 */
[----:B------:R-:W-:Y:S04]  /*3c60*/  STL [R1+0x244], R74 ;  /* 0x0002444a01007387 */ /* 0x000fe80000100800 */
[----:B---3--:R-:W-:Y:S04]  /*3c70*/  STL [R1+0x248], R76 ;  /* 0x0002484c01007387 */ /* 0x008fe80000100800 */
[----:B------:R-:W-:Y:S01]  /*3c80*/  STL [R1+0x24c], R78 ;  /* 0x00024c4e01007387 */ /* 0x000fe20000100800 */
[----:B0-----:R-:W-:-:S03]  /*3c90*/  LOP3.LUT R233, R233, 0x7f, RZ, 0xc0, !PT ;  /* 0x0000007fe9e97812 */ /* 0x001fc600078ec0ff */
[----:B------:R-:W-:Y:S04]  /*3ca0*/  STL [R1+0x250], R6 ;  /* 0x0002500601007387 */ /* 0x000fe80000100800 */
[----:B----4-:R-:W-:Y:S04]  /*3cb0*/  STL [R1+0x254], R80 ;  /* 0x0002545001007387 */ /* 0x010fe80000100800 */
[----:B------:R-:W-:Y:S04]  /*3cc0*/  STL [R1+0x258], R82 ;  /* 0x0002585201007387 */ /* 0x000fe80000100800 */
        /* <DEDUP_REMOVED lines=117> */
[----:B------:R-:W-:Y:S06]  /*4420*/  BAR.ARV 0xf, 0x100 ;  /* 0x03c4000000007b1d */ /* 0x000fec0000002000 */
[----:B0-----:R-:W-:Y:S01]  /*4430*/  LEA.HI R3, R2, R229, RZ, 0x2 ;  /* 0x000000e502037211 */ /* 0x001fe200078f10ff */
[----:B------:R0:W-:Y:S01]  /*4440*/  STL [R1+0x240], R4 ;  /* 0x0002400401007387 */ /* 0x0001e20000100800 */
[----:B------:R-:W-:-:S02]  /*4450*/  ISETP.NE.AND P1, PT, R233, RZ, PT ;  /* 0x000000ffe900720c */ /* 0x000fc40003f25270 */
[--C-:B0-----:R-:W-:Y:S02]  /*4460*/  SHF.R.S32.HI R4, RZ, 0x2, R3.reuse ;  /* 0x00000002ff047819 */ /* 0x101fe40000011403 */
[----:B------:R-:W-:-:S04]  /*4470*/  SHF.R.S32.HI R3, RZ, 0x1f, R3 ;  /* 0x0000001fff037819 */ /* 0x000fc80000011403 */
[----:B------:R-:W-:Y:S01]  /*4480*/  LEA.HI R3, R3, R4, RZ, 0x3 ;  /* 0x0000000403037211 */ /* 0x000fe200078f18ff */
[----:B------:R-:W-:Y:S01]  /*4490*/  VIADD R231, R231, 0xfffffffe ;  /* 0xfffffffee7e77836 */ /* 0x000fe20000000000 */
[----:B------:R-:W-:Y:S02]  /*44a0*/  LEA.HI R2, R2, R229, RZ, 0x5 ;  /* 0x000000e502027211 */ /* 0x000fe400078f28ff */
[----:B------:R-:W-:Y:S01]  /*44b0*/  LOP3.LUT R3, R3, 0xfffffff8, RZ, 0xc0, !PT ;  /* 0xfffffff803037812 */ /* 0x000fe200078ec0ff */
[----:B------:R-:W-:Y:S01]  /*44c0*/  BSSY B0, `(.L_x_2008) ;  /* 0x000000a000007945 */ /* 0x000fe20003800000 */
[----:B------:R-:W-:Y:S02]  /*44d0*/  ISETP.GE.AND P0, PT, R231, R0, PT ;  /* 0x00000000e700720c */ /* 0x000fe40003f06270 */
[----:B------:R-:W-:Y:S01]  /*44e0*/  SHF.R.S32.HI R2, RZ, 0x5, R2 ;  /* 0x00000005ff027819 */ /* 0x000fe20000011402 */
[----:B------:R-:W-:Y:S01]  /*44f0*/  IMAD.IADD R3, R4, 0x1, -R3 ;  /* 0x0000000104037824 */ /* 0x000fe200078e0a03 */
[----:B------:R-:W-:Y:S09]  /*4500*/  @P1 BRA `(.L_x_2009) ;  /* 0x0000000000141947 */ /* 0x000ff20003800000 */
[----:B------:R-:W2:Y:S02]  /*4510*/  LDL R4, [R1+0x1e8] ;  /* 0x0001e80001047983 */ /* 0x000ea40000100800 */
[----:B--2---:R-:W-:-:S05]  /*4520*/  LEA R4, R4, UR21, 0x3 ;  /* 0x0000001504047c11 */ /* 0x004fca000f8e18ff */
[----:B------:R-:W-:-:S05]  /*4530*/  VIADD R4, R4, 0x38860 ;  /* 0x0003886004047836 */ /* 0x000fca0000000000 */
[----:B------:R-:W-:-:S04]  /*4540*/  PRMT R4, RZ, 0x654, R4 ;  /* 0x00000654ff047816 */ /* 0x000fc80000000004 */
[----:B------:R0:W-:Y:S03]  /*4550*/  SYNCS.ARRIVE.TRANS64.RED.A1T0 RZ, [R4+URZ], RZ ;  /* 0x000000ff04ff79a7 */ /* 0x0001e6000810043f */
.L_x_2009:
[----:B------:R-:W-:Y:S05]  /*4560*/  BSYNC B0 ;  /* 0x0000000000007941 */ /* 0x000fea0003800000 */
.L_x_2008:
[----:B------:R-:W-:Y:S01]  /*4570*/  IMAD R152, R2, 0x10, R3 ;  /* 0x0000001002987824 */ /* 0x000fe200078e0203 */
[----:B------:R-:W-:Y:S06]  /*4580*/  @!P0 BRA `(.L_x_2010) ;  /* 0x0000003c00608947 */ /* 0x000fec0003800000 */
.L_x_2013:
[----:B------:R-:W2:Y:S04]  /*4590*/  LDL R153, [R1+0x1e8] ;  /* 0x0001e80001997983 */ /* 0x000ea80000100800 */
[----:B0-----:R-:W3:Y:S04]  /*45a0*/  LDL.64 R46, [R1+0x240] ;  /* 0x00024000012e7983 */ /* 0x001ee80000100a00 */
[----:B------:R-:W4:Y:S04]  /*45b0*/  LDL.64 R48, [R1+0x250] ;  /* 0x0002500001307983 */ /* 0x000f280000100a00 */
[----:B------:R-:W5:Y:S04]  /*45c0*/  LDL.64 R50, [R1+0x260] ;  /* 0x0002600001327983 */ /* 0x000f680000100a00 */
        /* <DEDUP_REMOVED lines=56> */
[----:B-1----:R-:W5:Y:S04]  /*4950*/  LDL.64 R2, [R1+0x3e8] ;  /* 0x0003e80001027983 */ /* 0x002f680000100a00 */
[----:B------:R-:W5:Y:S04]  /*4960*/  LDL.64 R10, [R1+0x3f8] ;  /* 0x0003f800010a7983 */ /* 0x000f680000100a00 */
[----:B------:R-:W5:Y:S04]  /*4970*/  LDL.64 R8, [R1+0x408] ;  /* 0x0004080001087983 */ /* 0x000f680000100a00 */
[----:B------:R-:W5:Y:S04]  /*4980*/  LDL.64 R6, [R1+0x418] ;  /* 0x0004180001067983 */ /* 0x000f680000100a00 */
[----:B0-----:R-:W5:Y:S01]  /*4990*/  LDL.64 R4, [R1+0x428] ;  /* 0x0004280001047983 */ /* 0x001f620000100a00 */
[----:B--2---:R-:W-:-:S05]  /*49a0*/  IMAD R40, R153, 0x40, R152 ;  /* 0x0000004099287824 */ /* 0x004fca00078e0298 */
[----:B------:R-:W-:Y:S01]  /*49b0*/  LEA R40, R40, UR21, 0x2 ;  /* 0x0000001528287c11 */ /* 0x000fe2000f8e10ff */
[----:B------:R-:W-:Y:S06]  /*49c0*/  BAR.SYNC.DEFER_BLOCKING 0xe, 0x100 ;  /* 0x0384000000007b1d */ /* 0x000fec0000010000 */
[----:B------:R-:W3:Y:S04]  /*49d0*/  LDS R43, [R40+0x38400] ;  /* 0x03840000282b7984 */ /* 0x000ee80000000800 */
[----:B------:R0:W1:Y:S01]  /*49e0*/  LDS R42, [R40+0x38420] ;  /* 0x03842000282a7984 */ /* 0x0000620000000800 */
[C---:B---3--:R-:W-:Y:S01]  /*49f0*/  FMUL.FTZ R47, R43.reuse, R47 ;  /* 0x0000002f2b2f7220 */ /* 0x048fe20000410000 */
[C---:B------:R-:W-:Y:S01]  /*4a00*/  FMUL.FTZ R46, R43.reuse, R46 ;  /* 0x0000002e2b2e7220 */ /* 0x040fe20000410000 */
[C---:B----4-:R-:W-:Y:S01]  /*4a10*/  FMUL.FTZ R49, R43.reuse, R49 ;  /* 0x000000312b317220 */ /* 0x050fe20000410000 */
[C---:B------:R-:W-:Y:S01]  /*4a20*/  FMUL.FTZ R48, R43.reuse, R48 ;  /* 0x000000302b307220 */ /* 0x040fe20000410000 */
[C---:B-----5:R-:W-:Y:S01]  /*4a30*/  FMUL.FTZ R51, R43.reuse, R51 ;  /* 0x000000332b337220 */ /* 0x060fe20000410000 */
[C---:B------:R-:W-:Y:S01]  /*4a40*/  FMUL.FTZ R50, R43.reuse, R50 ;  /* 0x000000322b327220 */ /* 0x040fe20000410000 */
        /* <DEDUP_REMOVED lines=53> */
[----:B------:R-:W-:Y:S01]  /*4da0*/  FMUL.FTZ R104, R43, R104 ;  /* 0x000000682b687220 */ /* 0x000fe20000410000 */
[-C--:B0-----:R-:W-:Y:S01]  /*4db0*/  FMUL.FTZ R40, R44, R43.reuse ;  /* 0x0000002b2c287220 */ /* 0x081fe20000410000 */
[----:B------:R-:W-:Y:S01]  /*4dc0*/  FMUL.FTZ R41, R45, R43 ;  /* 0x0000002b2d297220 */ /* 0x000fe20000410000 */
[C---:B------:R-:W-:Y:S01]  /*4dd0*/  FMUL.FTZ R107, R43.reuse, R107 ;  /* 0x0000006b2b6b7220 */ /* 0x040fe20000410000 */
[----:B------:R-:W-:Y:S01]  /*4de0*/  FMUL.FTZ R106, R43, R106 ;  /* 0x0000006a2b6a7220 */ /* 0x000fe20000410000 */
[C---:B-1----:R-:W-:Y:S01]  /*4df0*/  FMUL.FTZ R109, R42.reuse, R109 ;  /* 0x0000006d2a6d7220 */ /* 0x042fe20000410000 */
[C---:B------:R-:W-:Y:S01]  /*4e00*/  FMUL.FTZ R108, R42.reuse, R108 ;  /* 0x0000006c2a6c7220 */ /* 0x040fe20000410000 */
[C---:B------:R-:W-:Y:S01]  /*4e10*/  FMUL.FTZ R111, R42.reuse, R111 ;  /* 0x0000006f2a6f7220 */ /* 0x040fe20000410000 */
[C---:B------:R-:W-:Y:S01]  /*4e20*/  FMUL.FTZ R110, R42.reuse, R110 ;  /* 0x0000006e2a6e7220 */ /* 0x040fe20000410000 */
[----:B------:R-:W-:Y:S01]  /*4e30*/  STL.64 [R1+0x240], R46 ;  /* 0x0002402e01007387 */ /* 0x000fe20000100a00 */
[C---:B------:R-:W-:Y:S01]  /*4e40*/  FMUL.FTZ R113, R42.reuse, R113 ;  /* 0x000000712a717220 */ /* 0x040fe20000410000 */
[----:B------:R-:W-:-:S02]  /*4e50*/  FMUL.FTZ R112, R42, R112 ;  /* 0x000000702a707220 */ /* 0x000fc40000410000 */
[----:B------:R-:W-:Y:S01]  /*4e60*/  STL.64 [R1+0x250], R48 ;  /* 0x0002503001007387 */ /* 0x000fe20000100a00 */
[C---:B------:R-:W-:Y:S01]  /*4e70*/  FMUL.FTZ R115, R42.reuse, R115 ;  /* 0x000000732a737220 */ /* 0x040fe20000410000 */
[C---:B------:R-:W-:Y:S02]  /*4e80*/  FMUL.FTZ R114, R42.reuse, R114 ;  /* 0x000000722a727220 */ /* 0x040fe40000410000 */
[----:B------:R-:W-:Y:S01]  /*4e90*/  STL.64 [R1+0x260], R50 ;  /* 0x0002603201007387 */ /* 0x000fe20000100a00 */
[C---:B------:R-:W-:Y:S01]  /*4ea0*/  FMUL.FTZ R117, R42.reuse, R117 ;  /* 0x000000752a757220 */ /* 0x040fe20000410000 */
[C---:B------:R-:W-:Y:S02]  /*4eb0*/  FMUL.FTZ R116, R42.reuse, R116 ;  /* 0x000000742a747220 */ /* 0x040fe40000410000 */
        /* <DEDUP_REMOVED lines=21> */
[----:B------:R0:W-:Y:S01]  /*5010*/  STL.64 [R1+0x2e0], R66 ;  /* 0x0002e04201007387 */ /* 0x0001e20000100a00 */
[C---:B------:R-:W-:Y:S01]  /*5020*/  FMUL.FTZ R133, R42.reuse, R133 ;  /* 0x000000852a857220 */ /* 0x040fe20000410000 */
[C---:B------:R-:W-:Y:S02]  /*5030*/  FMUL.FTZ R132, R42.reuse, R132 ;  /* 0x000000842a847220 */ /* 0x040fe40000410000 */
[----:B------:R1:W-:Y:S01]  /*5040*/  STL.64 [R1+0x2f0], R68 ;  /* 0x0002f04401007387 */ /* 0x0003e20000100a00 */
[C---:B------:R-:W-:Y:S01]  /*5050*/  FMUL.FTZ R39, R42.reuse, R39 ;  /* 0x000000272a277220 */ /* 0x040fe20000410000 */
[C---:B------:R-:W-:Y:S02]  /*5060*/  FMUL.FTZ R38, R42.reuse, R38 ;  /* 0x000000262a267220 */ /* 0x040fe40000410000 */
[----:B------:R2:W-:Y:S01]  /*5070*/  STL.64 [R1+0x300], R70 ;  /* 0x0003004601007387 */ /* 0x0005e20000100a00 */
        /* <DEDUP_REMOVED lines=52> */
[----:B------:R-:W-:Y:S02]  /*53c0*/  FMUL.FTZ R4, R42, R4 ;  /* 0x000000042a047220 */ /* 0x000fe40000410000 */
[----:B------:R-:W-:Y:S04]  /*53d0*/  STL.64 [R1+0x230], R40 ;  /* 0x0002302801007387 */ /* 0x000fe80000100a00 */
        /* <DEDUP_REMOVED lines=23> */
[----:B------:R3:W-:Y:S04]  /*5550*/  STL.64 [R1+0x398], R12 ;  /* 0x0003980c01007387 */ /* 0x0007e80000100a00 */
        /* <DEDUP_REMOVED lines=8> */
[----:B------:R5:W-:Y:S04]  /*55e0*/  STL.64 [R1+0x428], R4 ;  /* 0x0004280401007387 */ /* 0x000be80000100a00 */
[----:B0-----:R-:W5:Y:S04]  /*55f0*/  LDL R66, [R1+0x234] ;  /* 0x0002340001427983 */ /* 0x001f680000100800 */
[----:B-1----:R-:W5:Y:S04]  /*5600*/  LDL R68, [R1+0x238] ;  /* 0x0002380001447983 */ /* 0x002f680000100800 */
[----:B--2---:R-:W2:Y:S04]  /*5610*/  LDL R70, [R1+0x23c] ;  /* 0x00023c0001467983 */ /* 0x004ea80000100800 */
[----:B---3--:R-:W3:Y:S04]  /*5620*/  LDL R12, [R1+0x240] ;  /* 0x00024000010c7983 */ /* 0x008ee80000100800 */
[----:B------:R-:W3:Y:S04]  /*5630*/  LDL R72, [R1+0x244] ;  /* 0x0002440001487983 */ /* 0x000ee80000100800 */
[----:B------:R-:W3:Y:S04]  /*5640*/  LDL R74, [R1+0x248] ;  /* 0x00024800014a7983 */ /* 0x000ee80000100800 */
[----:B------:R-:W3:Y:S04]  /*5650*/  LDL R76, [R1+0x24c] ;  /* 0x00024c00014c7983 */ /* 0x000ee80000100800 */
[----:B----4-:R-:W4:Y:S04]  /*5660*/  LDL R2, [R1+0x250] ;  /* 0x0002500001027983 */ /* 0x010f280000100800 */
[----:B------:R-:W4:Y:S04]  /*5670*/  LDL R78, [R1+0x254] ;  /* 0x00025400014e7983 */ /* 0x000f280000100800 */
[----:B------:R-:W4:Y:S04]  /*5680*/  LDL R80, [R1+0x258] ;  /* 0x0002580001507983 */ /* 0x000f280000100800 */
        /* <DEDUP_REMOVED lines=117> */
[----:B------:R-:W-:Y:S04]  /*5de0*/  STL [R1+0x230], R40 ;  /* 0x0002302801007387 */ /* 0x000fe80000100800 */
[----:B------:R-:W-:Y:S04]  /*5df0*/  STL [R1+0x234], R66 ;  /* 0x0002344201007387 */ /* 0x000fe80000100800 */
[----:B------:R-:W-:Y:S04]  /*5e00*/  STL [R1+0x238], R68 ;  /* 0x0002384401007387 */ /* 0x000fe80000100800 */
[----:B--2---:R-:W-:Y:S04]  /*5e10*/  STL [R1+0x23c], R70 ;  /* 0x00023c4601007387 */ /* 0x004fe80000100800 */
[----:B---3--:R-:W-:Y:S04]  /*5e20*/  STL [R1+0x240], R12 ;  /* 0x0002400c01007387 */ /* 0x008fe80000100800 */
[----:B------:R-:W-:Y:S04]  /*5e30*/  STL [R1+0x244], R72 ;  /* 0x0002444801007387 */ /* 0x000fe80000100800 */
[----:B------:R-:W-:Y:S04]  /*5e40*/  STL [R1+0x248], R74 ;  /* 0x0002484a01007387 */ /* 0x000fe80000100800 */
[----:B------:R-:W-:Y:S04]  /*5e50*/  STL [R1+0x24c], R76 ;  /* 0x00024c4c01007387 */ /* 0x000fe80000100800 */
[----:B----4-:R-:W-:Y:S04]  /*5e60*/  STL [R1+0x250], R2 ;  /* 0x0002500201007387 */ /* 0x010fe80000100800 */
[----:B------:R-:W-:Y:S04]  /*5e70*/  STL [R1+0x254], R78 ;  /* 0x0002544e01007387 */ /* 0x000fe80000100800 */
[----:B------:R-:W-:Y:S04]  /*5e80*/  STL [R1+0x258], R80 ;  /* 0x0002585001007387 */ /* 0x000fe80000100800 */
        /* <DEDUP_REMOVED lines=41> */
[----:B------:R0:W-:Y:S04]  /*6120*/  STL [R1+0x300], R26 ;  /* 0x0003001a01007387 */ /* 0x0001e80000100800 */
        /* <DEDUP_REMOVED lines=74> */
[----:B------:R5:W-:Y:S04]  /*65d0*/  STL [R1+0x42c], R65 ;  /* 0x00042c4101007387 */ /* 0x000be80000100800 */
[----:B0-----:R-:W5:Y:S04]  /*65e0*/  LDL.128 R24, [R1+0x230] ;  /* 0x0002300001187983 */ /* 0x001f680000100c00 */
[----:B-1----:R-:W5:Y:S04]  /*65f0*/  LDL.128 R28, [R1+0x240] ;  /* 0x00024000011c7983 */ /* 0x002f680000100c00 */
[----:B--2---:R-:W2:Y:S04]  /*6600*/  LDL.128 R32, [R1+0x250] ;  /* 0x0002500001207983 */ /* 0x004ea80000100c00 */
[----:B---3--:R-:W2:Y:S04]  /*6610*/  LDL.128 R36, [R1+0x260] ;  /* 0x0002600001247983 */ /* 0x008ea80000100c00 */
[----:B----4-:R-:W2:Y:S04]  /*6620*/  LDL.128 R40, [R1+0x270] ;  /* 0x0002700001287983 */ /* 0x010ea80000100c00 */
[----:B-----5:R-:W2:Y:S04]  /*6630*/  LDL.128 R44, [R1+0x280] ;  /* 0x00028000012c7983 */ /* 0x020ea80000100c00 */
[----:B------:R-:W2:Y:S04]  /*6640*/  LDL.128 R48, [R1+0x290] ;  /* 0x0002900001307983 */ /* 0x000ea80000100c00 */
        /* <DEDUP_REMOVED lines=24> */
[----:B------:R-:W2:Y:S01]  /*67d0*/  LDL.128 R148, [R1+0x420] ;  /* 0x0004200001947983 */ /* 0x000ea20000100c00 */
[----:B------:R-:W-:-:S02]  /*67e0*/  VIADD R2, R153, 0x1 ;  /* 0x0000000199027836 */ /* 0x000fc40000000000 */
[----:B------:R-:W-:Y:S02]  /*67f0*/  IMAD.MOV.U32 R5, RZ, RZ, 0x40000040 ;  /* 0x40000040ff057424 */ /* 0x000fe400078e00ff */
[----:B------:R-:W-:Y:S01]  /*6800*/  IMAD.MOV.U32 R7, RZ, RZ, 0x40000040 ;  /* 0x40000040ff077424 */ /* 0x000fe200078e00ff */
[----:B------:R-:W-:Y:S01]  /*6810*/  ISETP.NE.AND P0, PT, R2, 0x2, PT ;  /* 0x000000020200780c */ /* 0x000fe20003f05270 */
[----:B------:R0:W-:Y:S01]  /*6820*/  STL [R1+0x1e8], R2 ;  /* 0x0001e80201007387 */ /* 0x0001e20000100800 */
[----:B------:R-:W-:Y:S01]  /*6830*/  R2UR UR7, R5 ;  /* 0x00000000050772ca */ /* 0x000fe200000e0000 */
[----:B------:R-:W-:Y:S01]  /*6840*/  IMAD.MOV.U32 R3, RZ, RZ, 0x40000040 ;  /* 0x40000040ff037424 */ /* 0x000fe200078e00ff */
[----:B------:R-:W-:Y:S01]  /*6850*/  R2UR UR11, R7 ;  /* 0x00000000070b72ca */ /* 0x000fe200000e0000 */
[----:B------:R-:W-:-:S03]  /*6860*/  IMAD.MOV.U32 R5, RZ, RZ, 0x40000040 ;  /* 0x40000040ff057424 */ /* 0x000fc600078e00ff */
[----:B------:R-:W-:Y:S02]  /*6870*/  R2UR UR15, R3 ;  /* 0x00000000030f72ca */ /* 0x000fe400000e0000 */
[----:B------:R-:W-:-:S03]  /*6880*/  R2UR UR19, R5 ;  /* 0x00000000051372ca */ /* 0x000fc600000e0000 */
[----:B0-----:R-:W-:-:S05]  /*6890*/  @!P0 IMAD.MOV.U32 R2, RZ, RZ, RZ ;  /* 0x000000ffff028224 */ /* 0x001fca00078e00ff */
[----:B------:R-:W-:-:S04]  /*68a0*/  LEA R4, R2, UR20, 0xc ;  /* 0x0000001402047c11 */ /* 0x000fc8000f8e60ff */
[C---:B------:R-:W-:Y:S01]  /*68b0*/  R2UR UR6, R4.reuse ;  /* 0x00000000040672ca */ /* 0x040fe200000e0000 */
[C---:B------:R-:W-:Y:S02]  /*68c0*/  VIADD R6, R4.reuse, 0x80 ;  /* 0x0000008004067836 */ /* 0x040fe40000000000 */
[C---:B------:R-:W-:Y:S02]  /*68d0*/  VIADD R2, R4.reuse, 0x100 ;  /* 0x0000010004027836 */ /* 0x040fe40000000000 */
[----:B------:R-:W-:Y:S01]  /*68e0*/  VIADD R4, R4, 0x180 ;  /* 0x0000018004047836 */ /* 0x000fe20000000000 */
[----:B------:R-:W-:Y:S02]  /*68f0*/  R2UR UR10, R6 ;  /* 0x00000000060a72ca */ /* 0x000fe400000e0000 */
[----:B------:R-:W-:Y:S02]  /*6900*/  R2UR UR14, R2 ;  /* 0x00000000020e72ca */ /* 0x000fe400000e0000 */
[----:B------:R-:W-:Y:S01]  /*6910*/  R2UR UR18, R4 ;  /* 0x00000000041272ca */ /* 0x000fe200000e0000 */
[----:B------:R-:W3:Y:S04]  /*6920*/  LDL R2, [R1+0x1f0] ;  /* 0x0001f00001027983 */ /* 0x000ee80000100800 */
[----:B------:R-:W4:Y:S01]  /*6930*/  @!P0 LDL R4, [R1+0x1ec] ;  /* 0x0001ec0001048983 */ /* 0x000f220000100800 */
[----:B--2---:R-:W-:-:S06]  /*6940*/  WARPGROUP.ARRIVE ;  /* 0x00000000000079c5 */ /* 0x004fcc0000000000 */
        /* <DEDUP_REMOVED lines=139> */
[----:B------:R-:W4:Y:S04]  /*7200*/  LDL R6, [R1+0x230] ;  /* 0x0002300001067983 */ /* 0x000f280000100800 */
[----:B0-----:R-:W4:Y:S04]  /*7210*/  LDL R70, [R1+0x234] ;  /* 0x0002340001467983 */ /* 0x001f280000100800 */
[----:B-1----:R-:W4:Y:S04]  /*7220*/  LDL R72, [R1+0x238] ;  /* 0x0002380001487983 */ /* 0x002f280000100800 */
[----:B------:R-:W4:Y:S04]  /*7230*/  LDL R74, [R1+0x23c] ;  /* 0x00023c00014a7983 */ /* 0x000f280000100800 */
[----:B------:R-:W4:Y:S04]  /*7240*/  LDL R8, [R1+0x240] ;  /* 0x0002400001087983 */ /* 0x000f280000100800 */
[----:B--2---:R-:W2:Y:S04]  /*7250*/  LDL R76, [R1+0x244] ;  /* 0x00024400014c7983 */ /* 0x004ea80000100800 */
[----:B------:R-:W2:Y:S04]  /*7260*/  LDL R78, [R1+0x248] ;  /* 0x00024800014e7983 */ /* 0x000ea80000100800 */
[----:B-----5:R-:W5:Y:S04]  /*7270*/  LDL R80, [R1+0x24c] ;  /* 0x00024c0001507983 */ /* 0x020f680000100800 */
[----:B------:R-:W5:Y:S04]  /*7280*/  LDL R10, [R1+0x250] ;  /* 0x00025000010a7983 */ /* 0x000f680000100800 */
[----:B------:R-:W5:Y:S04]  /*7290*/  LDL R82, [R1+0x254] ;  /* 0x0002540001527983 */ /* 0x000f680000100800 */
[----:B---3--:R-:W3:Y:S04]  /*72a0*/  LDL R84, [R1+0x258] ;  /* 0x0002580001547983 */ /* 0x008ee80000100800 */
[----:B------:R-:W3:Y:S04]  /*72b0*/  LDL R86, [R1+0x25c] ;  /* 0x00025c0001567983 */ /* 0x000ee80000100800 */
[----:B------:R-:W3:Y:S04]  /*72c0*/  LDL R12, [R1+0x260] ;  /* 0x00026000010c7983 */ /* 0x000ee80000100800 */
[----:B----4-:R-:W4:Y:S04]  /*72d0*/  LDL R88, [R1+0x264] ;  /* 0x0002640001587983 */ /* 0x010f280000100800 */
[----:B------:R-:W4:Y:S04]  /*72e0*/  LDL R90, [R1+0x268] ;  /* 0x00026800015a7983 */ /* 0x000f280000100800 */
        /* <DEDUP_REMOVED lines=112> */
[----:B------:R-:W4:Y:S01]  /*79f0*/  LDL R29, [R1+0x42c] ;  /* 0x00042c00011d7983 */ /* 0x000f220000100800 */
[----:B------:R-:W-:-:S03]  /*7a00*/  VIADD R2, R2, 0x1 ;  /* 0x0000000102027836 */ /* 0x000fc60000000000 */
[----:B------:R0:W-:Y:S04]  /*7a10*/  STL [R1+0x230], R6 ;  /* 0x0002300601007387 */ /* 0x0001e80000100800 */
[----:B------:R0:W-:Y:S04]  /*7a20*/  STL [R1+0x1f0], R2 ;  /* 0x0001f00201007387 */ /* 0x0001e80000100800 */
[----:B------:R0:W-:Y:S04]  /*7a30*/  STL [R1+0x234], R70 ;  /* 0x0002344601007387 */ /* 0x0001e80000100800 */
[----:B------:R0:W-:Y:S04]  /*7a40*/  STL [R1+0x238], R72 ;  /* 0x0002384801007387 */ /* 0x0001e80000100800 */
[----:B------:R0:W-:Y:S04]  /*7a50*/  STL [R1+0x23c], R74 ;  /* 0x00023c4a01007387 */ /* 0x0001e80000100800 */
[----:B------:R0:W-:Y:S04]  /*7a60*/  STL [R1+0x240], R8 ;  /* 0x0002400801007387 */ /* 0x0001e80000100800 */
[----:B--2---:R0:W-:Y:S04]  /*7a70*/  STL [R1+0x244], R76 ;  /* 0x0002444c01007387 */ /* 0x0041e80000100800 */
[----:B------:R0:W-:Y:S04]  /*7a80*/  STL [R1+0x248], R78 ;  /* 0x0002484e01007387 */ /* 0x0001e80000100800 */
[----:B-----5:R0:W-:Y:S04]  /*7a90*/  STL [R1+0x24c], R80 ;  /* 0x00024c5001007387 */ /* 0x0201e80000100800 */
[----:B------:R0:W-:Y:S04]  /*7aa0*/  STL [R1+0x250], R10 ;  /* 0x0002500a01007387 */ /* 0x0001e80000100800 */
[----:B------:R0:W-:Y:S04]  /*7ab0*/  STL [R1+0x254], R82 ;  /* 0x0002545201007387 */ /* 0x0001e80000100800 */
[----:B---3--:R0:W-:Y:S04]  /*7ac0*/  STL [R1+0x258], R84 ;  /* 0x0002585401007387 */ /* 0x0081e80000100800 */
[----:B------:R0:W-:Y:S04]  /*7ad0*/  STL [R1+0x25c], R86 ;  /* 0x00025c5601007387 */ /* 0x0001e80000100800 */
[----:B------:R0:W-:Y:S04]  /*7ae0*/  STL [R1+0x260], R12 ;  /* 0x0002600c01007387 */ /* 0x0001e80000100800 */
[----:B----4-:R0:W-:Y:S04]  /*7af0*/  STL [R1+0x264], R88 ;  /* 0x0002645801007387 */ /* 0x0101e80000100800 */
[----:B------:R0:W-:Y:S04]  /*7b00*/  STL [R1+0x268], R90 ;  /* 0x0002685a01007387 */ /* 0x0001e80000100800 */
        /* <DEDUP_REMOVED lines=112> */
[----:B------:R0:W-:Y:S01]  /*8210*/  STL [R1+0x42c], R29 ;  /* 0x00042c1d01007387 */ /* 0x0001e20000100800 */
[----:B------:R-:W-:Y:S01]  /*8220*/  @!P0 LOP3.LUT R4, R4, 0x1, RZ, 0x3c, !PT ;  /* 0x0000000104048812 */ /* 0x000fe200078e3cff */
[----:B------:R-:W-:Y:S02]  /*8230*/  BSSY B0, `(.L_x_2011) ;  /* 0x000000b000007945 */ /* 0x000fe40003800000 */
[----:B------:R0:W-:Y:S04]  /*8240*/  @!P0 STL [R1+0x1e8], RZ ;  /* 0x0001e8ff01008387 */ /* 0x0001e80000100800 */
[----:B------:R0:W-:Y:S01]  /*8250*/  @!P0 STL [R1+0x1ec], R4 ;  /* 0x0001ec0401008387 */ /* 0x0001e20000100800 */
[----:B------:R-:W-:Y:S06]  /*8260*/  BAR.ARV 0xf, 0x100 ;  /* 0x03c4000000007b1d */ /* 0x000fec0000002000 */
[----:B------:R-:W-:Y:S01]  /*8270*/  ISETP.GT.AND P0, PT, R231, R0, PT ;  /* 0x00000000e700720c */ /* 0x000fe20003f04270 */
[----:B------:R-:W-:-:S12]  /*8280*/  @P1 BRA `(.L_x_2012) ;  /* 0x0000000000141947 */ /* 0x000fd80003800000 */
[----:B0-----:R-:W2:Y:S02]  /*8290*/  LDL R2, [R1+0x1e8] ;  /* 0x0001e80001027983 */ /* 0x001ea40000100800 */
[----:B--2---:R-:W-:-:S05]  /*82a0*/  LEA R2, R2, UR21, 0x3 ;  /* 0x0000001502027c11 */ /* 0x004fca000f8e18ff */
[----:B------:R-:W-:-:S05]  /*82b0*/  VIADD R2, R2, 0x38860 ;  /* 0x0003886002027836 */ /* 0x000fca0000000000 */
[----:B------:R-:W-:-:S04]  /*82c0*/  PRMT R2, RZ, 0x654, R2 ;  /* 0x00000654ff027816 */ /* 0x000fc80000000002 */
[----:B------:R1:W-:Y:S03]  /*82d0*/  SYNCS.ARRIVE.TRANS64.RED.A1T0 RZ, [R2+URZ], RZ ;  /* 0x000000ff02ff79a7 */ /* 0x0003e6000810043f */
.L_x_2012:
[----:B------:R-:W-:Y:S05]  /*82e0*/  BSYNC B0 ;  /* 0x0000000000007941 */ /* 0x000fea0003800000 */
.L_x_2011:
[----:B------:R-:W-:Y:S01]  /*82f0*/  VIADD R231, R231, 0xffffffff ;  /* 0xffffffffe7e77836 */ /* 0x000fe20000000000 */
[----:B------:R-:W-:Y:S06]  /*8300*/  @P0 BRA `(.L_x_2013) ;  /* 0xffffffc000a00947 */ /* 0x000fec000383ffff */
.L_x_2010:
        /* <DEDUP_REMOVED lines=65> */
[----:B------:R-:W5:Y:S04]  /*8720*/  LDL R38, [R1+0x1f0] ;  /* 0x0001f00001267983 */ /* 0x000f680000100800 */
[----:B------:R-:W5:Y:S01]  /*8730*/  LDL R0, [R1+0x1e8] ;  /* 0x0001e80001007983 */ /* 0x000f620000100800 */
[----:B--2---:R-:W-:-:S05]  /*8740*/  IMAD R152, R39, 0x40, R152 ;  /* 0x0000004027987824 */ /* 0x004fca00078e0298 */
[----:B------:R-:W-:Y:S01]  /*8750*/  LEA R152, R152, UR21, 0x2 ;  /* 0x0000001598987c11 */ /* 0x000fe2000f8e10ff */
[----:B------:R-:W-:Y:S06]  /*8760*/  BAR.SYNC.DEFER_BLOCKING 0xe, 0x100 ;  /* 0x0384000000007b1d */ /* 0x000fec0000010000 */
[----:B------:R-:W-:Y:S04]  /*8770*/  LDS R39, [R152+0x38400] ;  /* 0x0384000098277984 */ /* 0x000fe80000000800 */
[----:B------:R-:W3:Y:S01]  /*8780*/  LDS R152, [R152+0x38420] ;  /* 0x0384200098987984 */ /* 0x000ee20000000800 */
[----:B------:R-:W-:Y:S01]  /*8790*/  BSSY B0, `(.L_x_2014) ;  /* 0x00000cd000007945 */ /* 0x000fe20003800000 */
[C---:B---3--:R-:W-:Y:S01]  /*87a0*/  FMUL.FTZ R19, R152.reuse, R19 ;  /* 0x0000001398137220 */ /* 0x048fe20000410000 */
[C---:B------:R-:W-:Y:S01]  /*87b0*/  FMUL.FTZ R18, R152.reuse, R18 ;  /* 0x0000001298127220 */ /* 0x040fe20000410000 */
[C---:B----4-:R-:W-:Y:S01]  /*87c0*/  FMUL.FTZ R43, R39.reuse, R43 ;  /* 0x0000002b272b7220 */ /* 0x050fe20000410000 */
[C---:B------:R-:W-:Y:S01]  /*87d0*/  FMUL.FTZ R42, R39.reuse, R42 ;  /* 0x0000002a272a7220 */ /* 0x040fe20000410000 */
[C---:B-----5:R-:W-:Y:S01]  /*87e0*/  FMUL.FTZ R45, R39.reuse, R45 ;  /* 0x0000002d272d7220 */ /* 0x060fe20000410000 */
[C---:B------:R-:W-:Y:S01]  /*87f0*/  FMUL.FTZ R44, R39.reuse, R44 ;  /* 0x0000002c272c7220 */ /* 0x040fe20000410000 */
[----:B------:R0:W-:Y:S01]  /*8800*/  STL.64 [R1+0x368], R18 ;  /* 0x0003681201007387 */ /* 0x0001e20000100a00 */
        /* <DEDUP_REMOVED lines=116> */
[C---:B0-----:R-:W-:Y:S01]  /*8f50*/  FMUL.FTZ R19, R152.reuse, R3 ;  /* 0x0000000398137220 */ /* 0x041fe20000410000 */
[C---:B------:R-:W-:Y:S01]  /*8f60*/  FMUL.FTZ R18, R152.reuse, R2 ;  /* 0x0000000298127220 */ /* 0x040fe20000410000 */
[C---:B------:R-:W-:Y:S01]  /*8f70*/  FMUL.FTZ R7, R152.reuse, R7 ;  /* 0x0000000798077220 */ /* 0x040fe20000410000 */
[C---:B------:R-:W-:Y:S01]  /*8f80*/  FMUL.FTZ R6, R152.reuse, R6 ;  /* 0x0000000698067220 */ /* 0x040fe20000410000 */
[C---:B------:R-:W-:Y:S01]  /*8f90*/  FMUL.FTZ R5, R152.reuse, R5 ;  /* 0x0000000598057220 */ /* 0x040fe20000410000 */
[----:B------:R-:W-:Y:S01]  /*8fa0*/  FMUL.FTZ R4, R152, R4 ;  /* 0x0000000498047220 */ /* 0x000fe20000410000 */
[----:B------:R-:W-:-:S02]  /*8fb0*/  VIADD R38, R38, 0x1 ;  /* 0x0000000126267836 */ /* 0x000fc40000000000 */
[----:B------:R-:W-:Y:S01]  /*8fc0*/  VIADD R0, R0, 0x1 ;  /* 0x0000000100007836 */ /* 0x000fe20000000000 */
[----:B------:R0:W-:Y:S04]  /*8fd0*/  STL.64 [R1+0x230], R42 ;  /* 0x0002302a01007387 */ /* 0x0001e80000100a00 */
        /* <DEDUP_REMOVED lines=62> */
[----:B------:R0:W-:Y:S04]  /*93c0*/  STL [R1+0x1f0], R38 ;  /* 0x0001f02601007387 */ /* 0x0001e80000100800 */
[----:B------:R0:W-:Y:S01]  /*93d0*/  STL [R1+0x1e8], R0 ;  /* 0x0001e80001007387 */ /* 0x0001e20000100800 */
[----:B------:R-:W-:Y:S06]  /*93e0*/  BAR.ARV 0xf, 0x100 ;  /* 0x03c4000000007b1d */ /* 0x000fec0000002000 */
[----:B------:R-:W-:Y:S01]  /*93f0*/  ISETP.NE.AND P0, PT, R0, 0x2, PT ;  /* 0x000000020000780c */ /* 0x000fe20003f05270 */
[----:B------:R-:W-:-:S12]  /*9400*/  IMAD.MOV.U32 R3, RZ, RZ, 0x1 ;  /* 0x00000001ff037424 */ /* 0x000fd800078e00ff */
[----:B0-----:R-:W-:Y:S05]  /*9410*/  @P0 BRA `(.L_x_2015) ;  /* 0x0000000000100947 */ /* 0x001fea0003800000 */
[----:B------:R-:W2:Y:S04]  /*9420*/  LDL R0, [R1+0x1ec] ;  /* 0x0001ec0001007983 */ /* 0x000ea80000100800 */
[----:B------:R0:W-:Y:S01]  /*9430*/  STL [R1+0x1e8], RZ ;  /* 0x0001e8ff01007387 */ /* 0x0001e20000100800 */
[----:B--2---:R-:W-:-:S05]  /*9440*/  LOP3.LUT R0, R0, 0x1, RZ, 0x3c, !PT ;  /* 0x0000000100007812 */ /* 0x004fca00078e3cff */
[----:B------:R0:W-:Y:S02]  /*9450*/  STL [R1+0x1ec], R0 ;  /* 0x0001ec0001007387 */ /* 0x0001e40000100800 */
.L_x_2015:
[----:B------:R-:W-:Y:S05]  /*9460*/  BSYNC B0 ;  /* 0x0000000000007941 */ /* 0x000fea0003800000 */
.L_x_2014:
[----:B------:R-:W-:Y:S05]  /*9470*/  BRA `(.L_x_2007) ;  /* 0x000001c400e47947 */ /* 0x000fea0003800000 */
.L_x_1999:
[----:B------:R-:W3:Y:S01]  /*9480*/  LDL.LU R15, [R1+0x44c] ;  /* 0x00044c00010f7983 */ /* 0x000ee20000300800 */
[----:B------:R-:W1:Y:S01]  /*9490*/  LDC R3, c[0x0][0x448] ;  /* 0x00011200ff037b82 */ /* 0x000e620000000800 */
[----:B------:R-:W-:Y:S01]  /*94a0*/  MOV R71, 0x400 ;  /* 0x0000040000477802 */ /* 0x000fe20000000f00 */
[----:B------:R-:W-:Y:S01]  /*94b0*/  IMAD.MOV.U32 R10, RZ, RZ, R4 ;  /* 0x000000ffff0a7224 */ /* 0x000fe200078e0004 */
[----:B------:R-:W4:Y:S01]  /*94c0*/  S2R R6, SR_CgaCtaId ;  /* 0x0000000000067919 */ /* 0x000f220000008800 */
[----:B------:R-:W-:Y:S02]  /*94d0*/  IMAD.MOV.U32 R8, RZ, RZ, 0x10000 ;  /* 0x00010000ff087424 */ /* 0x000fe400078e00ff */
[----:B------:R-:W-:Y:S01]  /*94e0*/  IMAD.MOV.U32 R11, RZ, RZ, 0x100 ;  /* 0x00000100ff0b7424 */ /* 0x000fe200078e00ff */
[----:B--2---:R-:W2:Y:S01]  /*94f0*/  S2R R0, SR_SWINHI ;  /* 0x0000000000007919 */ /* 0x004ea20000002f00 */
[----:B------:R-:W5:Y:S01]  /*9500*/  LDC.64 R20, c[0x0][0xad8] ;  /* 0x0002b600ff147b82 */ /* 0x000f620000000a00 */
[----:B------:R-:W-:-:S02]  /*9510*/  IMAD.MOV.U32 R5, RZ, RZ, 0x80 ;  /* 0x00000080ff057424 */ /* 0x000fc400078e00ff */
[----:B------:R-:W-:Y:S01]  /*9520*/  IMAD.MOV.U32 R7, RZ, RZ, RZ ;  /* 0x000000ffff077224 */ /* 0x000fe200078e00ff */
[----:B0-----:R-:W-:Y:S01]  /*9530*/  STL [R1+0x70], R12 ;  /* 0x0000700c01007387 */ /* 0x001fe20000100800 */
[----:B------:R-:W-:Y:S02]  /*9540*/  IMAD.MOV.U32 R14, RZ, RZ, 0x2000 ;  /* 0x00002000ff0e7424 */ /* 0x000fe400078e00ff */
[----:B------:R-:W-:Y:S01]  /*9550*/  IMAD.MOV.U32 R46, RZ, RZ, 0x1 ;  /* 0x00000001ff2e7424 */ /* 0x000fe200078e00ff */
[----:B------:R-:W0:Y:S01]  /*9560*/  LDC R160, c[0x0][0x288] ;  /* 0x0000a200ffa07b82 */ /* 0x000e220000000800 */
[----:B------:R-:W-:Y:S01]  /*9570*/  IMAD.MOV.U32 R47, RZ, RZ, RZ ;  /* 0x000000ffff2f7224 */ /* 0x000fe200078e00ff */
[----:B------:R-:W-:Y:S04]  /*9580*/  STL.64 [R1], RZ ;  /* 0x000000ff01007387 */ /* 0x000fe80000100a00 */
[----:B------:R-:W-:Y:S01]  /*9590*/  STL.64 [R1+0x60], R46 ;  /* 0x0000602e01007387 */ /* 0x000fe20000100a00 */
[----:B-1----:R-:W-:-:S03]  /*95a0*/  ISETP.NE.AND P0, PT, R3, 0x1, PT ;  /* 0x000000010300780c */ /* 0x002fc60003f05270 */
[----:B------:R-:W-:Y:S01]  /*95b0*/  STL.64 [R1+0x38], RZ ;  /* 0x000038ff01007387 */ /* 0x000fe20000100a00 */
[----:B----4-:R-:W-:Y:S01]  /*95c0*/  LEA R71, R6, R71, 0x18 ;  /* 0x0000004706477211 */ /* 0x010fe200078ec0ff */
[----:B------:R-:W-:-:S08]  /*95d0*/  IMAD.MOV.U32 R6, RZ, RZ, 0x1 ;  /* 0x00000001ff067424 */ /* 0x000fd000078e00ff */
[----:B------:R-:W1:Y:S01]  /*95e0*/  @P0 LDC R13, c[0x0][0x44c] ;  /* 0x00011300ff0d0b82 */ /* 0x000e620000000800 */
[----:B------:R-:W-:Y:S02]  /*95f0*/  MOV R26, R71 ;  /* 0x00000047001a7202 */ /* 0x000fe40000000f00 */
[----:B--2---:R-:W-:Y:S01]  /*9600*/  MOV R27, R0 ;  /* 0x00000000001b7202 */ /* 0x004fe20000000f00 */
[----:B------:R2:W-:Y:S01]  /*9610*/  STL.128 [R1+0x20], R4 ;  /* 0x0000200401007387 */ /* 0x0005e20000100c00 */
[----:B0-----:R-:W-:Y:S02]  /*9620*/  IADD3 R158, R29, 0x1, -R160 ;  /* 0x000000011d9e7810 */ /* 0x001fe40007ffe8a0 */
[C---:B------:R-:W-:Y:S02]  /*9630*/  IADD3 R0, P2, R26.reuse, 0x38850, RZ ;  /* 0x000388501a007810 */ /* 0x040fe40007f5e0ff */
[----:B------:R-:W-:-:S03]  /*9640*/  IADD3 R3, P3, R26, 0x38860, RZ ;  /* 0x000388601a037810 */ /* 0x000fc60007f7e0ff */
[--C-:B--2---:R-:W-:Y:S02]  /*9650*/  IMAD.X R5, RZ, RZ, R27.reuse, P2 ;  /* 0x000000ffff057224 */ /* 0x104fe400010e061b */
[----:B------:R-:W-:Y:S02]  /*9660*/  IMAD.X R7, RZ, RZ, R27, P3 ;  /* 0x000000ffff077224 */ /* 0x000fe400018e061b */
[----:B------:R-:W-:Y:S02]  /*9670*/  IMAD.MOV.U32 R6, RZ, RZ, R3 ;  /* 0x000000ffff067224 */ /* 0x000fe400078e0003 */
[----:B------:R-:W-:Y:S02]  /*9680*/  IMAD.SHL.U32 R3, R12, 0x40, RZ ;  /* 0x000000400c037824 */ /* 0x000fe400078e00ff */
[----:B------:R-:W-:Y:S01]  /*9690*/  IMAD.MOV.U32 R4, RZ, RZ, R0 ;  /* 0x000000ffff047224 */ /* 0x000fe200078e0000 */
[----:B------:R-:W-:Y:S01]  /*96a0*/  STL.64 [R1+0x68], R6 ;  /* 0x0000680601007387 */ /* 0x000fe20000100a00 */
[----:B------:R-:W-:-:S03]  /*96b0*/  @P0 VIADD R0, R3, 0x3f ;  /* 0x0000003f03000836 */ /* 0x000fc60000000000 */
[----:B------:R0:W-:Y:S01]  /*96c0*/  STL.128 [R1+0x40], R4 ;  /* 0x0000400401007387 */ /* 0x0001e20000100c00 */
[----:B-1----:R-:W-:-:S04]  /*96d0*/  @P0 IMAD.HI.U32 R0, R0, R13, RZ ;  /* 0x0000000d00000227 */ /* 0x002fc800078e00ff */
[----:B0-----:R-:W-:Y:S02]  /*96e0*/  VIADD R5, R3, 0x3f ;  /* 0x0000003f03057836 */ /* 0x001fe40000000000 */
[----:B---3--:R-:W-:Y:S01]  /*96f0*/  IMAD.MOV.U32 R9, RZ, RZ, R15 ;  /* 0x000000ffff097224 */ /* 0x008fe200078e000f */
[----:B------:R0:W-:Y:S04]  /*9700*/  STL.64 [R1+0x18], R14 ;  /* 0x0000180e01007387 */ /* 0x0001e80000100a00 */
[----:B------:R1:W-:Y:S01]  /*9710*/  STL.128 [R1+0x50], R8 ;  /* 0x0000500801007387 */ /* 0x0003e20000100c00 */
[----:B0-----:R-:W-:-:S05]  /*9720*/  IADD3 R14, P1, R26, 0x38830, RZ ;  /* 0x000388301a0e7810 */ /* 0x001fca0007f3e0ff */
[----:B------:R-:W-:Y:S01]  /*9730*/  IMAD.X R15, RZ, RZ, R27, P1 ;  /* 0x000000ffff0f7224 */ /* 0x000fe200008e061b */
[----:B-1----:R-:W0:Y:S01]  /*9740*/  @P0 LDC R11, c[0x0][0x450] ;  /* 0x00011400ff0b0b82 */ /* 0x002e220000000800 */
[----:B------:R-:W-:-:S03]  /*9750*/  IADD3 R8, P2, R26, 0x38840, RZ ;  /* 0x000388401a087810 */ /* 0x000fc60007f5e0ff */
[----:B------:R1:W-:Y:S02]  /*9760*/  STL.64 [R1+0x8], R14 ;  /* 0x0000080e01007387 */ /* 0x0003e40000100a00 */
[----:B------:R-:W-:Y:S01]  /*9770*/  IMAD.X R9, RZ, RZ, R27, P2 ;  /* 0x000000ffff097224 */ /* 0x000fe200010e061b */
[----:B-----5:R-:W-:-:S04]  /*9780*/  ISETP.GE.AND P2, PT, R21, 0x1, PT ;  /* 0x000000011500780c */ /* 0x020fc80003f46270 */
[----:B------:R1:W-:Y:S04]  /*9790*/  STL.64 [R1+0x10], R8 ;  /* 0x0000100801007387 */ /* 0x0003e80000100a00 */
[----:B------:R1:W-:Y:S01]  /*97a0*/  STL.64 [R1+0x30], R8 ;  /* 0x0000300801007387 */ /* 0x0003e20000100a00 */
[----:B0-----:R-:W-:-:S05]  /*97b0*/  @P0 SHF.R.U32.HI R5, RZ, R11, R0 ;  /* 0x0000000bff050219 */ /* 0x001fca0000011600 */
[----:B------:R-:W-:-:S04]  /*97c0*/  IMAD.IADD R5, R158, 0x1, R5 ;  /* 0x000000019e057824 */ /* 0x000fc800078e0205 */
[----:B------:R-:W-:Y:S01]  /*97d0*/  IMAD.IADD R0, R5, 0x1, R20 ;  /* 0x0000000105007824 */ /* 0x000fe200078e0214 */
[----:B-1----:R-:W-:Y:S06]  /*97e0*/  @!P2 BRA `(.L_x_2016) ;  /* 0x000000000040a947 */ /* 0x002fec0003800000 */
        /* <DEDUP_REMOVED lines=10> */
.L_x_2017:
[----:B------:R-:W-:-:S13]  /*9890*/  ISETP.NE.AND P1, PT, R21, 0x1, PT ;  /* 0x000000011500780c */ /* 0x000fda0003f25270 */
[----:B------:R-:W0:Y:S02]  /*98a0*/  @P1 LDC.64 R6, c[0x0][0xae0] ;  /* 0x0002b800ff061b82 */ /* 0x000e240000000a00 */
[----:B0-----:R-:W-:-:S05]  /*98b0*/  @P1 IMAD.HI.U32 R6, R4, R6, RZ ;  /* 0x0000000604061227 */ /* 0x001fca00078e00ff */
[----:B------:R-:W-:-:S07]  /*98c0*/  @P1 SHF.R.U32.HI R4, RZ, R7, R6 ;  /* 0x00000007ff041219 */ /* 0x000fce0000011606 */
.L_x_2018:
[----:B------:R-:W-:-:S05]  /*98d0*/  IMAD R5, R4, R21, R21 ;  /* 0x0000001504057224 */ /* 0x000fca00078e0215 */
[----:B------:R-:W-:-:S07]  /*98e0*/  VIMNMX R0, R0, R5, PT ;  /* 0x0000000500007248 */ /* 0x000fce0003fe0100 */
.L_x_2016:
[----:B------:R-:W0:Y:S01]  /*98f0*/  @P0 LDC R4, c[0x0][0x44c] ;  /* 0x00011300ff040b82 */ /* 0x000e220000000800 */
[----:B------:R-:W-:Y:S01]  /*9900*/  VIADD R0, R0, 0x3f ;  /* 0x0000003f00007836 */ /* 0x000fe20000000000 */
[----:B------:R-:W-:Y:S01]  /*9910*/  ULDC UR4, c[0x0][0xad4] ;  /* 0x0002b50000047ab9 */ /* 0x000fe20000000800 */
[C---:B------:R-:W-:Y:S02]  /*9920*/  VIADD R6, R29.reuse, 0x3f ;  /* 0x0000003f1d067836 */ /* 0x040fe40000000000 */
[----:B------:R-:W-:Y:S01]  /*9930*/  IMAD.IADD R160, R29, 0x1, -R160 ;  /* 0x000000011da07824 */ /* 0x000fe200078e0aa0 */
[----:B------:R-:W-:Y:S02]  /*9940*/  SHF.R.S32.HI R5, RZ, 0x1f, R0 ;  /* 0x0000001fff057819 */ /* 0x000fe40000011400 */
[----:B------:R-:W1:Y:S01]  /*9950*/  @P0 LDC R9, c[0x0][0x450] ;  /* 0x00011400ff090b82 */ /* 0x000e620000000800 */
[----:B------:R-:W-:Y:S02]  /*9960*/  SHF.R.S32.HI R7, RZ, 0x1f, R6 ;  /* 0x0000001fff077819 */ /* 0x000fe40000011406 */
[----:B------:R-:W-:-:S02]  /*9970*/  LEA.HI R5, R5, R0, RZ, 0x6 ;  /* 0x0000000005057211 */ /* 0x000fc400078f30ff */
[----:B------:R-:W-:Y:S02]  /*9980*/  LEA.HI R7, R7, R6, RZ, 0x6 ;  /* 0x0000000607077211 */ /* 0x000fe400078f30ff */
[----:B------:R-:W-:Y:S02]  /*9990*/  SHF.R.S32.HI R5, RZ, 0x6, R5 ;  /* 0x00000006ff057819 */ /* 0x000fe40000011405 */
[----:B------:R-:W-:-:S04]  /*99a0*/  SHF.R.S32.HI R8, RZ, 0x6, R7 ;  /* 0x00000006ff087819 */ /* 0x000fc80000011407 */
[----:B------:R-:W-:Y:S01]  /*99b0*/  VIMNMX R8, R5, R8, PT ;  /* 0x0000000805087248 */ /* 0x000fe20003fe0100 */
[----:B0-----:R-:W-:-:S05]  /*99c0*/  @P0 IMAD.HI.U32 R4, R3, R4, RZ ;  /* 0x0000000403040227 */ /* 0x001fca00078e00ff */
[----:B-1----:R-:W-:-:S05]  /*99d0*/  @P0 SHF.R.U32.HI R3, RZ, R9, R4 ;  /* 0x00000009ff030219 */ /* 0x002fca0000011604 */
[----:B------:R-:W-:-:S04]  /*99e0*/  IMAD.IADD R3, R160, 0x1, R3 ;  /* 0x00000001a0037824 */ /* 0x000fc800078e0203 */
        /* <DEDUP_REMOVED lines=11> */
.L_x_2020:
[----:B------:R-:W-:-:S13]  /*9aa0*/  ISETP.NE.AND P0, PT, R21, 0x1, PT ;  /* 0x000000011500780c */ /* 0x000fda0003f05270 */
[----:B------:R-:W0:Y:S02]  /*9ab0*/  @P0 LDC.64 R4, c[0x0][0xae0] ;  /* 0x0002b800ff040b82 */ /* 0x000e240000000a00 */
[----:B0-----:R-:W-:-:S05]  /*9ac0*/  @P0 IMAD.HI.U32 R4, R3, R4, RZ ;  /* 0x0000000403040227 */ /* 0x001fca00078e00ff */
[----:B------:R-:W-:-:S07]  /*9ad0*/  @P0 SHF.R.U32.HI R3, RZ, R5, R4 ;  /* 0x00000005ff030219 */ /* 0x000fce0000011604 */
.L_x_2021:
[----:B------:R-:W-:-:S05]  /*9ae0*/  IMAD R3, R3, R21, RZ ;  /* 0x0000001503037224 */ /* 0x000fca00078e02ff */
[----:B------:R-:W-:-:S07]  /*9af0*/  VIMNMX R0, R0, R3, !PT ;  /* 0x0000000300007248 */ /* 0x000fce0007fe0100 */
.L_x_2019:
        /* <DEDUP_REMOVED lines=13> */
[----:B------:R-:W0:Y:S01]  /*9bd0*/  I2F.RP R3, R6 ;  /* 0x0000000600037306 */ /* 0x000e220000209400 */
[----:B------:R-:W-:Y:S02]  /*9be0*/  IABS R12, R11 ;  /* 0x0000000b000c7213 */ /* 0x000fe40000000000 */
[----:B------:R-:W-:-:S05]  /*9bf0*/  IMAD.IADD R0, R0, 0x1, -R9 ;  /* 0x0000000100007824 */ /* 0x000fca00078e0a09 */
        /* <DEDUP_REMOVED lines=23> */
.L_x_2022:
[----:B------:R-:W-:Y:S01]  /*9d70*/  IMAD R154, R154, R161, R9 ;  /* 0x000000a19a9a7224 */ /* 0x000fe200078e0209 */
[----:B------:R-:W-:-:S04]  /*9d80*/  PRMT R3, RZ, 0x7610, R3 ;  /* 0x00007610ff037816 */ /* 0x000fc80000000003 */
[----:B------:R-:W-:-:S04]  /*9d90*/  VIADDMNMX R161, R154, R161, R8, PT ;  /* 0x000000a19aa17246 */ /* 0x000fc80003800108 */
[----:B------:R-:W-:-:S13]  /*9da0*/  ISETP.GT.AND P0, PT, R161, R154, PT ;  /* 0x0000009aa100720c */ /* 0x000fda0003f04270 */
[----:B------:R-:W-:Y:S05]  /*9db0*/  @!P0 BRA `(.L_x_2007) ;  /* 0x000001bc00948947 */ /* 0x000fea0003800000 */
[----:B------:R-:W-:Y:S01]  /*9dc0*/  SHF.R.S32.HI R3, RZ, 0x1f, R18 ;  /* 0x0000001fff037819 */ /* 0x000fe20000011412 */
[C---:B------:R-:W-:Y:S01]  /*9dd0*/  VIADD R9, R71.reuse, 0x400 ;  /* 0x0000040047097836 */ /* 0x040fe20000000000 */
[----:B------:R-:W-:Y:S01]  /*9de0*/  IADD3 R12, P0, R26, 0x38400, RZ ;  /* 0x000384001a0c7810 */ /* 0x000fe20007f1e0ff */
[----:B------:R-:W-:Y:S01]  /*9df0*/  VIADD R10, R71, 0x26400 ;  /* 0x00026400470a7836 */ /* 0x000fe20000000000 */
[----:B------:R-:W-:Y:S01]  /*9e00*/  LEA.HI R46, R3, R18, RZ, 0x7 ;  /* 0x00000012032e7211 */ /* 0x000fe200078f38ff */
[----:B------:R-:W-:Y:S01]  /*9e10*/  VIADD R8, R71, 0x22400 ;  /* 0x0002240047087836 */ /* 0x000fe20000000000 */
[----:B------:R-:W-:Y:S01]  /*9e20*/  STL [R1+0x94], R18 ;  /* 0x0000941201007387 */ /* 0x000fe20000100800 */
[----:B------:R-:W-:Y:S01]  /*9e30*/  IMAD.MOV.U32 R4, RZ, RZ, 0x1 ;  /* 0x00000001ff047424 */ /* 0x000fe200078e00ff */
[----:B------:R-:W-:Y:S01]  /*9e40*/  SHF.R.S32.HI R70, RZ, 0x7, R46 ;  /* 0x00000007ff467819 */ /* 0x000fe2000001142e */
[----:B------:R-:W-:Y:S01]  /*9e50*/  IMAD.MOV.U32 R5, RZ, RZ, RZ ;  /* 0x000000ffff057224 */ /* 0x000fe200078e00ff */
[----:B------:R-:W-:Y:S01]  /*9e60*/  SHF.R.U32.HI R10, RZ, 0x4, R10 ;  /* 0x00000004ff0a7819 */ /* 0x000fe2000001160a */
[----:B------:R-:W-:Y:S01]  /*9e70*/  IMAD.MOV.U32 R6, RZ, RZ, 0x1 ;  /* 0x00000001ff067424 */ /* 0x000fe200078e00ff */
[----:B------:R-:W-:Y:S01]  /*9e80*/  SHF.R.U32.HI R8, RZ, 0x4, R8 ;  /* 0x00000004ff087819 */ /* 0x000fe20000011608 */
[----:B------:R-:W0:Y:S01]  /*9e90*/  SHFL.IDX PT, R0, R70, RZ, 0x1f ;  /* 0x00001fff46007589 */ /* 0x000e2200000e0000 */
[----:B------:R-:W-:Y:S01]  /*9ea0*/  IMAD.MOV.U32 R7, RZ, RZ, RZ ;  /* 0x000000ffff077224 */ /* 0x000fe200078e00ff */
[----:B------:R-:W-:Y:S01]  /*9eb0*/  LOP3.LUT R10, R10, 0x3fff, RZ, 0xc0, !PT ;  /* 0x00003fff0a0a7812 */ /* 0x000fe200078ec0ff */
[----:B------:R-:W-:Y:S01]  /*9ec0*/  IMAD.X R13, RZ, RZ, R27, P0 ;  /* 0x000000ffff0d7224 */ /* 0x000fe200000e061b */
[----:B------:R-:W-:Y:S01]  /*9ed0*/  LOP3.LUT R8, R8, 0x3fff, RZ, 0xc0, !PT ;  /* 0x00003fff08087812 */ /* 0x000fe200078ec0ff */
[----:B------:R-:W-:Y:S01]  /*9ee0*/  IMAD.MOV.U32 R11, RZ, RZ, 0x40000040 ;  /* 0x40000040ff0b7424 */ /* 0x000fe200078e00ff */
[----:B------:R1:W-:Y:S02]  /*9ef0*/  STL.128 [R1+0x80], R4 ;  /* 0x0000800401007387 */ /* 0x0003e40000100c00 */
[----:B------:R-:W-:-:S02]  /*9f00*/  LOP3.LUT R8, R8, 0x10000, RZ, 0xfc, !PT ;  /* 0x0001000008087812 */ /* 0x000fc400078efcff */
[----:B------:R2:W-:Y:S01]  /*9f10*/  STL.64 [R1+0x78], R12 ;  /* 0x0000780c01007387 */ /* 0x0005e20000100a00 */
[----:B-1----:R-:W-:Y:S01]  /*9f20*/  LOP3.LUT R4, R10, 0x10000, RZ, 0xfc, !PT ;  /* 0x000100000a047812 */ /* 0x002fe200078efcff */
[----:B------:R-:W-:Y:S01]  /*9f30*/  IMAD.MOV.U32 R5, RZ, RZ, 0x40000040 ;  /* 0x40000040ff057424 */ /* 0x000fe200078e00ff */
[----:B0-----:R-:W-:Y:S01]  /*9f40*/  LEA.HI R3, R0, R0, RZ, 0x1 ;  /* 0x0000000000037211 */ /* 0x001fe200078f08ff */
[----:B------:R-:W-:Y:S02]  /*9f50*/  IMAD.MOV.U32 R7, RZ, RZ, 0x40000040 ;  /* 0x40000040ff077424 */ /* 0x000fe400078e00ff */
[----:B--2---:R-:W-:Y:S01]  /*9f60*/  IMAD.MOV.U32 R13, RZ, RZ, 0x40000040 ;  /* 0x40000040ff0d7424 */ /* 0x004fe200078e00ff */
[----:B------:R-:W-:-:S05]  /*9f70*/  LOP3.LUT R3, R3, 0x6, RZ, 0xc0, !PT ;  /* 0x0000000603037812 */ /* 0x000fca00078ec0ff */
[----:B------:R-:W-:Y:S02]  /*9f80*/  IMAD.IADD R0, R0, 0x1, -R3 ;  /* 0x0000000100007824 */ /* 0x000fe400078e0a03 */
[----:B------:R-:W-:Y:S02]  /*9f90*/  VIADD R3, R71, 0x20400 ;  /* 0x0002040047037836 */ /* 0x000fe40000000000 */
[--C-:B------:R-:W-:Y:S01]  /*9fa0*/  IMAD R0, R0, 0x8000, R9.reuse ;  /* 0x0000800000007824 */ /* 0x100fe200078e0209 */
[----:B------:R-:W-:Y:S02]  /*9fb0*/  SHF.R.U32.HI R9, RZ, 0x4, R9 ;  /* 0x00000004ff097819 */ /* 0x000fe40000011609 */
[----:B------:R-:W-:Y:S02]  /*9fc0*/  SHF.R.U32.HI R3, RZ, 0x4, R3 ;  /* 0x00000004ff037819 */ /* 0x000fe40000011603 */
[----:B------:R-:W-:Y:S02]  /*9fd0*/  SHF.R.U32.HI R0, RZ, 0x4, R0 ;  /* 0x00000004ff007819 */ /* 0x000fe40000011600 */
[----:B------:R-:W-:-:S02]  /*9fe0*/  LOP3.LUT R9, R9, 0x3fff, RZ, 0xc0, !PT ;  /* 0x00003fff09097812 */ /* 0x000fc400078ec0ff */
[----:B------:R-:W-:Y:S02]  /*9ff0*/  LOP3.LUT R3, R3, 0x3fff, RZ, 0xc0, !PT ;  /* 0x00003fff03037812 */ /* 0x000fe400078ec0ff */
[----:B------:R-:W-:Y:S02]  /*a000*/  LOP3.LUT R0, R0, 0x3fff, RZ, 0xc0, !PT ;  /* 0x00003fff00007812 */ /* 0x000fe400078ec0ff */
[----:B------:R-:W-:Y:S01]  /*a010*/  LOP3.LUT R6, R9, 0x10000, RZ, 0xfc, !PT ;  /* 0x0001000009067812 */ /* 0x000fe200078efcff */
[----:B------:R-:W-:Y:S01]  /*a020*/  IMAD.MOV.U32 R9, RZ, RZ, 0x40000040 ;  /* 0x40000040ff097424 */ /* 0x000fe200078e00ff */
[----:B------:R-:W-:Y:S02]  /*a030*/  LOP3.LUT R12, R3, 0x10000, RZ, 0xfc, !PT ;  /* 0x00010000030c7812 */ /* 0x000fe400078efcff */
[----:B------:R-:W-:Y:S01]  /*a040*/  LOP3.LUT R10, R0, 0x2000000, RZ, 0xfc, !PT ;  /* 0x02000000000a7812 */ /* 0x000fe200078efcff */
[----:B------:R0:W-:Y:S01]  /*a050*/  STL.128 [R1+0xb0], R4 ;  /* 0x0000b00401007387 */ /* 0x0001e20000100c00 */
[----:B------:R-:W-:-:S03]  /*a060*/  VIADD R0, R71, 0x36400 ;  /* 0x0003640047007836 */ /* 0x000fc60000000000 */
[----:B------:R0:W-:Y:S02]  /*a070*/  STL.64 [R1+0x98], R12 ;  /* 0x0000980c01007387 */ /* 0x0001e40000100a00 */
[----:B------:R-:W-:Y:S01]  /*a080*/  LOP3.LUT P0, RZ, R0, 0x3ff, RZ, 0xc0, !PT ;  /* 0x000003ff00ff7812 */ /* 0x000fe2000780c0ff */
[----:B------:R-:W-:Y:S01]  /*a090*/  IMAD.MOV.U32 R0, RZ, RZ, R18 ;  /* 0x000000ffff007224 */ /* 0x000fe200078e0012 */
[----:B------:R0:W-:Y:S11]  /*a0a0*/  STL.128 [R1+0xa0], R8 ;  /* 0x0000a00801007387 */ /* 0x0001f60000100c00 */
[----:B------:R-:W-:Y:S05]  /*a0b0*/  @!P0 BRA `(.L_x_2023) ;  /* 0x0000000000448947 */ /* 0x000fea0003800000 */
[----:B------:R-:W-:Y:S01]  /*a0c0*/  MOV R0, 0x0 ;  /* 0x0000000000007802 */ /* 0x000fe20000000f00 */
[----:B------:R-:W-:Y:S01]  /*a0d0*/  ULDC.64 UR4, c[0x4][0x90] ;  /* 0x0100240000047ab9 */ /* 0x000fe20000000a00 */
[----:B------:R-:W-:Y:S01]  /*a0e0*/  ULDC.64 UR6, c[0x4][0x20] ;  /* 0x0100080000067ab9 */ /* 0x000fe20000000a00 */
[----:B0-----:R-:W-:Y:S01]  /*a0f0*/  IMAD.U32 R4, RZ, RZ, UR4 ;  /* 0x00000004ff047e24 */ /* 0x001fe2000f8e00ff */
        /* <DEDUP_REMOVED lines=12> */
.L_x_2024:
[----:B------:R1:W5:Y:S02]  /*a1c0*/  LDL R0, [R1+0x94] ;  /* 0x0000940001007983 */ /* 0x0003640000100800 */
.L_x_2023:
[----:B------:R-:W2:Y:S01]  /*a1d0*/  LDL R47, [R1+0x1f4] ;  /* 0x0001f400012f7983 */ /* 0x000ea20000100800 */
[----:B-----5:R-:W-:Y:S01]  /*a1e0*/  SHF.R.S32.HI R3, RZ, 0x1f, R0 ;  /* 0x0000001fff037819 */ /* 0x020fe20000011400 */
[----:B0-----:R-:W-:Y:S01]  /*a1f0*/  IMAD.MOV.U32 R4, RZ, RZ, R28 ;  /* 0x000000ffff047224 */ /* 0x001fe200078e001c */
[----:B------:R-:W-:Y:S01]  /*a200*/  LOP3.LUT R11, R46, 0xffffff80, RZ, 0xc0, !PT ;  /* 0xffffff802e0b7812 */ /* 0x000fe200078ec0ff */
[----:B------:R-:W0:Y:S01]  /*a210*/  S2R R13, SR_TID.X ;  /* 0x00000000000d7919 */ /* 0x000e220000002100 */
[CC--:B------:R-:W-:Y:S01]  /*a220*/  LEA.HI R8, R3.reuse, R0.reuse, RZ, 0x4 ;  /* 0x0000000003087211 */ /* 0x0c0fe200078f20ff */
[----:B------:R-:W-:Y:S01]  /*a230*/  IMAD.MOV.U32 R5, RZ, RZ, R75 ;  /* 0x000000ffff057224 */ /* 0x000fe200078e004b */
[----:B------:R-:W-:Y:S01]  /*a240*/  LEA.HI R3, R3, R0, RZ, 0x5 ;  /* 0x0000000003037211 */ /* 0x000fe200078f28ff */
[----:B------:R-:W-:Y:S01]  /*a250*/  IMAD.MOV.U32 R6, RZ, RZ, R50 ;  /* 0x000000ffff067224 */ /* 0x000fe200078e0032 */
[----:B------:R-:W-:Y:S01]  /*a260*/  LOP3.LUT R9, R8, 0xfffffff0, RZ, 0xc0, !PT ;  /* 0xfffffff008097812 */ /* 0x000fe200078ec0ff */
[----:B------:R-:W-:Y:S01]  /*a270*/  IMAD.MOV.U32 R7, RZ, RZ, R51 ;  /* 0x000000ffff077224 */ /* 0x000fe200078e0033 */
[----:B------:R3:W-:Y:S01]  /*a280*/  STL.64 [R1+0xe0], R24 ;  /* 0x0000e01801007387 */ /* 0x0007e20000100a00 */
[----:B------:R-:W-:Y:S01]  /*a290*/  IMAD.IADD R12, R18, 0x1, -R11 ;  /* 0x00000001120c7824 */ /* 0x000fe200078e0a0b */
[----:B------:R-:W4:Y:S01]  /*a2a0*/  LDC.64 R50, c[0x0][0xad8] ;  /* 0x0002b600ff327b82 */ /* 0x000f220000000a00 */
[----:B------:R-:W-:Y:S01]  /*a2b0*/  IMAD.IADD R9, R0, 0x1, -R9 ;  /* 0x0000000100097824 */ /* 0x000fe200078e0a09 */
[----:B------:R1:W-:Y:S01]  /*a2c0*/  STL.128 [R1+0x130], R4 ;  /* 0x0001300401007387 */ /* 0x0003e20000100c00 */
[----:B------:R-:W-:Y:S01]  /*a2d0*/  IMAD.SHL.U32 R3, R3, 0x20, RZ ;  /* 0x0000002003037824 */ /* 0x000fe200078e00ff */
[----:B------:R-:W-:Y:S01]  /*a2e0*/  LEA.HI R11, R70, R70, RZ, 0x1 ;  /* 0x00000046460b7211 */ /* 0x000fe200078f08ff */
[----:B------:R-:W-:Y:S01]  /*a2f0*/  BSSY B0, `(.L_x_2025) ;  /* 0x000004d000007945 */ /* 0x000fe20003800000 */
[----:B------:R-:W-:Y:S01]  /*a300*/  SHF.R.S32.HI R10, RZ, 0x1f, R9 ;  /* 0x0000001fff0a7819 */ /* 0x000fe20000011409 */
[----:B------:R4:W-:Y:S01]  /*a310*/  STL.64 [R1+0xd8], R30 ;  /* 0x0000d81e01007387 */ /* 0x0009e20000100a00 */
[----:B------:R-:W4:Y:S01]  /*a320*/  LDC.64 R74, c[0x0][0xae0] ;  /* 0x0002b800ff4a7b82 */ /* 0x000f220000000a00 */
[----:B------:R-:W-:-:S02]  /*a330*/  LOP3.LUT R3, R3, 0xfffffc00, RZ, 0xc0, !PT ;  /* 0xfffffc0003037812 */ /* 0x000fc400078ec0ff */
[----:B------:R-:W-:Y:S01]  /*a340*/  LEA.HI R10, R10, R9, RZ, 0x3 ;  /* 0x000000090a0a7211 */ /* 0x000fe200078f18ff */
[----:B------:R-:W-:Y:S01]  /*a350*/  STL.U8 [R1+0xe8], RZ ;  /* 0x0000e8ff01007387 */ /* 0x000fe20000100000 */
[----:B------:R-:W-:-:S03]  /*a360*/  LOP3.LUT R11, R11, 0xfffffe, RZ, 0xc0, !PT ;  /* 0x00fffffe0b0b7812 */ /* 0x000fc600078ec0ff */
[----:B---3--:R-:W3:Y:S01]  /*a370*/  LDC.64 R24, c[0x0][0xad0] ;  /* 0x0002b400ff187b82 */ /* 0x008ee20000000a00 */
[----:B------:R-:W-:Y:S01]  /*a380*/  STL.U8 [R1+0x140], RZ ;  /* 0x000140ff01007387 */ /* 0x000fe20000100000 */
[C---:B-1----:R-:W-:Y:S01]  /*a390*/  LOP3.LUT R4, R10.reuse, 0xfffffff8, RZ, 0xc0, !PT ;  /* 0xfffffff80a047812 */ /* 0x042fe200078ec0ff */
[----:B------:R-:W-:Y:S02]  /*a3a0*/  IMAD.SHL.U32 R10, R10, 0x40, RZ ;  /* 0x000000400a0a7824 */ /* 0x000fe400078e00ff */
[----:B------:R-:W-:Y:S02]  /*a3b0*/  IMAD.IADD R11, R70, 0x1, -R11 ;  /* 0x00000001460b7824 */ /* 0x000fe400078e0a0b */
[----:B0-----:R-:W-:Y:S01]  /*a3c0*/  VIADD R14, R13, 0xffffff80 ;  /* 0xffffff800d0e7836 */ /* 0x001fe20000000000 */
[----:B------:R-:W-:Y:S01]  /*a3d0*/  SHF.R.S32.HI R13, RZ, 0x1f, R12 ;  /* 0x0000001fff0d7819 */ /* 0x000fe2000001140c */
[----:B------:R-:W-:Y:S01]  /*a3e0*/  IMAD.IADD R4, R9, 0x1, -R4 ;  /* 0x0000000109047824 */ /* 0x000fe200078e0a04 */
[----:B------:R-:W-:Y:S01]  /*a3f0*/  SHF.R.U32.HI R9, RZ, 0x1, R8 ;  /* 0x00000001ff097819 */ /* 0x000fe20000011608 */
[----:B------:R-:W0:Y:S01]  /*a400*/  LDC R28, c[0x0][0x288] ;  /* 0x0000a200ff1c7b82 */ /* 0x000e220000000800 */
[----:B------:R-:W-:Y:S01]  /*a410*/  LEA.HI R6, R13, R12, RZ, 0x2 ;  /* 0x0000000c0d067211 */ /* 0x000fe200078f10ff */
[----:B------:R-:W-:Y:S01]  /*a420*/  IMAD.SHL.U32 R0, R4, 0x40, RZ ;  /* 0x0000004004007824 */ /* 0x000fe200078e00ff */
[----:B------:R-:W-:Y:S01]  /*a430*/  LOP3.LUT R10, R10, 0xfffffe00, RZ, 0xc0, !PT ;  /* 0xfffffe000a0a7812 */ /* 0x000fe200078ec0ff */
[----:B------:R1:W-:Y:S01]  /*a440*/  STL [R1+0xec], R14 ;  /* 0x0000ec0e01007387 */ /* 0x0003e20000100800 */
[----:B------:R-:W-:Y:S01]  /*a450*/  LOP3.LUT R5, R6, 0x7ffffffc, RZ, 0xc0, !PT ;  /* 0x7ffffffc06057812 */ /* 0x000fe200078ec0ff */
[----:B----4-:R-:W-:Y:S01]  /*a460*/  IMAD.MOV.U32 R31, RZ, RZ, R50 ;  /* 0x000000ffff1f7224 */ /* 0x010fe200078e0032 */
[----:B------:R-:W-:Y:S01]  /*a470*/  SHF.R.S32.HI R7, RZ, 0x2, R6 ;  /* 0x00000002ff077819 */ /* 0x000fe20000011406 */
[----:B------:R-:W-:Y:S01]  /*a480*/  IMAD.MOV.U32 R50, RZ, RZ, R74 ;  /* 0x000000ffff327224 */ /* 0x000fe200078e004a */
[----:B------:R-:W-:Y:S01]  /*a490*/  SHF.R.S32.HI R6, RZ, 0x1f, R6 ;  /* 0x0000001fff067819 */ /* 0x000fe20000011406 */
[----:B------:R-:W-:Y:S01]  /*a4a0*/  IMAD.IADD R8, R12, 0x1, -R5 ;  /* 0x000000010c087824 */ /* 0x000fe200078e0a05 */
[----:B------:R-:W-:-:S02]  /*a4b0*/  LOP3.LUT R0, R0, 0x1c0, RZ, 0xc0, !PT ;  /* 0x000001c000007812 */ /* 0x000fc400078ec0ff */
[----:B------:R-:W-:Y:S01]  /*a4c0*/  LEA.HI R6, R6, R7, RZ, 0x3 ;  /* 0x0000000706067211 */ /* 0x000fe200078f18ff */
[----:B------:R-:W-:Y:S01]  /*a4d0*/  IMAD R21, R11, 0x80, R8 ;  /* 0x000000800b157824 */ /* 0x000fe200078e0208 */
[----:B------:R-:W-:Y:S01]  /*a4e0*/  LOP3.LUT R9, R0, 0x8, R9, 0xf8, !PT ;  /* 0x0000000800097812 */ /* 0x000fe200078ef809 */
[----:B------:R-:W-:Y:S01]  /*a4f0*/  IMAD.MOV.U32 R8, RZ, RZ, R49 ;  /* 0x000000ffff087224 */ /* 0x000fe200078e0031 */
[----:B------:R-:W-:Y:S01]  /*a500*/  LOP3.LUT R6, R6, 0xfffffff8, RZ, 0xc0, !PT ;  /* 0xfffffff806067812 */ /* 0x000fe200078ec0ff */
[----:B------:R-:W-:Y:S01]  /*a510*/  IMAD.MOV.U32 R49, RZ, RZ, R51 ;  /* 0x000000ffff317224 */ /* 0x000fe200078e0033 */
[----:B------:R-:W-:Y:S01]  /*a520*/  SHF.R.U32.HI R0, RZ, 0x3, R0 ;  /* 0x00000003ff007819 */ /* 0x000fe20000011600 */
[----:B------:R-:W-:Y:S01]  /*a530*/  IMAD.SHL.U32 R21, R21, 0x2, RZ ;  /* 0x0000000215157824 */ /* 0x000fe200078e00ff */
[----:B------:R-:W-:Y:S01]  /*a540*/  LEA.HI R12, R13, R12, RZ, 0x5 ;  /* 0x0000000c0d0c7211 */ /* 0x000fe200078f28ff */
[----:B------:R-:W-:Y:S01]  /*a550*/  IMAD.IADD R7, R7, 0x1, -R6 ;  /* 0x0000000107077824 */ /* 0x000fe200078e0a06 */
[----:B------:R-:W-:Y:S01]  /*a560*/  LOP3.LUT R0, R9, R0, RZ, 0x3c, !PT ;  /* 0x0000000009007212 */ /* 0x000fe200078e3cff */
[----:B------:R-:W4:Y:S01]  /*a570*/  LDC R6, c[0x0][0x450] ;  /* 0x00011400ff067b82 */ /* 0x000f220000000800 */
[C---:B------:R-:W-:Y:S01]  /*a580*/  LOP3.LUT P0, RZ, R4.reuse, 0x2, RZ, 0xc0, !PT ;  /* 0x0000000204ff7812 */ /* 0x040fe2000780c0ff */
[----:B------:R-:W-:Y:S01]  /*a590*/  IMAD.MOV.U32 R13, RZ, RZ, 0x20 ;  /* 0x00000020ff0d7424 */ /* 0x000fe200078e00ff */
[----:B------:R-:W-:Y:S01]  /*a5a0*/  LOP3.LUT P1, RZ, R4, 0x4, RZ, 0xc0, !PT ;  /* 0x0000000404ff7812 */ /* 0x000fe2000782c0ff */
[----:B------:R-:W-:Y:S01]  /*a5b0*/  IMAD.MOV.U32 R9, RZ, RZ, R48 ;  /* 0x000000ffff097224 */ /* 0x000fe200078e0030 */
[----:B------:R-:W-:Y:S01]  /*a5c0*/  SHF.R.S32.HI R12, RZ, 0x5, R12 ;  /* 0x00000005ff0c7819 */ /* 0x000fe2000001140c */
[----:B------:R-:W-:Y:S01]  /*a5d0*/  IMAD.MOV.U32 R48, RZ, RZ, RZ ;  /* 0x000000ffff307224 */ /* 0x000fe200078e00ff */
[----:B------:R-:W-:Y:S01]  /*a5e0*/  IADD3 R3, R0, R10, R3 ;  /* 0x0000000a00037210 */ /* 0x000fe20007ffe003 */
[----:B------:R-:W4:Y:S01]  /*a5f0*/  LDC.64 R4, c[0x0][0x448] ;  /* 0x00011200ff047b82 */ /* 0x000f220000000a00 */
[----:B------:R-:W-:Y:S01]  /*a600*/  IADD3 R10, P2, R16, 0x90, RZ ;  /* 0x00000090100a7810 */ /* 0x000fe20007f5e0ff */
[----:B------:R-:W-:Y:S01]  /*a610*/  IMAD R20, R12, 0x10, R7 ;  /* 0x000000100c147824 */ /* 0x000fe200078e0207 */
[----:B------:R-:W-:Y:S01]  /*a620*/  SEL R13, R13, 0xffffffe0, !P1 ;  /* 0xffffffe00d0d7807 */ /* 0x000fe20004800000 */
[----:B------:R-:W-:-:S02]  /*a630*/  IMAD.MOV.U32 R12, RZ, RZ, 0x10 ;  /* 0x00000010ff0c7424 */ /* 0x000fc400078e00ff */
[----:B-1----:R-:W-:Y:S01]  /*a640*/  IMAD.WIDE.U32 R14, R3, 0x2, R26 ;  /* 0x00000002030e7825 */ /* 0x002fe200078e001a */
[----:B------:R-:W-:Y:S02]  /*a650*/  STL.64 [R1+0xd0], R20 ;  /* 0x0000d01401007387 */ /* 0x000fe40000100a00 */
[----:B------:R-:W-:Y:S01]  /*a660*/  SEL R12, R12, 0xfffffff0, !P0 ;  /* 0xfffffff00c0c7807 */ /* 0x000fe20004000000 */
[----:B------:R-:W-:Y:S01]  /*a670*/  IMAD.X R11, RZ, RZ, R17, P2 ;  /* 0x000000ffff0b7224 */ /* 0x000fe200010e0611 */
[----:B------:R-:W-:Y:S01]  /*a680*/  IADD3 R14, P0, R14, 0x36400, RZ ;  /* 0x000364000e0e7810 */ /* 0x000fe20007f1e0ff */
[----:B---3--:R-:W-:Y:S02]  /*a690*/  IMAD.MOV.U32 R30, RZ, RZ, R25 ;  /* 0x000000ffff1e7224 */ /* 0x008fe400078e0019 */
[----:B------:R-:W-:Y:S01]  /*a6a0*/  IMAD.MOV.U32 R51, RZ, RZ, R75 ;  /* 0x000000ffff337224 */ /* 0x000fe200078e004b */
[----:B------:R1:W-:Y:S01]  /*a6b0*/  STL.128 [R1+0x120], R8 ;  /* 0x0001200801007387 */ /* 0x0003e20000100c00 */
[----:B------:R-:W-:-:S02]  /*a6c0*/  IMAD.X R15, RZ, RZ, R15, P0 ;  /* 0x000000ffff0f7224 */ /* 0x000fc400000e060f */
[----:B------:R-:W-:Y:S01]  /*a6d0*/  IMAD.MOV.U32 R7, RZ, RZ, R24 ;  /* 0x000000ffff077224 */ /* 0x000fe200078e0018 */
[----:B------:R-:W-:Y:S04]  /*a6e0*/  STL.64 [R1+0xc0], R12 ;  /* 0x0000c00c01007387 */ /* 0x000fe80000100a00 */
[----:B------:R-:W-:Y:S04]  /*a6f0*/  STL.64 [R1+0xc8], R14 ;  /* 0x0000c80e01007387 */ /* 0x000fe80000100a00 */
[----:B0-----:R-:W-:Y:S04]  /*a700*/  STL.128 [R1+0xf0], R28 ;  /* 0x0000f01c01007387 */ /* 0x001fe80000100c00 */
[----:B------:R-:W-:Y:S01]  /*a710*/  STL.128 [R1+0x100], R48 ;  /* 0x0001003001007387 */ /* 0x000fe20000100c00 */
[----:B-1----:R-:W-:-:S03]  /*a720*/  IADD3 R8, P1, R16, 0x430, RZ ;  /* 0x0000043010087810 */ /* 0x002fc60007f3e0ff */
[----:B----4-:R0:W-:Y:S02]  /*a730*/  STL.128 [R1+0x110], R4 ;  /* 0x0001100401007387 */ /* 0x0101e40000100c00 */
[----:B0-----:R-:W-:Y:S02]  /*a740*/  IMAD.MOV.U32 R4, RZ, RZ, R42 ;  /* 0x000000ffff047224 */ /* 0x001fe400078e002a */
[----:B------:R-:W-:Y:S01]  /*a750*/  IMAD.MOV.U32 R5, RZ, RZ, R73 ;  /* 0x000000ffff057224 */ /* 0x000fe200078e0049 */
[----:B--2---:R-:W-:-:S04]  /*a760*/  LEA.HI R0, R47, R47, RZ, 0x1 ;  /* 0x0000002f2f007211 */ /* 0x004fc800078f08ff */
[----:B------:R-:W-:-:S05]  /*a770*/  LOP3.LUT R0, R0, 0xfffffffe, RZ, 0xc0, !PT ;  /* 0xfffffffe00007812 */ /* 0x000fca00078ec0ff */
[----:B------:R-:W-:-:S05]  /*a780*/  IMAD.IADD R0, R47, 0x1, -R0 ;  /* 0x000000012f007824 */ /* 0x000fca00078e0a00 */
[----:B------:R-:W-:-:S04]  /*a790*/  SHF.L.U32 R0, R0, 0x1f, RZ ;  /* 0x0000001f00007819 */ /* 0x000fc800000006ff */
[----:B------:R-:W0:Y:S02]  /*a7a0*/  SYNCS.PHASECHK.TRANS64.TRYWAIT P0, [R71+URZ+0x38800], R0 ;  /* 0x03880000470075a7 */ /* 0x000e24000800017f */
[----:B0-----:R-:W-:Y:S05]  /*a7b0*/  @!P0 BRA `(.L_x_2026) ;  /* 0x0000023800708947 */ /* 0x001fea0003800000 */
.L_x_2237:
[----:B------:R-:W-:Y:S05]  /*a7c0*/  BSYNC B0 ;  /* 0x0000000000007941 */ /* 0x000fea0003800000 */
.L_x_2025:
[----:B------:R-:W-:Y:S01]  /*a7d0*/  IMAD.MOV.U32 R6, RZ, RZ, R68 ;  /* 0x000000ffff067224 */ /* 0x000fe200078e0044 */
[----:B------:R-:W-:Y:S01]  /*a7e0*/  STL.64 [R1+0x148], R34 ;  /* 0x0001482201007387 */ /* 0x000fe20000100a00 */
[----:B------:R-:W-:Y:S01]  /*a7f0*/  IMAD.MOV.U32 R7, RZ, RZ, R69 ;  /* 0x000000ffff077224 */ /* 0x000fe200078e0045 */
[----:B------:R-:W-:Y:S01]  /*a800*/  BSSY B0, `(.L_x_2027) ;  /* 0x000002b000007945 */ /* 0x000fe20003800000 */
[----:B------:R-:W-:Y:S01]  /*a810*/  IMAD.X R9, RZ, RZ, R17, P1 ;  /* 0x000000ffff097224 */ /* 0x000fe200008e0611 */
[----:B------:R-:W-:Y:S01]  /*a820*/  STL.64 [R1+0x1e0], R32 ;  /* 0x0001e02001007387 */ /* 0x000fe20000100a00 */
[----:B------:R-:W-:Y:S01]  /*a830*/  IMAD.MOV.U32 R24, RZ, RZ, R66 ;  /* 0x000000ffff187224 */ /* 0x000fe200078e0042 */
[----:B0-----:R-:W-:Y:S01]  /*a840*/  MOV R0, 0xaab0 ;  /* 0x0000aab000007802 */ /* 0x001fe20000000f00 */
[----:B------:R-:W-:Y:S01]  /*a850*/  IMAD.MOV.U32 R25, RZ, RZ, R67 ;  /* 0x000000ffff197224 */ /* 0x000fe200078e0043 */
[----:B------:R0:W-:Y:S01]  /*a860*/  STL.128 [R1+0x150], R4 ;  /* 0x0001500401007387 */ /* 0x0001e20000100c00 */
[----:B------:R-:W-:-:S02]  /*a870*/  IMAD.MOV.U32 R18, RZ, RZ, R36 ;  /* 0x000000ffff127224 */ /* 0x000fc400078e0024 */
[----:B------:R-:W-:Y:S01]  /*a880*/  VIADD R3, R161, 0xffffffff ;  /* 0xffffffffa1037836 */ /* 0x000fe20000000000 */
[----:B------:R-:W-:Y:S01]  /*a890*/  STL.128 [R1+0x170], R24 ;  /* 0x0001701801007387 */ /* 0x000fe20000100c00 */
[----:B0-----:R-:W-:Y:S02]  /*a8a0*/  IMAD.MOV.U32 R4, RZ, RZ, R37 ;  /* 0x000000ffff047224 */ /* 0x001fe400078e0025 */
[----:B------:R-:W-:Y:S02]  /*a8b0*/  IMAD.MOV.U32 R5, RZ, RZ, R44 ;  /* 0x000000ffff057224 */ /* 0x000fe400078e002c */
[----:B------:R-:W-:Y:S02]  /*a8c0*/  IMAD.MOV.U32 R6, RZ, RZ, R40 ;  /* 0x000000ffff067224 */ /* 0x000fe400078e0028 */
[----:B------:R-:W-:Y:S02]  /*a8d0*/  IMAD.MOV.U32 R7, RZ, RZ, R19 ;  /* 0x000000ffff077224 */ /* 0x000fe400078e0013 */
[----:B------:R-:W-:-:S03]  /*a8e0*/  IMAD.MOV.U32 R19, RZ, RZ, R41 ;  /* 0x000000ffff137224 */ /* 0x000fc600078e0029 */
[----:B------:R0:W-:Y:S04]  /*a8f0*/  STL.128 [R1+0x180], R4 ;  /* 0x0001800401007387 */ /* 0x0001e80000100c00 */
[----:B------:R-:W-:Y:S01]  /*a900*/  STL.128 [R1+0x160], R16 ;  /* 0x0001601001007387 */ /* 0x000fe20000100c00 */
[----:B0-----:R-:W-:Y:S02]  /*a910*/  IMAD.MOV.U32 R4, RZ, RZ, R38 ;  /* 0x000000ffff047224 */ /* 0x001fe400078e0026 */
[----:B------:R-:W-:Y:S02]  /*a920*/  IMAD.MOV.U32 R5, RZ, RZ, R65 ;  /* 0x000000ffff057224 */ /* 0x000fe400078e0041 */
[----:B------:R-:W-:Y:S02]  /*a930*/  IMAD.MOV.U32 R6, RZ, RZ, R63 ;  /* 0x000000ffff067224 */ /* 0x000fe400078e003f */
[----:B------:R-:W-:-:S05]  /*a940*/  IMAD.MOV.U32 R7, RZ, RZ, R64 ;  /* 0x000000ffff077224 */ /* 0x000fca00078e0040 */
[----:B------:R0:W-:Y:S02]  /*a950*/  STL.128 [R1+0x190], R4 ;  /* 0x0001900401007387 */ /* 0x0001e40000100c00 */
        /* <DEDUP_REMOVED lines=20> */
[----:B0-----:R-:W-:Y:S05]  /*aaa0*/  CALL.REL.NOINC `($_ZN7cutlass13device_kernelIN5flash11enable_sm90INS1_16FlashAttnFwdSm90INS1_25CollectiveMainloopFwdSm90ILi2EN4cute5tupleIJNS5_1CILi1EEES8_S8_EEENS6_IJNS7_ILi64EEESA_SA_EEELi512ENS_6half_tEfNS_4arch4Sm90ELb0ELb1ELb1ELb0ELb0ELb0ELb1ELb0ELb0ELb1ELb1ELb0EEENS1_21CollectiveEpilogueFwdINS6_IJSA_NS7_ILi512EEESA_EEES9_SC_SE_Li256ELb0ELb1ELb1ELb0EEENS1_19SingleTileSchedulerILb0ELb1ELb1ELi64EEEEEEEEEvNT_6ParamsE$_ZZN5flash25CollectiveMainloopFwdSm90ILi2EN4cute5tupleIJNS1_1CILi1EEES4_S4_EEENS2_IJNS3_ILi64EEES6_S6_EEELi512EN7cutlass6half_tEfNS8_4arch4Sm90ELb0ELb1ELb1ELb0ELb0ELb0ELb1ELb0ELb0ELb1ELb1ELb0EE3mmaINS_16FlashAttnFwdSm90ISC_NS_21CollectiveEpilogueFwdINS2_IJS6_NS3_ILi512EEES6_EEES5_S9_SB_Li256ELb0ELb1ELb1ELb0EEENS_19SingleTileSchedulerILb0ELb1ELb1ELi64EEEE13SharedStorageENS1_6TensorINS1_11ArrayEngineIfLm128EEENS1_6LayoutINS2_IJNS2_IJNS3_ILi2EEESR_NS3_ILi32EEEEEES4_S4_EEENS2_IJNS2_IJS4_SR_NS3_ILi4EEEEEENS3_ILi0EEESX_EEEEEEENS_7SoftmaxILi2ELi0EEEEEbRKNSC_6ParamsENS8_25PipelineTmaAsyncNoClusterILi2ENS8_16PipelineTmaAsyncILi2EEEEES19_RNS8_13PipelineStateILj2EEERT0_RT1_iRiRKNS_16SeqlenInfoQKNewKILb0ELb0EEENS2_IJiiiiEEERT_ENKUliT_T0_T1_E_clIZSD_ISM_S10_S12_EbS15_S19_S19_S1C_S1E_S1G_iS1H_S1L_S1M_S1O_EUlRS1P_iE0_NS3_ILb1EEES1W_EEDaiS1P_S1Q_S1R_) ;  /* 0x0000024c00ec7944 */ /* 0x001fea0003c00000 */
[----:B------:R-:W-:Y:S05]  /*aab0*/  BSYNC B0 ;  /* 0x0000000000007941 */ /* 0x000fea0003800000 */
.L_x_2027:
[----:B------:R-:W2:Y:S01]  /*aac0*/  LDL R4, [R1+0x70] ;  /* 0x0000700001047983 */ /* 0x000ea20000100800 */
[----:B------:R-:W0:Y:S08]  /*aad0*/  LDC R0, c[0x0][0x448] ;  /* 0x00011200ff007b82 */ /* 0x000e300000000800 */
[----:B------:R-:W1:Y:S01]  /*aae0*/  LDC.64 R6, c[0x0][0xad8] ;  /* 0x0002b600ff067b82 */ /* 0x000e620000000a00 */
[----:B0-----:R-:W-:-:S13]  /*aaf0*/  ISETP.NE.AND P0, PT, R0, 0x1, PT ;  /* 0x000000010000780c */ /* 0x001fda0003f05270 */
[----:B------:R-:W0:Y:S08]  /*ab00*/  @P0 LDC R3, c[0x0][0x44c] ;  /* 0x00011300ff030b82 */ /* 0x000e300000000800 */
[----:B------:R-:W3:Y:S01]  /*ab10*/  @P0 LDC R5, c[0x0][0x450] ;  /* 0x00011400ff050b82 */ /* 0x000ee20000000800 */
[----:B--2---:R-:W-:-:S04]  /*ab20*/  IMAD.SHL.U32 R4, R4, 0x40, RZ ;  /* 0x0000004004047824 */ /* 0x004fc800078e00ff */
[----:B0-----:R-:W-:-:S04]  /*ab30*/  @P0 IMAD.HI.U32 R0, R4, R3, RZ ;  /* 0x0000000304000227 */ /* 0x001fc800078e00ff */
[----:B------:R-:W-:Y:S01]  /*ab40*/  IMAD.MOV.U32 R3, RZ, RZ, R4 ;  /* 0x000000ffff037224 */ /* 0x000fe200078e0004 */
[----:B---3--:R-:W-:Y:S01]  /*ab50*/  @P0 SHF.R.U32.HI R3, RZ, R5, R0 ;  /* 0x00000005ff030219 */ /* 0x008fe20000011600 */
[----:B------:R-:W-:Y:S01]  /*ab60*/  VIADD R0, R161, 0xfffffffe ;  /* 0xfffffffea1007836 */ /* 0x000fe20000000000 */
[----:B-1----:R-:W-:-:S03]  /*ab70*/  ISETP.GE.AND P0, PT, R7, 0x1, PT ;  /* 0x000000010700780c */ /* 0x002fc60003f06270 */
[----:B------:R-:W-:-:S04]  /*ab80*/  IMAD.IADD R5, R160, 0x1, R3 ;  /* 0x00000001a0057824 */ /* 0x000fc800078e0203 */
[----:B------:R-:W-:-:S06]  /*ab90*/  IMAD.IADD R6, R5, 0x1, R6 ;  /* 0x0000000105067824 */ /* 0x000fcc00078e0206 */
[----:B------:R-:W-:Y:S05]  /*aba0*/  @!P0 BRA `(.L_x_2028) ;  /* 0x0000000000488947 */ /* 0x000fea0003800000 */
[C---:B------:R-:W-:Y:S01]  /*abb0*/  ISETP.GT.AND P0, PT, R5.reuse, RZ, PT ;  /* 0x000000ff0500720c */ /* 0x040fe20003f04270 */
[----:B------:R-:W-:Y:S01]  /*abc0*/  BSSY B0, `(.L_x_2029) ;  /* 0x000000e000007945 */ /* 0x000fe20003800000 */
[----:B------:R-:W-:-:S11]  /*abd0*/  VIADD R3, R5, 0xffffffff ;  /* 0xffffffff05037836 */ /* 0x000fd60000000000 */
        /* <DEDUP_REMOVED lines=8> */
.L_x_2030:
[----:B------:R-:W-:-:S13]  /*ac60*/  ISETP.NE.AND P0, PT, R7, 0x1, PT ;  /* 0x000000010700780c */ /* 0x000fda0003f05270 */
[----:B------:R-:W0:Y:S02]  /*ac70*/  @P0 LDC.64 R8, c[0x0][0xae0] ;  /* 0x0002b800ff080b82 */ /* 0x000e240000000a00 */
[----:B0-----:R-:W-:-:S05]  /*ac80*/  @P0 IMAD.HI.U32 R8, R3, R8, RZ ;  /* 0x0000000803080227 */ /* 0x001fca00078e00ff */
[----:B------:R-:W-:-:S07]  /*ac90*/  @P0 SHF.R.U32.HI R3, RZ, R9, R8 ;  /* 0x00000009ff030219 */ /* 0x000fce0000011608 */
.L_x_2031:
[----:B------:R-:W-:Y:S05]  /*aca0*/  BSYNC B0 ;  /* 0x0000000000007941 */ /* 0x000fea0003800000 */
.L_x_2029:
[----:B------:R-:W-:-:S05]  /*acb0*/  IMAD R3, R3, R7, R7 ;  /* 0x0000000703037224 */ /* 0x000fca00078e0207 */
[----:B------:R-:W-:-:S07]  /*acc0*/  VIMNMX R6, R6, R3, PT ;  /* 0x0000000306067248 */ /* 0x000fce0003fe0100 */
.L_x_2028:
[----:B------:R-:W-:-:S04]  /*acd0*/  SHF.R.S32.HI R3, RZ, 0x1f, R6 ;  /* 0x0000001fff037819 */ /* 0x000fc80000011406 */
[----:B------:R-:W-:-:S04]  /*ace0*/  LEA.HI R3, R3, R6, RZ, 0x6 ;  /* 0x0000000603037211 */ /* 0x000fc800078f30ff */
[----:B------:R-:W-:-:S04]  /*acf0*/  SHF.R.S32.HI R3, RZ, 0x6, R3 ;  /* 0x00000006ff037819 */ /* 0x000fc80000011403 */
[----:B------:R-:W-:-:S04]  /*ad00*/  VIMNMX R3, R154, R3, !PT ;  /* 0x000000039a037248 */ /* 0x000fc80007fe0100 */
[----:B------:R-:W-:-:S13]  /*ad10*/  ISETP.GE.AND P0, PT, R0, R3, PT ;  /* 0x000000030000720c */ /* 0x000fda0003f06270 */
[----:B------:R-:W-:Y:S05]  /*ad20*/  @!P0 BRA `(.L_x_2032) ;  /* 0x0000007c00bc8947 */ /* 0x000fea0003800000 */
.L_x_2063:
[----:B-1----:R-:W2:Y:S04]  /*ad30*/  LDL R60, [R1+0x1e8] ;  /* 0x0001e800013c7983 */ /* 0x002ea80000100800 */
[----:B0-----:R-:W3:Y:S04]  /*ad40*/  LDL R4, [R1+0x1f0] ;  /* 0x0001f00001047983 */ /* 0x001ee80000100800 */
[----:B------:R-:W4:Y:S01]  /*ad50*/  LDL R5, [R1+0x1c] ;  /* 0x00001c0001057983 */ /* 0x000f220000100800 */
[----:B--2---:R-:W-:-:S05]  /*ad60*/  VIADD R6, R60, 0x1 ;  /* 0x000000013c067836 */ /* 0x004fca0000000000 */
[----:B------:R-:W-:-:S13]  /*ad70*/  ISETP.NE.AND P0, PT, R6, 0x2, PT ;  /* 0x000000020600780c */ /* 0x000fda0003f05270 */
[----:B------:R0:W5:Y:S04]  /*ad80*/  @P0 LDL R8, [R1+0x1ec] ;  /* 0x0001ec0001080983 */ /* 0x0001680000100800 */
[----:B------:R-:W2:Y:S01]  /*ad90*/  @!P0 LDL R7, [R1+0x1ec] ;  /* 0x0001ec0001078983 */ /* 0x000ea20000100800 */
[----:B---3--:R-:W-:Y:S01]  /*ada0*/  VIADD R4, R4, 0x1 ;  /* 0x0000000104047836 */ /* 0x008fe20000000000 */
[----:B----4-:R-:W-:Y:S02]  /*adb0*/  LOP3.LUT R5, R5, 0x1, RZ, 0xfc, !PT ;  /* 0x0000000105057812 */ /* 0x010fe400078efcff */
[----:B------:R1:W-:Y:S04]  /*adc0*/  STL [R1+0x1e8], R6 ;  /* 0x0001e80601007387 */ /* 0x0003e80000100800 */
[----:B------:R0:W-:Y:S04]  /*add0*/  STL [R1+0x1f0], R4 ;  /* 0x0001f00401007387 */ /* 0x0001e80000100800 */
[----:B------:R0:W-:Y:S01]  /*ade0*/  @!P0 STL [R1+0x1e8], RZ ;  /* 0x0001e8ff01008387 */ /* 0x0001e20000100800 */
[----:B------:R-:W-:Y:S01]  /*adf0*/  ISETP.NE.AND P1, PT, R5, 0x3, PT ;  /* 0x000000030500780c */ /* 0x000fe20003f25270 */
[----:B------:R-:W-:Y:S05]  /*ae00*/  YIELD ;  /* 0x0000000000007946 */ /* 0x000fea0003800000 */
[----:B------:R-:W-:Y:S01]  /*ae10*/  BSSY B0, `(.L_x_2033) ;  /* 0x0000006000007945 */ /* 0x000fe20003800000 */
[----:B-1----:R-:W-:Y:S01]  /*ae20*/  @!P0 IMAD.MOV.U32 R6, RZ, RZ, RZ ;  /* 0x000000ffff068224 */ /* 0x002fe200078e00ff */
[----:B--2---:R-:W-:-:S05]  /*ae30*/  @!P0 LOP3.LUT R8, R7, 0x1, RZ, 0x3c, !PT ;  /* 0x0000000107088812 */ /* 0x004fca00078e3cff */
[----:B------:R0:W-:Y:S01]  /*ae40*/  @!P0 STL [R1+0x1ec], R8 ;  /* 0x0001ec0801008387 */ /* 0x0001e20000100800 */
[----:B------:R-:W-:Y:S05]  /*ae50*/  @!P1 BRA `(.L_x_2034) ;  /* 0x0000000000049947 */ /* 0x000fea0003800000 */
[----:B------:R-:W-:Y:S01]  /*ae60*/  BPT.TRAP 0x1 ;  /* 0x000000040000795c */ /* 0x000fe20000300000 */
.L_x_2034:
[----:B------:R-:W-:Y:S05]  /*ae70*/  BSYNC B0 ;  /* 0x0000000000007941 */ /* 0x000fea0003800000 */
.L_x_2033:
[----:B0-----:R-:W2:Y:S01]  /*ae80*/  LDL.64 R4, [R1+0x8] ;  /* 0x0000080001047983 */ /* 0x001ea20000100a00 */
[----:B-----5:R-:W-:Y:S02]  /*ae90*/  SHF.L.U32 R7, R8, 0x1f, RZ ;  /* 0x0000001f08077819 */ /* 0x020fe400000006ff */
[----:B--2---:R-:W-:-:S05]  /*aea0*/  MOV R5, R4 ;  /* 0x0000000400057202 */ /* 0x004fca0000000f00 */
[----:B------:R-:W-:-:S04]  /*aeb0*/  IMAD R6, R6, 0x8, R5 ;  /* 0x0000000806067824 */ /* 0x000fc800078e0205 */
[----:B------:R0:W1:Y:S01]  /*aec0*/  SYNCS.PHASECHK.TRANS64.TRYWAIT P0, [R6+URZ], R7 ;  /* 0x00000007060075a7 */ /* 0x000062000800017f */
[----:B------:R0:W5:Y:S01]  /*aed0*/  LDL.64 R8, [R1+0x1e8] ;  /* 0x0001e80001087983 */ /* 0x0001620000100a00 */
[----:B------:R-:W-:Y:S04]  /*aee0*/  BSSY B0, `(.L_x_2035) ;  /* 0x0000003000007945 */ /* 0x000fe80003800000 */
[----:B------:R-:W-:Y:S05]  /*aef0*/  @!P1 BRA `(.L_x_2036) ;  /* 0x0000000000049947 */ /* 0x000fea0003800000 */
[----:B------:R-:W-:Y:S01]  /*af00*/  BPT.TRAP 0x1 ;  /* 0x000000040000795c */ /* 0x000fe20000300000 */
.L_x_2036:
[----:B------:R-:W-:Y:S05]  /*af10*/  BSYNC B0 ;  /* 0x0000000000007941 */ /* 0x000fea0003800000 */
.L_x_2035:
[----:B------:R-:W-:Y:S04]  /*af20*/  BSSY B0, `(.L_x_2037) ;  /* 0x0000006000007945 */ /* 0x000fe80003800000 */
[----:B-1----:R-:W-:Y:S05]  /*af30*/  @P0 BRA `(.L_x_2038) ;  /* 0x0000000000100947 */ /* 0x002fea0003800000 */
[----:B-----5:R-:W-:Y:S01]  /*af40*/  IMAD R8, R8, 0x8, R5 ;  /* 0x0000000808087824 */ /* 0x020fe200078e0205 */
[----:B------:R-:W-:-:S04]  /*af50*/  SHF.L.U32 R9, R9, 0x1f, RZ ;  /* 0x0000001f09097819 */ /* 0x000fc800000006ff */
[----:B------:R-:W1:Y:S02]  /*af60*/  SYNCS.PHASECHK.TRANS64.TRYWAIT P0, [R8+URZ], R9 ;  /* 0x00000009080075a7 */ /* 0x000e64000800017f */
[----:B-1----:R-:W-:Y:S05]  /*af70*/  @!P0 BRA `(.L_x_2039) ;  /* 0x0000023000948947 */ /* 0x002fea0003800000 */
.L_x_2038:
[----:B------:R-:W-:Y:S05]  /*af80*/  BSYNC B0 ;  /* 0x0000000000007941 */ /* 0x000fea0003800000 */
.L_x_2037:
[----:B0-----:R-:W2:Y:S04]  /*af90*/  LDL R7, [R1+0x1e8] ;  /* 0x0001e80001077983 */ /* 0x001ea80000100800 */
[----:B------:R-:W2:Y:S01]  /*afa0*/  LD.E.64 R4, desc[UR44][R16.64+0xa0] ;  /* 0x0000a02c10047980 */ /* 0x000ea2000c101b00 */
[----:B------:R-:W-:Y:S05]  /*afb0*/  WARPSYNC.ALL ;  /* 0x0000000000007948 */ /* 0x000fea0003800000 */
[----:B------:R0:W-:Y:S04]  /*afc0*/  STL [R1+0x80], RZ ;  /* 0x000080ff01007387 */ /* 0x0001e80000100800 */
[----:B-1---5:R-:W3:Y:S01]  /*afd0*/  LD.E.64 R8, desc[UR44][R16.64+0x98] ;  /* 0x0000982c10087980 */ /* 0x022ee2000c101b00 */
[----:B------:R-:W-:-:S02]  /*afe0*/  IMAD.MOV.U32 R6, RZ, RZ, 0x1 ;  /* 0x00000001ff067424 */ /* 0x000fc400078e00ff */
[----:B--2---:R-:W-:Y:S01]  /*aff0*/  IMAD R4, R7, 0x200, R4 ;  /* 0x0000020007047824 */ /* 0x004fe200078e0204 */
[----:B------:R-:W-:Y:S01]  /*b000*/  R2UR UR7, R5 ;  /* 0x00000000050772ca */ /* 0x000fe200000e0000 */
[----:B------:R-:W2:Y:S04]  /*b010*/  LDL R7, [R1+0x54] ;  /* 0x0000540001077983 */ /* 0x000ea80000100800 */
[----:B------:R0:W-:Y:S04]  /*b020*/  STL [R1+0x80], R6 ;  /* 0x0000800601007387 */ /* 0x0001e80000100800 */
[----:B------:R-:W4:Y:S04]  /*b030*/  LD.E.64 R10, desc[UR44][R16.64+0x98] ;  /* 0x0000982c100a7980 */ /* 0x000f28000c101b00 */
[----:B------:R0:W-:Y:S04]  /*b040*/  STL [R1+0x80], R6 ;  /* 0x0000800601007387 */ /* 0x0001e80000100800 */
[----:B------:R-:W2:Y:S04]  /*b050*/  LD.E.64 R12, desc[UR44][R16.64+0x98] ;  /* 0x0000982c100c7980 */ /* 0x000ea8000c101b00 */
[----:B------:R0:W-:Y:S04]  /*b060*/  STL [R1+0x80], R6 ;  /* 0x0000800601007387 */ /* 0x0001e80000100800 */
[----:B------:R-:W2:Y:S01]  /*b070*/  LD.E.64 R14, desc[UR44][R16.64+0x98] ;  /* 0x0000982c100e7980 */ /* 0x000ea2000c101b00 */
[----:B------:R-:W-:Y:S01]  /*b080*/  R2UR UR6, R4 ;  /* 0x00000000040672ca */ /* 0x000fe200000e0000 */
[----:B------:R-:W-:-:S02]  /*b090*/  WARPGROUP.ARRIVE ;  /* 0x00000000000079c5 */ /* 0x000fc40000000000 */
[----:B------:R0:W5:Y:S01]  /*b0a0*/  LDL.64 R18, [R1+0x1e8] ;  /* 0x0001e80001127983 */ /* 0x0001620000100a00 */
[----:B---3--:R-:W-:Y:S02]  /*b0b0*/  R2UR UR4, R8 ;  /* 0x00000000080472ca */ /* 0x008fe400000e0000 */
[----:B------:R-:W-:-:S13]  /*b0c0*/  R2UR UR5, R9 ;  /* 0x00000000090572ca */ /* 0x000fda00000e0000 */
[----:B------:R-:W-:Y:S01]  /*b0d0*/  HGMMA.64x64x16.F32 R24, gdesc[UR4], RZ, !UPT, gsb0 ;  /* 0x00e00000041879f0 */ /* 0x000fe2000c0008ff */
[----:B----4-:R-:W-:Y:S02]  /*b0e0*/  VIADD R10, R10, 0x2 ;  /* 0x000000020a0a7836 */ /* 0x010fe40000000000 */
[----:B------:R-:W-:Y:S02]  /*b0f0*/  VIADD R8, R4, 0x2 ;  /* 0x0000000204087836 */ /* 0x000fe40000000000 */
[----:B------:R-:W-:Y:S01]  /*b100*/  IMAD.MOV.U32 R9, RZ, RZ, R5 ;  /* 0x000000ffff097224 */ /* 0x000fe200078e0005 */
[----:B------:R-:W-:Y:S02]  /*b110*/  R2UR UR4, R10 ;  /* 0x000000000a0472ca */ /* 0x000fe400000e0000 */
[----:B------:R-:W-:Y:S02]  /*b120*/  R2UR UR6, R8 ;  /* 0x00000000080672ca */ /* 0x000fe400000e0000 */
[----:B------:R-:W-:-:S02]  /*b130*/  R2UR UR7, R9 ;  /* 0x00000000090772ca */ /* 0x000fc400000e0000 */
[----:B------:R-:W-:Y:S01]  /*b140*/  R2UR UR5, R11 ;  /* 0x000000000b0572ca */ /* 0x000fe200000e0000 */
[----:B------:R-:W-:Y:S02]  /*b150*/  WARPGROUP.DEPBAR.LE gsb0, 0x0 ;  /* 0x00008000000079c5 */ /* 0x000fe40000010000 */
[----:B------:R-:W-:-:S10]  /*b160*/  WARPGROUP.ARRIVE ;  /* 0x00000000000079c5 */ /* 0x000fd40000000000 */
[----:B------:R-:W-:Y:S01]  /*b170*/  HGMMA.64x64x16.F32 R24, gdesc[UR4], R24, gsb0 ;  /* 0x00e00000041879f0 */ /* 0x000fe20008000818 */
[----:B--2---:R-:W-:Y:S02]  /*b180*/  VIADD R12, R12, 0x4 ;  /* 0x000000040c0c7836 */ /* 0x004fe40000000000 */
        /* <DEDUP_REMOVED lines=10> */
[----:B------:R-:W-:Y:S01]  /*b230*/  VIADD R14, R14, 0x6 ;  /* 0x000000060e0e7836 */ /* 0x000fe20000000000 */
[----:B------:R-:W-:Y:S02]  /*b240*/  R2UR UR7, R5 ;  /* 0x00000000050772ca */ /* 0x000fe400000e0000 */
[----:B------:R-:W-:Y:S02]  /*b250*/  R2UR UR6, R4 ;  /* 0x00000000040672ca */ /* 0x000fe400000e0000 */
[----:B------:R-:W-:Y:S02]  /*b260*/  R2UR UR4, R14 ;  /* 0x000000000e0472ca */ /* 0x000fe400000e0000 */
[----:B------:R-:W-:Y:S01]  /*b270*/  R2UR UR5, R15 ;  /* 0x000000000f0572ca */ /* 0x000fe200000e0000 */
[----:B------:R-:W-:-:S02]  /*b280*/  WARPGROUP.DEPBAR.LE gsb0, 0x0 ;  /* 0x00008000000079c5 */ /* 0x000fc40000010000 */
[----:B------:R-:W-:-:S10]  /*b290*/  WARPGROUP.ARRIVE ;  /* 0x00000000000079c5 */ /* 0x000fd40000000000 */
[----:B------:R-:W-:Y:S01]  /*b2a0*/  HGMMA.64x64x16.F32 R24, gdesc[UR4], R24, gsb0 ;  /* 0x00e00000041879f0 */ /* 0x000fe20008000818 */
[----:B------:R0:W-:Y:S01]  /*b2b0*/  STL [R1+0x80], R6 ;  /* 0x0000800601007387 */ /* 0x0001e20000100800 */
[----:B------:R-:W-:-:S04]  /*b2c0*/  LOP3.LUT R7, R7, 0x1, RZ, 0xfc, !PT ;  /* 0x0000000107077812 */ /* 0x000fc800078efcff */
[----:B------:R-:W-:Y:S01]  /*b2d0*/  ISETP.NE.AND P1, PT, R7, 0x3, PT ;  /* 0x000000030700780c */ /* 0x000fe20003f25270 */
[----:B------:R-:W-:Y:S01]  /*b2e0*/  BSSY B0, `(.L_x_2040) ;  /* 0x0000004000007945 */ /* 0x000fe20003800000 */
[----:B------:R-:W-:-:S11]  /*b2f0*/  WARPGROUP.DEPBAR.LE gsb0, 0x0 ;  /* 0x00008000000079c5 */ /* 0x000fd60000010000 */
[----:B0-----:R-:W-:Y:S05]  /*b300*/  @!P1 BRA `(.L_x_2041) ;  /* 0x0000000000049947 */ /* 0x001fea0003800000 */
[----:B------:R-:W-:Y:S01]  /*b310*/  BPT.TRAP 0x1 ;  /* 0x000000040000795c */ /* 0x000fe20000300000 */
.L_x_2041:
[----:B------:R-:W-:Y:S05]  /*b320*/  BSYNC B0 ;  /* 0x0000000000007941 */ /* 0x000fea0003800000 */
.L_x_2040:
[----:B------:R-:W2:Y:S01]  /*b330*/  LDL.64 R4, [R1+0x40] ;  /* 0x0000400001047983 */ /* 0x000ea20000100a00 */
[----:B-----5:R-:W-:Y:S01]  /*b340*/  SHF.L.U32 R19, R19, 0x1f, RZ ;  /* 0x0000001f13137819 */ /* 0x020fe200000006ff */
[----:B------:R-:W-:Y:S01]  /*b350*/  BSSY B0, `(.L_x_2042) ;  /* 0x0000006000007945 */ /* 0x000fe20003800000 */
[----:B--2---:R-:W-:-:S05]  /*b360*/  MOV R5, R4 ;  /* 0x0000000400057202 */ /* 0x004fca0000000f00 */
[----:B------:R-:W-:-:S04]  /*b370*/  IMAD R18, R18, 0x8, R5 ;  /* 0x0000000812127824 */ /* 0x000fc800078e0205 */
[----:B------:R0:W1:Y:S01]  /*b380*/  SYNCS.PHASECHK.TRANS64.TRYWAIT P0, [R18+URZ], R19 ;  /* 0x00000013120075a7 */ /* 0x000062000800017f */
[----:B------:R-:W-:Y:S05]  /*b390*/  @!P1 BRA `(.L_x_2043) ;  /* 0x0000000000049947 */ /* 0x000fea0003800000 */
[----:B------:R-:W-:Y:S01]  /*b3a0*/  BPT.TRAP 0x1 ;  /* 0x000000040000795c */ /* 0x000fe20000300000 */
.L_x_2043:
[----:B------:R-:W-:Y:S05]  /*b3b0*/  BSYNC B0 ;  /* 0x0000000000007941 */ /* 0x000fea0003800000 */
.L_x_2042:
[----:B------:R-:W-:Y:S04]  /*b3c0*/  BSSY B0, `(.L_x_2044) ;  /* 0x0000004000007945 */ /* 0x000fe80003800000 */
[----:B-1----:R-:W-:Y:S05]  /*b3d0*/  @P0 BRA `(.L_x_2045) ;  /* 0x0000000000080947 */ /* 0x002fea0003800000 */
[----:B------:R-:W1:Y:S02]  /*b3e0*/  SYNCS.PHASECHK.TRANS64.TRYWAIT P0, [R18+URZ], R19 ;  /* 0x00000013120075a7 */ /* 0x000e64000800017f */
[----:B-1----:R-:W-:Y:S05]  /*b3f0*/  @!P0 BRA `(.L_x_2046) ;  /* 0x0000022c00888947 */ /* 0x002fea0003800000 */
.L_x_2045:
[----:B------:R-:W-:Y:S05]  /*b400*/  BSYNC B0 ;  /* 0x0000000000007941 */ /* 0x000fea0003800000 */
.L_x_2044:
[----:B------:R-:W2:Y:S01]  /*b410*/  S2R R4, SR_TID.X ;  /* 0x0000000000047919 */ /* 0x000ea20000002100 */
[----:B------:R-:W3:Y:S01]  /*b420*/  LDL R7, [R1+0x1e8] ;  /* 0x0001e80001077983 */ /* 0x000ee20000100800 */
[----:B--2---:R-:W-:-:S03]  /*b430*/  LOP3.LUT R8, R4, 0x7f, RZ, 0xc0, !PT ;  /* 0x0000007f04087812 */ /* 0x004fc600078ec0ff */
[----:B------:R-:W3:Y:S01]  /*b440*/  LD.E.64 R4, desc[UR44][R16.64+0xb8] ;  /* 0x0000b82c10047980 */ /* 0x000ee2000c101b00 */
[----:B------:R-:W-:Y:S05]  /*b450*/  WARPSYNC.ALL ;  /* 0x0000000000007948 */ /* 0x000fea0003800000 */
[----:B------:R-:W-:Y:S01]  /*b460*/  ISETP.NE.AND P0, PT, R8, RZ, PT ;  /* 0x000000ff0800720c */ /* 0x000fe20003f05270 */
[----:B01----:R-:W2:Y:S04]  /*b470*/  LDL R18, [R1+0x88] ;  /* 0x0000880001127983 */ /* 0x003ea80000100800 */
[----:B------:R-:W4:Y:S04]  /*b480*/  LD.E.64 R8, desc[UR44][R16.64+0xb0] ;  /* 0x0000b02c10087980 */ /* 0x000f28000c101b00 */
[----:B------:R-:W-:Y:S04]  /*b490*/  STL [R1+0x88], R6 ;  /* 0x0000880601007387 */ /* 0x000fe80000100800 */
[----:B------:R-:W5:Y:S04]  /*b4a0*/  LD.E.64 R10, desc[UR44][R16.64+0xb0] ;  /* 0x0000b02c100a7980 */ /* 0x000f68000c101b00 */
[----:B------:R-:W-:Y:S04]  /*b4b0*/  STL [R1+0x88], R6 ;  /* 0x0000880601007387 */ /* 0x000fe80000100800 */
[----:B------:R-:W5:Y:S04]  /*b4c0*/  LD.E.64 R12, desc[UR44][R16.64+0xb0] ;  /* 0x0000b02c100c7980 */ /* 0x000f68000c101b00 */
[----:B------:R-:W-:Y:S04]  /*b4d0*/  STL [R1+0x88], R6 ;  /* 0x0000880601007387 */ /* 0x000fe80000100800 */
[----:B------:R-:W5:Y:S01]  /*b4e0*/  LD.E.64 R14, desc[UR44][R16.64+0xb0] ;  /* 0x0000b02c100e7980 */ /* 0x000f62000c101b00 */
[----:B---3--:R-:W-:Y:S01]  /*b4f0*/  IMAD R4, R7, 0x1000, R4 ;  /* 0x0000100007047824 */ /* 0x008fe200078e0204 */
[----:B------:R-:W-:-:S02]  /*b500*/  R2UR UR7, R5 ;  /* 0x00000000050772ca */ /* 0x000fc400000e0000 */
[----:B------:R-:W-:Y:S02]  /*b510*/  STL [R1+0x88], R6 ;  /* 0x0000880601007387 */ /* 0x000fe40000100800 */
[----:B------:R-:W-:Y:S02]  /*b520*/  R2UR UR6, R4 ;  /* 0x00000000040672ca */ /* 0x000fe400000e0000 */
[----:B--2---:R-:W-:Y:S02]  /*b530*/  ISETP.NE.U32.AND P1, PT, R18, RZ, PT ;  /* 0x000000ff1200720c */ /* 0x004fe40003f25070 */
[----:B------:R-:W2:Y:S01]  /*b540*/  LD.E.64 R18, desc[UR44][R16.64+0xb0] ;  /* 0x0000b02c10127980 */ /* 0x000ea2000c101b00 */
[----:B------:R-:W-:Y:S01]  /*b550*/  WARPGROUP.ARRIVE ;  /* 0x00000000000079c5 */ /* 0x000fe20000000000 */
[----:B----4-:R-:W-:Y:S01]  /*b560*/  R2UR UR4, R8 ;  /* 0x00000000080472ca */ /* 0x010fe200000e0000 */
[----:B------:R-:W-:Y:S01]  /*b570*/  VIADD R8, R4, 0x2 ;  /* 0x0000000204087836 */ /* 0x000fe20000000000 */
[----:B------:R-:W-:Y:S01]  /*b580*/  R2UR UR5, R9 ;  /* 0x00000000090572ca */ /* 0x000fe200000e0000 */
[----:B-----5:R-:W-:-:S06]  /*b590*/  VIADD R10, R10, 0x2 ;  /* 0x000000020a0a7836 */ /* 0x020fcc0000000000 */
[----:B------:R-:W-:Y:S01]  /*b5a0*/  VOTEU.ANY UP0, P1 ;  /* 0x00000000003f7886 */ /* 0x000fe20000800100 */
[----:B------:R-:W-:Y:S05]  /*b5b0*/  STL [R1+0x88], R6 ;  /* 0x0000880601007387 */ /* 0x000fea0000100800 */
[----:B------:R-:W-:Y:S01]  /*b5c0*/  HGMMA.64x64x16.F32 R24, gdesc[UR4], R24, UP0, gsb0 ;  /* 0x00e00000041879f0 */ /* 0x000fe2000b800818 */
[----:B------:R-:W-:Y:S01]  /*b5d0*/  IMAD.MOV.U32 R9, RZ, RZ, R5 ;  /* 0x000000ffff097224 */ /* 0x000fe200078e0005 */
[----:B------:R-:W-:Y:S02]  /*b5e0*/  R2UR UR6, R8 ;  /* 0x00000000080672ca */ /* 0x000fe400000e0000 */
[----:B------:R-:W-:-:S02]  /*b5f0*/  R2UR UR4, R10 ;  /* 0x000000000a0472ca */ /* 0x000fc400000e0000 */
[----:B------:R-:W-:Y:S02]  /*b600*/  R2UR UR7, R9 ;  /* 0x00000000090772ca */ /* 0x000fe400000e0000 */
[----:B------:R-:W-:Y:S01]  /*b610*/  R2UR UR5, R11 ;  /* 0x000000000b0572ca */ /* 0x000fe200000e0000 */
[----:B------:R-:W-:Y:S02]  /*b620*/  WARPGROUP.DEPBAR.LE gsb0, 0x0 ;  /* 0x00008000000079c5 */ /* 0x000fe40000010000 */
[----:B------:R-:W3:Y:S01]  /*b630*/  LD.E.64 R20, desc[UR44][R16.64+0xb0] ;  /* 0x0000b02c10147980 */ /* 0x000ee2000c101b00 */
[----:B------:R-:W-:Y:S01]  /*b640*/  WARPGROUP.ARRIVE ;  /* 0x00000000000079c5 */ /* 0x000fe20000000000 */
[----:B------:R-:W-:Y:S02]  /*b650*/  VIADD R12, R12, 0x4 ;  /* 0x000000040c0c7836 */ /* 0x000fe40000000000 */
[----:B------:R-:W-:Y:S01]  /*b660*/  VIADD R8, R4, 0x4 ;  /* 0x0000000404087836 */ /* 0x000fe20000000000 */
[----:B------:R-:W-:Y:S05]  /*b670*/  STL [R1+0x88], R6 ;  /* 0x0000880601007387 */ /* 0x000fea0000100800 */
[----:B------:R-:W-:Y:S01]  /*b680*/  HGMMA.64x64x16.F32 R24, gdesc[UR4], R24, gsb0 ;  /* 0x00e00000041879f0 */ /* 0x000fe20008000818 */
[----:B------:R-:W-:Y:S01]  /*b690*/  IMAD.MOV.U32 R9, RZ, RZ, R5 ;  /* 0x000000ffff097224 */ /* 0x000fe200078e0005 */
[----:B------:R-:W-:-:S02]  /*b6a0*/  R2UR UR6, R8 ;  /* 0x00000000080672ca */ /* 0x000fc400000e0000 */
[----:B------:R-:W-:Y:S02]  /*b6b0*/  R2UR UR4, R12 ;  /* 0x000000000c0472ca */ /* 0x000fe400000e0000 */
[----:B------:R-:W-:Y:S02]  /*b6c0*/  R2UR UR7, R9 ;  /* 0x00000000090772ca */ /* 0x000fe400000e0000 */
[----:B------:R-:W-:Y:S01]  /*b6d0*/  R2UR UR5, R13 ;  /* 0x000000000d0572ca */ /* 0x000fe200000e0000 */
[----:B------:R-:W-:Y:S02]  /*b6e0*/  WARPGROUP.DEPBAR.LE gsb0, 0x0 ;  /* 0x00008000000079c5 */ /* 0x000fe40000010000 */
[----:B------:R-:W4:Y:S01]  /*b6f0*/  LD.E.64 R10, desc[UR44][R16.64+0xb0] ;  /* 0x0000b02c100a7980 */ /* 0x000f22000c101b00 */
        /* <DEDUP_REMOVED lines=11> */
[----:B------:R-:W5:Y:S01]  /*b7b0*/  LD.E.64 R12, desc[UR44][R16.64+0xb0] ;  /* 0x0000b02c100c7980 */ /* 0x000f62000c101b00 */
[----:B------:R-:W-:Y:S01]  /*b7c0*/  WARPGROUP.ARRIVE ;  /* 0x00000000000079c5 */ /* 0x000fe20000000000 */
[----:B------:R-:W-:Y:S02]  /*b7d0*/  VIADD R8, R4, 0x200 ;  /* 0x0000020004087836 */ /* 0x000fe40000000000 */
[----:B------:R-:W-:Y:S01]  /*b7e0*/  IMAD.MOV.U32 R9, RZ, RZ, R5 ;  /* 0x000000ffff097224 */ /* 0x000fe200078e0005 */
[----:B------:R-:W-:Y:S05]  /*b7f0*/  STL [R1+0x88], R6 ;  /* 0x0000880601007387 */ /* 0x000fea0000100800 */
[----:B------:R-:W-:Y:S01]  /*b800*/  HGMMA.64x64x16.F32 R24, gdesc[UR4], R24, gsb0 ;  /* 0x00e00000041879f0 */ /* 0x000fe20008000818 */
[----:B------:R-:W-:-:S02]  /*b810*/  R2UR UR6, R8 ;  /* 0x00000000080672ca */ /* 0x000fc400000e0000 */
[----:B------:R-:W-:Y:S01]  /*b820*/  R2UR UR7, R9 ;  /* 0x00000000090772ca */ /* 0x000fe200000e0000 */
[----:B--2---:R-:W-:Y:S01]  /*b830*/  VIADD R18, R18, 0x200 ;  /* 0x0000020012127836 */ /* 0x004fe20000000000 */
[----:B------:R-:W-:-:S04]  /*b840*/  R2UR UR5, R19 ;  /* 0x00000000130572ca */ /* 0x000fc800000e0000 */
[----:B------:R-:W-:Y:S01]  /*b850*/  R2UR UR4, R18 ;  /* 0x00000000120472ca */ /* 0x000fe200000e0000 */
[----:B------:R-:W-:Y:S02]  /*b860*/  WARPGROUP.DEPBAR.LE gsb0, 0x0 ;  /* 0x00008000000079c5 */ /* 0x000fe40000010000 */
[----:B------:R-:W2:Y:S01]  /*b870*/  LD.E.64 R14, desc[UR44][R16.64+0xb0] ;  /* 0x0000b02c100e7980 */ /* 0x000ea2000c101b00 */
[----:B------:R-:W-:Y:S01]  /*b880*/  WARPGROUP.ARRIVE ;  /* 0x00000000000079c5 */ /* 0x000fe20000000000 */
[----:B------:R-:W-:Y:S02]  /*b890*/  VIADD R8, R4, 0x202 ;  /* 0x0000020204087836 */ /* 0x000fe40000000000 */
[----:B------:R-:W-:Y:S01]  /*b8a0*/  IMAD.MOV.U32 R9, RZ, RZ, R5 ;  /* 0x000000ffff097224 */ /* 0x000fe200078e0005 */
[----:B------:R-:W-:Y:S05]  /*b8b0*/  STL [R1+0x88], R6 ;  /* 0x0000880601007387 */ /* 0x000fea0000100800 */
[----:B------:R-:W-:Y:S01]  /*b8c0*/  HGMMA.64x64x16.F32 R24, gdesc[UR4], R24, gsb0 ;  /* 0x00e00000041879f0 */ /* 0x000fe20008000818 */
[----:B------:R-:W-:-:S02]  /*b8d0*/  R2UR UR6, R8 ;  /* 0x00000000080672ca */ /* 0x000fc400000e0000 */
[----:B------:R-:W-:Y:S01]  /*b8e0*/  R2UR UR7, R9 ;  /* 0x00000000090772ca */ /* 0x000fe200000e0000 */
[----:B---3--:R-:W-:Y:S01]  /*b8f0*/  VIADD R20, R20, 0x202 ;  /* 0x0000020214147836 */ /* 0x008fe20000000000 */
[----:B------:R-:W-:-:S04]  /*b900*/  R2UR UR5, R21 ;  /* 0x00000000150572ca */ /* 0x000fc800000e0000 */
[----:B------:R-:W-:Y:S01]  /*b910*/  R2UR UR4, R20 ;  /* 0x00000000140472ca */ /* 0x000fe200000e0000 */
[----:B------:R-:W-:Y:S02]  /*b920*/  WARPGROUP.DEPBAR.LE gsb0, 0x0 ;  /* 0x00008000000079c5 */ /* 0x000fe40000010000 */
[----:B------:R-:W3:Y:S01]  /*b930*/  LD.E.64 R18, desc[UR44][R16.64+0xb0] ;  /* 0x0000b02c10127980 */ /* 0x000ee2000c101b00 */
[----:B------:R-:W-:Y:S01]  /*b940*/  WARPGROUP.ARRIVE ;  /* 0x00000000000079c5 */ /* 0x000fe20000000000 */
[----:B------:R-:W-:Y:S02]  /*b950*/  VIADD R8, R4, 0x204 ;  /* 0x0000020404087836 */ /* 0x000fe40000000000 */
[----:B------:R-:W-:Y:S01]  /*b960*/  IMAD.MOV.U32 R9, RZ, RZ, R5 ;  /* 0x000000ffff097224 */ /* 0x000fe200078e0005 */
[----:B------:R-:W-:Y:S05]  /*b970*/  STL [R1+0x88], R6 ;  /* 0x0000880601007387 */ /* 0x000fea0000100800 */
[----:B------:R-:W-:Y:S01]  /*b980*/  HGMMA.64x64x16.F32 R24, gdesc[UR4], R24, gsb0 ;  /* 0x00e00000041879f0 */ /* 0x000fe20008000818 */
[----:B------:R-:W-:-:S02]  /*b990*/  R2UR UR6, R8 ;  /* 0x00000000080672ca */ /* 0x000fc400000e0000 */
[----:B------:R-:W-:Y:S01]  /*b9a0*/  R2UR UR7, R9 ;  /* 0x00000000090772ca */ /* 0x000fe200000e0000 */
[----:B----4-:R-:W-:Y:S01]  /*b9b0*/  VIADD R10, R10, 0x204 ;  /* 0x000002040a0a7836 */ /* 0x010fe20000000000 */
[----:B------:R-:W-:-:S04]  /*b9c0*/  R2UR UR5, R11 ;  /* 0x000000000b0572ca */ /* 0x000fc800000e0000 */
[----:B------:R-:W-:Y:S01]  /*b9d0*/  R2UR UR4, R10 ;  /* 0x000000000a0472ca */ /* 0x000fe200000e0000 */
[----:B------:R-:W-:Y:S02]  /*b9e0*/  WARPGROUP.DEPBAR.LE gsb0, 0x0 ;  /* 0x00008000000079c5 */ /* 0x000fe40000010000 */
[----:B------:R-:W4:Y:S01]  /*b9f0*/  LD.E.64 R20, desc[UR44][R16.64+0xb0] ;  /* 0x0000b02c10147980 */ /* 0x000f22000c101b00 */
[----:B------:R-:W-:Y:S01]  /*ba00*/  WARPGROUP.ARRIVE ;  /* 0x00000000000079c5 */ /* 0x000fe20000000000 */
[----:B------:R-:W-:Y:S02]  /*ba10*/  VIADD R8, R4, 0x206 ;  /* 0x0000020604087836 */ /* 0x000fe40000000000 */
[----:B------:R-:W-:Y:S01]  /*ba20*/  IMAD.MOV.U32 R9, RZ, RZ, R5 ;  /* 0x000000ffff097224 */ /* 0x000fe200078e0005 */
[----:B------:R-:W-:Y:S05]  /*ba30*/  STL [R1+0x88], R6 ;  /* 0x0000880601007387 */ /* 0x000fea0000100800 */
[----:B------:R-:W-:Y:S01]  /*ba40*/  HGMMA.64x64x16.F32 R24, gdesc[UR4], R24, gsb0 ;  /* 0x00e00000041879f0 */ /* 0x000fe20008000818 */
[----:B------:R-:W-:-:S02]  /*ba50*/  R2UR UR6, R8 ;  /* 0x00000000080672ca */ /* 0x000fc400000e0000 */
[----:B------:R-:W-:Y:S01]  /*ba60*/  R2UR UR7, R9 ;  /* 0x00000000090772ca */ /* 0x000fe200000e0000 */
[----:B-----5:R-:W-:Y:S01]  /*ba70*/  VIADD R12, R12, 0x206 ;  /* 0x000002060c0c7836 */ /* 0x020fe20000000000 */
[----:B------:R-:W-:-:S04]  /*ba80*/  R2UR UR5, R13 ;  /* 0x000000000d0572ca */ /* 0x000fc800000e0000 */
        /* <DEDUP_REMOVED lines=101> */
[----:B------:R-:W0:Y:S06]  /*c0e0*/  SHFL.IDX PT, R7, R159, RZ, 0x1f ;  /* 0x00001fff9f077589 */ /* 0x000e2c00000e0000 */
[----:B------:R-:W-:Y:S01]  /*c0f0*/  HGMMA.64x64x16.F32 R24, gdesc[UR4], R24, gsb0 ;  /* 0x00e00000041879f0 */ /* 0x000fe20008000818 */
[----:B------:R-:W-:Y:S01]  /*c100*/  IMAD.MOV.U32 R57, RZ, RZ, R5 ;  /* 0x000000ffff397224 */ /* 0x000fe200078e0005 */
[----:B------:R-:W-:Y:S01]  /*c110*/  UMOV UR4, 0x1 ;  /* 0x0000000100047882 */ /* 0x000fe20000000000 */
[----:B------:R-:W-:Y:S01]  /*c120*/  STL [R1+0x88], R6 ;  /* 0x0000880601007387 */ /* 0x000fe20000100800 */
[----:B------:R-:W-:-:S02]  /*c130*/  UISETP.NE.U32.AND UP0, UPT, UR4, URZ, UPT ;  /* 0x0000003f0400728c */ /* 0x000fc4000bf05070 */
[----:B------:R-:W-:Y:S02]  /*c140*/  R2UR UR11, R57 ;  /* 0x00000000390b72ca */ /* 0x000fe400000e0000 */
[----:B0-----:R-:W-:-:S04]  /*c150*/  ISETP.GT.AND P1, PT, R7, 0x7f, PT ;  /* 0x0000007f0700780c */ /* 0x001fc80003f24270 */
[----:B------:R-:W-:-:S05]  /*c160*/  SEL R7, RZ, 0x2, !P1 ;  /* 0x00000002ff077807 */ /* 0x000fca0004800000 */
[----:B------:R-:W-:Y:S01]  /*c170*/  IMAD.IADD R56, R7, 0x1, R8 ;  /* 0x0000000107387824 */ /* 0x000fe200078e0208 */
[----:B--2---:R-:W-:-:S04]  /*c180*/  IADD3 R10, R10, 0x800, R7 ;  /* 0x000008000a0a7810 */ /* 0x004fc80007ffe007 */
[----:B------:R-:W-:Y:S02]  /*c190*/  R2UR UR10, R56 ;  /* 0x00000000380a72ca */ /* 0x000fe400000e0000 */
[----:B------:R-:W-:Y:S02]  /*c1a0*/  R2UR UR8, R10 ;  /* 0x000000000a0872ca */ /* 0x000fe400000e0000 */
[----:B------:R-:W-:Y:S01]  /*c1b0*/  R2UR UR9, R11 ;  /* 0x000000000b0972ca */ /* 0x000fe200000e0000 */
[----:B------:R-:W-:Y:S02]  /*c1c0*/  WARPGROUP.DEPBAR.LE gsb0, 0x0 ;  /* 0x00008000000079c5 */ /* 0x000fe40000010000 */
[----:B------:R-:W2:Y:S01]  /*c1d0*/  LD.E.64 R20, desc[UR44][R16.64+0xb0] ;  /* 0x0000b02c10147980 */ /* 0x000ea2000c101b00 */
[----:B------:R-:W-:Y:S01]  /*c1e0*/  WARPGROUP.ARRIVE ;  /* 0x00000000000079c5 */ /* 0x000fe20000000000 */
[----:B------:R-:W-:Y:S02]  /*c1f0*/  IMAD.MOV.U32 R11, RZ, RZ, 0x4 ;  /* 0x00000004ff0b7424 */ /* 0x000fe400078e00ff */
[----:B------:R-:W-:Y:S01]  /*c200*/  IMAD.MOV.U32 R59, RZ, RZ, R5 ;  /* 0x000000ffff3b7224 */ /* 0x000fe200078e0005 */
[----:B------:R-:W-:Y:S05]  /*c210*/  STL [R1+0x88], R6 ;  /* 0x0000880601007387 */ /* 0x000fea0000100800 */
[----:B------:R-:W-:Y:S01]  /*c220*/  HGMMA.64x64x16.F32 R24, gdesc[UR8], R24, UP0, gsb0 ;  /* 0x00e00000081879f0 */ /* 0x000fe2000b800818 */
[----:B------:R-:W-:Y:S01]  /*c230*/  SEL R9, R11, 0x2, P1 ;  /* 0x000000020b097807 */ /* 0x000fe20000800000 */
[----:B------:R-:W2:Y:S04]  /*c240*/  @!P0 LDL R10, [R1+0x1e8] ;  /* 0x0001e800010a8983 */ /* 0x000ea80000100800 */
[----:B------:R-:W-:Y:S01]  /*c250*/  IMAD.IADD R58, R8, 0x1, R9 ;  /* 0x00000001083a7824 */ /* 0x000fe200078e0209 */
[----:B------:R-:W-:-:S04]  /*c260*/  R2UR UR7, R59 ;  /* 0x000000003b0772ca */ /* 0x000fc800000e0000 */
[----:B------:R-:W-:Y:S02]  /*c270*/  R2UR UR6, R58 ;  /* 0x000000003a0672ca */ /* 0x000fe400000e0000 */
[----:B---3--:R-:W-:Y:S02]  /*c280*/  IADD3 R12, R9, 0x800, R12 ;  /* 0x00000800090c7810 */ /* 0x008fe40007ffe00c */
[----:B------:R-:W-:Y:S02]  /*c290*/  R2UR UR5, R13 ;  /* 0x000000000d0572ca */ /* 0x000fe400000e0000 */
[----:B------:R-:W-:Y:S01]  /*c2a0*/  R2UR UR4, R12 ;  /* 0x000000000c0472ca */ /* 0x000fe200000e0000 */
[----:B------:R-:W-:Y:S02]  /*c2b0*/  WARPGROUP.DEPBAR.LE gsb0, 0x0 ;  /* 0x00008000000079c5 */ /* 0x000fe40000010000 */
[----:B------:R-:W3:Y:S01]  /*c2c0*/  LD.E.64 R56, desc[UR44][R16.64+0xb0] ;  /* 0x0000b02c10387980 */ /* 0x000ee2000c101b00 */
[----:B------:R-:W-:Y:S01]  /*c2d0*/  WARPGROUP.ARRIVE ;  /* 0x00000000000079c5 */ /* 0x000fe20000000000 */
[----:B------:R-:W-:Y:S01]  /*c2e0*/  SEL R11, R11, 0x6, !P1 ;  /* 0x000000060b0b7807 */ /* 0x000fe20004800000 */
[----:B------:R-:W-:Y:S01]  /*c2f0*/  IMAD.MOV.U32 R13, RZ, RZ, R5 ;  /* 0x000000ffff0d7224 */ /* 0x000fe200078e0005 */
[----:B------:R-:W-:Y:S06]  /*c300*/  STL [R1+0x88], R6 ;  /* 0x0000880601007387 */ /* 0x000fec0000100800 */
[----:B------:R-:W-:Y:S01]  /*c310*/  HGMMA.64x64x16.F32 R24, gdesc[UR4], R24, gsb0 ;  /* 0x00e00000041879f0 */ /* 0x000fe20008000818 */
[----:B------:R-:W-:Y:S01]  /*c320*/  IMAD.IADD R12, R8, 0x1, R11 ;  /* 0x00000001080c7824 */ /* 0x000fe200078e020b */
[----:B------:R-:W-:-:S04]  /*c330*/  R2UR UR7, R13 ;  /* 0x000000000d0772ca */ /* 0x000fc800000e0000 */
[----:B------:R-:W-:Y:S02]  /*c340*/  R2UR UR6, R12 ;  /* 0x000000000c0672ca */ /* 0x000fe400000e0000 */
[----:B----4-:R-:W-:Y:S02]  /*c350*/  IADD3 R14, R11, 0x800, R14 ;  /* 0x000008000b0e7810 */ /* 0x010fe40007ffe00e */
[----:B------:R-:W-:Y:S02]  /*c360*/  R2UR UR5, R15 ;  /* 0x000000000f0572ca */ /* 0x000fe400000e0000 */
[----:B------:R-:W-:Y:S01]  /*c370*/  R2UR UR4, R14 ;  /* 0x000000000e0472ca */ /* 0x000fe200000e0000 */
[----:B------:R-:W-:Y:S02]  /*c380*/  WARPGROUP.DEPBAR.LE gsb0, 0x0 ;  /* 0x00008000000079c5 */ /* 0x000fe40000010000 */
[----:B------:R-:W4:Y:S01]  /*c390*/  LD.E.64 R58, desc[UR44][R16.64+0xb0] ;  /* 0x0000b02c103a7980 */ /* 0x000f22000c101b00 */
[----:B------:R-:W-:Y:S01]  /*c3a0*/  WARPGROUP.ARRIVE ;  /* 0x00000000000079c5 */ /* 0x000fe20000000000 */
[----:B------:R-:W-:-:S02]  /*c3b0*/  IMAD.MOV.U32 R8, RZ, RZ, 0x28 ;  /* 0x00000028ff087424 */ /* 0x000fc400078e00ff */
[----:B------:R-:W-:Y:S01]  /*c3c0*/  IMAD.MOV.U32 R13, RZ, RZ, 0xa00 ;  /* 0x00000a00ff0d7424 */ /* 0x000fe200078e00ff */
[----:B------:R-:W-:Y:S05]  /*c3d0*/  STL [R1+0x88], R6 ;  /* 0x0000880601007387 */ /* 0x000fea0000100800 */
[----:B------:R-:W-:Y:S01]  /*c3e0*/  HGMMA.64x64x16.F32 R24, gdesc[UR4], R24, gsb0 ;  /* 0x00e00000041879f0 */ /* 0x000fe20008000818 */
[----:B------:R-:W-:Y:S02]  /*c3f0*/  SEL R8, R8, 0x26, P1 ;  /* 0x0000002608087807 */ /* 0x000fe40000800000 */
[----:B------:R-:W-:-:S05]  /*c400*/  SEL R13, R13, 0x980, P1 ;  /* 0x000009800d0d7807 */ /* 0x000fca0000800000 */
[----:B------:R-:W-:-:S05]  /*c410*/  IMAD.IADD R8, R8, 0x1, R13 ;  /* 0x0000000108087824 */ /* 0x000fca00078e020d */
[----:B------:R-:W-:-:S05]  /*c420*/  LOP3.LUT R13, R8, 0xa06, RZ, 0xc0, !PT ;  /* 0x00000a06080d7812 */ /* 0x000fca00078ec0ff */
[----:B------:R-:W-:-:S05]  /*c430*/  IMAD.IADD R12, R4, 0x1, R13 ;  /* 0x00000001040c7824 */ /* 0x000fca00078e020d */
[----:B------:R-:W-:Y:S01]  /*c440*/  R2UR UR6, R12 ;  /* 0x000000000c0672ca */ /* 0x000fe200000e0000 */
[----:B-----5:R-:W-:Y:S02]  /*c450*/  IMAD.IADD R18, R13, 0x1, R18 ;  /* 0x000000010d127824 */ /* 0x020fe400078e0212 */
[----:B------:R-:W-:Y:S01]  /*c460*/  IMAD.MOV.U32 R13, RZ, RZ, R5 ;  /* 0x000000ffff0d7224 */ /* 0x000fe200078e0005 */
[----:B------:R-:W-:Y:S02]  /*c470*/  R2UR UR5, R19 ;  /* 0x00000000130572ca */ /* 0x000fe400000e0000 */
[----:B------:R-:W-:Y:S02]  /*c480*/  R2UR UR4, R18 ;  /* 0x00000000120472ca */ /* 0x000fe400000e0000 */
[----:B------:R-:W-:Y:S01]  /*c490*/  R2UR UR7, R13 ;  /* 0x000000000d0772ca */ /* 0x000fe200000e0000 */
[----:B------:R-:W-:Y:S02]  /*c4a0*/  WARPGROUP.DEPBAR.LE gsb0, 0x0 ;  /* 0x00008000000079c5 */ /* 0x000fe40000010000 */
[----:B------:R-:W5:Y:S01]  /*c4b0*/  LD.E.64 R14, desc[UR44][R16.64+0xb0] ;  /* 0x0000b02c100e7980 */ /* 0x000f62000c101b00 */
[----:B------:R-:W-:Y:S01]  /*c4c0*/  WARPGROUP.ARRIVE ;  /* 0x00000000000079c5 */ /* 0x000fe20000000000 */
[----:B------:R-:W-:-:S02]  /*c4d0*/  VIADD R8, R4, 0xa00 ;  /* 0x00000a0004087836 */ /* 0x000fc40000000000 */
[----:B------:R-:W-:Y:S01]  /*c4e0*/  IMAD.MOV.U32 R13, RZ, RZ, R5 ;  /* 0x000000ffff0d7224 */ /* 0x000fe200078e0005 */
[----:B------:R-:W-:Y:S01]  /*c4f0*/  STL [R1+0x88], R6 ;  /* 0x0000880601007387 */ /* 0x000fe20000100800 */
[----:B------:R-:W-:-:S04]  /*c500*/  IMAD.IADD R12, R7, 0x1, R8 ;  /* 0x00000001070c7824 */ /* 0x000fc800078e0208 */
[----:B------:R-:W-:Y:S01]  /*c510*/  HGMMA.64x64x16.F32 R24, gdesc[UR4], R24, gsb0 ;  /* 0x00e00000041879f0 */ /* 0x000fe20008000818 */
[----:B------:R-:W-:Y:S02]  /*c520*/  R2UR UR7, R13 ;  /* 0x000000000d0772ca */ /* 0x000fe400000e0000 */
[----:B------:R-:W-:Y:S02]  /*c530*/  R2UR UR6, R12 ;  /* 0x000000000c0672ca */ /* 0x000fe400000e0000 */
[----:B--2---:R-:W-:Y:S02]  /*c540*/  IADD3 R20, R7, 0xa00, R20 ;  /* 0x00000a0007147810 */ /* 0x004fe40007ffe014 */
[----:B------:R-:W-:Y:S02]  /*c550*/  R2UR UR5, R21 ;  /* 0x00000000150572ca */ /* 0x000fe400000e0000 */
[----:B------:R-:W-:Y:S01]  /*c560*/  R2UR UR4, R20 ;  /* 0x00000000140472ca */ /* 0x000fe200000e0000 */
[----:B------:R-:W-:-:S02]  /*c570*/  WARPGROUP.DEPBAR.LE gsb0, 0x0 ;  /* 0x00008000000079c5 */ /* 0x000fc40000010000 */
[----:B------:R-:W2:Y:S01]  /*c580*/  LD.E.64 R18, desc[UR44][R16.64+0xb0] ;  /* 0x0000b02c10127980 */ /* 0x000ea2000c101b00 */
[----:B------:R-:W-:Y:S01]  /*c590*/  WARPGROUP.ARRIVE ;  /* 0x00000000000079c5 */ /* 0x000fe20000000000 */
[----:B------:R-:W-:Y:S02]  /*c5a0*/  IMAD.IADD R12, R9, 0x1, R8 ;  /* 0x00000001090c7824 */ /* 0x000fe400078e0208 */
[----:B------:R-:W-:Y:S01]  /*c5b0*/  IMAD.MOV.U32 R13, RZ, RZ, R5 ;  /* 0x000000ffff0d7224 */ /* 0x000fe200078e0005 */
[----:B------:R-:W-:Y:S05]  /*c5c0*/  STL [R1+0x88], R6 ;  /* 0x0000880601007387 */ /* 0x000fea0000100800 */
[----:B------:R-:W-:Y:S01]  /*c5d0*/  HGMMA.64x64x16.F32 R24, gdesc[UR4], R24, gsb0 ;  /* 0x00e00000041879f0 */ /* 0x000fe20008000818 */
[----:B------:R-:W-:-:S02]  /*c5e0*/  R2UR UR6, R12 ;  /* 0x000000000c0672ca */ /* 0x000fc400000e0000 */
[----:B------:R-:W-:Y:S02]  /*c5f0*/  R2UR UR7, R13 ;  /* 0x000000000d0772ca */ /* 0x000fe400000e0000 */
[----:B---3--:R-:W-:Y:S02]  /*c600*/  IADD3 R56, R9, 0xa00, R56 ;  /* 0x00000a0009387810 */ /* 0x008fe40007ffe038 */
[----:B------:R-:W-:Y:S02]  /*c610*/  R2UR UR5, R57 ;  /* 0x00000000390572ca */ /* 0x000fe400000e0000 */
[----:B------:R-:W-:Y:S01]  /*c620*/  R2UR UR4, R56 ;  /* 0x00000000380472ca */ /* 0x000fe200000e0000 */
[----:B------:R-:W-:Y:S02]  /*c630*/  WARPGROUP.DEPBAR.LE gsb0, 0x0 ;  /* 0x00008000000079c5 */ /* 0x000fe40000010000 */
[----:B------:R-:W3:Y:S01]  /*c640*/  LD.E.64 R20, desc[UR44][R16.64+0xb0] ;  /* 0x0000b02c10147980 */ /* 0x000ee2000c101b00 */
[----:B------:R-:W-:Y:S01]  /*c650*/  WARPGROUP.ARRIVE ;  /* 0x00000000000079c5 */ /* 0x000fe20000000000 */
[----:B------:R-:W-:-:S02]  /*c660*/  IMAD.IADD R12, R11, 0x1, R8 ;  /* 0x000000010b0c7824 */ /* 0x000fc400078e0208 */
[----:B------:R-:W-:Y:S01]  /*c670*/  IMAD.MOV.U32 R13, RZ, RZ, R5 ;  /* 0x000000ffff0d7224 */ /* 0x000fe200078e0005 */
[----:B------:R-:W-:Y:S05]  /*c680*/  STL [R1+0x88], R6 ;  /* 0x0000880601007387 */ /* 0x000fea0000100800 */
[----:B------:R-:W-:Y:S01]  /*c690*/  HGMMA.64x64x16.F32 R24, gdesc[UR4], R24, gsb0 ;  /* 0x00e00000041879f0 */ /* 0x000fe20008000818 */
[----:B------:R-:W-:Y:S02]  /*c6a0*/  R2UR UR6, R12 ;  /* 0x000000000c0672ca */ /* 0x000fe400000e0000 */
[----:B------:R-:W-:Y:S02]  /*c6b0*/  R2UR UR7, R13 ;  /* 0x000000000d0772ca */ /* 0x000fe400000e0000 */
[----:B----4-:R-:W-:-:S02]  /*c6c0*/  IADD3 R58, R11, 0xa00, R58 ;  /* 0x00000a000b3a7810 */ /* 0x010fc40007ffe03a */
[----:B------:R-:W-:Y:S02]  /*c6d0*/  R2UR UR5, R59 ;  /* 0x000000003b0572ca */ /* 0x000fe400000e0000 */
[----:B------:R-:W-:Y:S01]  /*c6e0*/  R2UR UR4, R58 ;  /* 0x000000003a0472ca */ /* 0x000fe200000e0000 */
[----:B------:R-:W-:Y:S02]  /*c6f0*/  WARPGROUP.DEPBAR.LE gsb0, 0x0 ;  /* 0x00008000000079c5 */ /* 0x000fe40000010000 */
[----:B------:R-:W4:Y:S01]  /*c700*/  LD.E.64 R56, desc[UR44][R16.64+0xb0] ;  /* 0x0000b02c10387980 */ /* 0x000f22000c101b00 */
[----:B------:R-:W-:Y:S01]  /*c710*/  WARPGROUP.ARRIVE ;  /* 0x00000000000079c5 */ /* 0x000fe20000000000 */
[----:B------:R-:W-:Y:S02]  /*c720*/  IMAD.MOV.U32 R8, RZ, RZ, 0x30 ;  /* 0x00000030ff087424 */ /* 0x000fe400078e00ff */
[----:B------:R-:W-:Y:S01]  /*c730*/  IMAD.MOV.U32 R13, RZ, RZ, 0xc00 ;  /* 0x00000c00ff0d7424 */ /* 0x000fe200078e00ff */
[----:B------:R-:W-:Y:S05]  /*c740*/  STL [R1+0x88], R6 ;  /* 0x0000880601007387 */ /* 0x000fea0000100800 */
[----:B------:R-:W-:Y:S01]  /*c750*/  HGMMA.64x64x16.F32 R24, gdesc[UR4], R24, gsb0 ;  /* 0x00e00000041879f0 */ /* 0x000fe20008000818 */
[----:B------:R-:W-:-:S02]  /*c760*/  SEL R8, R8, 0x2e, P1 ;  /* 0x0000002e08087807 */ /* 0x000fc40000800000 */
        /* <DEDUP_REMOVED lines=69> */
[----:B------:R-:W5:Y:S06]  /*cbc0*/  @!P0 LDL.64 R58, [R1+0x30] ;  /* 0x00003000013a8983 */ /* 0x000f6c0000100a00 */
[----:B------:R-:W-:Y:S01]  /*cbd0*/  HGMMA.64x64x16.F32 R24, gdesc[UR4], R24, gsb0 ;  /* 0x00e00000041879f0 */ /* 0x000fe20008000818 */
[----:B------:R-:W-:Y:S02]  /*cbe0*/  IMAD.IADD R12, R7, 0x1, R8 ;  /* 0x00000001070c7824 */ /* 0x000fe400078e0208 */
[----:B------:R-:W-:-:S03]  /*cbf0*/  IMAD.MOV.U32 R13, RZ, RZ, R5 ;  /* 0x000000ffff0d7224 */ /* 0x000fc600078e0005 */
[----:B------:R-:W-:Y:S02]  /*cc00*/  R2UR UR6, R12 ;  /* 0x000000000c0672ca */ /* 0x000fe400000e0000 */
[----:B------:R-:W-:Y:S02]  /*cc10*/  R2UR UR7, R13 ;  /* 0x000000000d0772ca */ /* 0x000fe400000e0000 */
[----:B--2---:R-:W-:Y:S02]  /*cc20*/  IADD3 R14, R7, 0xe00, R14 ;  /* 0x00000e00070e7810 */ /* 0x004fe40007ffe00e */
[----:B------:R-:W-:Y:S02]  /*cc30*/  R2UR UR5, R15 ;  /* 0x000000000f0572ca */ /* 0x000fe400000e0000 */
[----:B------:R-:W-:Y:S01]  /*cc40*/  R2UR UR4, R14 ;  /* 0x000000000e0472ca */ /* 0x000fe200000e0000 */
[----:B------:R-:W-:Y:S02]  /*cc50*/  WARPGROUP.DEPBAR.LE gsb0, 0x0 ;  /* 0x00008000000079c5 */ /* 0x000fe40000010000 */
[----:B------:R-:W-:-:S10]  /*cc60*/  WARPGROUP.ARRIVE ;  /* 0x00000000000079c5 */ /* 0x000fd40000000000 */
[----:B------:R-:W-:Y:S01]  /*cc70*/  HGMMA.64x64x16.F32 R24, gdesc[UR4], R24, gsb0 ;  /* 0x00e00000041879f0 */ /* 0x000fe20008000818 */
[----:B------:R-:W-:Y:S02]  /*cc80*/  IMAD.IADD R12, R9, 0x1, R8 ;  /* 0x00000001090c7824 */ /* 0x000fe400078e0208 */
[----:B------:R-:W-:-:S03]  /*cc90*/  IMAD.MOV.U32 R13, RZ, RZ, R5 ;  /* 0x000000ffff0d7224 */ /* 0x000fc600078e0005 */
[----:B------:R-:W-:Y:S02]  /*cca0*/  R2UR UR6, R12 ;  /* 0x000000000c0672ca */ /* 0x000fe400000e0000 */
[----:B------:R-:W-:Y:S02]  /*ccb0*/  R2UR UR7, R13 ;  /* 0x000000000d0772ca */ /* 0x000fe400000e0000 */
[----:B---3--:R-:W-:Y:S02]  /*ccc0*/  IADD3 R18, R9, 0xe00, R18 ;  /* 0x00000e0009127810 */ /* 0x008fe40007ffe012 */
        /* <DEDUP_REMOVED lines=9> */
[----:B----4-:R-:W-:Y:S02]  /*cd60*/  IADD3 R20, R11, 0xe00, R20 ;  /* 0x00000e000b147810 */ /* 0x010fe40007ffe014 */
[----:B------:R-:W-:Y:S02]  /*cd70*/  R2UR UR5, R21 ;  /* 0x00000000150572ca */ /* 0x000fe400000e0000 */
[----:B------:R-:W-:Y:S01]  /*cd80*/  R2UR UR4, R20 ;  /* 0x00000000140472ca */ /* 0x000fe200000e0000 */
[----:B------:R-:W-:Y:S02]  /*cd90*/  WARPGROUP.DEPBAR.LE gsb0, 0x0 ;  /* 0x00008000000079c5 */ /* 0x000fe40000010000 */
[----:B------:R-:W-:-:S10]  /*cda0*/  WARPGROUP.ARRIVE ;  /* 0x00000000000079c5 */ /* 0x000fd40000000000 */
[----:B------:R-:W-:Y:S01]  /*cdb0*/  HGMMA.64x64x16.F32 R24, gdesc[UR4], R24, gsb0 ;  /* 0x00e00000041879f0 */ /* 0x000fe20008000818 */
[----:B------:R-:W-:Y:S02]  /*cdc0*/  IMAD.MOV.U32 R7, RZ, RZ, 0x40 ;  /* 0x00000040ff077424 */ /* 0x000fe400078e00ff */
[----:B------:R-:W-:-:S03]  /*cdd0*/  IMAD.MOV.U32 R8, RZ, RZ, 0x1000 ;  /* 0x00001000ff087424 */ /* 0x000fc600078e00ff */
[----:B------:R-:W-:Y:S02]  /*cde0*/  SEL R7, R7, 0x3e, P1 ;  /* 0x0000003e07077807 */ /* 0x000fe40000800000 */
[----:B------:R-:W-:-:S05]  /*cdf0*/  SEL R8, R8, 0xf80, P1 ;  /* 0x00000f8008087807 */ /* 0x000fca0000800000 */
[----:B------:R-:W-:-:S05]  /*ce00*/  IMAD.IADD R7, R7, 0x1, R8 ;  /* 0x0000000107077824 */ /* 0x000fca00078e0208 */
[----:B------:R-:W-:-:S05]  /*ce10*/  LOP3.LUT R7, R7, 0x1e06, RZ, 0xc0, !PT ;  /* 0x00001e0607077812 */ /* 0x000fca00078ec0ff */
[----:B------:R-:W-:Y:S01]  /*ce20*/  IMAD.IADD R4, R4, 0x1, R7 ;  /* 0x0000000104047824 */ /* 0x000fe200078e0207 */
[----:B------:R-:W-:-:S04]  /*ce30*/  R2UR UR7, R5 ;  /* 0x00000000050772ca */ /* 0x000fc800000e0000 */
[----:B------:R-:W-:Y:S01]  /*ce40*/  R2UR UR6, R4 ;  /* 0x00000000040672ca */ /* 0x000fe200000e0000 */
[----:B-----5:R-:W-:Y:S01]  /*ce50*/  IMAD.IADD R56, R7, 0x1, R56 ;  /* 0x0000000107387824 */ /* 0x020fe200078e0238 */
[----:B------:R-:W-:-:S04]  /*ce60*/  R2UR UR5, R57 ;  /* 0x00000000390572ca */ /* 0x000fc800000e0000 */
[----:B------:R-:W-:Y:S01]  /*ce70*/  R2UR UR4, R56 ;  /* 0x00000000380472ca */ /* 0x000fe200000e0000 */
[----:B------:R-:W-:Y:S02]  /*ce80*/  WARPGROUP.DEPBAR.LE gsb0, 0x0 ;  /* 0x00008000000079c5 */ /* 0x000fe40000010000 */
[----:B------:R-:W-:-:S10]  /*ce90*/  WARPGROUP.ARRIVE ;  /* 0x00000000000079c5 */ /* 0x000fd40000000000 */
[----:B------:R-:W-:Y:S01]  /*cea0*/  HGMMA.64x64x16.F32 R24, gdesc[UR4], R24, gsb0 ;  /* 0x00e00000041879f0 */ /* 0x000fe20008000818 */
[----:B------:R-:W-:-:S05]  /*ceb0*/  @!P0 MOV R59, R58 ;  /* 0x0000003a003b8202 */ /* 0x000fca0000000f00 */
[----:B------:R-:W-:Y:S01]  /*cec0*/  @!P0 IMAD R10, R10, 0x8, R59 ;  /* 0x000000080a0a8824 */ /* 0x000fe200078e023b */
[----:B------:R0:W-:Y:S04]  /*ced0*/  STL [R1+0x88], R6 ;  /* 0x0000880601007387 */ /* 0x0001e80000100800 */
[----:B------:R-:W-:Y:S01]  /*cee0*/  @!P0 PRMT R10, RZ, 0x654, R10 ;  /* 0x00000654ff0a8816 */ /* 0x000fe2000000000a */
[----:B------:R-:W-:-:S03]  /*cef0*/  WARPGROUP.DEPBAR.LE gsb0, 0x0 ;  /* 0x00008000000079c5 */ /* 0x000fc60000010000 */
[----:B------:R1:W-:Y:S01]  /*cf00*/  @!P0 SYNCS.ARRIVE.TRANS64.RED.A1T0 RZ, [R10+URZ], RZ ;  /* 0x000000ff0aff89a7 */ /* 0x0003e2000810043f */
[----:B------:R-:W2:Y:S04]  /*cf10*/  LDL.64 R4, [R1+0x120] ;  /* 0x0001200001047983 */ /* 0x000ea80000100a00 */
[----:B------:R-:W0:Y:S04]  /*cf20*/  LDL R7, [R1+0xec] ;  /* 0x0000ec0001077983 */ /* 0x000e280000100800 */
[----:B------:R-:W3:Y:S04]  /*cf30*/  LDL.64 R20, [R1+0x110] ;  /* 0x0001100001147983 */ /* 0x000ee80000100a00 */
[----:B------:R-:W4:Y:S04]  /*cf40*/  LDL R18, [R1+0x70] ;  /* 0x0000700001127983 */ /* 0x000f280000100800 */
[----:B------:R-:W5:Y:S04]  /*cf50*/  LDL R19, [R1+0x118] ;  /* 0x0001180001137983 */ /* 0x000f680000100800 */
[----:B------:R-:W4:Y:S04]  /*cf60*/  LDL.128 R12, [R1+0x100] ;  /* 0x00010000010c7983 */ /* 0x000f280000100c00 */
[----:B-1----:R-:W5:Y:S04]  /*cf70*/  LDL.128 R8, [R1+0xf0] ;  /* 0x0000f00001087983 */ /* 0x002f680000100c00 */
[----:B--2---:R1:W2:Y:S01]  /*cf80*/  LD.E R4, desc[UR44][R4.64] ;  /* 0x0000002c04047980 */ /* 0x0042a2000c101900 */
[----:B0-----:R-:W-:-:S04]  /*cf90*/  SHF.R.S32.HI R6, RZ, 0x1f, R7 ;  /* 0x0000001fff067819 */ /* 0x001fc80000011407 */
[----:B-1----:R-:W-:Y:S02]  /*cfa0*/  LEA.HI R5, R6, R7, RZ, 0x7 ;  /* 0x0000000706057211 */ /* 0x002fe400078f38ff */
[----:B---3--:R-:W-:Y:S02]  /*cfb0*/  ISETP.NE.AND P1, PT, R20, 0x1, PT ;  /* 0x000000011400780c */ /* 0x008fe40003f25270 */
[----:B----4-:R-:W-:Y:S01]  /*cfc0*/  ISETP.GE.AND P2, PT, R13, 0x1, PT ;  /* 0x000000010d00780c */ /* 0x010fe20003f46270 */
[----:B------:R-:W-:Y:S01]  /*cfd0*/  BSSY B0, `(.L_x_2047) ;  /* 0x0000077000007945 */ /* 0x000fe20003800000 */
[----:B--2---:R-:W-:-:S04]  /*cfe0*/  FMUL.FTZ R30, R30, R4 ;  /* 0x000000041e1e7220 */ /* 0x004fc80000410000 */
[----:B------:R0:W1:Y:S01]  /*cff0*/  MUFU.TANH R163, R30 ;  /* 0x0000001e00a37308 */ /* 0x0000620000002400 */
[-C--:B------:R-:W-:Y:S01]  /*d000*/  FMUL.FTZ R32, R32, R4.reuse ;  /* 0x0000000420207220 */ /* 0x080fe20000410000 */
[----:B0-----:R-:W-:Y:S01]  /*d010*/  LOP3.LUT R30, R5, 0xffffff80, RZ, 0xc0, !PT ;  /* 0xffffff80051e7812 */ /* 0x001fe200078ec0ff */
[----:B------:R-:W-:-:S04]  /*d020*/  FMUL.FTZ R29, R29, R4 ;  /* 0x000000041d1d7220 */ /* 0x000fc80000410000 */
[----:B------:R-:W-:Y:S01]  /*d030*/  IMAD.IADD R30, R7, 0x1, -R30 ;  /* 0x00000001071e7824 */ /* 0x000fe200078e0a1e */
[----:B------:R0:W2:Y:S01]  /*d040*/  MUFU.TANH R75, R32 ;  /* 0x00000020004b7308 */ /* 0x0000a20000002400 */
[----:B------:R-:W-:-:S03]  /*d050*/  FMUL.FTZ R31, R31, R4 ;  /* 0x000000041f1f7220 */ /* 0x000fc60000410000 */
[----:B------:R-:W-:-:S04]  /*d060*/  SHF.R.S32.HI R5, RZ, 0x1f, R30 ;  /* 0x0000001fff057819 */ /* 0x000fc8000001141e */
[----:B------:R3:W4:Y:S01]  /*d070*/  MUFU.TANH R151, R29 ;  /* 0x0000001d00977308 */ /* 0x0007220000002400 */
[----:B0-----:R-:W-:-:S04]  /*d080*/  LEA.HI R32, R6, R7, RZ, 0x2 ;  /* 0x0000000706207211 */ /* 0x001fc800078f10ff */
[----:B------:R-:W-:Y:S02]  /*d090*/  LOP3.LUT R32, R32, 0xfffffffc, RZ, 0xc0, !PT ;  /* 0xfffffffc20207812 */ /* 0x000fe400078ec0ff */
[-C--:B---3--:R-:W-:Y:S01]  /*d0a0*/  LEA.HI R29, R5, R30.reuse, RZ, 0x2 ;  /* 0x0000001e051d7211 */ /* 0x088fe200078f10ff */
[----:B------:R0:W3:Y:S03]  /*d0b0*/  MUFU.TANH R175, R31 ;  /* 0x0000001f00af7308 */ /* 0x0000e60000002400 */
[--C-:B------:R-:W-:Y:S01]  /*d0c0*/  SHF.R.S32.HI R6, RZ, 0x2, R29.reuse ;  /* 0x00000002ff067819 */ /* 0x100fe2000001141d */
[----:B------:R-:W-:Y:S01]  /*d0d0*/  IMAD.IADD R32, R7, 0x1, -R32 ;  /* 0x0000000107207824 */ /* 0x000fe200078e0a20 */
[----:B0-----:R-:W-:Y:S02]  /*d0e0*/  SHF.R.S32.HI R31, RZ, 0x1f, R29 ;  /* 0x0000001fff1f7819 */ /* 0x001fe4000001141d */
[----:B------:R-:W-:-:S02]  /*d0f0*/  LEA.HI R5, R5, R30, RZ, 0x5 ;  /* 0x0000001e05057211 */ /* 0x000fc400078f28ff */
[----:B------:R-:W-:Y:S02]  /*d100*/  LEA.HI R31, R31, R6, RZ, 0x3 ;  /* 0x000000061f1f7211 */ /* 0x000fe400078f18ff */
[----:B------:R-:W-:Y:S02]  /*d110*/  LEA.HI R7, R32, R32, RZ, 0x1 ;  /* 0x0000002020077211 */ /* 0x000fe400078f08ff */
[----:B------:R-:W-:Y:S02]  /*d120*/  LOP3.LUT R31, R31, 0xfffffff8, RZ, 0xc0, !PT ;  /* 0xfffffff81f1f7812 */ /* 0x000fe400078ec0ff */
[----:B------:R-:W-:Y:S02]  /*d130*/  SHF.R.S32.HI R5, RZ, 0x5, R5 ;  /* 0x00000005ff057819 */ /* 0x000fe40000011405 */
[----:B------:R-:W-:Y:S01]  /*d140*/  LOP3.LUT R7, R7, 0x1ffffffe, RZ, 0xc0, !PT ;  /* 0x1ffffffe07077812 */ /* 0x000fe200078ec0ff */
[----:B------:R-:W-:Y:S02]  /*d150*/  IMAD.IADD R31, R6, 0x1, -R31 ;  /* 0x00000001061f7824 */ /* 0x000fe400078e0a1f */
[----:B------:R-:W-:-:S02]  /*d160*/  IMAD R6, R18, 0x4, R5 ;  /* 0x0000000412067824 */ /* 0x000fc400078e0205 */
[----:B------:R-:W-:Y:S02]  /*d170*/  IMAD.IADD R7, R32, 0x1, -R7 ;  /* 0x0000000120077824 */ /* 0x000fe400078e0a07 */
[----:B------:R-:W-:-:S04]  /*d180*/  IMAD.U32 R6, R6, 0x10, R31 ;  /* 0x0000001006067824 */ /* 0x000fc800078e001f */
[----:B------:R-:W-:-:S04]  /*d190*/  IMAD R6, R7, 0x8, R6 ;  /* 0x0000000807067824 */ /* 0x000fc800078e0206 */
[----:B------:R-:W-:-:S05]  /*d1a0*/  @P1 IMAD.HI.U32 R18, R6, R21, RZ ;  /* 0x0000001506121227 */ /* 0x000fca00078e00ff */
[----:B-----5:R-:W-:Y:S01]  /*d1b0*/  @P1 SHF.R.U32.HI R6, RZ, R19, R18 ;  /* 0x00000013ff061219 */ /* 0x020fe20000011612 */
[----:B------:R-:W-:Y:S01]  /*d1c0*/  IMAD.SHL.U32 R19, R0, 0x40, RZ ;  /* 0x0000004000137824 */ /* 0x000fe200078e00ff */
[----:B------:R-:W-:-:S03]  /*d1d0*/  LOP3.LUT R29, R29, 0x7ffffffc, RZ, 0xc0, !PT ;  /* 0x7ffffffc1d1d7812 */ /* 0x000fc600078ec0ff */
[----:B------:R-:W0:Y:S01]  /*d1e0*/  SHFL.IDX PT, R7, R6, RZ, 0x1c1f ;  /* 0x001c1fff06077589 */ /* 0x000e2200000e0000 */
[----:B------:R-:W-:Y:S01]  /*d1f0*/  IADD3 R18, -R19, 0x1, RZ ;  /* 0x0000000113127810 */ /* 0x000fe20007ffe1ff */
[----:B------:R-:W-:Y:S02]  /*d200*/  IMAD.IADD R29, R30, 0x1, -R29 ;  /* 0x000000011e1d7824 */ /* 0x000fe400078e0a1d */
        /* <DEDUP_REMOVED lines=28> */
[----:B------:R-:W-:Y:S01]  /*d3d0*/  IMAD R18, R29, -0x2, R18 ;  /* 0xfffffffe1d127824 */ /* 0x000fe200078e0212 */
[----:B------:R-:W0:Y:S01]  /*d3e0*/  MUFU.TANH R24, R24 ;  /* 0x0000001800187308 */ /* 0x000e220000002400 */
[----:B------:R-:W-:-:S03]  /*d3f0*/  LOP3.LUT R5, RZ, R10, RZ, 0x33, !PT ;  /* 0x0000000aff057212 */ /* 0x000fc600078e33ff */
[----:B------:R-:W-:-:S04]  /*d400*/  IADD3 R18, -R8, R18, R9 ;  /* 0x0000001208127210 */ /* 0x000fc80007ffe109 */
[----:B------:R-:W0:Y:S01]  /*d410*/  MUFU.TANH R25, R25 ;  /* 0x0000001900197308 */ /* 0x000e220000002400 */
[----:B------:R-:W-:-:S07]  /*d420*/  IMAD.IADD R11, R18, 0x1, R11 ;  /* 0x00000001120b7824 */ /* 0x000fce00078e020b */
        /* <DEDUP_REMOVED lines=24> */
[----:B------:R-:W1:Y:S08]  /*d5b0*/  MUFU.TANH R54, R54 ;  /* 0x0000003600367308 */ /* 0x000e700000002400 */
[----:B------:R1:W1:Y:S01]  /*d5c0*/  MUFU.TANH R180, R4 ;  /* 0x0000000400b47308 */ /* 0x0002620000002400 */
[----:B------:R-:W-:-:S02]  /*d5d0*/  IMAD.IADD R18, R18, 0x1, R5 ;  /* 0x0000000112127824 */ /* 0x000fc400078e0205 */
[----:B------:R-:W-:Y:S02]  /*d5e0*/  IMAD.IADD R20, R12, 0x1, -R19 ;  /* 0x000000010c147824 */ /* 0x000fe400078e0a13 */
[--C-:B0-----:R-:W-:Y:S02]  /*d5f0*/  IMAD.IADD R10, R11, 0x1, R7.reuse ;  /* 0x000000010b0a7824 */ /* 0x101fe400078e0207 */
[----:B------:R-:W-:Y:S01]  /*d600*/  IMAD.IADD R5, R18, 0x1, R7 ;  /* 0x0000000112057824 */ /* 0x000fe200078e0207 */
[----:B--234-:R-:W-:Y:S06]  /*d610*/  @!P2 BRA `(.L_x_2048) ;  /* 0x000000000048a947 */ /* 0x01cfec0003800000 */
[----:B-1----:R-:W-:Y:S01]  /*d620*/  IADD3 R4, -R8, R9, R7 ;  /* 0x0000000908047210 */ /* 0x002fe20007ffe107 */
[----:B------:R-:W-:Y:S03]  /*d630*/  BSSY B1, `(.L_x_2049) ;  /* 0x000000c000017945 */ /* 0x000fe60003800000 */
[----:B------:R-:W-:-:S13]  /*d640*/  ISETP.GT.AND P1, PT, R4, -0x1, PT ;  /* 0xffffffff0400780c */ /* 0x000fda0003f24270 */
[----:B------:R-:W-:Y:S05]  /*d650*/  @P1 BRA `(.L_x_2050) ;  /* 0x0000000000181947 */ /* 0x000fea0003800000 */
[----:B------:R-:W-:Y:S02]  /*d660*/  ISETP.NE.AND P1, PT, R13, 0x1, PT ;  /* 0x000000010d00780c */ /* 0x000fe40003f25270 */
[----:B------:R-:W-:-:S11]  /*d670*/  LOP3.LUT R7, RZ, R4, RZ, 0x33, !PT ;  /* 0x00000004ff077212 */ /* 0x000fd600078e33ff */
[----:B------:R-:W-:-:S05]  /*d680*/  @P1 IMAD.HI.U32 R4, R7, R14, RZ ;  /* 0x0000000e07041227 */ /* 0x000fca00078e00ff */
[----:B------:R-:W-:-:S04]  /*d690*/  @P1 SHF.R.U32.HI R7, RZ, R15, R4 ;  /* 0x0000000fff071219 */ /* 0x000fc80000011604 */
[----:B------:R-:W-:Y:S01]  /*d6a0*/  LOP3.LUT R4, RZ, R7, RZ, 0x33, !PT ;  /* 0x00000007ff047212 */ /* 0x000fe200078e33ff */
[----:B------:R-:W-:Y:S06]  /*d6b0*/  BRA `(.L_x_2051) ;  /* 0x00000000000c7947 */ /* 0x000fec0003800000 */
.L_x_2050:
[----:B------:R-:W-:-:S13]  /*d6c0*/  ISETP.NE.AND P1, PT, R13, 0x1, PT ;  /* 0x000000010d00780c */ /* 0x000fda0003f25270 */
[----:B------:R-:W-:-:S05]  /*d6d0*/  @P1 IMAD.HI.U32 R12, R4, R14, RZ ;  /* 0x0000000e040c1227 */ /* 0x000fca00078e00ff */
[----:B------:R-:W-:-:S07]  /*d6e0*/  @P1 SHF.R.U32.HI R4, RZ, R15, R12 ;  /* 0x0000000fff041219 */ /* 0x000fce000001160c */
.L_x_2051:
[----:B------:R-:W-:Y:S05]  /*d6f0*/  BSYNC B1 ;  /* 0x0000000000017941 */ /* 0x000fea0003800000 */
.L_x_2049:
[----:B------:R-:W-:-:S04]  /*d700*/  IMAD R4, R4, R13, -R19 ;  /* 0x0000000d04047224 */ /* 0x000fc800078e0a13 */
[----:B------:R-:W-:-:S05]  /*d710*/  IMAD R4, R29, -0x2, R4 ;  /* 0xfffffffe1d047824 */ /* 0x000fca00078e0204 */
[----:B------:R-:W-:Y:S02]  /*d720*/  VIMNMX R5, R5, R4, !PT ;  /* 0x0000000405057248 */ /* 0x000fe40007fe0100 */
[----:B------:R-:W-:-:S07]  /*d730*/  VIADDMNMX R10, R4, R13, R10, PT ;  /* 0x0000000d040a7246 */ /* 0x000fce000380010a */
.L_x_2048:
[----:B------:R-:W-:Y:S05]  /*d740*/  BSYNC B0 ;  /* 0x0000000000007941 */ /* 0x000fea0003800000 */
.L_x_2047:
[C---:B------:R-:W-:Y:S01]  /*d750*/  ISETP.GE.AND P1, PT, R20.reuse, 0x2, PT ;  /* 0x000000021400780c */ /* 0x040fe20003f26270 */
[----:B------:R-:W0:Y:S01]  /*d760*/  SHFL.IDX PT, R6, R6, 0x1, 0x1c1f ;  /* 0x003c1f0006067f89 */ /* 0x000e2200000e0000 */
[C---:B------:R-:W-:Y:S01]  /*d770*/  ISETP.GE.AND P5, PT, R20.reuse, 0xa, PT ;  /* 0x0000000a1400780c */ /* 0x040fe20003fa6270 */
[----:B------:R-:W-:Y:S01]  /*d780*/  BSSY B0, `(.L_x_2052) ;  /* 0x0000060000007945 */ /* 0x000fe20003800000 */
[----:B------:R-:W-:Y:S02]  /*d790*/  ISETP.GT.AND P3, PT, R5, 0x1, !P1 ;  /* 0x000000010500780c */ /* 0x000fe40004f64270 */
[----:B------:R-:W-:Y:S02]  /*d7a0*/  ISETP.GE.AND P2, PT, R20, 0x9, PT ;  /* 0x000000091400780c */ /* 0x000fe40003f46270 */
[----:B------:R-:W-:Y:S02]  /*d7b0*/  ISETP.LT.OR P3, PT, R10, 0x2, P3 ;  /* 0x000000020a00780c */ /* 0x000fe40001f61670 */
[----:B------:R-:W-:-:S02]  /*d7c0*/  P2R R12, PR, RZ, 0x20 ;  /* 0x00000020ff0c7803 */ /* 0x000fc40000000000 */
[----:B------:R-:W-:Y:S02]  /*d7d0*/  FSEL R61, R25, -INF , !P3 ;  /* 0xff800000193d7808 */ /* 0x000fe40005800000 */
[C---:B------:R-:W-:Y:S02]  /*d7e0*/  ISETP.GT.AND P3, PT, R5.reuse, 0x9, !P5 ;  /* 0x000000090500780c */ /* 0x040fe40006f64270 */
[----:B------:R-:W-:Y:S02]  /*d7f0*/  ISETP.GT.AND P4, PT, R5, 0x8, !P2 ;  /* 0x000000080500780c */ /* 0x000fe40005784270 */
[----:B------:R-:W-:Y:S02]  /*d800*/  ISETP.LT.OR P3, PT, R10, 0xa, P3 ;  /* 0x0000000a0a00780c */ /* 0x000fe40001f61670 */
[----:B------:R-:W-:Y:S02]  /*d810*/  ISETP.GE.AND P5, PT, R20, 0x11, PT ;  /* 0x000000111400780c */ /* 0x000fe40003fa6270 */
[----:B------:R-:W-:-:S02]  /*d820*/  FSEL R151, R151, -INF , !P3 ;  /* 0xff80000097977808 */ /* 0x000fc40005800000 */
[----:B------:R-:W-:Y:S01]  /*d830*/  ISETP.LT.OR P4, PT, R10, 0x9, P4 ;  /* 0x000000090a00780c */ /* 0x000fe20002781670 */
[----:B0-----:R-:W-:Y:S01]  /*d840*/  IMAD.IADD R7, R18, 0x1, R6 ;  /* 0x0000000112077824 */ /* 0x001fe200078e0206 */
[----:B------:R-:W-:Y:S02]  /*d850*/  ISETP.GT.AND P3, PT, R5, 0x10, !P5 ;  /* 0x000000100500780c */ /* 0x000fe40006f64270 */
[----:B------:R-:W-:Y:S02]  /*d860*/  FSEL R65, R28, -INF , !P4 ;  /* 0xff8000001c417808 */ /* 0x000fe40006000000 */
[----:B------:R-:W-:Y:S02]  /*d870*/  ISETP.LT.OR P3, PT, R10, 0x11, P3 ;  /* 0x000000110a00780c */ /* 0x000fe40001f61670 */
[----:B------:R-:W-:Y:S02]  /*d880*/  ISETP.GE.AND P4, PT, R20, 0x12, PT ;  /* 0x000000121400780c */ /* 0x000fe40003f86270 */
[----:B------:R-:W-:-:S02]  /*d890*/  FSEL R75, R75, -INF , !P3 ;  /* 0xff8000004b4b7808 */ /* 0x000fc40005800000 */
[----:B------:R-:W-:Y:S02]  /*d8a0*/  ISETP.GT.AND P3, PT, R5, 0x11, !P4 ;  /* 0x000000110500780c */ /* 0x000fe40006764270 */
[----:B------:R-:W-:Y:S02]  /*d8b0*/  P2R R25, PR, RZ, 0x10 ;  /* 0x00000010ff197803 */ /* 0x000fe40000000000 */
[----:B------:R-:W-:Y:S02]  /*d8c0*/  ISETP.LT.OR P3, PT, R10, 0x12, P3 ;  /* 0x000000120a00780c */ /* 0x000fe40001f61670 */
[----:B------:R-:W-:Y:S02]  /*d8d0*/  ISETP.GE.AND P4, PT, R20, 0x19, PT ;  /* 0x000000191400780c */ /* 0x000fe40003f86270 */
[----:B------:R-:W-:Y:S02]  /*d8e0*/  FSEL R165, R33, -INF , !P3 ;  /* 0xff80000021a57808 */ /* 0x000fe40005800000 */
[----:B------:R-:W-:-:S02]  /*d8f0*/  ISETP.GT.AND P3, PT, R5, 0x18, !P4 ;  /* 0x000000180500780c */ /* 0x000fc40006764270 */
[----:B------:R-:W-:Y:S02]  /*d900*/  P2R R28, PR, RZ, 0x10 ;  /* 0x00000010ff1c7803 */ /* 0x000fe40000000000 */
[----:B------:R-:W-:Y:S02]  /*d910*/  ISETP.LT.OR P3, PT, R10, 0x19, P3 ;  /* 0x000000190a00780c */ /* 0x000fe40001f61670 */
[----:B------:R-:W-:Y:S02]  /*d920*/  ISETP.GE.AND P4, PT, R20, 0x1a, PT ;  /* 0x0000001a1400780c */ /* 0x000fe40003f86270 */
[----:B------:R-:W-:Y:S02]  /*d930*/  FSEL R85, R36, -INF , !P3 ;  /* 0xff80000024557808 */ /* 0x000fe40005800000 */
[----:B------:R-:W-:Y:S02]  /*d940*/  ISETP.GT.AND P3, PT, R5, 0x19, !P4 ;  /* 0x000000190500780c */ /* 0x000fe40006764270 */
[----:B------:R-:W-:-:S02]  /*d950*/  P2R R30, PR, RZ, 0x10 ;  /* 0x00000010ff1e7803 */ /* 0x000fc40000000000 */
[----:B------:R-:W-:Y:S02]  /*d960*/  ISETP.LT.OR P3, PT, R10, 0x1a, P3 ;  /* 0x0000001a0a00780c */ /* 0x000fe40001f61670 */
[----:B------:R-:W-:Y:S02]  /*d970*/  ISETP.GE.AND P4, PT, R20, 0x21, PT ;  /* 0x000000211400780c */ /* 0x000fe40003f86270 */
[----:B------:R-:W-:Y:S02]  /*d980*/  FSEL R147, R37, -INF , !P3 ;  /* 0xff80000025937808 */ /* 0x000fe40005800000 */
[----:B------:R-:W-:Y:S02]  /*d990*/  ISETP.GT.AND P3, PT, R5, 0x20, !P4 ;  /* 0x000000200500780c */ /* 0x000fe40006764270 */
[----:B------:R-:W-:Y:S02]  /*d9a0*/  P2R R31, PR, RZ, 0x10 ;  /* 0x00000010ff1f7803 */ /* 0x000fe40000000000 */
[----:B------:R-:W-:-:S02]  /*d9b0*/  ISETP.LT.OR P3, PT, R10, 0x21, P3 ;  /* 0x000000210a00780c */ /* 0x000fc40001f61670 */
[----:B------:R-:W-:Y:S02]  /*d9c0*/  ISETP.GE.AND P4, PT, R20, 0x22, PT ;  /* 0x000000221400780c */ /* 0x000fe40003f86270 */
[----:B------:R-:W-:Y:S02]  /*d9d0*/  FSEL R95, R40, -INF , !P3 ;  /* 0xff800000285f7808 */ /* 0x000fe40005800000 */
[----:B------:R-:W-:Y:S02]  /*d9e0*/  ISETP.GT.AND P3, PT, R5, 0x21, !P4 ;  /* 0x000000210500780c */ /* 0x000fe40006764270 */
[----:B------:R-:W-:Y:S02]  /*d9f0*/  P2R R32, PR, RZ, 0x10 ;  /* 0x00000010ff207803 */ /* 0x000fe40000000000 */
[----:B------:R-:W-:Y:S02]  /*da00*/  ISETP.LT.OR P3, PT, R10, 0x22, P3 ;  /* 0x000000220a00780c */ /* 0x000fe40001f61670 */
[----:B------:R-:W-:-:S02]  /*da10*/  ISETP.GE.AND P4, PT, R20, 0x29, PT ;  /* 0x000000291400780c */ /* 0x000fc40003f86270 */
[----:B------:R-:W-:Y:S02]  /*da20*/  FSEL R149, R41, -INF , !P3 ;  /* 0xff80000029957808 */ /* 0x000fe40005800000 */
[----:B------:R-:W-:Y:S02]  /*da30*/  ISETP.GT.AND P3, PT, R5, 0x28, !P4 ;  /* 0x000000280500780c */ /* 0x000fe40006764270 */
[----:B------:R-:W-:Y:S02]  /*da40*/  P2R R33, PR, RZ, 0x10 ;  /* 0x00000010ff217803 */ /* 0x000fe40000000000 */
[----:B------:R-:W-:Y:S02]  /*da50*/  ISETP.LT.OR P3, PT, R10, 0x29, P3 ;  /* 0x000000290a00780c */ /* 0x000fe40001f61670 */
[----:B------:R-:W-:Y:S02]  /*da60*/  ISETP.GE.AND P4, PT, R20, 0x2a, PT ;  /* 0x0000002a1400780c */ /* 0x000fe40003f86270 */
[----:B------:R-:W-:-:S02]  /*da70*/  FSEL R105, R44, -INF , !P3 ;  /* 0xff8000002c697808 */ /* 0x000fc40005800000 */
[----:B------:R-:W-:Y:S02]  /*da80*/  ISETP.GT.AND P3, PT, R5, 0x29, !P4 ;  /* 0x000000290500780c */ /* 0x000fe40006764270 */
[----:B------:R-:W-:Y:S02]  /*da90*/  P2R R36, PR, RZ, 0x10 ;  /* 0x00000010ff247803 */ /* 0x000fe40000000000 */
[----:B------:R-:W-:Y:S02]  /*daa0*/  ISETP.LT.OR P3, PT, R10, 0x2a, P3 ;  /* 0x0000002a0a00780c */ /* 0x000fe40001f61670 */
[----:B------:R-:W-:Y:S02]  /*dab0*/  P2R R21, PR, RZ, 0x20 ;  /* 0x00000020ff157803 */ /* 0x000fe40000000000 */
[----:B------:R-:W-:Y:S02]  /*dac0*/  FSEL R145, R45, -INF , !P3 ;  /* 0xff8000002d917808 */ /* 0x000fe40005800000 */
[----:B------:R-:W-:-:S04]  /*dad0*/  ISETP.GE.AND P3, PT, R20, 0x31, PT ;  /* 0x000000311400780c */ /* 0x000fc80003f66270 */
[----:B------:R-:W-:-:S04]  /*dae0*/  ISETP.GT.AND P4, PT, R5, 0x30, !P3 ;  /* 0x000000300500780c */ /* 0x000fc80005f84270 */
[----:B------:R-:W-:-:S04]  /*daf0*/  ISETP.LT.OR P4, PT, R10, 0x31, P4 ;  /* 0x000000310a00780c */ /* 0x000fc80002781670 */
        /* <DEDUP_REMOVED lines=10> */
[----:B-1----:R-:W-:Y:S02]  /*dba0*/  P2R R4, PR, RZ, 0x40 ;  /* 0x00000040ff047803 */ /* 0x002fe40000000000 */
[----:B------:R-:W-:-:S04]  /*dbb0*/  ISETP.GT.AND P6, PT, R5, RZ, !P6 ;  /* 0x000000ff0500720c */ /* 0x000fc800077c4270 */
[----:B------:R-:W-:-:S04]  /*dbc0*/  ISETP.LT.OR P6, PT, R10, 0x1, P6 ;  /* 0x000000010a00780c */ /* 0x000fc800037c1670 */
[----:B------:R-:W-:Y:S02]  /*dbd0*/  FSEL R141, R24, -INF , !P6 ;  /* 0xff800000188d7808 */ /* 0x000fe40007000000 */
[----:B------:R-:W-:-:S04]  /*dbe0*/  ISETP.GE.AND P6, PT, R20, 0x3a, PT ;  /* 0x0000003a1400780c */ /* 0x000fc80003fc6270 */
[----:B------:R-:W-:Y:S02]  /*dbf0*/  P2R R20, PR, RZ, 0x40 ;  /* 0x00000040ff147803 */ /* 0x000fe40000000000 */
[----:B------:R-:W-:-:S04]  /*dc00*/  ISETP.GT.AND P6, PT, R5, 0x39, !P6 ;  /* 0x000000390500780c */ /* 0x000fc800077c4270 */
[----:B------:R-:W-:Y:S01]  /*dc10*/  ISETP.LT.OR P6, PT, R10, 0x3a, P6 ;  /* 0x0000003a0a00780c */ /* 0x000fe200037c1670 */
[----:B------:R-:W-:-:S03]  /*dc20*/  IMAD.IADD R10, R11, 0x1, R6 ;  /* 0x000000010b0a7824 */ /* 0x000fc600078e0206 */
[----:B------:R-:W-:Y:S02]  /*dc30*/  FSEL R173, R53, -INF , !P6 ;  /* 0xff80000035ad7808 */ /* 0x000fe40007000000 */
[----:B------:R-:W-:-:S13]  /*dc40*/  ISETP.GE.AND P6, PT, R13, 0x1, PT ;  /* 0x000000010d00780c */ /* 0x000fda0003fc6270 */
[----:B------:R-:W-:Y:S05]  /*dc50*/  @!P6 BRA `(.L_x_2053) ;  /* 0x000000000048e947 */ /* 0x000fea0003800000 */
[----:B------:R-:W-:Y:S01]  /*dc60*/  IADD3 R8, -R8, R9, R6 ;  /* 0x0000000908087210 */ /* 0x000fe20007ffe106 */
        /* <DEDUP_REMOVED lines=9> */
.L_x_2055:
[----:B------:R-:W-:-:S13]  /*dd00*/  ISETP.NE.AND P6, PT, R13, 0x1, PT ;  /* 0x000000010d00780c */ /* 0x000fda0003fc5270 */
[----:B------:R-:W-:-:S05]  /*dd10*/  @P6 IMAD.HI.U32 R14, R8, R14, RZ ;  /* 0x0000000e080e6227 */ /* 0x000fca00078e00ff */
[----:B------:R-:W-:-:S07]  /*dd20*/  @P6 SHF.R.U32.HI R8, RZ, R15, R14 ;  /* 0x0000000fff086219 */ /* 0x000fce000001160e */
.L_x_2056:
[----:B------:R-:W-:Y:S05]  /*dd30*/  BSYNC B1 ;  /* 0x0000000000017941 */ /* 0x000fea0003800000 */
.L_x_2054:
[----:B------:R-:W-:-:S04]  /*dd40*/  IMAD R8, R8, R13, -R19 ;  /* 0x0000000d08087224 */ /* 0x000fc800078e0a13 */
[----:B------:R-:W-:-:S05]  /*dd50*/  IMAD R8, R29, -0x2, R8 ;  /* 0xfffffffe1d087824 */ /* 0x000fca00078e0208 */
[----:B------:R-:W-:Y:S02]  /*dd60*/  VIADDMNMX R10, R8, R13, R10, PT ;  /* 0x0000000d080a7246 */ /* 0x000fe4000380010a */
[----:B------:R-:W-:-:S07]  /*dd70*/  VIMNMX R7, R7, R8, !PT ;  /* 0x0000000807077248 */ /* 0x000fce0007fe0100 */
.L_x_2053:
[----:B------:R-:W-:Y:S05]  /*dd80*/  BSYNC B0 ;  /* 0x0000000000007941 */ /* 0x000fea0003800000 */
.L_x_2052:
[C---:B------:R-:W-:Y:S01]  /*dd90*/  ISETP.GT.AND P1, PT, R7.reuse, 0x1, !P1 ;  /* 0x000000010700780c */ /* 0x040fe20004f24270 */
[----:B------:R-:W2:Y:S01]  /*dda0*/  LDL.64 R14, [R1+0xd8] ;  /* 0x0000d800010e7983 */ /* 0x000ea20000100a00 */
[----:B------:R-:W-:Y:S02]  /*ddb0*/  ISETP.GT.AND P2, PT, R7, 0x8, !P2 ;  /* 0x000000080700780c */ /* 0x000fe40005744270 */
[C---:B------:R-:W-:Y:S02]  /*ddc0*/  ISETP.LT.OR P1, PT, R10.reuse, 0x2, P1 ;  /* 0x000000020a00780c */ /* 0x040fe40000f21670 */
[----:B------:R-:W-:Y:S02]  /*ddd0*/  ISETP.LT.OR P2, PT, R10, 0x9, P2 ;  /* 0x000000090a00780c */ /* 0x000fe40001741670 */
[----:B------:R-:W-:Y:S02]  /*dde0*/  FSEL R139, R27, -INF , !P1 ;  /* 0xff8000001b8b7808 */ /* 0x000fe40004800000 */
[----:B------:R-:W-:-:S02]  /*ddf0*/  ISETP.NE.AND P1, PT, R12, RZ, PT ;  /* 0x000000ff0c00720c */ /* 0x000fc40003f25270 */
[----:B------:R-:W-:Y:S01]  /*de00*/  FSEL R163, R163, -INF , !P2 ;  /* 0xff800000a3a37808 */ /* 0x000fe20005000000 */
[----:B------:R-:W3:Y:S01]  /*de10*/  LDL.64 R12, [R1+0x210] ;  /* 0x00021000010c7983 */ /* 0x000ee20000100a00 */
[----:B------:R-:W-:Y:S02]  /*de20*/  ISETP.GT.AND P1, PT, R7, 0x9, !P1 ;  /* 0x000000090700780c */ /* 0x000fe40004f24270 */
[----:B------:R-:W-:Y:S02]  /*de30*/  ISETP.NE.AND P2, PT, R28, RZ, PT ;  /* 0x000000ff1c00720c */ /* 0x000fe40003f45270 */
[----:B------:R-:W-:Y:S02]  /*de40*/  ISETP.LT.OR P1, PT, R10, 0xa, P1 ;  /* 0x0000000a0a00780c */ /* 0x000fe40000f21670 */
[----:B------:R-:W-:Y:S02]  /*de50*/  ISETP.NE.AND P6, PT, R31, RZ, PT ;  /* 0x000000ff1f00720c */ /* 0x000fe40003fc5270 */
[----:B------:R-:W-:-:S02]  /*de60*/  FSEL R175, R175, -INF , !P1 ;  /* 0xff800000afaf7808 */ /* 0x000fc40004800000 */
[----:B------:R-:W-:-:S04]  /*de70*/  ISETP.NE.AND P1, PT, R21, RZ, PT ;  /* 0x000000ff1500720c */ /* 0x000fc80003f25270 */
[----:B------:R-:W-:-:S04]  /*de80*/  ISETP.GT.AND P1, PT, R7, 0x10, !P1 ;  /* 0x000000100700780c */ /* 0x000fc80004f24270 */
[----:B------:R-:W-:-:S04]  /*de90*/  ISETP.LT.OR P1, PT, R10, 0x11, P1 ;  /* 0x000000110a00780c */ /* 0x000fc80000f21670 */
[----:B------:R-:W-:Y:S02]  /*dea0*/  FSEL R167, R34, -INF , !P1 ;  /* 0xff80000022a77808 */ /* 0x000fe40004800000 */
[----:B------:R-:W-:-:S04]  /*deb0*/  ISETP.NE.AND P1, PT, R25, RZ, PT ;  /* 0x000000ff1900720c */ /* 0x000fc80003f25270 */
[----:B------:R-:W-:-:S04]  /*dec0*/  ISETP.GT.AND P1, PT, R7, 0x11, !P1 ;  /* 0x000000110700780c */ /* 0x000fc80004f24270 */
[----:B------:R-:W-:-:S04]  /*ded0*/  ISETP.LT.OR P1, PT, R10, 0x12, P1 ;  /* 0x000000120a00780c */ /* 0x000fc80000f21670 */
[----:B------:R-:W-:Y:S02]  /*dee0*/  FSEL R168, R35, -INF , !P1 ;  /* 0xff80000023a87808 */ /* 0x000fe40004800000 */
[----:B------:R-:W-:Y:S02]  /*def0*/  ISETP.GT.AND P1, PT, R7, 0x18, !P2 ;  /* 0x000000180700780c */ /* 0x000fe40005724270 */
[----:B------:R-:W-:Y:S02]  /*df00*/  ISETP.NE.AND P2, PT, R36, RZ, PT ;  /* 0x000000ff2400720c */ /* 0x000fe40003f45270 */
        /* <DEDUP_REMOVED lines=8> */
[----:B------:R-:W4:Y:S01]  /*df90*/  LDL.64 R20, [R1+0x200] ;  /* 0x0002000001147983 */ /* 0x000f220000100a00 */
[----:B------:R-:W-:-:S04]  /*dfa0*/  ISETP.LT.OR P1, PT, R10, 0x21, P1 ;  /* 0x000000210a00780c */ /* 0x000fc80000f21670 */
[----:B------:R-:W-:Y:S02]  /*dfb0*/  FSEL R171, R42, -INF , !P1 ;  /* 0xff8000002aab7808 */ /* 0x000fe40004800000 */
[----:B------:R-:W-:-:S04]  /*dfc0*/  ISETP.NE.AND P1, PT, R32, RZ, PT ;  /* 0x000000ff2000720c */ /* 0x000fc80003f25270 */
[----:B------:R-:W-:-:S04]  /*dfd0*/  ISETP.GT.AND P1, PT, R7, 0x21, !P1 ;  /* 0x000000210700780c */ /* 0x000fc80004f24270 */
[----:B------:R-:W-:-:S04]  /*dfe0*/  ISETP.LT.OR P1, PT, R10, 0x22, P1 ;  /* 0x000000220a00780c */ /* 0x000fc80000f21670 */
[----:B------:R-:W-:Y:S02]  /*dff0*/  FSEL R172, R43, -INF , !P1 ;  /* 0xff8000002bac7808 */ /* 0x000fe40004800000 */
[----:B------:R-:W-:-:S04]  /*e000*/  ISETP.NE.AND P1, PT, R4, RZ, PT ;  /* 0x000000ff0400720c */ /* 0x000fc80003f25270 */
[----:B------:R-:W-:-:S04]  /*e010*/  ISETP.GT.AND P1, PT, R7, RZ, !P1 ;  /* 0x000000ff0700720c */ /* 0x000fc80004f24270 */
[----:B------:R-:W-:-:S04]  /*e020*/  ISETP.LT.OR P1, PT, R10, 0x1, P1 ;  /* 0x000000010a00780c */ /* 0x000fc80000f21670 */
[----:B------:R-:W-:Y:S02]  /*e030*/  FSEL R130, R26, -INF , !P1 ;  /* 0xff8000001a827808 */ /* 0x000fe40004800000 */
[----:B------:R-:W-:-:S04]  /*e040*/  ISETP.NE.AND P1, PT, R33, RZ, PT ;  /* 0x000000ff2100720c */ /* 0x000fc80003f25270 */
[C---:B------:R-:W-:Y:S02]  /*e050*/  ISETP.GT.AND P1, PT, R7.reuse, 0x28, !P1 ;  /* 0x000000280700780c */ /* 0x040fe40004f24270 */
[C---:B------:R-:W-:Y:S02]  /*e060*/  ISETP.GT.AND P2, PT, R7.reuse, 0x29, !P2 ;  /* 0x000000290700780c */ /* 0x040fe40005744270 */
[C---:B------:R-:W-:Y:S02]  /*e070*/  ISETP.LT.OR P1, PT, R10.reuse, 0x29, P1 ;  /* 0x000000290a00780c */ /* 0x040fe40000f21670 */
[----:B------:R-:W-:Y:S02]  /*e080*/  ISETP.GT.AND P3, PT, R7, 0x30, !P3 ;  /* 0x000000300700780c */ /* 0x000fe40005f64270 */
[----:B------:R-:W-:Y:S02]  /*e090*/  ISETP.LT.OR P2, PT, R10, 0x2a, P2 ;  /* 0x0000002a0a00780c */ /* 0x000fe40001741670 */
[----:B------:R-:W-:-:S02]  /*e0a0*/  FSEL R176, R46, -INF , !P1 ;  /* 0xff8000002eb07808 */ /* 0x000fc40004800000 */
[----:B------:R-:W-:Y:S02]  /*e0b0*/  ISETP.GT.AND P4, PT, R7, 0x31, !P4 ;  /* 0x000000310700780c */ /* 0x000fe40006784270 */
[C---:B------:R-:W-:Y:S02]  /*e0c0*/  ISETP.LT.OR P3, PT, R10.reuse, 0x31, P3 ;  /* 0x000000310a00780c */ /* 0x040fe40001f61670 */
[----:B------:R-:W-:Y:S02]  /*e0d0*/  FSEL R177, R47, -INF , !P2 ;  /* 0xff8000002fb17808 */ /* 0x000fe40005000000 */
[----:B------:R-:W-:Y:S02]  /*e0e0*/  ISETP.GT.AND P5, PT, R7, 0x38, !P5 ;  /* 0x000000380700780c */ /* 0x000fe40006fa4270 */
[----:B------:R-:W-:Y:S02]  /*e0f0*/  ISETP.LT.OR P4, PT, R10, 0x32, P4 ;  /* 0x000000320a00780c */ /* 0x000fe40002781670 */
[----:B------:R-:W-:-:S02]  /*e100*/  FSEL R178, R50, -INF , !P3 ;  /* 0xff80000032b27808 */ /* 0x000fc40005800000 */
[----:B------:R-:W-:Y:S02]  /*e110*/  ISETP.GT.AND P6, PT, R7, 0x39, !P6 ;  /* 0x000000390700780c */ /* 0x000fe400077c4270 */
[C---:B------:R-:W-:Y:S02]  /*e120*/  ISETP.LT.OR P5, PT, R10.reuse, 0x39, P5 ;  /* 0x000000390a00780c */ /* 0x040fe40002fa1670 */
[----:B------:R-:W-:Y:S02]  /*e130*/  FSEL R174, R51, -INF , !P4 ;  /* 0xff80000033ae7808 */ /* 0x000fe40006000000 */
[----:B------:R-:W-:Y:S02]  /*e140*/  ISETP.LT.OR P6, PT, R10, 0x3a, P6 ;  /* 0x0000003a0a00780c */ /* 0x000fe400037c1670 */
[----:B------:R-:W-:Y:S01]  /*e150*/  FSEL R179, R54, -INF , !P5 ;  /* 0xff80000036b37808 */ /* 0x000fe20006800000 */
[----:B------:R-:W5:Y:S01]  /*e160*/  LDL R10, [R1+0x220] ;  /* 0x00022000010a7983 */ /* 0x000f620000100800 */
[----:B------:R-:W-:-:S02]  /*e170*/  FSEL R180, R180, -INF , !P6 ;  /* 0xff800000b4b47808 */ /* 0x000fc40007000000 */
[----:B----4-:R-:W-:-:S04]  /*e180*/  FMNMX.FTZ R4, R141, R20, !PT ;  /* 0x000000148d047209 */ /* 0x010fc80007810000 */
[----:B------:R-:W-:Y:S02]  /*e190*/  FMNMX.FTZ R5, R61, R4, !PT ;  /* 0x000000043d057209 */ /* 0x000fe40007810000 */
[----:B------:R-:W-:Y:S02]  /*e1a0*/  FMNMX.FTZ R4, R130, R21, !PT ;  /* 0x0000001582047209 */ /* 0x000fe40007810000 */
[----:B------:R-:W-:Y:S02]  /*e1b0*/  FMNMX.FTZ R5, R65, R5, !PT ;  /* 0x0000000541057209 */ /* 0x000fe40007810000 */
[----:B------:R-:W-:Y:S02]  /*e1c0*/  FMNMX.FTZ R4, R139, R4, !PT ;  /* 0x000000048b047209 */ /* 0x000fe40007810000 */
[----:B------:R-:W-:Y:S02]  /*e1d0*/  FMNMX.FTZ R5, R151, R5, !PT ;  /* 0x0000000597057209 */ /* 0x000fe40007810000 */
[----:B------:R-:W-:-:S02]  /*e1e0*/  FMNMX.FTZ R4, R163, R4, !PT ;  /* 0x00000004a3047209 */ /* 0x000fc40007810000 */
        /* <DEDUP_REMOVED lines=23> */
[----:B------:R-:W-:-:S03]  /*e360*/  FMNMX.FTZ R5, R179, R6, !PT ;  /* 0x00000006b3057209 */ /* 0x000fc60007810000 */
[----:B------:R-:W0:Y:S01]  /*e370*/  SHFL.BFLY PT, R7, R4, 0x2, 0x1f ;  /* 0x0c401f0004077f89 */ /* 0x000e2200000e0000 */
[----:B------:R-:W-:-:S05]  /*e380*/  FMNMX.FTZ R5, R180, R5, !PT ;  /* 0x00000005b4057209 */ /* 0x000fca0007810000 */
[----:B------:R-:W-:Y:S04]  /*e390*/  STL.64 [R1+0x200], R4 ;  /* 0x0002000401007387 */ /* 0x000fe80000100a00 */
[----:B------:R-:W4:Y:S01]  /*e3a0*/  LDL R18, [R1+0x204] ;  /* 0x0002040001127983 */ /* 0x000f220000100800 */
[----:B0-----:R-:W-:-:S05]  /*e3b0*/  FMNMX.FTZ R6, R4, R7, !PT ;  /* 0x0000000704067209 */ /* 0x001fca0007810000 */
[----:B------:R-:W0:Y:S02]  /*e3c0*/  SHFL.BFLY PT, R7, R6, 0x1, 0x1f ;  /* 0x0c201f0006077f89 */ /* 0x000e2400000e0000 */
[----:B0-----:R-:W-:-:S05]  /*e3d0*/  FMNMX.FTZ R8, R6, R7, !PT ;  /* 0x0000000706087209 */ /* 0x001fca0007810000 */
[----:B------:R-:W-:Y:S04]  /*e3e0*/  STL [R1+0x200], R8 ;  /* 0x0002000801007387 */ /* 0x000fe80000100800 */
[----:B------:R-:W2:Y:S04]  /*e3f0*/  LDL R9, [R1+0x200] ;  /* 0x0002000001097983 */ /* 0x000ea80000100800 */
[----:B----4-:R-:W0:Y:S02]  /*e400*/  SHFL.BFLY PT, R7, R18, 0x2, 0x1f ;  /* 0x0c401f0012077f89 */ /* 0x010e2400000e0000 */
[----:B0-----:R-:W-:-:S05]  /*e410*/  FMNMX.FTZ R7, R7, R18, !PT ;  /* 0x0000001207077209 */ /* 0x001fca0007810000 */
[----:B------:R-:W0:Y:S01]  /*e420*/  SHFL.BFLY PT, R4, R7, 0x1, 0x1f ;  /* 0x0c201f0007047f89 */ /* 0x000e2200000e0000 */
[----:B--2---:R-:W-:Y:S02]  /*e430*/  FSETP.NEU.FTZ.AND P1, PT, R9, -INF , PT ;  /* 0xff8000000900780b */ /* 0x004fe40003f3d000 */
[----:B0-----:R-:W-:Y:S02]  /*e440*/  FMNMX.FTZ R4, R7, R4, !PT ;  /* 0x0000000407047209 */ /* 0x001fe40007810000 */
[----:B------:R-:W-:Y:S02]  /*e450*/  FSEL R5, R9, RZ, P1 ;  /* 0x000000ff09057208 */ /* 0x000fe40000800000 */
[----:B------:R-:W-:-:S04]  /*e460*/  FSETP.NEU.FTZ.AND P1, PT, R4, -INF , PT ;  /* 0xff8000000400780b */ /* 0x000fc80003f3d000 */
[----:B------:R-:W-:Y:S01]  /*e470*/  FSEL R6, R4, RZ, P1 ;  /* 0x000000ff04067208 */ /* 0x000fe20000800000 */
[----:B------:R-:W-:-:S04]  /*e480*/  FADD.FTZ R5, R20, -R5 ;  /* 0x8000000514057221 */ /* 0x000fc80000010000 */
[----:B------:R-:W-:Y:S01]  /*e490*/  FADD.FTZ R21, R21, -R6 ;  /* 0x8000000615157221 */ /* 0x000fe20000010000 */
[----:B-----5:R-:W-:-:S03]  /*e4a0*/  FMUL.FTZ R5, R5, R10 ;  /* 0x0000000a05057220 */ /* 0x020fc60000410000 */
[----:B------:R-:W-:Y:S01]  /*e4b0*/  FMUL.FTZ R21, R10, R21 ;  /* 0x000000150a157220 */ /* 0x000fe20000410000 */
[----:B------:R-:W3:Y:S08]  /*e4c0*/  MUFU.EX2 R183, R5 ;  /* 0x0000000500b77308 */ /* 0x000ef00000000800 */
[----:B------:R-:W0:Y:S01]  /*e4d0*/  MUFU.EX2 R182, R21 ;  /* 0x0000001500b67308 */ /* 0x000e220000000800 */
[----:B------:R1:W-:Y:S01]  /*e4e0*/  STL [R1+0x204], R4 ;  /* 0x0002040401007387 */ /* 0x0003e20000100800 */
[----:B---3--:R-:W-:Y:S01]  /*e4f0*/  FMUL.FTZ R12, R183, R12 ;  /* 0x0000000cb70c7220 */ /* 0x008fe20000410000 */
[----:B0-----:R-:W-:-:S05]  /*e500*/  FMUL.FTZ R13, R13, R182 ;  /* 0x000000b60d0d7220 */ /* 0x001fca0000410000 */
[----:B------:R1:W-:Y:S04]  /*e510*/  STL.64 [R1+0x210], R12 ;  /* 0x0002100c01007387 */ /* 0x0003e80000100a00 */
[----:B------:R-:W2:Y:S01]  /*e520*/  LD.E R6, desc[UR44][R14.64+0x4] ;  /* 0x0000042c0e067980 */ /* 0x000ea2000c101900 */
[----:B------:R-:W-:Y:S01]  /*e530*/  BSSY B0, `(.L_x_2057) ;  /* 0x000000c000007945 */ /* 0x000fe20003800000 */
[----:B--2---:R-:W-:-:S13]  /*e540*/  ISETP.NE.AND P1, PT, R6, RZ, PT ;  /* 0x000000ff0600720c */ /* 0x004fda0003f25270 */
[----:B-1----:R-:W-:Y:S05]  /*e550*/  @P1 BRA `(.L_x_2058) ;  /* 0x0000000000241947 */ /* 0x002fea0003800000 */
[----:B------:R-:W2:Y:S04]  /*e560*/  LDL.64 R8, [R1+0xe0] ;  /* 0x0000e00001087983 */ /* 0x000ea80000100a00 */
[----:B------:R-:W3:Y:S04]  /*e570*/  LD.E R15, desc[UR44][R14.64] ;  /* 0x0000002c0e0f7980 */ /* 0x000ee8000c101900 */
[----:B--2---:R-:W2:Y:S01]  /*e580*/  LD.E.64 R6, desc[UR44][R8.64] ;  /* 0x0000002c08067980 */ /* 0x004ea2000c101b00 */
[----:B---3--:R-:W-:-:S04]  /*e590*/  IMAD R4, R60, 0x40, R15 ;  /* 0x000000403c047824 */ /* 0x008fc800078e020f */
[----:B--2---:R-:W-:-:S05]  /*e5a0*/  IMAD.WIDE R4, R4, 0x4, R6 ;  /* 0x0000000404047825 */ /* 0x004fca00078e0206 */
[----:B------:R0:W-:Y:S04]  /*e5b0*/  ST.E desc[UR44][R4.64], R183 ;  /* 0x000000b704007985 */ /* 0x0001e8000c10192c */
[----:B------:R-:W2:Y:S04]  /*e5c0*/  LDL.64 R14, [R1+0xd8] ;  /* 0x0000d800010e7983 */ /* 0x000ea80000100a00 */
[----:B--2---:R-:W2:Y:S02]  /*e5d0*/  LD.E R6, desc[UR44][R14.64+0x4] ;  /* 0x0000042c0e067980 */ /* 0x004ea4000c101900 */
[----:B0-2---:R-:W-:-:S13]  /*e5e0*/  ISETP.NE.AND P1, PT, R6, RZ, PT ;  /* 0x000000ff0600720c */ /* 0x005fda0003f25270 */
.L_x_2058:
[----:B------:R-:W-:Y:S05]  /*e5f0*/  BSYNC B0 ;  /* 0x0000000000007941 */ /* 0x000fea0003800000 */
.L_x_2057:
[----:B------:R-:W-:Y:S04]  /*e600*/  BSSY B0, `(.L_x_2059) ;  /* 0x0000009000007945 */ /* 0x000fe80003800000 */
[----:B------:R-:W-:Y:S05]  /*e610*/  @P1 BRA `(.L_x_2060) ;  /* 0x00000000001c1947 */ /* 0x000fea0003800000 */
[----:B------:R-:W2:Y:S04]  /*e620*/  LDL.64 R6, [R1+0xe0] ;  /* 0x0000e00001067983 */ /* 0x000ea80000100a00 */
[----:B------:R-:W3:Y:S04]  /*e630*/  LD.E R15, desc[UR44][R14.64] ;  /* 0x0000002c0e0f7980 */ /* 0x000ee8000c101900 */
[----:B--2---:R-:W2:Y:S01]  /*e640*/  LD.E.64 R4, desc[UR44][R6.64] ;  /* 0x0000002c06047980 */ /* 0x004ea2000c101b00 */
[----:B---3--:R-:W-:-:S04]  /*e650*/  IMAD R60, R60, 0x40, R15 ;  /* 0x000000403c3c7824 */ /* 0x008fc800078e020f */
[----:B------:R-:W-:-:S04]  /*e660*/  VIADD R60, R60, 0x8 ;  /* 0x000000083c3c7836 */ /* 0x000fc80000000000 */
[----:B--2---:R-:W-:-:S05]  /*e670*/  IMAD.WIDE R4, R60, 0x4, R4 ;  /* 0x000000043c047825 */ /* 0x004fca00078e0204 */
[----:B------:R0:W-:Y:S02]  /*e680*/  ST.E desc[UR44][R4.64], R182 ;  /* 0x000000b604007985 */ /* 0x0001e4000c10192c */
.L_x_2060:
[----:B------:R-:W-:Y:S05]  /*e690*/  BSYNC B0 ;  /* 0x0000000000007941 */ /* 0x000fea0003800000 */
.L_x_2059:
[----:B------:R-:W2:Y:S04]  /*e6a0*/  LDL R186, [R1+0x220] ;  /* 0x0002200001ba7983 */ /* 0x000ea80000100800 */
[----:B------:R-:W2:Y:S04]  /*e6b0*/  LDL.64 R124, [R1+0x200] ;  /* 0x00020000017c7983 */ /* 0x000ea80000100a00 */
[----:B------:R-:W3:Y:S04]  /*e6c0*/  LDL.64 R40, [R1+0x210] ;  /* 0x0002100001287983 */ /* 0x000ee80000100a00 */
[----:B0-----:R-:W4:Y:S04]  /*e6d0*/  LDL.64 R4, [R1+0x138] ;  /* 0x0001380001047983 */ /* 0x001f280000100a00 */
[----:B------:R-:W5:Y:S04]  /*e6e0*/  LDL.64 R42, [R1+0x420] ;  /* 0x00042000012a7983 */ /* 0x000f680000100a00 */
[----:B------:R-:W4:Y:S04]  /*e6f0*/  LDL.64 R44, [R1+0x428] ;  /* 0x00042800012c7983 */ /* 0x000f280000100a00 */
        /* <DEDUP_REMOVED lines=48> */
[----:B------:R-:W4:Y:S01]  /*ea00*/  LDL.64 R136, [R1+0x408] ;  /* 0x0004080001887983 */ /* 0x000f220000100a00 */
[CC--:B--2---:R-:W-:Y:S01]  /*ea10*/  FMUL.FTZ R50, R124.reuse, R186.reuse ;  /* 0x000000ba7c327220 */ /* 0x0c4fe20000410000 */
[----:B------:R-:W-:Y:S01]  /*ea20*/  FSETP.NEU.FTZ.AND P1, PT, R124, -INF , PT ;  /* 0xff8000007c00780b */ /* 0x000fe20003f3d000 */
[----:B------:R-:W-:-:S03]  /*ea30*/  FMUL.FTZ R131, R125, R186 ;  /* 0x000000ba7d837220 */ /* 0x000fc60000410000 */
[----:B------:R-:W-:Y:S02]  /*ea40*/  FSEL R128, R50, RZ, P1 ;  /* 0x000000ff32807208 */ /* 0x000fe40000800000 */
[----:B------:R-:W-:Y:S01]  /*ea50*/  FSETP.NEU.FTZ.AND P1, PT, R125, -INF , PT ;  /* 0xff8000007d00780b */ /* 0x000fe20003f3d000 */
[----:B------:R-:W2:Y:S03]  /*ea60*/  LDL.64 R50, [R1+0x340] ;  /* 0x0003400001327983 */ /* 0x000ea60000100a00 */
[----:B------:R-:W-:Y:S01]  /*ea70*/  FSEL R181, R131, RZ, P1 ;  /* 0x000000ff83b57208 */ /* 0x000fe20000800000 */
[-CC-:B------:R-:W-:Y:S01]  /*ea80*/  FFMA.FTZ R141, R141, R186.reuse, -R128.reuse ;  /* 0x000000ba8d8d7223 */ /* 0x180fe20000010880 */
        /* <DEDUP_REMOVED lines=14> */
[-C--:B------:R-:W-:Y:S01]  /*eb70*/  FFMA.FTZ R173, R173, R186.reuse, -R128 ;  /* 0x000000baadad7223 */ /* 0x080fe20000010880 */
[-CC-:B------:R-:W-:Y:S01]  /*eb80*/  FFMA.FTZ R148, R130, R186.reuse, -R181.reuse ;  /* 0x000000ba82947223 */ /* 0x180fe200000108b5 */
[-CC-:B------:R-:W-:Y:S01]  /*eb90*/  FFMA.FTZ R161, R139, R186.reuse, -R181.reuse ;  /* 0x000000ba8ba17223 */ /* 0x180fe200000108b5 */
[----:B------:R-:W2:Y:S04]  /*eba0*/  LDL.64 R60, [R1+0x390] ;  /* 0x00039000013c7983 */ /* 0x000ea80000100a00 */
        /* <DEDUP_REMOVED lines=10> */
[----:B------:R-:W2:Y:S01]  /*ec50*/  LDL.64 R138, [R1+0x418] ;  /* 0x00041800018a7983 */ /* 0x000ea20000100a00 */
[----:B------:R-:W3:Y:S01]  /*ec60*/  MUFU.EX2 R148, R148 ;  /* 0x0000009400947308 */ /* 0x000ee20000000800 */
[-CC-:B------:R-:W-:Y:S01]  /*ec70*/  FFMA.FTZ R163, R163, R186.reuse, -R181.reuse ;  /* 0x000000baa3a37223 */ /* 0x180fe200000108b5 */
[----:B------:R-:W-:-:S06]  /*ec80*/  FFMA.FTZ R150, R175, R186, -R181 ;  /* 0x000000baaf967223 */ /* 0x000fcc00000108b5 */
[----:B------:R-:W0:Y:S01]  /*ec90*/  MUFU.EX2 R141, R141 ;  /* 0x0000008d008d7308 */ /* 0x000e220000000800 */
[----:B------:R-:W-:-:S07]  /*eca0*/  FFMA.FTZ R167, R167, R186, -R181 ;  /* 0x000000baa7a77223 */ /* 0x000fce00000108b5 */
[----:B------:R-:W-:Y:S08]  /*ecb0*/  MUFU.EX2 R160, R160 ;  /* 0x000000a000a07308 */ /* 0x000ff00000000800 */
[----:B------:R-:W1:Y:S01]  /*ecc0*/  MUFU.EX2 R161, R161 ;  /* 0x000000a100a17308 */ /* 0x000e620000000800 */
[----:B------:R-:W-:-:S07]  /*ecd0*/  FFMA.FTZ R168, R168, R186, -R181 ;  /* 0x000000baa8a87223 */ /* 0x000fce00000108b5 */
[----:B------:R-:W-:Y:S01]  /*ece0*/  MUFU.EX2 R162, R162 ;  /* 0x000000a200a27308 */ /* 0x000fe20000000800 */
[----:B------:R-:W-:-:S07]  /*ecf0*/  FFMA.FTZ R184, R170, R186, -R181 ;  /* 0x000000baaab87223 */ /* 0x000fce00000108b5 */
[----:B------:R-:W5:Y:S01]  /*ed00*/  MUFU.EX2 R163, R163 ;  /* 0x000000a300a37308 */ /* 0x000f620000000800 */
[----:B---3--:R-:W-:Y:S01]  /*ed10*/  FADD.FTZ R170, R148, R41 ;  /* 0x0000002994aa7221 */ /* 0x008fe20000010000 */
[----:B0-----:R-:W-:-:S06]  /*ed20*/  FADD.FTZ R41, R141, R40 ;  /* 0x000000288d297221 */ /* 0x001fcc0000010000 */
[----:B------:R-:W-:Y:S01]  /*ed30*/  MUFU.EX2 R151, R151 ;  /* 0x0000009700977308 */ /* 0x000fe20000000800 */
[----:B------:R-:W-:-:S07]  /*ed40*/  FFMA.FTZ R169, R169, R186, -R181 ;  /* 0x000000baa9a97223 */ /* 0x000fce00000108b5 */
[----:B------:R-:W0:Y:S01]  /*ed50*/  MUFU.EX2 R150, R150 ;  /* 0x0000009600967308 */ /* 0x000e220000000800 */
[----:B-1----:R-:W-:Y:S01]  /*ed60*/  FADD.FTZ R170, R161, R170 ;  /* 0x000000aaa1aa7221 */ /* 0x002fe20000010000 */
[----:B------:R-:W-:-:S06]  /*ed70*/  FADD.FTZ R41, R160, R41 ;  /* 0x00000029a0297221 */ /* 0x000fcc0000010000 */
[----:B------:R-:W-:Y:S08]  /*ed80*/  MUFU.EX2 R164, R164 ;  /* 0x000000a400a47308 */ /* 0x000ff00000000800 */
[----:B------:R-:W1:Y:S01]  /*ed90*/  MUFU.EX2 R167, R167 ;  /* 0x000000a700a77308 */ /* 0x000e620000000800 */
[----:B------:R-:W-:Y:S01]  /*eda0*/  FFMA.FTZ R175, R171, R186, -R181 ;  /* 0x000000baabaf7223 */ /* 0x000fe200000108b5 */
[----:B-----5:R-:W-:Y:S01]  /*edb0*/  FADD.FTZ R171, R163, R170 ;  /* 0x000000aaa3ab7221 */ /* 0x020fe20000010000 */
[----:B------:R-:W-:-:S05]  /*edc0*/  FADD.FTZ R40, R162, R41 ;  /* 0x00000029a2287221 */ /* 0x000fca0000010000 */
[----:B------:R-:W-:Y:S08]  /*edd0*/  MUFU.EX2 R165, R165 ;  /* 0x000000a500a57308 */ /* 0x000ff00000000800 */
[----:B------:R-:W3:Y:S01]  /*ede0*/  MUFU.EX2 R168, R168 ;  /* 0x000000a800a87308 */ /* 0x000ee20000000800 */
[----:B0-----:R-:W-:Y:S01]  /*edf0*/  FADD.FTZ R170, R150, R171 ;  /* 0x000000ab96aa7221 */ /* 0x001fe20000010000 */
[----:B------:R-:W-:-:S06]  /*ee00*/  FADD.FTZ R41, R151, R40 ;  /* 0x0000002897297221 */ /* 0x000fcc0000010000 */
[----:B------:R-:W-:Y:S01]  /*ee10*/  MUFU.EX2 R166, R166 ;  /* 0x000000a600a67308 */ /* 0x000fe20000000800 */
[----:B------:R-:W-:-:S07]  /*ee20*/  FFMA.FTZ R172, R172, R186, -R181 ;  /* 0x000000baacac7223 */ /* 0x000fce00000108b5 */
[----:B------:R-:W0:Y:S01]  /*ee30*/  MUFU.EX2 R169, R169 ;  /* 0x000000a900a97308 */ /* 0x000e220000000800 */
[----:B-1----:R-:W-:Y:S01]  /*ee40*/  FADD.FTZ R171, R167, R170 ;  /* 0x000000aaa7ab7221 */ /* 0x002fe20000010000 */
[----:B------:R-:W-:-:S06]  /*ee50*/  FADD.FTZ R40, R164, R41 ;  /* 0x00000029a4287221 */ /* 0x000fcc0000010000 */
[----:B------:R-:W-:Y:S01]  /*ee60*/  MUFU.EX2 R147, R147 ;  /* 0x0000009300937308 */ /* 0x000fe20000000800 */
[----:B------:R-:W-:-:S07]  /*ee70*/  FFMA.FTZ R176, R176, R186, -R181 ;  /* 0x000000bab0b07223 */ /* 0x000fce00000108b5 */
[----:B------:R-:W1:Y:S01]  /*ee80*/  MUFU.EX2 R184, R184 ;  /* 0x000000b800b87308 */ /* 0x000e620000000800 */
[----:B---3--:R-:W-:Y:S01]  /*ee90*/  FADD.FTZ R170, R168, R171 ;  /* 0x000000aba8aa7221 */ /* 0x008fe20000010000 */
[----:B------:R-:W-:-:S06]  /*eea0*/  FADD.FTZ R41, R165, R40 ;  /* 0x00000028a5297221 */ /* 0x000fcc0000010000 */
[----:B------:R-:W-:Y:S01]  /*eeb0*/  MUFU.EX2 R140, R140 ;  /* 0x0000008c008c7308 */ /* 0x000fe20000000800 */
[----:B------:R-:W-:-:S07]  /*eec0*/  FFMA.FTZ R185, R177, R186, -R181 ;  /* 0x000000bab1b97223 */ /* 0x000fce00000108b5 */
        /* <DEDUP_REMOVED lines=23> */
[----:B------:R-:W-:Y:S08]  /*f040*/  MUFU.EX2 R144, R144 ;  /* 0x0000009000907308 */ /* 0x000ff00000000800 */
[----:B------:R-:W1:Y:S01]  /*f050*/  MUFU.EX2 R174, R174 ;  /* 0x000000ae00ae7308 */ /* 0x000e620000000800 */
[----:B---3--:R-:W-:Y:S01]  /*f060*/  FADD.FTZ R170, R185, R170 ;  /* 0x000000aab9aa7221 */ /* 0x008fe20000010000 */
[----:B------:R-:W-:-:S06]  /*f070*/  FADD.FTZ R40, R145, R40 ;  /* 0x0000002891287221 */ /* 0x000fcc0000010000 */
[----:B------:R-:W-:Y:S08]  /*f080*/  MUFU.EX2 R146, R146 ;  /* 0x0000009200927308 */ /* 0x000ff00000000800 */
[----:B------:R-:W3:Y:S01]  /*f090*/  MUFU.EX2 R179, R179 ;  /* 0x000000b300b37308 */ /* 0x000ee20000000800 */
[----:B0-----:R-:W-:Y:S01]  /*f0a0*/  FADD.FTZ R171, R177, R170 ;  /* 0x000000aab1ab7221 */ /* 0x001fe20000010000 */
[----:B------:R-:W-:-:S06]  /*f0b0*/  FADD.FTZ R41, R143, R40 ;  /* 0x000000288f297221 */ /* 0x000fcc0000010000 */
[----:B------:R-:W0:Y:S08]  /*f0c0*/  MUFU.EX2 R173, R173 ;  /* 0x000000ad00ad7308 */ /* 0x000e300000000800 */
[----:B------:R-:W5:Y:S01]  /*f0d0*/  MUFU.EX2 R180, R180 ;  /* 0x000000b400b47308 */ /* 0x000f620000000800 */
[----:B-1----:R-:W-:Y:S01]  /*f0e0*/  FADD.FTZ R40, R174, R171 ;  /* 0x000000abae287221 */ /* 0x002fe20000010000 */
[----:B------:R-:W-:-:S03]  /*f0f0*/  FADD.FTZ R41, R144, R41 ;  /* 0x0000002990297221 */ /* 0x000fc60000010000 */
[----:B---3--:R-:W-:Y:S01]  /*f100*/  FADD.FTZ R171, R179, R40 ;  /* 0x00000028b3ab7221 */ /* 0x008fe20000010000 */
[----:B------:R-:W-:-:S04]  /*f110*/  FADD.FTZ R170, R146, R41 ;  /* 0x0000002992aa7221 */ /* 0x000fc80000010000 */
[----:B0-----:R-:W-:Y:S01]  /*f120*/  FADD.FTZ R170, R173, R170 ;  /* 0x000000aaadaa7221 */ /* 0x001fe20000010000 */
[----:B-----5:R-:W-:-:S05]  /*f130*/  FADD.FTZ R171, R180, R171 ;  /* 0x000000abb4ab7221 */ /* 0x020fca0000010000 */
[----:B------:R-:W-:Y:S01]  /*f140*/  STL.64 [R1+0x210], R170 ;  /* 0x000210aa01007387 */ /* 0x000fe20000100a00 */
[----:B------:R-:W-:Y:S01]  /*f150*/  BAR.SYNC.DEFER_BLOCKING 0xf, 0x100 ;  /* 0x03c4000000007b1d */ /* 0x000fe20000010000 */
[C---:B------:R-:W-:Y:S01]  /*f160*/  FMUL.FTZ R187, R183.reuse, R43 ;  /* 0x0000002bb7bb7220 */ /* 0x040fe20000410000 */
[C---:B------:R-:W-:Y:S01]  /*f170*/  FMUL.FTZ R186, R183.reuse, R42 ;  /* 0x0000002ab7ba7220 */ /* 0x040fe20000410000 */
[C---:B----4-:R-:W-:Y:S01]  /*f180*/  FMUL.FTZ R45, R182.reuse, R45 ;  /* 0x0000002db62d7220 */ /* 0x050fe20000410000 */
[C---:B------:R-:W-:Y:S02]  /*f190*/  FMUL.FTZ R44, R182.reuse, R44 ;  /* 0x0000002cb62c7220 */ /* 0x040fe40000410000 */
[----:B------:R-:W3:Y:S04]  /*f1a0*/  LD.E.64 R40, desc[UR44][R4.64+0x8] ;  /* 0x0000082c04287980 */ /* 0x000ee8000c101b00 */
[----:B------:R-:W4:Y:S01]  /*f1b0*/  LD.E.64 R42, desc[UR44][R4.64] ;  /* 0x0000002c042a7980 */ /* 0x000f22000c101b00 */
        /* <DEDUP_REMOVED lines=34> */
[C---:B--2---:R-:W-:Y:S01]  /*f3e0*/  FMUL.FTZ R51, R183.reuse, R51 ;  /* 0x00000033b7337220 */ /* 0x044fe20000410000 */
        /* <DEDUP_REMOVED lines=153> */
[----:B0-----:R-:W4:Y:S04]  /*fd80*/  LDL R8, [R1+0x230] ;  /* 0x0002300001087983 */ /* 0x001f280000100800 */
[----:B-1----:R-:W4:Y:S04]  /*fd90*/  LDL R80, [R1+0x234] ;  /* 0x0002340001507983 */ /* 0x002f280000100800 */
[----:B--2---:R-:W2:Y:S04]  /*fda0*/  LDL R82, [R1+0x238] ;  /* 0x0002380001527983 */ /* 0x004ea80000100800 */
        /* <DEDUP_REMOVED lines=125> */
[----:B------:R-:W-:-:S02]  /*10580*/  MOV R40, R40 ;  /* 0x0000002800287202 */ /* 0x000fc40000000f00 */
[----:B------:R-:W-:Y:S02]  /*10590*/  F2FP.F16.F32.PACK_AB R164, R165, R164 ;  /* 0x000000a4a5a4723e */ /* 0x000fe400000000ff */
[----:B------:R-:W-:Y:S01]  /*105a0*/  F2FP.F16.F32.PACK_AB R160, R160, R141 ;  /* 0x0000008da0a0723e */ /* 0x000fe200000000ff */
[--C-:B------:R-:W-:Y:S01]  /*105b0*/  IMAD R5, R43, 0x2, R40.reuse ;  /* 0x000000022b057824 */ /* 0x100fe200078e0228 */
[----:B------:R-:W-:Y:S01]  /*105c0*/  F2FP.F16.F32.PACK_AB R161, R161, R148 ;  /* 0x00000094a1a1723e */ /* 0x000fe200000000ff */
[----:B------:R-:W-:Y:S01]  /*105d0*/  IMAD R4, R42, 0x2, R40 ;  /* 0x000000022a047824 */ /* 0x000fe200078e0228 */
[----:B------:R-:W-:Y:S02]  /*105e0*/  F2FP.F16.F32.PACK_AB R162, R151, R162 ;  /* 0x000000a297a2723e */ /* 0x000fe400000000ff */
[----:B------:R-:W-:Y:S02]  /*105f0*/  F2FP.F16.F32.PACK_AB R163, R150, R163 ;  /* 0x000000a396a3723e */ /* 0x000fe400000000ff */
[----:B------:R-:W-:-:S02]  /*10600*/  F2FP.F16.F32.PACK_AB R165, R168, R167 ;  /* 0x000000a7a8a5723e */ /* 0x000fc400000000ff */
[----:B------:R-:W-:Y:S02]  /*10610*/  F2FP.F16.F32.PACK_AB R166, R147, R166 ;  /* 0x000000a693a6723e */ /* 0x000fe400000000ff */
[----:B------:R-:W-:Y:S01]  /*10620*/  F2FP.F16.F32.PACK_AB R167, R184, R169 ;  /* 0x000000a9b8a7723e */ /* 0x000fe200000000ff */
[----:B------:R-:W-:Y:S01]  /*10630*/  IMAD R6, R42, 0x2, R5 ;  /* 0x000000022a067824 */ /* 0x000fe200078e0205 */
[----:B------:R-:W-:Y:S02]  /*10640*/  F2FP.F16.F32.PACK_AB R168, R149, R140 ;  /* 0x0000008c95a8723e */ /* 0x000fe400000000ff */
[----:B------:R-:W-:Y:S02]  /*10650*/  F2FP.F16.F32.PACK_AB R169, R172, R175 ;  /* 0x000000afaca9723e */ /* 0x000fe400000000ff */
[----:B------:R-:W-:Y:S02]  /*10660*/  F2FP.F16.F32.PACK_AB R170, R145, R142 ;  /* 0x0000008e91aa723e */ /* 0x000fe400000000ff */
[----:B------:R-:W-:-:S02]  /*10670*/  F2FP.F16.F32.PACK_AB R171, R185, R176 ;  /* 0x000000b0b9ab723e */ /* 0x000fc400000000ff */
[----:B------:R-:W-:Y:S02]  /*10680*/  F2FP.F16.F32.PACK_AB R176, R144, R143 ;  /* 0x0000008f90b0723e */ /* 0x000fe400000000ff */
[----:B------:R-:W-:Y:S02]  /*10690*/  F2FP.F16.F32.PACK_AB R177, R174, R177 ;  /* 0x000000b1aeb1723e */ /* 0x000fe400000000ff */
[----:B------:R-:W-:Y:S02]  /*106a0*/  F2FP.F16.F32.PACK_AB R178, R173, R146 ;  /* 0x00000092adb2723e */ /* 0x000fe400000000ff */
[----:B------:R-:W-:Y:S01]  /*106b0*/  F2FP.F16.F32.PACK_AB R179, R180, R179 ;  /* 0x000000b3b4b3723e */ /* 0x000fe200000000ff */
[----:B------:R-:W-:Y:S04]  /*106c0*/  STSM.16.M88.4 [R40], R160 ;  /* 0x000000a028007844 */ /* 0x000fe80000000200 */
[----:B------:R-:W-:Y:S04]  /*106d0*/  STSM.16.M88.4 [R4], R164 ;  /* 0x000000a404007844 */ /* 0x000fe80000000200 */
[----:B------:R0:W-:Y:S04]  /*106e0*/  STSM.16.M88.4 [R5], R168 ;  /* 0x000000a805007844 */ /* 0x0001e80000000200 */
[----:B------:R-:W-:Y:S04]  /*106f0*/  STSM.16.M88.4 [R6], R176 ;  /* 0x000000b006007844 */ /* 0x000fe80000000200 */
[----:B------:R-:W4:Y:S04]  /*10700*/  LD.E.64 R172, desc[UR44][R16.64+0xa8] ;  /* 0x0000a82c10ac7980 */ /* 0x000f28000c101b00 */
[----:B0-----:R-:W4:Y:S04]  /*10710*/  LDL R5, [R1+0x1e8] ;  /* 0x0001e80001057983 */ /* 0x001f280000100800 */
[----:B------:R-:W-:Y:S04]  /*10720*/  STL [R1+0x230], R8 ;  /* 0x0002300801007387 */ /* 0x000fe80000100800 */
[----:B------:R-:W-:Y:S04]  /*10730*/  STL [R1+0x234], R80 ;  /* 0x0002345001007387 */ /* 0x000fe80000100800 */
[----:B--2---:R-:W-:Y:S04]  /*10740*/  STL [R1+0x238], R82 ;  /* 0x0002385201007387 */ /* 0x004fe80000100800 */
[----:B-----5:R-:W-:Y:S04]  /*10750*/  STL [R1+0x23c], R84 ;  /* 0x00023c5401007387 */ /* 0x020fe80000100800 */
[----:B------:R-:W-:Y:S04]  /*10760*/  STL [R1+0x240], R10 ;  /* 0x0002400a01007387 */ /* 0x000fe80000100800 */
[----:B------:R-:W-:Y:S04]  /*10770*/  STL [R1+0x244], R86 ;  /* 0x0002445601007387 */ /* 0x000fe80000100800 */
[----:B---3--:R-:W-:Y:S04]  /*10780*/  STL [R1+0x248], R88 ;  /* 0x0002485801007387 */ /* 0x008fe80000100800 */
[----:B------:R-:W-:Y:S04]  /*10790*/  STL [R1+0x24c], R90 ;  /* 0x00024c5a01007387 */ /* 0x000fe80000100800 */
[----:B------:R-:W-:Y:S04]  /*107a0*/  STL [R1+0x250], R12 ;  /* 0x0002500c01007387 */ /* 0x000fe80000100800 */
[----:B----4-:R-:W-:Y:S04]  /*107b0*/  STL [R1+0x254], R92 ;  /* 0x0002545c01007387 */ /* 0x010fe80000100800 */
        /* <DEDUP_REMOVED lines=80> */
[----:B------:R1:W-:Y:S04]  /*10cc0*/  STL [R1+0x398], R31 ;  /* 0x0003981f01007387 */ /* 0x0003e80000100800 */
[----:B------:R-:W-:Y:S04]  /*10cd0*/  STL [R1+0x39c], R33 ;  /* 0x00039c2101007387 */ /* 0x000fe80000100800 */
[----:B------:R-:W-:Y:S04]  /*10ce0*/  STL [R1+0x3a0], R62 ;  /* 0x0003a03e01007387 */ /* 0x000fe80000100800 */
[----:B------:R2:W-:Y:S04]  /*10cf0*/  STL [R1+0x3a4], R35 ;  /* 0x0003a42301007387 */ /* 0x0005e80000100800 */
        /* <DEDUP_REMOVED lines=31> */
[----:B------:R5:W-:Y:S04]  /*10ef0*/  STL [R1+0x424], R87 ;  /* 0x0004245701007387 */ /* 0x000be80000100800 */
[----:B------:R-:W-:Y:S04]  /*10f00*/  STL [R1+0x428], R89 ;  /* 0x0004285901007387 */ /* 0x000fe80000100800 */
[----:B------:R5:W-:Y:S04]  /*10f10*/  STL [R1+0x42c], R91 ;  /* 0x00042c5b01007387 */ /* 0x000be80000100800 */
[----:B0-----:R-:W5:Y:S04]  /*10f20*/  LDL.128 R24, [R1+0x230] ;  /* 0x0002300001187983 */ /* 0x001f680000100c00 */
[----:B-1----:R-:W5:Y:S04]  /*10f30*/  LDL.128 R28, [R1+0x240] ;  /* 0x00024000011c7983 */ /* 0x002f680000100c00 */
[----:B--2---:R-:W2:Y:S04]  /*10f40*/  LDL.128 R32, [R1+0x250] ;  /* 0x0002500001207983 */ /* 0x004ea80000100c00 */
[----:B---3--:R-:W2:Y:S04]  /*10f50*/  LDL.128 R36, [R1+0x260] ;  /* 0x0002600001247983 */ /* 0x008ea80000100c00 */
[----:B------:R-:W2:Y:S04]  /*10f60*/  LDL.128 R40, [R1+0x270] ;  /* 0x0002700001287983 */ /* 0x000ea80000100c00 */
        /* <DEDUP_REMOVED lines=27> */
[----:B------:R-:W-:Y:S01]  /*11120*/  IMAD R172, R5, 0x1000, R172 ;  /* 0x0000100005ac7824 */ /* 0x000fe200078e02ac */
[----:B------:R-:W-:-:S04]  /*11130*/  R2UR UR7, R173 ;  /* 0x00000000ad0772ca */ /* 0x000fc800000e0000 */
[C---:B------:R-:W-:Y:S01]  /*11140*/  R2UR UR6, R172.reuse ;  /* 0x00000000ac0672ca */ /* 0x040fe200000e0000 */
[----:B------:R-:W-:Y:S02]  /*11150*/  VIADD R4, R172, 0x80 ;  /* 0x00000080ac047836 */ /* 0x000fe40000000000 */
[----:B------:R-:W-:Y:S01]  /*11160*/  IMAD.MOV.U32 R5, RZ, RZ, R173 ;  /* 0x000000ffff057224 */ /* 0x000fe200078e00ad */
[----:B--2---:R-:W-:-:S09]  /*11170*/  WARPGROUP.ARRIVE ;  /* 0x00000000000079c5 */ /* 0x004fd20000000000 */
[----:B------:R-:W-:Y:S01]  /*11180*/  HGMMA.64x256x16.F32 R24, R160, gdesc[UR4].tnspB, R24, gsb0 ;  /* 0x43e00004a0187df0 */ /* 0x000fe20008000818 */
[----:B------:R-:W-:Y:S02]  /*11190*/  R2UR UR6, R4 ;  /* 0x00000000040672ca */ /* 0x000fe400000e0000 */
[----:B------:R-:W-:Y:S01]  /*111a0*/  R2UR UR7, R5 ;  /* 0x00000000050772ca */ /* 0x000fe200000e0000 */
[----:B------:R-:W-:Y:S02]  /*111b0*/  VIADD R4, R172, 0x100 ;  /* 0x00000100ac047836 */ /* 0x000fe40000000000 */
[----:B------:R-:W-:Y:S01]  /*111c0*/  IMAD.MOV.U32 R5, RZ, RZ, R173 ;  /* 0x000000ffff057224 */ /* 0x000fe200078e00ad */
        /* <DEDUP_REMOVED lines=34> */
[----:B------:R-:W-:Y:S01]  /*113f0*/  HGMMA.64x256x16.F32 R24, R164, gdesc[UR4].tnspB, R24, gsb0 ;  /* 0x43e00004a4187df0 */ /* 0x000fe20008000818 */
[----:B------:R-:W-:Y:S02]  /*11400*/  R2UR UR6, R4 ;  /* 0x00000000040672ca */ /* 0x000fe400000e0000 */
[----:B------:R-:W-:Y:S01]  /*11410*/  R2UR UR7, R5 ;  /* 0x00000000050772ca */ /* 0x000fe200000e0000 */
[----:B------:R-:W-:Y:S01]  /*11420*/  VIADD R172, R172, 0x180 ;  /* 0x00000180acac7836 */ /* 0x000fe20000000000 */
        /* <DEDUP_REMOVED lines=71> */
[----:B------:R-:W-:Y:S03]  /*118a0*/  HGMMA.64x256x16.F32 R24, R176, gdesc[UR4].tnspB, R24, gsb0 ;  /* 0x43e00004b0187df0 */ /* 0x000fe60008000818 */
        /* <DEDUP_REMOVED lines=33> */
[----:B------:R-:W5:Y:S04]  /*11ac0*/  LDL R4, [R1+0x230] ;  /* 0x0002300001047983 */ /* 0x000f680000100800 */
[----:B0-----:R-:W5:Y:S04]  /*11ad0*/  LDL R72, [R1+0x234] ;  /* 0x0002340001487983 */ /* 0x001f680000100800 */
[----:B------:R-:W5:Y:S04]  /*11ae0*/  LDL R74, [R1+0x238] ;  /* 0x00023800014a7983 */ /* 0x000f680000100800 */
[----:B-1----:R-:W5:Y:S04]  /*11af0*/  LDL R76, [R1+0x23c] ;  /* 0x00023c00014c7983 */ /* 0x002f680000100800 */
[----:B------:R-:W5:Y:S04]  /*11b00*/  LDL R6, [R1+0x240] ;  /* 0x0002400001067983 */ /* 0x000f680000100800 */
[----:B------:R-:W5:Y:S04]  /*11b10*/  LDL R78, [R1+0x244] ;  /* 0x00024400014e7983 */ /* 0x000f680000100800 */
[----:B--2---:R-:W2:Y:S04]  /*11b20*/  LDL R80, [R1+0x248] ;  /* 0x0002480001507983 */ /* 0x004ea80000100800 */
[----:B------:R-:W2:Y:S04]  /*11b30*/  LDL R82, [R1+0x24c] ;  /* 0x00024c0001527983 */ /* 0x000ea80000100800 */
[----:B------:R-:W2:Y:S04]  /*11b40*/  LDL R8, [R1+0x250] ;  /* 0x0002500001087983 */ /* 0x000ea80000100800 */
[----:B---3--:R-:W3:Y:S04]  /*11b50*/  LDL R84, [R1+0x254] ;  /* 0x0002540001547983 */ /* 0x008ee80000100800 */
[----:B------:R-:W3:Y:S04]  /*11b60*/  LDL R86, [R1+0x258] ;  /* 0x0002580001567983 */ /* 0x000ee80000100800 */
[----:B----4-:R-:W4:Y:S04]  /*11b70*/  LDL R88, [R1+0x25c] ;  /* 0x00025c0001587983 */ /* 0x010f280000100800 */
        /* <DEDUP_REMOVED lines=116> */
[----:B------:R-:W-:Y:S01]  /*122c0*/  @!PT LDS RZ, [RZ] ;  /* 0x00000000fffff984 */ /* 0x000fe20000000800 */
[----:B------:R-:W-:Y:S01]  /*122d0*/  @!PT LDS RZ, [RZ] ;  /* 0x00000000fffff984 */ /* 0x000fe20000000800 */
[----:B------:R-:W-:Y:S01]  /*122e0*/  @!PT LDS RZ, [RZ] ;  /* 0x00000000fffff984 */ /* 0x000fe20000000800 */
[----:B------:R-:W-:Y:S01]  /*122f0*/  @!PT LDS RZ, [RZ] ;  /* 0x00000000fffff984 */ /* 0x000fe20000000800 */
[----:B------:R0:W-:Y:S06]  /*12300*/  MEMBAR.ALL.CTA ;  /* 0x0000000000007992 */ /* 0x0001ec0000008000 */
[----:B0-----:R-:W0:Y:S01]  /*12310*/  FENCE.VIEW.ASYNC.S ;  /* 0x00000000000073c6 */ /* 0x001e220000000000 */
[----:B------:R-:W-:Y:S03]  /*12320*/  BSSY B0, `(.L_x_2061) ;  /* 0x000008a000007945 */ /* 0x000fe60003800000 */
        /* <DEDUP_REMOVED lines=8> */
[----:B------:R1:W-:Y:S04]  /*123b0*/  STL [R1+0x250], R8 ;  /* 0x0002500801007387 */ /* 0x0003e80000100800 */
[----:B---3--:R1:W-:Y:S04]  /*123c0*/  STL [R1+0x254], R84 ;  /* 0x0002545401007387 */ /* 0x0083e80000100800 */
[----:B------:R1:W-:Y:S04]  /*123d0*/  STL [R1+0x258], R86 ;  /* 0x0002585601007387 */ /* 0x0003e80000100800 */
[----:B----4-:R1:W-:Y:S04]  /*123e0*/  STL [R1+0x25c], R88 ;  /* 0x00025c5801007387 */ /* 0x0103e80000100800 */
[----:B------:R1:W-:Y:S04]  /*123f0*/  STL [R1+0x260], R10 ;  /* 0x0002600a01007387 */ /* 0x0003e80000100800 */
[----:B------:R1:W-:Y:S04]  /*12400*/  STL [R1+0x264], R90 ;  /* 0x0002645a01007387 */ /* 0x0003e80000100800 */
[----:B-----5:R1:W-:Y:S04]  /*12410*/  STL [R1+0x268], R92 ;  /* 0x0002685c01007387 */ /* 0x0203e80000100800 */
        /* <DEDUP_REMOVED lines=113> */
[----:B0-----:R-:W-:Y:S01]  /*12b30*/  NOP ;  /* 0x0000000000007918 */ /* 0x001fe20000000000 */
[----:B------:R-:W-:Y:S06]  /*12b40*/  BAR.ARV 0xe, 0x100 ;  /* 0x0384000000007b1d */ /* 0x000fec0000002000 */
[----:B------:R-:W-:Y:S05]  /*12b50*/  @P0 BRA `(.L_x_2062) ;  /* 0x0000000000180947 */ /* 0x000fea0003800000 */
[----:B-1----:R-:W2:Y:S04]  /*12b60*/  LDL.64 R6, [R1+0x68] ;  /* 0x0000680001067983 */ /* 0x002ea80000100a00 */
[----:B------:R-:W3:Y:S01]  /*12b70*/  LDL R4, [R1+0x1e8] ;  /* 0x0001e80001047983 */ /* 0x000ee20000100800 */
[----:B--2---:R-:W-:-:S05]  /*12b80*/  MOV R5, R6 ;  /* 0x0000000600057202 */ /* 0x004fca0000000f00 */
[----:B---3--:R-:W-:-:S05]  /*12b90*/  IMAD R4, R4, 0x8, R5 ;  /* 0x0000000804047824 */ /* 0x008fca00078e0205 */
[----:B------:R-:W-:-:S04]  /*12ba0*/  PRMT R4, RZ, 0x654, R4 ;  /* 0x00000654ff047816 */ /* 0x000fc80000000004 */
[----:B------:R0:W-:Y:S03]  /*12bb0*/  SYNCS.ARRIVE.TRANS64.RED.A1T0 RZ, [R4+URZ], RZ ;  /* 0x000000ff04ff79a7 */ /* 0x0001e6000810043f */
.L_x_2062:
[----:B------:R-:W-:Y:S05]  /*12bc0*/  BSYNC B0 ;  /* 0x0000000000007941 */ /* 0x000fea0003800000 */
.L_x_2061:
[C---:B------:R-:W-:Y:S01]  /*12bd0*/  ISETP.GT.AND P0, PT, R0.reuse, R3, PT ;  /* 0x000000030000720c */ /* 0x040fe20003f04270 */
[----:B------:R-:W-:-:S12]  /*12be0*/  VIADD R0, R0, 0xffffffff ;  /* 0xffffffff00007836 */ /* 0x000fd80000000000 */
[----:B------:R-:W-:Y:S05]  /*12bf0*/  @P0 BRA `(.L_x_2063) ;  /* 0xffffff80004c0947 */ /* 0x000fea000383ffff */
[----:B01----:R-:W2:Y:S02]  /*12c00*/  LDL R4, [R1+0x70] ;  /* 0x0000700001047983 */ /* 0x003ea40000100800 */
[----:B--2---:R-:W-:-:S07]  /*12c10*/  IMAD.SHL.U32 R4, R4, 0x40, RZ ;  /* 0x0000004004047824 */ /* 0x004fce00078e00ff */
.L_x_2032:
[----:B------:R-:W0:Y:S01]  /*12c20*/  LDC R3, c[0x0][0x448] ;  /* 0x00011200ff037b82 */ /* 0x000e220000000800 */
[----:B------:R-:W-:-:S07]  /*12c30*/  ULDC UR4, c[0x0][0xad4] ;  /* 0x0002b50000047ab9 */ /* 0x000fce0000000800 */
[----:B------:R-:W1:Y:S01]  /*12c40*/  LDC R8, c[0x0][0xadc] ;  /* 0x0002b700ff087b82 */ /* 0x000e620000000800 */
[----:B0-----:R-:W-:Y:S01]  /*12c50*/  ISETP.NE.AND P0, PT, R3, 0x1, PT ;  /* 0x000000010300780c */ /* 0x001fe20003f05270 */
[----:B------:R-:W-:-:S12]  /*12c60*/  VIADD R3, R4, 0x3f ;  /* 0x0000003f04037836 */ /* 0x000fd80000000000 */
[----:B------:R-:W0:Y:S08]  /*12c70*/  @P0 LDC R6, c[0x0][0x44c] ;  /* 0x00011300ff060b82 */ /* 0x000e300000000800 */
[----:B------:R-:W2:Y:S01]  /*12c80*/  @P0 LDC R5, c[0x0][0x450] ;  /* 0x00011400ff050b82 */ /* 0x000ea20000000800 */
[----:B0-----:R-:W-:-:S05]  /*12c90*/  @P0 IMAD.HI.U32 R4, R3, R6, RZ ;  /* 0x0000000603040227 */ /* 0x001fca00078e00ff */
[----:B--2---:R-:W-:Y:S02]  /*12ca0*/  @P0 SHF.R.U32.HI R3, RZ, R5, R4 ;  /* 0x00000005ff030219 */ /* 0x004fe40000011604 */
[----:B-1----:R-:W-:-:S03]  /*12cb0*/  ISETP.GE.AND P0, PT, R8, 0x1, PT ;  /* 0x000000010800780c */ /* 0x002fc60003f06270 */
[----:B------:R-:W-:-:S04]  /*12cc0*/  IMAD.IADD R3, R158, 0x1, R3 ;  /* 0x000000019e037824 */ /* 0x000fc800078e0203 */
[----:B------:R-:W-:-:S06]  /*12cd0*/  VIADD R4, R3, -UR4 ;  /* 0x8000000403047c36 */ /* 0x000fcc0008000000 */
[----:B------:R-:W-:Y:S05]  /*12ce0*/  @!P0 BRA `(.L_x_2064) ;  /* 0x0000000000448947 */ /* 0x000fea0003800000 */
[----:B------:R-:W-:Y:S01]  /*12cf0*/  ISETP.GT.AND P0, PT, R3, -0x1, PT ;  /* 0xffffffff0300780c */ /* 0x000fe20003f04270 */
[----:B------:R-:W-:-:S12]  /*12d00*/  BSSY B0, `(.L_x_2065) ;  /* 0x000000d000007945 */ /* 0x000fd80003800000 */
        /* <DEDUP_REMOVED lines=8> */
.L_x_2066:
[----:B------:R-:W-:-:S13]  /*12d90*/  ISETP.NE.AND P0, PT, R8, 0x1, PT ;  /* 0x000000010800780c */ /* 0x000fda0003f05270 */
[----:B------:R-:W0:Y:S02]  /*12da0*/  @P0 LDC.64 R6, c[0x0][0xae0] ;  /* 0x0002b800ff060b82 */ /* 0x000e240000000a00 */
[----:B0-----:R-:W-:-:S05]  /*12db0*/  @P0 IMAD.HI.U32 R6, R3, R6, RZ ;  /* 0x0000000603060227 */ /* 0x001fca00078e00ff */
[----:B------:R-:W-:-:S07]  /*12dc0*/  @P0 SHF.R.U32.HI R3, RZ, R7, R6 ;  /* 0x00000007ff030219 */ /* 0x000fce0000011606 */
.L_x_2067:
[----:B------:R-:W-:Y:S05]  /*12dd0*/  BSYNC B0 ;  /* 0x0000000000007941 */ /* 0x000fea0003800000 */
.L_x_2065:
[----:B------:R-:W-:-:S05]  /*12de0*/  IMAD R3, R3, R8, RZ ;  /* 0x0000000803037224 */ /* 0x000fca00078e02ff */
[----:B------:R-:W-:-:S07]  /*12df0*/  VIMNMX R4, R4, R3, !PT ;  /* 0x0000000304047248 */ /* 0x000fce0007fe0100 */
.L_x_2064:
[----:B------:R-:W-:-:S05]  /*12e00*/  VIADD R4, R4, 0x3f ;  /* 0x0000003f04047836 */ /* 0x000fca0000000000 */
[----:B------:R-:W-:-:S04]  /*12e10*/  SHF.R.S32.HI R3, RZ, 0x1f, R4 ;  /* 0x0000001fff037819 */ /* 0x000fc80000011404 */
[----:B------:R-:W-:-:S04]  /*12e20*/  LEA.HI R3, R3, R4, RZ, 0x6 ;  /* 0x0000000403037211 */ /* 0x000fc800078f30ff */
[----:B------:R-:W-:-:S04]  /*12e30*/  SHF.R.S32.HI R3, RZ, 0x6, R3 ;  /* 0x00000006ff037819 */ /* 0x000fc80000011403 */
[----:B------:R-:W-:-:S04]  /*12e40*/  VIMNMX R169, R154, R3, !PT ;  /* 0x000000039aa97248 */ /* 0x000fc80007fe0100 */
[----:B------:R-:W-:-:S13]  /*12e50*/  ISETP.GE.AND P0, PT, R0, R169, PT ;  /* 0x000000a90000720c */ /* 0x000fda0003f06270 */
[----:B------:R-:W-:Y:S05]  /*12e60*/  @!P0 BRA `(.L_x_2068) ;  /* 0x0000007000188947 */ /* 0x000fea0003800000 */
.L_x_2089:
        /* <DEDUP_REMOVED lines=13> */
[----:B------:R-:W-:Y:S01]  /*12f40*/  IMAD.MOV.U32 R10, RZ, RZ, R0 ;  /* 0x000000ffff0a7224 */ /* 0x000fe200078e0000 */
[----:B------:R-:W-:Y:S05]  /*12f50*/  YIELD ;  /* 0x0000000000007946 */ /* 0x000fea0003800000 */
[----:B------:R-:W-:Y:S01]  /*12f60*/  BSSY B0, `(.L_x_2069) ;  /* 0x0000008000007945 */ /* 0x000fe20003800000 */
[----:B------:R-:W-:Y:S01]  /*12f70*/  VIADD R0, R0, 0xffffffff ;  /* 0xffffffff00007836 */ /* 0x000fe20000000000 */
[----:B------:R-:W-:Y:S01]  /*12f80*/  ISETP.GT.AND P0, PT, R10, R169, PT ;  /* 0x000000a90a00720c */ /* 0x000fe20003f04270 */
[----:B-1----:R-:W-:Y:S01]  /*12f90*/  @!P1 IMAD.MOV.U32 R6, RZ, RZ, RZ ;  /* 0x000000ffff069224 */ /* 0x002fe200078e00ff */
[----:B--2---:R-:W-:-:S05]  /*12fa0*/  @!P1 LOP3.LUT R8, R7, 0x1, RZ, 0x3c, !PT ;  /* 0x0000000107089812 */ /* 0x004fca00078e3cff */
[----:B------:R0:W-:Y:S01]  /*12fb0*/  @!P1 STL [R1+0x1ec], R8 ;  /* 0x0001ec0801009387 */ /* 0x0001e20000100800 */
[----:B------:R-:W-:Y:S05]  /*12fc0*/  @!P2 BRA `(.L_x_2070) ;  /* 0x000000000004a947 */ /* 0x000fea0003800000 */
[----:B------:R-:W-:Y:S01]  /*12fd0*/  BPT.TRAP 0x1 ;  /* 0x000000040000795c */ /* 0x000fe20000300000 */
.L_x_2070:
[----:B------:R-:W-:Y:S05]  /*12fe0*/  BSYNC B0 ;  /* 0x0000000000007941 */ /* 0x000fea0003800000 */
.L_x_2069:
[----:B0-----:R-:W2:Y:S02]  /*12ff0*/  LDL.64 R4, [R1+0x8] ;  /* 0x0000080001047983 */ /* 0x001ea40000100a00 */
[----:B--2---:R-:W-:Y:S02]  /*13000*/  MOV R3, R4 ;  /* 0x0000000400037202 */ /* 0x004fe40000000f00 */
[----:B-----5:R-:W-:-:S03]  /*13010*/  SHF.L.U32 R5, R8, 0x1f, RZ ;  /* 0x0000001f08057819 */ /* 0x020fc600000006ff */
[----:B------:R-:W-:-:S04]  /*13020*/  IMAD R6, R6, 0x8, R3 ;  /* 0x0000000806067824 */ /* 0x000fc800078e0203 */
[----:B------:R0:W1:Y:S01]  /*13030*/  SYNCS.PHASECHK.TRANS64.TRYWAIT P1, [R6+URZ], R5 ;  /* 0x00000005060075a7 */ /* 0x000062000802017f */
[----:B------:R0:W5:Y:S01]  /*13040*/  LDL.64 R8, [R1+0x1e8] ;  /* 0x0001e80001087983 */ /* 0x0001620000100a00 */
[----:B------:R-:W-:Y:S04]  /*13050*/  BSSY B0, `(.L_x_2071) ;  /* 0x0000003000007945 */ /* 0x000fe80003800000 */
[----:B------:R-:W-:Y:S05]  /*13060*/  @!P2 BRA `(.L_x_2072) ;  /* 0x000000000004a947 */ /* 0x000fea0003800000 */
[----:B------:R-:W-:Y:S01]  /*13070*/  BPT.TRAP 0x1 ;  /* 0x000000040000795c */ /* 0x000fe20000300000 */
.L_x_2072:
[----:B------:R-:W-:Y:S05]  /*13080*/  BSYNC B0 ;  /* 0x0000000000007941 */ /* 0x000fea0003800000 */
.L_x_2071:
[----:B------:R-:W-:Y:S04]  /*13090*/  BSSY B0, `(.L_x_2073) ;  /* 0x0000006000007945 */ /* 0x000fe80003800000 */
[----:B-1----:R-:W-:Y:S05]  /*130a0*/  @P1 BRA `(.L_x_2074) ;  /* 0x0000000000101947 */ /* 0x002fea0003800000 */
[----:B-----5:R-:W-:Y:S01]  /*130b0*/  IMAD R8, R8, 0x8, R3 ;  /* 0x0000000808087824 */ /* 0x020fe200078e0203 */
[----:B------:R-:W-:-:S04]  /*130c0*/  SHF.L.U32 R9, R9, 0x1f, RZ ;  /* 0x0000001f09097819 */ /* 0x000fc800000006ff */
[----:B------:R-:W1:Y:S02]  /*130d0*/  SYNCS.PHASECHK.TRANS64.TRYWAIT P1, [R8+URZ], R9 ;  /* 0x00000009080075a7 */ /* 0x000e64000802017f */
[----:B-1----:R-:W-:Y:S05]  /*130e0*/  @!P1 BRA `(.L_x_2075) ;  /* 0x000001b000609947 */ /* 0x002fea0003800000 */
.L_x_2074:
[----:B------:R-:W-:Y:S05]  /*130f0*/  BSYNC B0 ;  /* 0x0000000000007941 */ /* 0x000fea0003800000 */
.L_x_2073:
[----:B------:R-:W2:Y:S04]  /*13100*/  LDL R3, [R1+0x1e8] ;  /* 0x0001e80001037983 */ /* 0x000ea80000100800 */
[----:B0-----:R-:W2:Y:S01]  /*13110*/  LD.E.64 R4, desc[UR44][R16.64+0xa0] ;  /* 0x0000a02c10047980 */ /* 0x001ea2000c101b00 */
        /* <DEDUP_REMOVED lines=55> */
.L_x_2077:
[----:B------:R-:W-:Y:S05]  /*13490*/  BSYNC B0 ;  /* 0x0000000000007941 */ /* 0x000fea0003800000 */
.L_x_2076:
        /* <DEDUP_REMOVED lines=8> */
.L_x_2079:
[----:B------:R-:W-:Y:S05]  /*13520*/  BSYNC B0 ;  /* 0x0000000000007941 */ /* 0x000fea0003800000 */
.L_x_2078:
[----:B------:R-:W-:Y:S04]  /*13530*/  BSSY B0, `(.L_x_2080) ;  /* 0x0000004000007945 */ /* 0x000fe80003800000 */
[----:B-1----:R-:W-:Y:S05]  /*13540*/  @P1 BRA `(.L_x_2081) ;  /* 0x0000000000081947 */ /* 0x002fea0003800000 */
[----:B------:R-:W1:Y:S02]  /*13550*/  SYNCS.PHASECHK.TRANS64.TRYWAIT P1, [R18+URZ], R19 ;  /* 0x00000013120075a7 */ /* 0x000e64000802017f */
[----:B-1----:R-:W-:Y:S05]  /*13560*/  @!P1 BRA `(.L_x_2082) ;  /* 0x000001ac00549947 */ /* 0x002fea0003800000 */
.L_x_2081:
[----:B------:R-:W-:Y:S05]  /*13570*/  BSYNC B0 ;  /* 0x0000000000007941 */ /* 0x000fea0003800000 */
.L_x_2080:
[----:B------:R-:W2:Y:S04]  /*13580*/  LDL R7, [R1+0x88] ;  /* 0x0000880001077983 */ /* 0x000ea80000100800 */
[----:B------:R-:W3:Y:S04]  /*13590*/  LDL R3, [R1+0x1e8] ;  /* 0x0001e80001037983 */ /* 0x000ee80000100800 */
[----:B------:R-:W3:Y:S04]  /*135a0*/  LD.E.64 R4, desc[UR44][R16.64+0xb8] ;  /* 0x0000b82c10047980 */ /* 0x000ee8000c101b00 */
[----:B------:R-:W4:Y:S04]  /*135b0*/  LD.E.64 R8, desc[UR44][R16.64+0xb0] ;  /* 0x0000b02c10087980 */ /* 0x000f28000c101b00 */
[----:B------:R-:W-:Y:S04]  /*135c0*/  STL [R1+0x88], R6 ;  /* 0x0000880601007387 */ /* 0x000fe80000100800 */
[----:B------:R-:W5:Y:S04]  /*135d0*/  LD.E.64 R10, desc[UR44][R16.64+0xb0] ;  /* 0x0000b02c100a7980 */ /* 0x000f68000c101b00 */
[----:B------:R-:W-:Y:S04]  /*135e0*/  STL [R1+0x88], R6 ;  /* 0x0000880601007387 */ /* 0x000fe80000100800 */
[----:B------:R-:W5:Y:S04]  /*135f0*/  LD.E.64 R12, desc[UR44][R16.64+0xb0] ;  /* 0x0000b02c100c7980 */ /* 0x000f68000c101b00 */
[----:B------:R-:W-:Y:S04]  /*13600*/  STL [R1+0x88], R6 ;  /* 0x0000880601007387 */ /* 0x000fe80000100800 */
[----:B------:R-:W5:Y:S01]  /*13610*/  LD.E.64 R14, desc[UR44][R16.64+0xb0] ;  /* 0x0000b02c100e7980 */ /* 0x000f62000c101b00 */
[----:B------:R-:W-:Y:S05]  /*13620*/  WARPSYNC.ALL ;  /* 0x0000000000007948 */ /* 0x000fea0003800000 */
[----:B------:R-:W-:Y:S04]  /*13630*/  STL [R1+0x88], R6 ;  /* 0x0000880601007387 */ /* 0x000fe80000100800 */
[----:B01----:R-:W5:Y:S01]  /*13640*/  LD.E.64 R18, desc[UR44][R16.64+0xb0] ;  /* 0x0000b02c10127980 */ /* 0x003f62000c101b00 */
[----:B------:R-:W-:-:S03]  /*13650*/  WARPGROUP.ARRIVE ;  /* 0x00000000000079c5 */ /* 0x000fc60000000000 */
[----:B------:R-:W-:Y:S01]  /*13660*/  STL [R1+0x88], R6 ;  /* 0x0000880601007387 */ /* 0x000fe20000100800 */
[----:B--2---:R-:W-:Y:S01]  /*13670*/  ISETP.NE.U32.AND P1, PT, R7, RZ, PT ;  /* 0x000000ff0700720c */ /* 0x004fe20003f25070 */
[----:B---3--:R-:W-:Y:S01]  /*13680*/  IMAD R4, R3, 0x1000, R4 ;  /* 0x0000100003047824 */ /* 0x008fe200078e0204 */
[----:B------:R-:W-:Y:S02]  /*13690*/  R2UR UR7, R5 ;  /* 0x00000000050772ca */ /* 0x000fe400000e0000 */
[----:B----4-:R-:W-:Y:S02]  /*136a0*/  R2UR UR4, R8 ;  /* 0x00000000080472ca */ /* 0x010fe400000e0000 */
[----:B------:R-:W-:Y:S02]  /*136b0*/  R2UR UR6, R4 ;  /* 0x00000000040672ca */ /* 0x000fe400000e0000 */
[----:B------:R-:W-:-:S05]  /*136c0*/  R2UR UR5, R9 ;  /* 0x00000000090572ca */ /* 0x000fca00000e0000 */
[----:B------:R-:W-:-:S08]  /*136d0*/  VOTEU.ANY UP0, P1 ;  /* 0x00000000003f7886 */ /* 0x000fd00000800100 */
[----:B------:R-:W-:Y:S01]  /*136e0*/  HGMMA.64x64x16.F32 R24, gdesc[UR4], R24, UP0, gsb0 ;  /* 0x00e00000041879f0 */ /* 0x000fe2000b800818 */
[----:B-----5:R-:W-:Y:S02]  /*136f0*/  VIADD R10, R10, 0x2 ;  /* 0x000000020a0a7836 */ /* 0x020fe40000000000 */
[----:B------:R-:W-:Y:S02]  /*13700*/  VIADD R8, R4, 0x2 ;  /* 0x0000000204087836 */ /* 0x000fe40000000000 */
[----:B------:R-:W-:Y:S01]  /*13710*/  IMAD.MOV.U32 R9, RZ, RZ, R5 ;  /* 0x000000ffff097224 */ /* 0x000fe200078e0005 */
[----:B------:R-:W-:Y:S02]  /*13720*/  R2UR UR4, R10 ;  /* 0x000000000a0472ca */ /* 0x000fe400000e0000 */
[----:B------:R-:W-:Y:S02]  /*13730*/  R2UR UR6, R8 ;  /* 0x00000000080672ca */ /* 0x000fe400000e0000 */
[----:B------:R-:W-:-:S02]  /*13740*/  R2UR UR7, R9 ;  /* 0x00000000090772ca */ /* 0x000fc400000e0000 */
[----:B------:R-:W-:Y:S01]  /*13750*/  R2UR UR5, R11 ;  /* 0x000000000b0572ca */ /* 0x000fe200000e0000 */
[----:B------:R-:W-:Y:S02]  /*13760*/  WARPGROUP.DEPBAR.LE gsb0, 0x0 ;  /* 0x00008000000079c5 */ /* 0x000fe40000010000 */
[----:B------:R-:W2:Y:S01]  /*13770*/  LD.E.64 R20, desc[UR44][R16.64+0xb0] ;  /* 0x0000b02c10147980 */ /* 0x000ea2000c101b00 */
[----:B------:R-:W-:-:S09]  /*13780*/  WARPGROUP.ARRIVE ;  /* 0x00000000000079c5 */ /* 0x000fd20000000000 */
[----:B------:R-:W-:Y:S01]  /*13790*/  HGMMA.64x64x16.F32 R24, gdesc[UR4], R24, gsb0 ;  /* 0x00e00000041879f0 */ /* 0x000fe20008000818 */
[----:B------:R-:W-:Y:S02]  /*137a0*/  VIADD R12, R12, 0x4 ;  /* 0x000000040c0c7836 */ /* 0x000fe40000000000 */
[----:B------:R-:W-:Y:S02]  /*137b0*/  VIADD R8, R4, 0x4 ;  /* 0x0000000404087836 */ /* 0x000fe40000000000 */
[----:B------:R-:W-:Y:S01]  /*137c0*/  IMAD.MOV.U32 R9, RZ, RZ, R5 ;  /* 0x000000ffff097224 */ /* 0x000fe200078e0005 */
[----:B------:R-:W-:Y:S02]  /*137d0*/  R2UR UR4, R12 ;  /* 0x000000000c0472ca */ /* 0x000fe400000e0000 */
[----:B------:R-:W-:Y:S02]  /*137e0*/  R2UR UR6, R8 ;  /* 0x00000000080672ca */ /* 0x000fe400000e0000 */
[----:B------:R-:W-:-:S02]  /*137f0*/  R2UR UR7, R9 ;  /* 0x00000000090772ca */ /* 0x000fc400000e0000 */
[----:B------:R-:W-:Y:S01]  /*13800*/  R2UR UR5, R13 ;  /* 0x000000000d0572ca */ /* 0x000fe200000e0000 */
[----:B------:R-:W-:Y:S01]  /*13810*/  STL [R1+0x88], R6 ;  /* 0x0000880601007387 */ /* 0x000fe20000100800 */
[----:B------:R-:W-:-:S03]  /*13820*/  WARPGROUP.DEPBAR.LE gsb0, 0x0 ;  /* 0x00008000000079c5 */ /* 0x000fc60000010000 */
[----:B------:R-:W3:Y:S01]  /*13830*/  LD.E.64 R10, desc[UR44][R16.64+0xb0] ;  /* 0x0000b02c100a7980 */ /* 0x000ee2000c101b00 */
[----:B------:R-:W-:-:S07]  /*13840*/  WARPGROUP.ARRIVE ;  /* 0x00000000000079c5 */ /* 0x000fce0000000000 */
        /* <DEDUP_REMOVED lines=10> */
[----:B------:R-:W4:Y:S01]  /*138f0*/  LD.E.64 R12, desc[UR44][R16.64+0xb0] ;  /* 0x0000b02c100c7980 */ /* 0x000f22000c101b00 */
        /* <DEDUP_REMOVED lines=11> */
[----:B------:R-:W5:Y:S01]  /*139b0*/  LD.E.64 R14, desc[UR44][R16.64+0xb0] ;  /* 0x0000b02c100e7980 */ /* 0x000f62000c101b00 */
[----:B------:R-:W-:-:S07]  /*139c0*/  WARPGROUP.ARRIVE ;  /* 0x00000000000079c5 */ /* 0x000fce0000000000 */
[----:B------:R-:W-:Y:S01]  /*139d0*/  HGMMA.64x64x16.F32 R24, gdesc[UR4], R24, gsb0 ;  /* 0x00e00000041879f0 */ /* 0x000fe20008000818 */
[----:B------:R-:W-:Y:S02]  /*139e0*/  VIADD R8, R4, 0x202 ;  /* 0x0000020204087836 */ /* 0x000fe40000000000 */
[----:B------:R-:W-:-:S03]  /*139f0*/  IMAD.MOV.U32 R9, RZ, RZ, R5 ;  /* 0x000000ffff097224 */ /* 0x000fc600078e0005 */
[----:B------:R-:W-:Y:S02]  /*13a00*/  R2UR UR6, R8 ;  /* 0x00000000080672ca */ /* 0x000fe400000e0000 */
[----:B------:R-:W-:Y:S01]  /*13a10*/  R2UR UR7, R9 ;  /* 0x00000000090772ca */ /* 0x000fe200000e0000 */
[----:B------:R-:W-:Y:S01]  /*13a20*/  STL [R1+0x88], R6 ;  /* 0x0000880601007387 */ /* 0x000fe20000100800 */
[----:B--2---:R-:W-:Y:S01]  /*13a30*/  VIADD R20, R20, 0x202 ;  /* 0x0000020214147836 */ /* 0x004fe20000000000 */
[----:B------:R-:W-:-:S04]  /*13a40*/  R2UR UR5, R21 ;  /* 0x00000000150572ca */ /* 0x000fc800000e0000 */
[----:B------:R-:W-:Y:S01]  /*13a50*/  R2UR UR4, R20 ;  /* 0x00000000140472ca */ /* 0x000fe200000e0000 */
[----:B------:R-:W-:Y:S02]  /*13a60*/  WARPGROUP.DEPBAR.LE gsb0, 0x0 ;  /* 0x00008000000079c5 */ /* 0x000fe40000010000 */
[----:B------:R-:W2:Y:S01]  /*13a70*/  LD.E.64 R18, desc[UR44][R16.64+0xb0] ;  /* 0x0000b02c10127980 */ /* 0x000ea2000c101b00 */
[----:B------:R-:W-:-:S09]  /*13a80*/  WARPGROUP.ARRIVE ;  /* 0x00000000000079c5 */ /* 0x000fd20000000000 */
[----:B------:R-:W-:Y:S01]  /*13a90*/  HGMMA.64x64x16.F32 R24, gdesc[UR4], R24, gsb0 ;  /* 0x00e00000041879f0 */ /* 0x000fe20008000818 */
[----:B------:R-:W-:Y:S02]  /*13aa0*/  VIADD R8, R4, 0x204 ;  /* 0x0000020404087836 */ /* 0x000fe40000000000 */
[----:B------:R-:W-:-:S03]  /*13ab0*/  IMAD.MOV.U32 R9, RZ, RZ, R5 ;  /* 0x000000ffff097224 */ /* 0x000fc600078e0005 */
[----:B------:R-:W-:Y:S02]  /*13ac0*/  R2UR UR6, R8 ;  /* 0x00000000080672ca */ /* 0x000fe400000e0000 */
[----:B------:R-:W-:Y:S01]  /*13ad0*/  R2UR UR7, R9 ;  /* 0x00000000090772ca */ /* 0x000fe200000e0000 */
[----:B------:R-:W-:Y:S01]  /*13ae0*/  STL [R1+0x88], R6 ;  /* 0x0000880601007387 */ /* 0x000fe20000100800 */
[----:B---3--:R-:W-:Y:S01]  /*13af0*/  VIADD R10, R10, 0x204 ;  /* 0x000002040a0a7836 */ /* 0x008fe20000000000 */
[----:B------:R-:W-:-:S04]  /*13b00*/  R2UR UR5, R11 ;  /* 0x000000000b0572ca */ /* 0x000fc800000e0000 */
[----:B------:R-:W-:Y:S01]  /*13b10*/  R2UR UR4, R10 ;  /* 0x000000000a0472ca */ /* 0x000fe200000e0000 */
[----:B------:R-:W-:Y:S02]  /*13b20*/  WARPGROUP.DEPBAR.LE gsb0, 0x0 ;  /* 0x00008000000079c5 */ /* 0x000fe40000010000 */
[----:B------:R-:W3:Y:S01]  /*13b30*/  LD.E.64 R20, desc[UR44][R16.64+0xb0] ;  /* 0x0000b02c10147980 */ /* 0x000ee2000c101b00 */
[----:B------:R-:W-:-:S09]  /*13b40*/  WARPGROUP.ARRIVE ;  /* 0x00000000000079c5 */ /* 0x000fd20000000000 */
[----:B------:R-:W-:Y:S01]  /*13b50*/  HGMMA.64x64x16.F32 R24, gdesc[UR4], R24, gsb0 ;  /* 0x00e00000041879f0 */ /* 0x000fe20008000818 */
[----:B------:R-:W-:Y:S02]  /*13b60*/  VIADD R8, R4, 0x206 ;  /* 0x0000020604087836 */ /* 0x000fe40000000000 */
[----:B------:R-:W-:-:S03]  /*13b70*/  IMAD.MOV.U32 R9, RZ, RZ, R5 ;  /* 0x000000ffff097224 */ /* 0x000fc600078e0005 */
[----:B------:R-:W-:Y:S02]  /*13b80*/  R2UR UR6, R8 ;  /* 0x00000000080672ca */ /* 0x000fe400000e0000 */
[----:B------:R-:W-:Y:S01]  /*13b90*/  R2UR UR7, R9 ;  /* 0x00000000090772ca */ /* 0x000fe200000e0000 */
[----:B------:R-:W-:Y:S01]  /*13ba0*/  STL [R1+0x88], R6 ;  /* 0x0000880601007387 */ /* 0x000fe20000100800 */
[----:B----4-:R-:W-:Y:S01]  /*13bb0*/  VIADD R12, R12, 0x206 ;  /* 0x000002060c0c7836 */ /* 0x010fe20000000000 */
[----:B------:R-:W-:-:S04]  /*13bc0*/  R2UR UR5, R13 ;  /* 0x000000000d0572ca */ /* 0x000fc800000e0000 */
[----:B------:R-:W-:Y:S01]  /*13bd0*/  R2UR UR4, R12 ;  /* 0x000000000c0472ca */ /* 0x000fe200000e0000 */
[----:B------:R-:W-:Y:S02]  /*13be0*/  WARPGROUP.DEPBAR.LE gsb0, 0x0 ;  /* 0x00008000000079c5 */ /* 0x000fe40000010000 */
[----:B------:R-:W4:Y:S01]  /*13bf0*/  LD.E.64 R10, desc[UR44][R16.64+0xb0] ;  /* 0x0000b02c100a7980 */ /* 0x000f22000c101b00 */
[----:B------:R-:W-:-:S09]  /*13c00*/  WARPGROUP.ARRIVE ;  /* 0x00000000000079c5 */ /* 0x000fd20000000000 */
[----:B------:R-:W-:Y:S01]  /*13c10*/  HGMMA.64x64x16.F32 R24, gdesc[UR4], R24, gsb0 ;  /* 0x00e00000041879f0 */ /* 0x000fe20008000818 */
[----:B------:R-:W-:Y:S02]  /*13c20*/  VIADD R8, R4, 0x400 ;  /* 0x0000040004087836 */ /* 0x000fe40000000000 */
[----:B------:R-:W-:-:S03]  /*13c30*/  IMAD.MOV.U32 R9, RZ, RZ, R5 ;  /* 0x000000ffff097224 */ /* 0x000fc600078e0005 */
[----:B------:R-:W-:Y:S02]  /*13c40*/  R2UR UR6, R8 ;  /* 0x00000000080672ca */ /* 0x000fe400000e0000 */
[----:B------:R-:W-:Y:S01]  /*13c50*/  R2UR UR7, R9 ;  /* 0x00000000090772ca */ /* 0x000fe200000e0000 */
[----:B------:R-:W-:Y:S01]  /*13c60*/  STL [R1+0x88], R6 ;  /* 0x0000880601007387 */ /* 0x000fe20000100800 */
[----:B-----5:R-:W-:Y:S01]  /*13c70*/  VIADD R14, R14, 0x400 ;  /* 0x000004000e0e7836 */ /* 0x020fe20000000000 */
[----:B------:R-:W-:-:S04]  /*13c80*/  R2UR UR5, R15 ;  /* 0x000000000f0572ca */ /* 0x000fc800000e0000 */
[----:B------:R-:W-:Y:S01]  /*13c90*/  R2UR UR4, R14 ;  /* 0x000000000e0472ca */ /* 0x000fe200000e0000 */
[----:B------:R-:W-:Y:S02]  /*13ca0*/  WARPGROUP.DEPBAR.LE gsb0, 0x0 ;  /* 0x00008000000079c5 */ /* 0x000fe40000010000 */
[----:B------:R-:W5:Y:S01]  /*13cb0*/  LD.E.64 R12, desc[UR44][R16.64+0xb0] ;  /* 0x0000b02c100c7980 */ /* 0x000f62000c101b00 */
[----:B------:R-:W-:-:S09]  /*13cc0*/  WARPGROUP.ARRIVE ;  /* 0x00000000000079c5 */ /* 0x000fd20000000000 */
        /* <DEDUP_REMOVED lines=85> */
[----:B------:R-:W0:Y:S01]  /*14220*/  SHFL.IDX PT, R3, R159, RZ, 0x1f ;  /* 0x00001fff9f037589 */ /* 0x000e2200000e0000 */
[----:B------:R-:W-:Y:S02]  /*14230*/  VIADD R8, R4, 0x800 ;  /* 0x0000080004087836 */ /* 0x000fe40000000000 */
[----:B------:R-:W-:Y:S01]  /*14240*/  IMAD.MOV.U32 R57, RZ, RZ, R5 ;  /* 0x000000ffff397224 */ /* 0x000fe200078e0005 */
[----:B------:R-:W-:Y:S02]  /*14250*/  UMOV UR4, 0x1 ;  /* 0x0000000100047882 */ /* 0x000fe40000000000 */
[----:B------:R-:W-:Y:S02]  /*14260*/  UISETP.NE.U32.AND UP0, UPT, UR4, URZ, UPT ;  /* 0x0000003f0400728c */ /* 0x000fe4000bf05070 */
[----:B------:R-:W-:Y:S02]  /*14270*/  R2UR UR11, R57 ;  /* 0x00000000390b72ca */ /* 0x000fe400000e0000 */
[----:B0-----:R-:W-:-:S04]  /*14280*/  ISETP.GT.AND P1, PT, R3, 0x7f, PT ;  /* 0x0000007f0300780c */ /* 0x001fc80003f24270 */
[----:B------:R-:W-:-:S05]  /*14290*/  SEL R3, RZ, 0x2, !P1 ;  /* 0x00000002ff037807 */ /* 0x000fca0004800000 */
[----:B------:R-:W-:Y:S01]  /*142a0*/  IMAD.IADD R56, R3, 0x1, R8 ;  /* 0x0000000103387824 */ /* 0x000fe200078e0208 */
[----:B-----5:R-:W-:-:S04]  /*142b0*/  IADD3 R10, R10, 0x800, R3 ;  /* 0x000008000a0a7810 */ /* 0x020fc80007ffe003 */
[----:B------:R-:W-:Y:S02]  /*142c0*/  R2UR UR10, R56 ;  /* 0x00000000380a72ca */ /* 0x000fe400000e0000 */
[----:B------:R-:W-:Y:S02]  /*142d0*/  R2UR UR8, R10 ;  /* 0x000000000a0872ca */ /* 0x000fe400000e0000 */
[----:B------:R-:W-:Y:S01]  /*142e0*/  R2UR UR9, R11 ;  /* 0x000000000b0972ca */ /* 0x000fe200000e0000 */
[----:B------:R-:W-:Y:S01]  /*142f0*/  STL [R1+0x88], R6 ;  /* 0x0000880601007387 */ /* 0x000fe20000100800 */
[----:B------:R-:W-:-:S03]  /*14300*/  WARPGROUP.DEPBAR.LE gsb0, 0x0 ;  /* 0x00008000000079c5 */ /* 0x000fc60000010000 */
[----:B------:R-:W5:Y:S01]  /*14310*/  LD.E.64 R20, desc[UR44][R16.64+0xb0] ;  /* 0x0000b02c10147980 */ /* 0x000f62000c101b00 */
[----:B------:R-:W-:-:S07]  /*14320*/  WARPGROUP.ARRIVE ;  /* 0x00000000000079c5 */ /* 0x000fce0000000000 */
[----:B------:R-:W-:Y:S01]  /*14330*/  HGMMA.64x64x16.F32 R24, gdesc[UR8], R24, UP0, gsb0 ;  /* 0x00e00000081879f0 */ /* 0x000fe2000b800818 */
[----:B------:R-:W-:-:S05]  /*14340*/  IMAD.MOV.U32 R9, RZ, RZ, 0x4 ;  /* 0x00000004ff097424 */ /* 0x000fca00078e00ff */
[----:B------:R-:W-:Y:S01]  /*14350*/  SEL R7, R9, 0x2, P1 ;  /* 0x0000000209077807 */ /* 0x000fe20000800000 */
[----:B------:R-:W-:-:S04]  /*14360*/  IMAD.MOV.U32 R11, RZ, RZ, R5 ;  /* 0x000000ffff0b7224 */ /* 0x000fc800078e0005 */
[----:B------:R-:W-:Y:S01]  /*14370*/  IMAD.IADD R10, R8, 0x1, R7 ;  /* 0x00000001080a7824 */ /* 0x000fe200078e0207 */
[----:B------:R-:W-:-:S04]  /*14380*/  R2UR UR7, R11 ;  /* 0x000000000b0772ca */ /* 0x000fc800000e0000 */
[----:B------:R-:W-:Y:S01]  /*14390*/  R2UR UR6, R10 ;  /* 0x000000000a0672ca */ /* 0x000fe200000e0000 */
[----:B------:R-:W-:Y:S01]  /*143a0*/  STL [R1+0x88], R6 ;  /* 0x0000880601007387 */ /* 0x000fe20000100800 */
[----:B--2---:R-:W-:Y:S02]  /*143b0*/  IADD3 R12, R7, 0x800, R12 ;  /* 0x00000800070c7810 */ /* 0x004fe40007ffe00c */
[----:B------:R-:W-:Y:S02]  /*143c0*/  R2UR UR5, R13 ;  /* 0x000000000d0572ca */ /* 0x000fe400000e0000 */
[----:B------:R-:W-:Y:S01]  /*143d0*/  R2UR UR4, R12 ;  /* 0x000000000c0472ca */ /* 0x000fe200000e0000 */
[----:B------:R-:W-:Y:S02]  /*143e0*/  WARPGROUP.DEPBAR.LE gsb0, 0x0 ;  /* 0x00008000000079c5 */ /* 0x000fe40000010000 */
[----:B------:R-:W2:Y:S01]  /*143f0*/  LD.E.64 R56, desc[UR44][R16.64+0xb0] ;  /* 0x0000b02c10387980 */ /* 0x000ea2000c101b00 */
[----:B------:R-:W-:-:S09]  /*14400*/  WARPGROUP.ARRIVE ;  /* 0x00000000000079c5 */ /* 0x000fd20000000000 */
[----:B------:R-:W-:Y:S01]  /*14410*/  HGMMA.64x64x16.F32 R24, gdesc[UR4], R24, gsb0 ;  /* 0x00e00000041879f0 */ /* 0x000fe20008000818 */
[----:B------:R-:W-:Y:S01]  /*14420*/  SEL R9, R9, 0x6, !P1 ;  /* 0x0000000609097807 */ /* 0x000fe20004800000 */
[----:B------:R-:W-:-:S04]  /*14430*/  IMAD.MOV.U32 R11, RZ, RZ, R5 ;  /* 0x000000ffff0b7224 */ /* 0x000fc800078e0005 */
[----:B------:R-:W-:Y:S01]  /*14440*/  IMAD.IADD R10, R8, 0x1, R9 ;  /* 0x00000001080a7824 */ /* 0x000fe200078e0209 */
[----:B------:R-:W-:-:S04]  /*14450*/  R2UR UR7, R11 ;  /* 0x000000000b0772ca */ /* 0x000fc800000e0000 */
[----:B------:R-:W-:Y:S01]  /*14460*/  R2UR UR6, R10 ;  /* 0x000000000a0672ca */ /* 0x000fe200000e0000 */
[----:B------:R-:W-:Y:S01]  /*14470*/  STL [R1+0x88], R6 ;  /* 0x0000880601007387 */ /* 0x000fe20000100800 */
[----:B---3--:R-:W-:Y:S02]  /*14480*/  IADD3 R14, R9, 0x800, R14 ;  /* 0x00000800090e7810 */ /* 0x008fe40007ffe00e */
[----:B------:R-:W-:Y:S02]  /*14490*/  R2UR UR5, R15 ;  /* 0x000000000f0572ca */ /* 0x000fe400000e0000 */
[----:B------:R-:W-:Y:S01]  /*144a0*/  R2UR UR4, R14 ;  /* 0x000000000e0472ca */ /* 0x000fe200000e0000 */
[----:B------:R-:W-:Y:S02]  /*144b0*/  WARPGROUP.DEPBAR.LE gsb0, 0x0 ;  /* 0x00008000000079c5 */ /* 0x000fe40000010000 */
[----:B------:R-:W3:Y:S01]  /*144c0*/  LD.E.64 R12, desc[UR44][R16.64+0xb0] ;  /* 0x0000b02c100c7980 */ /* 0x000ee2000c101b00 */
[----:B------:R-:W-:-:S09]  /*144d0*/  WARPGROUP.ARRIVE ;  /* 0x00000000000079c5 */ /* 0x000fd20000000000 */
[----:B------:R-:W-:Y:S01]  /*144e0*/  HGMMA.64x64x16.F32 R24, gdesc[UR4], R24, gsb0 ;  /* 0x00e00000041879f0 */ /* 0x000fe20008000818 */
[----:B------:R-:W-:Y:S02]  /*144f0*/  IMAD.MOV.U32 R8, RZ, RZ, 0x28 ;  /* 0x00000028ff087424 */ /* 0x000fe400078e00ff */
[----:B------:R-:W-:-:S03]  /*14500*/  IMAD.MOV.U32 R11, RZ, RZ, 0xa00 ;  /* 0x00000a00ff0b7424 */ /* 0x000fc600078e00ff */
[----:B------:R-:W-:Y:S02]  /*14510*/  SEL R8, R8, 0x26, P1 ;  /* 0x0000002608087807 */ /* 0x000fe40000800000 */
[----:B------:R-:W-:-:S05]  /*14520*/  SEL R11, R11, 0x980, P1 ;  /* 0x000009800b0b7807 */ /* 0x000fca0000800000 */
[----:B------:R-:W-:-:S05]  /*14530*/  IMAD.IADD R8, R8, 0x1, R11 ;  /* 0x0000000108087824 */ /* 0x000fca00078e020b */
[----:B------:R-:W-:-:S05]  /*14540*/  LOP3.LUT R11, R8, 0xa06, RZ, 0xc0, !PT ;  /* 0x00000a06080b7812 */ /* 0x000fca00078ec0ff */
[----:B------:R-:W-:-:S05]  /*14550*/  IMAD.IADD R10, R4, 0x1, R11 ;  /* 0x00000001040a7824 */ /* 0x000fca00078e020b */
[----:B------:R-:W-:Y:S01]  /*14560*/  R2UR UR6, R10 ;  /* 0x000000000a0672ca */ /* 0x000fe200000e0000 */
[----:B----4-:R-:W-:Y:S02]  /*14570*/  IMAD.IADD R18, R11, 0x1, R18 ;  /* 0x000000010b127824 */ /* 0x010fe400078e0212 */
[----:B------:R-:W-:Y:S01]  /*14580*/  IMAD.MOV.U32 R11, RZ, RZ, R5 ;  /* 0x000000ffff0b7224 */ /* 0x000fe200078e0005 */
[----:B------:R-:W-:Y:S02]  /*14590*/  R2UR UR5, R19 ;  /* 0x00000000130572ca */ /* 0x000fe400000e0000 */
[----:B------:R-:W-:Y:S02]  /*145a0*/  R2UR UR4, R18 ;  /* 0x00000000120472ca */ /* 0x000fe400000e0000 */
[----:B------:R-:W-:Y:S01]  /*145b0*/  R2UR UR7, R11 ;  /* 0x000000000b0772ca */ /* 0x000fe200000e0000 */
[----:B------:R-:W-:Y:S01]  /*145c0*/  STL [R1+0x88], R6 ;  /* 0x0000880601007387 */ /* 0x000fe20000100800 */
[----:B------:R-:W-:-:S03]  /*145d0*/  WARPGROUP.DEPBAR.LE gsb0, 0x0 ;  /* 0x00008000000079c5 */ /* 0x000fc60000010000 */
[----:B------:R-:W4:Y:S01]  /*145e0*/  LD.E.64 R14, desc[UR44][R16.64+0xb0] ;  /* 0x0000b02c100e7980 */ /* 0x000f22000c101b00 */
[----:B------:R-:W-:-:S07]  /*145f0*/  WARPGROUP.ARRIVE ;  /* 0x00000000000079c5 */ /* 0x000fce0000000000 */
[----:B------:R-:W-:Y:S01]  /*14600*/  HGMMA.64x64x16.F32 R24, gdesc[UR4], R24, gsb0 ;  /* 0x00e00000041879f0 */ /* 0x000fe20008000818 */
[----:B------:R-:W-:Y:S02]  /*14610*/  VIADD R8, R4, 0xa00 ;  /* 0x00000a0004087836 */ /* 0x000fe40000000000 */
[----:B------:R-:W-:Y:S02]  /*14620*/  IMAD.MOV.U32 R11, RZ, RZ, R5 ;  /* 0x000000ffff0b7224 */ /* 0x000fe400078e0005 */
[----:B------:R-:W-:-:S03]  /*14630*/  IMAD.IADD R10, R3, 0x1, R8 ;  /* 0x00000001030a7824 */ /* 0x000fc600078e0208 */
[----:B------:R-:W-:Y:S02]  /*14640*/  R2UR UR7, R11 ;  /* 0x000000000b0772ca */ /* 0x000fe400000e0000 */
[----:B------:R-:W-:Y:S01]  /*14650*/  R2UR UR6, R10 ;  /* 0x000000000a0672ca */ /* 0x000fe200000e0000 */
[----:B------:R-:W-:Y:S01]  /*14660*/  STL [R1+0x88], R6 ;  /* 0x0000880601007387 */ /* 0x000fe20000100800 */
[----:B-----5:R-:W-:Y:S02]  /*14670*/  IADD3 R20, R3, 0xa00, R20 ;  /* 0x00000a0003147810 */ /* 0x020fe40007ffe014 */
[----:B------:R-:W-:Y:S02]  /*14680*/  R2UR UR5, R21 ;  /* 0x00000000150572ca */ /* 0x000fe400000e0000 */
[----:B------:R-:W-:Y:S01]  /*14690*/  R2UR UR4, R20 ;  /* 0x00000000140472ca */ /* 0x000fe200000e0000 */
[----:B------:R-:W-:Y:S02]  /*146a0*/  WARPGROUP.DEPBAR.LE gsb0, 0x0 ;  /* 0x00008000000079c5 */ /* 0x000fe40000010000 */
[----:B------:R-:W5:Y:S01]  /*146b0*/  LD.E.64 R18, desc[UR44][R16.64+0xb0] ;  /* 0x0000b02c10127980 */ /* 0x000f62000c101b00 */
[----:B------:R-:W-:-:S09]  /*146c0*/  WARPGROUP.ARRIVE ;  /* 0x00000000000079c5 */ /* 0x000fd20000000000 */
[----:B------:R-:W-:Y:S01]  /*146d0*/  HGMMA.64x64x16.F32 R24, gdesc[UR4], R24, gsb0 ;  /* 0x00e00000041879f0 */ /* 0x000fe20008000818 */
[----:B------:R-:W-:Y:S02]  /*146e0*/  IMAD.IADD R10, R7, 0x1, R8 ;  /* 0x00000001070a7824 */ /* 0x000fe400078e0208 */
[----:B------:R-:W-:-:S03]  /*146f0*/  IMAD.MOV.U32 R11, RZ, RZ, R5 ;  /* 0x000000ffff0b7224 */ /* 0x000fc600078e0005 */
[----:B------:R-:W-:Y:S02]  /*14700*/  R2UR UR6, R10 ;  /* 0x000000000a0672ca */ /* 0x000fe400000e0000 */
        /* <DEDUP_REMOVED lines=9> */
[----:B------:R-:W-:Y:S02]  /*147a0*/  IMAD.IADD R10, R9, 0x1, R8 ;  /* 0x00000001090a7824 */ /* 0x000fe400078e0208 */
[----:B------:R-:W-:-:S03]  /*147b0*/  IMAD.MOV.U32 R11, RZ, RZ, R5 ;  /* 0x000000ffff0b7224 */ /* 0x000fc600078e0005 */
[----:B------:R-:W-:Y:S02]  /*147c0*/  R2UR UR6, R10 ;  /* 0x000000000a0672ca */ /* 0x000fe400000e0000 */
        /* <DEDUP_REMOVED lines=73> */
[----:B------:R-:W-:Y:S02]  /*14c60*/  IMAD.MOV.U32 R11, RZ, RZ, R13 ;  /* 0x000000ffff0b7224 */ /* 0x000fe400078e000d */
        /* <DEDUP_REMOVED lines=8> */
[----:B------:R-:W-:Y:S03]  /*14cf0*/  HGMMA.64x64x16.F32 R24, gdesc[UR4], R24, gsb0 ;  /* 0x00e00000041879f0 */ /* 0x000fe60008000818 */
[----:B------:R-:W0:Y:S01]  /*14d00*/  S2R R59, SR_TID.X ;  /* 0x00000000003b7919 */ /* 0x000e220000002100 */
[----:B------:R-:W-:Y:S02]  /*14d10*/  VIADD R8, R4, 0xe00 ;  /* 0x00000e0004087836 */ /* 0x000fe40000000000 */
[----:B------:R-:W-:Y:S02]  /*14d20*/  IMAD.MOV.U32 R11, RZ, RZ, R5 ;  /* 0x000000ffff0b7224 */ /* 0x000fe400078e0005 */
[----:B------:R-:W-:-:S03]  /*14d30*/  IMAD.IADD R10, R3, 0x1, R8 ;  /* 0x00000001030a7824 */ /* 0x000fc600078e0208 */
[----:B------:R-:W-:Y:S02]  /*14d40*/  R2UR UR7, R11 ;  /* 0x000000000b0772ca */ /* 0x000fe400000e0000 */
[----:B------:R-:W-:Y:S02]  /*14d50*/  R2UR UR6, R10 ;  /* 0x000000000a0672ca */ /* 0x000fe400000e0000 */
[----:B-----5:R-:W-:Y:S02]  /*14d60*/  IADD3 R14, R3, 0xe00, R14 ;  /* 0x00000e00030e7810 */ /* 0x020fe40007ffe00e */
[----:B------:R-:W-:Y:S02]  /*14d70*/  R2UR UR5, R15 ;  /* 0x000000000f0572ca */ /* 0x000fe400000e0000 */
[----:B------:R-:W-:Y:S02]  /*14d80*/  R2UR UR4, R14 ;  /* 0x000000000e0472ca */ /* 0x000fe400000e0000 */
[----:B0-----:R-:W-:-:S04]  /*14d90*/  LOP3.LUT R59, R59, 0x7f, RZ, 0xc0, !PT ;  /* 0x0000007f3b3b7812 */ /* 0x001fc800078ec0ff */
[----:B------:R-:W-:-:S13]  /*14da0*/  ISETP.NE.AND P2, PT, R59, RZ, PT ;  /* 0x000000ff3b00720c */ /* 0x000fda0003f45270 */
[----:B------:R-:W5:Y:S04]  /*14db0*/  @!P2 LDL.64 R56, [R1+0x30] ;  /* 0x000030000138a983 */ /* 0x000f680000100a00 */
[----:B------:R-:W5:Y:S01]  /*14dc0*/  @!P2 LDL R59, [R1+0x1e8] ;  /* 0x0001e800013ba983 */ /* 0x000f620000100800 */
[----:B------:R-:W-:Y:S02]  /*14dd0*/  WARPGROUP.DEPBAR.LE gsb0, 0x0 ;  /* 0x00008000000079c5 */ /* 0x000fe40000010000 */
[----:B------:R-:W-:-:S06]  /*14de0*/  WARPGROUP.ARRIVE ;  /* 0x00000000000079c5 */ /* 0x000fcc0000000000 */
        /* <DEDUP_REMOVED lines=11> */
[----:B------:R-:W-:-:S05]  /*14ea0*/  IMAD.IADD R8, R9, 0x1, R8 ;  /* 0x0000000109087824 */ /* 0x000fca00078e0208 */
[----:B------:R-:W-:Y:S02]  /*14eb0*/  R2UR UR6, R8 ;  /* 0x00000000080672ca */ /* 0x000fe400000e0000 */
[----:B---3--:R-:W-:Y:S01]  /*14ec0*/  IADD3 R20, R9, 0xe00, R20 ;  /* 0x00000e0009147810 */ /* 0x008fe20007ffe014 */
[----:B------:R-:W-:Y:S01]  /*14ed0*/  IMAD.MOV.U32 R9, RZ, RZ, R5 ;  /* 0x000000ffff097224 */ /* 0x000fe200078e0005 */
[----:B------:R-:W-:Y:S02]  /*14ee0*/  R2UR UR5, R21 ;  /* 0x00000000150572ca */ /* 0x000fe400000e0000 */
        /* <DEDUP_REMOVED lines=14> */
[----:B----4-:R-:W-:Y:S01]  /*14fd0*/  IMAD.IADD R12, R3, 0x1, R12 ;  /* 0x00000001030c7824 */ /* 0x010fe200078e020c */
[----:B------:R-:W-:-:S04]  /*14fe0*/  R2UR UR5, R13 ;  /* 0x000000000d0572ca */ /* 0x000fc800000e0000 */
[----:B------:R-:W-:Y:S01]  /*14ff0*/  R2UR UR4, R12 ;  /* 0x000000000c0472ca */ /* 0x000fe200000e0000 */
[----:B------:R-:W-:Y:S02]  /*15000*/  WARPGROUP.DEPBAR.LE gsb0, 0x0 ;  /* 0x00008000000079c5 */ /* 0x000fe40000010000 */
[----:B------:R-:W-:-:S10]  /*15010*/  WARPGROUP.ARRIVE ;  /* 0x00000000000079c5 */ /* 0x000fd40000000000 */
[----:B------:R-:W-:Y:S01]  /*15020*/  HGMMA.64x64x16.F32 R24, gdesc[UR4], R24, gsb0 ;  /* 0x00e00000041879f0 */ /* 0x000fe20008000818 */
[----:B------:R0:W-:Y:S01]  /*15030*/  STL [R1+0x88], R6 ;  /* 0x0000880601007387 */ /* 0x0001e20000100800 */
[----:B-----5:R-:W-:-:S05]  /*15040*/  @!P2 MOV R56, R56 ;  /* 0x000000380038a202 */ /* 0x020fca0000000f00 */
[----:B------:R-:W-:-:S05]  /*15050*/  @!P2 IMAD R59, R59, 0x8, R56 ;  /* 0x000000083b3ba824 */ /* 0x000fca00078e0238 */
[----:B------:R-:W-:Y:S01]  /*15060*/  @!P2 PRMT R59, RZ, 0x654, R59 ;  /* 0x00000654ff3ba816 */ /* 0x000fe2000000003b */
[----:B------:R-:W-:-:S03]  /*15070*/  WARPGROUP.DEPBAR.LE gsb0, 0x0 ;  /* 0x00008000000079c5 */ /* 0x000fc60000010000 */
[----:B------:R1:W-:Y:S01]  /*15080*/  @!P2 SYNCS.ARRIVE.TRANS64.RED.A1T0 RZ, [R59+URZ], RZ ;  /* 0x000000ff3bffa9a7 */ /* 0x0003e2000810043f */
[----:B------:R-:W2:Y:S04]  /*15090*/  LDL.64 R10, [R1+0x120] ;  /* 0x00012000010a7983 */ /* 0x000ea80000100a00 */
[----:B------:R-:W0:Y:S04]  /*150a0*/  LDL.64 R8, [R1+0x200] ;  /* 0x0002000001087983 */ /* 0x000e280000100a00 */
[----:B------:R-:W3:Y:S04]  /*150b0*/  LDL R13, [R1+0x220] ;  /* 0x00022000010d7983 */ /* 0x000ee80000100800 */
[----:B------:R-:W4:Y:S04]  /*150c0*/  LDL.64 R14, [R1+0x210] ;  /* 0x00021000010e7983 */ /* 0x000f280000100a00 */
[----:B------:R-:W5:Y:S04]  /*150d0*/  LDL.64 R18, [R1+0xd8] ;  /* 0x0000d80001127983 */ /* 0x000f680000100a00 */
[----:B--2---:R-:W2:Y:S02]  /*150e0*/  LD.E R10, desc[UR44][R10.64] ;  /* 0x0000002c0a0a7980 */ /* 0x004ea4000c101900 */
[-C--:B--2---:R-:W-:Y:S01]  /*150f0*/  FMUL.FTZ R57, R24, R10.reuse ;  /* 0x0000000a18397220 */ /* 0x084fe20000410000 */
[-C--:B------:R-:W-:Y:S01]  /*15100*/  FMUL.FTZ R4, R26, R10.reuse ;  /* 0x0000000a1a047220 */ /* 0x080fe20000410000 */
[-C--:B------:R-:W-:Y:S01]  /*15110*/  FMUL.FTZ R5, R25, R10.reuse ;  /* 0x0000000a19057220 */ /* 0x080fe20000410000 */
[-C--:B------:R-:W-:Y:S01]  /*15120*/  FMUL.FTZ R3, R27, R10.reuse ;  /* 0x0000000a1b037220 */ /* 0x080fe20000410000 */
[----:B------:R-:W-:-:S02]  /*15130*/  FMUL.FTZ R66, R28, R10 ;  /* 0x0000000a1c427220 */ /* 0x000fc40000410000 */
[----:B------:R-:W0:Y:S01]  /*15140*/  MUFU.TANH R57, R57 ;  /* 0x0000003900397308 */ /* 0x000e220000002400 */
[-C--:B------:R-:W-:Y:S01]  /*15150*/  FMUL.FTZ R167, R30, R10.reuse ;  /* 0x0000000a1ea77220 */ /* 0x080fe20000410000 */
[----:B------:R-:W-:-:S06]  /*15160*/  FMUL.FTZ R163, R29, R10 ;  /* 0x0000000a1da37220 */ /* 0x000fcc0000410000 */
[----:B------:R-:W2:Y:S01]  /*15170*/  MUFU.TANH R4, R4 ;  /* 0x0000000400047308 */ /* 0x000ea20000002400 */
[----:B------:R-:W-:-:S07]  /*15180*/  FMUL.FTZ R158, R31, R10 ;  /* 0x0000000a1f9e7220 */ /* 0x000fce0000410000 */
[----:B------:R-:W1:Y:S01]  /*15190*/  MUFU.TANH R5, R5 ;  /* 0x0000000500057308 */ /* 0x000e620000002400 */
[-C--:B------:R-:W-:Y:S01]  /*151a0*/  FMUL.FTZ R77, R32, R10.reuse ;  /* 0x0000000a204d7220 */ /* 0x080fe20000410000 */
[----:B------:R-:W-:-:S06]  /*151b0*/  FMUL.FTZ R168, R34, R10 ;  /* 0x0000000a22a87220 */ /* 0x000fcc0000410000 */
[----:B------:R-:W3:Y:S01]  /*151c0*/  MUFU.TANH R3, R3 ;  /* 0x0000000300037308 */ /* 0x000ee20000002400 */
[----:B------:R-:W-:-:S07]  /*151d0*/  FMUL.FTZ R165, R33, R10 ;  /* 0x0000000a21a57220 */ /* 0x000fce0000410000 */
[----:B------:R-:W4:Y:S01]  /*151e0*/  MUFU.TANH R66, R66 ;  /* 0x0000004200427308 */ /* 0x000f220000002400 */
[----:B------:R-:W-:-:S07]  /*151f0*/  FMUL.FTZ R170, R35, R10 ;  /* 0x0000000a23aa7220 */ /* 0x000fce0000410000 */
[----:B------:R-:W5:Y:S01]  /*15200*/  MUFU.TANH R167, R167 ;  /* 0x000000a700a77308 */ /* 0x000f620000002400 */
[----:B0-----:R-:W-:Y:S01]  /*15210*/  FMNMX.FTZ R6, R57, R8, !PT ;  /* 0x0000000839067209 */ /* 0x001fe20007810000 */
[----:B------:R-:W-:Y:S01]  /*15220*/  FMUL.FTZ R87, R36, R10 ;  /* 0x0000000a24577220 */ /* 0x000fe20000410000 */
[----:B--2---:R-:W-:-:S05]  /*15230*/  FMNMX.FTZ R12, R4, R9, !PT ;  /* 0x00000009040c7209 */ /* 0x004fca0007810000 */
[----:B------:R-:W0:Y:S01]  /*15240*/  MUFU.TANH R163, R163 ;  /* 0x000000a300a37308 */ /* 0x000e220000002400 */
[----:B------:R-:W-:-:S07]  /*15250*/  FMUL.FTZ R172, R38, R10 ;  /* 0x0000000a26ac7220 */ /* 0x000fce0000410000 */
[----:B------:R-:W2:Y:S01]  /*15260*/  MUFU.TANH R158, R158 ;  /* 0x0000009e009e7308 */ /* 0x000ea20000002400 */
[----:B-1----:R-:W-:Y:S01]  /*15270*/  FMNMX.FTZ R7, R5, R6, !PT ;  /* 0x0000000605077209 */ /* 0x002fe20007810000 */
[----:B------:R-:W-:Y:S01]  /*15280*/  FMUL.FTZ R149, R37, R10 ;  /* 0x0000000a25957220 */ /* 0x000fe20000410000 */
[----:B---3--:R-:W-:-:S05]  /*15290*/  FMNMX.FTZ R12, R3, R12, !PT ;  /* 0x0000000c030c7209 */ /* 0x008fca0007810000 */
[----:B------:R-:W1:Y:S01]  /*152a0*/  MUFU.TANH R77, R77 ;  /* 0x0000004d004d7308 */ /* 0x000e620000002400 */
[----:B------:R-:W-:-:S07]  /*152b0*/  FMUL.FTZ R173, R39, R10 ;  /* 0x0000000a27ad7220 */ /* 0x000fce0000410000 */
[----:B------:R-:W3:Y:S01]  /*152c0*/  MUFU.TANH R168, R168 ;  /* 0x000000a800a87308 */ /* 0x000ee20000002400 */
[----:B----4-:R-:W-:Y:S01]  /*152d0*/  FMNMX.FTZ R6, R66, R7, !PT ;  /* 0x0000000742067209 */ /* 0x010fe20007810000 */
[----:B------:R-:W-:Y:S01]  /*152e0*/  FMUL.FTZ R97, R40, R10 ;  /* 0x0000000a28617220 */ /* 0x000fe20000410000 */
[----:B-----5:R-:W-:-:S05]  /*152f0*/  FMNMX.FTZ R7, R167, R12, !PT ;  /* 0x0000000ca7077209 */ /* 0x020fca0007810000 */
        /* <DEDUP_REMOVED lines=45> */
[----:B-1----:R-:W-:Y:S02]  /*155d0*/  FMNMX.FTZ R6, R107, R6, !PT ;  /* 0x000000066b067209 */ /* 0x002fe40007810000 */
[----:B---3--:R-:W-:-:S05]  /*155e0*/  FMNMX.FTZ R10, R176, R7, !PT ;  /* 0x00000007b00a7209 */ /* 0x008fca0007810000 */
[----:B------:R-:W1:Y:S08]  /*155f0*/  MUFU.TANH R123, R123 ;  /* 0x0000007b007b7308 */ /* 0x000e700000002400 */
[----:B------:R-:W3:Y:S01]  /*15600*/  MUFU.TANH R179, R179 ;  /* 0x000000b300b37308 */ /* 0x000ee20000002400 */
[----:B----4-:R-:W-:Y:S02]  /*15610*/  FMNMX.FTZ R6, R147, R6, !PT ;  /* 0x0000000693067209 */ /* 0x010fe40007810000 */
[----:B-----5:R-:W-:-:S05]  /*15620*/  FMNMX.FTZ R7, R177, R10, !PT ;  /* 0x0000000ab1077209 */ /* 0x020fca0007810000 */
[----:B------:R-:W4:Y:S08]  /*15630*/  MUFU.TANH R125, R125 ;  /* 0x0000007d007d7308 */ /* 0x000f300000002400 */
[----:B------:R-:W5:Y:S01]  /*15640*/  MUFU.TANH R180, R180 ;  /* 0x000000b400b47308 */ /* 0x000f620000002400 */
[----:B0-----:R-:W-:Y:S02]  /*15650*/  FMNMX.FTZ R6, R145, R6, !PT ;  /* 0x0000000691067209 */ /* 0x001fe40007810000 */
[----:B--2---:R-:W-:-:S05]  /*15660*/  FMNMX.FTZ R10, R178, R7, !PT ;  /* 0x00000007b20a7209 */ /* 0x004fca0007810000 */
[----:B------:R-:W0:Y:S08]  /*15670*/  MUFU.TANH R171, R171 ;  /* 0x000000ab00ab7308 */ /* 0x000e300000002400 */
[----:B------:R-:W2:Y:S01]  /*15680*/  MUFU.TANH R181, R181 ;  /* 0x000000b500b57308 */ /* 0x000ea20000002400 */
[----:B-1----:R-:W-:Y:S02]  /*15690*/  FMNMX.FTZ R6, R123, R6, !PT ;  /* 0x000000067b067209 */ /* 0x002fe40007810000 */
[----:B---3--:R-:W-:-:S02]  /*156a0*/  FMNMX.FTZ R7, R179, R10, !PT ;  /* 0x0000000ab3077209 */ /* 0x008fc40007810000 */
[----:B----4-:R-:W-:Y:S02]  /*156b0*/  FMNMX.FTZ R6, R125, R6, !PT ;  /* 0x000000067d067209 */ /* 0x010fe40007810000 */
[----:B-----5:R-:W-:Y:S02]  /*156c0*/  FMNMX.FTZ R10, R180, R7, !PT ;  /* 0x00000007b40a7209 */ /* 0x020fe40007810000 */
[----:B0-----:R-:W-:Y:S02]  /*156d0*/  FMNMX.FTZ R6, R171, R6, !PT ;  /* 0x00000006ab067209 */ /* 0x001fe40007810000 */
[----:B--2---:R-:W-:-:S03]  /*156e0*/  FMNMX.FTZ R7, R181, R10, !PT ;  /* 0x0000000ab5077209 */ /* 0x004fc60007810000 */
[----:B------:R-:W0:Y:S04]  /*156f0*/  SHFL.BFLY PT, R11, R6, 0x2, 0x1f ;  /* 0x0c401f00060b7f89 */ /* 0x000e2800000e0000 */
[----:B------:R-:W-:Y:S04]  /*15700*/  STL.64 [R1+0x200], R6 ;  /* 0x0002000601007387 */ /* 0x000fe80000100a00 */
[----:B------:R-:W2:Y:S01]  /*15710*/  LDL R20, [R1+0x204] ;  /* 0x0002040001147983 */ /* 0x000ea20000100800 */
[----:B0-----:R-:W-:-:S05]  /*15720*/  FMNMX.FTZ R11, R6, R11, !PT ;  /* 0x0000000b060b7209 */ /* 0x001fca0007810000 */
[----:B------:R-:W0:Y:S02]  /*15730*/  SHFL.BFLY PT, R10, R11, 0x1, 0x1f ;  /* 0x0c201f000b0a7f89 */ /* 0x000e2400000e0000 */
[----:B0-----:R-:W-:-:S05]  /*15740*/  FMNMX.FTZ R10, R11, R10, !PT ;  /* 0x0000000a0b0a7209 */ /* 0x001fca0007810000 */
[----:B------:R-:W-:Y:S04]  /*15750*/  STL [R1+0x200], R10 ;  /* 0x0002000a01007387 */ /* 0x000fe80000100800 */
[----:B------:R-:W3:Y:S04]  /*15760*/  LDL R21, [R1+0x200] ;  /* 0x0002000001157983 */ /* 0x000ee80000100800 */
[----:B--2---:R-:W0:Y:S02]  /*15770*/  SHFL.BFLY PT, R7, R20, 0x2, 0x1f ;  /* 0x0c401f0014077f89 */ /* 0x004e2400000e0000 */
[----:B0-----:R-:W-:-:S05]  /*15780*/  FMNMX.FTZ R7, R7, R20, !PT ;  /* 0x0000001407077209 */ /* 0x001fca0007810000 */
[----:B------:R-:W0:Y:S02]  /*15790*/  SHFL.BFLY PT, R6, R7, 0x1, 0x1f ;  /* 0x0c201f0007067f89 */ /* 0x000e2400000e0000 */
[----:B0-----:R-:W-:Y:S01]  /*157a0*/  FMNMX.FTZ R6, R7, R6, !PT ;  /* 0x0000000607067209 */ /* 0x001fe20007810000 */
[----:B---3--:R-:W-:-:S04]  /*157b0*/  FADD.FTZ R8, R8, -R21 ;  /* 0x8000001508087221 */ /* 0x008fc80000010000 */
[----:B------:R-:W-:Y:S01]  /*157c0*/  FADD.FTZ R12, R9, -R6 ;  /* 0x80000006090c7221 */ /* 0x000fe20000010000 */
[----:B------:R-:W-:-:S03]  /*157d0*/  FMUL.FTZ R8, R8, R13 ;  /* 0x0000000d08087220 */ /* 0x000fc60000410000 */
[----:B------:R-:W-:Y:S01]  /*157e0*/  FMUL.FTZ R12, R13, R12 ;  /* 0x0000000c0d0c7220 */ /* 0x000fe20000410000 */
[----:B------:R-:W0:Y:S08]  /*157f0*/  MUFU.EX2 R139, R8 ;  /* 0x00000008008b7308 */ /* 0x000e300000000800 */
[----:B------:R-:W1:Y:S01]  /*15800*/  MUFU.EX2 R138, R12 ;  /* 0x0000000c008a7308 */ /* 0x000e620000000800 */
[----:B------:R2:W-:Y:S01]  /*15810*/  STL [R1+0x204], R6 ;  /* 0x0002040601007387 */ /* 0x0005e20000100800 */
[----:B0-----:R-:W-:Y:S01]  /*15820*/  FMUL.FTZ R14, R139, R14 ;  /* 0x0000000e8b0e7220 */ /* 0x001fe20000410000 */
[----:B-1----:R-:W-:-:S05]  /*15830*/  FMUL.FTZ R15, R15, R138 ;  /* 0x0000008a0f0f7220 */ /* 0x002fca0000410000 */
[----:B------:R2:W-:Y:S04]  /*15840*/  STL.64 [R1+0x210], R14 ;  /* 0x0002100e01007387 */ /* 0x0005e80000100a00 */
[----:B------:R-:W3:Y:S01]  /*15850*/  LD.E R7, desc[UR44][R18.64+0x4] ;  /* 0x0000042c12077980 */ /* 0x000ee2000c101900 */
[----:B------:R-:W-:Y:S01]  /*15860*/  BSSY B0, `(.L_x_2083) ;  /* 0x000000c000007945 */ /* 0x000fe20003800000 */
[----:B---3--:R-:W-:-:S13]  /*15870*/  ISETP.NE.AND P1, PT, R7, RZ, PT ;  /* 0x000000ff0700720c */ /* 0x008fda0003f25270 */
[----:B--2---:R-:W-:Y:S05]  /*15880*/  @P1 BRA `(.L_x_2084) ;  /* 0x0000000000241947 */ /* 0x004fea0003800000 */
        /* <DEDUP_REMOVED lines=9> */
.L_x_2084:
[----:B------:R-:W-:Y:S05]  /*15920*/  BSYNC B0 ;  /* 0x0000000000007941 */ /* 0x000fea0003800000 */
.L_x_2083:
        /* <DEDUP_REMOVED lines=9> */
.L_x_2086:
[----:B------:R-:W-:Y:S05]  /*159c0*/  BSYNC B0 ;  /* 0x0000000000007941 */ /* 0x000fea0003800000 */
.L_x_2085:
        /* <DEDUP_REMOVED lines=58> */
[-C--:B--2---:R-:W-:Y:S01]  /*15d70*/  FMUL.FTZ R132, R132, R182.reuse ;  /* 0x000000b684847220 */ /* 0x084fe20000410000 */
[----:B------:R-:W-:-:S03]  /*15d80*/  FMUL.FTZ R183, R133, R182 ;  /* 0x000000b685b77220 */ /* 0x000fc60000410000 */
        /* <DEDUP_REMOVED lines=27> */
[-CC-:B------:R-:W-:Y:S01]  /*15f40*/  FFMA.FTZ R161, R3, R182.reuse, -R183.reuse ;  /* 0x000000b603a17223 */ /* 0x180fe200000108b7 */
        /* <DEDUP_REMOVED lines=8> */
[----:B------:R-:W-:Y:S08]  /*15fd0*/  MUFU.EX2 R162, R162 ;  /* 0x000000a200a27308 */ /* 0x000ff00000000800 */
[----:B------:R-:W5:Y:S01]  /*15fe0*/  MUFU.EX2 R3, R3 ;  /* 0x0000000300037308 */ /* 0x000f620000000800 */
[----:B---3--:R-:W-:Y:S01]  /*15ff0*/  FADD.FTZ R184, R150, R47 ;  /* 0x0000002f96b87221 */ /* 0x008fe20000010000 */
[----:B0-----:R-:W-:-:S06]  /*16000*/  FADD.FTZ R47, R143, R46 ;  /* 0x0000002e8f2f7221 */ /* 0x001fcc0000010000 */
[----:B------:R-:W0:Y:S08]  /*16010*/  MUFU.EX2 R163, R163 ;  /* 0x000000a300a37308 */ /* 0x000e300000000800 */
[----:B------:R-:W-:Y:S01]  /*16020*/  MUFU.EX2 R158, R158 ;  /* 0x0000009e009e7308 */ /* 0x000fe20000000800 */
[----:B------:R-:W-:Y:S01]  /*16030*/  FFMA.FTZ R172, R172, R182, -R183 ;  /* 0x000000b6acac7223 */ /* 0x000fe200000108b7 */
[----:B-1----:R-:W-:Y:S01]  /*16040*/  FADD.FTZ R184, R161, R184 ;  /* 0x000000b8a1b87221 */ /* 0x002fe20000010000 */
[----:B------:R-:W-:-:S05]  /*16050*/  FADD.FTZ R47, R160, R47 ;  /* 0x0000002fa02f7221 */ /* 0x000fca0000010000 */
[----:B------:R-:W1:Y:S01]  /*16060*/  MUFU.EX2 R164, R164 ;  /* 0x000000a400a47308 */ /* 0x000e620000000800 */
[----:B------:R-:W-:-:S07]  /*16070*/  FFMA.FTZ R185, R173, R182, -R183 ;  /* 0x000000b6adb97223 */ /* 0x000fce00000108b7 */
[----:B------:R-:W3:Y:S01]  /*16080*/  MUFU.EX2 R167, R167 ;  /* 0x000000a700a77308 */ /* 0x000ee20000000800 */
[----:B-----5:R-:W-:Y:S01]  /*16090*/  FADD.FTZ R173, R3, R184 ;  /* 0x000000b803ad7221 */ /* 0x020fe20000010000 */
[----:B------:R-:W-:-:S06]  /*160a0*/  FADD.FTZ R46, R162, R47 ;  /* 0x0000002fa22e7221 */ /* 0x000fcc0000010000 */
[----:B------:R-:W5:Y:S01]  /*160b0*/  MUFU.EX2 R165, R165 ;  /* 0x000000a500a57308 */ /* 0x000f620000000800 */
[----:B------:R-:W-:-:S07]  /*160c0*/  FFMA.FTZ R174, R174, R182, -R183 ;  /* 0x000000b6aeae7223 */ /* 0x000fce00000108b7 */
[----:B------:R-:W5:Y:S01]  /*160d0*/  MUFU.EX2 R168, R168 ;  /* 0x000000a800a87308 */ /* 0x000f620000000800 */
[----:B0-----:R-:W-:Y:S01]  /*160e0*/  FADD.FTZ R47, R163, R46 ;  /* 0x0000002ea32f7221 */ /* 0x001fe20000010000 */
[----:B------:R-:W-:-:S06]  /*160f0*/  FFMA.FTZ R175, R175, R182, -R183 ;  /* 0x000000b6afaf7223 */ /* 0x000fcc00000108b7 */
[----:B------:R-:W-:Y:S08]  /*16100*/  MUFU.EX2 R166, R166 ;  /* 0x000000a600a67308 */ /* 0x000ff00000000800 */
[----:B------:R0:W5:Y:S01]  /*16110*/  MUFU.EX2 R170, R172 ;  /* 0x000000ac00aa7308 */ /* 0x0001620000000800 */
[----:B-1----:R-:W-:Y:S01]  /*16120*/  FADD.FTZ R46, R164, R47 ;  /* 0x0000002fa42e7221 */ /* 0x002fe20000010000 */
[----:B------:R-:W-:-:S06]  /*16130*/  FFMA.FTZ R176, R176, R182, -R183 ;  /* 0x000000b6b0b07223 */ /* 0x000fcc00000108b7 */
[----:B------:R-:W-:Y:S01]  /*16140*/  MUFU.EX2 R149, R149 ;  /* 0x0000009500957308 */ /* 0x000fe20000000800 */
[----:B0-----:R-:W-:-:S07]  /*16150*/  FADD.FTZ R172, R158, R173 ;  /* 0x000000ad9eac7221 */ /* 0x001fce0000010000 */
[----:B------:R-:W0:Y:S01]  /*16160*/  MUFU.EX2 R185, R185 ;  /* 0x000000b900b97308 */ /* 0x000e220000000800 */
[----:B---3--:R-:W-:Y:S01]  /*16170*/  FADD.FTZ R173, R167, R172 ;  /* 0x000000aca7ad7221 */ /* 0x008fe20000010000 */
[----:B-----5:R-:W-:-:S06]  /*16180*/  FADD.FTZ R47, R165, R46 ;  /* 0x0000002ea52f7221 */ /* 0x020fcc0000010000 */
[----:B------:R-:W-:Y:S01]  /*16190*/  MUFU.EX2 R142, R142 ;  /* 0x0000008e008e7308 */ /* 0x000fe20000000800 */
[----:B------:R-:W-:Y:S01]  /*161a0*/  FADD.FTZ R173, R168, R173 ;  /* 0x000000ada8ad7221 */ /* 0x000fe20000010000 */
[----:B------:R-:W-:-:S06]  /*161b0*/  FFMA.FTZ R187, R177, R182, -R183 ;  /* 0x000000b6b1bb7223 */ /* 0x000fcc00000108b7 */
[----:B------:R-:W1:Y:S01]  /*161c0*/  MUFU.EX2 R174, R174 ;  /* 0x000000ae00ae7308 */ /* 0x000e620000000800 */
[----:B------:R-:W-:Y:S01]  /*161d0*/  FADD.FTZ R172, R170, R173 ;  /* 0x000000adaaac7221 */ /* 0x000fe20000010000 */
        /* <DEDUP_REMOVED lines=21> */
[----:B------:R-:W-:Y:S08]  /*16330*/  MUFU.EX2 R148, R148 ;  /* 0x0000009400947308 */ /* 0x000ff00000000800 */
[----:B------:R-:W0:Y:S01]  /*16340*/  MUFU.EX2 R178, R178 ;  /* 0x000000b200b27308 */ /* 0x000e220000000800 */
[----:B-1----:R-:W-:Y:S01]  /*16350*/  FADD.FTZ R172, R187, R172 ;  /* 0x000000acbbac7221 */ /* 0x002fe20000010000 */
[----:B------:R-:W-:-:S06]  /*16360*/  FADD.FTZ R46, R147, R46 ;  /* 0x0000002e932e7221 */ /* 0x000fcc0000010000 */
[----:B------:R-:W-:Y:S08]  /*16370*/  MUFU.EX2 R146, R146 ;  /* 0x0000009200927308 */ /* 0x000ff00000000800 */
[----:B------:R-:W1:Y:S01]  /*16380*/  MUFU.EX2 R179, R179 ;  /* 0x000000b300b37308 */ /* 0x000e620000000800 */
[----:B---3--:R-:W-:Y:S01]  /*16390*/  FADD.FTZ R173, R177, R172 ;  /* 0x000000acb1ad7221 */ /* 0x008fe20000010000 */
[----:B------:R-:W-:-:S06]  /*163a0*/  FADD.FTZ R47, R145, R46 ;  /* 0x0000002e912f7221 */ /* 0x000fcc0000010000 */
[----:B------:R-:W3:Y:S08]  /*163b0*/  MUFU.EX2 R171, R171 ;  /* 0x000000ab00ab7308 */ /* 0x000ef00000000800 */
[----:B------:R-:W5:Y:S01]  /*163c0*/  MUFU.EX2 R180, R180 ;  /* 0x000000b400b47308 */ /* 0x000f620000000800 */
[----:B0-----:R-:W-:Y:S01]  /*163d0*/  FADD.FTZ R46, R178, R173 ;  /* 0x000000adb22e7221 */ /* 0x001fe20000010000 */
[----:B------:R-:W-:-:S03]  /*163e0*/  FADD.FTZ R47, R148, R47 ;  /* 0x0000002f942f7221 */ /* 0x000fc60000010000 */
[----:B-1----:R-:W-:Y:S01]  /*163f0*/  FADD.FTZ R173, R179, R46 ;  /* 0x0000002eb3ad7221 */ /* 0x002fe20000010000 */
[----:B------:R-:W-:-:S04]  /*16400*/  FADD.FTZ R172, R146, R47 ;  /* 0x0000002f92ac7221 */ /* 0x000fc80000010000 */
[----:B---3--:R-:W-:Y:S01]  /*16410*/  FADD.FTZ R172, R171, R172 ;  /* 0x000000acabac7221 */ /* 0x008fe20000010000 */
        /* <DEDUP_REMOVED lines=192> */
[----:B------:R-:W-:Y:S04]  /*17020*/  STL.64 [R1+0x3d8], R4 ;  /* 0x0003d80401007387 */ /* 0x000fe80000100a00 */
        /* <DEDUP_REMOVED lines=144> */
[----:B------:R-:W-:Y:S01]  /*17930*/  F2FP.F16.F32.PACK_AB R167, R185, R170 ;  /* 0x000000aab9a7723e */ /* 0x000fe200000000ff */
[----:B------:R-:W4:Y:S01]  /*17940*/  LDL R3, [R1+0x1e8] ;  /* 0x0001e80001037983 */ /* 0x000f220000100800 */
        /* <DEDUP_REMOVED lines=9> */
[----:B------:R-:W-:Y:S04]  /*179e0*/  STSM.16.M88.4 [R5], R172 ;  /* 0x000000ac05007844 */ /* 0x000fe80000000200 */
[----:B------:R-:W-:Y:S04]  /*179f0*/  STSM.16.M88.4 [R6], R176 ;  /* 0x000000b006007844 */ /* 0x000fe80000000200 */
[----:B------:R-:W4:Y:S04]  /*17a00*/  LD.E.64 R170, desc[UR44][R16.64+0xa8] ;  /* 0x0000a82c10aa7980 */ /* 0x000f28000c101b00 */
        /* <DEDUP_REMOVED lines=102> */
[----:B------:R5:W-:Y:S04]  /*18070*/  STL [R1+0x3c8], R45 ;  /* 0x0003c82d01007387 */ /* 0x000be80000100800 */
        /* <DEDUP_REMOVED lines=483> */
.L_x_2088:
[----:B------:R-:W-:Y:S05]  /*19eb0*/  BSYNC B0 ;  /* 0x0000000000007941 */ /* 0x000fea0003800000 */
.L_x_2087:
[----:B------:R-:W-:Y:S05]  /*19ec0*/  @P0 BRA `(.L_x_2089) ;  /* 0xffffff8c00e80947 */ /* 0x000fea000383ffff */
.L_x_2068:
[----:B------:R-:W-:-:S13]  /*19ed0*/  ISETP.GE.AND P0, PT, R0, R154, PT ;  /* 0x0000009a0000720c */ /* 0x000fda0003f06270 */
[----:B------:R-:W-:Y:S05]  /*19ee0*/  @!P0 BRA `(.L_x_2090) ;  /* 0x000000a800208947 */ /* 0x000fea0003800000 */
.L_x_2119:
[----:B01----:R-:W2:Y:S04]  /*19ef0*/  LD.E R15, desc[UR44][R16.64+0x1e8] ;  /* 0x0001e82c100f7980 */ /* 0x003ea8000c101900 */
[----:B0-----:R-:W3:Y:S04]  /*19f00*/  LD.E R3, desc[UR44][R16.64+0x1f0] ;  /* 0x0001f02c10037980 */ /* 0x001ee8000c101900 */
[----:B------:R-:W4:Y:S01]  /*19f10*/  LD.E R5, desc[UR44][R16.64+0x1c] ;  /* 0x00001c2c10057980 */ /* 0x000f22000c101900 */
[----:B--2---:R-:W-:-:S05]  /*19f20*/  VIADD R7, R15, 0x1 ;  /* 0x000000010f077836 */ /* 0x004fca0000000000 */
[----:B------:R-:W-:-:S13]  /*19f30*/  ISETP.NE.AND P0, PT, R7, 0x2, PT ;  /* 0x000000020700780c */ /* 0x000fda0003f05270 */
[----:B------:R0:W5:Y:S04]  /*19f40*/  @P0 LD.E R9, desc[UR44][R16.64+0x1ec] ;  /* 0x0001ec2c10090980 */ /* 0x000168000c101900 */
[----:B------:R-:W2:Y:S01]  /*19f50*/  @!P0 LD.E R4, desc[UR44][R16.64+0x1ec] ;  /* 0x0001ec2c10048980 */ /* 0x000ea2000c101900 */
[----:B---3--:R-:W-:Y:S01]  /*19f60*/  VIADD R3, R3, 0x1 ;  /* 0x0000000103037836 */ /* 0x008fe20000000000 */
[----:B----4-:R-:W-:Y:S02]  /*19f70*/  LOP3.LUT R5, R5, 0x1, RZ, 0xfc, !PT ;  /* 0x0000000105057812 */ /* 0x010fe400078efcff */
[----:B------:R1:W-:Y:S04]  /*19f80*/  ST.E desc[UR44][R16.64+0x1e8], R7 ;  /* 0x0001e80710007985 */ /* 0x0003e8000c10192c */
[----:B------:R0:W-:Y:S04]  /*19f90*/  ST.E desc[UR44][R16.64+0x1f0], R3 ;  /* 0x0001f00310007985 */ /* 0x0001e8000c10192c */
[----:B------:R0:W-:Y:S01]  /*19fa0*/  @!P0 ST.E desc[UR44][R16.64+0x1e8], RZ ;  /* 0x0001e8ff10008985 */ /* 0x0001e2000c10192c */
[----:B------:R-:W-:Y:S01]  /*19fb0*/  ISETP.NE.AND P1, PT, R5, 0x3, PT ;  /* 0x000000030500780c */ /* 0x000fe20003f25270 */
[----:B------:R-:W-:Y:S05]  /*19fc0*/  YIELD ;  /* 0x0000000000007946 */ /* 0x000fea0003800000 */
[----:B------:R-:W-:Y:S01]  /*19fd0*/  BSSY B0, `(.L_x_2091) ;  /* 0x0000006000007945 */ /* 0x000fe20003800000 */
[----:B-1----:R-:W-:Y:S01]  /*19fe0*/  @!P0 IMAD.MOV.U32 R7, RZ, RZ, RZ ;  /* 0x000000ffff078224 */ /* 0x002fe200078e00ff */
[----:B--2---:R-:W-:-:S05]  /*19ff0*/  @!P0 LOP3.LUT R9, R4, 0x1, RZ, 0x3c, !PT ;  /* 0x0000000104098812 */ /* 0x004fca00078e3cff */
[----:B------:R0:W-:Y:S01]  /*1a000*/  @!P0 ST.E desc[UR44][R16.64+0x1ec], R9 ;  /* 0x0001ec0910008985 */ /* 0x0001e2000c10192c */
[----:B------:R-:W-:Y:S05]  /*1a010*/  @!P1 BRA `(.L_x_2092) ;  /* 0x0000000000049947 */ /* 0x000fea0003800000 */
[----:B------:R-:W-:Y:S01]  /*1a020*/  BPT.TRAP 0x1 ;  /* 0x000000040000795c */ /* 0x000fe20000300000 */
.L_x_2092:
[----:B------:R-:W-:Y:S05]  /*1a030*/  BSYNC B0 ;  /* 0x0000000000007941 */ /* 0x000fea0003800000 */
.L_x_2091:
[----:B------:R-:W2:Y:S01]  /*1a040*/  LD.E.64 R4, desc[UR44][R16.64+0x8] ;  /* 0x0000082c10047980 */ /* 0x000ea2000c101b00 */
[----:B-----5:R-:W-:Y:S02]  /*1a050*/  SHF.L.U32 R8, R9, 0x1f, RZ ;  /* 0x0000001f09087819 */ /* 0x020fe400000006ff */
[----:B--2---:R-:W-:-:S05]  /*1a060*/  MOV R4, R4 ;  /* 0x0000000400047202 */ /* 0x004fca0000000f00 */
[----:B------:R-:W-:-:S04]  /*1a070*/  IMAD R7, R7, 0x8, R4 ;  /* 0x0000000807077824 */ /* 0x000fc800078e0204 */
[----:B------:R1:W2:Y:S01]  /*1a080*/  SYNCS.PHASECHK.TRANS64.TRYWAIT P0, [R7+URZ], R8 ;  /* 0x00000008070075a7 */ /* 0x0002a2000800017f */
[----:B------:R-:W3:Y:S04]  /*1a090*/  LD.E R4, desc[UR44][R16.64+0x1c] ;  /* 0x00001c2c10047980 */ /* 0x000ee8000c101900 */
[----:B0-----:R1:W5:Y:S04]  /*1a0a0*/  LD.E R3, desc[UR44][R16.64+0x1e8] ;  /* 0x0001e82c10037980 */ /* 0x001368000c101900 */
[----:B------:R1:W5:Y:S01]  /*1a0b0*/  LD.E R6, desc[UR44][R16.64+0x1ec] ;  /* 0x0001ec2c10067980 */ /* 0x000362000c101900 */
[----:B------:R-:W-:Y:S01]  /*1a0c0*/  BSSY B0, `(.L_x_2093) ;  /* 0x0000005000007945 */ /* 0x000fe20003800000 */
[----:B---3--:R-:W-:-:S04]  /*1a0d0*/  LOP3.LUT R4, R4, 0x1, RZ, 0xfc, !PT ;  /* 0x0000000104047812 */ /* 0x008fc800078efcff */
[----:B------:R-:W-:-:S13]  /*1a0e0*/  ISETP.NE.AND P1, PT, R4, 0x3, PT ;  /* 0x000000030400780c */ /* 0x000fda0003f25270 */
[----:B-12---:R-:W-:Y:S05]  /*1a0f0*/  @!P1 BRA `(.L_x_2094) ;  /* 0x0000000000049947 */ /* 0x006fea0003800000 */
[----:B------:R-:W-:Y:S01]  /*1a100*/  BPT.TRAP 0x1 ;  /* 0x000000040000795c */ /* 0x000fe20000300000 */
.L_x_2094:
[----:B------:R-:W-:Y:S05]  /*1a110*/  BSYNC B0 ;  /* 0x0000000000007941 */ /* 0x000fea0003800000 */
.L_x_2093:
[----:B------:R-:W-:Y:S04]  /*1a120*/  BSSY B0, `(.L_x_2095) ;  /* 0x0000008000007945 */ /* 0x000fe80003800000 */
[----:B------:R-:W-:Y:S05]  /*1a130*/  @P0 BRA `(.L_x_2096) ;  /* 0x0000000000180947 */ /* 0x000fea0003800000 */
[----:B------:R-:W2:Y:S01]  /*1a140*/  LD.E.64 R4, desc[UR44][R16.64+0x8] ;  /* 0x0000082c10047980 */ /* 0x000ea2000c101b00 */
[----:B-----5:R-:W-:Y:S02]  /*1a150*/  SHF.L.U32 R6, R6, 0x1f, RZ ;  /* 0x0000001f06067819 */ /* 0x020fe400000006ff */
[----:B--2---:R-:W-:-:S05]  /*1a160*/  MOV R4, R4 ;  /* 0x0000000400047202 */ /* 0x004fca0000000f00 */
[----:B------:R-:W-:-:S04]  /*1a170*/  IMAD R3, R3, 0x8, R4 ;  /* 0x0000000803037824 */ /* 0x000fc800078e0204 */
[----:B------:R-:W0:Y:S02]  /*1a180*/  SYNCS.PHASECHK.TRANS64.TRYWAIT P0, [R3+URZ], R6 ;  /* 0x00000006030075a7 */ /* 0x000e24000800017f */
[----:B0-----:R-:W-:Y:S05]  /*1a190*/  @!P0 BRA `(.L_x_2097) ;  /* 0x00000140005c8947 */ /* 0x001fea0003800000 */
.L_x_2096:
[----:B------:R-:W-:Y:S05]  /*1a1a0*/  BSYNC B0 ;  /* 0x0000000000007941 */ /* 0x000fea0003800000 */
.L_x_2095:
[----:B------:R-:W2:Y:S04]  /*1a1b0*/  LD.E R5, desc[UR44][R16.64+0x1e8] ;  /* 0x0001e82c10057980 */ /* 0x000ea8000c101900 */
[----:B------:R-:W2:Y:S01]  /*1a1c0*/  LD.E.64 R8, desc[UR44][R16.64+0xa0] ;  /* 0x0000a02c10087980 */ /* 0x000ea2000c101b00 */
[----:B------:R-:W-:Y:S05]  /*1a1d0*/  WARPSYNC.ALL ;  /* 0x0000000000007948 */ /* 0x000fea0003800000 */
[----:B------:R-:W3:Y:S04]  /*1a1e0*/  LD.E.64 R18, desc[UR44][R16.64+0x98] ;  /* 0x0000982c10127980 */ /* 0x000ee8000c101b00 */
[----:B0----5:R-:W4:Y:S04]  /*1a1f0*/  LD.E.64 R6, desc[UR44][R16.64+0x98] ;  /* 0x0000982c10067980 */ /* 0x021f28000c101b00 */
[----:B------:R-:W4:Y:S04]  /*1a200*/  LD.E.64 R10, desc[UR44][R16.64+0x98] ;  /* 0x0000982c100a7980 */ /* 0x000f28000c101b00 */
[----:B------:R-:W4:Y:S01]  /*1a210*/  LD.E.64 R12, desc[UR44][R16.64+0x98] ;  /* 0x0000982c100c7980 */ /* 0x000f22000c101b00 */
[----:B--2---:R-:W-:-:S02]  /*1a220*/  IMAD R4, R5, 0x200, R8 ;  /* 0x0000020005047824 */ /* 0x004fc400078e0208 */
[----:B------:R-:W-:-:S03]  /*1a230*/  IMAD.MOV.U32 R5, RZ, RZ, R9 ;  /* 0x000000ffff057224 */ /* 0x000fc600078e0009 */
[C---:B------:R-:W-:Y:S02]  /*1a240*/  R2UR UR6, R4.reuse ;  /* 0x00000000040672ca */ /* 0x040fe400000e0000 */
[----:B------:R-:W-:Y:S01]  /*1a250*/  R2UR UR7, R5 ;  /* 0x00000000050772ca */ /* 0x000fe200000e0000 */
[----:B------:R0:W-:Y:S01]  /*1a260*/  ST.E desc[UR44][R16.64+0x80], RZ ;  /* 0x000080ff10007985 */ /* 0x0001e2000c10192c */
[----:B------:R-:W-:Y:S01]  /*1a270*/  VIADD R8, R4, 0x2 ;  /* 0x0000000204087836 */ /* 0x000fe20000000000 */
[----:B---3--:R-:W-:Y:S02]  /*1a280*/  R2UR UR4, R18 ;  /* 0x00000000120472ca */ /* 0x008fe400000e0000 */
[----:B------:R-:W-:Y:S01]  /*1a290*/  R2UR UR5, R19 ;  /* 0x00000000130572ca */ /* 0x000fe200000e0000 */
[----:B------:R-:W2:Y:S01]  /*1a2a0*/  LD.E R18, desc[UR44][R16.64+0x54] ;  /* 0x0000542c10127980 */ /* 0x000ea2000c101900 */
[----:B------:R-:W-:-:S11]  /*1a2b0*/  WARPGROUP.ARRIVE ;  /* 0x00000000000079c5 */ /* 0x000fd60000000000 */
[----:B------:R-:W-:Y:S01]  /*1a2c0*/  HGMMA.64x64x16.F32 R24, gdesc[UR4], RZ, !UPT, gsb0 ;  /* 0x00e00000041879f0 */ /* 0x000fe2000c0008ff */
[----:B----4-:R-:W-:Y:S01]  /*1a2d0*/  VIADD R6, R6, 0x2 ;  /* 0x0000000206067836 */ /* 0x010fe20000000000 */
[----:B------:R-:W-:Y:S01]  /*1a2e0*/  R2UR UR6, R8 ;  /* 0x00000000080672ca */ /* 0x000fe200000e0000 */
[----:B------:R-:W-:Y:S01]  /*1a2f0*/  IMAD.MOV.U32 R19, RZ, RZ, 0x1 ;  /* 0x00000001ff137424 */ /* 0x000fe200078e00ff */
[----:B------:R-:W-:Y:S02]  /*1a300*/  R2UR UR7, R9 ;  /* 0x00000000090772ca */ /* 0x000fe400000e0000 */
[----:B------:R-:W-:Y:S02]  /*1a310*/  R2UR UR4, R6 ;  /* 0x00000000060472ca */ /* 0x000fe400000e0000 */
[----:B------:R-:W-:Y:S01]  /*1a320*/  R2UR UR5, R7 ;  /* 0x00000000070572ca */ /* 0x000fe200000e0000 */
[----:B------:R-:W-:Y:S02]  /*1a330*/  WARPGROUP.DEPBAR.LE gsb0, 0x0 ;  /* 0x00008000000079c5 */ /* 0x000fe40000010000 */
[----:B------:R0:W5:Y:S04]  /*1a340*/  LD.E R3, desc[UR44][R16.64+0x1e8] ;  /* 0x0001e82c10037980 */ /* 0x000168000c101900 */
[----:B------:R0:W5:Y:S01]  /*1a350*/  LD.E R14, desc[UR44][R16.64+0x1ec] ;  /* 0x0001ec2c100e7980 */ /* 0x000162000c101900 */
[----:B------:R-:W-:Y:S01]  /*1a360*/  VIADD R6, R10, 0x4 ;  /* 0x000000040a067836 */ /* 0x000fe20000000000 */
[----:B------:R-:W-:Y:S01]  /*1a370*/  BSSY B0, `(.L_x_2098) ;  /* 0x0000020000007945 */ /* 0x000fe20003800000 */
[----:B------:R-:W-:Y:S01]  /*1a380*/  VIADD R8, R4, 0x4 ;  /* 0x0000000404087836 */ /* 0x000fe20000000000 */
[----:B------:R0:W-:Y:S01]  /*1a390*/  ST.E desc[UR44][R16.64+0x80], R19 ;  /* 0x0000801310007985 */ /* 0x0001e2000c10192c */
[----:B------:R-:W-:Y:S01]  /*1a3a0*/  WARPGROUP.ARRIVE ;  /* 0x00000000000079c5 */ /* 0x000fe20000000000 */
[----:B------:R-:W-:-:S02]  /*1a3b0*/  IMAD.MOV.U32 R7, RZ, RZ, R11 ;  /* 0x000000ffff077224 */ /* 0x000fc400078e000b */
[----:B------:R-:W-:-:S03]  /*1a3c0*/  IMAD.MOV.U32 R5, RZ, RZ, R13 ;  /* 0x000000ffff057224 */ /* 0x000fc600078e000d */
[----:B------:R-:W-:Y:S01]  /*1a3d0*/  HGMMA.64x64x16.F32 R24, gdesc[UR4], R24, gsb0 ;  /* 0x00e00000041879f0 */ /* 0x000fe20008000818 */
[----:B------:R-:W-:Y:S02]  /*1a3e0*/  R2UR UR6, R8 ;  /* 0x00000000080672ca */ /* 0x000fe400000e0000 */
[----:B------:R-:W-:Y:S02]  /*1a3f0*/  R2UR UR7, R9 ;  /* 0x00000000090772ca */ /* 0x000fe400000e0000 */
[----:B------:R-:W-:Y:S01]  /*1a400*/  R2UR UR4, R6 ;  /* 0x00000000060472ca */ /* 0x000fe200000e0000 */
[----:B------:R-:W-:Y:S01]  /*1a410*/  VIADD R6, R4, 0x6 ;  /* 0x0000000604067836 */ /* 0x000fe20000000000 */
[----:B------:R-:W-:Y:S01]  /*1a420*/  R2UR UR5, R7 ;  /* 0x00000000070572ca */ /* 0x000fe200000e0000 */
[----:B------:R-:W-:Y:S02]  /*1a430*/  VIADD R4, R12, 0x6 ;  /* 0x000000060c047836 */ /* 0x000fe40000000000 */
[----:B------:R-:W-:Y:S01]  /*1a440*/  IMAD.MOV.U32 R7, RZ, RZ, R9 ;  /* 0x000000ffff077224 */ /* 0x000fe200078e0009 */
[----:B------:R-:W-:-:S02]  /*1a450*/  WARPGROUP.DEPBAR.LE gsb0, 0x0 ;  /* 0x00008000000079c5 */ /* 0x000fc40000010000 */
[----:B------:R0:W-:Y:S01]  /*1a460*/  ST.E desc[UR44][R16.64+0x80], R19 ;  /* 0x0000801310007985 */ /* 0x0001e2000c10192c */
[----:B------:R-:W-:-:S06]  /*1a470*/  WARPGROUP.ARRIVE ;  /* 0x00000000000079c5 */ /* 0x000fcc0000000000 */
[----:B------:R-:W-:Y:S01]  /*1a480*/  HGMMA.64x64x16.F32 R24, gdesc[UR4], R24, gsb0 ;  /* 0x00e00000041879f0 */ /* 0x000fe20008000818 */
[----:B------:R-:W-:Y:S02]  /*1a490*/  R2UR UR6, R6 ;  /* 0x00000000060672ca */ /* 0x000fe400000e0000 */
[----:B------:R-:W-:Y:S02]  /*1a4a0*/  R2UR UR7, R7 ;  /* 0x00000000070772ca */ /* 0x000fe400000e0000 */
[----:B------:R-:W-:Y:S02]  /*1a4b0*/  R2UR UR4, R4 ;  /* 0x00000000040472ca */ /* 0x000fe400000e0000 */
[----:B------:R-:W-:Y:S01]  /*1a4c0*/  R2UR UR5, R5 ;  /* 0x00000000050572ca */ /* 0x000fe200000e0000 */
[----:B------:R-:W-:Y:S02]  /*1a4d0*/  WARPGROUP.DEPBAR.LE gsb0, 0x0 ;  /* 0x00008000000079c5 */ /* 0x000fe40000010000 */
[----:B------:R0:W-:Y:S01]  /*1a4e0*/  ST.E desc[UR44][R16.64+0x80], R19 ;  /* 0x0000801310007985 */ /* 0x0001e2000c10192c */
[----:B------:R-:W-:-:S09]  /*1a4f0*/  WARPGROUP.ARRIVE ;  /* 0x00000000000079c5 */ /* 0x000fd20000000000 */
[----:B------:R-:W-:Y:S01]  /*1a500*/  HGMMA.64x64x16.F32 R24, gdesc[UR4], R24, gsb0 ;  /* 0x00e00000041879f0 */ /* 0x000fe20008000818 */
[----:B--2---:R-:W-:-:S04]  /*1a510*/  LOP3.LUT R18, R18, 0x1, RZ, 0xfc, !PT ;  /* 0x0000000112127812 */ /* 0x004fc800078efcff */
[----:B------:R-:W-:Y:S01]  /*1a520*/  ISETP.NE.AND P0, PT, R18, 0x3, PT ;  /* 0x000000031200780c */ /* 0x000fe20003f05270 */
[----:B------:R-:W-:Y:S02]  /*1a530*/  WARPGROUP.DEPBAR.LE gsb0, 0x0 ;  /* 0x00008000000079c5 */ /* 0x000fe40000010000 */
[----:B------:R0:W-:Y:S10]  /*1a540*/  ST.E desc[UR44][R16.64+0x80], R19 ;  /* 0x0000801310007985 */ /* 0x0001f4000c10192c */
[----:B------:R-:W-:Y:S05]  /*1a550*/  @!P0 BRA `(.L_x_2099) ;  /* 0x0000000000048947 */ /* 0x000fea0003800000 */
[----:B------:R-:W-:Y:S01]  /*1a560*/  BPT.TRAP 0x1 ;  /* 0x000000040000795c */ /* 0x000fe20000300000 */
.L_x_2099:
[----:B------:R-:W-:Y:S05]  /*1a570*/  BSYNC B0 ;  /* 0x0000000000007941 */ /* 0x000fea0003800000 */
.L_x_2098:
[----:B------:R-:W2:Y:S01]  /*1a580*/  LD.E.64 R4, desc[UR44][R16.64+0x40] ;  /* 0x0000402c10047980 */ /* 0x000ea2000c101b00 */
[----:B-----5:R-:W-:Y:S02]  /*1a590*/  SHF.L.U32 R14, R14, 0x1f, RZ ;  /* 0x0000001f0e0e7819 */ /* 0x020fe400000006ff */
[----:B--2---:R-:W-:-:S05]  /*1a5a0*/  MOV R4, R4 ;  /* 0x0000000400047202 */ /* 0x004fca0000000f00 */
[----:B------:R-:W-:-:S04]  /*1a5b0*/  IMAD R3, R3, 0x8, R4 ;  /* 0x0000000803037824 */ /* 0x000fc800078e0204 */
[----:B------:R1:W2:Y:S01]  /*1a5c0*/  SYNCS.PHASECHK.TRANS64.TRYWAIT P0, [R3+URZ], R14 ;  /* 0x0000000e030075a7 */ /* 0x0002a2000800017f */
[----:B------:R-:W3:Y:S04]  /*1a5d0*/  LD.E R4, desc[UR44][R16.64+0x54] ;  /* 0x0000542c10047980 */ /* 0x000ee8000c101900 */
[----:B------:R1:W5:Y:S04]  /*1a5e0*/  LD.E R6, desc[UR44][R16.64+0x1e8] ;  /* 0x0001e82c10067980 */ /* 0x000368000c101900 */
[----:B------:R1:W5:Y:S01]  /*1a5f0*/  LD.E R7, desc[UR44][R16.64+0x1ec] ;  /* 0x0001ec2c10077980 */ /* 0x000362000c101900 */
[----:B------:R-:W-:Y:S01]  /*1a600*/  BSSY B0, `(.L_x_2100) ;  /* 0x0000005000007945 */ /* 0x000fe20003800000 */
[----:B---3--:R-:W-:-:S04]  /*1a610*/  LOP3.LUT R4, R4, 0x1, RZ, 0xfc, !PT ;  /* 0x0000000104047812 */ /* 0x008fc800078efcff */
[----:B------:R-:W-:-:S13]  /*1a620*/  ISETP.NE.AND P1, PT, R4, 0x3, PT ;  /* 0x000000030400780c */ /* 0x000fda0003f25270 */
[----:B-12---:R-:W-:Y:S05]  /*1a630*/  @!P1 BRA `(.L_x_2101) ;  /* 0x0000000000049947 */ /* 0x006fea0003800000 */
[----:B------:R-:W-:Y:S01]  /*1a640*/  BPT.TRAP 0x1 ;  /* 0x000000040000795c */ /* 0x000fe20000300000 */
.L_x_2101:
[----:B------:R-:W-:Y:S05]  /*1a650*/  BSYNC B0 ;  /* 0x0000000000007941 */ /* 0x000fea0003800000 */
.L_x_2100:
[----:B------:R-:W-:Y:S04]  /*1a660*/  BSSY B0, `(.L_x_2102) ;  /* 0x0000008000007945 */ /* 0x000fe80003800000 */
[----:B------:R-:W-:Y:S05]  /*1a670*/  @P0 BRA `(.L_x_2103) ;  /* 0x0000000000180947 */ /* 0x000fea0003800000 */
[----:B------:R-:W2:Y:S01]  /*1a680*/  LD.E.64 R4, desc[UR44][R16.64+0x40] ;  /* 0x0000402c10047980 */ /* 0x000ea2000c101b00 */
[----:B-----5:R-:W-:Y:S02]  /*1a690*/  SHF.L.U32 R7, R7, 0x1f, RZ ;  /* 0x0000001f07077819 */ /* 0x020fe400000006ff */
[----:B--2---:R-:W-:-:S05]  /*1a6a0*/  MOV R5, R4 ;  /* 0x0000000400057202 */ /* 0x004fca0000000f00 */
[----:B------:R-:W-:-:S04]  /*1a6b0*/  IMAD R6, R6, 0x8, R5 ;  /* 0x0000000806067824 */ /* 0x000fc800078e0205 */
[----:B------:R-:W1:Y:S02]  /*1a6c0*/  SYNCS.PHASECHK.TRANS64.TRYWAIT P0, [R6+URZ], R7 ;  /* 0x00000007060075a7 */ /* 0x000e64000800017f */
[----:B-1----:R-:W-:Y:S05]  /*1a6d0*/  @!P0 BRA `(.L_x_2104) ;  /* 0x0000013c00208947 */ /* 0x002fea0003800000 */
.L_x_2103:
[----:B------:R-:W-:Y:S05]  /*1a6e0*/  BSYNC B0 ;  /* 0x0000000000007941 */ /* 0x000fea0003800000 */
.L_x_2102:
[----:B------:R-:W2:Y:S04]  /*1a6f0*/  LD.E R14, desc[UR44][R16.64+0x88] ;  /* 0x0000882c100e7980 */ /* 0x000ea8000c101900 */
[----:B------:R-:W3:Y:S04]  /*1a700*/  LD.E R3, desc[UR44][R16.64+0x1e8] ;  /* 0x0001e82c10037980 */ /* 0x000ee8000c101900 */
[----:B------:R-:W3:Y:S04]  /*1a710*/  LD.E.64 R4, desc[UR44][R16.64+0xb8] ;  /* 0x0000b82c10047980 */ /* 0x000ee8000c101b00 */
[----:B-1---5:R-:W4:Y:S04]  /*1a720*/  LD.E.64 R6, desc[UR44][R16.64+0xb0] ;  /* 0x0000b02c10067980 */ /* 0x022f28000c101b00 */
[----:B------:R-:W4:Y:S04]  /*1a730*/  LD.E.64 R8, desc[UR44][R16.64+0xb0] ;  /* 0x0000b02c10087980 */ /* 0x000f28000c101b00 */
[----:B------:R-:W4:Y:S04]  /*1a740*/  LD.E.64 R10, desc[UR44][R16.64+0xb0] ;  /* 0x0000b02c100a7980 */ /* 0x000f28000c101b00 */
[----:B------:R-:W4:Y:S01]  /*1a750*/  LD.E.64 R12, desc[UR44][R16.64+0xb0] ;  /* 0x0000b02c100c7980 */ /* 0x000f22000c101b00 */
[----:B------:R-:W-:Y:S05]  /*1a760*/  WARPSYNC.ALL ;  /* 0x0000000000007948 */ /* 0x000fea0003800000 */
[----:B------:R-:W4:Y:S01]  /*1a770*/  LD.E.64 R20, desc[UR44][R16.64+0xb0] ;  /* 0x0000b02c10147980 */ /* 0x000f22000c101b00 */
[----:B------:R-:W-:Y:S01]  /*1a780*/  WARPGROUP.ARRIVE ;  /* 0x00000000000079c5 */ /* 0x000fe20000000000 */
[----:B--2---:R-:W-:Y:S01]  /*1a790*/  ISETP.NE.U32.AND P0, PT, R14, RZ, PT ;  /* 0x000000ff0e00720c */ /* 0x004fe20003f05070 */
[----:B---3--:R-:W-:Y:S01]  /*1a7a0*/  IMAD R4, R3, 0x1000, R4 ;  /* 0x0000100003047824 */ /* 0x008fe200078e0204 */
[----:B------:R-:W-:-:S02]  /*1a7b0*/  R2UR UR7, R5 ;  /* 0x00000000050772ca */ /* 0x000fc400000e0000 */
[----:B----4-:R-:W-:Y:S02]  /*1a7c0*/  R2UR UR4, R6 ;  /* 0x00000000060472ca */ /* 0x010fe400000e0000 */
[----:B------:R-:W-:Y:S02]  /*1a7d0*/  R2UR UR6, R4 ;  /* 0x00000000040672ca */ /* 0x000fe400000e0000 */
[----:B------:R-:W-:-:S05]  /*1a7e0*/  R2UR UR5, R7 ;  /* 0x00000000070572ca */ /* 0x000fca00000e0000 */
[----:B------:R-:W-:-:S08]  /*1a7f0*/  VOTEU.ANY UP0, P0 ;  /* 0x00000000003f7886 */ /* 0x000fd00000000100 */
[----:B------:R-:W-:Y:S01]  /*1a800*/  HGMMA.64x64x16.F32 R24, gdesc[UR4], R24, UP0, gsb0 ;  /* 0x00e00000041879f0 */ /* 0x000fe2000b800818 */
[----:B------:R-:W-:Y:S02]  /*1a810*/  VIADD R6, R8, 0x2 ;  /* 0x0000000208067836 */ /* 0x000fe40000000000 */
[----:B------:R-:W-:Y:S02]  /*1a820*/  IMAD.MOV.U32 R7, RZ, RZ, R9 ;  /* 0x000000ffff077224 */ /* 0x000fe400078e0009 */
[----:B------:R-:W-:Y:S02]  /*1a830*/  VIADD R8, R4, 0x2 ;  /* 0x0000000204087836 */ /* 0x000fe40000000000 */
[----:B------:R-:W-:Y:S01]  /*1a840*/  IMAD.MOV.U32 R9, RZ, RZ, R5 ;  /* 0x000000ffff097224 */ /* 0x000fe200078e0005 */
[----:B------:R-:W-:Y:S02]  /*1a850*/  R2UR UR4, R6 ;  /* 0x00000000060472ca */ /* 0x000fe400000e0000 */
[----:B------:R-:W-:-:S02]  /*1a860*/  R2UR UR6, R8 ;  /* 0x00000000080672ca */ /* 0x000fc400000e0000 */
[----:B------:R-:W-:Y:S02]  /*1a870*/  R2UR UR7, R9 ;  /* 0x00000000090772ca */ /* 0x000fe400000e0000 */
[----:B------:R-:W-:Y:S01]  /*1a880*/  R2UR UR5, R7 ;  /* 0x00000000070572ca */ /* 0x000fe200000e0000 */
[----:B------:R-:W-:Y:S02]  /*1a890*/  WARPGROUP.DEPBAR.LE gsb0, 0x0 ;  /* 0x00008000000079c5 */ /* 0x000fe40000010000 */
[----:B------:R-:W2:Y:S04]  /*1a8a0*/  LD.E.64 R56, desc[UR44][R16.64+0xb0] ;  /* 0x0000b02c10387980 */ /* 0x000ea8000c101b00 */
[----:B------:R-:W-:Y:S01]  /*1a8b0*/  ST.E desc[UR44][R16.64+0x88], R19 ;  /* 0x0000881310007985 */ /* 0x000fe2000c10192c */
[----:B------:R-:W-:-:S06]  /*1a8c0*/  WARPGROUP.ARRIVE ;  /* 0x00000000000079c5 */ /* 0x000fcc0000000000 */
[----:B------:R-:W-:Y:S01]  /*1a8d0*/  HGMMA.64x64x16.F32 R24, gdesc[UR4], R24, gsb0 ;  /* 0x00e00000041879f0 */ /* 0x000fe20008000818 */
[----:B------:R-:W-:Y:S02]  /*1a8e0*/  VIADD R6, R10, 0x4 ;  /* 0x000000040a067836 */ /* 0x000fe40000000000 */
[----:B------:R-:W-:Y:S02]  /*1a8f0*/  VIADD R8, R4, 0x4 ;  /* 0x0000000404087836 */ /* 0x000fe40000000000 */
[----:B------:R-:W-:Y:S02]  /*1a900*/  IMAD.MOV.U32 R7, RZ, RZ, R11 ;  /* 0x000000ffff077224 */ /* 0x000fe400078e000b */
[----:B------:R-:W-:Y:S01]  /*1a910*/  IMAD.MOV.U32 R9, RZ, RZ, R5 ;  /* 0x000000ffff097224 */ /* 0x000fe200078e0005 */
[----:B------:R-:W-:Y:S02]  /*1a920*/  R2UR UR6, R8 ;  /* 0x00000000080672ca */ /* 0x000fe400000e0000 */
[----:B------:R-:W-:-:S02]  /*1a930*/  R2UR UR4, R6 ;  /* 0x00000000060472ca */ /* 0x000fc400000e0000 */
[----:B------:R-:W-:Y:S02]  /*1a940*/  R2UR UR7, R9 ;  /* 0x00000000090772ca */ /* 0x000fe400000e0000 */
[----:B------:R-:W-:Y:S01]  /*1a950*/  R2UR UR5, R7 ;  /* 0x00000000070572ca */ /* 0x000fe200000e0000 */
[----:B------:R-:W-:Y:S02]  /*1a960*/  WARPGROUP.DEPBAR.LE gsb0, 0x0 ;  /* 0x00008000000079c5 */ /* 0x000fe40000010000 */
[----:B------:R-:W3:Y:S04]  /*1a970*/  LD.E.64 R58, desc[UR44][R16.64+0xb0] ;  /* 0x0000b02c103a7980 */ /* 0x000ee8000c101b00 */
        /* <DEDUP_REMOVED lines=12> */
[----:B------:R-:W4:Y:S04]  /*1aa40*/  LD.E.64 R10, desc[UR44][R16.64+0xb0] ;  /* 0x0000b02c100a7980 */ /* 0x000f28000c101b00 */
        /* <DEDUP_REMOVED lines=17> */
[----:B------:R-:W-:-:S03]  /*1ab60*/  IMAD.MOV.U32 R9, RZ, RZ, R5 ;  /* 0x000000ffff097224 */ /* 0x000fc600078e0005 */
[----:B------:R-:W-:Y:S02]  /*1ab70*/  R2UR UR6, R8 ;  /* 0x00000000080672ca */ /* 0x000fe400000e0000 */
[----:B------:R-:W-:Y:S01]  /*1ab80*/  R2UR UR7, R9 ;  /* 0x00000000090772ca */ /* 0x000fe200000e0000 */
[----:B--2---:R-:W-:Y:S02]  /*1ab90*/  VIADD R6, R56, 0x202 ;  /* 0x0000020238067836 */ /* 0x004fe40000000000 */
[----:B------:R-:W-:-:S03]  /*1aba0*/  IMAD.MOV.U32 R7, RZ, RZ, R57 ;  /* 0x000000ffff077224 */ /* 0x000fc600078e0039 */
        /* <DEDUP_REMOVED lines=8> */
[----:B------:R-:W-:-:S03]  /*1ac30*/  IMAD.MOV.U32 R9, RZ, RZ, R5 ;  /* 0x000000ffff097224 */ /* 0x000fc600078e0005 */
[----:B------:R-:W-:Y:S02]  /*1ac40*/  R2UR UR6, R8 ;  /* 0x00000000080672ca */ /* 0x000fe400000e0000 */
[----:B------:R-:W-:Y:S01]  /*1ac50*/  R2UR UR7, R9 ;  /* 0x00000000090772ca */ /* 0x000fe200000e0000 */
[----:B---3--:R-:W-:Y:S02]  /*1ac60*/  VIADD R6, R58, 0x204 ;  /* 0x000002043a067836 */ /* 0x008fe40000000000 */
[----:B------:R-:W-:-:S03]  /*1ac70*/  IMAD.MOV.U32 R7, RZ, RZ, R59 ;  /* 0x000000ffff077224 */ /* 0x000fc600078e003b */
        /* <DEDUP_REMOVED lines=8> */
[----:B------:R-:W-:-:S03]  /*1ad00*/  IMAD.MOV.U32 R9, RZ, RZ, R5 ;  /* 0x000000ffff097224 */ /* 0x000fc600078e0005 */
[----:B------:R-:W-:Y:S02]  /*1ad10*/  R2UR UR6, R8 ;  /* 0x00000000080672ca */ /* 0x000fe400000e0000 */
[----:B------:R-:W-:Y:S01]  /*1ad20*/  R2UR UR7, R9 ;  /* 0x00000000090772ca */ /* 0x000fe200000e0000 */
[----:B----4-:R-:W-:Y:S02]  /*1ad30*/  VIADD R6, R10, 0x206 ;  /* 0x000002060a067836 */ /* 0x010fe40000000000 */
[----:B------:R-:W-:-:S03]  /*1ad40*/  IMAD.MOV.U32 R7, RZ, RZ, R11 ;  /* 0x000000ffff077224 */ /* 0x000fc600078e000b */
        /* <DEDUP_REMOVED lines=11> */
[----:B------:R-:W-:Y:S02]  /*1ae00*/  VIADD R6, R12, 0x400 ;  /* 0x000004000c067836 */ /* 0x000fe40000000000 */
        /* <DEDUP_REMOVED lines=94> */
[----:B------:R-:W1:Y:S01]  /*1b3f0*/  SHFL.IDX PT, R3, R159, RZ, 0x1f ;  /* 0x00001fff9f037589 */ /* 0x000e6200000e0000 */
[----:B------:R-:W-:-:S03]  /*1b400*/  WARPGROUP.DEPBAR.LE gsb0, 0x0 ;  /* 0x00008000000079c5 */ /* 0x000fc60000010000 */
[----:B------:R-:W4:Y:S04]  /*1b410*/  LD.E.64 R64, desc[UR44][R16.64+0xb0] ;  /* 0x0000b02c10407980 */ /* 0x000f28000c101b00 */
[----:B------:R-:W-:Y:S01]  /*1b420*/  ST.E desc[UR44][R16.64+0x88], R19 ;  /* 0x0000881310007985 */ /* 0x000fe2000c10192c */
[----:B------:R-:W-:-:S06]  /*1b430*/  WARPGROUP.ARRIVE ;  /* 0x00000000000079c5 */ /* 0x000fcc0000000000 */
[----:B------:R-:W-:Y:S01]  /*1b440*/  HGMMA.64x64x16.F32 R24, gdesc[UR4], R24, gsb0 ;  /* 0x00e00000041879f0 */ /* 0x000fe20008000818 */
[----:B-1----:R-:W-:Y:S01]  /*1b450*/  ISETP.GT.AND P1, PT, R3, 0x7f, PT ;  /* 0x0000007f0300780c */ /* 0x002fe20003f24270 */
[----:B------:R-:W-:-:S03]  /*1b460*/  VIADD R10, R4, 0x800 ;  /* 0x00000800040a7836 */ /* 0x000fc60000000000 */
[----:B------:R-:W-:Y:S01]  /*1b470*/  SEL R3, RZ, 0x2, !P1 ;  /* 0x00000002ff037807 */ /* 0x000fe20004800000 */
[----:B------:R-:W-:-:S04]  /*1b480*/  IMAD.MOV.U32 R9, RZ, RZ, R5 ;  /* 0x000000ffff097224 */ /* 0x000fc800078e0005 */
[----:B------:R-:W-:Y:S01]  /*1b490*/  IMAD.IADD R8, R3, 0x1, R10 ;  /* 0x0000000103087824 */ /* 0x000fe200078e020a */
[----:B------:R-:W-:Y:S01]  /*1b4a0*/  R2UR UR11, R9 ;  /* 0x00000000090b72ca */ /* 0x000fe200000e0000 */
[----:B------:R-:W-:-:S03]  /*1b4b0*/  UMOV UR4, 0x1 ;  /* 0x0000000100047882 */ /* 0x000fc60000000000 */
[----:B------:R-:W-:Y:S01]  /*1b4c0*/  R2UR UR10, R8 ;  /* 0x00000000080a72ca */ /* 0x000fe200000e0000 */
[----:B------:R-:W-:Y:S01]  /*1b4d0*/  IMAD.MOV.U32 R7, RZ, RZ, R59 ;  /* 0x000000ffff077224 */ /* 0x000fe200078e003b */
[----:B------:R-:W-:Y:S01]  /*1b4e0*/  IADD3 R6, R58, 0x800, R3 ;  /* 0x000008003a067810 */ /* 0x000fe20007ffe003 */
[----:B------:R-:W-:-:S03]  /*1b4f0*/  UISETP.NE.U32.AND UP0, UPT, UR4, URZ, UPT ;  /* 0x0000003f0400728c */ /* 0x000fc6000bf05070 */
[----:B------:R-:W-:Y:S02]  /*1b500*/  R2UR UR8, R6 ;  /* 0x00000000060872ca */ /* 0x000fe400000e0000 */
[----:B------:R-:W-:Y:S01]  /*1b510*/  R2UR UR9, R7 ;  /* 0x00000000070972ca */ /* 0x000fe200000e0000 */
[----:B------:R-:W-:Y:S02]  /*1b520*/  WARPGROUP.DEPBAR.LE gsb0, 0x0 ;  /* 0x00008000000079c5 */ /* 0x000fe40000010000 */
[----:B------:R-:W4:Y:S04]  /*1b530*/  LD.E.64 R56, desc[UR44][R16.64+0xb0] ;  /* 0x0000b02c10387980 */ /* 0x000f28000c101b00 */
[----:B------:R-:W-:Y:S01]  /*1b540*/  ST.E desc[UR44][R16.64+0x88], R19 ;  /* 0x0000881310007985 */ /* 0x000fe2000c10192c */
[----:B------:R-:W-:-:S06]  /*1b550*/  WARPGROUP.ARRIVE ;  /* 0x00000000000079c5 */ /* 0x000fcc0000000000 */
[----:B------:R-:W-:Y:S01]  /*1b560*/  HGMMA.64x64x16.F32 R24, gdesc[UR8], R24, UP0, gsb0 ;  /* 0x00e00000081879f0 */ /* 0x000fe2000b800818 */
[----:B------:R-:W-:-:S05]  /*1b570*/  IMAD.MOV.U32 R21, RZ, RZ, 0x4 ;  /* 0x00000004ff157424 */ /* 0x000fca00078e00ff */
[----:B------:R-:W-:Y:S01]  /*1b580*/  SEL R13, R21, 0x2, P1 ;  /* 0x00000002150d7807 */ /* 0x000fe20000800000 */
[----:B------:R-:W-:-:S04]  /*1b590*/  IMAD.MOV.U32 R9, RZ, RZ, R5 ;  /* 0x000000ffff097224 */ /* 0x000fc800078e0005 */
[----:B------:R-:W-:Y:S01]  /*1b5a0*/  IMAD.IADD R8, R10, 0x1, R13 ;  /* 0x000000010a087824 */ /* 0x000fe200078e020d */
[----:B------:R-:W-:-:S04]  /*1b5b0*/  R2UR UR7, R9 ;  /* 0x00000000090772ca */ /* 0x000fc800000e0000 */
[----:B------:R-:W-:Y:S01]  /*1b5c0*/  R2UR UR6, R8 ;  /* 0x00000000080672ca */ /* 0x000fe200000e0000 */
[----:B--2---:R-:W-:Y:S01]  /*1b5d0*/  IMAD.MOV.U32 R7, RZ, RZ, R61 ;  /* 0x000000ffff077224 */ /* 0x004fe200078e003d */
[----:B------:R-:W-:-:S04]  /*1b5e0*/  IADD3 R6, R13, 0x800, R60 ;  /* 0x000008000d067810 */ /* 0x000fc80007ffe03c */
[----:B------:R-:W-:Y:S02]  /*1b5f0*/  R2UR UR4, R6 ;  /* 0x00000000060472ca */ /* 0x000fe400000e0000 */
[----:B------:R-:W-:Y:S01]  /*1b600*/  R2UR UR5, R7 ;  /* 0x00000000070572ca */ /* 0x000fe200000e0000 */
[----:B------:R-:W-:Y:S02]  /*1b610*/  WARPGROUP.DEPBAR.LE gsb0, 0x0 ;  /* 0x00008000000079c5 */ /* 0x000fe40000010000 */
[----:B------:R-:W2:Y:S04]  /*1b620*/  LD.E.64 R58, desc[UR44][R16.64+0xb0] ;  /* 0x0000b02c103a7980 */ /* 0x000ea8000c101b00 */
[----:B------:R-:W-:Y:S01]  /*1b630*/  ST.E desc[UR44][R16.64+0x88], R19 ;  /* 0x0000881310007985 */ /* 0x000fe2000c10192c */
[----:B------:R-:W-:-:S06]  /*1b640*/  WARPGROUP.ARRIVE ;  /* 0x00000000000079c5 */ /* 0x000fcc0000000000 */
[----:B------:R-:W-:Y:S01]  /*1b650*/  HGMMA.64x64x16.F32 R24, gdesc[UR4], R24, gsb0 ;  /* 0x00e00000041879f0 */ /* 0x000fe20008000818 */
[----:B------:R-:W-:Y:S01]  /*1b660*/  SEL R21, R21, 0x6, !P1 ;  /* 0x0000000615157807 */ /* 0x000fe20004800000 */
[----:B------:R-:W-:-:S04]  /*1b670*/  IMAD.MOV.U32 R9, RZ, RZ, R5 ;  /* 0x000000ffff097224 */ /* 0x000fc800078e0005 */
[----:B------:R-:W-:Y:S01]  /*1b680*/  IMAD.IADD R8, R10, 0x1, R21 ;  /* 0x000000010a087824 */ /* 0x000fe200078e0215 */
[----:B------:R-:W-:-:S04]  /*1b690*/  R2UR UR7, R9 ;  /* 0x00000000090772ca */ /* 0x000fc800000e0000 */
[----:B------:R-:W-:Y:S01]  /*1b6a0*/  R2UR UR6, R8 ;  /* 0x00000000080672ca */ /* 0x000fe200000e0000 */
[----:B---3--:R-:W-:Y:S01]  /*1b6b0*/  IMAD.MOV.U32 R7, RZ, RZ, R63 ;  /* 0x000000ffff077224 */ /* 0x008fe200078e003f */
[----:B------:R-:W-:-:S04]  /*1b6c0*/  IADD3 R6, R21, 0x800, R62 ;  /* 0x0000080015067810 */ /* 0x000fc80007ffe03e */
[----:B------:R-:W-:Y:S02]  /*1b6d0*/  R2UR UR4, R6 ;  /* 0x00000000060472ca */ /* 0x000fe400000e0000 */
[----:B------:R-:W-:Y:S01]  /*1b6e0*/  R2UR UR5, R7 ;  /* 0x00000000070572ca */ /* 0x000fe200000e0000 */
[----:B------:R-:W-:Y:S02]  /*1b6f0*/  WARPGROUP.DEPBAR.LE gsb0, 0x0 ;  /* 0x00008000000079c5 */ /* 0x000fe40000010000 */
[----:B------:R-:W3:Y:S04]  /*1b700*/  LD.E.64 R60, desc[UR44][R16.64+0xb0] ;  /* 0x0000b02c103c7980 */ /* 0x000ee8000c101b00 */
[----:B------:R-:W-:Y:S01]  /*1b710*/  ST.E desc[UR44][R16.64+0x88], R19 ;  /* 0x0000881310007985 */ /* 0x000fe2000c10192c */
[----:B------:R-:W-:-:S06]  /*1b720*/  WARPGROUP.ARRIVE ;  /* 0x00000000000079c5 */ /* 0x000fcc0000000000 */
[----:B------:R-:W-:Y:S01]  /*1b730*/  HGMMA.64x64x16.F32 R24, gdesc[UR4], R24, gsb0 ;  /* 0x00e00000041879f0 */ /* 0x000fe20008000818 */
[----:B------:R-:W-:Y:S02]  /*1b740*/  IMAD.MOV.U32 R6, RZ, RZ, 0x28 ;  /* 0x00000028ff067424 */ /* 0x000fe400078e00ff */
[----:B------:R-:W-:-:S03]  /*1b750*/  IMAD.MOV.U32 R7, RZ, RZ, 0xa00 ;  /* 0x00000a00ff077424 */ /* 0x000fc600078e00ff */
[----:B------:R-:W-:Y:S02]  /*1b760*/  SEL R6, R6, 0x26, P1 ;  /* 0x0000002606067807 */ /* 0x000fe40000800000 */
[----:B------:R-:W-:-:S05]  /*1b770*/  SEL R7, R7, 0x980, P1 ;  /* 0x0000098007077807 */ /* 0x000fca0000800000 */
[----:B------:R-:W-:-:S05]  /*1b780*/  IMAD.IADD R6, R6, 0x1, R7 ;  /* 0x0000000106067824 */ /* 0x000fca00078e0207 */
[----:B------:R-:W-:Y:S01]  /*1b790*/  LOP3.LUT R9, R6, 0xa06, RZ, 0xc0, !PT ;  /* 0x00000a0606097812 */ /* 0x000fe200078ec0ff */
[----:B----4-:R-:W-:-:S04]  /*1b7a0*/  IMAD.MOV.U32 R7, RZ, RZ, R65 ;  /* 0x000000ffff077224 */ /* 0x010fc800078e0041 */
[----:B------:R-:W-:Y:S02]  /*1b7b0*/  IMAD.IADD R6, R9, 0x1, R64 ;  /* 0x0000000109067824 */ /* 0x000fe400078e0240 */
[----:B------:R-:W-:Y:S02]  /*1b7c0*/  IMAD.IADD R8, R4, 0x1, R9 ;  /* 0x0000000104087824 */ /* 0x000fe400078e0209 */
[----:B------:R-:W-:Y:S01]  /*1b7d0*/  IMAD.MOV.U32 R9, RZ, RZ, R5 ;  /* 0x000000ffff097224 */ /* 0x000fe200078e0005 */
[----:B------:R-:W-:Y:S02]  /*1b7e0*/  R2UR UR4, R6 ;  /* 0x00000000060472ca */ /* 0x000fe400000e0000 */
[----:B------:R-:W-:Y:S02]  /*1b7f0*/  R2UR UR6, R8 ;  /* 0x00000000080672ca */ /* 0x000fe400000e0000 */
[----:B------:R-:W-:Y:S02]  /*1b800*/  R2UR UR7, R9 ;  /* 0x00000000090772ca */ /* 0x000fe400000e0000 */
[----:B------:R-:W-:Y:S01]  /*1b810*/  R2UR UR5, R7 ;  /* 0x00000000070572ca */ /* 0x000fe200000e0000 */
[----:B------:R-:W-:-:S02]  /*1b820*/  WARPGROUP.DEPBAR.LE gsb0, 0x0 ;  /* 0x00008000000079c5 */ /* 0x000fc40000010000 */
[----:B------:R-:W4:Y:S04]  /*1b830*/  LD.E.64 R62, desc[UR44][R16.64+0xb0] ;  /* 0x0000b02c103e7980 */ /* 0x000f28000c101b00 */
[----:B------:R-:W-:Y:S01]  /*1b840*/  ST.E desc[UR44][R16.64+0x88], R19 ;  /* 0x0000881310007985 */ /* 0x000fe2000c10192c */
[----:B------:R-:W-:-:S06]  /*1b850*/  WARPGROUP.ARRIVE ;  /* 0x00000000000079c5 */ /* 0x000fcc0000000000 */
[----:B------:R-:W-:Y:S01]  /*1b860*/  HGMMA.64x64x16.F32 R24, gdesc[UR4], R24, gsb0 ;  /* 0x00e00000041879f0 */ /* 0x000fe20008000818 */
[----:B------:R-:W-:Y:S02]  /*1b870*/  VIADD R10, R4, 0xa00 ;  /* 0x00000a00040a7836 */ /* 0x000fe40000000000 */
[----:B------:R-:W-:Y:S02]  /*1b880*/  IMAD.MOV.U32 R9, RZ, RZ, R5 ;  /* 0x000000ffff097224 */ /* 0x000fe400078e0005 */
[----:B------:R-:W-:-:S03]  /*1b890*/  IMAD.IADD R8, R3, 0x1, R10 ;  /* 0x0000000103087824 */ /* 0x000fc600078e020a */
[----:B------:R-:W-:Y:S02]  /*1b8a0*/  R2UR UR7, R9 ;  /* 0x00000000090772ca */ /* 0x000fe400000e0000 */
[----:B------:R-:W-:Y:S01]  /*1b8b0*/  R2UR UR6, R8 ;  /* 0x00000000080672ca */ /* 0x000fe200000e0000 */
[----:B------:R-:W-:Y:S01]  /*1b8c0*/  IMAD.MOV.U32 R7, RZ, RZ, R57 ;  /* 0x000000ffff077224 */ /* 0x000fe200078e0039 */
[----:B------:R-:W-:-:S04]  /*1b8d0*/  IADD3 R6, R3, 0xa00, R56 ;  /* 0x00000a0003067810 */ /* 0x000fc80007ffe038 */
[----:B------:R-:W-:Y:S02]  /*1b8e0*/  R2UR UR4, R6 ;  /* 0x00000000060472ca */ /* 0x000fe400000e0000 */
[----:B------:R-:W-:Y:S01]  /*1b8f0*/  R2UR UR5, R7 ;  /* 0x00000000070572ca */ /* 0x000fe200000e0000 */
[----:B------:R-:W-:Y:S02]  /*1b900*/  WARPGROUP.DEPBAR.LE gsb0, 0x0 ;  /* 0x00008000000079c5 */ /* 0x000fe40000010000 */
[----:B------:R-:W4:Y:S04]  /*1b910*/  LD.E.64 R64, desc[UR44][R16.64+0xb0] ;  /* 0x0000b02c10407980 */ /* 0x000f28000c101b00 */
[----:B------:R-:W-:Y:S01]  /*1b920*/  ST.E desc[UR44][R16.64+0x88], R19 ;  /* 0x0000881310007985 */ /* 0x000fe2000c10192c */
[----:B------:R-:W-:-:S06]  /*1b930*/  WARPGROUP.ARRIVE ;  /* 0x00000000000079c5 */ /* 0x000fcc0000000000 */
[----:B------:R-:W-:Y:S01]  /*1b940*/  HGMMA.64x64x16.F32 R24, gdesc[UR4], R24, gsb0 ;  /* 0x00e00000041879f0 */ /* 0x000fe20008000818 */
[----:B------:R-:W-:Y:S02]  /*1b950*/  IMAD.IADD R8, R13, 0x1, R10 ;  /* 0x000000010d087824 */ /* 0x000fe400078e020a */
[----:B------:R-:W-:-:S03]  /*1b960*/  IMAD.MOV.U32 R9, RZ, RZ, R5 ;  /* 0x000000ffff097224 */ /* 0x000fc600078e0005 */
[----:B------:R-:W-:Y:S02]  /*1b970*/  R2UR UR6, R8 ;  /* 0x00000000080672ca */ /* 0x000fe400000e0000 */
        /* <DEDUP_REMOVED lines=10> */
[----:B------:R-:W-:Y:S02]  /*1ba20*/  IMAD.IADD R8, R21, 0x1, R10 ;  /* 0x0000000115087824 */ /* 0x000fe400078e020a */
[----:B------:R-:W-:-:S03]  /*1ba30*/  IMAD.MOV.U32 R9, RZ, RZ, R5 ;  /* 0x000000ffff097224 */ /* 0x000fc600078e0005 */
[----:B------:R-:W-:Y:S02]  /*1ba40*/  R2UR UR6, R8 ;  /* 0x00000000080672ca */ /* 0x000fe400000e0000 */
        /* <DEDUP_REMOVED lines=64> */
[----:B------:R-:W1:Y:S01]  /*1be50*/  S2R R18, SR_TID.X ;  /* 0x0000000000127919 */ /* 0x000e620000002100 */
        /* <DEDUP_REMOVED lines=9> */
[----:B------:R-:W-:Y:S01]  /*1bef0*/  IMAD.IADD R6, R6, 0x1, R7 ;  /* 0x0000000106067824 */ /* 0x000fe200078e0207 */
[----:B-1----:R-:W-:-:S04]  /*1bf00*/  LOP3.LUT R18, R18, 0x7f, RZ, 0xc0, !PT ;  /* 0x0000007f12127812 */ /* 0x002fc800078ec0ff */
[----:B------:R-:W-:Y:S02]  /*1bf10*/  LOP3.LUT R9, R6, 0xe06, RZ, 0xc0, !PT ;  /* 0x00000e0606097812 */ /* 0x000fe400078ec0ff */
[----:B------:R-:W-:Y:S01]  /*1bf20*/  ISETP.NE.AND P0, PT, R18, RZ, PT ;  /* 0x000000ff1200720c */ /* 0x000fe20003f05270 */
[----:B----4-:R-:W-:Y:S02]  /*1bf30*/  IMAD.MOV.U32 R7, RZ, RZ, R61 ;  /* 0x000000ffff077224 */ /* 0x010fe400078e003d */
[----:B------:R-:W-:Y:S02]  /*1bf40*/  IMAD.IADD R6, R9, 0x1, R60 ;  /* 0x0000000109067824 */ /* 0x000fe400078e023c */
[----:B------:R-:W-:Y:S02]  /*1bf50*/  IMAD.IADD R8, R4, 0x1, R9 ;  /* 0x0000000104087824 */ /* 0x000fe400078e0209 */
[----:B------:R-:W-:Y:S01]  /*1bf60*/  IMAD.MOV.U32 R9, RZ, RZ, R5 ;  /* 0x000000ffff097224 */ /* 0x000fe200078e0005 */
[----:B------:R-:W-:-:S02]  /*1bf70*/  R2UR UR4, R6 ;  /* 0x00000000060472ca */ /* 0x000fc400000e0000 */
[----:B------:R-:W-:Y:S02]  /*1bf80*/  R2UR UR6, R8 ;  /* 0x00000000080672ca */ /* 0x000fe400000e0000 */
[----:B------:R-:W-:Y:S02]  /*1bf90*/  R2UR UR7, R9 ;  /* 0x00000000090772ca */ /* 0x000fe400000e0000 */
[----:B------:R-:W-:Y:S01]  /*1bfa0*/  R2UR UR5, R7 ;  /* 0x00000000070572ca */ /* 0x000fe200000e0000 */
[----:B------:R-:W-:Y:S02]  /*1bfb0*/  WARPGROUP.DEPBAR.LE gsb0, 0x0 ;  /* 0x00008000000079c5 */ /* 0x000fe40000010000 */
[----:B------:R-:W4:Y:S04]  /*1bfc0*/  LD.E.64 R58, desc[UR44][R16.64+0xb0] ;  /* 0x0000b02c103a7980 */ /* 0x000f28000c101b00 */
[----:B------:R-:W4:Y:S04]  /*1bfd0*/  @!P0 LD.E.64 R10, desc[UR44][R16.64+0x30] ;  /* 0x0000302c100a8980 */ /* 0x000f28000c101b00 */
[----:B------:R-:W4:Y:S04]  /*1bfe0*/  @!P0 LD.E R14, desc[UR44][R16.64+0x1e8] ;  /* 0x0001e82c100e8980 */ /* 0x000f28000c101900 */
[----:B------:R-:W-:Y:S01]  /*1bff0*/  ST.E desc[UR44][R16.64+0x88], R19 ;  /* 0x0000881310007985 */ /* 0x000fe2000c10192c */
[----:B------:R-:W-:-:S06]  /*1c000*/  WARPGROUP.ARRIVE ;  /* 0x00000000000079c5 */ /* 0x000fcc0000000000 */
[----:B------:R-:W-:Y:S01]  /*1c010*/  HGMMA.64x64x16.F32 R24, gdesc[UR4], R24, gsb0 ;  /* 0x00e00000041879f0 */ /* 0x000fe20008000818 */
[----:B------:R-:W-:Y:S02]  /*1c020*/  VIADD R12, R4, 0xe00 ;  /* 0x00000e00040c7836 */ /* 0x000fe40000000000 */
[----:B------:R-:W-:Y:S02]  /*1c030*/  IMAD.MOV.U32 R9, RZ, RZ, R5 ;  /* 0x000000ffff097224 */ /* 0x000fe400078e0005 */
[----:B------:R-:W-:-:S03]  /*1c040*/  IMAD.IADD R8, R3, 0x1, R12 ;  /* 0x0000000103087824 */ /* 0x000fc600078e020c */
[----:B------:R-:W-:Y:S01]  /*1c050*/  R2UR UR7, R9 ;  /* 0x00000000090772ca */ /* 0x000fe200000e0000 */
[----:B------:R-:W-:Y:S01]  /*1c060*/  IMAD.MOV.U32 R7, RZ, RZ, R63 ;  /* 0x000000ffff077224 */ /* 0x000fe200078e003f */
[----:B------:R-:W-:Y:S02]  /*1c070*/  IADD3 R6, R3, 0xe00, R62 ;  /* 0x00000e0003067810 */ /* 0x000fe40007ffe03e */
[----:B------:R-:W-:Y:S02]  /*1c080*/  R2UR UR6, R8 ;  /* 0x00000000080672ca */ /* 0x000fe400000e0000 */
[----:B------:R-:W-:Y:S02]  /*1c090*/  R2UR UR4, R6 ;  /* 0x00000000060472ca */ /* 0x000fe400000e0000 */
[----:B------:R-:W-:Y:S01]  /*1c0a0*/  R2UR UR5, R7 ;  /* 0x00000000070572ca */ /* 0x000fe200000e0000 */
[----:B------:R-:W-:Y:S02]  /*1c0b0*/  WARPGROUP.DEPBAR.LE gsb0, 0x0 ;  /* 0x00008000000079c5 */ /* 0x000fe40000010000 */
[----:B------:R-:W-:Y:S01]  /*1c0c0*/  ST.E desc[UR44][R16.64+0x88], R19 ;  /* 0x0000881310007985 */ /* 0x000fe2000c10192c */
[----:B------:R-:W-:-:S09]  /*1c0d0*/  WARPGROUP.ARRIVE ;  /* 0x00000000000079c5 */ /* 0x000fd20000000000 */
        /* <DEDUP_REMOVED lines=22> */
[----:B------:R-:W-:Y:S01]  /*1c240*/  ST.E desc[UR44][R16.64+0x88], R19 ;  /* 0x0000881310007985 */ /* 0x000fe2000c10192c */
[----:B------:R-:W-:-:S09]  /*1c250*/  WARPGROUP.ARRIVE ;  /* 0x00000000000079c5 */ /* 0x000fd20000000000 */
[----:B------:R-:W-:Y:S01]  /*1c260*/  HGMMA.64x64x16.F32 R24, gdesc[UR4], R24, gsb0 ;  /* 0x00e00000041879f0 */ /* 0x000fe20008000818 */
[----:B------:R-:W-:Y:S02]  /*1c270*/  IMAD.MOV.U32 R3, RZ, RZ, 0x40 ;  /* 0x00000040ff037424 */ /* 0x000fe400078e00ff */
[----:B------:R-:W-:-:S03]  /*1c280*/  IMAD.MOV.U32 R6, RZ, RZ, 0x1000 ;  /* 0x00001000ff067424 */ /* 0x000fc600078e00ff */
[----:B------:R-:W-:Y:S02]  /*1c290*/  SEL R3, R3, 0x3e, P1 ;  /* 0x0000003e03037807 */ /* 0x000fe40000800000 */
[----:B------:R-:W-:-:S05]  /*1c2a0*/  SEL R6, R6, 0xf80, P1 ;  /* 0x00000f8006067807 */ /* 0x000fca0000800000 */
[----:B------:R-:W-:-:S05]  /*1c2b0*/  IMAD.IADD R3, R3, 0x1, R6 ;  /* 0x0000000103037824 */ /* 0x000fca00078e0206 */
[----:B------:R-:W-:Y:S01]  /*1c2c0*/  LOP3.LUT R3, R3, 0x1e06, RZ, 0xc0, !PT ;  /* 0x00001e0603037812 */ /* 0x000fe200078ec0ff */
[----:B------:R-:W-:-:S04]  /*1c2d0*/  IMAD.MOV.U32 R7, RZ, RZ, R5 ;  /* 0x000000ffff077224 */ /* 0x000fc800078e0005 */
[----:B------:R-:W-:Y:S02]  /*1c2e0*/  IMAD.IADD R6, R4, 0x1, R3 ;  /* 0x0000000104067824 */ /* 0x000fe400078e0203 */
[----:B----4-:R-:W-:Y:S02]  /*1c2f0*/  IMAD.IADD R4, R3, 0x1, R58 ;  /* 0x0000000103047824 */ /* 0x010fe400078e023a */
[----:B------:R-:W-:Y:S01]  /*1c300*/  IMAD.MOV.U32 R5, RZ, RZ, R59 ;  /* 0x000000ffff057224 */ /* 0x000fe200078e003b */
[----:B------:R-:W-:Y:S02]  /*1c310*/  R2UR UR6, R6 ;  /* 0x00000000060672ca */ /* 0x000fe400000e0000 */
[----:B------:R-:W-:Y:S02]  /*1c320*/  R2UR UR7, R7 ;  /* 0x00000000070772ca */ /* 0x000fe400000e0000 */
[----:B------:R-:W-:Y:S02]  /*1c330*/  R2UR UR4, R4 ;  /* 0x00000000040472ca */ /* 0x000fe400000e0000 */
[----:B------:R-:W-:Y:S01]  /*1c340*/  R2UR UR5, R5 ;  /* 0x00000000050572ca */ /* 0x000fe200000e0000 */
[----:B------:R-:W-:-:S02]  /*1c350*/  WARPGROUP.DEPBAR.LE gsb0, 0x0 ;  /* 0x00008000000079c5 */ /* 0x000fc40000010000 */
[----:B------:R-:W-:Y:S01]  /*1c360*/  ST.E desc[UR44][R16.64+0x88], R19 ;  /* 0x0000881310007985 */ /* 0x000fe2000c10192c */
[----:B------:R-:W-:-:S09]  /*1c370*/  WARPGROUP.ARRIVE ;  /* 0x00000000000079c5 */ /* 0x000fd20000000000 */
[----:B------:R-:W-:Y:S01]  /*1c380*/  HGMMA.64x64x16.F32 R24, gdesc[UR4], R24, gsb0 ;  /* 0x00e00000041879f0 */ /* 0x000fe20008000818 */
[----:B------:R-:W-:-:S05]  /*1c390*/  @!P0 MOV R11, R10 ;  /* 0x0000000a000b8202 */ /* 0x000fca0000000f00 */
[----:B------:R-:W-:-:S05]  /*1c3a0*/  @!P0 IMAD R14, R14, 0x8, R11 ;  /* 0x000000080e0e8824 */ /* 0x000fca00078e020b */
[----:B------:R-:W-:Y:S01]  /*1c3b0*/  @!P0 PRMT R14, RZ, 0x654, R14 ;  /* 0x00000654ff0e8816 */ /* 0x000fe2000000000e */
[----:B------:R-:W-:Y:S02]  /*1c3c0*/  WARPGROUP.DEPBAR.LE gsb0, 0x0 ;  /* 0x00008000000079c5 */ /* 0x000fe40000010000 */
[----:B------:R0:W-:Y:S01]  /*1c3d0*/  ST.E desc[UR44][R16.64+0x88], R19 ;  /* 0x0000881310007985 */ /* 0x0001e2000c10192c */
[----:B------:R1:W-:Y:S03]  /*1c3e0*/  @!P0 SYNCS.ARRIVE.TRANS64.RED.A1T0 RZ, [R14+URZ], RZ ;  /* 0x000000ff0eff89a7 */ /* 0x0003e6000810043f */
[----:B------:R-:W2:Y:S04]  /*1c3f0*/  LD.E.64 R20, desc[UR44][R16.64+0x120] ;  /* 0x0001202c10147980 */ /* 0x000ea8000c101b00 */
[----:B------:R-:W0:Y:S04]  /*1c400*/  LDL R18, [R1+0xec] ;  /* 0x0000ec0001127983 */ /* 0x000e280000100800 */
[----:B------:R-:W3:Y:S04]  /*1c410*/  LDL.64 R12, [R1+0x110] ;  /* 0x00011000010c7983 */ /* 0x000ee80000100a00 */
[----:B------:R-:W4:Y:S04]  /*1c420*/  LDL R3, [R1+0x70] ;  /* 0x0000700001037983 */ /* 0x000f280000100800 */
[----:B-1----:R-:W4:Y:S04]  /*1c430*/  LDL R14, [R1+0x118] ;  /* 0x00011800010e7983 */ /* 0x002f280000100800 */
[----:B------:R-:W4:Y:S04]  /*1c440*/  LDL.128 R8, [R1+0x100] ;  /* 0x0001000001087983 */ /* 0x000f280000100c00 */
[----:B------:R-:W4:Y:S04]  /*1c450*/  LDL.128 R4, [R1+0xf0] ;  /* 0x0000f00001047983 */ /* 0x000f280000100c00 */
[----:B--2---:R1:W2:Y:S01]  /*1c460*/  LD.E R20, desc[UR44][R20.64] ;  /* 0x0000002c14147980 */ /* 0x0042a2000c101900 */
[----:B0-----:R-:W-:-:S04]  /*1c470*/  SHF.R.S32.HI R19, RZ, 0x1f, R18 ;  /* 0x0000001fff137819 */ /* 0x001fc80000011412 */
[----:B-1----:R-:W-:-:S04]  /*1c480*/  LEA.HI R21, R19, R18, RZ, 0x7 ;  /* 0x0000001213157211 */ /* 0x002fc800078f38ff */
[----:B------:R-:W-:-:S05]  /*1c490*/  LOP3.LUT R21, R21, 0xffffff80, RZ, 0xc0, !PT ;  /* 0xffffff8015157812 */ /* 0x000fca00078ec0ff */
[----:B------:R-:W-:Y:S01]  /*1c4a0*/  IMAD.IADD R21, R18, 0x1, -R21 ;  /* 0x0000000112157824 */ /* 0x000fe200078e0a15 */
[----:B---3--:R-:W-:Y:S02]  /*1c4b0*/  ISETP.NE.AND P1, PT, R12, 0x1, PT ;  /* 0x000000010c00780c */ /* 0x008fe40003f25270 */
[----:B----4-:R-:W-:Y:S01]  /*1c4c0*/  ISETP.GE.AND P2, PT, R9, 0x1, PT ;  /* 0x000000010900780c */ /* 0x010fe20003f46270 */
[----:B------:R-:W-:Y:S01]  /*1c4d0*/  BSSY B0, `(.L_x_2105) ;  /* 0x0000075000007945 */ /* 0x000fe20003800000 */
[-C--:B--2---:R-:W-:Y:S01]  /*1c4e0*/  FMUL.FTZ R30, R30, R20.reuse ;  /* 0x000000141e1e7220 */ /* 0x084fe20000410000 */
[-C--:B------:R-:W-:Y:S01]  /*1c4f0*/  FMUL.FTZ R31, R31, R20.reuse ;  /* 0x000000141f1f7220 */ /* 0x080fe20000410000 */
[-C--:B------:R-:W-:Y:S02]  /*1c500*/  FMUL.FTZ R29, R29, R20.reuse ;  /* 0x000000141d1d7220 */ /* 0x080fe40000410000 */
[----:B------:R0:W1:Y:S01]  /*1c510*/  MUFU.TANH R57, R30 ;  /* 0x0000001e00397308 */ /* 0x0000620000002400 */
[----:B------:R-:W-:-:S07]  /*1c520*/  FMUL.FTZ R32, R32, R20 ;  /* 0x0000001420207220 */ /* 0x000fce0000410000 */
[----:B------:R2:W3:Y:S01]  /*1c530*/  MUFU.TANH R58, R31 ;  /* 0x0000001f003a7308 */ /* 0x0004e20000002400 */
[----:B0-----:R-:W-:-:S07]  /*1c540*/  SHF.R.S32.HI R30, RZ, 0x1f, R21 ;  /* 0x0000001fff1e7819 */ /* 0x001fce0000011415 */
[----:B------:R0:W4:Y:S01]  /*1c550*/  MUFU.TANH R56, R29 ;  /* 0x0000001d00387308 */ /* 0x0001220000002400 */
[----:B--2---:R-:W-:-:S04]  /*1c560*/  LEA.HI R31, R19, R18, RZ, 0x2 ;  /* 0x00000012131f7211 */ /* 0x004fc800078f10ff */
[----:B------:R-:W-:Y:S02]  /*1c570*/  LOP3.LUT R31, R31, 0xfffffffc, RZ, 0xc0, !PT ;  /* 0xfffffffc1f1f7812 */ /* 0x000fe400078ec0ff */
[-C--:B0-----:R-:W-:Y:S01]  /*1c580*/  LEA.HI R29, R30, R21.reuse, RZ, 0x2 ;  /* 0x000000151e1d7211 */ /* 0x081fe200078f10ff */
[----:B------:R0:W2:Y:S03]  /*1c590*/  MUFU.TANH R59, R32 ;  /* 0x00000020003b7308 */ /* 0x0000a60000002400 */
[----:B------:R-:W-:Y:S01]  /*1c5a0*/  SHF.R.S32.HI R19, RZ, 0x2, R29 ;  /* 0x00000002ff137819 */ /* 0x000fe2000001141d */
[----:B------:R-:W-:Y:S01]  /*1c5b0*/  IMAD.IADD R31, R18, 0x1, -R31 ;  /* 0x00000001121f7824 */ /* 0x000fe200078e0a1f */
[----:B------:R-:W-:Y:S02]  /*1c5c0*/  LEA.HI R30, R30, R21, RZ, 0x5 ;  /* 0x000000151e1e7211 */ /* 0x000fe400078f28ff */
[----:B0-----:R-:W-:-:S04]  /*1c5d0*/  SHF.R.S32.HI R32, RZ, 0x1f, R29 ;  /* 0x0000001fff207819 */ /* 0x001fc8000001141d */
        /* <DEDUP_REMOVED lines=10> */
[----:B------:R-:W-:Y:S01]  /*1c680*/  @P1 IMAD.HI.U32 R13, R18, R13, RZ ;  /* 0x0000000d120d1227 */ /* 0x000fe200078e00ff */
[----:B------:R-:W-:-:S04]  /*1c690*/  LOP3.LUT R12, R29, 0x7ffffffc, RZ, 0xc0, !PT ;  /* 0x7ffffffc1d0c7812 */ /* 0x000fc800078ec0ff */
[----:B------:R-:W-:Y:S01]  /*1c6a0*/  @P1 SHF.R.U32.HI R18, RZ, R14, R13 ;  /* 0x0000000eff121219 */ /* 0x000fe2000001160d */
[----:B------:R-:W-:-:S04]  /*1c6b0*/  IMAD.SHL.U32 R30, R0, 0x40, RZ ;  /* 0x00000040001e7824 */ /* 0x000fc800078e00ff */
[----:B------:R-:W0:Y:S01]  /*1c6c0*/  SHFL.IDX PT, R29, R18, RZ, 0x1c1f ;  /* 0x001c1fff121d7589 */ /* 0x000e2200000e0000 */
[----:B------:R-:W-:Y:S01]  /*1c6d0*/  IADD3 R3, -R30, 0x1, RZ ;  /* 0x000000011e037810 */ /* 0x000fe20007ffe1ff */
        /* <DEDUP_REMOVED lines=26> */
[----:B------:R-:W-:-:S02]  /*1c880*/  IMAD.IADD R12, R21, 0x1, -R12 ;  /* 0x00000001150c7824 */ /* 0x000fc400078e0a0c */
[-C--:B------:R-:W-:Y:S01]  /*1c890*/  FMUL.FTZ R54, R54, R20.reuse ;  /* 0x0000001436367220 */ /* 0x080fe20000410000 */
[----:B------:R-:W-:Y:S01]  /*1c8a0*/  FMUL.FTZ R20, R55, R20 ;  /* 0x0000001437147220 */ /* 0x000fe20000410000 */
[----:B------:R-:W-:Y:S01]  /*1c8b0*/  IMAD R3, R12, -0x2, R3 ;  /* 0xfffffffe0c037824 */ /* 0x000fe200078e0203 */
[----:B------:R-:W0:Y:S04]  /*1c8c0*/  MUFU.TANH R24, R24 ;  /* 0x0000001800187308 */ /* 0x000e280000002400 */
[----:B------:R-:W-:-:S04]  /*1c8d0*/  IADD3 R14, -R4, R3, R5 ;  /* 0x00000003040e7210 */ /* 0x000fc80007ffe105 */
[----:B------:R-:W0:Y:S01]  /*1c8e0*/  MUFU.TANH R25, R25 ;  /* 0x0000001900197308 */ /* 0x000e220000002400 */
[----:B------:R-:W-:-:S07]  /*1c8f0*/  LOP3.LUT R3, RZ, R6, RZ, 0x33, !PT ;  /* 0x00000006ff037212 */ /* 0x000fce00078e33ff */
        /* <DEDUP_REMOVED lines=26> */
[----:B------:R-:W1:Y:S01]  /*1caa0*/  MUFU.TANH R20, R20 ;  /* 0x0000001400147308 */ /* 0x000e620000002400 */
[----:B------:R-:W-:-:S02]  /*1cab0*/  IMAD.IADD R14, R14, 0x1, R3 ;  /* 0x000000010e0e7824 */ /* 0x000fc400078e0203 */
[----:B------:R-:W-:Y:S02]  /*1cac0*/  IMAD.IADD R19, R8, 0x1, -R30 ;  /* 0x0000000108137824 */ /* 0x000fe400078e0a1e */
[--C-:B0-----:R-:W-:Y:S02]  /*1cad0*/  IMAD.IADD R6, R13, 0x1, R29.reuse ;  /* 0x000000010d067824 */ /* 0x101fe400078e021d */
[----:B------:R-:W-:Y:S01]  /*1cae0*/  IMAD.IADD R3, R14, 0x1, R29 ;  /* 0x000000010e037824 */ /* 0x000fe200078e021d */
[----:B--234-:R-:W-:Y:S06]  /*1caf0*/  @!P2 BRA `(.L_x_2106) ;  /* 0x000000000048a947 */ /* 0x01cfec0003800000 */
        /* <DEDUP_REMOVED lines=10> */
.L_x_2108:
[----:B------:R-:W-:-:S13]  /*1cba0*/  ISETP.NE.AND P1, PT, R9, 0x1, PT ;  /* 0x000000010900780c */ /* 0x000fda0003f25270 */
[----:B------:R-:W-:-:S05]  /*1cbb0*/  @P1 IMAD.HI.U32 R8, R7, R10, RZ ;  /* 0x0000000a07081227 */ /* 0x000fca00078e00ff */
[----:B------:R-:W-:-:S07]  /*1cbc0*/  @P1 SHF.R.U32.HI R7, RZ, R11, R8 ;  /* 0x0000000bff071219 */ /* 0x000fce0000011608 */
.L_x_2109:
[----:B------:R-:W-:Y:S05]  /*1cbd0*/  BSYNC B1 ;  /* 0x0000000000017941 */ /* 0x000fea0003800000 */
.L_x_2107:
[----:B------:R-:W-:-:S04]  /*1cbe0*/  IMAD R7, R7, R9, -R30 ;  /* 0x0000000907077224 */ /* 0x000fc800078e0a1e */
[----:B------:R-:W-:-:S05]  /*1cbf0*/  IMAD R8, R12, -0x2, R7 ;  /* 0xfffffffe0c087824 */ /* 0x000fca00078e0207 */
[----:B------:R-:W-:Y:S02]  /*1cc00*/  VIMNMX R3, R3, R8, !PT ;  /* 0x0000000803037248 */ /* 0x000fe40007fe0100 */
[----:B------:R-:W-:-:S07]  /*1cc10*/  VIADDMNMX R6, R8, R9, R6, PT ;  /* 0x0000000908067246 */ /* 0x000fce0003800106 */
.L_x_2106:
[----:B------:R-:W-:Y:S05]  /*1cc20*/  BSYNC B0 ;  /* 0x0000000000007941 */ /* 0x000fea0003800000 */
.L_x_2105:
[C---:B------:R-:W-:Y:S01]  /*1cc30*/  ISETP.GE.AND P1, PT, R19.reuse, 0x2, PT ;  /* 0x000000021300780c */ /* 0x040fe20003f26270 */
[----:B------:R-:W0:Y:S01]  /*1cc40*/  SHFL.IDX PT, R18, R18, 0x1, 0x1c1f ;  /* 0x003c1f0012127f89 */ /* 0x000e2200000e0000 */
[----:B------:R-:W-:Y:S01]  /*1cc50*/  ISETP.GE.AND P5, PT, R19, 0xa, PT ;  /* 0x0000000a1300780c */ /* 0x000fe20003fa6270 */
        /* <DEDUP_REMOVED lines=11> */
[----:B------:R-:W-:Y:S02]  /*1cd10*/  ISETP.LT.OR P4, PT, R6, 0x9, P4 ;  /* 0x000000090600780c */ /* 0x000fe40002781670 */
        /* <DEDUP_REMOVED lines=17> */
[C---:B------:R-:W-:Y:S02]  /*1ce30*/  ISETP.LT.OR P3, PT, R6.reuse, 0x1a, P3 ;  /* 0x0000001a0600780c */ /* 0x040fe40001f61670 */
        /* <DEDUP_REMOVED lines=35> */
[----:B------:R-:W-:Y:S02]  /*1d070*/  P2R R7, PR, RZ, 0x40 ;  /* 0x00000040ff077803 */ /* 0x000fe40000000000 */
[----:B------:R-:W-:-:S04]  /*1d080*/  ISETP.GT.AND P6, PT, R3, RZ, !P6 ;  /* 0x000000ff0300720c */ /* 0x000fc800077c4270 */
[----:B------:R-:W-:-:S04]  /*1d090*/  ISETP.LT.OR P6, PT, R6, 0x1, P6 ;  /* 0x000000010600780c */ /* 0x000fc800037c1670 */
[----:B------:R-:W-:Y:S02]  /*1d0a0*/  FSEL R24, R24, -INF , !P6 ;  /* 0xff80000018187808 */ /* 0x000fe40007000000 */
[----:B------:R-:W-:-:S04]  /*1d0b0*/  ISETP.GE.AND P6, PT, R19, 0x3a, PT ;  /* 0x0000003a1300780c */ /* 0x000fc80003fc6270 */
[----:B------:R-:W-:Y:S02]  /*1d0c0*/  P2R R19, PR, RZ, 0x40 ;  /* 0x00000040ff137803 */ /* 0x000fe40000000000 */
[----:B------:R-:W-:Y:S01]  /*1d0d0*/  ISETP.GT.AND P6, PT, R3, 0x39, !P6 ;  /* 0x000000390300780c */ /* 0x000fe200077c4270 */
[----:B0-----:R-:W-:-:S03]  /*1d0e0*/  IMAD.IADD R3, R14, 0x1, R18 ;  /* 0x000000010e037824 */ /* 0x001fc600078e0212 */
        /* <DEDUP_REMOVED lines=15> */
.L_x_2113:
[----:B------:R-:W-:-:S13]  /*1d1e0*/  ISETP.NE.AND P6, PT, R9, 0x1, PT ;  /* 0x000000010900780c */ /* 0x000fda0003fc5270 */
[----:B------:R-:W-:-:S05]  /*1d1f0*/  @P6 IMAD.HI.U32 R10, R4, R10, RZ ;  /* 0x0000000a040a6227 */ /* 0x000fca00078e00ff */
[----:B------:R-:W-:-:S07]  /*1d200*/  @P6 SHF.R.U32.HI R4, RZ, R11, R10 ;  /* 0x0000000bff046219 */ /* 0x000fce000001160a */
.L_x_2114:
[----:B------:R-:W-:Y:S05]  /*1d210*/  BSYNC B1 ;  /* 0x0000000000017941 */ /* 0x000fea0003800000 */
.L_x_2112:
[----:B------:R-:W-:-:S04]  /*1d220*/  IMAD R5, R4, R9, -R30 ;  /* 0x0000000904057224 */ /* 0x000fc800078e0a1e */
[----:B------:R-:W-:-:S05]  /*1d230*/  IMAD R12, R12, -0x2, R5 ;  /* 0xfffffffe0c0c7824 */ /* 0x000fca00078e0205 */
[----:B------:R-:W-:Y:S02]  /*1d240*/  VIADDMNMX R6, R12, R9, R6, PT ;  /* 0x000000090c067246 */ /* 0x000fe40003800106 */
[----:B------:R-:W-:-:S07]  /*1d250*/  VIMNMX R3, R3, R12, !PT ;  /* 0x0000000c03037248 */ /* 0x000fce0007fe0100 */
.L_x_2111:
[----:B------:R-:W-:Y:S05]  /*1d260*/  BSYNC B0 ;  /* 0x0000000000007941 */ /* 0x000fea0003800000 */
.L_x_2110:
[----:B------:R-:W2:Y:S01]  /*1d270*/  LD.E.64 R4, desc[UR44][R16.64+0x200] ;  /* 0x0002002c10047980 */ /* 0x000ea2000c101b00 */
[----:B------:R-:W-:Y:S02]  /*1d280*/  ISETP.GT.AND P1, PT, R3, 0x1, !P1 ;  /* 0x000000010300780c */ /* 0x000fe40004f24270 */
[----:B------:R-:W-:Y:S02]  /*1d290*/  ISETP.NE.AND P6, PT, R7, RZ, PT ;  /* 0x000000ff0700720c */ /* 0x000fe40003fc5270 */
[----:B------:R-:W-:Y:S02]  /*1d2a0*/  ISETP.LT.OR P1, PT, R6, 0x2, P1 ;  /* 0x000000020600780c */ /* 0x000fe40000f21670 */
[----:B------:R-:W-:Y:S02]  /*1d2b0*/  ISETP.GT.AND P2, PT, R3, 0x8, !P2 ;  /* 0x000000080300780c */ /* 0x000fe40005744270 */
[----:B------:R-:W-:Y:S02]  /*1d2c0*/  FSEL R30, R27, -INF , !P1 ;  /* 0xff8000001b1e7808 */ /* 0x000fe40004800000 */
[----:B------:R-:W-:-:S02]  /*1d2d0*/  ISETP.NE.AND P1, PT, R8, RZ, PT ;  /* 0x000000ff0800720c */ /* 0x000fc40003f25270 */
[C---:B------:R-:W-:Y:S02]  /*1d2e0*/  ISETP.LT.OR P2, PT, R6.reuse, 0x9, P2 ;  /* 0x000000090600780c */ /* 0x040fe40001741670 */
[----:B------:R-:W-:Y:S02]  /*1d2f0*/  ISETP.GT.AND P1, PT, R3, 0x9, !P1 ;  /* 0x000000090300780c */ /* 0x000fe40004f24270 */
[----:B-1----:R-:W-:Y:S02]  /*1d300*/  FSEL R74, R57, -INF , !P2 ;  /* 0xff800000394a7808 */ /* 0x002fe40005000000 */
        /* <DEDUP_REMOVED lines=27> */
[C---:B------:R-:W-:Y:S02]  /*1d4c0*/  ISETP.GT.AND P1, PT, R3.reuse, RZ, !P6 ;  /* 0x000000ff0300720c */ /* 0x040fe40007724270 */
[C---:B------:R-:W-:Y:S02]  /*1d4d0*/  ISETP.GT.AND P2, PT, R3.reuse, 0x29, !P2 ;  /* 0x000000290300780c */ /* 0x040fe40005744270 */
[----:B------:R-:W-:Y:S02]  /*1d4e0*/  ISETP.LT.OR P1, PT, R6, 0x1, P1 ;  /* 0x000000010600780c */ /* 0x000fe40000f21670 */
[----:B------:R-:W-:Y:S02]  /*1d4f0*/  ISETP.GT.AND P3, PT, R3, 0x30, !P3 ;  /* 0x000000300300780c */ /* 0x000fe40005f64270 */
[----:B------:R-:W-:-:S02]  /*1d500*/  FSEL R26, R26, -INF , !P1 ;  /* 0xff8000001a1a7808 */ /* 0x000fc40004800000 */
[----:B------:R-:W-:Y:S02]  /*1d510*/  ISETP.NE.AND P1, PT, R41, RZ, PT ;  /* 0x000000ff2900720c */ /* 0x000fe40003f25270 */
[C---:B------:R-:W-:Y:S02]  /*1d520*/  ISETP.GT.AND P4, PT, R3.reuse, 0x31, !P4 ;  /* 0x000000310300780c */ /* 0x040fe40006784270 */
[----:B------:R-:W-:Y:S02]  /*1d530*/  ISETP.GT.AND P1, PT, R3, 0x28, !P1 ;  /* 0x000000280300780c */ /* 0x000fe40004f24270 */
[----:B------:R-:W-:Y:S02]  /*1d540*/  ISETP.NE.AND P6, PT, R19, RZ, PT ;  /* 0x000000ff1300720c */ /* 0x000fe40003fc5270 */
[C---:B------:R-:W-:Y:S02]  /*1d550*/  ISETP.LT.OR P1, PT, R6.reuse, 0x29, P1 ;  /* 0x000000290600780c */ /* 0x040fe40000f21670 */
[----:B------:R-:W-:-:S02]  /*1d560*/  ISETP.LT.OR P2, PT, R6, 0x2a, P2 ;  /* 0x0000002a0600780c */ /* 0x000fc40001741670 */
[----:B------:R-:W-:Y:S02]  /*1d570*/  FSEL R46, R46, -INF , !P1 ;  /* 0xff8000002e2e7808 */ /* 0x000fe40004800000 */
        /* <DEDUP_REMOVED lines=9> */
[----:B------:R-:W-:Y:S02]  /*1d610*/  FSEL R54, R54, -INF , !P5 ;  /* 0xff80000036367808 */ /* 0x000fe40006800000 */
[----:B------:R-:W-:-:S02]  /*1d620*/  FSEL R86, R20, -INF , !P1 ;  /* 0xff80000014567808 */ /* 0x000fc40004800000 */
[----:B------:R-:W-:Y:S02]  /*1d630*/  LOP3.LUT R152, R155, 0x4, RZ, 0xfc, !PT ;  /* 0x000000049b987812 */ /* 0x000fe400078efcff */
[----:B--2---:R-:W-:-:S04]  /*1d640*/  FMNMX.FTZ R7, R24, R4, !PT ;  /* 0x0000000418077209 */ /* 0x004fc80007810000 */
[----:B------:R-:W-:-:S04]  /*1d650*/  FMNMX.FTZ R7, R32, R7, !PT ;  /* 0x0000000720077209 */ /* 0x000fc80007810000 */
        /* <DEDUP_REMOVED lines=11> */
[----:B------:R-:W-:Y:S02]  /*1d710*/  FMNMX.FTZ R8, R70, R7, !PT ;  /* 0x0000000746087209 */ /* 0x000fe40007810000 */
[----:B------:R-:W-:Y:S02]  /*1d720*/  FMNMX.FTZ R7, R26, R5, !PT ;  /* 0x000000051a077209 */ /* 0x000fe40007810000 */
[----:B------:R-:W-:Y:S02]  /*1d730*/  FMNMX.FTZ R8, R52, R8, !PT ;  /* 0x0000000834087209 */ /* 0x000fe40007810000 */
[----:B------:R-:W-:Y:S02]  /*1d740*/  FMNMX.FTZ R7, R30, R7, !PT ;  /* 0x000000071e077209 */ /* 0x000fe40007810000 */
[----:B------:R-:W-:Y:S02]  /*1d750*/  FMNMX.FTZ R9, R72, R8, !PT ;  /* 0x0000000848097209 */ /* 0x000fe40007810000 */
[----:B------:R-:W-:-:S03]  /*1d760*/  FMNMX.FTZ R7, R74, R7, !PT ;  /* 0x000000074a077209 */ /* 0x000fc60007810000 */
[----:B------:R-:W0:Y:S01]  /*1d770*/  SHFL.BFLY PT, R8, R9, 0x2, 0x1f ;  /* 0x0c401f0009087f89 */ /* 0x000e2200000e0000 */
[----:B------:R-:W-:-:S04]  /*1d780*/  FMNMX.FTZ R7, R58, R7, !PT ;  /* 0x000000073a077209 */ /* 0x000fc80007810000 */
[----:B------:R-:W-:-:S04]  /*1d790*/  FMNMX.FTZ R7, R34, R7, !PT ;  /* 0x0000000722077209 */ /* 0x000fc80007810000 */
[----:B------:R-:W-:-:S04]  /*1d7a0*/  FMNMX.FTZ R7, R76, R7, !PT ;  /* 0x000000074c077209 */ /* 0x000fc80007810000 */
[----:B------:R-:W-:-:S04]  /*1d7b0*/  FMNMX.FTZ R7, R38, R7, !PT ;  /* 0x0000000726077209 */ /* 0x000fc80007810000 */
[----:B------:R-:W-:-:S04]  /*1d7c0*/  FMNMX.FTZ R7, R78, R7, !PT ;  /* 0x000000074e077209 */ /* 0x000fc80007810000 */
[----:B------:R-:W-:Y:S02]  /*1d7d0*/  FMNMX.FTZ R7, R42, R7, !PT ;  /* 0x000000072a077209 */ /* 0x000fe40007810000 */
[----:B0-----:R-:W-:Y:S02]  /*1d7e0*/  FMNMX.FTZ R8, R9, R8, !PT ;  /* 0x0000000809087209 */ /* 0x001fe40007810000 */
        /* <DEDUP_REMOVED lines=8> */
[----:B0-----:R-:W-:Y:S01]  /*1d870*/  FMNMX.FTZ R11, R8, R11, !PT ;  /* 0x0000000b080b7209 */ /* 0x001fe20007810000 */
[----:B------:R-:W-:Y:S04]  /*1d880*/  ST.E desc[UR44][R16.64+0x200], R9 ;  /* 0x0002000910007985 */ /* 0x000fe8000c10192c */
[----:B------:R-:W-:Y:S04]  /*1d890*/  ST.E desc[UR44][R152.64], R7 ;  /* 0x0000000798007985 */ /* 0x000fe8000c10192c */
[----:B------:R-:W-:Y:S04]  /*1d8a0*/  ST.E desc[UR44][R16.64+0x200], R11 ;  /* 0x0002000b10007985 */ /* 0x000fe8000c10192c */
[----:B------:R-:W2:Y:S04]  /*1d8b0*/  LD.E R3, desc[UR44][R152.64] ;  /* 0x0000002c98037980 */ /* 0x000ea8000c101900 */
[----:B--2---:R-:W0:Y:S02]  /*1d8c0*/  SHFL.BFLY PT, R6, R3, 0x2, 0x1f ;  /* 0x0c401f0003067f89 */ /* 0x004e2400000e0000 */
[----:B0-----:R-:W-:-:S05]  /*1d8d0*/  FMNMX.FTZ R8, R3, R6, !PT ;  /* 0x0000000603087209 */ /* 0x001fca0007810000 */
[----:B------:R-:W0:Y:S02]  /*1d8e0*/  SHFL.BFLY PT, R13, R8, 0x1, 0x1f ;  /* 0x0c201f00080d7f89 */ /* 0x000e2400000e0000 */
[----:B0-----:R-:W-:-:S05]  /*1d8f0*/  FMNMX.FTZ R13, R8, R13, !PT ;  /* 0x0000000d080d7209 */ /* 0x001fca0007810000 */
[----:B------:R0:W-:Y:S04]  /*1d900*/  ST.E desc[UR44][R152.64], R13 ;  /* 0x0000000d98007985 */ /* 0x0001e8000c10192c */
[----:B------:R-:W2:Y:S04]  /*1d910*/  LD.E R10, desc[UR44][R16.64+0x200] ;  /* 0x0002002c100a7980 */ /* 0x000ea8000c101900 */
[----:B------:R-:W3:Y:S04]  /*1d920*/  LD.E R19, desc[UR44][R16.64+0x220] ;  /* 0x0002202c10137980 */ /* 0x000ee8000c101900 */
[----:B------:R-:W4:Y:S04]  /*1d930*/  LD.E R14, desc[UR44][R16.64+0x214] ;  /* 0x0002142c100e7980 */ /* 0x000f28000c101900 */
[----:B------:R-:W5:Y:S04]  /*1d940*/  LD.E R9, desc[UR44][R16.64+0x210] ;  /* 0x0002102c10097980 */ /* 0x000f68000c101900 */
[----:B------:R-:W5:Y:S01]  /*1d950*/  LD.E.64 R6, desc[UR44][R16.64+0xd8] ;  /* 0x0000d82c10067980 */ /* 0x000f62000c101b00 */
[----:B------:R-:W-:-:S04]  /*1d960*/  FSETP.NEU.FTZ.AND P1, PT, R13, -INF , PT ;  /* 0xff8000000d00780b */ /* 0x000fc80003f3d000 */
[----:B------:R-:W-:-:S05]  /*1d970*/  FSEL R12, R13, RZ, P1 ;  /* 0x000000ff0d0c7208 */ /* 0x000fca0000800000 */
[----:B------:R-:W-:Y:S01]  /*1d980*/  FADD.FTZ R12, R5, -R12 ;  /* 0x8000000c050c7221 */ /* 0x000fe20000010000 */
[----:B--2---:R-:W-:-:S04]  /*1d990*/  FSETP.NEU.FTZ.AND P1, PT, R10, -INF , PT ;  /* 0xff8000000a00780b */ /* 0x004fc80003f3d000 */
[----:B------:R-:W-:-:S05]  /*1d9a0*/  FSEL R3, R10, RZ, P1 ;  /* 0x000000ff0a037208 */ /* 0x000fca0000800000 */
[----:B------:R-:W-:Y:S01]  /*1d9b0*/  FADD.FTZ R4, R4, -R3 ;  /* 0x8000000304047221 */ /* 0x000fe20000010000 */
[----:B---3--:R-:W-:-:S03]  /*1d9c0*/  FMUL.FTZ R12, R19, R12 ;  /* 0x0000000c130c7220 */ /* 0x008fc60000410000 */
[----:B------:R-:W-:Y:S01]  /*1d9d0*/  FMUL.FTZ R4, R4, R19 ;  /* 0x0000001304047220 */ /* 0x000fe20000410000 */
[----:B------:R-:W4:Y:S08]  /*1d9e0*/  MUFU.EX2 R3, R12 ;  /* 0x0000000c00037308 */ /* 0x000f300000000800 */
[----:B------:R-:W5:Y:S01]  /*1d9f0*/  MUFU.EX2 R4, R4 ;  /* 0x0000000400047308 */ /* 0x000f620000000800 */
[----:B----4-:R-:W-:Y:S01]  /*1da00*/  FMUL.FTZ R5, R3, R14 ;  /* 0x0000000e03057220 */ /* 0x010fe20000410000 */
[----:B-----5:R-:W-:-:S04]  /*1da10*/  FMUL.FTZ R9, R4, R9 ;  /* 0x0000000904097220 */ /* 0x020fc80000410000 */
[----:B------:R0:W-:Y:S04]  /*1da20*/  ST.E desc[UR44][R16.64+0x214], R5 ;  /* 0x0002140510007985 */ /* 0x0001e8000c10192c */
[----:B------:R0:W-:Y:S04]  /*1da30*/  ST.E desc[UR44][R16.64+0x210], R9 ;  /* 0x0002100910007985 */ /* 0x0001e8000c10192c */
[----:B------:R-:W2:Y:S01]  /*1da40*/  LD.E R8, desc[UR44][R6.64+0x4] ;  /* 0x0000042c06087980 */ /* 0x000ea2000c101900 */
[----:B------:R-:W-:Y:S01]  /*1da50*/  BSSY B0, `(.L_x_2115) ;  /* 0x000000c000007945 */ /* 0x000fe20003800000 */
[----:B--2---:R-:W-:-:S13]  /*1da60*/  ISETP.NE.AND P1, PT, R8, RZ, PT ;  /* 0x000000ff0800720c */ /* 0x004fda0003f25270 */
[----:B0-----:R-:W-:Y:S05]  /*1da70*/  @P1 BRA `(.L_x_2116) ;  /* 0x0000000000241947 */ /* 0x001fea0003800000 */
[----:B------:R-:W2:Y:S04]  /*1da80*/  LD.E.64 R8, desc[UR44][R16.64+0xe0] ;  /* 0x0000e02c10087980 */ /* 0x000ea8000c101b00 */
[----:B------:R-:W3:Y:S04]  /*1da90*/  LD.E R6, desc[UR44][R6.64] ;  /* 0x0000002c06067980 */ /* 0x000ee8000c101900 */
[----:B--2---:R-:W2:Y:S01]  /*1daa0*/  LD.E.64 R8, desc[UR44][R8.64] ;  /* 0x0000002c08087980 */ /* 0x004ea2000c101b00 */
[----:B---3--:R-:W-:-:S04]  /*1dab0*/  IMAD R11, R15, 0x40, R6 ;  /* 0x000000400f0b7824 */ /* 0x008fc800078e0206 */
[----:B--2---:R-:W-:-:S05]  /*1dac0*/  IMAD.WIDE R10, R11, 0x4, R8 ;  /* 0x000000040b0a7825 */ /* 0x004fca00078e0208 */
[----:B------:R0:W-:Y:S04]  /*1dad0*/  ST.E desc[UR44][R10.64], R4 ;  /* 0x000000040a007985 */ /* 0x0001e8000c10192c */
[----:B------:R-:W2:Y:S04]  /*1dae0*/  LD.E.64 R6, desc[UR44][R16.64+0xd8] ;  /* 0x0000d82c10067980 */ /* 0x000ea8000c101b00 */
[----:B--2---:R-:W2:Y:S02]  /*1daf0*/  LD.E R5, desc[UR44][R6.64+0x4] ;  /* 0x0000042c06057980 */ /* 0x004ea4000c101900 */
[----:B0-2---:R-:W-:-:S13]  /*1db00*/  ISETP.NE.AND P1, PT, R5, RZ, PT ;  /* 0x000000ff0500720c */ /* 0x005fda0003f25270 */
.L_x_2116:
[----:B------:R-:W-:Y:S05]  /*1db10*/  BSYNC B0 ;  /* 0x0000000000007941 */ /* 0x000fea0003800000 */
.L_x_2115:
[----:B------:R-:W2:Y:S04]  /*1db20*/  @!P1 LD.E.64 R8, desc[UR44][R16.64+0xe0] ;  /* 0x0000e02c10089980 */ /* 0x000ea8000c101b00 */
[----:B------:R-:W3:Y:S04]  /*1db30*/  @!P1 LD.E R6, desc[UR44][R6.64] ;  /* 0x0000002c06069980 */ /* 0x000ee8000c101900 */
[----:B--2---:R-:W2:Y:S01]  /*1db40*/  @!P1 LD.E.64 R8, desc[UR44][R8.64] ;  /* 0x0000002c08089980 */ /* 0x004ea2000c101b00 */
[----:B---3--:R-:W-:-:S04]  /*1db50*/  @!P1 IMAD R15, R15, 0x40, R6 ;  /* 0x000000400f0f9824 */ /* 0x008fc800078e0206 */
[----:B------:R-:W-:-:S04]  /*1db60*/  @!P1 VIADD R11, R15, 0x8 ;  /* 0x000000080f0b9836 */ /* 0x000fc80000000000 */
[----:B--2---:R-:W-:-:S05]  /*1db70*/  @!P1 IMAD.WIDE R10, R11, 0x4, R8 ;  /* 0x000000040b0a9825 */ /* 0x004fca00078e0208 */
[----:B------:R0:W-:Y:S04]  /*1db80*/  @!P1 ST.E desc[UR44][R10.64], R3 ;  /* 0x000000030a009985 */ /* 0x0001e8000c10192c */
[----:B------:R-:W2:Y:S04]  /*1db90*/  LD.E R5, desc[UR44][R16.64+0x200] ;  /* 0x0002002c10057980 */ /* 0x000ea8000c101900 */
[----:B------:R-:W3:Y:S04]  /*1dba0*/  LD.E R12, desc[UR44][R16.64+0x220] ;  /* 0x0002202c100c7980 */ /* 0x000ee8000c101900 */
[----:B------:R-:W4:Y:S04]  /*1dbb0*/  LD.E R29, desc[UR44][R16.64+0x204] ;  /* 0x0002042c101d7980 */ /* 0x000f28000c101900 */
[----:B------:R-:W5:Y:S04]  /*1dbc0*/  LD.E R31, desc[UR44][R16.64+0x210] ;  /* 0x0002102c101f7980 */ /* 0x000f68000c101900 */
[----:B------:R-:W5:Y:S01]  /*1dbd0*/  LD.E R33, desc[UR44][R16.64+0x214] ;  /* 0x0002142c10217980 */ /* 0x000f62000c101900 */
[C---:B--2---:R-:W-:Y:S01]  /*1dbe0*/  FSETP.NEU.FTZ.AND P1, PT, R5.reuse, -INF , PT ;  /* 0xff8000000500780b */ /* 0x044fe20003f3d000 */
[----:B---3--:R-:W-:Y:S01]  /*1dbf0*/  FMUL.FTZ R6, R5, R12 ;  /* 0x0000000c05067220 */ /* 0x008fe20000410000 */
[----:B----4-:R-:W-:-:S04]  /*1dc00*/  FMUL.FTZ R20, R12, R29 ;  /* 0x0000001d0c147220 */ /* 0x010fc80000410000 */
[----:B------:R-:W-:Y:S02]  /*1dc10*/  FSEL R5, R6, RZ, P1 ;  /* 0x000000ff06057208 */ /* 0x000fe40000800000 */
[----:B------:R-:W-:-:S03]  /*1dc20*/  FSETP.NEU.FTZ.AND P1, PT, R29, -INF , PT ;  /* 0xff8000001d00780b */ /* 0x000fc60003f3d000 */
[-CC-:B------:R-:W-:Y:S01]  /*1dc30*/  FFMA.FTZ R9, R56, R12.reuse, -R5.reuse ;  /* 0x0000000c38097223 */ /* 0x180fe20000010805 */
[-CC-:B------:R-:W-:Y:S01]  /*1dc40*/  FFMA.FTZ R14, R62, R12.reuse, -R5.reuse ;  /* 0x0000000c3e0e7223 */ /* 0x180fe20000010805 */
[-CC-:B------:R-:W-:Y:S01]  /*1dc50*/  FFMA.FTZ R6, R24, R12.reuse, -R5.reuse ;  /* 0x0000000c18067223 */ /* 0x180fe20000010805 */
[-CC-:B------:R-:W-:Y:S01]  /*1dc60*/  FFMA.FTZ R7, R32, R12.reuse, -R5.reuse ;  /* 0x0000000c20077223 */ /* 0x180fe20000010805 */
[----:B------:R1:W-:Y:S01]  /*1dc70*/  MUFU.EX2 R13, R9 ;  /* 0x00000009000d7308 */ /* 0x0003e20000000800 */
[-CC-:B------:R-:W-:Y:S01]  /*1dc80*/  FFMA.FTZ R8, R28, R12.reuse, -R5.reuse ;  /* 0x0000000c1c087223 */ /* 0x180fe20000010805 */
[-CC-:B0-----:R-:W-:Y:S01]  /*1dc90*/  FFMA.FTZ R10, R60, R12.reuse, -R5.reuse ;  /* 0x0000000c3c0a7223 */ /* 0x181fe20000010805 */
[----:B------:R-:W-:-:S05]  /*1dca0*/  FFMA.FTZ R18, R44, R12, -R5 ;  /* 0x0000000c2c127223 */ /* 0x000fca0000010805 */
[----:B------:R0:W-:Y:S01]  /*1dcb0*/  MUFU.EX2 R15, R14 ;  /* 0x0000000e000f7308 */ /* 0x0001e20000000800 */
[----:B-1----:R-:W-:-:S07]  /*1dcc0*/  FFMA.FTZ R9, R66, R12, -R5 ;  /* 0x0000000c42097223 */ /* 0x002fce0000010805 */
[----:B------:R1:W-:Y:S01]  /*1dcd0*/  MUFU.EX2 R21, R9 ;  /* 0x0000000900157308 */ /* 0x0003e20000000800 */
[----:B0-----:R-:W-:-:S07]  /*1dce0*/  FFMA.FTZ R14, R68, R12, -R5 ;  /* 0x0000000c440e7223 */ /* 0x001fce0000010805 */
[----:B------:R0:W5:Y:S01]  /*1dcf0*/  MUFU.EX2 R172, R6 ;  /* 0x0000000600ac7308 */ /* 0x0001620000000800 */
[----:B-1----:R-:W-:-:S05]  /*1dd00*/  FSEL R9, R20, RZ, P1 ;  /* 0x000000ff14097208 */ /* 0x002fca0000800000 */
[-CC-:B------:R-:W-:Y:S01]  /*1dd10*/  FFMA.FTZ R20, R58, R12.reuse, -R9.reuse ;  /* 0x0000000c3a147223 */ /* 0x180fe20000010809 */
[-C--:B------:R-:W-:Y:S01]  /*1dd20*/  FFMA.FTZ R22, R76, R12.reuse, -R9 ;  /* 0x0000000c4c167223 */ /* 0x080fe20000010809 */
[----:B------:R1:W2:Y:S01]  /*1dd30*/  MUFU.EX2 R11, R7 ;  /* 0x00000007000b7308 */ /* 0x0002a20000000800 */
[-C--:B0-----:R-:W-:Y:S01]  /*1dd40*/  FFMA.FTZ R6, R36, R12.reuse, -R5 ;  /* 0x0000000c24067223 */ /* 0x081fe20000010805 */
[----:B------:R-:W-:-:S06]  /*1dd50*/  FFMA.FTZ R24, R38, R12, -R9 ;  /* 0x0000000c26187223 */ /* 0x000fcc0000010809 */
[----:B------:R0:W-:Y:S01]  /*1dd60*/  MUFU.EX2 R25, R14 ;  /* 0x0000000e00197308 */ /* 0x0001e20000000800 */
[----:B-1----:R-:W-:Y:S01]  /*1dd70*/  FFMA.FTZ R7, R64, R12, -R5 ;  /* 0x0000000c40077223 */ /* 0x002fe20000010805 */
[----:B-----5:R-:W-:-:S06]  /*1dd80*/  FADD.FTZ R28, R172, R31 ;  /* 0x0000001fac1c7221 */ /* 0x020fcc0000010000 */
[----:B------:R1:W-:Y:S01]  /*1dd90*/  MUFU.EX2 R170, R6 ;  /* 0x0000000600aa7308 */ /* 0x0003e20000000800 */
[-CC-:B0-----:R-:W-:Y:S01]  /*1dda0*/  FFMA.FTZ R14, R26, R12.reuse, -R9.reuse ;  /* 0x0000000c1a0e7223 */ /* 0x181fe20000010809 */
[----:B--2---:R-:W-:Y:S01]  /*1ddb0*/  FADD.FTZ R29, R11, R28 ;  /* 0x0000001c0b1d7221 */ /* 0x004fe20000010000 */
[----:B------:R-:W-:-:S05]  /*1ddc0*/  FFMA.FTZ R26, R80, R12, -R9 ;  /* 0x0000000c501a7223 */ /* 0x000fca0000010809 */
[----:B------:R0:W-:Y:S01]  /*1ddd0*/  MUFU.EX2 R19, R7 ;  /* 0x0000000700137308 */ /* 0x0001e20000000800 */
[----:B-1----:R-:W-:-:S07]  /*1dde0*/  FFMA.FTZ R6, R48, R12, -R5 ;  /* 0x0000000c30067223 */ /* 0x002fce0000010805 */
[----:B------:R1:W-:Y:S01]  /*1ddf0*/  MUFU.EX2 R160, R6 ;  /* 0x0000000600a07308 */ /* 0x0003e20000000800 */
[----:B0-----:R-:W-:-:S07]  /*1de00*/  FFMA.FTZ R7, R70, R12, -R5 ;  /* 0x0000000c46077223 */ /* 0x001fce0000010805 */
[----:B------:R-:W0:Y:S01]  /*1de10*/  MUFU.EX2 R14, R14 ;  /* 0x0000000e000e7308 */ /* 0x000e220000000800 */
[----:B-1----:R-:W-:-:S07]  /*1de20*/  FFMA.FTZ R6, R30, R12, -R9 ;  /* 0x0000000c1e067223 */ /* 0x002fce0000010809 */
[----:B------:R1:W2:Y:S08]  /*1de30*/  MUFU.EX2 R174, R8 ;  /* 0x0000000800ae7308 */ /* 0x0002b00000000800 */
[----:B------:R3:W-:Y:S01]  /*1de40*/  MUFU.EX2 R27, R7 ;  /* 0x00000007001b7308 */ /* 0x0007e20000000800 */
[----:B-1----:R-:W-:Y:S01]  /*1de50*/  FFMA.FTZ R8, R40, R12, -R5 ;  /* 0x0000000c28087223 */ /* 0x002fe20000010805 */
[----:B0-----:R-:W-:-:S06]  /*1de60*/  FADD.FTZ R30, R14, R33 ;  /* 0x000000210e1e7221 */ /* 0x001fcc0000010000 */
[----:B------:R0:W1:Y:S01]  /*1de70*/  MUFU.EX2 R173, R6 ;  /* 0x0000000600ad7308 */ /* 0x0000620000000800 */
[----:B---3--:R-:W-:Y:S01]  /*1de80*/  FFMA.FTZ R7, R74, R12, -R9 ;  /* 0x0000000c4a077223 */ /* 0x008fe20000010809 */
[----:B--2---:R-:W-:-:S04]  /*1de90*/  FADD.FTZ R32, R174, R29 ;  /* 0x0000001dae207221 */ /* 0x004fc80000010000 */
[----:B------:R-:W-:Y:S02]  /*1dea0*/  FADD.FTZ R29, R13, R32 ;  /* 0x000000200d1d7221 */ /* 0x000fe40000010000 */
[----:B------:R2:W-:Y:S01]  /*1deb0*/  MUFU.EX2 R164, R8 ;  /* 0x0000000800a47308 */ /* 0x0005e20000000800 */
[----:B0-----:R-:W-:-:S07]  /*1dec0*/  FFMA.FTZ R6, R78, R12, -R9 ;  /* 0x0000000c4e067223 */ /* 0x001fce0000010809 */
[----:B------:R0:W-:Y:S01]  /*1ded0*/  MUFU.EX2 R175, R7 ;  /* 0x0000000700af7308 */ /* 0x0001e20000000800 */
[-CC-:B--2---:R-:W-:Y:S01]  /*1dee0*/  FFMA.FTZ R8, R52, R12.reuse, -R5.reuse ;  /* 0x0000000c34087223 */ /* 0x184fe20000010805 */
[----:B-1----:R-:W-:Y:S01]  /*1def0*/  FADD.FTZ R30, R173, R30 ;  /* 0x0000001ead1e7221 */ /* 0x002fe20000010000 */
[----:B------:R-:W-:-:S05]  /*1df00*/  FFMA.FTZ R5, R72, R12, -R5 ;  /* 0x0000000c48057223 */ /* 0x000fca0000010805 */
[----:B------:R1:W-:Y:S01]  /*1df10*/  MUFU.EX2 R162, R8 ;  /* 0x0000000800a27308 */ /* 0x0003e20000000800 */
[----:B0-----:R-:W-:-:S07]  /*1df20*/  FFMA.FTZ R7, R42, R12, -R9 ;  /* 0x0000000c2a077223 */ /* 0x001fce0000010809 */
[----:B------:R-:W-:Y:S01]  /*1df30*/  MUFU.EX2 R20, R20 ;  /* 0x0000001400147308 */ /* 0x000fe20000000800 */
[----:B-1----:R-:W-:-:S07]  /*1df40*/  FFMA.FTZ R8, R34, R12, -R9 ;  /* 0x0000000c22087223 */ /* 0x002fce0000010809 */
[----:B------:R-:W0:Y:S08]  /*1df50*/  MUFU.EX2 R10, R10 ;  /* 0x0000000a000a7308 */ /* 0x000e300000000800 */
[----:B------:R1:W2:Y:S08]  /*1df60*/  MUFU.EX2 R169, R8 ;  /* 0x0000000800a97308 */ /* 0x0002b00000000800 */
[----:B------:R-:W3:Y:S01]  /*1df70*/  MUFU.EX2 R22, R22 ;  /* 0x0000001600167308 */ /* 0x000ee20000000800 */
[----:B0-----:R-:W-:Y:S01]  /*1df80*/  FADD.FTZ R32, R10, R29 ;  /* 0x0000001d0a207221 */ /* 0x001fe20000010000 */
[----:B-1----:R-:W-:-:S03]  /*1df90*/  FFMA.FTZ R8, R46, R12, -R9 ;  /* 0x0000000c2e087223 */ /* 0x002fc60000010809 */
[----:B------:R-:W-:-:S03]  /*1dfa0*/  FADD.FTZ R31, R15, R32 ;  /* 0x000000200f1f7221 */ /* 0x000fc60000010000 */
[----:B------:R-:W0:Y:S01]  /*1dfb0*/  MUFU.EX2 R24, R24 ;  /* 0x0000001800187308 */ /* 0x000e220000000800 */
[----:B------:R-:W-:-:S07]  /*1dfc0*/  FADD.FTZ R32, R170, R31 ;  /* 0x0000001faa207221 */ /* 0x000fce0000010000 */
[----:B------:R1:W-:Y:S08]  /*1dfd0*/  MUFU.EX2 R165, R7 ;  /* 0x0000000700a57308 */ /* 0x0003f00000000800 */
[----:B------:R4:W5:Y:S01]  /*1dfe0*/  MUFU.EX2 R171, R6 ;  /* 0x0000000600ab7308 */ /* 0x0009620000000800 */
[----:B-1----:R-:W-:-:S04]  /*1dff0*/  FADD.FTZ R7, R175, R30 ;  /* 0x0000001eaf077221 */ /* 0x002fc80000010000 */
[----:B------:R-:W-:Y:S01]  /*1e000*/  FADD.FTZ R30, R20, R7 ;  /* 0x00000007141e7221 */ /* 0x000fe20000010000 */
[-CC-:B------:R-:W-:Y:S02]  /*1e010*/  FFMA.FTZ R7, R50, R12.reuse, -R9.reuse ;  /* 0x0000000c32077223 */ /* 0x180fe40000010809 */
[----:B------:R-:W1:Y:S01]  /*1e020*/  MUFU.EX2 R26, R26 ;  /* 0x0000001a001a7308 */ /* 0x000e620000000800 */
[----:B--2---:R-:W-:Y:S01]  /*1e030*/  FADD.FTZ R29, R169, R30 ;  /* 0x0000001ea91d7221 */ /* 0x004fe20000010000 */
[----:B----4-:R-:W-:-:S03]  /*1e040*/  FFMA.FTZ R6, R82, R12, -R9 ;  /* 0x0000000c52067223 */ /* 0x010fc60000010809 */
[----:B---3--:R-:W-:-:S03]  /*1e050*/  FADD.FTZ R29, R22, R29 ;  /* 0x0000001d161d7221 */ /* 0x008fc60000010000 */
[----:B------:R-:W2:Y:S08]  /*1e060*/  MUFU.EX2 R18, R18 ;  /* 0x0000001200127308 */ /* 0x000eb00000000800 */
[----:B------:R3:W4:Y:S08]  /*1e070*/  MUFU.EX2 R167, R8 ;  /* 0x0000000800a77308 */ /* 0x0007300000000800 */
[----:B------:R0:W4:Y:S01]  /*1e080*/  MUFU.EX2 R28, R6 ;  /* 0x00000006001c7308 */ /* 0x0001220000000800 */
[----:B---3--:R-:W-:-:S07]  /*1e090*/  FFMA.FTZ R8, R84, R12, -R9 ;  /* 0x0000000c54087223 */ /* 0x008fce0000010809 */
[----:B------:R3:W4:Y:S01]  /*1e0a0*/  MUFU.EX2 R161, R7 ;  /* 0x0000000700a17308 */ /* 0x0007220000000800 */
[----:B0-----:R-:W-:Y:S01]  /*1e0b0*/  FADD.FTZ R6, R24, R29 ;  /* 0x0000001d18067221 */ /* 0x001fe20000010000 */
[----:B------:R-:W-:-:S03]  /*1e0c0*/  FADD.FTZ R29, R19, R32 ;  /* 0x00000020131d7221 */ /* 0x000fc60000010000 */
[----:B-----5:R-:W-:Y:S01]  /*1e0d0*/  FADD.FTZ R32, R171, R6 ;  /* 0x00000006ab207221 */ /* 0x020fe20000010000 */
[----:B------:R-:W-:Y:S01]  /*1e0e0*/  FADD.FTZ R34, R164, R29 ;  /* 0x0000001da4227221 */ /* 0x000fe20000010000 */
[-CC-:B------:R-:W-:Y:S01]  /*1e0f0*/  FFMA.FTZ R6, R54, R12.reuse, -R9.reuse ;  /* 0x0000000c36067223 */ /* 0x180fe20000010809 */
[----:B------:R0:W5:Y:S01]  /*1e100*/  MUFU.EX2 R30, R8 ;  /* 0x00000008001e7308 */ /* 0x0001620000000800 */
[----:B---3--:R-:W-:Y:S01]  /*1e110*/  FADD.FTZ R7, R165, R32 ;  /* 0x00000020a5077221 */ /* 0x008fe20000010000 */
[----:B------:R-:W-:Y:S01]  /*1e120*/  FADD.FTZ R29, R21, R34 ;  /* 0x00000022151d7221 */ /* 0x000fe20000010000 */
[----:B------:R-:W-:Y:S02]  /*1e130*/  FFMA.FTZ R9, R86, R12, -R9 ;  /* 0x0000000c56097223 */ /* 0x000fe40000010809 */
[----:B-1----:R-:W-:Y:S01]  /*1e140*/  FADD.FTZ R32, R26, R7 ;  /* 0x000000071a207221 */ /* 0x002fe20000010000 */
[----:B--2---:R-:W-:Y:S02]  /*1e150*/  FADD.FTZ R34, R18, R29 ;  /* 0x0000001d12227221 */ /* 0x004fe40000010000 */
[----:B------:R5:W1:Y:S01]  /*1e160*/  MUFU.EX2 R163, R6 ;  /* 0x0000000600a37308 */ /* 0x000a620000000800 */
[----:B----4-:R-:W-:Y:S01]  /*1e170*/  FADD.FTZ R7, R167, R32 ;  /* 0x00000020a7077221 */ /* 0x010fe20000010000 */
[----:B------:R-:W-:-:S03]  /*1e180*/  FADD.FTZ R29, R25, R34 ;  /* 0x00000022191d7221 */ /* 0x000fc60000010000 */
[----:B0-----:R-:W-:Y:S01]  /*1e190*/  FADD.FTZ R8, R28, R7 ;  /* 0x000000071c087221 */ /* 0x001fe20000010000 */
[----:B------:R-:W-:Y:S02]  /*1e1a0*/  FADD.FTZ R32, R160, R29 ;  /* 0x0000001da0207221 */ /* 0x000fe40000010000 */
[----:B------:R-:W0:Y:S01]  /*1e1b0*/  MUFU.EX2 R5, R5 ;  /* 0x0000000500057308 */ /* 0x000e220000000800 */
[----:B------:R-:W-:Y:S01]  /*1e1c0*/  FADD.FTZ R7, R161, R8 ;  /* 0x00000008a1077221 */ /* 0x000fe20000010000 */
[----:B------:R-:W-:-:S03]  /*1e1d0*/  FADD.FTZ R29, R27, R32 ;  /* 0x000000201b1d7221 */ /* 0x000fc60000010000 */
[----:B-----5:R-:W-:Y:S01]  /*1e1e0*/  FADD.FTZ R6, R30, R7 ;  /* 0x000000071e067221 */ /* 0x020fe20000010000 */
[----:B------:R-:W-:Y:S02]  /*1e1f0*/  FADD.FTZ R8, R162, R29 ;  /* 0x0000001da2087221 */ /* 0x000fe40000010000 */
[----:B------:R-:W2:Y:S01]  /*1e200*/  MUFU.EX2 R12, R9 ;  /* 0x00000009000c7308 */ /* 0x000ea20000000800 */
[----:B-1----:R-:W-:Y:S01]  /*1e210*/  FADD.FTZ R7, R163, R6 ;  /* 0x00000006a3077221 */ /* 0x002fe20000010000 */
[----:B0-----:R-:W-:-:S05]  /*1e220*/  FADD.FTZ R29, R5, R8 ;  /* 0x00000008051d7221 */ /* 0x001fca0000010000 */
[----:B------:R-:W-:Y:S01]  /*1e230*/  ST.E desc[UR44][R16.64+0x210], R29 ;  /* 0x0002101d10007985 */ /* 0x000fe2000c10192c */
[----:B--2---:R-:W-:-:S05]  /*1e240*/  FADD.FTZ R31, R12, R7 ;  /* 0x000000070c1f7221 */ /* 0x004fca0000010000 */
[----:B------:R-:W-:Y:S01]  /*1e250*/  ST.E desc[UR44][R16.64+0x214], R31 ;  /* 0x0002141f10007985 */ /* 0x000fe2000c10192c */
[----:B------:R-:W-:Y:S06]  /*1e260*/  BAR.SYNC.DEFER_BLOCKING 0xf, 0x100 ;  /* 0x03c4000000007b1d */ /* 0x000fec0000010000 */
[----:B------:R-:W2:Y:S04]  /*1e270*/  LD.E.64 R6, desc[UR44][R16.64+0x138] ;  /* 0x0001382c10067980 */ /* 0x000ea8000c101b00 */
[----:B--2---:R-:W2:Y:S04]  /*1e280*/  LD.E.64 R8, desc[UR44][R6.64+0x8] ;  /* 0x0000082c06087980 */ /* 0x004ea8000c101b00 */
[----:B------:R-:W3:Y:S01]  /*1e290*/  LD.E.64 R32, desc[UR44][R6.64] ;  /* 0x0000002c06207980 */ /* 0x000ee2000c101b00 */
[----:B------:R-:W-:-:S02]  /*1e2a0*/  F2FP.F16.F32.PACK_AB R172, R11, R172 ;  /* 0x000000ac0bac723e */ /* 0x000fc400000000ff */
[----:B------:R-:W-:Y:S02]  /*1e2b0*/  F2FP.F16.F32.PACK_AB R174, R13, R174 ;  /* 0x000000ae0dae723e */ /* 0x000fe400000000ff */
[----:B------:R-:W-:Y:S02]  /*1e2c0*/  F2FP.F16.F32.PACK_AB R173, R173, R14 ;  /* 0x0000000eadad723e */ /* 0x000fe400000000ff */
[----:B------:R-:W-:Y:S02]  /*1e2d0*/  F2FP.F16.F32.PACK_AB R175, R20, R175 ;  /* 0x000000af14af723e */ /* 0x000fe400000000ff */
[----:B------:R-:W-:Y:S02]  /*1e2e0*/  F2FP.F16.F32.PACK_AB R168, R15, R10 ;  /* 0x0000000a0fa8723e */ /* 0x000fe400000000ff */
[----:B------:R-:W-:Y:S02]  /*1e2f0*/  F2FP.F16.F32.PACK_AB R170, R19, R170 ;  /* 0x000000aa13aa723e */ /* 0x000fe400000000ff */
        /* <DEDUP_REMOVED lines=10> */
[----:B--2---:R-:W-:-:S05]  /*1e3a0*/  MOV R9, R8 ;  /* 0x0000000800097202 */ /* 0x004fca0000000f00 */
[--C-:B---3--:R-:W-:Y:S01]  /*1e3b0*/  IMAD R33, R33, 0x2, R9.reuse ;  /* 0x0000000221217824 */ /* 0x108fe200078e0209 */
[----:B------:R-:W-:Y:S01]  /*1e3c0*/  STSM.16.M88.4 [R9], R172 ;  /* 0x000000ac09007844 */ /* 0x000fe20000000200 */
[C---:B------:R-:W-:Y:S02]  /*1e3d0*/  IMAD R8, R32.reuse, 0x2, R9 ;  /* 0x0000000220087824 */ /* 0x040fe400078e0209 */
[----:B------:R-:W-:-:S03]  /*1e3e0*/  IMAD R32, R32, 0x2, R33 ;  /* 0x0000000220207824 */ /* 0x000fc600078e0221 */
[----:B------:R-:W-:Y:S04]  /*1e3f0*/  STSM.16.M88.4 [R8], R168 ;  /* 0x000000a808007844 */ /* 0x000fe80000000200 */
[----:B------:R-:W-:Y:S04]  /*1e400*/  STSM.16.M88.4 [R33], R164 ;  /* 0x000000a421007844 */ /* 0x000fe80000000200 */
[----:B------:R-:W-:Y:S04]  /*1e410*/  STSM.16.M88.4 [R32], R160 ;  /* 0x000000a020007844 */ /* 0x000fe80000000200 */
[----:B------:R-:W2:Y:S01]  /*1e420*/  LD.E R5, desc[UR44][R16.64+0x230] ;  /* 0x0002302c10057980 */ /* 0x000ea2000c101900 */
[----:B------:R-:W-:Y:S01]  /*1e430*/  LOP3.LUT R22, R2, 0x4, RZ, 0xfc, !PT ;  /* 0x0000000402167812 */ /* 0x000fe200078efcff */
[----:B--2---:R-:W-:-:S05]  /*1e440*/  FMUL.FTZ R5, R4, R5 ;  /* 0x0000000504057220 */ /* 0x004fca0000410000 */
[----:B------:R0:W-:Y:S04]  /*1e450*/  ST.E desc[UR44][R16.64+0x230], R5 ;  /* 0x0002300510007985 */ /* 0x0001e8000c10192c */
[----:B------:R-:W2:Y:S02]  /*1e460*/  LD.E R7, desc[UR44][R22.64] ;  /* 0x0000002c16077980 */ /* 0x000ea4000c101900 */
[----:B--2---:R-:W-:-:S05]  /*1e470*/  FMUL.FTZ R7, R4, R7 ;  /* 0x0000000704077220 */ /* 0x004fca0000410000 */
[----:B------:R1:W-:Y:S04]  /*1e480*/  ST.E desc[UR44][R22.64], R7 ;  /* 0x0000000716007985 */ /* 0x0003e8000c10192c */
[----:B0-----:R-:W2:Y:S04]  /*1e490*/  LD.E R5, desc[UR44][R16.64+0x270] ;  /* 0x0002702c10057980 */ /* 0x001ea8000c101900 */
[----:B------:R-:W3:Y:S04]  /*1e4a0*/  LD.E R131, desc[UR44][R16.64+0x424] ;  /* 0x0004242c10837980 */ /* 0x000ee8000c101900 */
[----:B------:R-:W4:Y:S04]  /*1e4b0*/  LD.E R9, desc[UR44][R16.64+0x240] ;  /* 0x0002402c10097980 */ /* 0x000f28000c101900 */
[----:B------:R-:W5:Y:S04]  /*1e4c0*/  LD.E R11, desc[UR44][R16.64+0x244] ;  /* 0x0002442c100b7980 */ /* 0x000f68000c101900 */
[----:B------:R-:W5:Y:S04]  /*1e4d0*/  LD.E R13, desc[UR44][R16.64+0x250] ;  /* 0x0002502c100d7980 */ /* 0x000f68000c101900 */
[----:B------:R-:W5:Y:S04]  /*1e4e0*/  LD.E R15, desc[UR44][R16.64+0x254] ;  /* 0x0002542c100f7980 */ /* 0x000f68000c101900 */
[----:B------:R-:W5:Y:S04]  /*1e4f0*/  LD.E R19, desc[UR44][R16.64+0x260] ;  /* 0x0002602c10137980 */ /* 0x000f68000c101900 */
[----:B------:R-:W5:Y:S04]  /*1e500*/  LD.E R21, desc[UR44][R16.64+0x264] ;  /* 0x0002642c10157980 */ /* 0x000f68000c101900 */
[----:B------:R-:W5:Y:S04]  /*1e510*/  LD.E R25, desc[UR44][R16.64+0x274] ;  /* 0x0002742c10197980 */ /* 0x000f68000c101900 */
[----:B------:R-:W5:Y:S04]  /*1e520*/  LD.E R27, desc[UR44][R16.64+0x280] ;  /* 0x0002802c101b7980 */ /* 0x000f68000c101900 */
[----:B-1----:R-:W5:Y:S04]  /*1e530*/  LD.E R7, desc[UR44][R16.64+0x284] ;  /* 0x0002842c10077980 */ /* 0x002f68000c101900 */
[----:B------:R-:W5:Y:S04]  /*1e540*/  LD.E R29, desc[UR44][R16.64+0x290] ;  /* 0x0002902c101d7980 */ /* 0x000f68000c101900 */
        /* <DEDUP_REMOVED lines=49> */
[----:B------:R-:W5:Y:S01]  /*1e860*/  LD.E R129, desc[UR44][R16.64+0x420] ;  /* 0x0004202c10817980 */ /* 0x000f62000c101900 */
[C---:B--2---:R-:W-:Y:S01]  /*1e870*/  FMUL.FTZ R5, R4.reuse, R5 ;  /* 0x0000000504057220 */ /* 0x044fe20000410000 */
[----:B---3--:R-:W-:-:S04]  /*1e880*/  FMUL.FTZ R131, R4, R131 ;  /* 0x0000008304837220 */ /* 0x008fc80000410000 */
[----:B------:R0:W-:Y:S01]  /*1e890*/  ST.E desc[UR44][R16.64+0x270], R5 ;  /* 0x0002700510007985 */ /* 0x0001e2000c10192c */
[C---:B----4-:R-:W-:Y:S01]  /*1e8a0*/  FMUL.FTZ R9, R4.reuse, R9 ;  /* 0x0000000904097220 */ /* 0x050fe20000410000 */
[C---:B-----5:R-:W-:Y:S01]  /*1e8b0*/  FMUL.FTZ R11, R4.reuse, R11 ;  /* 0x0000000b040b7220 */ /* 0x060fe20000410000 */
[C---:B------:R-:W-:Y:S01]  /*1e8c0*/  FMUL.FTZ R13, R4.reuse, R13 ;  /* 0x0000000d040d7220 */ /* 0x040fe20000410000 */
[--C-:B0-----:R-:W-:Y:S02]  /*1e8d0*/  IMAD.MOV.U32 R5, RZ, RZ, R23.reuse ;  /* 0x000000ffff057224 */ /* 0x101fe400078e0017 */
        /* <DEDUP_REMOVED lines=57> */
[C---:B------:R-:W-:Y:S01]  /*1ec70*/  LOP3.LUT R4, R2.reuse, 0x8, RZ, 0xfc, !PT ;  /* 0x0000000802047812 */ /* 0x040fe200078efcff */
[----:B------:R-:W-:Y:S04]  /*1ec80*/  ST.E desc[UR44][R16.64+0x424], R131 ;  /* 0x0004248310007985 */ /* 0x000fe8000c10192c */
        /* <DEDUP_REMOVED lines=8> */
[----:B------:R0:W-:Y:S04]  /*1ed10*/  ST.E desc[UR44][R16.64+0x284], R7 ;  /* 0x0002840710007985 */ /* 0x0001e8000c10192c */
[----:B------:R-:W-:Y:S04]  /*1ed20*/  ST.E desc[UR44][R16.64+0x290], R29 ;  /* 0x0002901d10007985 */ /* 0x000fe8000c10192c */
[----:B------:R-:W-:Y:S04]  /*1ed30*/  ST.E desc[UR44][R16.64+0x294], R31 ;  /* 0x0002941f10007985 */ /* 0x000fe8000c10192c */
[----:B------:R-:W-:Y:S04]  /*1ed40*/  ST.E desc[UR44][R16.64+0x2a0], R33 ;  /* 0x0002a02110007985 */ /* 0x000fe8000c10192c */
[----:B------:R1:W-:Y:S04]  /*1ed50*/  ST.E desc[UR44][R16.64+0x2a4], R35 ;  /* 0x0002a42310007985 */ /* 0x0003e8000c10192c */
        /* <DEDUP_REMOVED lines=47> */
[----:B------:R-:W2:Y:S01]  /*1f050*/  LD.E R8, desc[UR44][R4.64] ;  /* 0x0000002c04087980 */ /* 0x000ea2000c101900 */
[----:B------:R-:W-:Y:S01]  /*1f060*/  LOP3.LUT R6, R2, 0xc, RZ, 0xfc, !PT ;  /* 0x0000000c02067812 */ /* 0x000fe200078efcff */
[----:B0-----:R-:W-:-:S02]  /*1f070*/  IMAD.MOV.U32 R7, RZ, RZ, R23 ;  /* 0x000000ffff077224 */ /* 0x001fc400078e0017 */
[----:B--2---:R-:W-:-:S05]  /*1f080*/  FMUL.FTZ R9, R3, R8 ;  /* 0x0000000803097220 */ /* 0x004fca0000410000 */
[----:B------:R0:W-:Y:S04]  /*1f090*/  ST.E desc[UR44][R4.64], R9 ;  /* 0x0000000904007985 */ /* 0x0001e8000c10192c */
[----:B------:R-:W2:Y:S02]  /*1f0a0*/  LD.E R8, desc[UR44][R6.64] ;  /* 0x0000002c06087980 */ /* 0x000ea4000c101900 */
[----:B--2---:R-:W-:-:S05]  /*1f0b0*/  FMUL.FTZ R11, R3, R8 ;  /* 0x00000008030b7220 */ /* 0x004fca0000410000 */
[----:B------:R2:W-:Y:S04]  /*1f0c0*/  ST.E desc[UR44][R6.64], R11 ;  /* 0x0000000b06007985 */ /* 0x0005e8000c10192c */
[----:B------:R-:W3:Y:S04]  /*1f0d0*/  LD.E R134, desc[UR44][R16.64+0x42c] ;  /* 0x00042c2c10867980 */ /* 0x000ee8000c101900 */
[----:B------:R-:W0:Y:S04]  /*1f0e0*/  LD.E R8, desc[UR44][R16.64+0x248] ;  /* 0x0002482c10087980 */ /* 0x000e28000c101900 */
[----:B------:R-:W2:Y:S04]  /*1f0f0*/  LD.E R10, desc[UR44][R16.64+0x24c] ;  /* 0x00024c2c100a7980 */ /* 0x000ea8000c101900 */
        /* <DEDUP_REMOVED lines=59> */
[----:B-1----:R-:W5:Y:S01]  /*1f4b0*/  LD.E R35, desc[UR44][R16.64+0x230] ;  /* 0x0002302c10237980 */ /* 0x002f62000c101900 */
[C---:B---3--:R-:W-:Y:S01]  /*1f4c0*/  FMUL.FTZ R25, R3.reuse, R134 ;  /* 0x0000008603197220 */ /* 0x048fe20000410000 */
[----:B0-----:R-:W-:-:S04]  /*1f4d0*/  FMUL.FTZ R9, R3, R8 ;  /* 0x0000000803097220 */ /* 0x001fc80000410000 */
[----:B------:R0:W-:Y:S01]  /*1f4e0*/  ST.E desc[UR44][R16.64+0x42c], R25 ;  /* 0x00042c1910007985 */ /* 0x0001e2000c10192c */
[C---:B--2---:R-:W-:Y:S01]  /*1f4f0*/  FMUL.FTZ R11, R3.reuse, R10 ;  /* 0x0000000a030b7220 */ /* 0x044fe20000410000 */
[C---:B----4-:R-:W-:Y:S01]  /*1f500*/  FMUL.FTZ R13, R3.reuse, R12 ;  /* 0x0000000c030d7220 */ /* 0x050fe20000410000 */
[C---:B-----5:R-:W-:Y:S01]  /*1f510*/  FMUL.FTZ R15, R3.reuse, R14 ;  /* 0x0000000e030f7220 */ /* 0x060fe20000410000 */
[C---:B------:R-:W-:Y:S01]  /*1f520*/  FMUL.FTZ R19, R3.reuse, R18 ;  /* 0x0000001203137220 */ /* 0x040fe20000410000 */
[C---:B------:R-:W-:Y:S01]  /*1f530*/  FMUL.FTZ R21, R3.reuse, R20 ;  /* 0x0000001403157220 */ /* 0x040fe20000410000 */
[C---:B0-----:R-:W-:Y:S01]  /*1f540*/  FMUL.FTZ R25, R3.reuse, R26 ;  /* 0x0000001a03197220 */ /* 0x041fe20000410000 */
[C---:B------:R-:W-:Y:S01]  /*1f550*/  FMUL.FTZ R27, R3.reuse, R28 ;  /* 0x0000001c031b7220 */ /* 0x040fe20000410000 */
[C---:B------:R-:W-:Y:S01]  /*1f560*/  FMUL.FTZ R29, R3.reuse, R30 ;  /* 0x0000001e031d7220 */ /* 0x040fe20000410000 */
[C---:B------:R-:W-:Y:S01]  /*1f570*/  FMUL.FTZ R31, R3.reuse, R32 ;  /* 0x00000020031f7220 */ /* 0x040fe20000410000 */
[----:B------:R0:W-:Y:S04]  /*1f580*/  ST.E desc[UR44][R16.64+0x248], R9 ;  /* 0x0002480910007985 */ /* 0x0001e8000c10192c */
[----:B------:R1:W-:Y:S04]  /*1f590*/  ST.E desc[UR44][R16.64+0x24c], R11 ;  /* 0x00024c0b10007985 */ /* 0x0003e8000c10192c */
[----:B------:R2:W-:Y:S04]  /*1f5a0*/  ST.E desc[UR44][R16.64+0x258], R13 ;  /* 0x0002580d10007985 */ /* 0x0005e8000c10192c */
[----:B------:R3:W-:Y:S01]  /*1f5b0*/  ST.E desc[UR44][R16.64+0x25c], R15 ;  /* 0x00025c0f10007985 */ /* 0x0007e2000c10192c */
[----:B0-----:R-:W-:-:S03]  /*1f5c0*/  FMUL.FTZ R9, R3, R24 ;  /* 0x0000001803097220 */ /* 0x001fc60000410000 */
[----:B------:R0:W-:Y:S01]  /*1f5d0*/  ST.E desc[UR44][R16.64+0x268], R19 ;  /* 0x0002681310007985 */ /* 0x0001e2000c10192c */
[----:B-1----:R-:W-:-:S03]  /*1f5e0*/  FMUL.FTZ R11, R3, R34 ;  /* 0x00000022030b7220 */ /* 0x002fc60000410000 */
[----:B------:R1:W-:Y:S01]  /*1f5f0*/  ST.E desc[UR44][R16.64+0x26c], R21 ;  /* 0x00026c1510007985 */ /* 0x0003e2000c10192c */
[----:B--2---:R-:W-:-:S03]  /*1f600*/  FMUL.FTZ R13, R3, R36 ;  /* 0x00000024030d7220 */ /* 0x004fc60000410000 */
[----:B------:R2:W-:Y:S01]  /*1f610*/  ST.E desc[UR44][R16.64+0x27c], R25 ;  /* 0x00027c1910007985 */ /* 0x0005e2000c10192c */
[----:B---3--:R-:W-:-:S03]  /*1f620*/  FMUL.FTZ R15, R3, R38 ;  /* 0x00000026030f7220 */ /* 0x008fc60000410000 */
[----:B------:R3:W-:Y:S01]  /*1f630*/  ST.E desc[UR44][R16.64+0x288], R27 ;  /* 0x0002881b10007985 */ /* 0x0007e2000c10192c */
[----:B0-----:R-:W-:-:S03]  /*1f640*/  FMUL.FTZ R19, R3, R40 ;  /* 0x0000002803137220 */ /* 0x001fc60000410000 */
[----:B------:R0:W-:Y:S01]  /*1f650*/  ST.E desc[UR44][R16.64+0x28c], R29 ;  /* 0x00028c1d10007985 */ /* 0x0001e2000c10192c */
[----:B-1----:R-:W-:-:S03]  /*1f660*/  FMUL.FTZ R21, R3, R42 ;  /* 0x0000002a03157220 */ /* 0x002fc60000410000 */
[----:B------:R1:W-:Y:S01]  /*1f670*/  ST.E desc[UR44][R16.64+0x298], R31 ;  /* 0x0002981f10007985 */ /* 0x0003e2000c10192c */
[C---:B--2---:R-:W-:Y:S01]  /*1f680*/  FMUL.FTZ R25, R3.reuse, R46 ;  /* 0x0000002e03197220 */ /* 0x044fe20000410000 */
[C---:B---3--:R-:W-:Y:S01]  /*1f690*/  FMUL.FTZ R27, R3.reuse, R48 ;  /* 0x00000030031b7220 */ /* 0x048fe20000410000 */
[C---:B0-----:R-:W-:Y:S01]  /*1f6a0*/  FMUL.FTZ R29, R3.reuse, R50 ;  /* 0x00000032031d7220 */ /* 0x041fe20000410000 */
[C---:B-1----:R-:W-:Y:S01]  /*1f6b0*/  FMUL.FTZ R31, R3.reuse, R52 ;  /* 0x00000034031f7220 */ /* 0x042fe20000410000 */
        /* <DEDUP_REMOVED lines=61> */
[----:B------:R1:W-:Y:S01]  /*1fa90*/  ST.E desc[UR44][R16.64+0x38c], R11 ;  /* 0x00038c0b10007985 */ /* 0x0003e2000c10192c */
[----:B------:R-:W-:-:S03]  /*1faa0*/  FMUL.FTZ R33, R3, R132 ;  /* 0x0000008403217220 */ /* 0x000fc60000410000 */
        /* <DEDUP_REMOVED lines=17> */
[----:B-1----:R-:W-:Y:S01]  /*1fbc0*/  FMUL.FTZ R31, R3, R130 ;  /* 0x00000082031f7220 */ /* 0x002fe20000410000 */
[----:B------:R-:W-:Y:S04]  /*1fbd0*/  ST.E desc[UR44][R16.64+0x3b8], R9 ;  /* 0x0003b80910007985 */ /* 0x000fe8000c10192c */
[----:B------:R0:W-:Y:S04]  /*1fbe0*/  ST.E desc[UR44][R16.64+0x3dc], R11 ;  /* 0x0003dc0b10007985 */ /* 0x0001e8000c10192c */
        /* <DEDUP_REMOVED lines=8> */
[----:B------:R-:W-:Y:S04]  /*1fc70*/  ST.E desc[UR44][R16.64+0x428], R33 ;  /* 0x0004282110007985 */ /* 0x000fe8000c10192c */
[----:B------:R-:W-:Y:S04]  /*1fc80*/  ST.E desc[UR44][R16.64+0x230], R35 ;  /* 0x0002302310007985 */ /* 0x000fe8000c10192c */
[----:B0-----:R-:W2:Y:S04]  /*1fc90*/  LD.E R11, desc[UR44][R22.64] ;  /* 0x0000002c160b7980 */ /* 0x001ea8000c101900 */
[----:B------:R-:W5:Y:S04]  /*1fca0*/  LD.E R3, desc[UR44][R16.64+0x1e8] ;  /* 0x0001e82c10037980 */ /* 0x000f68000c101900 */
[----:B------:R-:W5:Y:S04]  /*1fcb0*/  LD.E.64 R8, desc[UR44][R16.64+0xa8] ;  /* 0x0000a82c10087980 */ /* 0x000f68000c101b00 */
[----:B--2---:R0:W-:Y:S04]  /*1fcc0*/  ST.E desc[UR44][R22.64], R11 ;  /* 0x0000000b16007985 */ /* 0x0041e8000c10192c */
[----:B-1----:R-:W2:Y:S04]  /*1fcd0*/  LD.E R13, desc[UR44][R4.64] ;  /* 0x0000002c040d7980 */ /* 0x002ea8000c101900 */
[----:B--2---:R1:W-:Y:S04]  /*1fce0*/  ST.E desc[UR44][R4.64], R13 ;  /* 0x0000000d04007985 */ /* 0x0043e8000c10192c */
[----:B------:R-:W2:Y:S04]  /*1fcf0*/  LD.E R15, desc[UR44][R6.64] ;  /* 0x0000002c060f7980 */ /* 0x000ea8000c101900 */
[----:B--2---:R2:W-:Y:S04]  /*1fd00*/  ST.E desc[UR44][R6.64], R15 ;  /* 0x0000000f06007985 */ /* 0x0045e8000c10192c */
[----:B---3--:R-:W3:Y:S04]  /*1fd10*/  LD.E R19, desc[UR44][R16.64+0x240] ;  /* 0x0002402c10137980 */ /* 0x008ee8000c101900 */
[----:B----4-:R-:W4:Y:S04]  /*1fd20*/  LD.E R21, desc[UR44][R16.64+0x244] ;  /* 0x0002442c10157980 */ /* 0x010f28000c101900 */
[----:B-----5:R-:W5:Y:S04]  /*1fd30*/  LD.E R25, desc[UR44][R16.64+0x248] ;  /* 0x0002482c10197980 */ /* 0x020f68000c101900 */
[----:B------:R-:W5:Y:S04]  /*1fd40*/  LD.E R27, desc[UR44][R16.64+0x24c] ;  /* 0x00024c2c101b7980 */ /* 0x000f68000c101900 */
[----:B------:R-:W5:Y:S04]  /*1fd50*/  LD.E R29, desc[UR44][R16.64+0x250] ;  /* 0x0002502c101d7980 */ /* 0x000f68000c101900 */
[----:B------:R-:W5:Y:S04]  /*1fd60*/  LD.E R31, desc[UR44][R16.64+0x254] ;  /* 0x0002542c101f7980 */ /* 0x000f68000c101900 */
[----:B0-----:R-:W5:Y:S04]  /*1fd70*/  LD.E R11, desc[UR44][R16.64+0x258] ;  /* 0x0002582c100b7980 */ /* 0x001f68000c101900 */
[----:B------:R-:W5:Y:S04]  /*1fd80*/  LD.E R33, desc[UR44][R16.64+0x25c] ;  /* 0x00025c2c10217980 */ /* 0x000f68000c101900 */
[----:B-1----:R-:W5:Y:S04]  /*1fd90*/  LD.E R13, desc[UR44][R16.64+0x260] ;  /* 0x0002602c100d7980 */ /* 0x002f68000c101900 */
[----:B------:R-:W5:Y:S04]  /*1fda0*/  LD.E R35, desc[UR44][R16.64+0x264] ;  /* 0x0002642c10237980 */ /* 0x000f68000c101900 */
[----:B--2---:R-:W2:Y:S04]  /*1fdb0*/  LD.E R15, desc[UR44][R16.64+0x268] ;  /* 0x0002682c100f7980 */ /* 0x004ea8000c101900 */
[----:B------:R-:W2:Y:S04]  /*1fdc0*/  LD.E R37, desc[UR44][R16.64+0x26c] ;  /* 0x00026c2c10257980 */ /* 0x000ea8000c101900 */
        /* <DEDUP_REMOVED lines=112> */
[----:B---3--:R-:W-:Y:S04]  /*204d0*/  ST.E desc[UR44][R16.64+0x240], R19 ;  /* 0x0002401310007985 */ /* 0x008fe8000c10192c */
[----:B----4-:R-:W-:Y:S04]  /*204e0*/  ST.E desc[UR44][R16.64+0x244], R21 ;  /* 0x0002441510007985 */ /* 0x010fe8000c10192c */
[----:B-----5:R-:W-:Y:S04]  /*204f0*/  ST.E desc[UR44][R16.64+0x248], R25 ;  /* 0x0002481910007985 */ /* 0x020fe8000c10192c */
[----:B------:R-:W-:Y:S04]  /*20500*/  ST.E desc[UR44][R16.64+0x24c], R27 ;  /* 0x00024c1b10007985 */ /* 0x000fe8000c10192c */
[----:B------:R-:W-:Y:S04]  /*20510*/  ST.E desc[UR44][R16.64+0x250], R29 ;  /* 0x0002501d10007985 */ /* 0x000fe8000c10192c */
[----:B------:R-:W-:Y:S04]  /*20520*/  ST.E desc[UR44][R16.64+0x254], R31 ;  /* 0x0002541f10007985 */ /* 0x000fe8000c10192c */
[----:B------:R-:W-:Y:S04]  /*20530*/  ST.E desc[UR44][R16.64+0x258], R11 ;  /* 0x0002580b10007985 */ /* 0x000fe8000c10192c */
[----:B------:R-:W-:Y:S04]  /*20540*/  ST.E desc[UR44][R16.64+0x25c], R33 ;  /* 0x00025c2110007985 */ /* 0x000fe8000c10192c */
[----:B------:R-:W-:Y:S04]  /*20550*/  ST.E desc[UR44][R16.64+0x260], R13 ;  /* 0x0002600d10007985 */ /* 0x000fe8000c10192c */
[----:B------:R-:W-:Y:S04]  /*20560*/  ST.E desc[UR44][R16.64+0x264], R35 ;  /* 0x0002642310007985 */ /* 0x000fe8000c10192c */
[----:B--2---:R-:W-:Y:S04]  /*20570*/  ST.E desc[UR44][R16.64+0x268], R15 ;  /* 0x0002680f10007985 */ /* 0x004fe8000c10192c */
        /* <DEDUP_REMOVED lines=113> */
[----:B0-----:R-:W5:Y:S04]  /*20c90*/  LD.E R24, desc[UR44][R16.64+0x230] ;  /* 0x0002302c10187980 */ /* 0x001f68000c101900 */
[----:B-1----:R-:W5:Y:S04]  /*20ca0*/  LD.E R28, desc[UR44][R16.64+0x240] ;  /* 0x0002402c101c7980 */ /* 0x002f68000c101900 */
[----:B------:R-:W5:Y:S04]  /*20cb0*/  LD.E R29, desc[UR44][R16.64+0x244] ;  /* 0x0002442c101d7980 */ /* 0x000f68000c101900 */
[----:B--2---:R-:W2:Y:S04]  /*20cc0*/  LD.E R30, desc[UR44][R16.64+0x248] ;  /* 0x0002482c101e7980 */ /* 0x004ea8000c101900 */
[----:B------:R-:W2:Y:S04]  /*20cd0*/  LD.E R31, desc[UR44][R16.64+0x24c] ;  /* 0x00024c2c101f7980 */ /* 0x000ea8000c101900 */
[----:B---3--:R-:W2:Y:S04]  /*20ce0*/  LD.E R32, desc[UR44][R16.64+0x250] ;  /* 0x0002502c10207980 */ /* 0x008ea8000c101900 */
[----:B------:R-:W2:Y:S04]  /*20cf0*/  LD.E R33, desc[UR44][R16.64+0x254] ;  /* 0x0002542c10217980 */ /* 0x000ea8000c101900 */
[----:B----4-:R-:W2:Y:S04]  /*20d00*/  LD.E R34, desc[UR44][R16.64+0x258] ;  /* 0x0002582c10227980 */ /* 0x010ea8000c101900 */
[----:B------:R-:W2:Y:S04]  /*20d10*/  LD.E R35, desc[UR44][R16.64+0x25c] ;  /* 0x00025c2c10237980 */ /* 0x000ea8000c101900 */
[----:B-----5:R-:W2:Y:S04]  /*20d20*/  LD.E R36, desc[UR44][R16.64+0x260] ;  /* 0x0002602c10247980 */ /* 0x020ea8000c101900 */
        /* <DEDUP_REMOVED lines=117> */
[----:B------:R-:W2:Y:S01]  /*21480*/  LD.E R151, desc[UR44][R16.64+0x42c] ;  /* 0x00042c2c10977980 */ /* 0x000ea2000c101900 */
        /* <DEDUP_REMOVED lines=139> */
[----:B------:R0:W-:Y:S02]  /*21d40*/  ST.E desc[UR44][R16.64+0x42c], R151 ;  /* 0x00042c9710007985 */ /* 0x0001e4000c10192c */
[----:B0-----:R-:W-:-:S06]  /*21d50*/  WARPGROUP.ARRIVE ;  /* 0x00000000000079c5 */ /* 0x001fcc0000000000 */
[----:B------:R-:W-:Y:S01]  /*21d60*/  HGMMA.64x256x16.F32 R24, R168, gdesc[UR4].tnspB, R24, gsb0 ;  /* 0x43e00004a8187df0 */ /* 0x000fe20008000818 */
[----:B------:R-:W-:Y:S02]  /*21d70*/  R2UR UR6, R10 ;  /* 0x000000000a0672ca */ /* 0x000fe400000e0000 */
[----:B------:R-:W-:Y:S01]  /*21d80*/  R2UR UR7, R11 ;  /* 0x000000000b0772ca */ /* 0x000fe200000e0000 */
[----:B------:R-:W-:Y:S01]  /*21d90*/  VIADD R8, R8, 0x180 ;  /* 0x0000018008087836 */ /* 0x000fe20000000000 */
        /* <DEDUP_REMOVED lines=263> */
[----:B------:R-:W-:Y:S03]  /*22e10*/  HGMMA.64x256x16.F32 R24, R160, gdesc[UR4].tnspB, R24, gsb0 ;  /* 0x43e00004a0187df0 */ /* 0x000fe60008000818 */
[----:B------:R-:W-:Y:S02]  /*22e20*/  WARPGROUP.DEPBAR.LE gsb0, 0x0 ;  /* 0x00008000000079c5 */ /* 0x000fe40000010000 */
[----:B------:R-:W-:Y:S04]  /*22e30*/  ST.E desc[UR44][R16.64+0x230], R24 ;  /* 0x0002301810007985 */ /* 0x000fe8000c10192c */
[----:B------:R0:W-:Y:S04]  /*22e40*/  ST.E desc[UR44][R22.64], R25 ;  /* 0x0000001916007985 */ /* 0x0001e8000c10192c */
[----:B------:R-:W-:Y:S04]  /*22e50*/  ST.E desc[UR44][R4.64], R26 ;  /* 0x0000001a04007985 */ /* 0x000fe8000c10192c */
[----:B------:R-:W-:Y:S04]  /*22e60*/  ST.E desc[UR44][R6.64], R27 ;  /* 0x0000001b06007985 */ /* 0x000fe8000c10192c */
[----:B------:R-:W2:Y:S04]  /*22e70*/  LD.E R3, desc[UR44][R16.64+0x230] ;  /* 0x0002302c10037980 */ /* 0x000ea8000c101900 */
        /* <DEDUP_REMOVED lines=124> */
[----:B--2---:R1:W-:Y:S04]  /*23640*/  ST.E desc[UR44][R16.64+0x230], R3 ;  /* 0x0002300310007985 */ /* 0x0043e8000c10192c */
[----:B------:R-:W2:Y:S04]  /*23650*/  LD.E R9, desc[UR44][R22.64] ;  /* 0x0000002c16097980 */ /* 0x000ea8000c101900 */
[----:B--2---:R2:W-:Y:S04]  /*23660*/  ST.E desc[UR44][R22.64], R9 ;  /* 0x0000000916007985 */ /* 0x0045e8000c10192c */
[----:B------:R-:W3:Y:S04]  /*23670*/  LD.E R11, desc[UR44][R4.64] ;  /* 0x0000002c040b7980 */ /* 0x000ee8000c101900 */
[----:B---3--:R3:W-:Y:S04]  /*23680*/  ST.E desc[UR44][R4.64], R11 ;  /* 0x0000000b04007985 */ /* 0x0087e8000c10192c */
[----:B------:R-:W4:Y:S04]  /*23690*/  LD.E R13, desc[UR44][R6.64] ;  /* 0x0000002c060d7980 */ /* 0x000f28000c101900 */
[----:B----4-:R4:W-:Y:S04]  /*236a0*/  ST.E desc[UR44][R6.64], R13 ;  /* 0x0000000d06007985 */ /* 0x0109e8000c10192c */
[----:B------:R-:W5:Y:S04]  /*236b0*/  LD.E R15, desc[UR44][R16.64+0x240] ;  /* 0x0002402c100f7980 */ /* 0x000f68000c101900 */
[----:B------:R-:W5:Y:S04]  /*236c0*/  LD.E R19, desc[UR44][R16.64+0x244] ;  /* 0x0002442c10137980 */ /* 0x000f68000c101900 */
[----:B------:R-:W5:Y:S04]  /*236d0*/  LD.E R21, desc[UR44][R16.64+0x248] ;  /* 0x0002482c10157980 */ /* 0x000f68000c101900 */
[----:B0-----:R-:W5:Y:S04]  /*236e0*/  LD.E R25, desc[UR44][R16.64+0x24c] ;  /* 0x00024c2c10197980 */ /* 0x001f68000c101900 */
[----:B-1----:R-:W5:Y:S04]  /*236f0*/  LD.E R3, desc[UR44][R16.64+0x250] ;  /* 0x0002502c10037980 */ /* 0x002f68000c101900 */
[----:B------:R-:W5:Y:S04]  /*23700*/  LD.E R27, desc[UR44][R16.64+0x254] ;  /* 0x0002542c101b7980 */ /* 0x000f68000c101900 */
[----:B--2---:R-:W2:Y:S04]  /*23710*/  LD.E R9, desc[UR44][R16.64+0x258] ;  /* 0x0002582c10097980 */ /* 0x004ea8000c101900 */
[----:B------:R-:W2:Y:S04]  /*23720*/  LD.E R29, desc[UR44][R16.64+0x25c] ;  /* 0x00025c2c101d7980 */ /* 0x000ea8000c101900 */
[----:B---3--:R-:W3:Y:S04]  /*23730*/  LD.E R5, desc[UR44][R16.64+0x260] ;  /* 0x0002602c10057980 */ /* 0x008ee8000c101900 */
[----:B------:R-:W3:Y:S04]  /*23740*/  LD.E R11, desc[UR44][R16.64+0x264] ;  /* 0x0002642c100b7980 */ /* 0x000ee8000c101900 */
[----:B----4-:R-:W4:Y:S04]  /*23750*/  LD.E R7, desc[UR44][R16.64+0x268] ;  /* 0x0002682c10077980 */ /* 0x010f28000c101900 */
[----:B------:R-:W4:Y:S04]  /*23760*/  LD.E R13, desc[UR44][R16.64+0x26c] ;  /* 0x00026c2c100d7980 */ /* 0x000f28000c101900 */
        /* <DEDUP_REMOVED lines=112> */
[----:B-----5:R0:W-:Y:S04]  /*23e70*/  ST.E desc[UR44][R16.64+0x240], R15 ;  /* 0x0002400f10007985 */ /* 0x0201e8000c10192c */
[----:B------:R0:W-:Y:S04]  /*23e80*/  ST.E desc[UR44][R16.64+0x244], R19 ;  /* 0x0002441310007985 */ /* 0x0001e8000c10192c */
[----:B------:R0:W-:Y:S04]  /*23e90*/  ST.E desc[UR44][R16.64+0x248], R21 ;  /* 0x0002481510007985 */ /* 0x0001e8000c10192c */
[----:B------:R0:W-:Y:S04]  /*23ea0*/  ST.E desc[UR44][R16.64+0x24c], R25 ;  /* 0x00024c1910007985 */ /* 0x0001e8000c10192c */
[----:B------:R0:W-:Y:S04]  /*23eb0*/  ST.E desc[UR44][R16.64+0x250], R3 ;  /* 0x0002500310007985 */ /* 0x0001e8000c10192c */
[----:B------:R0:W-:Y:S04]  /*23ec0*/  ST.E desc[UR44][R16.64+0x254], R27 ;  /* 0x0002541b10007985 */ /* 0x0001e8000c10192c */
[----:B--2---:R0:W-:Y:S04]  /*23ed0*/  ST.E desc[UR44][R16.64+0x258], R9 ;  /* 0x0002580910007985 */ /* 0x0041e8000c10192c */
[----:B------:R0:W-:Y:S04]  /*23ee0*/  ST.E desc[UR44][R16.64+0x25c], R29 ;  /* 0x00025c1d10007985 */ /* 0x0001e8000c10192c */
[----:B---3--:R0:W-:Y:S04]  /*23ef0*/  ST.E desc[UR44][R16.64+0x260], R5 ;  /* 0x0002600510007985 */ /* 0x0081e8000c10192c */
[----:B------:R0:W-:Y:S04]  /*23f00*/  ST.E desc[UR44][R16.64+0x264], R11 ;  /* 0x0002640b10007985 */ /* 0x0001e8000c10192c */
[----:B----4-:R0:W-:Y:S04]  /*23f10*/  ST.E desc[UR44][R16.64+0x268], R7 ;  /* 0x0002680710007985 */ /* 0x0101e8000c10192c */
        /* <DEDUP_REMOVED lines=112> */
[----:B------:R0:W-:Y:S01]  /*24620*/  ST.E desc[UR44][R16.64+0x42c], R30 ;  /* 0x00042c1e10007985 */ /* 0x0001e2000c10192c */
[----:B------:R-:W-:Y:S01]  /*24630*/  @!PT LDS RZ, [RZ] ;  /* 0x00000000fffff984 */ /* 0x000fe20000000800 */
[----:B------:R-:W-:Y:S01]  /*24640*/  @!PT LDS RZ, [RZ] ;  /* 0x00000000fffff984 */ /* 0x000fe20000000800 */
[----:B------:R-:W-:Y:S01]  /*24650*/  @!PT LDS RZ, [RZ] ;  /* 0x00000000fffff984 */ /* 0x000fe20000000800 */
[----:B------:R-:W-:Y:S01]  /*24660*/  @!PT LDS RZ, [RZ] ;  /* 0x00000000fffff984 */ /* 0x000fe20000000800 */
[----:B------:R1:W-:Y:S06]  /*24670*/  MEMBAR.ALL.CTA ;  /* 0x0000000000007992 */ /* 0x0003ec0000008000 */
[----:B-1----:R-:W1:Y:S01]  /*24680*/  FENCE.VIEW.ASYNC.S ;  /* 0x00000000000073c6 */ /* 0x002e620000000000 */
[----:B------:R-:W-:Y:S01]  /*24690*/  BSSY B0, `(.L_x_2117) ;  /* 0x000000a000007945 */ /* 0x000fe20003800000 */
[----:B-1----:R-:W-:Y:S01]  /*246a0*/  NOP ;  /* 0x0000000000007918 */ /* 0x002fe20000000000 */
[----:B------:R-:W-:Y:S06]  /*246b0*/  BAR.ARV 0xe, 0x100 ;  /* 0x0384000000007b1d */ /* 0x000fec0000002000 */
[----:B------:R-:W-:Y:S05]  /*246c0*/  @P0 BRA `(.L_x_2118) ;  /* 0x0000000000180947 */ /* 0x000fea0003800000 */
[----:B0-----:R-:W2:Y:S04]  /*246d0*/  LD.E.64 R4, desc[UR44][R16.64+0x68] ;  /* 0x0000682c10047980 */ /* 0x001ea8000c101b00 */
[----:B------:R-:W3:Y:S01]  /*246e0*/  LD.E R3, desc[UR44][R16.64+0x1e8] ;  /* 0x0001e82c10037980 */ /* 0x000ee2000c101900 */
[----:B--2---:R-:W-:-:S05]  /*246f0*/  MOV R4, R4 ;  /* 0x0000000400047202 */ /* 0x004fca0000000f00 */
[----:B---3--:R-:W-:-:S05]  /*24700*/  IMAD R3, R3, 0x8, R4 ;  /* 0x0000000803037824 */ /* 0x008fca00078e0204 */
[----:B------:R-:W-:-:S04]  /*24710*/  PRMT R3, RZ, 0x654, R3 ;  /* 0x00000654ff037816 */ /* 0x000fc80000000003 */
[----:B------:R1:W-:Y:S03]  /*24720*/  SYNCS.ARRIVE.TRANS64.RED.A1T0 RZ, [R3+URZ], RZ ;  /* 0x000000ff03ff79a7 */ /* 0x0003e6000810043f */
.L_x_2118:
[----:B------:R-:W-:Y:S05]  /*24730*/  BSYNC B0 ;  /* 0x0000000000007941 */ /* 0x000fea0003800000 */
.L_x_2117:
[C---:B------:R-:W-:Y:S01]  /*24740*/  ISETP.GT.AND P0, PT, R0.reuse, R154, PT ;  /* 0x0000009a0000720c */ /* 0x040fe20003f04270 */
[----:B------:R-:W-:-:S12]  /*24750*/  VIADD R0, R0, 0xffffffff ;  /* 0xffffffff00007836 */ /* 0x000fd80000000000 */
[----:B------:R-:W-:Y:S05]  /*24760*/  @P0 BRA `(.L_x_2119) ;  /* 0xffffff5400e00947 */ /* 0x000fea000383ffff */
.L_x_2090:
[----:B------:R-:W-:Y:S05]  /*24770*/  WARPSYNC.ALL ;  /* 0x0000000000007948 */ /* 0x000fea0003800000 */
[----:B01----:R-:W2:Y:S04]  /*24780*/  LDL R5, [R1+0x210] ;  /* 0x0002100001057983 */ /* 0x003ea80000100800 */
[----:B------:R-:W3:Y:S04]  /*24790*/  LDL R6, [R1+0x214] ;  /* 0x0002140001067983 */ /* 0x000ee80000100800 */
[----:B------:R-:W4:Y:S01]  /*247a0*/  LDL.64 R14, [R1+0xd8] ;  /* 0x0000d800010e7983 */ /* 0x000f220000100a00 */
[----:B------:R-:W-:Y:S01]  /*247b0*/  IMAD.MOV.U32 R8, RZ, RZ, -0x800000 ;  /* 0xff800000ff087424 */ /* 0x000fe200078e00ff */
[----:B------:R-:W-:Y:S08]  /*247c0*/  BAR.ARV 0x8, 0x100 ;  /* 0x0204000000007b1d */ /* 0x000ff00000002000 */
[----:B------:R-:W-:Y:S06]  /*247d0*/  BAR.SYNC.DEFER_BLOCKING 0xf, 0x100 ;  /* 0x03c4000000007b1d */ /* 0x000fec0000010000 */
[----:B--2---:R-:W0:Y:S02]  /*247e0*/  SHFL.BFLY PT, R0, R5, 0x2, 0x1f ;  /* 0x0c401f0005007f89 */ /* 0x004e2400000e0000 */
[----:B0-----:R-:W-:-:S05]  /*247f0*/  FADD.FTZ R0, R5, R0 ;  /* 0x0000000005007221 */ /* 0x001fca0000010000 */
[----:B------:R-:W0:Y:S02]  /*24800*/  SHFL.BFLY PT, R3, R0, 0x1, 0x1f ;  /* 0x0c201f0000037f89 */ /* 0x000e2400000e0000 */
[----:B0-----:R-:W-:-:S05]  /*24810*/  FADD.FTZ R2, R0, R3 ;  /* 0x0000000300027221 */ /* 0x001fca0000010000 */
[----:B------:R-:W-:Y:S04]  /*24820*/  STL [R1+0x210], R2 ;  /* 0x0002100201007387 */ /* 0x000fe80000100800 */
[----:B------:R-:W2:Y:S04]  /*24830*/  LDL R13, [R1+0x210] ;  /* 0x00021000010d7983 */ /* 0x000ea80000100800 */
[----:B---3--:R-:W0:Y:S02]  /*24840*/  SHFL.BFLY PT, R3, R6, 0x2, 0x1f ;  /* 0x0c401f0006037f89 */ /* 0x008e2400000e0000 */
[----:B0-----:R-:W-:-:S05]  /*24850*/  FADD.FTZ R3, R3, R6 ;  /* 0x0000000603037221 */ /* 0x001fca0000010000 */
[----:B------:R-:W0:Y:S02]  /*24860*/  SHFL.BFLY PT, R4, R3, 0x1, 0x1f ;  /* 0x0c201f0003047f89 */ /* 0x000e2400000e0000 */
[----:B0-----:R-:W-:-:S05]  /*24870*/  FADD.FTZ R4, R3, R4 ;  /* 0x0000000403047221 */ /* 0x001fca0000010000 */
[----:B------:R-:W-:-:S13]  /*24880*/  FSETP.NE.FTZ.AND P2, PT, R4, RZ, PT ;  /* 0x000000ff0400720b */ /* 0x000fda0003f55000 */
[----:B------:R-:W3:Y:S04]  /*24890*/  @P2 LDL R7, [R1+0x220] ;  /* 0x0002200001072983 */ /* 0x000ee80000100800 */
[----:B------:R-:W5:Y:S01]  /*248a0*/  @P2 LDL R10, [R1+0x204] ;  /* 0x00020400010a2983 */ /* 0x000f620000100800 */
[----:B--2---:R-:W-:-:S13]  /*248b0*/  FSETP.NE.FTZ.AND P1, PT, R13, RZ, PT ;  /* 0x000000ff0d00720b */ /* 0x004fda0003f35000 */
[----:B------:R-:W2:Y:S04]  /*248c0*/  @P1 LDL R5, [R1+0x220] ;  /* 0x0002200001051983 */ /* 0x000ea80000100800 */
[----:B------:R-:W4:Y:S01]  /*248d0*/  @P1 LDL R2, [R1+0x200] ;  /* 0x0002000001021983 */ /* 0x000f220000100800 */
[----:B------:R-:W0:Y:S08]  /*248e0*/  @P2 MUFU.LG2 R9, R4 ;  /* 0x0000000400092308 */ /* 0x000e300000000c00 */
[----:B------:R-:W1:Y:S01]  /*248f0*/  @P1 MUFU.LG2 R6, R13 ;  /* 0x0000000d00061308 */ /* 0x000e620000000c00 */
[----:B------:R-:W-:-:S02]  /*24900*/  IMAD.MOV.U32 R0, RZ, RZ, -0x800000 ;  /* 0xff800000ff007424 */ /* 0x000fc400078e00ff */
[----:B0-----:R-:W-:Y:S01]  /*24910*/  @P2 FMUL.FTZ R12, R9, 0.69314718246459960938 ;  /* 0x3f317218090c2820 */ /* 0x001fe20000410000 */
[----:B-1----:R-:W-:Y:S01]  /*24920*/  @P1 FMUL.FTZ R6, R6, 0.69314718246459960938 ;  /* 0x3f31721806061820 */ /* 0x002fe20000410000 */
[----:B------:R-:W-:Y:S01]  /*24930*/  STL [R1+0x214], R4 ;  /* 0x0002140401007387 */ /* 0x000fe20000100800 */
[----:B---3--:R-:W-:-:S04]  /*24940*/  @P2 FMUL.FTZ R7, R7, 0.69314718246459960938 ;  /* 0x3f31721807072820 */ /* 0x008fc80000410000 */
[----:B-----5:R-:W-:-:S05]  /*24950*/  @P2 FFMA.FTZ R8, R7, R10, R12 ;  /* 0x0000000a07082223 */ /* 0x020fca000001000c */
[----:B------:R0:W-:Y:S01]  /*24960*/  STL [R1+0x214], R8 ;  /* 0x0002140801007387 */ /* 0x0001e20000100800 */
[----:B--2---:R-:W-:-:S04]  /*24970*/  @P1 FMUL.FTZ R5, R5, 0.69314718246459960938 ;  /* 0x3f31721805051820 */ /* 0x004fc80000410000 */
[----:B----4-:R-:W-:-:S05]  /*24980*/  @P1 FFMA.FTZ R0, R5, R2, R6 ;  /* 0x0000000205001223 */ /* 0x010fca0000010006 */
[----:B------:R1:W-:Y:S04]  /*24990*/  STL [R1+0x210], R0 ;  /* 0x0002100001007387 */ /* 0x0003e80000100800 */
[----:B------:R-:W2:Y:S02]  /*249a0*/  LD.E R2, desc[UR44][R14.64+0x4] ;  /* 0x0000042c0e027980 */ /* 0x000ea4000c101900 */
[----:B--2---:R-:W-:Y:S02]  /*249b0*/  ISETP.NE.AND P0, PT, R2, RZ, PT ;  /* 0x000000ff0200720c */ /* 0x004fe40003f05270 */
[----:B------:R-:W2:Y:S11]  /*249c0*/  LDL R2, [R1+0x1e8] ;  /* 0x0001e80001027983 */ /* 0x000eb60000100800 */
[----:B------:R-:W3:Y:S04]  /*249d0*/  @!P0 LDL.64 R6, [R1+0xe0] ;  /* 0x0000e00001068983 */ /* 0x000ee80000100a00 */
[----:B------:R-:W2:Y:S01]  /*249e0*/  @!P0 LD.E R3, desc[UR44][R14.64] ;  /* 0x0000002c0e038980 */ /* 0x000ea2000c101900 */
[----:B------:R-:W-:-:S06]  /*249f0*/  IMAD.MOV.U32 R42, RZ, RZ, RZ ;  /* 0x000000ffff2a7224 */ /* 0x000fcc00078e00ff */
[----:B------:R-:W4:Y:S01]  /*24a00*/  @P1 MUFU.RCP R42, R13 ;  /* 0x0000000d002a1308 */ /* 0x000f220000001000 */
[----:B---3--:R-:W0:Y:S01]  /*24a10*/  @!P0 LD.E.64 R6, desc[UR44][R6.64] ;  /* 0x0000002c06068980 */ /* 0x008e22000c101b00 */
[----:B--2---:R-:W-:-:S04]  /*24a20*/  @!P0 IMAD R3, R2, 0x40, R3 ;  /* 0x0000004002038824 */ /* 0x004fc800078e0203 */
[----:B0-----:R-:W-:-:S05]  /*24a30*/  @!P0 IMAD.WIDE R8, R3, 0x4, R6 ;  /* 0x0000000403088825 */ /* 0x001fca00078e0206 */
[----:B----4-:R0:W-:Y:S04]  /*24a40*/  @!P0 ST.E desc[UR44][R8.64], R42 ;  /* 0x0000002a08008985 */ /* 0x0101e8000c10192c */
[----:B------:R-:W1:Y:S04]  /*24a50*/  @!P0 LDL.64 R14, [R1+0xd8] ;  /* 0x0000d800010e8983 */ /* 0x000e680000100a00 */
[----:B-1----:R-:W2:Y:S02]  /*24a60*/  @!P0 LD.E R0, desc[UR44][R14.64+0x4] ;  /* 0x0000042c0e008980 */ /* 0x002ea4000c101900 */
[----:B--2---:R-:W-:-:S13]  /*24a70*/  @!P0 ISETP.NE.AND P0, PT, R0, RZ, PT ;  /* 0x000000ff0000820c */ /* 0x004fda0003f05270 */
[----:B------:R-:W2:Y:S04]  /*24a80*/  @!P0 LDL.64 R10, [R1+0xe0] ;  /* 0x0000e000010a8983 */ /* 0x000ea80000100a00 */
[----:B------:R-:W3:Y:S01]  /*24a90*/  @!P0 LD.E R3, desc[UR44][R14.64] ;  /* 0x0000002c0e038980 */ /* 0x000ee2000c101900 */
[----:B------:R-:W-:-:S06]  /*24aa0*/  IMAD.MOV.U32 R0, RZ, RZ, RZ ;  /* 0x000000ffff007224 */ /* 0x000fcc00078e00ff */
[----:B------:R-:W1:Y:S01]  /*24ab0*/  @P2 MUFU.RCP R0, R4 ;  /* 0x0000000400002308 */ /* 0x000e620000001000 */
[----:B--2---:R-:W2:Y:S01]  /*24ac0*/  @!P0 LD.E.64 R10, desc[UR44][R10.64] ;  /* 0x0000002c0a0a8980 */ /* 0x004ea2000c101b00 */
[----:B---3--:R-:W-:-:S04]  /*24ad0*/  @!P0 IMAD R3, R2, 0x40, R3 ;  /* 0x0000004002038824 */ /* 0x008fc800078e0203 */
[----:B------:R-:W-:-:S04]  /*24ae0*/  @!P0 VIADD R3, R3, 0x8 ;  /* 0x0000000803038836 */ /* 0x000fc80000000000 */
[----:B--2---:R-:W-:-:S05]  /*24af0*/  @!P0 IMAD.WIDE R2, R3, 0x4, R10 ;  /* 0x0000000403028825 */ /* 0x004fca00078e020a */
[----:B-1----:R1:W-:Y:S04]  /*24b00*/  @!P0 ST.E desc[UR44][R2.64], R0 ;  /* 0x0000000002008985 */ /* 0x0023e8000c10192c */
[----:B------:R-:W2:Y:S04]  /*24b10*/  LDL R34, [R1+0x1e8] ;  /* 0x0001e80001227983 */ /* 0x000ea80000100800 */
[----:B------:R-:W3:Y:S04]  /*24b20*/  LDL.64 R12, [R1+0x388] ;  /* 0x00038800010c7983 */ /* 0x000ee80000100a00 */
        /* <DEDUP_REMOVED lines=26> */
[----:B0-----:R-:W5:Y:S04]  /*24cd0*/  LDL.64 R8, [R1+0x3d8] ;  /* 0x0003d80001087983 */ /* 0x001f680000100a00 */
[----:B------:R-:W5:Y:S04]  /*24ce0*/  LDL.64 R4, [R1+0x3e8] ;  /* 0x0003e80001047983 */ /* 0x000f680000100a00 */
[----:B------:R-:W5:Y:S04]  /*24cf0*/  LDL.64 R10, [R1+0x3f8] ;  /* 0x0003f800010a7983 */ /* 0x000f680000100a00 */
[----:B-1----:R-:W5:Y:S04]  /*24d00*/  LDL.64 R2, [R1+0x408] ;  /* 0x0004080001027983 */ /* 0x002f680000100a00 */
        /* <DEDUP_REMOVED lines=33> */
[----:B------:R-:W5:Y:S04]  /*24f20*/  LDL R35, [R1+0x1f0] ;  /* 0x0001f00001237983 */ /* 0x000f680000100800 */
[----:B------:R-:W5:Y:S01]  /*24f30*/  LDL R32, [R1+0x1f4] ;  /* 0x0001f40001207983 */ /* 0x000f620000100800 */
[----:B--2---:R-:W-:-:S05]  /*24f40*/  VIADD R34, R34, 0x1 ;  /* 0x0000000122227836 */ /* 0x004fca0000000000 */
[----:B------:R-:W-:-:S13]  /*24f50*/  ISETP.NE.AND P0, PT, R34, 0x2, PT ;  /* 0x000000022200780c */ /* 0x000fda0003f05270 */
[----:B------:R-:W2:Y:S01]  /*24f60*/  @!P0 LDL R33, [R1+0x1ec] ;  /* 0x0001ec0001218983 */ /* 0x000ea20000100800 */
[-C--:B---3--:R-:W-:Y:S01]  /*24f70*/  FMUL.FTZ R13, R13, R0.reuse ;  /* 0x000000000d0d7220 */ /* 0x088fe20000410000 */
[-C--:B------:R-:W-:Y:S01]  /*24f80*/  FMUL.FTZ R12, R12, R0.reuse ;  /* 0x000000000c0c7220 */ /* 0x080fe20000410000 */
[-C--:B----4-:R-:W-:Y:S01]  /*24f90*/  FMUL.FTZ R135, R135, R0.reuse ;  /* 0x0000000087877220 */ /* 0x090fe20000410000 */
[-C--:B------:R-:W-:Y:S01]  /*24fa0*/  FMUL.FTZ R134, R134, R0.reuse ;  /* 0x0000000086867220 */ /* 0x080fe20000410000 */
        /* <DEDUP_REMOVED lines=12> */
[----:B------:R2:W-:Y:S01]  /*25070*/  STL.64 [R1+0x388], R12 ;  /* 0x0003880c01007387 */ /* 0x0005e20000100a00 */
        /* <DEDUP_REMOVED lines=112> */
[----:B------:R-:W-:-:S02]  /*25780*/  VIADD R0, R35, 0x1 ;  /* 0x0000000123007836 */ /* 0x000fc40000000000 */
[----:B------:R-:W-:Y:S01]  /*25790*/  VIADD R32, R32, 0x1 ;  /* 0x0000000120207836 */ /* 0x000fe20000000000 */
[----:B------:R-:W-:Y:S04]  /*257a0*/  STL [R1+0x1e8], R34 ;  /* 0x0001e82201007387 */ /* 0x000fe80000100800 */
        /* <DEDUP_REMOVED lines=11> */
[----:B------:R-:W-:Y:S01]  /*25860*/  STL.64 [R1+0x2c0], R62 ;  /* 0x0002c03e01007387 */ /* 0x000fe20000100a00 */
[----:B--2---:R-:W-:-:S03]  /*25870*/  @!P0 LOP3.LUT R12, R33, 0x1, RZ, 0x3c, !PT ;  /* 0x00000001210c8812 */ /* 0x004fc600078e3cff */
        /* <DEDUP_REMOVED lines=50> */
[----:B------:R-:W-:Y:S04]  /*25ba0*/  STL [R1+0x1f0], R0 ;  /* 0x0001f00001007387 */ /* 0x000fe80000100800 */
[----:B------:R-:W-:Y:S04]  /*25bb0*/  @!P0 STL [R1+0x1ec], R12 ;  /* 0x0001ec0c01008387 */ /* 0x000fe80000100800 */
[----:B------:R-:W-:Y:S04]  /*25bc0*/  STL [R1+0x1f4], R32 ;  /* 0x0001f42001007387 */ /* 0x000fe80000100800 */
[----:B------:R-:W-:Y:S04]  /*25bd0*/  @!P0 STL [R1+0x1e8], RZ ;  /* 0x0001e8ff01008387 */ /* 0x000fe80000100800 */
[----:B------:R0:W-:Y:S02]  /*25be0*/  STL.64 [R1+0x408], R2 ;  /* 0x0004080201007387 */ /* 0x0001e40000100a00 */
[----:B0-----:R-:W-:Y:S01]  /*25bf0*/  IMAD.MOV.U32 R3, RZ, RZ, 0x1 ;  /* 0x00000001ff037424 */ /* 0x001fe200078e00ff */
[----:B------:R-:W-:Y:S06]  /*25c00*/  BAR.ARV 0xe, 0x100 ;  /* 0x0384000000007b1d */ /* 0x000fec0000002000 */
.L_x_2007:
[----:B0-----:R-:W-:-:S04]  /*25c10*/  PRMT R0, R3, 0x9910, RZ ;  /* 0x0000991003007816 */ /* 0x001fc800000000ff */
[----:B------:R-:W-:-:S13]  /*25c20*/  ISETP.NE.AND P0, PT, R0, RZ, PT ;  /* 0x000000ff0000720c */ /* 0x000fda0003f05270 */
[----:B------:R-:W-:Y:S05]  /*25c30*/  @!P0 BRA `(.L_x_2120) ;  /* 0x0000002400e08947 */ /* 0x000fea0003800000 */
[----:B------:R-:W0:Y:S01]  /*25c40*/  S2R R0, SR_TID.X ;  /* 0x0000000000007919 */ /* 0x000e220000002100 */
[----:B------:R-:W1:Y:S01]  /*25c50*/  S2UR UR5, SR_CgaCtaId ;  /* 0x00000000000579c3 */ /* 0x000e620000008800 */
[----:B------:R-:W-:Y:S01]  /*25c60*/  UMOV UR4, 0x400 ;  /* 0x0000040000047882 */ /* 0x000fe20000000000 */
[----:B------:R-:W-:-:S06]  /*25c70*/  SHF.R.S32.HI R14, RZ, 0x1f, R157 ;  /* 0x0000001fff0e7819 */ /* 0x000fcc000001149d */
[----:B------:R-:W-:Y:S01]  /*25c80*/  BAR.SYNC.DEFER_BLOCKING 0x1, 0x100 ;  /* 0x0044000000007b1d */ /* 0x000fe20000010000 */
[----:B------:R-:W-:-:S07]  /*25c90*/  SHF.R.S32.HI R16, RZ, 0x1f, R156 ;  /* 0x0000001fff107819 */ /* 0x000fce000001149c */
[----:B------:R-:W2:Y:S01]  /*25ca0*/  LDC R28, c[0x0][0xce8] ;  /* 0x00033a00ff1c7b82 */ /* 0x000ea20000000800 */
[----:B------:R-:W3:Y:S07]  /*25cb0*/  S2R R23, SR_CTAID.X ;  /* 0x0000000000177919 */ /* 0x000eee0000002500 */
[----:B------:R-:W4:Y:S01]  /*25cc0*/  LDC.64 R18, c[0x0][0xc40] ;  /* 0x00031000ff127b82 */ /* 0x000f220000000a00 */
[----:B-1----:R-:W-:-:S04]  /*25cd0*/  ULEA UR4, UR5, UR4, 0x18 ;  /* 0x0000000405047291 */ /* 0x002fc8000f8ec03f */
[----:B------:R-:W-:Y:S01]  /*25ce0*/  UIADD3 UR4, UR4, 0x38820, URZ ;  /* 0x0003882004047890 */ /* 0x000fe2000fffe03f */
[----:B0-----:R-:W-:-:S03]  /*25cf0*/  VIADD R5, R0, 0xffffff80 ;  /* 0xffffff8000057836 */ /* 0x001fc60000000000 */
[----:B------:R-:W-:Y:S01]  /*25d00*/  UPRMT UR4, URZ, 0x654, UR4 ;  /* 0x000006543f047896 */ /* 0x000fe20008000004 */
[----:B--2---:R-:W-:Y:S02]  /*25d10*/  ISETP.NE.AND P1, PT, R28, 0x1, PT ;  /* 0x000000011c00780c */ /* 0x004fe40003f25270 */
[----:B------:R-:W-:-:S04]  /*25d20*/  SHF.R.S32.HI R2, RZ, 0x1f, R5 ;  /* 0x0000001fff027819 */ /* 0x000fc80000011405 */
[----:B------:R-:W-:Y:S02]  /*25d30*/  LEA.HI R0, R2, R5, RZ, 0x7 ;  /* 0x0000000502007211 */ /* 0x000fe400078f38ff */
[----:B------:R-:W-:Y:S02]  /*25d40*/  SYNCS.ARRIVE.TRANS64.RED.A1T0 RZ, [UR4], RZ ;  /* 0x000000ffffff79a7 */ /* 0x000fe40008100404 */
[----:B------:R-:W-:Y:S02]  /*25d50*/  SHF.R.S32.HI R22, RZ, 0x7, R0 ;  /* 0x00000007ff167819 */ /* 0x000fe40000011400 */
[----:B------:R-:W-:-:S03]  /*25d60*/  LOP3.LUT R4, R0, 0xffffff80, RZ, 0xc0, !PT ;  /* 0xffffff8000047812 */ /* 0x000fc600078ec0ff */
[----:B------:R-:W0:Y:S02]  /*25d70*/  SHFL.IDX PT, R3, R22, RZ, 0x1f ;  /* 0x00001fff16037589 */ /* 0x000e2400000e0000 */
[----:B------:R-:W-:-:S05]  /*25d80*/  IMAD.IADD R24, R5, 0x1, -R4 ;  /* 0x0000000105187824 */ /* 0x000fca00078e0a04 */
[----:B------:R-:W-:-:S04]  /*25d90*/  SHF.R.S32.HI R21, RZ, 0x1f, R24 ;  /* 0x0000001fff157819 */ /* 0x000fc80000011418 */
[----:B------:R-:W-:-:S04]  /*25da0*/  LEA.HI R20, R21, R24, RZ, 0x2 ;  /* 0x0000001815147211 */ /* 0x000fc800078f10ff */
[--C-:B------:R-:W-:Y:S02]  /*25db0*/  SHF.R.S32.HI R25, RZ, 0x2, R20.reuse ;  /* 0x00000002ff197819 */ /* 0x100fe40000011414 */
[----:B------:R-:W-:-:S04]  /*25dc0*/  SHF.R.S32.HI R4, RZ, 0x1f, R20 ;  /* 0x0000001fff047819 */ /* 0x000fc80000011414 */
[----:B------:R-:W-:Y:S02]  /*25dd0*/  LEA.HI R4, R4, R25, RZ, 0x3 ;  /* 0x0000001904047211 */ /* 0x000fe400078f18ff */
[----:B0-----:R-:W-:Y:S02]  /*25de0*/  ISETP.NE.AND P0, PT, R3, RZ, PT ;  /* 0x000000ff0300720c */ /* 0x001fe40003f05270 */
[----:B------:R-:W-:Y:S02]  /*25df0*/  LEA.HI R3, R2, R5, RZ, 0x2 ;  /* 0x0000000502037211 */ /* 0x000fe400078f10ff */
[----:B------:R-:W-:Y:S02]  /*25e00*/  LOP3.LUT R26, R4, 0xfffffff8, RZ, 0xc0, !PT ;  /* 0xfffffff8041a7812 */ /* 0x000fe400078ec0ff */
[----:B------:R-:W-:-:S05]  /*25e10*/  LOP3.LUT R6, R3, 0xfffffffc, RZ, 0xc0, !PT ;  /* 0xfffffffc03067812 */ /* 0x000fca00078ec0ff */
[----:B------:R-:W-:Y:S02]  /*25e20*/  IMAD.IADD R27, R5, 0x1, -R6 ;  /* 0x00000001051b7824 */ /* 0x000fe400078e0a06 */
[----:B---34-:R-:W-:Y:S05]  /*25e30*/  @P0 BRA `(.L_x_2121) ;  /* 0x0000000400440947 */ /* 0x018fea0003800000 */
[----:B------:R-:W-:Y:S01]  /*25e40*/  LOP3.LUT R0, R0, 0xffffff80, RZ, 0xc0, !PT ;  /* 0xffffff8000007812 */ /* 0x000fe200078ec0ff */
[----:B------:R-:W0:Y:S01]  /*25e50*/  S2R R11, SR_CTAID.X ;  /* 0x00000000000b7919 */ /* 0x000e220000002500 */
[----:B------:R-:W1:Y:S01]  /*25e60*/  LDC R12, c[0x0][0xce8] ;  /* 0x00033a00ff0c7b82 */ /* 0x000e620000000800 */
[----:B------:R-:W-:Y:S01]  /*25e70*/  LEA.HI R9, R22, R22, RZ, 0x1 ;  /* 0x0000001616097211 */ /* 0x000fe200078f08ff */
[----:B------:R-:W-:Y:S01]  /*25e80*/  ULDC UR4, c[0x0][0xb88] ;  /* 0x0002e20000047ab9 */ /* 0x000fe20000000800 */
[----:B------:R-:W-:Y:S02]  /*25e90*/  IMAD.IADD R0, R5, 0x1, -R0 ;  /* 0x0000000105007824 */ /* 0x000fe400078e0a00 */
[----:B------:R-:W-:-:S03]  /*25ea0*/  LOP3.LUT R13, R9, 0xfffffe, RZ, 0xc0, !PT ;  /* 0x00fffffe090d7812 */ /* 0x000fc600078ec0ff */
[----:B------:R-:W-:Y:S02]  /*25eb0*/  SHF.R.S32.HI R3, RZ, 0x1f, R0 ;  /* 0x0000001fff037819 */ /* 0x000fe40000011400 */
[----:B------:R-:W-:Y:S02]  /*25ec0*/  IMAD.IADD R13, R22, 0x1, -R13 ;  /* 0x00000001160d7824 */ /* 0x000fe400078e0a0d */
[CC--:B------:R-:W-:Y:S02]  /*25ed0*/  LEA.HI R4, R3.reuse, R0.reuse, RZ, 0x2 ;  /* 0x0000000003047211 */ /* 0x0c0fe400078f10ff */
[----:B------:R-:W-:Y:S02]  /*25ee0*/  LEA.HI R3, R3, R0, RZ, 0x5 ;  /* 0x0000000003037211 */ /* 0x000fe400078f28ff */
[--C-:B------:R-:W-:Y:S02]  /*25ef0*/  SHF.R.S32.HI R6, RZ, 0x2, R4.reuse ;  /* 0x00000002ff067819 */ /* 0x100fe40000011404 */
[----:B------:R-:W-:-:S04]  /*25f00*/  SHF.R.S32.HI R7, RZ, 0x1f, R4 ;  /* 0x0000001fff077819 */ /* 0x000fc80000011404 */
[----:B------:R-:W-:Y:S02]  /*25f10*/  LEA.HI R8, R7, R6, RZ, 0x3 ;  /* 0x0000000607087211 */ /* 0x000fe400078f18ff */
[----:B------:R-:W-:Y:S02]  /*25f20*/  LOP3.LUT R7, R4, 0x7ffffffc, RZ, 0xc0, !PT ;  /* 0x7ffffffc04077812 */ /* 0x000fe400078ec0ff */
[----:B------:R-:W-:Y:S01]  /*25f30*/  LOP3.LUT R9, R8, 0xfffffff8, RZ, 0xc0, !PT ;  /* 0xfffffff808097812 */ /* 0x000fe200078ec0ff */
[----:B-1----:R-:W-:Y:S01]  /*25f40*/  IMAD R8, R12, UR4, RZ ;  /* 0x000000040c087c24 */ /* 0x002fe2000f8e02ff */
[----:B------:R-:W-:Y:S01]  /*25f50*/  SHF.R.S32.HI R4, RZ, 0x5, R3 ;  /* 0x00000005ff047819 */ /* 0x000fe20000011403 */
[----:B------:R-:W-:Y:S01]  /*25f60*/  IMAD.IADD R0, R0, 0x1, -R7 ;  /* 0x0000000100007824 */ /* 0x000fe200078e0a07 */
[----:B------:R-:W-:Y:S01]  /*25f70*/  ISETP.NE.AND P3, PT, R12, 0x1, PT ;  /* 0x000000010c00780c */ /* 0x000fe20003f65270 */
[----:B------:R-:W-:Y:S01]  /*25f80*/  IMAD.IADD R9, R6, 0x1, -R9 ;  /* 0x0000000106097824 */ /* 0x000fe200078e0a09 */
[----:B------:R-:W-:Y:S01]  /*25f90*/  ULDC.64 UR4, c[0x0][0xcd0] ;  /* 0x0003340000047ab9 */ /* 0x000fe20000000a00 */
[----:B------:R-:W-:Y:S01]  /*25fa0*/  IMAD.U32 R3, R13, -0x100, RZ ;  /* 0xffffff000d037824 */ /* 0x000fe200078e00ff */
[----:B------:R-:W1:Y:S01]  /*25fb0*/  LDC.64 R6, c[0x0][0xcd8] ;  /* 0x00033600ff067b82 */ /* 0x000e620000000a00 */
[----:B------:R-:W-:-:S02]  /*25fc0*/  IMAD.SHL.U32 R0, R0, 0x2, RZ ;  /* 0x0000000200007824 */ /* 0x000fc400078e00ff */
[----:B------:R-:W-:-:S03]  /*25fd0*/  IMAD R17, R4, 0x10, R9 ;  /* 0x0000001004117824 */ /* 0x000fc600078e0209 */
[----:B------:R-:W-:Y:S01]  /*25fe0*/  ISETP.NE.AND P0, PT, R0, R3, PT ;  /* 0x000000030000720c */ /* 0x000fe20003f05270 */
[----:B0-----:R-:W-:Y:S02]  /*25ff0*/  IMAD R13, R11, 0x40, R17 ;  /* 0x000000400b0d7824 */ /* 0x001fe400078e0211 */
[----:B------:R-:W0:Y:S03]  /*26000*/  @P3 LDC R4, c[0x0][0xcec] ;  /* 0x00033b00ff043b82 */ /* 0x000e260000000800 */
[----:B------:R-:W-:-:S13]  /*26010*/  ISETP.GE.OR P2, PT, R13, R8, P0 ;  /* 0x000000080d00720c */ /* 0x000fda0000746670 */
[----:B------:R-:W2:Y:S01]  /*26020*/  @!P2 LDL R15, [R1+0x210] ;  /* 0x00021000010fa983 */ /* 0x000ea20000100800 */
[----:B------:R-:W-:Y:S01]  /*26030*/  LEA.HI R0, R2, R5, RZ, 0x2 ;  /* 0x0000000502007211 */ /* 0x000fe200078f10ff */
[----:B------:R-:W-:Y:S01]  /*26040*/  IMAD R10, R14, UR4, RZ ;  /* 0x000000040e0a7c24 */ /* 0x000fe2000f8e02ff */
[----:B------:R-:W-:Y:S01]  /*26050*/  BSSY B0, `(.L_x_2121) ;  /* 0x000002f000007945 */ /* 0x000fe20003800000 */
[----:B------:R-:W-:Y:S01]  /*26060*/  VIADD R13, R13, 0x8 ;  /* 0x000000080d0d7836 */ /* 0x000fe20000000000 */
[----:B------:R-:W-:Y:S01]  /*26070*/  LOP3.LUT R0, R0, 0xfffffffc, RZ, 0xc0, !PT ;  /* 0xfffffffc00007812 */ /* 0x000fe200078ec0ff */
[----:B------:R-:W-:Y:S02]  /*26080*/  IMAD R9, R157, UR5, R10 ;  /* 0x000000059d097c24 */ /* 0x000fe4000f8e020a */
[----:B-1----:R-:W-:Y:S01]  /*26090*/  IMAD R10, R6, UR37, RZ ;  /* 0x00000025060a7c24 */ /* 0x002fe2000f8e02ff */
[----:B------:R-:W-:Y:S01]  /*260a0*/  ISETP.GE.OR P0, PT, R13, R8, P0 ;  /* 0x000000080d00720c */ /* 0x000fe20000706670 */
[----:B------:R-:W-:-:S02]  /*260b0*/  IMAD.IADD R0, R5, 0x1, -R0 ;  /* 0x0000000105007824 */ /* 0x000fc400078e0a00 */
[----:B------:R-:W1:Y:S03]  /*260c0*/  @P3 LDC R5, c[0x0][0xcf0] ;  /* 0x00033c00ff053b82 */ /* 0x000e660000000800 */
[----:B------:R-:W-:-:S04]  /*260d0*/  LEA.HI R2, R0, R0, RZ, 0x1 ;  /* 0x0000000000027211 */ /* 0x000fc800078f08ff */
[----:B------:R-:W-:-:S05]  /*260e0*/  LOP3.LUT R3, R2, 0x1ffffffe, RZ, 0xc0, !PT ;  /* 0x1ffffffe02037812 */ /* 0x000fca00078ec0ff */
[----:B------:R-:W-:Y:S02]  /*260f0*/  IMAD.IADD R0, R0, 0x1, -R3 ;  /* 0x0000000100007824 */ /* 0x000fe400078e0a03 */
[----:B------:R-:W-:Y:S01]  /*26100*/  IMAD.WIDE.U32 R2, R157, UR4, RZ ;  /* 0x000000049d027c25 */ /* 0x000fe2000f8e00ff */
[----:B------:R-:W-:-:S03]  /*26110*/  ULDC.64 UR4, c[0x0][0xce0] ;  /* 0x0003380000047ab9 */ /* 0x000fc60000000a00 */
[----:B------:R-:W-:Y:S02]  /*26120*/  IMAD R0, R0, 0x8, R17 ;  /* 0x0000000800007824 */ /* 0x000fe400078e0211 */
[----:B------:R-:W-:Y:S02]  /*26130*/  IMAD.IADD R3, R3, 0x1, R9 ;  /* 0x0000000103037824 */ /* 0x000fe400078e0209 */
[----:B------:R-:W-:Y:S02]  /*26140*/  IMAD R9, R11, 0x40, R0 ;  /* 0x000000400b097824 */ /* 0x000fe400078e0200 */
[----:B------:R-:W-:Y:S02]  /*26150*/  IMAD R17, R7, UR36, R10 ;  /* 0x0000002407117c24 */ /* 0x000fe4000f8e020a */
[----:B0-----:R-:W-:-:S04]  /*26160*/  @P3 IMAD.HI.U32 R4, R9, R4, RZ ;  /* 0x0000000409043227 */ /* 0x001fc800078e00ff */
[----:B------:R-:W-:Y:S01]  /*26170*/  IMAD.MOV.U32 R11, RZ, RZ, R9 ;  /* 0x000000ffff0b7224 */ /* 0x000fe200078e0009 */
[----:B-1----:R-:W-:Y:S01]  /*26180*/  @P3 SHF.R.U32.HI R11, RZ, R5, R4 ;  /* 0x00000005ff0b3219 */ /* 0x002fe20000011604 */
[----:B------:R-:W-:-:S04]  /*26190*/  IMAD.WIDE.U32 R6, R6, UR36, R2 ;  /* 0x0000002406067c25 */ /* 0x000fc8000f8e0002 */
[----:B------:R-:W-:Y:S02]  /*261a0*/  IMAD.IADD R7, R7, 0x1, R17 ;  /* 0x0000000107077824 */ /* 0x000fe400078e0211 */
[----:B------:R-:W-:Y:S02]  /*261b0*/  IMAD.MOV R5, RZ, RZ, -R11 ;  /* 0x000000ffff057224 */ /* 0x000fe400078e0a0b */
[----:B------:R-:W-:Y:S02]  /*261c0*/  IMAD R17, R16, UR4, RZ ;  /* 0x0000000410117c24 */ /* 0x000fe4000f8e02ff */
[----:B------:R-:W-:Y:S01]  /*261d0*/  IMAD.WIDE.U32 R2, R156, UR4, R6 ;  /* 0x000000049c027c25 */ /* 0x000fe2000f8e0006 */
[----:B------:R-:W-:-:S03]  /*261e0*/  SHF.R.S32.HI R7, RZ, 0x1f, R11 ;  /* 0x0000001fff077819 */ /* 0x000fc6000001140b */
[----:B------:R-:W-:Y:S01]  /*261f0*/  IMAD R5, R12, R5, R9 ;  /* 0x000000050c057224 */ /* 0x000fe200078e0209 */
[----:B------:R-:W-:Y:S01]  /*26200*/  IADD3 R2, P3, R11, R2, RZ ;  /* 0x000000020b027210 */ /* 0x000fe20007f7e0ff */
[----:B------:R-:W-:Y:S01]  /*26210*/  IMAD R17, R156, UR5, R17 ;  /* 0x000000059c117c24 */ /* 0x000fe2000f8e0211 */
[----:B------:R-:W-:Y:S02]  /*26220*/  ULDC.64 UR4, c[0x0][0xcc8] ;  /* 0x0003320000047ab9 */ /* 0x000fe40000000a00 */
[----:B------:R-:W-:Y:S02]  /*26230*/  SHF.R.S32.HI R0, RZ, 0x1f, R5 ;  /* 0x0000001fff007819 */ /* 0x000fe40000011405 */
[----:B------:R-:W-:-:S03]  /*26240*/  IADD3.X R3, R7, R3, R17, P3, !PT ;  /* 0x0000000307037210 */ /* 0x000fc60001ffe411 */
[----:B------:R-:W-:Y:S02]  /*26250*/  IMAD R0, R0, UR4, RZ ;  /* 0x0000000400007c24 */ /* 0x000fe4000f8e02ff */
[----:B------:R-:W-:-:S04]  /*26260*/  IMAD.WIDE.U32 R2, R5, UR4, R2 ;  /* 0x0000000405027c25 */ /* 0x000fc8000f8e0002 */
[----:B------:R-:W-:Y:S01]  /*26270*/  IMAD R5, R5, UR5, R0 ;  /* 0x0000000505057c24 */ /* 0x000fe2000f8e0200 */
[----:B------:R-:W-:Y:S02]  /*26280*/  ULDC.64 UR4, c[0x0][0xca8] ;  /* 0x00032a0000047ab9 */ /* 0x000fe40000000a00 */
[----:B------:R-:W-:Y:S01]  /*26290*/  LEA R0, P3, R2, UR4, 0x2 ;  /* 0x0000000402007c11 */ /* 0x000fe2000f8610ff */
[----:B------:R-:W-:-:S04]  /*262a0*/  IMAD.IADD R3, R3, 0x1, R5 ;  /* 0x0000000103037824 */ /* 0x000fc800078e0205 */
[----:B------:R-:W-:Y:S01]  /*262b0*/  SHFL.IDX PT, R4, R0, 0x1, 0x1c1f ;  /* 0x003c1f0000047f89 */ /* 0x000fe200000e0000 */
[----:B------:R-:W-:-:S03]  /*262c0*/  LEA.HI.X R6, R2, UR5, R3, 0x2, P3 ;  /* 0x0000000502067c11 */ /* 0x000fc600098f1403 */
[----:B------:R-:W-:Y:S04]  /*262d0*/  SHFL.IDX PT, R2, R0, RZ, 0x1c1f ;  /* 0x001c1fff00027589 */ /* 0x000fe800000e0000 */
[----:B------:R-:W2:Y:S04]  /*262e0*/  SHFL.IDX PT, R3, R6, RZ, 0x1c1f ;  /* 0x001c1fff06037589 */ /* 0x000ea800000e0000 */
[----:B------:R0:W1:Y:S04]  /*262f0*/  SHFL.IDX PT, R5, R6, 0x1, 0x1c1f ;  /* 0x003c1f0006057f89 */ /* 0x00006800000e0000 */
[----:B--2---:R0:W-:Y:S01]  /*26300*/  @!P2 ST.E desc[UR44][R2.64], R15 ;  /* 0x0000000f0200a985 */ /* 0x0041e2000c10192c */
[----:B-1----:R-:W-:Y:S05]  /*26310*/  @P0 BRA `(.L_x_2122) ;  /* 0x0000000000080947 */ /* 0x002fea0003800000 */
[----:B0-----:R-:W2:Y:S04]  /*26320*/  LDL R3, [R1+0x214] ;  /* 0x0002140001037983 */ /* 0x001ea80000100800 */
[----:B--2---:R1:W-:Y:S02]  /*26330*/  ST.E desc[UR44][R4.64], R3 ;  /* 0x0000000304007985 */ /* 0x0043e4000c10192c */
.L_x_2122:
[----:B------:R-:W-:Y:S05]  /*26340*/  BSYNC B0 ;  /* 0x0000000000007941 */ /* 0x000fea0003800000 */
.L_x_2121:
[----:B------:R-:W2:Y:S01]  /*26350*/  @P1 LDC R9, c[0x0][0xcec] ;  /* 0x00033b00ff091b82 */ /* 0x000ea20000000800 */
[----:B0-----:R-:W-:Y:S01]  /*26360*/  LEA.HI R2, R27, R27, RZ, 0x1 ;  /* 0x0000001b1b027211 */ /* 0x001fe200078f08ff */
[----:B------:R-:W-:Y:S01]  /*26370*/  IMAD.IADD R26, R25, 0x1, -R26 ;  /* 0x00000001191a7824 */ /* 0x000fe200078e0a1a */
[----:B------:R-:W-:Y:S01]  /*26380*/  LEA.HI R21, R21, R24, RZ, 0x5 ;  /* 0x0000001815157211 */ /* 0x000fe200078f28ff */
[----:B------:R-:W-:Y:S01]  /*26390*/  ULDC.64 UR4, c[0x0][0xc38] ;  /* 0x00030e0000047ab9 */ /* 0x000fe20000000a00 */
[----:B-1----:R-:W-:Y:S01]  /*263a0*/  LOP3.LUT R4, R2, 0x1ffffffe, RZ, 0xc0, !PT ;  /* 0x1ffffffe02047812 */ /* 0x002fe200078ec0ff */
[----:B------:R-:W-:Y:S01]  /*263b0*/  IMAD R0, R14, UR4, RZ ;  /* 0x000000040e007c24 */ /* 0x000fe2000f8e02ff */
[----:B------:R-:W-:Y:S01]  /*263c0*/  SHF.R.S32.HI R21, RZ, 0x5, R21 ;  /* 0x00000005ff157819 */ /* 0x000fe20000011415 */
[----:B------:R-:W0:Y:S01]  /*263d0*/  @P1 LDC R11, c[0x0][0xcf0] ;  /* 0x00033c00ff0b1b82 */ /* 0x000e220000000800 */
[----:B------:R-:W-:Y:S01]  /*263e0*/  IMAD.WIDE.U32 R2, R157, UR4, RZ ;  /* 0x000000049d027c25 */ /* 0x000fe2000f8e00ff */
[----:B------:R-:W-:Y:S03]  /*263f0*/  BSSY B0, `(.L_x_2123) ;  /* 0x0000112000007945 */ /* 0x000fe60003800000 */
[----:B------:R-:W-:-:S02]  /*26400*/  IMAD.IADD R27, R27, 0x1, -R4 ;  /* 0x000000011b1b7824 */ /* 0x000fc400078e0a04 */
[----:B------:R-:W-:Y:S02]  /*26410*/  IMAD R26, R21, 0x10, R26 ;  /* 0x00000010151a7824 */ /* 0x000fe400078e021a */
[----:B------:R-:W-:Y:S01]  /*26420*/  IMAD R5, R157, UR5, R0 ;  /* 0x000000059d057c24 */ /* 0x000fe2000f8e0200 */
[----:B------:R-:W-:Y:S01]  /*26430*/  ULDC.64 UR4, c[0x0][0xc48] ;  /* 0x0003120000047ab9 */ /* 0x000fe20000000a00 */
[----:B------:R-:W-:Y:S02]  /*26440*/  IMAD R4, R27, 0x8, R26 ;  /* 0x000000081b047824 */ /* 0x000fe400078e021a */
[----:B------:R-:W-:Y:S02]  /*26450*/  IMAD R0, R18, UR37, RZ ;  /* 0x0000002512007c24 */ /* 0x000fe4000f8e02ff */
[----:B------:R-:W-:Y:S02]  /*26460*/  IMAD R4, R23, 0x40, R4 ;  /* 0x0000004017047824 */ /* 0x000fe400078e0204 */
[----:B------:R-:W-:-:S02]  /*26470*/  IMAD.IADD R3, R3, 0x1, R5 ;  /* 0x0000000103037824 */ /* 0x000fc400078e0205 */
[----:B------:R-:W-:Y:S02]  /*26480*/  IMAD R7, R19, UR36, R0 ;  /* 0x0000002413077c24 */ /* 0x000fe4000f8e0200 */
[----:B--2---:R-:W-:-:S04]  /*26490*/  @P1 IMAD.HI.U32 R0, R4, R9, RZ ;  /* 0x0000000904001227 */ /* 0x004fc800078e00ff */
[----:B------:R-:W-:-:S04]  /*264a0*/  IMAD.WIDE.U32 R2, R18, UR36, R2 ;  /* 0x0000002412027c25 */ /* 0x000fc8000f8e0002 */
[----:B------:R-:W-:Y:S01]  /*264b0*/  IMAD.MOV.U32 R5, RZ, RZ, R4 ;  /* 0x000000ffff057224 */ /* 0x000fe200078e0004 */
[----:B0-----:R-:W-:Y:S01]  /*264c0*/  @P1 SHF.R.U32.HI R5, RZ, R11, R0 ;  /* 0x0000000bff051219 */ /* 0x001fe20000011600 */
[----:B------:R-:W-:Y:S02]  /*264d0*/  IMAD R9, R16, UR4, RZ ;  /* 0x0000000410097c24 */ /* 0x000fe4000f8e02ff */
[----:B------:R-:W-:Y:S01]  /*264e0*/  IMAD.IADD R3, R3, 0x1, R7 ;  /* 0x0000000103037824 */ /* 0x000fe200078e0207 */
[----:B------:R-:W-:Y:S01]  /*264f0*/  SHF.R.S32.HI R0, RZ, 0x1f, R5 ;  /* 0x0000001fff007819 */ /* 0x000fe20000011405 */
[C---:B------:R-:W-:Y:S02]  /*26500*/  IMAD R9, R156.reuse, UR5, R9 ;  /* 0x000000059c097c24 */ /* 0x040fe4000f8e0209 */
[----:B------:R-:W-:Y:S02]  /*26510*/  IMAD.MOV R7, RZ, RZ, -R5 ;  /* 0x000000ffff077224 */ /* 0x000fe400078e0a05 */
[----:B------:R-:W-:Y:S01]  /*26520*/  IMAD.WIDE.U32 R156, R156, UR4, R2 ;  /* 0x000000049c9c7c25 */ /* 0x000fe2000f8e0002 */
[----:B------:R-:W-:-:S03]  /*26530*/  ULDC.64 UR4, c[0x0][0xc30] ;  /* 0x00030c0000047ab9 */ /* 0x000fc60000000a00 */
[----:B------:R-:W-:Y:S02]  /*26540*/  IMAD R7, R28, R7, R4 ;  /* 0x000000071c077224 */ /* 0x000fe400078e0204 */
[----:B------:R-:W-:Y:S02]  /*26550*/  IMAD R0, R0, UR4, RZ ;  /* 0x0000000400007c24 */ /* 0x000fe4000f8e02ff */
[----:B------:R-:W-:Y:S02]  /*26560*/  IMAD.IADD R157, R157, 0x1, R9 ;  /* 0x000000019d9d7824 */ /* 0x000fe400078e0209 */
[C---:B------:R-:W-:Y:S01]  /*26570*/  IMAD R9, R5.reuse, UR5, R0 ;  /* 0x0000000505097c24 */ /* 0x040fe2000f8e0200 */
[----:B------:R-:W-:Y:S01]  /*26580*/  SHF.R.S32.HI R0, RZ, 0x1f, R7 ;  /* 0x0000001fff007819 */ /* 0x000fe20000011407 */
[----:B------:R-:W-:Y:S01]  /*26590*/  IMAD.WIDE.U32 R2, R5, UR4, R156 ;  /* 0x0000000405027c25 */ /* 0x000fe2000f8e009c */
[----:B------:R-:W-:-:S03]  /*265a0*/  ULDC.64 UR4, c[0x0][0xc28] ;  /* 0x00030a0000047ab9 */ /* 0x000fc60000000a00 */
[----:B------:R-:W-:Y:S02]  /*265b0*/  IMAD.IADD R3, R3, 0x1, R9 ;  /* 0x0000000103037824 */ /* 0x000fe400078e0209 */
[----:B------:R-:W-:Y:S02]  /*265c0*/  IMAD R0, R0, UR4, RZ ;  /* 0x0000000400007c24 */ /* 0x000fe4000f8e02ff */
[----:B------:R-:W-:-:S04]  /*265d0*/  IMAD.WIDE.U32 R2, R7, UR4, R2 ;  /* 0x0000000407027c25 */ /* 0x000fc8000f8e0002 */
[----:B------:R-:W-:Y:S01]  /*265e0*/  IMAD R21, R7, UR5, R0 ;  /* 0x0000000507157c24 */ /* 0x000fe2000f8e0200 */
[----:B------:R-:W-:Y:S01]  /*265f0*/  ULDC.64 UR4, c[0x0][0xc00] ;  /* 0x0003000000047ab9 */ /* 0x000fe20000000a00 */
[----:B------:R-:W-:Y:S01]  /*26600*/  IMAD R23, R23, 0x40, R26 ;  /* 0x0000004017177824 */ /* 0x000fe200078e021a */
[----:B------:R-:W-:Y:S01]  /*26610*/  LEA R19, P0, R2, UR4, 0x2 ;  /* 0x0000000402137c11 */ /* 0x000fe2000f8010ff */
[----:B------:R-:W-:Y:S01]  /*26620*/  IMAD.IADD R21, R3, 0x1, R21 ;  /* 0x0000000103157824 */ /* 0x000fe200078e0215 */
[----:B------:R-:W-:Y:S01]  /*26630*/  ULDC UR4, c[0x0][0xb88] ;  /* 0x0002e20000047ab9 */ /* 0x000fe20000000800 */
[----:B------:R-:W-:Y:S01]  /*26640*/  LOP3.LUT R3, R20, 0x7ffffffc, RZ, 0xc0, !PT ;  /* 0x7ffffffc14037812 */ /* 0x000fe200078ec0ff */
[----:B------:R-:W-:Y:S01]  /*26650*/  IMAD R20, R28, UR4, RZ ;  /* 0x000000041c147c24 */ /* 0x000fe2000f8e02ff */
[----:B------:R-:W-:Y:S01]  /*26660*/  LEA.HI R0, R22, R22, RZ, 0x1 ;  /* 0x0000001616007211 */ /* 0x000fe200078f08ff */
[----:B------:R0:W1:Y:S01]  /*26670*/  SHFL.IDX PT, R14, R19, RZ, 0x1c1f ;  /* 0x001c1fff130e7589 */ /* 0x00006200000e0000 */
[----:B------:R-:W-:Y:S01]  /*26680*/  LEA.HI.X R21, R2, UR5, R21, 0x2, P0 ;  /* 0x0000000502157c11 */ /* 0x000fe200080f1415 */
[----:B------:R-:W-:Y:S01]  /*26690*/  IMAD.IADD R3, R24, 0x1, -R3 ;  /* 0x0000000118037824 */ /* 0x000fe200078e0a03 */
[----:B------:R-:W-:-:S02]  /*266a0*/  ISETP.GE.AND P0, PT, R23, R20, PT ;  /* 0x000000141700720c */ /* 0x000fc40003f06270 */
[----:B------:R-:W-:Y:S01]  /*266b0*/  LOP3.LUT R5, R0, 0xfffffe, RZ, 0xc0, !PT ;  /* 0x00fffffe00057812 */ /* 0x000fe200078ec0ff */
[----:B------:R0:W2:Y:S04]  /*266c0*/  SHFL.IDX PT, R15, R21, RZ, 0x1c1f ;  /* 0x001c1fff150f7589 */ /* 0x0000a800000e0000 */
[----:B------:R-:W-:-:S04]  /*266d0*/  IMAD.IADD R22, R22, 0x1, -R5 ;  /* 0x0000000116167824 */ /* 0x000fc800078e0a05 */
[----:B------:R-:W-:-:S04]  /*266e0*/  IMAD R3, R22, 0x80, R3 ;  /* 0x0000008016037824 */ /* 0x000fc800078e0203 */
[----:B------:R-:W-:Y:S01]  /*266f0*/  IMAD.SHL.U32 R18, R3, 0x2, RZ ;  /* 0x0000000203127824 */ /* 0x000fe200078e00ff */
[----:B0-----:R-:W-:Y:S06]  /*26700*/  @P0 BRA `(.L_x_2124) ;  /* 0x0000000c00800947 */ /* 0x001fec0003800000 */
[----:B------:R-:W-:Y:S02]  /*26710*/  ULDC UR4, c[0x0][0xbc8] ;  /* 0x0002f20000047ab9 */ /* 0x000fe40000000800 */
[----:B------:R-:W-:-:S13]  /*26720*/  ISETP.GE.AND P0, PT, R18, UR4, PT ;  /* 0x0000000412007c0c */ /* 0x000fda000bf06270 */
[----:B------:R-:W3:Y:S01]  /*26730*/  @!P0 LDL.64 R12, [R1+0x230] ;  /* 0x00023000010c8983 */ /* 0x000ee20000100a00 */
[C---:B------:R-:W-:Y:S01]  /*26740*/  VIADD R4, R18.reuse, 0x8 ;  /* 0x0000000812047836 */ /* 0x040fe20000000000 */
[----:B------:R-:W-:-:S04]  /*26750*/  @!P0 LEA.HI R0, R18, R18, RZ, 0x1 ;  /* 0x0000001212008211 */ /* 0x000fc800078f08ff */
[----:B------:R-:W-:Y:S02]  /*26760*/  ISETP.GE.AND P1, PT, R4, UR4, PT ;  /* 0x0000000404007c0c */ /* 0x000fe4000bf26270 */
[----:B------:R-:W-:-:S05]  /*26770*/  @!P0 LOP3.LUT R0, R0, 0xfffffffe, RZ, 0xc0, !PT ;  /* 0xfffffffe00008812 */ /* 0x000fca00078ec0ff */
[----:B-12---:R-:W-:-:S05]  /*26780*/  @!P0 IMAD.WIDE R2, R0, 0x4, R14 ;  /* 0x0000000400028825 */ /* 0x006fca00078e020e */
[----:B---3--:R0:W-:Y:S04]  /*26790*/  @!P0 ST.E.64 desc[UR44][R2.64], R12 ;  /* 0x0000000c02008985 */ /* 0x0081e8000c101b2c */
[----:B------:R-:W2:Y:S01]  /*267a0*/  @!P1 LDL.64 R6, [R1+0x240] ;  /* 0x0002400001069983 */ /* 0x000ea20000100a00 */
[----:B------:R-:W-:Y:S01]  /*267b0*/  VIADD R0, R18, 0x10 ;  /* 0x0000001012007836 */ /* 0x000fe20000000000 */
[----:B------:R-:W-:-:S04]  /*267c0*/  @!P1 LEA.HI R4, R4, R4, RZ, 0x1 ;  /* 0x0000000404049211 */ /* 0x000fc800078f08ff */
[----:B------:R-:W-:Y:S02]  /*267d0*/  ISETP.GE.AND P0, PT, R0, UR4, PT ;  /* 0x0000000400007c0c */ /* 0x000fe4000bf06270 */
[----:B------:R-:W-:-:S05]  /*267e0*/  @!P1 LOP3.LUT R4, R4, 0xfffffffe, RZ, 0xc0, !PT ;  /* 0xfffffffe04049812 */ /* 0x000fca00078ec0ff */
[----:B------:R-:W-:-:S05]  /*267f0*/  @!P1 IMAD.WIDE R4, R4, 0x4, R14 ;  /* 0x0000000404049825 */ /* 0x000fca00078e020e */
[----:B--2---:R1:W-:Y:S04]  /*26800*/  @!P1 ST.E.64 desc[UR44][R4.64], R6 ;  /* 0x0000000604009985 */ /* 0x0043e8000c101b2c */
[----:B------:R-:W2:Y:S01]  /*26810*/  @!P0 LDL.64 R8, [R1+0x250] ;  /* 0x0002500001088983 */ /* 0x000ea20000100a00 */
[----:B------:R-:W-:Y:S01]  /*26820*/  VIADD R10, R18, 0x18 ;  /* 0x00000018120a7836 */ /* 0x000fe20000000000 */
[----:B------:R-:W-:-:S04]  /*26830*/  @!P0 LEA.HI R0, R0, R0, RZ, 0x1 ;  /* 0x0000000000008211 */ /* 0x000fc800078f08ff */
[----:B------:R-:W-:Y:S02]  /*26840*/  ISETP.GE.AND P1, PT, R10, UR4, PT ;  /* 0x000000040a007c0c */ /* 0x000fe4000bf26270 */
[----:B------:R-:W-:-:S05]  /*26850*/  @!P0 LOP3.LUT R0, R0, 0xfffffffe, RZ, 0xc0, !PT ;  /* 0xfffffffe00008812 */ /* 0x000fca00078ec0ff */
[----:B0-----:R-:W-:-:S05]  /*26860*/  @!P0 IMAD.WIDE R2, R0, 0x4, R14 ;  /* 0x0000000400028825 */ /* 0x001fca00078e020e */
[----:B--2---:R0:W-:Y:S04]  /*26870*/  @!P0 ST.E.64 desc[UR44][R2.64], R8 ;  /* 0x0000000802008985 */ /* 0x0041e8000c101b2c */
[----:B------:R-:W2:Y:S01]  /*26880*/  @!P1 LDL.64 R12, [R1+0x260] ;  /* 0x00026000010c9983 */ /* 0x000ea20000100a00 */
[----:B------:R-:W-:Y:S01]  /*26890*/  VIADD R0, R18, 0x20 ;  /* 0x0000002012007836 */ /* 0x000fe20000000000 */
[----:B------:R-:W-:-:S04]  /*268a0*/  @!P1 LEA.HI R10, R10, R10, RZ, 0x1 ;  /* 0x0000000a0a0a9211 */ /* 0x000fc800078f08ff */
[----:B------:R-:W-:Y:S02]  /*268b0*/  ISETP.GE.AND P0, PT, R0, UR4, PT ;  /* 0x0000000400007c0c */ /* 0x000fe4000bf06270 */
[----:B------:R-:W-:-:S05]  /*268c0*/  @!P1 LOP3.LUT R10, R10, 0xfffffffe, RZ, 0xc0, !PT ;  /* 0xfffffffe0a0a9812 */ /* 0x000fca00078ec0ff */
[----:B------:R-:W-:-:S05]  /*268d0*/  @!P1 IMAD.WIDE R10, R10, 0x4, R14 ;  /* 0x000000040a0a9825 */ /* 0x000fca00078e020e */
[----:B--2---:R2:W-:Y:S04]  /*268e0*/  @!P1 ST.E.64 desc[UR44][R10.64], R12 ;  /* 0x0000000c0a009985 */ /* 0x0045e8000c101b2c */
[----:B-1----:R-:W3:Y:S01]  /*268f0*/  @!P0 LDL.64 R4, [R1+0x270] ;  /* 0x0002700001048983 */ /* 0x002ee20000100a00 */
[----:B------:R-:W-:Y:S01]  /*26900*/  VIADD R6, R18, 0x28 ;  /* 0x0000002812067836 */ /* 0x000fe20000000000 */
[----:B------:R-:W-:-:S04]  /*26910*/  @!P0 LEA.HI R0, R0, R0, RZ, 0x1 ;  /* 0x0000000000008211 */ /* 0x000fc800078f08ff */
[----:B------:R-:W-:Y:S02]  /*26920*/  ISETP.GE.AND P1, PT, R6, UR4, PT ;  /* 0x0000000406007c0c */ /* 0x000fe4000bf26270 */
[----:B------:R-:W-:-:S05]  /*26930*/  @!P0 LOP3.LUT R0, R0, 0xfffffffe, RZ, 0xc0, !PT ;  /* 0xfffffffe00008812 */ /* 0x000fca00078ec0ff */
[----:B0-----:R-:W-:-:S05]  /*26940*/  @!P0 IMAD.WIDE R2, R0, 0x4, R14 ;  /* 0x0000000400028825 */ /* 0x001fca00078e020e */
[----:B---3--:R0:W-:Y:S04]  /*26950*/  @!P0 ST.E.64 desc[UR44][R2.64], R4 ;  /* 0x0000000402008985 */ /* 0x0081e8000c101b2c */
[----:B------:R-:W3:Y:S01]  /*26960*/  @!P1 LDL.64 R8, [R1+0x280] ;  /* 0x0002800001089983 */ /* 0x000ee20000100a00 */
[----:B------:R-:W-:Y:S01]  /*26970*/  VIADD R0, R18, 0x30 ;  /* 0x0000003012007836 */ /* 0x000fe20000000000 */
[----:B------:R-:W-:-:S04]  /*26980*/  @!P1 LEA.HI R6, R6, R6, RZ, 0x1 ;  /* 0x0000000606069211 */ /* 0x000fc800078f08ff */
[----:B------:R-:W-:Y:S02]  /*26990*/  ISETP.GE.AND P0, PT, R0, UR4, PT ;  /* 0x0000000400007c0c */ /* 0x000fe4000bf06270 */
[----:B------:R-:W-:-:S05]  /*269a0*/  @!P1 LOP3.LUT R6, R6, 0xfffffffe, RZ, 0xc0, !PT ;  /* 0xfffffffe06069812 */ /* 0x000fca00078ec0ff */
[----:B------:R-:W-:-:S05]  /*269b0*/  @!P1 IMAD.WIDE R6, R6, 0x4, R14 ;  /* 0x0000000406069825 */ /* 0x000fca00078e020e */
[----:B---3--:R1:W-:Y:S04]  /*269c0*/  @!P1 ST.E.64 desc[UR44][R6.64], R8 ;  /* 0x0000000806009985 */ /* 0x0083e8000c101b2c */
[----:B--2---:R-:W2:Y:S01]  /*269d0*/  @!P0 LDL.64 R10, [R1+0x290] ;  /* 0x00029000010a8983 */ /* 0x004ea20000100a00 */
        /* <DEDUP_REMOVED lines=129> */
[----:B0-----:R-:W-:-:S05]  /*271f0*/  @!P0 LOP3.LUT R3, R0, 0xfffffffe, RZ, 0xc0, !PT ;  /* 0xfffffffe00038812 */ /* 0x001fca00078ec0ff */
[----:B------:R-:W-:-:S05]  /*27200*/  @!P0 IMAD.WIDE R2, R3, 0x4, R14 ;  /* 0x0000000403028825 */ /* 0x000fca00078e020e */
        /* <DEDUP_REMOVED lines=12> */
[----:B0-----:R-:W-:-:S05]  /*272d0*/  @!P0 LOP3.LUT R3, R0, 0xfffffffe, RZ, 0xc0, !PT ;  /* 0xfffffffe00038812 */ /* 0x001fca00078ec0ff */
[----:B------:R-:W-:-:S05]  /*272e0*/  @!P0 IMAD.WIDE R2, R3, 0x4, R14 ;  /* 0x0000000403028825 */ /* 0x000fca00078e020e */
[----:B--2---:R0:W-:Y:S04]  /*272f0*/  @!P0 ST.E.64 desc[UR44][R2.64], R6 ;  /* 0x0000000602008985 */ /* 0x0041e8000c101b2c */
[----:B------:R-:W2:Y:S01]  /*27300*/  @!P1 LDL.64 R8, [R1+0x3e0] ;  /* 0x0003e00001089983 */ /* 0x000ea20000100a00 */
[----:B------:R-:W-:Y:S01]  /*27310*/  VIADD R0, R18, 0xe0 ;  /* 0x000000e012007836 */ /* 0x000fe20000000000 */
[----:B------:R-:W-:-:S04]  /*27320*/  @!P1 LEA.HI R10, R10, R10, RZ, 0x1 ;  /* 0x0000000a0a0a9211 */ /* 0x000fc800078f08ff */
[----:B------:R-:W-:Y:S02]  /*27330*/  ISETP.GE.AND P0, PT, R0, UR4, PT ;  /* 0x0000000400007c0c */ /* 0x000fe4000bf06270 */
[----:B-1----:R-:W-:-:S05]  /*27340*/  @!P1 LOP3.LUT R5, R10, 0xfffffffe, RZ, 0xc0, !PT ;  /* 0xfffffffe0a059812 */ /* 0x002fca00078ec0ff */
[----:B------:R-:W-:-:S05]  /*27350*/  @!P1 IMAD.WIDE R4, R5, 0x4, R14 ;  /* 0x0000000405049825 */ /* 0x000fca00078e020e */
[----:B--2---:R1:W-:Y:S04]  /*27360*/  @!P1 ST.E.64 desc[UR44][R4.64], R8 ;  /* 0x0000000804009985 */ /* 0x0043e8000c101b2c */
[----:B------:R-:W2:Y:S01]  /*27370*/  @!P0 LDL.64 R10, [R1+0x3f0] ;  /* 0x0003f000010a8983 */ /* 0x000ea20000100a00 */
        /* <DEDUP_REMOVED lines=21> */
[----:B------:R-:W-:-:S04]  /*274d0*/  @!P1 LEA.HI R12, R12, R12, RZ, 0x1 ;  /* 0x0000000c0c0c9211 */ /* 0x000fc800078f08ff */
[----:B------:R-:W-:-:S05]  /*274e0*/  @!P1 LOP3.LUT R11, R12, 0xfffffffe, RZ, 0xc0, !PT ;  /* 0xfffffffe0c0b9812 */ /* 0x000fca00078ec0ff */
[----:B------:R-:W-:-:S05]  /*274f0*/  @!P1 IMAD.WIDE R14, R11, 0x4, R14 ;  /* 0x000000040b0e9825 */ /* 0x000fca00078e020e */
[----:B--2---:R3:W-:Y:S02]  /*27500*/  @!P1 ST.E.64 desc[UR44][R14.64], R16 ;  /* 0x000000100e009985 */ /* 0x0047e4000c101b2c */
.L_x_2124:
[----:B------:R-:W-:Y:S05]  /*27510*/  BSYNC B0 ;  /* 0x0000000000007941 */ /* 0x000fea0003800000 */
.L_x_2123:
[----:B------:R-:W-:Y:S01]  /*27520*/  VIADD R23, R23, 0x8 ;  /* 0x0000000817177836 */ /* 0x000fe20000000000 */
[----:B--23--:R3:W4:Y:S04]  /*27530*/  SHFL.IDX PT, R15, R21, 0x1, 0x1c1f ;  /* 0x003c1f00150f7f89 */ /* 0x00c72800000e0000 */
[----:B------:R-:W-:Y:S01]  /*27540*/  ISETP.GE.AND P0, PT, R23, R20, PT ;  /* 0x000000141700720c */ /* 0x000fe20003f06270 */
[----:B-1----:R3:W0:-:S12]  /*27550*/  SHFL.IDX PT, R14, R19, 0x1, 0x1c1f ;  /* 0x003c1f00130e7f89 */ /* 0x00261800000e0000 */
[----:B---3--:R-:W-:Y:S05]  /*27560*/  @P0 BRA `(.L_x_1998) ;  /* 0x0000006800fc0947 */ /* 0x008fea0003800000 */
[----:B------:R-:W1:Y:S02]  /*27570*/  LDC R17, c[0x0][0xbc8] ;  /* 0x0002f200ff117b82 */ /* 0x000e640000000800 */
[----:B-1----:R-:W-:-:S13]  /*27580*/  ISETP.GE.AND P0, PT, R18, R17, PT ;  /* 0x000000111200720c */ /* 0x002fda0003f06270 */
[----:B------:R-:W2:Y:S01]  /*27590*/  @!P0 LDL.64 R10, [R1+0x238] ;  /* 0x00023800010a8983 */ /* 0x000ea20000100a00 */
[C---:B------:R-:W-:Y:S01]  /*275a0*/  VIADD R4, R18.reuse, 0x8 ;  /* 0x0000000812047836 */ /* 0x040fe20000000000 */
[----:B------:R-:W-:-:S04]  /*275b0*/  @!P0 LEA.HI R0, R18, R18, RZ, 0x1 ;  /* 0x0000001212008211 */ /* 0x000fc800078f08ff */
[----:B------:R-:W-:Y:S02]  /*275c0*/  ISETP.GE.AND P1, PT, R4, R17, PT ;  /* 0x000000110400720c */ /* 0x000fe40003f26270 */
[----:B------:R-:W-:-:S05]  /*275d0*/  @!P0 LOP3.LUT R0, R0, 0xfffffffe, RZ, 0xc0, !PT ;  /* 0xfffffffe00008812 */ /* 0x000fca00078ec0ff */
[----:B0---4-:R-:W-:-:S05]  /*275e0*/  @!P0 IMAD.WIDE R2, R0, 0x4, R14 ;  /* 0x0000000400028825 */ /* 0x011fca00078e020e */
[----:B--2---:R0:W-:Y:S04]  /*275f0*/  @!P0 ST.E.64 desc[UR44][R2.64], R10 ;  /* 0x0000000a02008985 */ /* 0x0041e8000c101b2c */
[----:B------:R-:W2:Y:S01]  /*27600*/  @!P1 LDL.64 R6, [R1+0x248] ;  /* 0x0002480001069983 */ /* 0x000ea20000100a00 */
[----:B------:R-:W-:Y:S01]  /*27610*/  VIADD R0, R18, 0x10 ;  /* 0x0000001012007836 */ /* 0x000fe20000000000 */
[----:B------:R-:W-:-:S04]  /*27620*/  @!P1 LEA.HI R4, R4, R4, RZ, 0x1 ;  /* 0x0000000404049211 */ /* 0x000fc800078f08ff */
[----:B------:R-:W-:Y:S02]  /*27630*/  ISETP.GE.AND P0, PT, R0, R17, PT ;  /* 0x000000110000720c */ /* 0x000fe40003f06270 */
[----:B------:R-:W-:-:S05]  /*27640*/  @!P1 LOP3.LUT R4, R4, 0xfffffffe, RZ, 0xc0, !PT ;  /* 0xfffffffe04049812 */ /* 0x000fca00078ec0ff */
[----:B------:R-:W-:-:S05]  /*27650*/  @!P1 IMAD.WIDE R4, R4, 0x4, R14 ;  /* 0x0000000404049825 */ /* 0x000fca00078e020e */
[----:B--2---:R1:W-:Y:S04]  /*27660*/  @!P1 ST.E.64 desc[UR44][R4.64], R6 ;  /* 0x0000000604009985 */ /* 0x0043e8000c101b2c */
[----:B------:R-:W2:Y:S01]  /*27670*/  @!P0 LDL.64 R8, [R1+0x258] ;  /* 0x0002580001088983 */ /* 0x000ea20000100a00 */
[----:B------:R-:W-:Y:S01]  /*27680*/  VIADD R12, R18, 0x18 ;  /* 0x00000018120c7836 */ /* 0x000fe20000000000 */
[----:B------:R-:W-:-:S04]  /*27690*/  @!P0 LEA.HI R0, R0, R0, RZ, 0x1 ;  /* 0x0000000000008211 */ /* 0x000fc800078f08ff */
[----:B------:R-:W-:Y:S02]  /*276a0*/  ISETP.GE.AND P1, PT, R12, R17, PT ;  /* 0x000000110c00720c */ /* 0x000fe40003f26270 */
[----:B------:R-:W-:-:S05]  /*276b0*/  @!P0 LOP3.LUT R0, R0, 0xfffffffe, RZ, 0xc0, !PT ;  /* 0xfffffffe00008812 */ /* 0x000fca00078ec0ff */
[----:B0-----:R-:W-:-:S05]  /*276c0*/  @!P0 IMAD.WIDE R2, R0, 0x4, R14 ;  /* 0x0000000400028825 */ /* 0x001fca00078e020e */
[----:B--2---:R0:W-:Y:S04]  /*276d0*/  @!P0 ST.E.64 desc[UR44][R2.64], R8 ;  /* 0x0000000802008985 */ /* 0x0041e8000c101b2c */
[----:B------:R-:W2:Y:S01]  /*276e0*/  @!P1 LDL.64 R10, [R1+0x268] ;  /* 0x00026800010a9983 */ /* 0x000ea20000100a00 */
[----:B------:R-:W-:Y:S01]  /*276f0*/  VIADD R0, R18, 0x20 ;  /* 0x0000002012007836 */ /* 0x000fe20000000000 */
[----:B------:R-:W-:-:S04]  /*27700*/  @!P1 LEA.HI R12, R12, R12, RZ, 0x1 ;  /* 0x0000000c0c0c9211 */ /* 0x000fc800078f08ff */
[----:B------:R-:W-:Y:S02]  /*27710*/  ISETP.GE.AND P0, PT, R0, R17, PT ;  /* 0x000000110000720c */ /* 0x000fe40003f06270 */
[----:B-1----:R-:W-:-:S05]  /*27720*/  @!P1 LOP3.LUT R4, R12, 0xfffffffe, RZ, 0xc0, !PT ;  /* 0xfffffffe0c049812 */ /* 0x002fca00078ec0ff */
        /* <DEDUP_REMOVED lines=118> */
[----:B0-----:R-:W-:-:S05]  /*27e90*/  @!P0 LOP3.LUT R3, R0, 0xfffffffe, RZ, 0xc0, !PT ;  /* 0xfffffffe00038812 */ /* 0x001fca00078ec0ff */
[----:B------:R-:W-:-:S05]  /*27ea0*/  @!P0 IMAD.WIDE R2, R3, 0x4, R14 ;  /* 0x0000000403028825 */ /* 0x000fca00078e020e */
        /* <DEDUP_REMOVED lines=55> */
[----:B------:R-:W-:-:S04]  /*28220*/  @!P0 IMAD.WIDE R2, R3, 0x4, R14 ;  /* 0x0000000403028825 */ /* 0x000fc800078e020e */
[----:B------:R-:W-:Y:S01]  /*28230*/  VIADD R0, R18, 0xf0 ;  /* 0x000000f012007836 */ /* 0x000fe20000000000 */
[----:B--2---:R0:W-:Y:S04]  /*28240*/  @!P0 ST.E.64 desc[UR44][R2.64], R6 ;  /* 0x0000000602008985 */ /* 0x0041e8000c101b2c */
[----:B------:R-:W2:Y:S01]  /*28250*/  @!P1 LDL.64 R8, [R1+0x408] ;  /* 0x0004080001089983 */ /* 0x000ea20000100a00 */
[----:B------:R-:W-:Y:S01]  /*28260*/  @!P1 LEA.HI R12, R12, R12, RZ, 0x1 ;  /* 0x0000000c0c0c9211 */ /* 0x000fe200078f08ff */
[----:B------:R-:W-:Y:S01]  /*28270*/  VIADD R18, R18, 0xf8 ;  /* 0x000000f812127836 */ /* 0x000fe20000000000 */
[----:B------:R-:W-:Y:S01]  /*28280*/  ISETP.GE.AND P0, PT, R0, R17, PT ;  /* 0x000000110000720c */ /* 0x000fe20003f06270 */
[----:B------:R-:W-:Y:S01]  /*28290*/  BSSY B0, `(.L_x_2125) ;  /* 0x000000b000007945 */ /* 0x000fe20003800000 */
[----:B------:R-:W-:-:S05]  /*282a0*/  @!P1 LOP3.LUT R13, R12, 0xfffffffe, RZ, 0xc0, !PT ;  /* 0xfffffffe0c0d9812 */ /* 0x000fca00078ec0ff */
[----:B-1----:R-:W-:-:S05]  /*282b0*/  @!P1 IMAD.WIDE R4, R13, 0x4, R14 ;  /* 0x000000040d049825 */ /* 0x002fca00078e020e */
[----:B--2---:R0:W-:Y:S01]  /*282c0*/  @!P1 ST.E.64 desc[UR44][R4.64], R8 ;  /* 0x0000000804009985 */ /* 0x0041e2000c101b2c */
[----:B------:R-:W-:Y:S01]  /*282d0*/  ISETP.GE.AND P1, PT, R18, R17, PT ;  /* 0x000000111200720c */ /* 0x000fe20003f26270 */
[----:B------:R-:W-:-:S12]  /*282e0*/  @P0 BRA `(.L_x_2126) ;  /* 0x0000000000140947 */ /* 0x000fd80003800000 */
[----:B0-----:R-:W2:Y:S01]  /*282f0*/  LDL.64 R4, [R1+0x418] ;  /* 0x0004180001047983 */ /* 0x001ea20000100a00 */
[----:B------:R-:W-:-:S04]  /*28300*/  LEA.HI R0, R0, R0, RZ, 0x1 ;  /* 0x0000000000007211 */ /* 0x000fc800078f08ff */
[----:B------:R-:W-:-:S05]  /*28310*/  LOP3.LUT R3, R0, 0xfffffffe, RZ, 0xc0, !PT ;  /* 0xfffffffe00037812 */ /* 0x000fca00078ec0ff */
[----:B------:R-:W-:-:S05]  /*28320*/  IMAD.WIDE R2, R3, 0x4, R14 ;  /* 0x0000000403027825 */ /* 0x000fca00078e020e */
[----:B--2---:R1:W-:Y:S02]  /*28330*/  ST.E.64 desc[UR44][R2.64], R4 ;  /* 0x0000000402007985 */ /* 0x0043e4000c101b2c */
.L_x_2126:
[----:B------:R-:W-:Y:S05]  /*28340*/  BSYNC B0 ;  /* 0x0000000000007941 */ /* 0x000fea0003800000 */
.L_x_2125:
[----:B------:R-:W-:Y:S05]  /*28350*/  @P1 BRA `(.L_x_1998) ;  /* 0x0000005c00801947 */ /* 0x000fea0003800000 */
[----:B01----:R-:W2:Y:S01]  /*28360*/  LDL.64 R4, [R1+0x428] ;  /* 0x0004280001047983 */ /* 0x003ea20000100a00 */
[----:B------:R-:W-:-:S04]  /*28370*/  LEA.HI R18, R18, R18, RZ, 0x1 ;  /* 0x0000001212127211 */ /* 0x000fc800078f08ff */
[----:B------:R-:W-:-:S05]  /*28380*/  LOP3.LUT R3, R18, 0xfffffffe, RZ, 0xc0, !PT ;  /* 0xfffffffe12037812 */ /* 0x000fca00078ec0ff */
[----:B------:R-:W-:-:S05]  /*28390*/  IMAD.WIDE R2, R3, 0x4, R14 ;  /* 0x0000000403027825 */ /* 0x000fca00078e020e */
[----:B--2---:R3:W-:Y:S01]  /*283a0*/  ST.E.64 desc[UR44][R2.64], R4 ;  /* 0x0000000402007985 */ /* 0x0047e2000c101b2c */
[----:B------:R-:W-:Y:S05]  /*283b0*/  BRA `(.L_x_1998) ;  /* 0x0000005c00687947 */ /* 0x000fea0003800000 */
.L_x_2120:
[----:B------:R-:W0:Y:S02]  /*283c0*/  S2R R0, SR_TID.X ;  /* 0x0000000000007919 */ /* 0x000e240000002100 */
[----:B0-----:R-:W-:-:S05]  /*283d0*/  VIADD R0, R0, 0xffffff80 ;  /* 0xffffff8000007836 */ /* 0x001fca0000000000 */
[----:B------:R-:W-:-:S13]  /*283e0*/  ISETP.GT.AND P0, PT, R0, 0x3f, PT ;  /* 0x0000003f0000780c */ /* 0x000fda0003f04270 */
[----:B------:R-:W-:Y:S05]  /*283f0*/  @P0 BRA `(.L_x_1998) ;  /* 0x0000005c00580947 */ /* 0x000fea0003800000 */
[----:B------:R-:W0:Y:S01]  /*28400*/  S2R R3, SR_CTAID.X ;  /* 0x0000000000037919 */ /* 0x000e220000002500 */
[----:B------:R-:W1:Y:S01]  /*28410*/  LDC R6, c[0x0][0xce8] ;  /* 0x00033a00ff067b82 */ /* 0x000e620000000800 */
[----:B------:R-:W-:Y:S02]  /*28420*/  ULDC UR4, c[0x0][0xb88] ;  /* 0x0002e20000047ab9 */ /* 0x000fe40000000800 */
[----:B-1----:R-:W-:Y:S02]  /*28430*/  IMAD R5, R6, UR4, RZ ;  /* 0x0000000406057c24 */ /* 0x002fe4000f8e02ff */
[----:B0-----:R-:W-:-:S05]  /*28440*/  IMAD R0, R3, 0x40, R0 ;  /* 0x0000004003007824 */ /* 0x001fca00078e0200 */
[----:B------:R-:W-:-:S13]  /*28450*/  ISETP.GE.AND P0, PT, R0, R5, PT ;  /* 0x000000050000720c */ /* 0x000fda0003f06270 */
[----:B------:R-:W-:Y:S05]  /*28460*/  @P0 BRA `(.L_x_1998) ;  /* 0x0000005c003c0947 */ /* 0x000fea0003800000 */
[----:B------:R-:W-:Y:S01]  /*28470*/  ISETP.NE.AND P0, PT, R6, 0x1, PT ;  /* 0x000000010600780c */ /* 0x000fe20003f05270 */
[----:B------:R-:W0:Y:S01]  /*28480*/  LDC.64 R12, c[0x0][0xcd8] ;  /* 0x00033600ff0c7b82 */ /* 0x000e220000000a00 */
[----:B------:R-:W-:Y:S01]  /*28490*/  SHF.R.S32.HI R2, RZ, 0x1f, R157 ;  /* 0x0000001fff027819 */ /* 0x000fe2000001149d */
[----:B------:R-:W-:Y:S01]  /*284a0*/  ULDC.64 UR4, c[0x0][0xcd0] ;  /* 0x0003340000047ab9 */ /* 0x000fe20000000a00 */
[----:B------:R-:W-:-:S03]  /*284b0*/  IMAD.MOV.U32 R5, RZ, RZ, R0 ;  /* 0x000000ffff057224 */ /* 0x000fc600078e0000 */
[----:B------:R-:W-:-:S04]  /*284c0*/  IMAD R2, R2, UR4, RZ ;  /* 0x0000000402027c24 */ /* 0x000fc8000f8e02ff */
[C---:B------:R-:W-:Y:S02]  /*284d0*/  IMAD R7, R157.reuse, UR5, R2 ;  /* 0x000000059d077c24 */ /* 0x040fe4000f8e0202 */
[----:B------:R-:W1:Y:S01]  /*284e0*/  @P0 LDC R9, c[0x0][0xcec] ;  /* 0x00033b00ff090b82 */ /* 0x000e620000000800 */
[----:B------:R-:W-:Y:S01]  /*284f0*/  IMAD.WIDE.U32 R2, R157, UR4, RZ ;  /* 0x000000049d027c25 */ /* 0x000fe2000f8e00ff */
[----:B------:R-:W-:-:S03]  /*28500*/  ULDC.64 UR4, c[0x0][0xce0] ;  /* 0x0003380000047ab9 */ /* 0x000fc60000000a00 */
[----:B------:R-:W-:-:S03]  /*28510*/  IMAD.IADD R3, R3, 0x1, R7 ;  /* 0x0000000103037824 */ /* 0x000fc600078e0207 */
[----:B------:R-:W2:Y:S01]  /*28520*/  @P0 LDC R11, c[0x0][0xcf0] ;  /* 0x00033c00ff0b0b82 */ /* 0x000ea20000000800 */
[C---:B0-----:R-:W-:Y:S02]  /*28530*/  IMAD R8, R12.reuse, UR37, RZ ;  /* 0x000000250c087c24 */ /* 0x041fe4000f8e02ff */
[----:B------:R-:W-:-:S04]  /*28540*/  IMAD.WIDE.U32 R2, R12, UR36, R2 ;  /* 0x000000240c027c25 */ /* 0x000fc8000f8e0002 */
[----:B------:R-:W-:-:S04]  /*28550*/  IMAD R13, R13, UR36, R8 ;  /* 0x000000240d0d7c24 */ /* 0x000fc8000f8e0208 */
[----:B------:R-:W-:Y:S02]  /*28560*/  IMAD.IADD R3, R13, 0x1, R3 ;  /* 0x000000010d037824 */ /* 0x000fe400078e0203 */
[----:B-1----:R-:W-:Y:S01]  /*28570*/  @P0 IMAD.HI.U32 R4, R0, R9, RZ ;  /* 0x0000000900040227 */ /* 0x002fe200078e00ff */
[----:B------:R-:W-:-:S03]  /*28580*/  SHF.R.S32.HI R9, RZ, 0x1f, R156 ;  /* 0x0000001fff097819 */ /* 0x000fc6000001149c */
[----:B------:R-:W-:Y:S01]  /*28590*/  IMAD.WIDE.U32 R2, R156, UR4, R2 ;  /* 0x000000049c027c25 */ /* 0x000fe2000f8e0002 */
[----:B--2---:R-:W-:-:S03]  /*285a0*/  @P0 SHF.R.U32.HI R5, RZ, R11, R4 ;  /* 0x0000000bff050219 */ /* 0x004fc60000011604 */
[----:B------:R-:W-:Y:S01]  /*285b0*/  IMAD R9, R9, UR4, RZ ;  /* 0x0000000409097c24 */ /* 0x000fe2000f8e02ff */
[----:B------:R-:W-:Y:S01]  /*285c0*/  IADD3 R2, P0, R5, R2, RZ ;  /* 0x0000000205027210 */ /* 0x000fe20007f1e0ff */
[----:B------:R-:W-:Y:S02]  /*285d0*/  IMAD.MOV R7, RZ, RZ, -R5 ;  /* 0x000000ffff077224 */ /* 0x000fe400078e0a05 */
        /* <DEDUP_REMOVED lines=16> */
.L_x_1996:
[----:B------:R-:W-:-:S08]  /*286e0*/  NOP ;  /* 0x0000000000007918 */ /* 0x000fd00000000000 */
[----:B0-----:R-:W0:-:S00]  /*286f0*/  USETMAXREG.DEALLOC.CTAPOOL 0x18 ;  /* 0x00000018000079c8 */ /* 0x001e0000080e0500 */
[----:B0-----:R-:W-:Y:S01]  /*28700*/  LOP3.LUT R0, R0, 0x3, RZ, 0xc0, !PT ;  /* 0x0000000300007812 */ /* 0x001fe200078ec0ff */
[----:B------:R-:W0:Y:S05]  /*28710*/  S2R R18, SR_CTAID.Z ;  /* 0x0000000000127919 */ /* 0x000e2a0000002700 */
[----:B--2---:R-:W1:Y:S01]  /*28720*/  S2UR UR6, SR_CTAID.Y ;  /* 0x00000000000679c3 */ /* 0x004e620000002600 */
        /* <DEDUP_REMOVED lines=13> */
.L_x_2127:
[----:B------:R-:W-:Y:S01]  /*28800*/  ULDC UR7, c[0x0][0xd50] ;  /* 0x0003540000077ab9 */ /* 0x000fe20000000800 */
[----:B------:R-:W-:Y:S01]  /*28810*/  UMOV UR36, UR6 ;  /* 0x0000000600247c82 */ /* 0x000fe20008000000 */
[----:B------:R-:W-:-:S11]  /*28820*/  UISETP.NE.AND UP0, UPT, UR7, 0x1, UPT ;  /* 0x000000010700788c */ /* 0x000fd6000bf05270 */
[----:B------:R-:W-:Y:S01]  /*28830*/  @UP0 ULDC UR4, c[0x0][0xd54] ;  /* 0x0003550000040ab9 */ /* 0x000fe20000000800 */
[----:B------:R-:W-:Y:S01]  /*28840*/  @UP0 ULDC UR8, c[0x0][0xd58] ;  /* 0x0003560000080ab9 */ /* 0x000fe20000000800 */
[----:B------:R-:W-:-:S04]  /*28850*/  UIMAD.WIDE.U32 UR4, UR6, UR4, URZ ;  /* 0x00000004060472a5 */ /* 0x000fc8000f8e003f */
[----:B------:R-:W-:-:S12]  /*28860*/  @UP0 USHF.R.U32.HI UR36, URZ, UR8, UR5 ;  /* 0x000000083f240299 */ /* 0x000fd80008011605 */
.L_x_2128:
[----:B------:R-:W-:Y:S01]  /*28870*/  ISETP.GE.AND P0, PT, R18, RZ, PT ;  /* 0x000000ff1200720c */ /* 0x000fe20003f06270 */
[----:B------:R-:W-:Y:S01]  /*28880*/  UIADD3 UR40, -UR36, URZ, URZ ;  /* 0x0000003f24287290 */ /* 0x000fe2000fffe13f */
[----:B------:R-:W-:Y:S02]  /*28890*/  IMAD.MOV.U32 R0, RZ, RZ, 0x1 ;  /* 0x00000001ff007424 */ /* 0x000fe400078e00ff */
[----:B------:R-:W-:Y:S01]  /*288a0*/  IMAD.MOV.U32 R6, RZ, RZ, RZ ;  /* 0x000000ffff067224 */ /* 0x000fe200078e00ff */
[----:B------:R-:W-:Y:S01]  /*288b0*/  UIMAD UR40, UR7, UR40, UR6 ;  /* 0x00000028072872a4 */ /* 0x000fe2000f8e0206 */
[----:B------:R-:W-:-:S07]  /*288c0*/  IMAD.MOV.U32 R7, RZ, RZ, 0x1 ;  /* 0x00000001ff077424 */ /* 0x000fce00078e00ff */
        /* <DEDUP_REMOVED lines=11> */
[----:B------:R-:W-:Y:S01]  /*28980*/  ULDC UR12, c[0x0][0x288] ;  /* 0x0000a200000c7ab9 */ /* 0x000fe20000000800 */
[----:B------:R-:W-:Y:S01]  /*28990*/  ULDC UR13, c[0x0][0x2f0] ;  /* 0x0000bc00000d7ab9 */ /* 0x000fe20000000800 */
[----:B------:R-:W-:Y:S01]  /*289a0*/  @UP1 ULDC UR7, c[0x0][0x44c] ;  /* 0x0001130000071ab9 */ /* 0x000fe20000000800 */
[----:B------:R-:W-:Y:S02]  /*289b0*/  UIADD3 UR9, -UR12, 0x1, URZ ;  /* 0x000000010c097890 */ /* 0x000fe4000fffe13f */
[----:B------:R-:W-:Y:S01]  /*289c0*/  PLOP3.LUT P1, PT, PT, PT, UP0, 0x80, 0x0 ;  /* 0x000000000000781c */ /* 0x000fe20003f2f008 */
[----:B------:R-:W-:Y:S01]  /*289d0*/  UIMAD UR10, UR11, UR13, 0x3f ;  /* 0x0000003f0b0a74a4 */ /* 0x000fe2000f8e020d */
[----:B------:R-:W-:Y:S01]  /*289e0*/  @UP1 ULDC UR14, c[0x0][0x450] ;  /* 0x00011400000e1ab9 */ /* 0x000fe20000000800 */
[----:B------:R-:W-:Y:S02]  /*289f0*/  UIMAD UR9, UR11, UR13, UR9 ;  /* 0x0000000d0b0972a4 */ /* 0x000fe4000f8e0209 */
[----:B0-----:R-:W-:-:S04]  /*28a00*/  USHF.L.U32 UR39, UR39, 0x6, URZ ;  /* 0x0000000627277899 */ /* 0x001fc8000800063f */
[----:B------:R-:W-:-:S04]  /*28a10*/  UIADD3 UR8, UR39, 0x3f, URZ ;  /* 0x0000003f27087890 */ /* 0x000fc8000fffe03f */
[----:B------:R-:W-:Y:S02]  /*28a20*/  UIMAD.WIDE.U32 UR6, UR8, UR7, URZ ;  /* 0x00000007080672a5 */ /* 0x000fe4000f8e003f */
[----:B------:R-:W-:Y:S02]  /*28a30*/  USHF.R.S32.HI UR6, URZ, 0x1f, UR10 ;  /* 0x0000001f3f067899 */ /* 0x000fe4000801140a */
[----:B------:R-:W-:Y:S02]  /*28a40*/  @UP1 USHF.R.U32.HI UR8, URZ, UR14, UR7 ;  /* 0x0000000e3f081299 */ /* 0x000fe40008011607 */
[----:B------:R-:W-:Y:S02]  /*28a50*/  ULEA.HI UR6, UR6, UR10, URZ, 0x6 ;  /* 0x0000000a06067291 */ /* 0x000fe4000f8f303f */
[----:B------:R-:W-:Y:S02]  /*28a60*/  UIADD3 UR9, UR9, UR8, URZ ;  /* 0x0000000809097290 */ /* 0x000fe4000fffe03f */
[----:B------:R-:W-:-:S02]  /*28a70*/  USHF.R.S32.HI UR42, URZ, 0x6, UR6 ;  /* 0x000000063f2a7899 */ /* 0x000fc40008011406 */
        /* <DEDUP_REMOVED lines=12> */
.L_x_2131:
[----:B------:R-:W-:-:S11]  /*28b40*/  UISETP.NE.AND UP0, UPT, UR5, 0x1, UPT ;  /* 0x000000010500788c */ /* 0x000fd6000bf05270 */
[----:B------:R-:W-:Y:S02]  /*28b50*/  @UP0 ULDC.64 UR14, c[0x0][0xae0] ;  /* 0x0002b800000e0ab9 */ /* 0x000fe40000000a00 */
[----:B------:R-:W-:-:S04]  /*28b60*/  UIMAD.WIDE.U32 UR6, UR8, UR14, URZ ;  /* 0x0000000e080672a5 */ /* 0x000fc8000f8e003f */
[----:B------:R-:W-:-:S12]  /*28b70*/  @UP0 USHF.R.U32.HI UR8, URZ, UR15, UR7 ;  /* 0x0000000f3f080299 */ /* 0x000fd80008011607 */
.L_x_2132:
[----:B------:R-:W-:-:S04]  /*28b80*/  UIMAD UR8, UR8, UR5, UR5 ;  /* 0x00000005080872a4 */ /* 0x000fc8000f8e0205 */
[----:B------:R-:W-:-:S04]  /*28b90*/  UISETP.LT.AND UP0, UPT, UR4, UR8, UPT ;  /* 0x000000080400728c */ /* 0x000fc8000bf01270 */
[----:B------:R-:W-:-:S12]  /*28ba0*/  USEL UR4, UR4, UR8, UP0 ;  /* 0x0000000804047287 */ /* 0x000fd80008000000 */
.L_x_2130:
        /* <DEDUP_REMOVED lines=8> */
[----:B------:R-:W-:-:S02]  /*28c30*/  @UP1 USHF.R.U32.HI UR4, URZ, UR10, UR7 ;  /* 0x0000000a3f041299 */ /* 0x000fc40008011607 */
[----:B------:R-:W-:Y:S02]  /*28c40*/  USHF.R.S32.HI UR41, URZ, 0x6, UR8 ;  /* 0x000000063f297899 */ /* 0x000fe40008011408 */
[----:B------:R-:W-:Y:S02]  /*28c50*/  UIADD3 UR9, UR9, UR4, URZ ;  /* 0x0000000409097290 */ /* 0x000fe4000fffe03f */
[----:B------:R-:W-:Y:S01]  /*28c60*/  UISETP.LT.AND UP0, UPT, UR41, UR42, UPT ;  /* 0x0000002a2900728c */ /* 0x000fe2000bf01270 */
[----:B------:R-:W-:-:S03]  /*28c70*/  ULDC UR4, c[0x0][0xad4] ;  /* 0x0002b50000047ab9 */ /* 0x000fc60000000800 */
        /* <DEDUP_REMOVED lines=13> */
.L_x_2134:
[----:B------:R-:W-:-:S11]  /*28d50*/  UISETP.NE.AND UP0, UPT, UR5, 0x1, UPT ;  /* 0x000000010500788c */ /* 0x000fd6000bf05270 */
[----:B------:R-:W-:Y:S02]  /*28d60*/  @UP0 ULDC.64 UR10, c[0x0][0xae0] ;  /* 0x0002b800000a0ab9 */ /* 0x000fe40000000a00 */
[----:B------:R-:W-:-:S04]  /*28d70*/  UIMAD.WIDE.U32 UR6, UR9, UR10, URZ ;  /* 0x0000000a090672a5 */ /* 0x000fc8000f8e003f */
[----:B------:R-:W-:-:S12]  /*28d80*/  @UP0 USHF.R.U32.HI UR9, URZ, UR11, UR7 ;  /* 0x0000000b3f090299 */ /* 0x000fd80008011607 */
.L_x_2135:
[----:B------:R-:W-:-:S04]  /*28d90*/  UIMAD UR5, UR9, UR5, URZ ;  /* 0x00000005090572a4 */ /* 0x000fc8000f8e023f */
[----:B------:R-:W-:-:S04]  /*28da0*/  UISETP.LT.AND UP0, UPT, UR4, UR5, UPT ;  /* 0x000000050400728c */ /* 0x000fc8000bf01270 */
[----:B------:R-:W-:-:S12]  /*28db0*/  USEL UR4, UR4, UR5, !UP0 ;  /* 0x0000000504047287 */ /* 0x000fd8000c000000 */
.L_x_2133:
[----:B------:R-:W-:Y:S01]  /*28dc0*/  USHF.R.S32.HI UR5, URZ, 0x1f, UR4 ;  /* 0x0000001f3f057899 */ /* 0x000fe20008011404 */
[----:B------:R0:W-:Y:S03]  /*28dd0*/  STL [R1+0x454], RZ ;  /* 0x000454ff01007387 */ /* 0x0001e60000100800 */
[----:B------:R-:W-:Y:S02]  /*28de0*/  ULEA.HI UR5, UR5, UR4, URZ, 0x6 ;  /* 0x0000000405057291 */ /* 0x000fe4000f8f303f */
[----:B------:R-:W-:Y:S02]  /*28df0*/  USHF.R.U32.HI UR4, URZ, 0x10, UR40 ;  /* 0x000000103f047899 */ /* 0x000fe40008011628 */
[----:B------:R-:W-:Y:S02]  /*28e00*/  USHF.R.S32.HI UR5, URZ, 0x6, UR5 ;  /* 0x000000063f057899 */ /* 0x000fe40008011405 */
[----:B------:R-:W-:-:S02]  /*28e10*/  UISETP.NE.AND UP0, UPT, UR4, URZ, UPT ;  /* 0x0000003f0400728c */ /* 0x000fc4000bf05270 */
[----:B------:R-:W-:Y:S02]  /*28e20*/  ULOP3.LUT UR40, UR40, 0xffff, URZ, 0xc0, !UPT ;  /* 0x0000ffff28287892 */ /* 0x000fe4000f8ec03f */
[----:B------:R-:W-:-:S04]  /*28e30*/  VIMNMX R7, RZ, UR5, !PT ;  /* 0x00000005ff077c48 */ /* 0x000fc8000ffe0100 */
[----:B------:R-:W-:Y:S01]  /*28e40*/  ISETP.LT.AND P0, PT, R7, UR8, PT ;  /* 0x0000000807007c0c */ /* 0x000fe2000bf01270 */
[----:B------:R0:W-:Y:S02]  /*28e50*/  STL [R1+0x450], R7 ;  /* 0x0004500701007387 */ /* 0x0001e40000100800 */
[----:B------:R-:W-:-:S10]  /*28e60*/  @!UP0 ULDC UR4, c[0x0][0xae8] ;  /* 0x0002ba0000048ab9 */ /* 0x000fd40000000800 */
[----:B0-----:R-:W-:Y:S05]  /*28e70*/  @!P0 BRA `(.L_x_2136) ;  /* 0x0000000000708947 */ /* 0x001fea0003800000 */
[----:B------:R-:W-:Y:S01]  /*28e80*/  IMAD.U32 R6, RZ, RZ, UR4 ;  /* 0x00000004ff067e24 */ /* 0x000fe2000f8e00ff */
[----:B------:R-:W-:Y:S01]  /*28e90*/  UIADD3 UR5, UR4, -0x1, UR8 ;  /* 0xffffffff04057890 */ /* 0x000fe2000fffe008 */
[----:B------:R-:W-:-:S03]  /*28ea0*/  IMAD.MOV.U32 R2, RZ, RZ, RZ ;  /* 0x000000ffff027224 */ /* 0x000fc600078e00ff */
[-C--:B------:R-:W-:Y:S02]  /*28eb0*/  IABS R0, R6.reuse ;  /* 0x0000000600007213 */ /* 0x080fe40000000000 */
[----:B------:R-:W-:Y:S02]  /*28ec0*/  IABS R6, R6 ;  /* 0x0000000600067213 */ /* 0x000fe40000000000 */
[----:B------:R-:W0:Y:S08]  /*28ed0*/  I2F.RP R4, R0 ;  /* 0x0000000000047306 */ /* 0x000e300000209400 */
[----:B0-----:R-:W0:Y:S02]  /*28ee0*/  MUFU.RCP R4, R4 ;  /* 0x0000000400047308 */ /* 0x001e240000001000 */
[----:B0-----:R-:W-:-:S06]  /*28ef0*/  VIADD R3, R4, 0xffffffe ;  /* 0x0ffffffe04037836 */ /* 0x001fcc0000000000 */
[----:B------:R-:W0:Y:S02]  /*28f00*/  F2I.FTZ.U32.TRUNC.NTZ R3, R3 ;  /* 0x0000000300037305 */ /* 0x000e24000021f000 */
[----:B0-----:R-:W-:-:S04]  /*28f10*/  IMAD.MOV R5, RZ, RZ, -R3 ;  /* 0x000000ffff057224 */ /* 0x001fc800078e0a03 */
[----:B------:R-:W-:-:S04]  /*28f20*/  IMAD R5, R5, R0, RZ ;  /* 0x0000000005057224 */ /* 0x000fc800078e02ff */
[----:B------:R-:W-:Y:S01]  /*28f30*/  IMAD.HI.U32 R5, R3, R5, R2 ;  /* 0x0000000503057227 */ /* 0x000fe200078e0002 */
[----:B------:R-:W-:-:S03]  /*28f40*/  IADD3 R2, -R7, UR5, RZ ;  /* 0x0000000507027c10 */ /* 0x000fc6000fffe1ff */
[----:B------:R-:W-:Y:S01]  /*28f50*/  IMAD.MOV R3, RZ, RZ, -R6 ;  /* 0x000000ffff037224 */ /* 0x000fe200078e0a06 */
[----:B------:R-:W-:Y:S02]  /*28f60*/  IABS R4, R2 ;  /* 0x0000000200047213 */ /* 0x000fe40000000000 */
[----:B------:R-:W-:-:S03]  /*28f70*/  LOP3.LUT R2, R2, UR4, RZ, 0x3c, !PT ;  /* 0x0000000402027c12 */ /* 0x000fc6000f8e3cff */
[----:B------:R-:W-:Y:S01]  /*28f80*/  IMAD.HI.U32 R5, R5, R4, RZ ;  /* 0x0000000405057227 */ /* 0x000fe200078e00ff */
[----:B------:R-:W-:-:S03]  /*28f90*/  ISETP.GE.AND P2, PT, R2, RZ, PT ;  /* 0x000000ff0200720c */ /* 0x000fc60003f46270 */
        /* <DEDUP_REMOVED lines=8> */
[----:B------:R-:W-:-:S05]  /*29020*/  @!P1 LOP3.LUT R5, RZ, UR4, RZ, 0x33, !PT ;  /* 0x00000004ff059c12 */ /* 0x000fca000f8e33ff */
[----:B------:R0:W-:Y:S02]  /*29030*/  STL [R1+0x454], R5 ;  /* 0x0004540501007387 */ /* 0x0001e40000100800 */
.L_x_2136:
[----:B------:R-:W2:Y:S01]  /*29040*/  LDL R2, [R1+0x454] ;  /* 0x0004540001027983 */ /* 0x000ea20000100800 */
[----:B------:R-:W-:Y:S02]  /*29050*/  IMAD.MOV.U32 R6, RZ, RZ, RZ ;  /* 0x000000ffff067224 */ /* 0x000fe400078e00ff */
[----:B--2---:R-:W-:Y:S02]  /*29060*/  IMAD R0, R2, UR40, R7 ;  /* 0x0000002802007c24 */ /* 0x004fe4000f8e0207 */
[----:B------:R-:W-:-:S03]  /*29070*/  IMAD.MOV.U32 R7, RZ, RZ, 0x1 ;  /* 0x00000001ff077424 */ /* 0x000fc600078e00ff */
[----:B------:R-:W-:Y:S01]  /*29080*/  VIADDMNMX R19, R0, R2, UR8, PT ;  /* 0x0000000800137e46 */ /* 0x000fe2000b800102 */
[----:B------:R1:W-:Y:S03]  /*29090*/  STL [R1+0x448], R0 ;  /* 0x0004480001007387 */ /* 0x0003e60000100800 */
[----:B------:R-:W-:Y:S01]  /*290a0*/  ISETP.GT.AND P0, PT, R19, R0, PT ;  /* 0x000000001300720c */ /* 0x000fe20003f04270 */
[----:B------:R2:W-:Y:S01]  /*290b0*/  STL [R1+0x468], R19 ;  /* 0x0004681301007387 */ /* 0x0005e20000100800 */
[----:B-1----:R-:W-:-:S11]  /*290c0*/  IMAD.MOV.U32 R0, RZ, RZ, 0x1 ;  /* 0x00000001ff007424 */ /* 0x002fd600078e00ff */
[----:B--2---:R-:W-:Y:S05]  /*290d0*/  @!P0 BRA `(.L_x_2129) ;  /* 0x0000004c00608947 */ /* 0x004fea0003800000 */
[----:B------:R-:W1:Y:S01]  /*290e0*/  S2UR UR4, SR_CgaCtaId ;  /* 0x00000000000479c3 */ /* 0x000e620000008800 */
[----:B------:R-:W-:Y:S02]  /*290f0*/  UMOV UR38, 0x400 ;  /* 0x0000040000267882 */ /* 0x000fe40000000000 */
[----:B-1----:R-:W-:-:S04]  /*29100*/  ULEA UR38, UR4, UR38, 0x18 ;  /* 0x0000002604267291 */ /* 0x002fc8000f8ec03f */
        /* <DEDUP_REMOVED lines=10> */
[----:B0-----:R-:W-:Y:S02]  /*291b0*/  IMAD.U32 R5, RZ, RZ, UR7 ;  /* 0x00000007ff057e24 */ /* 0x001fe4000f8e00ff */
        /* <DEDUP_REMOVED lines=9> */
.L_x_2137:
        /* <DEDUP_REMOVED lines=8> */
[----:B------:R1:W2:Y:S01]  /*292d0*/  LDC.64 R2, c[0x4][R16] ;  /* 0x0100000010027b82 */ /* 0x0002a20000000a00 */
[----:B------:R-:W-:Y:S02]  /*292e0*/  IMAD.U32 R4, RZ, RZ, UR6 ;  /* 0x00000006ff047e24 */ /* 0x000fe4000f8e00ff */
[----:B0-----:R-:W-:Y:S02]  /*292f0*/  IMAD.U32 R5, RZ, RZ, UR7 ;  /* 0x00000007ff057e24 */ /* 0x001fe4000f8e00ff */
[----:B------:R-:W-:Y:S02]  /*29300*/  IMAD.U32 R6, RZ, RZ, UR8 ;  /* 0x00000008ff067e24 */ /* 0x000fe4000f8e00ff */
[----:B------:R-:W-:-:S02]  /*29310*/  IMAD.U32 R7, RZ, RZ, UR9 ;  /* 0x00000009ff077e24 */ /* 0x000fc4000f8e00ff */
[----:B------:R-:W-:Y:S02]  /*29320*/  IMAD.U32 R10, RZ, RZ, UR4 ;  /* 0x00000004ff0a7e24 */ /* 0x000fe4000f8e00ff */
[----:B------:R-:W-:Y:S02]  /*29330*/  IMAD.U32 R11, RZ, RZ, UR5 ;  /* 0x00000005ff0b7e24 */ /* 0x000fe4000f8e00ff */
[----:B------:R-:W-:Y:S02]  /*29340*/  IMAD.MOV.U32 R8, RZ, RZ, 0x70 ;  /* 0x00000070ff087424 */ /* 0x000fe400078e00ff */
[----:B------:R-:W-:Y:S02]  /*29350*/  IMAD.MOV.U32 R12, RZ, RZ, 0x1 ;  /* 0x00000001ff0c7424 */ /* 0x000fe400078e00ff */
[----:B-1----:R-:W-:-:S07]  /*29360*/  IMAD.MOV.U32 R13, RZ, RZ, RZ ;  /* 0x000000ffff0d7224 */ /* 0x002fce00078e00ff */
[----:B------:R-:W-:-:S07]  /*29370*/  LEPC R20, `(.L_x_2139) ;  /* 0x000000001014794e */ /* 0x000fce0000000000 */
[----:B--2---:R-:W-:Y:S05]  /*29380*/  CALL.ABS.NOINC R2 ;  /* 0x0000000002007343 */ /* 0x004fea0003c00000 */
.L_x_2139:
        /* <DEDUP_REMOVED lines=15> */
.L_x_2138:
[----:B------:R-:W1:Y:S02]  /*29480*/  LDC.64 R2, c[0x0][0xaf0] ;  /* 0x0002bc00ff027b82 */ /* 0x000e640000000a00 */
[----:B-1----:R-:W-:-:S04]  /*29490*/  ISETP.NE.U32.AND P0, PT, R2, RZ, PT ;  /* 0x000000ff0200720c */ /* 0x002fc80003f05070 */
[----:B------:R-:W-:-:S13]  /*294a0*/  ISETP.NE.AND.EX P0, PT, R3, RZ, PT, P0 ;  /* 0x000000ff0300720c */ /* 0x000fda0003f05300 */
[----:B------:R-:W1:Y:S02]  /*294b0*/  @P0 LDC.64 R2, c[0x0][0xaf0] ;  /* 0x0002bc00ff020b82 */ /* 0x000e640000000a00 */
[----:B-1----:R-:W-:-:S05]  /*294c0*/  @P0 IMAD.WIDE R2, R18, 0x4, R2 ;  /* 0x0000000412020825 */ /* 0x002fca00078e0202 */
[----:B------:R1:W2:Y:S01]  /*294d0*/  @P0 LDG.E R18, desc[UR44][R2.64] ;  /* 0x0000002c02120981 */ /* 0x0002a2000c1e1900 */
[----:B------:R-:W-:Y:S01]  /*294e0*/  UMOV UR4, 0xffffffff ;  /* 0xffffffff00047882 */ /* 0x000fe20000000000 */
[----:B------:R-:W-:Y:S01]  /*294f0*/  LOP3.LUT R17, R17, 0xfffffffe, RZ, 0xc0, !PT ;  /* 0xfffffffe11117812 */ /* 0x000fe200078ec0ff */
[----:B------:R-:W-:Y:S01]  /*29500*/  VIADD R0, R19, 0xffffffff ;  /* 0xffffffff13007836 */ /* 0x000fe20000000000 */
[----:B------:R-:W3:Y:S01]  /*29510*/  S2R R16, SR_TID.X ;  /* 0x0000000000107919 */ /* 0x000ee20000002100 */
[----:B-1----:R-:W1:Y:S02]  /*29520*/  LDC.64 R2, c[0x0][0x418] ;  /* 0x00010600ff027b82 */ /* 0x002e640000000a00 */
[----:B-1----:R-:W-:Y:S02]  /*29530*/  ISETP.NE.U32.AND P0, PT, R2, RZ, PT ;  /* 0x000000ff0200720c */ /* 0x002fe40003f05070 */
[----:B---3--:R-:W-:Y:S02]  /*29540*/  SHF.R.U32.HI R4, RZ, 0x5, R16 ;  /* 0x00000005ff047819 */ /* 0x008fe40000011610 */
[----:B------:R-:W-:-:S02]  /*29550*/  ISETP.NE.AND.EX P1, PT, R3, RZ, PT, P0 ;  /* 0x000000ff0300720c */ /* 0x000fc40003f25300 */
[----:B------:R-:W-:-:S11]  /*29560*/  LOP3.LUT R4, R4, 0x3, RZ, 0xc0, !PT ;  /* 0x0000000304047812 */ /* 0x000fd600078ec0ff */
[----:B------:R-:W-:Y:S02]  /*29570*/  @P1 LOP3.LUT R17, R17, 0x1, RZ, 0xfc, !PT ;  /* 0x0000000111111812 */ /* 0x000fe400078efcff */
[----:B--2---:R-:W-:Y:S02]  /*29580*/  SHF.R.S32.HI R19, RZ, 0x1f, R18 ;  /* 0x0000001fff137819 */ /* 0x004fe40000011412 */
[----:B------:R-:W-:Y:S01]  /*29590*/  SEL R16, R18, RZ, !P1 ;  /* 0x000000ff12107207 */ /* 0x000fe20004800000 */
[----:B------:R-:W-:Y:S06]  /*295a0*/  BRA.DIV UR4, `(.L_x_2140) ;  /* 0x0000004e04807947 */ /* 0x000fec000b800000 */
[----:B------:R1:W2:Y:S02]  /*295b0*/  SHFL.IDX PT, R14, R4, RZ, 0x1f ;  /* 0x00001fff040e7589 */ /* 0x0002a400000e0000 */
.L_x_2239:
[----:B------:R3:W-:Y:S01]  /*295c0*/  STL [R1+0x444], R0 ;  /* 0x0004440001007387 */ /* 0x0007e20000100800 */
[----:B--2---:R-:W-:Y:S02]  /*295d0*/  ISETP.NE.AND P0, PT, R14, RZ, PT ;  /* 0x000000ff0e00720c */ /* 0x004fe40003f05270 */
[----:B------:R-:W-:Y:S02]  /*295e0*/  PLOP3.LUT P2, PT, PT, PT, PT, 0x8, 0x0 ;  /* 0x000000000000781c */ /* 0x000fe40003f4e170 */
[----:B------:R-:W-:-:S11]  /*295f0*/  LOP3.LUT R17, R17, 0xfffffffd, RZ, 0xc0, !PT ;  /* 0xfffffffd11117812 */ /* 0x000fd600078ec0ff */
[----:B------:R-:W-:Y:S01]  /*29600*/  @P2 LOP3.LUT R17, R17, 0x2, RZ, 0xfc, !PT ;  /* 0x0000000211112812 */ /* 0x000fe200078efcff */
[----:B---3--:R-:W-:Y:S06]  /*29610*/  @P0 BRA `(.L_x_2141) ;  /* 0x0000000000e40947 */ /* 0x008fec0003800000 */
[----:B------:R-:W-:-:S03]  /*29620*/  UMOV UR4, 0xffffffff ;  /* 0xffffffff00047882 */ /* 0x000fc60000000000 */
[----:B------:R-:W-:Y:S05]  /*29630*/  BRA.DIV UR4, `(.L_x_2142) ;  /* 0x0000004e047c7947 */ /* 0x000fea000b800000 */
[----:B------:R-:W-:-:S13]  /*29640*/  ELECT P6, URZ, PT ;  /* 0x00000000003f782f */ /* 0x000fda00038c0000 */
.L_x_2242:
[----:B------:R-:W-:Y:S05]  /*29650*/  @!P6 BRA `(.L_x_2141) ;  /* 0x0000000000d4e947 */ /* 0x000fea0003800000 */
[----:B------:R-:W-:Y:S01]  /*29660*/  IMAD.MOV.U32 R16, RZ, RZ, R18 ;  /* 0x000000ffff107224 */ /* 0x000fe200078e0012 */
[----:B------:R-:W-:Y:S06]  /*29670*/  @!P1 BRA `(.L_x_2143) ;  /* 0x00000000004c9947 */ /* 0x000fec0003800000 */
[----:B------:R-:W2:Y:S01]  /*29680*/  LDC R6, c[0x0][0x43c] ;  /* 0x00010f00ff067b82 */ /* 0x000ea20000000800 */
[----:B------:R-:W-:Y:S01]  /*29690*/  IMAD.MOV.U32 R7, RZ, RZ, R0 ;  /* 0x000000ffff077224 */ /* 0x000fe200078e0000 */
[----:B------:R-:W-:Y:S01]  /*296a0*/  ULDC.64 UR4, c[0x0][0x428] ;  /* 0x00010a0000047ab9 */ /* 0x000fe20000000a00 */
[----:B--2---:R-:W-:-:S13]  /*296b0*/  ISETP.NE.AND P0, PT, R6, 0x1, PT ;  /* 0x000000010600780c */ /* 0x004fda0003f05270 */
[----:B01----:R-:W0:Y:S02]  /*296c0*/  @P0 LDC.64 R4, c[0x0][0x440] ;  /* 0x00011000ff040b82 */ /* 0x003e240000000a00 */
[----:B0-----:R-:W-:-:S04]  /*296d0*/  @P0 IMAD.HI.U32 R0, R7, R4, RZ ;  /* 0x0000000407000227 */ /* 0x001fc800078e00ff */
[----:B------:R-:W-:Y:S01]  /*296e0*/  IMAD.MOV.U32 R4, RZ, RZ, R7 ;  /* 0x000000ffff047224 */ /* 0x000fe200078e0007 */
[----:B------:R-:W-:-:S05]  /*296f0*/  @P0 SHF.R.U32.HI R4, RZ, R5, R0 ;  /* 0x00000005ff040219 */ /* 0x000fca0000011600 */
[----:B------:R-:W-:-:S04]  /*29700*/  IMAD.MOV R5, RZ, RZ, -R4 ;  /* 0x000000ffff057224 */ /* 0x000fc800078e0a04 */
[----:B------:R-:W-:Y:S01]  /*29710*/  IMAD R7, R6, R5, R7 ;  /* 0x0000000506077224 */ /* 0x000fe200078e0207 */
[----:B------:R-:W-:-:S04]  /*29720*/  SHF.R.S32.HI R5, RZ, 0x1f, R4 ;  /* 0x0000001fff057819 */ /* 0x000fc80000011404 */
[----:B------:R0:W-:Y:S01]  /*29730*/  STL [R1+0x444], R7 ;  /* 0x0004440701007387 */ /* 0x0001e20000100800 */
[----:B------:R-:W-:-:S03]  /*29740*/  IMAD.WIDE.U32 R4, R18, UR4, R4 ;  /* 0x0000000412047c25 */ /* 0x000fc6000f8e0004 */
[----:B------:R-:W-:Y:S01]  /*29750*/  LEA R2, P0, R4, R2, 0x2 ;  /* 0x0000000204027211 */ /* 0x000fe200078010ff */
[----:B0-----:R-:W-:-:S04]  /*29760*/  IMAD R7, R19, UR4, RZ ;  /* 0x0000000413077c24 */ /* 0x001fc8000f8e02ff */
[----:B------:R-:W-:-:S04]  /*29770*/  IMAD R7, R18, UR5, R7 ;  /* 0x0000000512077c24 */ /* 0x000fc8000f8e0207 */
[----:B------:R-:W-:-:S05]  /*29780*/  IMAD.IADD R0, R5, 0x1, R7 ;  /* 0x0000000105007824 */ /* 0x000fca00078e0207 */
[----:B------:R-:W-:-:S05]  /*29790*/  LEA.HI.X R3, R4, R3, R0, 0x2, P0 ;  /* 0x0000000304037211 */ /* 0x000fca00000f1400 */
[----:B------:R2:W5:Y:S02]  /*297a0*/  LDG.E R16, desc[UR44][R2.64] ;  /* 0x0000002c02107981 */ /* 0x000564000c1e1900 */
.L_x_2143:
[----:B------:R-:W-:Y:S01]  /*297b0*/  IMAD.MOV.U32 R0, RZ, RZ, 0x1 ;  /* 0x00000001ff007424 */ /* 0x000fe200078e00ff */
[----:B------:R-:W3:Y:S04]  /*297c0*/  S2R R8, SR_TID.X ;  /* 0x0000000000087919 */ /* 0x000ee80000002100 */
[----:B------:R-:W-:-:S04]  /*297d0*/  SHF.L.U32 R0, R0, 0x1f, RZ ;  /* 0x0000001f00007819 */ /* 0x000fc800000006ff */
[----:B------:R-:W4:Y:S01]  /*297e0*/  SYNCS.PHASECHK.TRANS64.TRYWAIT P0, [UR38+0x38840], R0 ;  /* 0x03884000ff0075a7 */ /* 0x000f220008000166 */
[----:B---3--:R-:W-:-:S04]  /*297f0*/  LOP3.LUT R8, R8, 0x7f, RZ, 0xc0, !PT ;  /* 0x0000007f08087812 */ /* 0x008fc800078ec0ff */
[----:B------:R-:W-:Y:S01]  /*29800*/  ISETP.NE.AND P1, PT, R8, RZ, PT ;  /* 0x000000ff0800720c */ /* 0x000fe20003f25270 */
[----:B----4-:R-:W-:-:S12]  /*29810*/  @!P0 BRA `(.L_x_2144) ;  /* 0x0000004c00248947 */ /* 0x010fd80003800000 */
.L_x_2243:
[----:B------:R-:W-:Y:S05]  /*29820*/  @P1 BRA `(.L_x_2145) ;  /* 0x0000000000181947 */ /* 0x000fea0003800000 */
[----:B--2---:R-:W2:Y:S01]  /*29830*/  S2R R2, SR_TID.X ;  /* 0x0000000000027919 */ /* 0x004ea20000002100 */
[----:B------:R-:W-:-:S04]  /*29840*/  IMAD.MOV.U32 R0, RZ, RZ, 0x2000 ;  /* 0x00002000ff007424 */ /* 0x000fc800078e00ff */
[----:B------:R3:W-:Y:S01]  /*29850*/  SYNCS.ARRIVE.TRANS64 RZ, [UR38+0x38830], R0 ;  /* 0x03883000ffff79a7 */ /* 0x0007e20008000026 */
[----:B--2---:R-:W-:-:S13]  /*29860*/  LOP3.LUT P0, RZ, R2, 0x1f, RZ, 0xc0, !PT ;  /* 0x0000001f02ff7812 */ /* 0x004fda000780c0ff */
[----:B---3--:R-:W-:Y:S05]  /*29870*/  @!P0 BRA `(.L_x_2145) ;  /* 0x0000000000048947 */ /* 0x008fea0003800000 */
[----:B------:R-:W-:Y:S01]  /*29880*/  BPT.TRAP 0x1 ;  /* 0x000000040000795c */ /* 0x000fe20000300000 */
.L_x_2145:
[----:B--2---:R-:W2:Y:S01]  /*29890*/  LDL R0, [R1+0x444] ;  /* 0x0004440001007983 */ /* 0x004ea20000100800 */
        /* <DEDUP_REMOVED lines=16> */
[----:B--2---:R-:W-:Y:S01]  /*299a0*/  NOP ;  /* 0x0000000000007918 */ /* 0x004fe20000000000 */
.L_x_2141:
[----:B------:R-:W-:Y:S05]  /*299b0*/  WARPSYNC.ALL ;  /* 0x0000000000007948 */ /* 0x000fea0003800000 */
[----:B------:R-:W-:Y:S01]  /*299c0*/  UIADD3 UR4, UR38, 0x20400, URZ ;  /* 0x0002040026047890 */ /* 0x000fe2000fffe03f */
[----:B------:R-:W-:Y:S01]  /*299d0*/  BAR.SYNC.DEFER_BLOCKING 0x8, 0x100 ;  /* 0x0204000000007b1d */ /* 0x000fe20000010000 */
[----:B------:R-:W-:Y:S02]  /*299e0*/  USHF.R.S32.HI UR43, URZ, 0x1f, UR36 ;  /* 0x0000001f3f2b7899 */ /* 0x000fe40008011424 */
[----:B------:R-:W-:-:S06]  /*299f0*/  ULOP3.LUT UP0, URZ, UR4, 0x3ff, URZ, 0xc0, !UPT ;  /* 0x000003ff043f7892 */ /* 0x000fcc000f80c03f */
[----:B------:R-:W-:-:S13]  /*29a00*/  PLOP3.LUT P0, PT, PT, PT, UP0, 0x80, 0x0 ;  /* 0x000000000000781c */ /* 0x000fda0003f0f008 */
[----:B------:R-:W-:Y:S05]  /*29a10*/  @!P0 BRA `(.L_x_2146) ;  /* 0x0000000000408947 */ /* 0x000fea0003800000 */
[----:B------:R-:W-:Y:S01]  /*29a20*/  MOV R2, 0x0 ;  /* 0x0000000000027802 */ /* 0x000fe20000000f00 */
[----:B------:R-:W-:Y:S01]  /*29a30*/  ULDC.64 UR4, c[0x4][0x90] ;  /* 0x0100240000047ab9 */ /* 0x000fe20000000a00 */
[----:B------:R-:W-:Y:S01]  /*29a40*/  ULDC.64 UR6, c[0x4][0x98] ;  /* 0x0100260000067ab9 */ /* 0x000fe20000000a00 */
[----:B------:R-:W-:Y:S01]  /*29a50*/  ULDC.64 UR8, c[0x4][0x20] ;  /* 0x0100080000087ab9 */ /* 0x000fe20000000a00 */
[----:B-1----:R-:W-:Y:S02]  /*29a60*/  IMAD.U32 R4, RZ, RZ, UR4 ;  /* 0x00000004ff047e24 */ /* 0x002fe4000f8e00ff */
        /* <DEDUP_REMOVED lines=11> */
.L_x_2146:
[----:B------:R-:W2:Y:S01]  /*29b20*/  LDC R7, c[0x0][0x448] ;  /* 0x00011200ff077b82 */ /* 0x000ea20000000800 */
[----:B------:R-:W3:Y:S01]  /*29b30*/  S2R R10, SR_TID.X ;  /* 0x00000000000a7919 */ /* 0x000ee20000002100 */
[----:B------:R-:W-:Y:S02]  /*29b40*/  ULDC.64 UR8, c[0x0][0x2d8] ;  /* 0x0000b60000087ab9 */ /* 0x000fe40000000a00 */
[----:B------:R-:W-:Y:S01]  /*29b50*/  UIMAD UR6, UR43, UR8, URZ ;  /* 0x000000082b0672a4 */ /* 0x000fe2000f8e023f */
[----:B-1----:R-:W1:Y:S01]  /*29b60*/  S2R R4, SR_CTAID.Z ;  /* 0x0000000000047919 */ /* 0x002e620000002700 */
[----:B------:R-:W-:Y:S02]  /*29b70*/  UIMAD.WIDE.U32 UR4, UR36, UR8, URZ ;  /* 0x00000008240472a5 */ /* 0x000fe4000f8e003f */
[----:B------:R-:W-:Y:S01]  /*29b80*/  UIMAD UR6, UR36, UR9, UR6 ;  /* 0x00000009240672a4 */ /* 0x000fe2000f8e0206 */
[----:B------:R-:W4:Y:S03]  /*29b90*/  S2R R9, SR_CTAID.Z ;  /* 0x0000000000097919 */ /* 0x000f260000002700 */
[----:B------:R-:W-:Y:S01]  /*29ba0*/  UIADD3 UR5, UR5, UR6, URZ ;  /* 0x0000000605057290 */ /* 0x000fe2000fffe03f */
[----:B--2---:R-:W-:-:S02]  /*29bb0*/  ISETP.NE.AND P0, PT, R7, 0x1, PT ;  /* 0x000000010700780c */ /* 0x004fc40003f05270 */
[C---:B---3--:R-:W-:Y:S01]  /*29bc0*/  LOP3.LUT R8, R10.reuse, 0x7f, RZ, 0xc0, !PT ;  /* 0x0000007f0a087812 */ /* 0x048fe200078ec0ff */
[----:B------:R-:W-:-:S10]  /*29bd0*/  IMAD.SHL.U32 R3, R10, 0x10, RZ ;  /* 0x000000100a037824 */ /* 0x000fd400078e00ff */
[----:B------:R-:W2:Y:S01]  /*29be0*/  @P0 LDC R0, c[0x0][0x44c] ;  /* 0x00011300ff000b82 */ /* 0x000ea20000000800 */
[----:B------:R-:W-:Y:S02]  /*29bf0*/  SHF.R.U32.HI R6, RZ, 0x3, R8 ;  /* 0x00000003ff067819 */ /* 0x000fe40000011608 */
[----:B-1----:R-:W-:Y:S02]  /*29c00*/  SHF.R.S32.HI R4, RZ, 0x1f, R4 ;  /* 0x0000001fff047819 */ /* 0x002fe40000011404 */
[----:B------:R-:W-:-:S03]  /*29c10*/  LOP3.LUT R3, R6, 0x70, R3, 0xf8, !PT ;  /* 0x0000007006037812 */ /* 0x000fc600078ef803 */
[----:B------:R-:W1:Y:S02]  /*29c20*/  @P0 LDC R2, c[0x0][0x450] ;  /* 0x00011400ff020b82 */ /* 0x000e640000000800 */
[----:B0-----:R-:W-:-:S04]  /*29c30*/  VIADD R5, R3, UR39 ;  /* 0x0000002703057c36 */ /* 0x001fc80008000000 */
[----:B--2---:R-:W-:-:S04]  /*29c40*/  @P0 IMAD.HI.U32 R3, R5, R0, RZ ;  /* 0x0000000005030227 */ /* 0x004fc800078e00ff */
[----:B------:R-:W-:Y:S01]  /*29c50*/  IMAD.MOV.U32 R0, RZ, RZ, R5 ;  /* 0x000000ffff007224 */ /* 0x000fe200078e0005 */
[----:B-1----:R-:W-:Y:S02]  /*29c60*/  @P0 SHF.R.U32.HI R0, RZ, R2, R3 ;  /* 0x00000002ff000219 */ /* 0x002fe40000011603 */
[----:B------:R-:W0:Y:S02]  /*29c70*/  LDC.64 R2, c[0x0][0x2e0] ;  /* 0x0000b800ff027b82 */ /* 0x000e240000000a00 */
[----:B0-----:R-:W-:-:S04]  /*29c80*/  IMAD R4, R4, R2, RZ ;  /* 0x0000000204047224 */ /* 0x001fc800078e02ff */
[C---:B----4-:R-:W-:Y:S02]  /*29c90*/  IMAD R4, R9.reuse, R3, R4 ;  /* 0x0000000309047224 */ /* 0x050fe400078e0204 */
[----:B------:R-:W-:Y:S01]  /*29ca0*/  IMAD.WIDE.U32 R2, R9, R2, UR4 ;  /* 0x0000000409027e25 */ /* 0x000fe2000f8e0002 */
[----:B------:R-:W-:-:S03]  /*29cb0*/  ULDC.64 UR4, c[0x0][0x2d0] ;  /* 0x0000b40000047ab9 */ /* 0x000fc60000000a00 */
[----:B------:R-:W-:Y:S01]  /*29cc0*/  IMAD.IADD R3, R3, 0x1, R4 ;  /* 0x0000000103037824 */ /* 0x000fe200078e0204 */
[----:B------:R-:W-:Y:S01]  /*29cd0*/  SHF.R.S32.HI R4, RZ, 0x1f, R0 ;  /* 0x0000001fff047819 */ /* 0x000fe20000011400 */
[----:B------:R-:W-:-:S04]  /*29ce0*/  IMAD.WIDE.U32 R2, R0, UR4, R2 ;  /* 0x0000000400027c25 */ /* 0x000fc8000f8e0002 */
[----:B------:R-:W-:-:S04]  /*29cf0*/  IMAD R4, R4, UR4, RZ ;  /* 0x0000000404047c24 */ /* 0x000fc8000f8e02ff */
[----:B------:R-:W-:Y:S01]  /*29d00*/  IMAD R4, R0, UR5, R4 ;  /* 0x0000000500047c24 */ /* 0x000fe2000f8e0204 */
[----:B------:R-:W-:Y:S01]  /*29d10*/  ULDC.64 UR4, c[0x0][0x2c8] ;  /* 0x0000b20000047ab9 */ /* 0x000fe20000000a00 */
[----:B------:R-:W-:Y:S02]  /*29d20*/  IMAD.MOV R0, RZ, RZ, -R0 ;  /* 0x000000ffff007224 */ /* 0x000fe400078e0a00 */
[----:B------:R-:W-:Y:S02]  /*29d30*/  IMAD.IADD R3, R3, 0x1, R4 ;  /* 0x0000000103037824 */ /* 0x000fe400078e0204 */
[----:B------:R-:W-:-:S04]  /*29d40*/  IMAD R0, R7, R0, R5 ;  /* 0x0000000007007224 */ /* 0x000fc800078e0205 */
[----:B------:R-:W-:Y:S01]  /*29d50*/  IMAD.WIDE.U32 R2, R0, UR4, R2 ;  /* 0x0000000400027c25 */ /* 0x000fe2000f8e0002 */
[----:B------:R-:W-:-:S05]  /*29d60*/  SHF.R.S32.HI R4, RZ, 0x1f, R0 ;  /* 0x0000001fff047819 */ /* 0x000fca0000011400 */
[----:B------:R-:W-:-:S04]  /*29d70*/  IMAD R4, R4, UR4, RZ ;  /* 0x0000000404047c24 */ /* 0x000fc8000f8e02ff */
[----:B------:R-:W-:Y:S01]  /*29d80*/  IMAD R5, R0, UR5, R4 ;  /* 0x0000000500057c24 */ /* 0x000fe2000f8e0204 */
[----:B------:R-:W-:Y:S01]  /*29d90*/  ULDC.64 UR4, c[0x0][0x280] ;  /* 0x0000a00000047ab9 */ /* 0x000fe20000000a00 */
[----:B------:R-:W-:Y:S01]  /*29da0*/  IMAD.SHL.U32 R4, R8, 0x8, RZ ;  /* 0x0000000808047824 */ /* 0x000fe200078e00ff */
        /* <DEDUP_REMOVED lines=14> */
[----:B------:R-:W-:Y:S02]  /*29e90*/  VIADD R10, R6, UR39 ;  /* 0x00000027060a7c36 */ /* 0x000fe40008000000 */
[----:B------:R-:W1:Y:S01]  /*29ea0*/  SHFL.IDX PT, R4, R3, RZ, 0x181f ;  /* 0x00181fff03047589 */ /* 0x000e6200000e0000 */
[----:B------:R-:W-:Y:S02]  /*29eb0*/  IMAD R2, R7, UR4, RZ ;  /* 0x0000000407027c24 */ /* 0x000fe4000f8e02ff */
[C---:B------:R-:W-:Y:S01]  /*29ec0*/  VIADD R11, R10.reuse, 0x10 ;  /* 0x000000100a0b7836 */ /* 0x040fe20000000000 */
[----:B------:R-:W-:Y:S01]  /*29ed0*/  STL [R1+0x440], R10 ;  /* 0x0004400a01007387 */ /* 0x000fe20000100800 */
[C---:B------:R-:W-:Y:S01]  /*29ee0*/  VIADD R7, R10.reuse, 0x20 ;  /* 0x000000200a077836 */ /* 0x040fe20000000000 */
[----:B------:R-:W-:-:S02]  /*29ef0*/  ISETP.GE.AND P1, PT, R10, R2, PT ;  /* 0x000000020a00720c */ /* 0x000fc40003f26270 */
[----:B------:R-:W-:Y:S04]  /*29f00*/  STL [R1+0x460], R11 ;  /* 0x0004600b01007387 */ /* 0x000fe80000100800 */
[----:B------:R-:W-:Y:S07]  /*29f10*/  STL [R1+0x464], R7 ;  /* 0x0004640701007387 */ /* 0x000fee0000100800 */
[----:B------:R-:W-:-:S02]  /*29f20*/  @!P1 LEA R6, R8, UR38, 0x1 ;  /* 0x0000002608069c11 */ /* 0x000fc4000f8e08ff */
[----:B0-----:R-:W-:-:S05]  /*29f30*/  @!P1 LEA R5, P2, R9, R5, 0x1 ;  /* 0x0000000509059211 */ /* 0x001fca00078408ff */
[----:B-1----:R-:W-:-:S05]  /*29f40*/  @!P1 IMAD.X R4, RZ, RZ, R4, P2 ;  /* 0x000000ffff049224 */ /* 0x002fca00010e0604 */
[----:B------:R-:W-:-:S04]  /*29f50*/  @!P1 LOP3.LUT R5, R5, R4, RZ, 0x3c, !PT ;  /* 0x0000000405059212 */ /* 0x000fc800078e3cff */
[----:B------:R-:W-:-:S04]  /*29f60*/  @!P1 LOP3.LUT R4, R5, R4, RZ, 0x3c, !PT ;  /* 0x0000000405049212 */ /* 0x000fc800078e3cff */
[----:B------:R-:W-:-:S05]  /*29f70*/  @!P1 LOP3.LUT R5, R5, R4, RZ, 0x3c, !PT ;  /* 0x0000000405059212 */ /* 0x000fca00078e3cff */
[----:B------:R-:W-:Y:S01]  /*29f80*/  @!PT LDS RZ, [RZ] ;  /* 0x00000000fffff984 */ /* 0x000fe20000000800 */
[----:B------:R0:W-:Y:S01]  /*29f90*/  @!P1 LDGSTS.E.BYPASS.LTC128B.128 [R6+0x20400], desc[UR44][R4.64], !P0 ;  /* 0x2040000004069fae */ /* 0x0001e2000c101d6c */
[----:B------:R-:W-:-:S03]  /*29fa0*/  ISETP.GE.AND P1, PT, R11, R2, PT ;  /* 0x000000020b00720c */ /* 0x000fc60003f26270 */
[----:B0-----:R-:W0:Y:S10]  /*29fb0*/  SHFL.IDX PT, R5, R0, 0x1, 0x181f ;  /* 0x00381f0000057f89 */ /* 0x001e3400000e0000 */
[----:B------:R-:W-:Y:S01]  /*29fc0*/  @!P1 LEA R6, R8, UR38, 0x1 ;  /* 0x0000002608069c11 */ /* 0x000fe2000f8e08ff */
[----:B------:R-:W1:Y:S01]  /*29fd0*/  SHFL.IDX PT, R4, R3, 0x1, 0x181f ;  /* 0x00381f0003047f89 */ /* 0x000e6200000e0000 */
[----:B0-----:R-:W-:-:S05]  /*29fe0*/  @!P1 LEA R5, P2, R9, R5, 0x1 ;  /* 0x0000000509059211 */ /* 0x001fca00078408ff */
[----:B-1----:R-:W-:-:S05]  /*29ff0*/  @!P1 IMAD.X R4, RZ, RZ, R4, P2 ;  /* 0x000000ffff049224 */ /* 0x002fca00010e0604 */
[----:B------:R-:W-:-:S04]  /*2a000*/  @!P1 LOP3.LUT R5, R5, R4, RZ, 0x3c, !PT ;  /* 0x0000000405059212 */ /* 0x000fc800078e3cff */
[----:B------:R-:W-:-:S04]  /*2a010*/  @!P1 LOP3.LUT R4, R5, R4, RZ, 0x3c, !PT ;  /* 0x0000000405049212 */ /* 0x000fc800078e3cff */
[----:B------:R-:W-:-:S05]  /*2a020*/  @!P1 LOP3.LUT R5, R5, R4, RZ, 0x3c, !PT ;  /* 0x0000000405059212 */ /* 0x000fca00078e3cff */
[----:B------:R0:W-:Y:S01]  /*2a030*/  @!P1 LDGSTS.E.BYPASS.LTC128B.128 [R6+0x20c00], desc[UR44][R4.64], !P0 ;  /* 0x20c0000004069fae */ /* 0x0001e2000c101d6c */
[----:B------:R-:W-:-:S03]  /*2a040*/  ISETP.GE.AND P1, PT, R7, R2, PT ;  /* 0x000000020700720c */ /* 0x000fc60003f26270 */
[----:B0-----:R-:W0:Y:S10]  /*2a050*/  SHFL.IDX PT, R5, R0, 0x2, 0x181f ;  /* 0x00581f0000057f89 */ /* 0x001e3400000e0000 */
[----:B------:R-:W-:Y:S01]  /*2a060*/  @!P1 LEA R6, R8, UR38, 0x1 ;  /* 0x0000002608069c11 */ /* 0x000fe2000f8e08ff */
[----:B------:R-:W1:Y:S04]  /*2a070*/  SHFL.IDX PT, R4, R3, 0x2, 0x181f ;  /* 0x00581f0003047f89 */ /* 0x000e6800000e0000 */
[----:B------:R-:W2:Y:S04]  /*2a080*/  SHFL.IDX PT, R0, R0, 0x3, 0x181f ;  /* 0x00781f0000007f89 */ /* 0x000ea800000e0000 */
[----:B------:R-:W3:Y:S01]  /*2a090*/  SHFL.IDX PT, R3, R3, 0x3, 0x181f ;  /* 0x00781f0003037f89 */ /* 0x000ee200000e0000 */
[----:B0-----:R-:W-:-:S05]  /*2a0a0*/  @!P1 LEA R5, P2, R9, R5, 0x1 ;  /* 0x0000000509059211 */ /* 0x001fca00078408ff */
[----:B-1----:R-:W-:-:S05]  /*2a0b0*/  @!P1 IMAD.X R4, RZ, RZ, R4, P2 ;  /* 0x000000ffff049224 */ /* 0x002fca00010e0604 */
[----:B------:R-:W-:-:S04]  /*2a0c0*/  @!P1 LOP3.LUT R5, R5, R4, RZ, 0x3c, !PT ;  /* 0x0000000405059212 */ /* 0x000fc800078e3cff */
[----:B------:R-:W-:-:S04]  /*2a0d0*/  @!P1 LOP3.LUT R4, R5, R4, RZ, 0x3c, !PT ;  /* 0x0000000405049212 */ /* 0x000fc800078e3cff */
[----:B------:R-:W-:-:S05]  /*2a0e0*/  @!P1 LOP3.LUT R5, R5, R4, RZ, 0x3c, !PT ;  /* 0x0000000405059212 */ /* 0x000fca00078e3cff */
[----:B--23--:R1:W-:Y:S02]  /*2a0f0*/  @!P1 LDGSTS.E.BYPASS.LTC128B.128 [R6+0x21400], desc[UR44][R4.64], !P0 ;  /* 0x2140000004069fae */ /* 0x00c3e4000c101d6c */
.L_x_2252:
[----:B01----:R-:W2:Y:S02]  /*2a100*/  LDL R4, [R1+0x440] ;  /* 0x0004400001047983 */ /* 0x003ea40000100800 */
        /* <DEDUP_REMOVED lines=13> */
[----:B-1----:R-:W1:Y:S01]  /*2a1e0*/  LDC.64 R2, c[0x0][0x3d8] ;  /* 0x0000f600ff027b82 */ /* 0x002e620000000a00 */
[----:B------:R-:W-:Y:S01]  /*2a1f0*/  NOP ;  /* 0x0000000000007918 */ /* 0x000fe20000000000 */
[C---:B-1----:R-:W-:Y:S01]  /*2a200*/  IMAD R0, R2.reuse, UR43, RZ ;  /* 0x0000002b02007c24 */ /* 0x042fe2000f8e02ff */
[----:B------:R-:W-:Y:S01]  /*2a210*/  UIADD3 UR4, UR38, 0x26400, URZ ;  /* 0x0002640026047890 */ /* 0x000fe2000fffe03f */
[----:B0-----:R-:W-:Y:S01]  /*2a220*/  IMAD.WIDE.U32 R4, R2, UR36, RZ ;  /* 0x0000002402047c25 */ /* 0x001fe2000f8e00ff */
        /* <DEDUP_REMOVED lines=24> */
.L_x_2148:
[----:B0-----:R-:W2:Y:S01]  /*2a3b0*/  LDL.LU.64 R4, [R1+0x470] ;  /* 0x0004700001047983 */ /* 0x001ea20000300a00 */
[----:B------:R-:W0:Y:S01]  /*2a3c0*/  LDC R7, c[0x0][0x448] ;  /* 0x00011200ff077b82 */ /* 0x000e220000000800 */
[----:B------:R-:W-:Y:S02]  /*2a3d0*/  ULDC.64 UR4, c[0x0][0x3e0] ;  /* 0x0000f80000047ab9 */ /* 0x000fe40000000a00 */
[----:B------:R-:W2:Y:S01]  /*2a3e0*/  LDL.LU.64 R2, [R1+0x458] ;  /* 0x0004580001027983 */ /* 0x000ea20000300a00 */
[----:B------:R-:W1:Y:S01]  /*2a3f0*/  S2R R0, SR_CTAID.Z ;  /* 0x0000000000007919 */ /* 0x000e620000002700 */
[----:B0-----:R-:W-:Y:S02]  /*2a400*/  ISETP.NE.AND P0, PT, R7, 0x1, PT ;  /* 0x000000010700780c */ /* 0x001fe40003f05270 */
[----:B-1----:R-:W-:-:S05]  /*2a410*/  SHF.R.S32.HI R0, RZ, 0x1f, R0 ;  /* 0x0000001fff007819 */ /* 0x002fca0000011400 */
[----:B------:R-:W-:Y:S01]  /*2a420*/  IMAD R0, R0, UR4, RZ ;  /* 0x0000000400007c24 */ /* 0x000fe2000f8e02ff */
[----:B------:R-:W0:Y:S02]  /*2a430*/  S2R R8, SR_TID.X ;  /* 0x0000000000087919 */ /* 0x000e240000002100 */
[----:B0-----:R-:W-:-:S05]  /*2a440*/  IMAD.SHL.U32 R10, R8, 0x8, RZ ;  /* 0x00000008080a7824 */ /* 0x001fca00078e00ff */
[----:B------:R-:W-:Y:S02]  /*2a450*/  LOP3.LUT R10, R10, 0x38, RZ, 0xc0, !PT ;  /* 0x000000380a0a7812 */ /* 0x000fe400078ec0ff */
[----:B------:R-:W-:Y:S01]  /*2a460*/  LOP3.LUT R17, R17, 0xfffffff7, RZ, 0xc0, !PT ;  /* 0xfffffff711117812 */ /* 0x000fe200078ec0ff */
[----:B--2---:R-:W-:Y:S02]  /*2a470*/  IMAD.MOV.U32 R2, RZ, RZ, R4 ;  /* 0x000000ffff027224 */ /* 0x004fe400078e0004 */
[----:B------:R-:W0:Y:S01]  /*2a480*/  S2R R4, SR_CTAID.Z ;  /* 0x0000000000047919 */ /* 0x000e220000002700 */
[----:B------:R-:W1:Y:S01]  /*2a490*/  S2R R5, SR_TID.X ;  /* 0x0000000000057919 */ /* 0x000e620000002100 */
[C---:B0-----:R-:W-:Y:S02]  /*2a4a0*/  IMAD R0, R4.reuse, UR5, R0 ;  /* 0x0000000504007c24 */ /* 0x041fe4000f8e0200 */
[----:B------:R-:W-:Y:S01]  /*2a4b0*/  IMAD.WIDE.U32 R2, R4, UR4, R2 ;  /* 0x0000000404027c25 */ /* 0x000fe2000f8e0002 */
[----:B------:R-:W-:-:S03]  /*2a4c0*/  ULDC.64 UR4, c[0x0][0x3d0] ;  /* 0x0000f40000047ab9 */ /* 0x000fc60000000a00 */
[----:B------:R-:W-:Y:S02]  /*2a4d0*/  IMAD.IADD R3, R3, 0x1, R0 ;  /* 0x0000000103037824 */ /* 0x000fe400078e0200 */
[----:B------:R-:W0:Y:S01]  /*2a4e0*/  @P0 LDC R0, c[0x0][0x44c] ;  /* 0x00011300ff000b82 */ /* 0x000e220000000800 */
[C---:B-1----:R-:W-:Y:S01]  /*2a4f0*/  LOP3.LUT R4, R5.reuse, 0x7f, RZ, 0xc0, !PT ;  /* 0x0000007f05047812 */ /* 0x042fe200078ec0ff */
[----:B------:R-:W-:-:S06]  /*2a500*/  IMAD.SHL.U32 R15, R5, 0x10, RZ ;  /* 0x00000010050f7824 */ /* 0x000fcc00078e00ff */
[----:B------:R-:W1:Y:S01]  /*2a510*/  @P0 LDC R5, c[0x0][0x450] ;  /* 0x00011400ff050b82 */ /* 0x000e620000000800 */
[----:B------:R-:W-:-:S04]  /*2a520*/  SHF.R.U32.HI R6, RZ, 0x3, R4 ;  /* 0x00000003ff067819 */ /* 0x000fc80000011604 */
[----:B------:R-:W-:-:S05]  /*2a530*/  LOP3.LUT R6, R6, 0x70, R15, 0xf8, !PT ;  /* 0x0000007006067812 */ /* 0x000fca00078ef80f */
[----:B------:R-:W-:-:S04]  /*2a540*/  VIADD R6, R6, UR39 ;  /* 0x0000002706067c36 */ /* 0x000fc80008000000 */
[----:B0-----:R-:W-:-:S04]  /*2a550*/  @P0 IMAD.HI.U32 R0, R6, R0, RZ ;  /* 0x0000000006000227 */ /* 0x001fc800078e00ff */
[----:B------:R-:W-:Y:S01]  /*2a560*/  IMAD.MOV.U32 R4, RZ, RZ, R6 ;  /* 0x000000ffff047224 */ /* 0x000fe200078e0006 */
[----:B-1----:R-:W-:-:S04]  /*2a570*/  @P0 SHF.R.U32.HI R4, RZ, R5, R0 ;  /* 0x00000005ff040219 */ /* 0x002fc80000011600 */
[--C-:B------:R-:W-:Y:S01]  /*2a580*/  SHF.R.S32.HI R5, RZ, 0x1f, R4.reuse ;  /* 0x0000001fff057819 */ /* 0x100fe20000011404 */
[----:B------:R-:W-:-:S04]  /*2a590*/  IMAD.MOV R0, RZ, RZ, -R4 ;  /* 0x000000ffff007224 */ /* 0x000fc800078e0a04 */
[----:B------:R-:W-:Y:S02]  /*2a5a0*/  IMAD R0, R7, R0, R6 ;  /* 0x0000000007007224 */ /* 0x000fe400078e0206 */
[----:B------:R-:W-:Y:S02]  /*2a5b0*/  IMAD R5, R5, UR4, RZ ;  /* 0x0000000405057c24 */ /* 0x000fe4000f8e02ff */
[----:B------:R-:W-:-:S04]  /*2a5c0*/  IMAD.WIDE.U32 R2, R4, UR4, R2 ;  /* 0x0000000404027c25 */ /* 0x000fc8000f8e0002 */
        /* <DEDUP_REMOVED lines=28> */
[----:B------:R-:W-:Y:S02]  /*2a790*/  LOP3.LUT R2, R10, 0x180, RZ, 0xfc, !PT ;  /* 0x000001800a027812 */ /* 0x000fe400078efcff */
        /* <DEDUP_REMOVED lines=27> */
[----:B------:R-:W-:Y:S01]  /*2a950*/  LOP3.LUT R17, R17, 0xffffefff, RZ, 0xc0, !PT ;  /* 0xffffefff11117812 */ /* 0x000fe200078ec0ff */
[----:B------:R-:W5:Y:S03]  /*2a960*/  SHFL.IDX PT, R3, R0, RZ, 0x181f ;  /* 0x00181fff00037589 */ /* 0x000f6600000e0000 */
[----:B------:R-:W-:-:S04]  /*2a970*/  @P1 LOP3.LUT R17, R17, 0x1000, RZ, 0xfc, !PT ;  /* 0x0000100011111812 */ /* 0x000fc800078efcff */
[C---:B------:R-:W-:Y:S02]  /*2a980*/  LOP3.LUT P1, RZ, R17.reuse, 0x8, RZ, 0xc0, !PT ;  /* 0x0000000811ff7812 */ /* 0x040fe4000782c0ff */
        /* <DEDUP_REMOVED lines=11> */
[----:B------:R-:W0:Y:S10]  /*2aa40*/  SHFL.IDX PT, R2, R6, RZ, 0x181f ;  /* 0x00181fff06027589 */ /* 0x000e3400000e0000 */
[----:B-----5:R-:W-:-:S02]  /*2aa50*/  @!P2 LEA R3, P6, R13, R3, 0x1 ;  /* 0x000000030d03a211 */ /* 0x020fc400078c08ff */
[----:B------:R-:W-:-:S04]  /*2aa60*/  @!P2 LOP3.LUT R8, R4, 0x40, RZ, 0xc0, !PT ;  /* 0x000000400408a812 */ /* 0x000fc800078ec0ff */
[----:B------:R-:W-:Y:S02]  /*2aa70*/  @!P2 SHF.R.U32.HI R8, RZ, 0x2, R8 ;  /* 0x00000002ff08a819 */ /* 0x000fe40000011608 */
[----:B------:R-:W-:Y:S02]  /*2aa80*/  @!P2 LEA R9, R11, UR38, 0x1 ;  /* 0x000000260b09ac11 */ /* 0x000fe4000f8e08ff */
[----:B------:R-:W-:Y:S01]  /*2aa90*/  @!P2 ISETP.NE.U32.AND P4, PT, R8, RZ, PT ;  /* 0x000000ff0800a20c */ /* 0x000fe20003f85070 */
[----:B0-----:R-:W-:-:S05]  /*2aaa0*/  @!P2 IMAD.X R2, RZ, RZ, R2, P6 ;  /* 0x000000ffff02a224 */ /* 0x001fca00030e0602 */
[----:B------:R-:W-:-:S04]  /*2aab0*/  @!P2 LOP3.LUT R3, R3, R2, RZ, 0x3c, !PT ;  /* 0x000000020303a212 */ /* 0x000fc800078e3cff */
[----:B------:R-:W-:Y:S02]  /*2aac0*/  @!P2 LOP3.LUT R2, R3, R2, RZ, 0x3c, !PT ;  /* 0x000000020302a212 */ /* 0x000fe400078e3cff */
[----:B------:R-:W-:Y:S02]  /*2aad0*/  @!P2 LOP3.LUT R8, R5, 0x80, RZ, 0xc0, !PT ;  /* 0x000000800508a812 */ /* 0x000fe400078ec0ff */
        /* <DEDUP_REMOVED lines=14> */
[----:B---3--:R-:W-:-:S13]  /*2abc0*/  ISETP.GE.AND P2, PT, R10, R7, PT ;  /* 0x000000070a00720c */ /* 0x008fda0003f46270 */
        /* <DEDUP_REMOVED lines=19> */
[----:B------:R-:W-:-:S13]  /*2ad00*/  @!P2 ISETP.NE.U32.AND P4, PT, R8, RZ, PT ;  /* 0x000000ff0800a20c */ /* 0x000fda0003f85070 */
[----:B------:R0:W-:Y:S01]  /*2ad10*/  @!P2 LDGSTS.E.BYPASS.LTC128B.128 [R21+0x34c00], desc[UR44][R2.64+0x380], P4 ;  /* 0x34c003800215afae */ /* 0x0001e2000a101d6c */
[----:B----4-:R-:W-:-:S03]  /*2ad20*/  ISETP.GE.AND P2, PT, R15, R7, PT ;  /* 0x000000070f00720c */ /* 0x010fc60003f46270 */
[----:B0-----:R-:W0:Y:S04]  /*2ad30*/  SHFL.IDX PT, R3, R0, 0x2, 0x181f ;  /* 0x00581f0000037f89 */ /* 0x001e2800000e0000 */
[----:B------:R-:W1:Y:S06]  /*2ad40*/  SHFL.IDX PT, R2, R6, 0x2, 0x181f ;  /* 0x00581f0006027f89 */ /* 0x000e6c00000e0000 */
[----:B------:R-:W-:-:S02]  /*2ad50*/  @!P2 LOP3.LUT R8, R4, 0x40, RZ, 0xc0, !PT ;  /* 0x000000400408a812 */ /* 0x000fc400078ec0ff */
[----:B0-----:R-:W-:-:S05]  /*2ad60*/  @!P2 LEA R3, P4, R13, R3, 0x1 ;  /* 0x000000030d03a211 */ /* 0x001fca00078808ff */
[----:B-1----:R-:W-:Y:S01]  /*2ad70*/  @!P2 IMAD.X R2, RZ, RZ, R2, P4 ;  /* 0x000000ffff02a224 */ /* 0x002fe200020e0602 */
[----:B------:R-:W-:-:S04]  /*2ad80*/  LOP3.LUT P4, RZ, R17, 0x10, RZ, 0xc0, !PT ;  /* 0x0000001011ff7812 */ /* 0x000fc8000788c0ff */
[----:B------:R-:W-:-:S04]  /*2ad90*/  @!P2 LOP3.LUT R3, R3, R2, RZ, 0x3c, !PT ;  /* 0x000000020303a212 */ /* 0x000fc800078e3cff */
[----:B------:R-:W-:Y:S02]  /*2ada0*/  @!P2 LOP3.LUT R2, R3, R2, RZ, 0x3c, !PT ;  /* 0x000000020302a212 */ /* 0x000fe400078e3cff */
[----:B------:R-:W-:Y:S02]  /*2adb0*/  @!P2 LEA R9, R11, UR38, 0x1 ;  /* 0x000000260b09ac11 */ /* 0x000fe4000f8e08ff */
[----:B------:R-:W-:Y:S02]  /*2adc0*/  @!P2 LOP3.LUT R3, R3, R2, RZ, 0x3c, !PT ;  /* 0x000000020303a212 */ /* 0x000fe400078e3cff */
[----:B------:R-:W-:-:S03]  /*2add0*/  @!P2 SHF.R.U32.HI R8, RZ, 0x2, R8 ;  /* 0x00000002ff08a819 */ /* 0x000fc60000011608 */
        /* <DEDUP_REMOVED lines=11> */
[----:B------:R-:W2:Y:S04]  /*2ae90*/  SHFL.IDX PT, R6, R6, 0x3, 0x181f ;  /* 0x00781f0006067f89 */ /* 0x000ea800000e0000 */
[----:B------:R1:W3:Y:S06]  /*2aea0*/  SHFL.IDX PT, R14, R0, 0x3, 0x181f ;  /* 0x00781f00000e7f89 */ /* 0x0002ec00000e0000 */
[----:B------:R1:W-:Y:S02]  /*2aeb0*/  @!P2 LDGSTS.E.BYPASS.LTC128B.128 [R9+0x35400], desc[UR44][R2.64+0x380], P4 ;  /* 0x354003800209afae */ /* 0x0003e4000a101d6c */
.L_x_2262:
[----:B-1----:R-:W4:Y:S01]  /*2aec0*/  LDL.LU R0, [R1+0x478] ;  /* 0x0004780001007983 */ /* 0x002f220000300800 */
[----:B------:R-:W-:Y:S01]  /*2aed0*/  BSSY B0, `(.L_x_2150) ;  /* 0x0000024000007945 */ /* 0x000fe20003800000 */
[----:B----4-:R-:W-:-:S13]  /*2aee0*/  ISETP.GE.AND P2, PT, R0, R7, PT ;  /* 0x000000070000720c */ /* 0x010fda0003f46270 */
[----:B------:R-:W-:Y:S05]  /*2aef0*/  @P2 BRA `(.L_x_2151) ;  /* 0x0000000000842947 */ /* 0x000fea0003800000 */
[----:B------:R-:W1:Y:S01]  /*2af00*/  S2R R0, SR_TID.X ;  /* 0x0000000000007919 */ /* 0x000e620000002100 */
[C---:B------:R-:W-:Y:S02]  /*2af10*/  LOP3.LUT P6, RZ, R17.reuse, 0x10, RZ, 0xc0, !PT ;  /* 0x0000001011ff7812 */ /* 0x040fe400078cc0ff */
[C---:B------:R-:W-:Y:S01]  /*2af20*/  LOP3.LUT P4, RZ, R17.reuse, 0x8, RZ, 0xc0, !PT ;  /* 0x0000000811ff7812 */ /* 0x040fe2000788c0ff */
[----:B0-----:R-:W0:Y:S01]  /*2af30*/  S2R R3, SR_TID.X ;  /* 0x0000000000037919 */ /* 0x001e220000002100 */
[----:B------:R-:W-:Y:S02]  /*2af40*/  LOP3.LUT P3, RZ, R17, 0x4, RZ, 0xc0, !PT ;  /* 0x0000000411ff7812 */ /* 0x000fe4000786c0ff */
[----:B------:R-:W-:Y:S02]  /*2af50*/  LOP3.LUT R4, R4, 0x40, RZ, 0xc0, !PT ;  /* 0x0000004004047812 */ /* 0x000fe400078ec0ff */
[----:B------:R-:W-:Y:S02]  /*2af60*/  LOP3.LUT R5, R5, 0x80, RZ, 0xc0, !PT ;  /* 0x0000008005057812 */ /* 0x000fe400078ec0ff */
[----:B------:R-:W-:-:S02]  /*2af70*/  SHF.R.U32.HI R4, RZ, 0x2, R4 ;  /* 0x00000002ff047819 */ /* 0x000fc40000011604 */
[----:B------:R-:W-:Y:S02]  /*2af80*/  SHF.R.U32.HI R5, RZ, 0x3, R5 ;  /* 0x00000003ff057819 */ /* 0x000fe40000011605 */
[----:B-1----:R-:W-:Y:S01]  /*2af90*/  LOP3.LUT R0, R0, 0x7f, RZ, 0xc0, !PT ;  /* 0x0000007f00007812 */ /* 0x002fe200078ec0ff */
[----:B0-----:R-:W-:-:S04]  /*2afa0*/  IMAD.SHL.U32 R2, R3, 0x8, RZ ;  /* 0x0000000803027824 */ /* 0x001fc800078e00ff */
[----:B------:R-:W-:Y:S02]  /*2afb0*/  IMAD.SHL.U32 R8, R0, 0x8, RZ ;  /* 0x0000000800087824 */ /* 0x000fe400078e00ff */
[----:B------:R-:W-:Y:S01]  /*2afc0*/  IMAD.SHL.U32 R0, R3, 0x8, RZ ;  /* 0x0000000803007824 */ /* 0x000fe200078e00ff */
[----:B------:R-:W-:-:S04]  /*2afd0*/  LOP3.LUT R2, R2, 0x38, RZ, 0xc0, !PT ;  /* 0x0000003802027812 */ /* 0x000fc800078ec0ff */
[----:B------:R-:W-:Y:S02]  /*2afe0*/  LOP3.LUT R0, R0, 0x1f8, RZ, 0xc0, !PT ;  /* 0x000001f800007812 */ /* 0x000fe400078ec0ff */
[----:B---3--:R-:W-:Y:S02]  /*2aff0*/  LEA R2, P2, R2, R14, 0x1 ;  /* 0x0000000e02027211 */ /* 0x008fe400078408ff */
[----:B------:R-:W-:-:S03]  /*2b000*/  LOP3.LUT R0, R0, 0x38, R3, 0x78, !PT ;  /* 0x0000003800007812 */ /* 0x000fc600078e7803 */
[----:B--2---:R-:W-:Y:S01]  /*2b010*/  IMAD.X R3, RZ, RZ, R6, P2 ;  /* 0x000000ffff037224 */ /* 0x004fe200010e0606 */
        /* <DEDUP_REMOVED lines=15> */
.L_x_2151:
[----:B------:R-:W-:Y:S05]  /*2b110*/  BSYNC B0 ;  /* 0x0000000000007941 */ /* 0x000fea0003800000 */
.L_x_2150:
[----:B------:R-:W-:Y:S01]  /*2b120*/  NOP ;  /* 0x0000000000007918 */ /* 0x000fe20000000000 */
[----:B------:R-:W-:Y:S01]  /*2b130*/  SYNCS.ARRIVE.TRANS64.RED.A0T1 RZ, [UR38+0x38810], RZ ;  /* 0x038810ffffff79a7 */ /* 0x000fe20008200426 */
[----:B01----:R-:W-:Y:S01]  /*2b140*/  IMAD.MOV.U32 R2, RZ, RZ, 0x1 ;  /* 0x00000001ff027424 */ /* 0x003fe200078e00ff */
[----:B------:R-:W-:Y:S04]  /*2b150*/  ARRIVES.LDGSTSBAR.64.TRANSCNT [UR38+0x38810] ;  /* 0x03881000ff0079b0 */ /* 0x000fe80008000aa6 */
[----:B------:R-:W-:Y:S01]  /*2b160*/  SHF.L.U32 R2, R2, 0x1f, RZ ;  /* 0x0000001f02027819 */ /* 0x000fe200000006ff */
[----:B------:R-:W-:Y:S01]  /*2b170*/  NOP ;  /* 0x0000000000007918 */ /* 0x000fe20000000000 */
[----:B------:R-:W-:Y:S02]  /*2b180*/  SYNCS.ARRIVE.TRANS64.A1T0 RZ, [UR38+0x38810], RZ ;  /* 0x038810ffffff79a7 */ /* 0x000fe40008100026 */
[----:B------:R-:W0:Y:S02]  /*2b190*/  SYNCS.PHASECHK.TRANS64.TRYWAIT P0, [UR38+0x38820], R2 ;  /* 0x03882002ff0075a7 */ /* 0x000e240008000166 */
[----:B0-----:R-:W-:Y:S05]  /*2b1a0*/  @!P0 BRA `(.L_x_2152) ;  /* 0x0000004000c88947 */ /* 0x001fea0003800000 */
.L_x_2263:
[----:B------:R-:W-:Y:S01]  /*2b1b0*/  LOP3.LUT P0, RZ, R17, 0x2, RZ, 0xc0, !PT ;  /* 0x0000000211ff7812 */ /* 0x000fe2000780c0ff */
[----:B------:R-:W-:Y:S01]  /*2b1c0*/  BSSY B0, `(.L_x_2153) ;  /* 0x000007f000007945 */ /* 0x000fe20003800000 */
[----:B------:R-:W-:-:S11]  /*2b1d0*/  IMAD.MOV.U32 R0, RZ, RZ, 0x1 ;  /* 0x00000001ff007424 */ /* 0x000fd600078e00ff */
[----:B------:R-:W-:Y:S05]  /*2b1e0*/  @!P0 BRA `(.L_x_2154) ;  /* 0x0000000400f08947 */ /* 0x000fea0003800000 */
[----:B------:R-:W1:Y:S01]  /*2b1f0*/  SYNCS.PHASECHK.TRANS64.TRYWAIT P0, [UR38+0x38860], R2 ;  /* 0x03886002ff0075a7 */ /* 0x000e620008000166 */
[----:B0-----:R-:W0:Y:S02]  /*2b200*/  S2R R3, SR_TID.X ;  /* 0x0000000000037919 */ /* 0x001e240000002100 */
[----:B0-----:R-:W-:-:S04]  /*2b210*/  LOP3.LUT R3, R3, 0x7f, RZ, 0xc0, !PT ;  /* 0x0000007f03037812 */ /* 0x001fc800078ec0ff */
[----:B------:R-:W-:Y:S01]  /*2b220*/  ISETP.NE.AND P1, PT, R3, RZ, PT ;  /* 0x000000ff0300720c */ /* 0x000fe20003f25270 */
[----:B-1----:R-:W-:-:S12]  /*2b230*/  @!P0 BRA `(.L_x_2155) ;  /* 0x0000004000bc8947 */ /* 0x002fd80003800000 */
.L_x_2264:
        /* <DEDUP_REMOVED lines=8> */
.L_x_2157:
[----:B------:R-:W-:Y:S05]  /*2b2c0*/  BSYNC B1 ;  /* 0x0000000000017941 */ /* 0x000fea0003800000 */
.L_x_2156:
[----:B0-----:R-:W4:Y:S01]  /*2b2d0*/  LDL.LU R2, [R1+0x444] ;  /* 0x0004440001027983 */ /* 0x001f220000300800 */
        /* <DEDUP_REMOVED lines=9> */
[----:B----4-:R-:W-:-:S08]  /*2b370*/  IMAD.SHL.U32 R2, R2, 0x40, RZ ;  /* 0x0000004002027824 */ /* 0x010fd000078e00ff */
.L_x_2158:
        /* <DEDUP_REMOVED lines=13> */
.L_x_2159:
        /* <DEDUP_REMOVED lines=13> */
.L_x_2160:
        /* <DEDUP_REMOVED lines=13> */
.L_x_2161:
        /* <DEDUP_REMOVED lines=13> */
.L_x_2162:
        /* <DEDUP_REMOVED lines=13> */
.L_x_2163:
        /* <DEDUP_REMOVED lines=13> */
.L_x_2164:
        /* <DEDUP_REMOVED lines=13> */
.L_x_2165:
        /* <DEDUP_REMOVED lines=8> */
.L_x_2154:
[----:B------:R-:W-:Y:S05]  /*2b9b0*/  BSYNC B0 ;  /* 0x0000000000007941 */ /* 0x000fea0003800000 */
.L_x_2153:
[----:B------:R-:W4:Y:S04]  /*2b9c0*/  LDL.LU R4, [R1+0x468] ;  /* 0x0004680001047983 */ /* 0x000f280000300800 */
[----:B0-----:R-:W5:Y:S01]  /*2b9d0*/  LDL R3, [R1+0x448] ;  /* 0x0004480001037983 */ /* 0x001f620000100800 */
[----:B------:R-:W-:Y:S02]  /*2b9e0*/  IMAD.MOV.U32 R7, RZ, RZ, RZ ;  /* 0x000000ffff077224 */ /* 0x000fe400078e00ff */
[----:B--2---:R-:W-:Y:S02]  /*2b9f0*/  IMAD.MOV.U32 R6, RZ, RZ, 0x1 ;  /* 0x00000001ff067424 */ /* 0x004fe400078e00ff */
[----:B----4-:R-:W-:-:S05]  /*2ba00*/  VIADD R8, R4, 0xfffffffe ;  /* 0xfffffffe04087836 */ /* 0x010fca0000000000 */
[----:B-----5:R-:W-:-:S13]  /*2ba10*/  ISETP.GE.AND P0, PT, R8, R3, PT ;  /* 0x000000030800720c */ /* 0x020fda0003f06270 */
[----:B------:R-:W-:Y:S05]  /*2ba20*/  @!P0 BRA `(.L_x_2129) ;  /* 0x00000024000c8947 */ /* 0x000fea0003800000 */
[----:B------:R-:W2:Y:S04]  /*2ba30*/  LDL.LU R5, [R1+0x454] ;  /* 0x0004540001057983 */ /* 0x000ea80000300800 */
[----:B------:R-:W4:Y:S01]  /*2ba40*/  LDL.LU R4, [R1+0x450] ;  /* 0x0004500001047983 */ /* 0x000f220000300800 */
[----:B------:R-:W-:Y:S01]  /*2ba50*/  UIADD3 UR4, UR40, 0x1, URZ ;  /* 0x0000000128047890 */ /* 0x000fe2000fffe03f */
[----:B------:R-:W-:Y:S01]  /*2ba60*/  LOP3.LUT R3, RZ, R3, RZ, 0x33, !PT ;  /* 0x00000003ff037212 */ /* 0x000fe200078e33ff */
[----:B------:R-:W-:-:S04]  /*2ba70*/  IMAD.MOV.U32 R6, RZ, RZ, 0x1 ;  /* 0x00000001ff067424 */ /* 0x000fc800078e00ff */
[----:B--2---:R-:W-:Y:S01]  /*2ba80*/  IMAD R0, R5, UR4, RZ ;  /* 0x0000000405007c24 */ /* 0x004fe2000f8e02ff */
[----:B------:R-:W-:-:S04]  /*2ba90*/  ULOP3.LUT UR4, URZ, UR41, URZ, 0x33, !UPT ;  /* 0x000000293f047292 */ /* 0x000fc8000f8e333f */
[----:B------:R-:W-:-:S04]  /*2baa0*/  LOP3.LUT R0, RZ, R0, RZ, 0x33, !PT ;  /* 0x00000000ff007212 */ /* 0x000fc800078e33ff */
[----:B----4-:R-:W-:Y:S01]  /*2bab0*/  VIADDMNMX R0, R0, -R4, UR4, !PT ;  /* 0x0000000400007e46 */ /* 0x010fe2000f800904 */
[----:B------:R-:W-:Y:S01]  /*2bac0*/  ULOP3.LUT UR4, URZ, UR42, URZ, 0x33, !UPT ;  /* 0x0000002a3f047292 */ /* 0x000fe2000f8e333f */
[----:B------:R-:W0:Y:S05]  /*2bad0*/  S2R R4, SR_TID.X ;  /* 0x0000000000047919 */ /* 0x000e2a0000002100 */
[----:B------:R-:W-:-:S04]  /*2bae0*/  VIMNMX R0, R0, UR4, !PT ;  /* 0x0000000400007c48 */ /* 0x000fc8000ffe0100 */
[----:B------:R-:W-:-:S05]  /*2baf0*/  VIADDMNMX R3, R0, 0x2, R3, !PT ;  /* 0x0000000200037846 */ /* 0x000fca0007800103 */
[----:B------:R-:W-:-:S05]  /*2bb00*/  VIADD R5, R3, 0xfffffffe ;  /* 0xfffffffe03057836 */ /* 0x000fca0000000000 */
[-C--:B------:R-:W-:Y:S02]  /*2bb10*/  ISETP.NE.AND P0, PT, R5, R0.reuse, PT ;  /* 0x000000000500720c */ /* 0x080fe40003f05270 */
[----:B------:R-:W-:-:S05]  /*2bb20*/  LOP3.LUT R0, RZ, R0, RZ, 0x33, !PT ;  /* 0x00000000ff007212 */ /* 0x000fca00078e33ff */
[----:B------:R-:W-:Y:S02]  /*2bb30*/  IMAD.IADD R2, R3, 0x1, R0 ;  /* 0x0000000103027824 */ /* 0x000fe400078e0200 */
[----:B------:R-:W-:-:S03]  /*2bb40*/  IMAD.MOV.U32 R0, RZ, RZ, 0x1 ;  /* 0x00000001ff007424 */ /* 0x000fc600078e00ff */
[----:B------:R-:W-:Y:S02]  /*2bb50*/  LOP3.LUT R11, R2, 0x1, RZ, 0xc0, !PT ;  /* 0x00000001020b7812 */ /* 0x000fe400078ec0ff */
[----:B0-----:R-:W-:Y:S01]  /*2bb60*/  LOP3.LUT R10, R4, 0x1f, RZ, 0xc0, !PT ;  /* 0x0000001f040a7812 */ /* 0x001fe200078ec0ff */
[----:B------:R-:W-:Y:S06]  /*2bb70*/  @!P0 BRA `(.L_x_2166) ;  /* 0x0000001400d48947 */ /* 0x000fec0003800000 */
[----:B------:R-:W-:Y:S01]  /*2bb80*/  BSSY B0, `(.L_x_2166) ;  /* 0x0000174000007945 */ /* 0x000fe20003800000 */
[----:B------:R-:W-:Y:S02]  /*2bb90*/  IMAD.IADD R9, R2, 0x1, -R11 ;  /* 0x0000000102097824 */ /* 0x000fe400078e0a0b */
[----:B------:R-:W-:-:S07]  /*2bba0*/  IMAD.MOV.U32 R0, RZ, RZ, 0x1 ;  /* 0x00000001ff007424 */ /* 0x000fce00078e00ff */
.L_x_2207:
        /* <DEDUP_REMOVED lines=27> */
.L_x_2169:
[----:B------:R-:W1:Y:S01]  /*2bd60*/  S2R R2, SR_TID.X ;  /* 0x0000000000027919 */ /* 0x000e620000002100 */
[----:B------:R-:W-:Y:S01]  /*2bd70*/  BSSY B2, `(.L_x_2170) ;  /* 0x0000006000027945 */ /* 0x000fe20003800000 */
[----:B-1----:R-:W-:Y:S02]  /*2bd80*/  LOP3.LUT R3, R2, 0x7f, RZ, 0xc0, !PT ;  /* 0x0000007f02037812 */ /* 0x002fe400078ec0ff */
[----:B------:R-:W-:Y:S02]  /*2bd90*/  SHF.L.U32 R2, R0, 0x1f, RZ ;  /* 0x0000001f00027819 */ /* 0x000fe400000006ff */
[----:B------:R-:W-:Y:S02]  /*2bda0*/  ISETP.NE.AND P2, PT, R3, RZ, PT ;  /* 0x000000ff0300720c */ /* 0x000fe40003f45270 */
[----:B------:R-:W1:Y:S02]  /*2bdb0*/  SYNCS.PHASECHK.TRANS64.TRYWAIT P0, [UR38+0x38848], R2 ;  /* 0x03884802ff0075a7 */ /* 0x000e640008000166 */
[----:B-1----:R-:W-:Y:S09]  /*2bdc0*/  @!P0 BRA `(.L_x_2171) ;  /* 0x0000003400f08947 */ /* 0x002ff20003800000 */
.L_x_2265:
[----:B------:R-:W-:Y:S05]  /*2bdd0*/  BSYNC B2 ;  /* 0x0000000000027941 */ /* 0x000fea0003800000 */
.L_x_2170:
[----:B------:R-:W-:Y:S04]  /*2bde0*/  BSSY B2, `(.L_x_2172) ;  /* 0x0000007000027945 */ /* 0x000fe80003800000 */
[----:B------:R-:W-:Y:S05]  /*2bdf0*/  @P2 BRA `(.L_x_2173) ;  /* 0x0000000000142947 */ /* 0x000fea0003800000 */
[----:B------:R-:W-:Y:S01]  /*2be00*/  ISETP.NE.AND P0, PT, R10, RZ, PT ;  /* 0x000000ff0a00720c */ /* 0x000fe20003f05270 */
[----:B-1----:R-:W-:-:S04]  /*2be10*/  IMAD.MOV.U32 R3, RZ, RZ, 0x2000 ;  /* 0x00002000ff037424 */ /* 0x002fc800078e00ff */
[----:B------:R2:W-:Y:S08]  /*2be20*/  SYNCS.ARRIVE.TRANS64 RZ, [UR38+0x38838], R3 ;  /* 0x03883803ffff79a7 */ /* 0x0005f00008000026 */
[----:B--2---:R-:W-:Y:S05]  /*2be30*/  @!P0 BRA `(.L_x_2173) ;  /* 0x0000000000048947 */ /* 0x004fea0003800000 */
[----:B------:R-:W-:Y:S01]  /*2be40*/  BPT.TRAP 0x1 ;  /* 0x000000040000795c */ /* 0x000fe20000300000 */
.L_x_2173:
[----:B------:R-:W-:Y:S05]  /*2be50*/  BSYNC B2 ;  /* 0x0000000000027941 */ /* 0x000fea0003800000 */
.L_x_2172:
        /* <DEDUP_REMOVED lines=11> */
.L_x_2174:
        /* <DEDUP_REMOVED lines=10> */
.L_x_2266:
[----:B------:R-:W-:Y:S05]  /*2bfb0*/  BSYNC B2 ;  /* 0x0000000000027941 */ /* 0x000fea0003800000 */
.L_x_2175:
        /* <DEDUP_REMOVED lines=9> */
.L_x_2178:
[----:B------:R-:W-:Y:S05]  /*2c050*/  BSYNC B2 ;  /* 0x0000000000027941 */ /* 0x000fea0003800000 */
.L_x_2177:
        /* <DEDUP_REMOVED lines=9> */
.L_x_2179:
        /* <DEDUP_REMOVED lines=13> */
.L_x_2180:
        /* <DEDUP_REMOVED lines=13> */
.L_x_2181:
        /* <DEDUP_REMOVED lines=13> */
.L_x_2182:
        /* <DEDUP_REMOVED lines=13> */
.L_x_2183:
        /* <DEDUP_REMOVED lines=13> */
.L_x_2184:
        /* <DEDUP_REMOVED lines=13> */
.L_x_2185:
        /* <DEDUP_REMOVED lines=13> */
.L_x_2186:
        /* <DEDUP_REMOVED lines=8> */
.L_x_2168:
[----:B------:R-:W-:Y:S05]  /*2c720*/  BSYNC B1 ;  /* 0x0000000000017941 */ /* 0x000fea0003800000 */
.L_x_2167:
[----:B------:R-:W-:Y:S01]  /*2c730*/  LOP3.LUT P3, RZ, R17, 0x2, RZ, 0xc0, !PT ;  /* 0x0000000211ff7812 */ /* 0x000fe2000786c0ff */
[----:B------:R-:W-:Y:S01]  /*2c740*/  BSSY B1, `(.L_x_2187) ;  /* 0x00000b5000017945 */ /* 0x000fe20003800000 */
[----:B------:R-:W-:-:S11]  /*2c750*/  LOP3.LUT R0, R0, 0x1, RZ, 0x3c, !PT ;  /* 0x0000000100007812 */ /* 0x000fd600078e3cff */
[----:B------:R-:W-:Y:S05]  /*2c760*/  @!P3 BRA `(.L_x_2188) ;  /* 0x0000000800c8b947 */ /* 0x000fea0003800000 */
[----:B------:R-:W-:Y:S01]  /*2c770*/  LOP3.LUT P3, RZ, R17, 0x1, RZ, 0xc0, !PT ;  /* 0x0000000111ff7812 */ /* 0x000fe2000786c0ff */
[----:B------:R-:W-:-:S12]  /*2c780*/  VIADD R12, R8, 0xffffffff ;  /* 0xffffffff080c7836 */ /* 0x000fd80000000000 */
[----:B------:R-:W-:Y:S05]  /*2c790*/  @!P3 BRA `(.L_x_2189) ;  /* 0x000000000048b947 */ /* 0x000fea0003800000 */
[----:B------:R-:W0:Y:S01]  /*2c7a0*/  LDC R5, c[0x0][0x43c] ;  /* 0x00010f00ff057b82 */ /* 0x000e220000000800 */
[----:B------:R-:W-:Y:S01]  /*2c7b0*/  ULDC.64 UR4, c[0x0][0x428] ;  /* 0x00010a0000047ab9 */ /* 0x000fe20000000a00 */
        /* <DEDUP_REMOVED lines=8> */
[----:B------:R-:W-:-:S04]  /*2c840*/  IMAD R5, R19, UR4, RZ ;  /* 0x0000000413057c24 */ /* 0x000fc8000f8e02ff */
[C---:B------:R-:W-:Y:S02]  /*2c850*/  IMAD R5, R18.reuse, UR5, R5 ;  /* 0x0000000512057c24 */ /* 0x040fe4000f8e0205 */
[----:B------:R-:W-:Y:S01]  /*2c860*/  IMAD.WIDE.U32 R2, R18, UR4, R2 ;  /* 0x0000000412027c25 */ /* 0x000fe2000f8e0002 */
[----:B------:R-:W-:-:S03]  /*2c870*/  ULDC.64 UR4, c[0x0][0x418] ;  /* 0x0001060000047ab9 */ /* 0x000fc60000000a00 */
[----:B------:R-:W-:Y:S01]  /*2c880*/  IMAD.IADD R3, R5, 0x1, R3 ;  /* 0x0000000105037824 */ /* 0x000fe200078e0203 */
[----:B------:R-:W-:-:S04]  /*2c890*/  LEA R4, P0, R2, UR4, 0x2 ;  /* 0x0000000402047c11 */ /* 0x000fc8000f8010ff */
[----:B------:R-:W-:-:S05]  /*2c8a0*/  LEA.HI.X R5, R2, UR5, R3, 0x2, P0 ;  /* 0x0000000502057c11 */ /* 0x000fca00080f1403 */
[----:B------:R0:W5:Y:S04]  /*2c8b0*/  LDG.E R16, desc[UR44][R4.64] ;  /* 0x0000002c04107981 */ /* 0x000168000c1e1900 */
.L_x_2189:
[----:B------:R-:W1:Y:S01]  /*2c8c0*/  S2R R2, SR_TID.X ;  /* 0x0000000000027919 */ /* 0x000e620000002100 */
[----:B------:R-:W-:Y:S01]  /*2c8d0*/  BSSY B2, `(.L_x_2190) ;  /* 0x0000006000027945 */ /* 0x000fe20003800000 */
[----:B-1----:R-:W-:Y:S02]  /*2c8e0*/  LOP3.LUT R3, R2, 0x7f, RZ, 0xc0, !PT ;  /* 0x0000007f02037812 */ /* 0x002fe400078ec0ff */
[----:B------:R-:W-:Y:S02]  /*2c8f0*/  SHF.L.U32 R2, R0, 0x1f, RZ ;  /* 0x0000001f00027819 */ /* 0x000fe400000006ff */
[----:B------:R-:W-:Y:S02]  /*2c900*/  ISETP.NE.AND P2, PT, R3, RZ, PT ;  /* 0x000000ff0300720c */ /* 0x000fe40003f45270 */
[----:B------:R-:W1:Y:S02]  /*2c910*/  SYNCS.PHASECHK.TRANS64.TRYWAIT P0, [UR38+0x38840], R2 ;  /* 0x03884002ff0075a7 */ /* 0x000e640008000166 */
[----:B-1----:R-:W-:Y:S09]  /*2c920*/  @!P0 BRA `(.L_x_2191) ;  /* 0x0000002c00488947 */ /* 0x002ff20003800000 */
.L_x_2267:
[----:B------:R-:W-:Y:S05]  /*2c930*/  BSYNC B2 ;  /* 0x0000000000027941 */ /* 0x000fea0003800000 */
.L_x_2190:
[----:B------:R-:W-:Y:S04]  /*2c940*/  BSSY B2, `(.L_x_2192) ;  /* 0x0000007000027945 */ /* 0x000fe80003800000 */
[----:B------:R-:W-:Y:S05]  /*2c950*/  @P2 BRA `(.L_x_2193) ;  /* 0x0000000000142947 */ /* 0x000fea0003800000 */
[----:B------:R-:W-:Y:S01]  /*2c960*/  ISETP.NE.AND P0, PT, R10, RZ, PT ;  /* 0x000000ff0a00720c */ /* 0x000fe20003f05270 */
[----:B-1----:R-:W-:-:S04]  /*2c970*/  IMAD.MOV.U32 R3, RZ, RZ, 0x2000 ;  /* 0x00002000ff037424 */ /* 0x002fc800078e00ff */
[----:B------:R2:W-:Y:S08]  /*2c980*/  SYNCS.ARRIVE.TRANS64 RZ, [UR38+0x38830], R3 ;  /* 0x03883003ffff79a7 */ /* 0x0005f00008000026 */
[----:B--2---:R-:W-:Y:S05]  /*2c990*/  @!P0 BRA `(.L_x_2193) ;  /* 0x0000000000048947 */ /* 0x004fea0003800000 */
[----:B------:R-:W-:Y:S01]  /*2c9a0*/  BPT.TRAP 0x1 ;  /* 0x000000040000795c */ /* 0x000fe20000300000 */
.L_x_2193:
[----:B------:R-:W-:Y:S05]  /*2c9b0*/  BSYNC B2 ;  /* 0x0000000000027941 */ /* 0x000fea0003800000 */
.L_x_2192:
        /* <DEDUP_REMOVED lines=11> */
.L_x_2194:
        /* <DEDUP_REMOVED lines=11> */
.L_x_2268:
[----:B------:R-:W-:Y:S05]  /*2cb20*/  BSYNC B2 ;  /* 0x0000000000027941 */ /* 0x000fea0003800000 */
.L_x_2195:
        /* <DEDUP_REMOVED lines=9> */
.L_x_2198:
[----:B------:R-:W-:Y:S05]  /*2cbc0*/  BSYNC B2 ;  /* 0x0000000000027941 */ /* 0x000fea0003800000 */
.L_x_2197:
        /* <DEDUP_REMOVED lines=9> */
.L_x_2199:
        /* <DEDUP_REMOVED lines=13> */
.L_x_2200:
        /* <DEDUP_REMOVED lines=13> */
.L_x_2201:
        /* <DEDUP_REMOVED lines=13> */
.L_x_2202:
        /* <DEDUP_REMOVED lines=13> */
.L_x_2203:
        /* <DEDUP_REMOVED lines=13> */
.L_x_2204:
        /* <DEDUP_REMOVED lines=13> */
.L_x_2205:
        /* <DEDUP_REMOVED lines=13> */
.L_x_2206:
        /* <DEDUP_REMOVED lines=8> */
.L_x_2188:
[----:B------:R-:W-:Y:S05]  /*2d290*/  BSYNC B1 ;  /* 0x0000000000017941 */ /* 0x000fea0003800000 */
.L_x_2187:
[----:B------:R-:W-:Y:S01]  /*2d2a0*/  VIADD R8, R8, 0xfffffffe ;  /* 0xfffffffe08087836 */ /* 0x000fe20000000000 */
[----:B------:R-:W-:Y:S06]  /*2d2b0*/  @P1 BRA `(.L_x_2207) ;  /* 0xffffffe8003c1947 */ /* 0x000fec000383ffff */
[----:B------:R-:W-:Y:S05]  /*2d2c0*/  BSYNC B0 ;  /* 0x0000000000007941 */ /* 0x000fea0003800000 */
.L_x_2166:
        /* <DEDUP_REMOVED lines=8> */
[----:B------:R-:W-:Y:S02]  /*2d350*/  ULDC.64 UR4, c[0x0][0x428] ;  /* 0x00010a0000047ab9 */ /* 0x000fe40000000a00 */
        /* <DEDUP_REMOVED lines=16> */
.L_x_2210:
[----:B------:R-:W1:Y:S01]  /*2d460*/  S2R R2, SR_TID.X ;  /* 0x0000000000027919 */ /* 0x000e620000002100 */
[----:B------:R-:W-:Y:S01]  /*2d470*/  BSSY B1, `(.L_x_2211) ;  /* 0x0000006000017945 */ /* 0x000fe20003800000 */
[----:B-1----:R-:W-:Y:S02]  /*2d480*/  LOP3.LUT R3, R2, 0x7f, RZ, 0xc0, !PT ;  /* 0x0000007f02037812 */ /* 0x002fe400078ec0ff */
[----:B------:R-:W-:Y:S02]  /*2d490*/  SHF.L.U32 R2, R0, 0x1f, RZ ;  /* 0x0000001f00027819 */ /* 0x000fe400000006ff */
[----:B------:R-:W-:Y:S02]  /*2d4a0*/  ISETP.NE.AND P1, PT, R3, RZ, PT ;  /* 0x000000ff0300720c */ /* 0x000fe40003f25270 */
[----:B------:R-:W1:Y:S02]  /*2d4b0*/  SYNCS.PHASECHK.TRANS64.TRYWAIT P0, [UR38+0x38848], R2 ;  /* 0x03884802ff0075a7 */ /* 0x000e640008000166 */
[----:B-1----:R-:W-:Y:S09]  /*2d4c0*/  @!P0 BRA `(.L_x_2212) ;  /* 0x0000002000908947 */ /* 0x002ff20003800000 */
.L_x_2269:
[----:B------:R-:W-:Y:S05]  /*2d4d0*/  BSYNC B1 ;  /* 0x0000000000017941 */ /* 0x000fea0003800000 */
.L_x_2211:
[----:B------:R-:W-:Y:S04]  /*2d4e0*/  BSSY B1, `(.L_x_2213) ;  /* 0x0000007000017945 */ /* 0x000fe80003800000 */
[----:B------:R-:W-:Y:S05]  /*2d4f0*/  @P1 BRA `(.L_x_2214) ;  /* 0x0000000000141947 */ /* 0x000fea0003800000 */
[----:B------:R-:W-:Y:S01]  /*2d500*/  ISETP.NE.AND P0, PT, R10, RZ, PT ;  /* 0x000000ff0a00720c */ /* 0x000fe20003f05270 */
[----:B-1----:R-:W-:-:S04]  /*2d510*/  IMAD.MOV.U32 R3, RZ, RZ, 0x2000 ;  /* 0x00002000ff037424 */ /* 0x002fc800078e00ff */
[----:B------:R2:W-:Y:S08]  /*2d520*/  SYNCS.ARRIVE.TRANS64 RZ, [UR38+0x38838], R3 ;  /* 0x03883803ffff79a7 */ /* 0x0005f00008000026 */
[----:B--2---:R-:W-:Y:S05]  /*2d530*/  @!P0 BRA `(.L_x_2214) ;  /* 0x0000000000048947 */ /* 0x004fea0003800000 */
[----:B------:R-:W-:Y:S01]  /*2d540*/  BPT.TRAP 0x1 ;  /* 0x000000040000795c */ /* 0x000fe20000300000 */
.L_x_2214:
[----:B------:R-:W-:Y:S05]  /*2d550*/  BSYNC B1 ;  /* 0x0000000000017941 */ /* 0x000fea0003800000 */
.L_x_2213:
        /* <DEDUP_REMOVED lines=11> */
.L_x_2215:
[----:B------:R-:W-:-:S13]  /*2d610*/  @P0 ELECT P2, URZ, PT ;  /* 0x00000000003f082f */ /* 0x000fda0003840000 */
[----:B-----5:R-:W-:Y:S01]  /*2d620*/  @P2 R2UR UR13, R16 ;  /* 0x00000000100d22ca */ /* 0x020fe200000e0000 */
[----:B------:R-:W-:Y:S01]  /*2d630*/  UMOV UR12, UR36 ;  /* 0x00000024000c7c82 */ /* 0x000fe20008000000 */
[----:B------:R-:W-:Y:S02]  /*2d640*/  @P2 R2UR UR11, R8 ;  /* 0x00000000080b22ca */ /* 0x000fe400000e0000 */
[----:B------:R-:W-:Y:S02]  /*2d650*/  @P2 PLOP3.LUT P0, PT, P2, PT, PT, 0x8, 0x0 ;  /* 0x000000000000281c */ /* 0x000fe4000170e170 */
[----:B------:R-:W-:-:S09]  /*2d660*/  PLOP3.LUT P2, PT, PT, PT, PT, 0x8, 0x0 ;  /* 0x000000000000781c */ /* 0x000fd20003f4e170 */
[----:B------:R2:W-:Y:S02]  /*2d670*/  UTMALDG.4D [UR8], [UR4], desc[UR6] ;  /* 0x00000608040075b4 */ /* 0x0005e40008019000 */
[----:B--2---:R-:W-:Y:S05]  /*2d680*/  @P0 BRA.U.ANY `(.L_x_2215) ;  /* 0xfffffffd00e00947 */ /* 0x004fea000393ffff */
[----:B------:R-:W2:Y:S01]  /*2d690*/  SYNCS.PHASECHK.TRANS64.TRYWAIT P0, [UR38+0x38868], R2 ;  /* 0x03886802ff0075a7 */ /* 0x000ea20008000166 */
[----:B------:R-:W-:Y:S04]  /*2d6a0*/  BSSY B1, `(.L_x_2216) ;  /* 0x0000002000017945 */ /* 0x000fe80003800000 */
[----:B--2---:R-:W-:Y:S05]  /*2d6b0*/  @!P0 BRA `(.L_x_2217) ;  /* 0x00000020002c8947 */ /* 0x004fea0003800000 */
.L_x_2270:
[----:B------:R-:W-:Y:S05]  /*2d6c0*/  BSYNC B1 ;  /* 0x0000000000017941 */ /* 0x000fea0003800000 */
.L_x_2216:
        /* <DEDUP_REMOVED lines=9> */
.L_x_2219:
[----:B------:R-:W-:Y:S05]  /*2d760*/  BSYNC B1 ;  /* 0x0000000000017941 */ /* 0x000fea0003800000 */
.L_x_2218:
        /* <DEDUP_REMOVED lines=9> */
.L_x_2220:
        /* <DEDUP_REMOVED lines=13> */
.L_x_2221:
        /* <DEDUP_REMOVED lines=13> */
.L_x_2222:
        /* <DEDUP_REMOVED lines=13> */
.L_x_2223:
        /* <DEDUP_REMOVED lines=13> */
.L_x_2224:
        /* <DEDUP_REMOVED lines=13> */
.L_x_2225:
        /* <DEDUP_REMOVED lines=13> */
.L_x_2226:
        /* <DEDUP_REMOVED lines=13> */
.L_x_2227:
        /* <DEDUP_REMOVED lines=8> */
.L_x_2209:
[----:B------:R-:W-:Y:S05]  /*2de30*/  BSYNC B0 ;  /* 0x0000000000007941 */ /* 0x000fea0003800000 */
.L_x_2208:
[----:B------:R-:W-:Y:S02]  /*2de40*/  LOP3.LUT R0, R0, 0x1, RZ, 0x3c, !PT ;  /* 0x0000000100007812 */ /* 0x000fe400078e3cff */
[----:B------:R-:W-:-:S07]  /*2de50*/  CS2R R6, SRZ ;  /* 0x0000000000067805 */ /* 0x000fce000001ff00 */
.L_x_2129:
[----:B------:R-:W1:Y:S01]  /*2de60*/  S2R R3, SR_CgaCtaId ;  /* 0x0000000000037919 */ /* 0x000e620000008800 */
[----:B------:R-:W-:Y:S02]  /*2de70*/  MOV R2, 0x400 ;  /* 0x0000040000027802 */ /* 0x000fe40000000f00 */
[----:B------:R-:W-:Y:S02]  /*2de80*/  SHF.L.U32 R7, R7, 0x1f, RZ ;  /* 0x0000001f07077819 */ /* 0x000fe400000006ff */
[----:B-1----:R-:W-:-:S04]  /*2de90*/  LEA R2, R3, R2, 0x18 ;  /* 0x0000000203027211 */ /* 0x002fc800078ec0ff */
[----:B------:R-:W1:Y:S02]  /*2dea0*/  SYNCS.PHASECHK.TRANS64.TRYWAIT P0, [R2+URZ+0x38820], R7 ;  /* 0x03882007020075a7 */ /* 0x000e64000800017f */
[----:B-1----:R-:W-:Y:S05]  /*2deb0*/  @!P0 BRA `(.L_x_2228) ;  /* 0x0000001800448947 */ /* 0x002fea0003800000 */
.L_x_2271:
[----:B------:R-:W-:-:S03]  /*2dec0*/  UMOV UR4, 0xffffffff ;  /* 0xffffffff00047882 */ /* 0x000fc60000000000 */
[----:B------:R-:W-:Y:S05]  /*2ded0*/  BRA.DIV UR4, `(.L_x_2229) ;  /* 0x0000001a04507947 */ /* 0x000fea000b800000 */
[----:B------:R-:W2:Y:S02]  /*2dee0*/  S2R R3, SR_TID.X ;  /* 0x0000000000037919 */ /* 0x000ea40000002100 */
[----:B--2---:R-:W-:-:S04]  /*2def0*/  SHF.R.U32.HI R3, RZ, 0x5, R3 ;  /* 0x00000005ff037819 */ /* 0x004fc80000011603 */
[----:B------:R-:W-:-:S05]  /*2df00*/  LOP3.LUT R3, R3, 0x3, RZ, 0xc0, !PT ;  /* 0x0000000303037812 */ /* 0x000fca00078ec0ff */
[----:B---3--:R2:W3:Y:S02]  /*2df10*/  SHFL.IDX PT, R14, R3, RZ, 0x1f ;  /* 0x00001fff030e7589 */ /* 0x0084e400000e0000 */
.L_x_2274:
[----:B---3--:R-:W-:-:S13]  /*2df20*/  ISETP.NE.AND P0, PT, R14, RZ, PT ;  /* 0x000000ff0e00720c */ /* 0x008fda0003f05270 */
[----:B------:R-:W-:Y:S05]  /*2df30*/  @P0 BRA `(.L_x_1998) ;  /* 0x0000000000880947 */ /* 0x000fea0003800000 */
[----:B------:R-:W-:-:S03]  /*2df40*/  UMOV UR4, 0xffffffff ;  /* 0xffffffff00047882 */ /* 0x000fc60000000000 */
[----:B------:R-:W-:Y:S05]  /*2df50*/  BRA.DIV UR4, `(.L_x_2230) ;  /* 0x0000001a04647947 */ /* 0x000fea000b800000 */
[----:B------:R-:W-:-:S13]  /*2df60*/  ELECT P6, URZ, PT ;  /* 0x00000000003f782f */ /* 0x000fda00038c0000 */
.L_x_2277:
[----:B------:R-:W-:Y:S05]  /*2df70*/  @!P6 BRA `(.L_x_1998) ;  /* 0x000000000078e947 */ /* 0x000fea0003800000 */
[----:B--2---:R-:W2:Y:S02]  /*2df80*/  LDL.LU R3, [R1+0x44c] ;  /* 0x00044c0001037983 */ /* 0x004ea40000300800 */
[----:B--2---:R-:W-:-:S04]  /*2df90*/  LOP3.LUT R3, R3, 0x2, RZ, 0xfc, !PT ;  /* 0x0000000203037812 */ /* 0x004fc800078efcff */
[----:B------:R-:W-:-:S13]  /*2dfa0*/  ISETP.NE.AND P2, PT, R3, 0x3, PT ;  /* 0x000000030300780c */ /* 0x000fda0003f45270 */
[----:B------:R-:W-:Y:S05]  /*2dfb0*/  @!P2 BRA `(.L_x_2231) ;  /* 0x000000000004a947 */ /* 0x000fea0003800000 */
[----:B------:R-:W-:Y:S01]  /*2dfc0*/  BPT.TRAP 0x1 ;  /* 0x000000040000795c */ /* 0x000fe20000300000 */
.L_x_2231:
[----:B------:R-:W-:Y:S01]  /*2dfd0*/  VIADD R3, R2, 0x38840 ;  /* 0x0003884002037836 */ /* 0x000fe20000000000 */
[----:B-1----:R-:W-:Y:S01]  /*2dfe0*/  SHF.L.U32 R7, R0, 0x1f, RZ ;  /* 0x0000001f00077819 */ /* 0x002fe200000006ff */
[C---:B------:R-:W-:Y:S02]  /*2dff0*/  VIADD R4, R6.reuse, 0x1 ;  /* 0x0000000106047836 */ /* 0x040fe40000000000 */
[----:B------:R-:W-:-:S03]  /*2e000*/  IMAD R8, R6, 0x8, R3 ;  /* 0x0000000806087824 */ /* 0x000fc600078e0203 */
[C---:B------:R-:W-:Y:S01]  /*2e010*/  ISETP.NE.AND P1, PT, R4.reuse, 0x2, PT ;  /* 0x000000020400780c */ /* 0x040fe20003f25270 */
[----:B------:R-:W1:Y:S03]  /*2e020*/  SYNCS.PHASECHK.TRANS64.TRYWAIT P0, [R8+URZ], R7 ;  /* 0x00000007080075a7 */ /* 0x000e66000800017f */
[----:B0-----:R-:W-:Y:S02]  /*2e030*/  SEL R5, RZ, 0x1, P1 ;  /* 0x00000001ff057807 */ /* 0x001fe40000800000 */
[----:B------:R-:W-:Y:S02]  /*2e040*/  SEL R4, R4, RZ, P1 ;  /* 0x000000ff04047207 */ /* 0x000fe40000800000 */
[----:B------:R-:W-:-:S03]  /*2e050*/  LOP3.LUT R0, R0, R5, RZ, 0x3c, !PT ;  /* 0x0000000500007212 */ /* 0x000fc600078e3cff */
[----:B------:R-:W-:Y:S01]  /*2e060*/  IMAD R3, R4, 0x8, R3 ;  /* 0x0000000804037824 */ /* 0x000fe200078e0203 */
[----:B------:R-:W-:Y:S01]  /*2e070*/  SHF.L.U32 R0, R0, 0x1f, RZ ;  /* 0x0000001f00007819 */ /* 0x000fe200000006ff */
[----:B-1----:R-:W-:Y:S06]  /*2e080*/  @!P0 BRA `(.L_x_2232) ;  /* 0x0000001800388947 */ /* 0x002fec0003800000 */
.L_x_2278:
[----:B------:R-:W1:Y:S02]  /*2e090*/  SYNCS.PHASECHK.TRANS64.TRYWAIT P0, [R3+URZ], R0 ;  /* 0x00000000030075a7 */ /* 0x000e64000800017f */
[----:B-1----:R-:W-:Y:S05]  /*2e0a0*/  @!P0 BRA `(.L_x_2233) ;  /* 0x0000001800448947 */ /* 0x002fea0003800000 */
.L_x_2279:
[----:B------:R-:W-:Y:S05]  /*2e0b0*/  @!P2 BRA `(.L_x_2234) ;  /* 0x000000000004a947 */ /* 0x000fea0003800000 */
[----:B------:R-:W-:Y:S01]  /*2e0c0*/  BPT.TRAP 0x1 ;  /* 0x000000040000795c */ /* 0x000fe20000300000 */
.L_x_2234:
[----:B-1----:R-:W-:-:S04]  /*2e0d0*/  VIADD R3, R2, 0x38860 ;  /* 0x0003886002037836 */ /* 0x002fc80000000000 */
[----:B------:R-:W-:-:S04]  /*2e0e0*/  IMAD R6, R6, 0x8, R3 ;  /* 0x0000000806067824 */ /* 0x000fc800078e0203 */
[----:B------:R-:W1:Y:S02]  /*2e0f0*/  SYNCS.PHASECHK.TRANS64.TRYWAIT P0, [R6+URZ], R7 ;  /* 0x00000007060075a7 */ /* 0x000e64000800017f */
[----:B-1----:R-:W-:Y:S05]  /*2e100*/  @!P0 BRA `(.L_x_2235) ;  /* 0x0000001800408947 */ /* 0x002fea0003800000 */
.L_x_2280:
[----:B------:R-:W-:-:S07]  /*2e110*/  IMAD R3, R4, 0x8, R3 ;  /* 0x0000000804037824 */ /* 0x000fce00078e0203 */
.L_x_2236:
[----:B--2---:R2:W3:Y:S02]  /*2e120*/  SYNCS.PHASECHK.TRANS64.TRYWAIT P0, [R3+URZ], R0 ;  /* 0x00000000030075a7 */ /* 0x0044e4000800017f */
[----:B---3--:R-:W-:Y:S05]  /*2e130*/  @!P0 NANOSLEEP.SYNCS 0x989680 ;  /* 0x009896800000895d */ /* 0x008fea0003900000 */
[----:B------:R-:W3:Y:S02]  /*2e140*/  @!P0 SYNCS.PHASECHK.TRANS64 P0, [R3+URZ], R0 ;  /* 0x00000000030085a7 */ /* 0x000ee4000800007f */
[----:B---3--:R-:W-:Y:S05]  /*2e150*/  @!P0 BRA `(.L_x_2236) ;  /* 0xfffffffc00f08947 */ /* 0x008fea000383ffff */
.L_x_1998:
[----:B------:R-:W-:Y:S05]  /*2e160*/  BSYNC B6 ;  /* 0x0000000000067941 */ /* 0x000fea0003800000 */
.L_x_1995:
[----:B------:R-:W-:Y:S05]  /*2e170*/  EXIT ;  /* 0x000000000000794d */ /* 0x000fea0003800000 */
.L_x_2026:
[----:B0-----:R0:W1:Y:S02]  /*2e180*/  SYNCS.PHASECHK.TRANS64.TRYWAIT P0, [R71+URZ+0x38800], R0 ;  /* 0x03880000470075a7 */ /* 0x001064000800017f */
[----:B-1----:R-:W-:Y:S05]  /*2e190*/  @!P0 NANOSLEEP.SYNCS 0x989680 ;  /* 0x009896800000895d */ /* 0x002fea0003900000 */
[----:B------:R-:W1:Y:S02]  /*2e1a0*/  @!P0 SYNCS.PHASECHK.TRANS64 P0, [R71+URZ+0x38800], R0 ;  /* 0x03880000470085a7 */ /* 0x000e64000800007f */
[----:B-1----:R-:W-:Y:S05]  /*2e1b0*/  @!P0 BRA `(.L_x_2026) ;  /* 0xfffffffc00f08947 */ /* 0x002fea000383ffff */
[----:B------:R-:W-:Y:S05]  /*2e1c0*/  BRA `(.L_x_2237) ;  /* 0xfffffdc4007c7947 */ /* 0x000fea000383ffff */
.L_x_2039:
[----:B-1----:R1:W2:Y:S02]  /*2e1d0*/  SYNCS.PHASECHK.TRANS64.TRYWAIT P0, [R8+URZ], R9 ;  /* 0x00000009080075a7 */ /* 0x0022a4000800017f */
[----:B--2---:R-:W-:Y:S05]  /*2e1e0*/  @!P0 NANOSLEEP.SYNCS 0x989680 ;  /* 0x009896800000895d */ /* 0x004fea0003900000 */
[----:B------:R-:W2:Y:S02]  /*2e1f0*/  @!P0 SYNCS.PHASECHK.TRANS64 P0, [R8+URZ], R9 ;  /* 0x00000009080085a7 */ /* 0x000ea4000800007f */
[----:B--2---:R-:W-:Y:S05]  /*2e200*/  @!P0 BRA `(.L_x_2039) ;  /* 0xfffffffc00f08947 */ /* 0x004fea000383ffff */
[----:B------:R-:W-:Y:S05]  /*2e210*/  BRA `(.L_x_2038) ;  /* 0xfffffdcc00587947 */ /* 0x000fea000383ffff */
.L_x_2046:
[----:B-1----:R1:W2:Y:S02]  /*2e220*/  SYNCS.PHASECHK.TRANS64.TRYWAIT P0, [R18+URZ], R19 ;  /* 0x00000013120075a7 */ /* 0x0022a4000800017f */
[----:B--2---:R-:W-:Y:S05]  /*2e230*/  @!P0 NANOSLEEP.SYNCS 0x989680 ;  /* 0x009896800000895d */ /* 0x004fea0003900000 */
[----:B------:R-:W2:Y:S02]  /*2e240*/  @!P0 SYNCS.PHASECHK.TRANS64 P0, [R18+URZ], R19 ;  /* 0x00000013120085a7 */ /* 0x000ea4000800007f */
[----:B--2---:R-:W-:Y:S05]  /*2e250*/  @!P0 BRA `(.L_x_2046) ;  /* 0xfffffffc00f08947 */ /* 0x004fea000383ffff */
[----:B------:R-:W-:Y:S05]  /*2e260*/  BRA `(.L_x_2045) ;  /* 0xfffffdd000647947 */ /* 0x000fea000383ffff */
.L_x_2075:
[----:B-1----:R1:W2:Y:S02]  /*2e270*/  SYNCS.PHASECHK.TRANS64.TRYWAIT P1, [R8+URZ], R9 ;  /* 0x00000009080075a7 */ /* 0x0022a4000802017f */
[----:B--2---:R-:W-:Y:S05]  /*2e280*/  @!P1 NANOSLEEP.SYNCS 0x989680 ;  /* 0x009896800000995d */ /* 0x004fea0003900000 */
[----:B------:R-:W2:Y:S02]  /*2e290*/  @!P1 SYNCS.PHASECHK.TRANS64 P1, [R8+URZ], R9 ;  /* 0x00000009080095a7 */ /* 0x000ea4000802007f */
[----:B--2---:R-:W-:Y:S05]  /*2e2a0*/  @!P1 BRA `(.L_x_2075) ;  /* 0xfffffffc00f09947 */ /* 0x004fea000383ffff */
[----:B------:R-:W-:Y:S05]  /*2e2b0*/  BRA `(.L_x_2074) ;  /* 0xfffffe4c008c7947 */ /* 0x000fea000383ffff */
.L_x_2082:
[----:B-1----:R1:W2:Y:S02]  /*2e2c0*/  SYNCS.PHASECHK.TRANS64.TRYWAIT P1, [R18+URZ], R19 ;  /* 0x00000013120075a7 */ /* 0x0022a4000802017f */
[----:B--2---:R-:W-:Y:S05]  /*2e2d0*/  @!P1 NANOSLEEP.SYNCS 0x989680 ;  /* 0x009896800000995d */ /* 0x004fea0003900000 */
[----:B------:R-:W2:Y:S02]  /*2e2e0*/  @!P1 SYNCS.PHASECHK.TRANS64 P1, [R18+URZ], R19 ;  /* 0x00000013120095a7 */ /* 0x000ea4000802007f */
[----:B--2---:R-:W-:Y:S05]  /*2e2f0*/  @!P1 BRA `(.L_x_2082) ;  /* 0xfffffffc00f09947 */ /* 0x004fea000383ffff */
[----:B------:R-:W-:Y:S05]  /*2e300*/  BRA `(.L_x_2081) ;  /* 0xfffffe5000987947 */ /* 0x000fea000383ffff */
.L_x_2097:
[----:B0-----:R0:W1:Y:S02]  /*2e310*/  SYNCS.PHASECHK.TRANS64.TRYWAIT P0, [R3+URZ], R6 ;  /* 0x00000006030075a7 */ /* 0x001064000800017f */
[----:B-1----:R-:W-:Y:S05]  /*2e320*/  @!P0 NANOSLEEP.SYNCS 0x989680 ;  /* 0x009896800000895d */ /* 0x002fea0003900000 */
[----:B------:R-:W1:Y:S02]  /*2e330*/  @!P0 SYNCS.PHASECHK.TRANS64 P0, [R3+URZ], R6 ;  /* 0x00000006030085a7 */ /* 0x000e64000800007f */
[----:B-1----:R-:W-:Y:S05]  /*2e340*/  @!P0 BRA `(.L_x_2097) ;  /* 0xfffffffc00f08947 */ /* 0x002fea000383ffff */
[----:B------:R-:W-:Y:S05]  /*2e350*/  BRA `(.L_x_2096) ;  /* 0xfffffebc00907947 */ /* 0x000fea000383ffff */
.L_x_2104:
[----:B-1----:R1:W2:Y:S02]  /*2e360*/  SYNCS.PHASECHK.TRANS64.TRYWAIT P0, [R6+URZ], R7 ;  /* 0x00000007060075a7 */ /* 0x0022a4000800017f */
[----:B--2---:R-:W-:Y:S05]  /*2e370*/  @!P0 NANOSLEEP.SYNCS 0x989680 ;  /* 0x009896800000895d */ /* 0x004fea0003900000 */
[----:B------:R-:W2:Y:S02]  /*2e380*/  @!P0 SYNCS.PHASECHK.TRANS64 P0, [R6+URZ], R7 ;  /* 0x00000007060085a7 */ /* 0x000ea4000800007f */
[----:B--2---:R-:W-:Y:S05]  /*2e390*/  @!P0 BRA `(.L_x_2104) ;  /* 0xfffffffc00f08947 */ /* 0x004fea000383ffff */
[----:B------:R-:W-:Y:S05]  /*2e3a0*/  BRA `(.L_x_2103) ;  /* 0xfffffec000cc7947 */ /* 0x000fea000383ffff */
.L_x_2140:
[----:B------:R-:W-:Y:S02]  /*2e3b0*/  IMAD.MOV.U32 R13, RZ, RZ, R4 ;  /* 0x000000ffff0d7224 */ /* 0x000fe400078e0004 */
[----:B------:R-:W-:Y:S02]  /*2e3c0*/  IMAD.MOV.U32 R12, RZ, RZ, RZ ;  /* 0x000000ffff0c7224 */ /* 0x000fe400078e00ff */
[----:B------:R-:W-:Y:S02]  /*2e3d0*/  IMAD.MOV.U32 R11, RZ, RZ, 0x1f ;  /* 0x0000001fff0b7424 */ /* 0x000fe400078e00ff */
[----:B------:R-:W-:-:S07]  /*2e3e0*/  IMAD.MOV.U32 R15, RZ, RZ, -0x1 ;  /* 0xffffffffff0f7424 */ /* 0x000fce00078e00ff */
[----:B0-----:R-:W-:Y:S05]  /*2e3f0*/  WARPSYNC.COLLECTIVE R15, `(.L_x_2238) ;  /* 0x000000000f087348 */ /* 0x001fea0003c00000 */
[----:B------:R1:W2:Y:S02]  /*2e400*/  SHFL.IDX P6, R14, R13, R12, R11 ;  /* 0x0000000c0d0e7389 */ /* 0x0002a400000c000b */
[----:B012---:R-:W-:Y:S01]  /*2e410*/  ENDCOLLECTIVE ;  /* 0x000000000000791b */ /* 0x007fe20003800000 */
.L_x_2238:
[----:B------:R-:W-:Y:S05]  /*2e420*/  BRA `(.L_x_2239) ;  /* 0xffffffb000647947 */ /* 0x000fea000383ffff */
.L_x_2142:
[----:B------:R-:W-:Y:S01]  /*2e430*/  BSSY B0, `(.L_x_2240) ;  /* 0x0000006000007945 */ /* 0x000fe20003800000 */
[----:B------:R-:W-:-:S07]  /*2e440*/  IMAD.MOV.U32 R15, RZ, RZ, -0x1 ;  /* 0xffffffffff0f7424 */ /* 0x000fce00078e00ff */
[----:B01----:R-:W-:Y:S05]  /*2e450*/  WARPSYNC.COLLECTIVE R15, `(.L_x_2241) ;  /* 0x000000000f0c7348 */ /* 0x003fea0003c00000 */
[----:B------:R-:W-:Y:S02]  /*2e460*/  ELECT P6, UR62, PT ;  /* 0x00000000003e782f */ /* 0x000fe400038c0000 */
[----:B------:R-:W-:Y:S01]  /*2e470*/  MOV R14, UR62 ;  /* 0x0000003e000e7c02 */ /* 0x000fe20008000f00 */
[----:B01----:R-:W-:Y:S10]  /*2e480*/  ENDCOLLECTIVE ;  /* 0x000000000000791b */ /* 0x003ff40003800000 */
.L_x_2241:
[----:B------:R-:W-:Y:S05]  /*2e490*/  BSYNC B0 ;  /* 0x0000000000007941 */ /* 0x000fea0003800000 */
.L_x_2240:
[----:B------:R-:W-:Y:S05]  /*2e4a0*/  BRA `(.L_x_2242) ;  /* 0xffffffb000687947 */ /* 0x000fea000383ffff */
.L_x_2144:
[----:B--2---:R-:W-:-:S04]  /*2e4b0*/  IMAD.U32 R3, RZ, RZ, UR38 ;  /* 0x00000026ff037e24 */ /* 0x004fc8000f8e00ff */
[----:B------:R2:W3:Y:S03]  /*2e4c0*/  SYNCS.PHASECHK.TRANS64.TRYWAIT P0, [R3+URZ+0x38840], R0 ;  /* 0x03884000030075a7 */ /* 0x0004e6000800017f */
[----:B---3--:R-:W-:Y:S05]  /*2e4d0*/  @!P0 NANOSLEEP.SYNCS 0x989680 ;  /* 0x009896800000895d */ /* 0x008fea0003900000 */
[----:B------:R-:W3:Y:S02]  /*2e4e0*/  @!P0 SYNCS.PHASECHK.TRANS64 P0, [R3+URZ+0x38840], R0 ;  /* 0x03884000030085a7 */ /* 0x000ee4000800007f */
[----:B---3--:R-:W-:Y:S05]  /*2e4f0*/  @!P0 BRA `(.L_x_2144) ;  /* 0xfffffffc00ec8947 */ /* 0x008fea000383ffff */
[----:B------:R-:W-:Y:S05]  /*2e500*/  BRA `(.L_x_2243) ;  /* 0xffffffb000c47947 */ /* 0x000fea000383ffff */
.L_x_2147:
[----:B------:R-:W-:Y:S02]  /*2e510*/  IMAD.MOV.U32 R13, RZ, RZ, R3 ;  /* 0x000000ffff0d7224 */ /* 0x000fe400078e0003 */
[----:B------:R-:W-:Y:S02]  /*2e520*/  IMAD.MOV.U32 R12, RZ, RZ, RZ ;  /* 0x000000ffff0c7224 */ /* 0x000fe400078e00ff */
[----:B------:R-:W-:Y:S02]  /*2e530*/  IMAD.MOV.U32 R11, RZ, RZ, 0x181f ;  /* 0x0000181fff0b7424 */ /* 0x000fe400078e00ff */
[----:B------:R-:W-:Y:S02]  /*2e540*/  IMAD.MOV.U32 R15, RZ, RZ, -0x1 ;  /* 0xffffffffff0f7424 */ /* 0x000fe400078e00ff */
[----:B------:R-:W-:-:S07]  /*2e550*/  VIADD R10, R6, UR39 ;  /* 0x00000027060a7c36 */ /* 0x000fce0008000000 */
[----:B------:R-:W-:Y:S05]  /*2e560*/  WARPSYNC.COLLECTIVE R15, `(.L_x_2244) ;  /* 0x000000000f087348 */ /* 0x000fea0003c00000 */
[----:B------:R0:W1:Y:S02]  /*2e570*/  SHFL.IDX P6, R14, R13, R12, R11 ;  /* 0x0000000c0d0e7389 */ /* 0x00006400000c000b */
[----:B01----:R-:W-:Y:S01]  /*2e580*/  ENDCOLLECTIVE ;  /* 0x000000000000791b */ /* 0x003fe20003800000 */
.L_x_2244:
[----:B------:R0:W-:Y:S01]  /*2e590*/  STL [R1+0x440], R10 ;  /* 0x0004400a01007387 */ /* 0x0001e20000100800 */
[----:B------:R-:W-:Y:S02]  /*2e5a0*/  IMAD.MOV.U32 R13, RZ, RZ, R0 ;  /* 0x000000ffff0d7224 */ /* 0x000fe400078e0000 */
[----:B------:R-:W-:-:S07]  /*2e5b0*/  IMAD.MOV.U32 R4, RZ, RZ, R14 ;  /* 0x000000ffff047224 */ /* 0x000fce00078e000e */
[----:B0-----:R-:W-:Y:S05]  /*2e5c0*/  WARPSYNC.COLLECTIVE R15, `(.L_x_2245) ;  /* 0x000000000f087348 */ /* 0x001fea0003c00000 */
[----:B------:R1:W2:Y:S02]  /*2e5d0*/  SHFL.IDX P6, R14, R13, R12, R11 ;  /* 0x0000000c0d0e7389 */ /* 0x0002a400000c000b */
[----:B012---:R-:W-:Y:S01]  /*2e5e0*/  ENDCOLLECTIVE ;  /* 0x000000000000791b */ /* 0x007fe20003800000 */
.L_x_2245:
[----:B------:R-:W-:Y:S02]  /*2e5f0*/  ULDC UR4, c[0x0][0x288] ;  /* 0x0000a20000047ab9 */ /* 0x000fe40000000800 */
[----:B------:R-:W-:Y:S02]  /*2e600*/  IMAD R2, R7, UR4, RZ ;  /* 0x0000000407027c24 */ /* 0x000fe4000f8e02ff */
[----:B------:R-:W-:-:S03]  /*2e610*/  VIADD R7, R10, 0x10 ;  /* 0x000000100a077836 */ /* 0x000fc60000000000 */
[----:B------:R-:W-:Y:S02]  /*2e620*/  ISETP.GE.AND P1, PT, R10, R2, PT ;  /* 0x000000020a00720c */ /* 0x000fe40003f26270 */
[----:B------:R0:W-:Y:S01]  /*2e630*/  STL [R1+0x460], R7 ;  /* 0x0004600701007387 */ /* 0x0001e20000100800 */
[----:B------:R-:W-:Y:S02]  /*2e640*/  IMAD.MOV.U32 R13, RZ, RZ, R3 ;  /* 0x000000ffff0d7224 */ /* 0x000fe400078e0003 */
[----:B------:R-:W-:-:S08]  /*2e650*/  IMAD.MOV.U32 R12, RZ, RZ, 0x1 ;  /* 0x00000001ff0c7424 */ /* 0x000fd000078e00ff */
[----:B------:R-:W-:Y:S01]  /*2e660*/  @!P1 LEA R6, R8, UR38, 0x1 ;  /* 0x0000002608069c11 */ /* 0x000fe2000f8e08ff */
[----:B0-----:R-:W-:-:S07]  /*2e670*/  IMAD.MOV.U32 R5, RZ, RZ, R14 ;  /* 0x000000ffff057224 */ /* 0x001fce00078e000e */
[----:B------:R-:W-:Y:S05]  /*2e680*/  WARPSYNC.COLLECTIVE R15, `(.L_x_2246) ;  /* 0x000000000f087348 */ /* 0x000fea0003c00000 */
[----:B------:R0:W1:Y:S02]  /*2e690*/  SHFL.IDX P6, R14, R13, R12, R11 ;  /* 0x0000000c0d0e7389 */ /* 0x00006400000c000b */
[----:B01----:R-:W-:Y:S01]  /*2e6a0*/  ENDCOLLECTIVE ;  /* 0x000000000000791b */ /* 0x003fe20003800000 */
.L_x_2246:
        /* <DEDUP_REMOVED lines=11> */
[----:B------:R-:W-:-:S05]  /*2e760*/  VIADD R7, R10, 0x20 ;  /* 0x000000200a077836 */ /* 0x000fca0000000000 */
[----:B------:R1:W-:Y:S01]  /*2e770*/  STL [R1+0x464], R7 ;  /* 0x0004640701007387 */ /* 0x0003e20000100800 */
[----:B0-----:R-:W-:-:S07]  /*2e780*/  IMAD.MOV.U32 R4, RZ, RZ, R14 ;  /* 0x000000ffff047224 */ /* 0x001fce00078e000e */
[----:B-1----:R-:W-:Y:S05]  /*2e790*/  WARPSYNC.COLLECTIVE R15, `(.L_x_2247) ;  /* 0x000000000f087348 */ /* 0x002fea0003c00000 */
[----:B------:R0:W2:Y:S02]  /*2e7a0*/  SHFL.IDX P6, R14, R13, R12, R11 ;  /* 0x0000000c0d0e7389 */ /* 0x0000a400000c000b */
[----:B012---:R-:W-:Y:S01]  /*2e7b0*/  ENDCOLLECTIVE ;  /* 0x000000000000791b */ /* 0x007fe20003800000 */
.L_x_2247:
[----:B------:R-:W-:Y:S01]  /*2e7c0*/  @!P1 LEA R6, R8, UR38, 0x1 ;  /* 0x0000002608069c11 */ /* 0x000fe2000f8e08ff */
[----:B------:R-:W-:Y:S02]  /*2e7d0*/  IMAD.MOV.U32 R13, RZ, RZ, R3 ;  /* 0x000000ffff0d7224 */ /* 0x000fe400078e0003 */
[----:B------:R-:W-:Y:S02]  /*2e7e0*/  IMAD.MOV.U32 R12, RZ, RZ, 0x2 ;  /* 0x00000002ff0c7424 */ /* 0x000fe400078e00ff */
[----:B------:R-:W-:-:S07]  /*2e7f0*/  IMAD.MOV.U32 R5, RZ, RZ, R14 ;  /* 0x000000ffff057224 */ /* 0x000fce00078e000e */
[----:B------:R-:W-:Y:S05]  /*2e800*/  WARPSYNC.COLLECTIVE R15, `(.L_x_2248) ;  /* 0x000000000f087348 */ /* 0x000fea0003c00000 */
[----:B------:R0:W1:Y:S02]  /*2e810*/  SHFL.IDX P6, R14, R13, R12, R11 ;  /* 0x0000000c0d0e7389 */ /* 0x00006400000c000b */
[----:B01----:R-:W-:Y:S01]  /*2e820*/  ENDCOLLECTIVE ;  /* 0x000000000000791b */ /* 0x003fe20003800000 */
.L_x_2248:
        /* <DEDUP_REMOVED lines=15> */
.L_x_2249:
[----:B------:R-:W-:Y:S01]  /*2e920*/  @!P1 LEA R6, R8, UR38, 0x1 ;  /* 0x0000002608069c11 */ /* 0x000fe2000f8e08ff */
[----:B------:R-:W-:Y:S02]  /*2e930*/  IMAD.MOV.U32 R13, RZ, RZ, R3 ;  /* 0x000000ffff0d7224 */ /* 0x000fe400078e0003 */
[----:B------:R-:W-:Y:S02]  /*2e940*/  IMAD.MOV.U32 R12, RZ, RZ, 0x3 ;  /* 0x00000003ff0c7424 */ /* 0x000fe400078e00ff */
[----:B------:R-:W-:-:S07]  /*2e950*/  IMAD.MOV.U32 R5, RZ, RZ, R14 ;  /* 0x000000ffff057224 */ /* 0x000fce00078e000e */
[----:B------:R-:W-:Y:S05]  /*2e960*/  WARPSYNC.COLLECTIVE R15, `(.L_x_2250) ;  /* 0x000000000f087348 */ /* 0x000fea0003c00000 */
[----:B------:R0:W1:Y:S02]  /*2e970*/  SHFL.IDX P6, R14, R13, R12, R11 ;  /* 0x0000000c0d0e7389 */ /* 0x00006400000c000b */
[----:B01----:R-:W-:Y:S01]  /*2e980*/  ENDCOLLECTIVE ;  /* 0x000000000000791b */ /* 0x003fe20003800000 */
.L_x_2250:
        /* <DEDUP_REMOVED lines=10> */
.L_x_2251:
[----:B------:R-:W-:Y:S01]  /*2ea30*/  @!PT LDS RZ, [RZ] ;  /* 0x00000000fffff984 */ /* 0x000fe20000000800 */
[----:B------:R-:W-:Y:S01]  /*2ea40*/  @!PT LDS RZ, [RZ] ;  /* 0x00000000fffff984 */ /* 0x000fe20000000800 */
[----:B------:R-:W-:Y:S01]  /*2ea50*/  @!PT LDS RZ, [RZ] ;  /* 0x00000000fffff984 */ /* 0x000fe20000000800 */
[----:B------:R0:W-:Y:S01]  /*2ea60*/  @!P1 LDGSTS.E.BYPASS.LTC128B.128 [R6+0x21400], desc[UR44][R4.64], !P0 ;  /* 0x2140000004069fae */ /* 0x0001e2000c101d6c */
[----:B------:R-:W-:Y:S01]  /*2ea70*/  IMAD.MOV.U32 R0, RZ, RZ, R14 ;  /* 0x000000ffff007224 */ /* 0x000fe200078e000e */
[----:B------:R-:W-:Y:S06]  /*2ea80*/  BRA `(.L_x_2252) ;  /* 0xffffffb4009c7947 */ /* 0x000fec000383ffff */
.L_x_2149:
        /* <DEDUP_REMOVED lines=8> */
.L_x_2254:
[----:B------:R-:W-:Y:S05]  /*2eb10*/  BSYNC B0 ;  /* 0x0000000000007941 */ /* 0x000fea0003800000 */
.L_x_2253:
[----:B------:R-:W0:Y:S01]  /*2eb20*/  S2R R3, SR_TID.X ;  /* 0x0000000000037919 */ /* 0x000e220000002100 */
[----:B------:R-:W-:-:S05]  /*2eb30*/  LOP3.LUT R8, R8, 0x7f, RZ, 0xc0, !PT ;  /* 0x0000007f08087812 */ /* 0x000fca00078ec0ff */
[----:B------:R-:W-:Y:S02]  /*2eb40*/  IMAD.SHL.U32 R9, R8, 0x8, RZ ;  /* 0x0000000808097824 */ /* 0x000fe400078e00ff */
[----:B------:R-:W-:Y:S02]  /*2eb50*/  IMAD.MOV.U32 R13, RZ, RZ, R0 ;  /* 0x000000ffff0d7224 */ /* 0x000fe400078e0000 */
[----:B------:R-:W-:Y:S02]  /*2eb60*/  IMAD.MOV.U32 R12, RZ, RZ, RZ ;  /* 0x000000ffff0c7224 */ /* 0x000fe400078e00ff */
[----:B------:R-:W-:Y:S02]  /*2eb70*/  IMAD.MOV.U32 R11, RZ, RZ, 0x181f ;  /* 0x0000181fff0b7424 */ /* 0x000fe400078e00ff */
[----:B------:R-:W-:Y:S02]  /*2eb80*/  IMAD.MOV.U32 R15, RZ, RZ, -0x1 ;  /* 0xffffffffff0f7424 */ /* 0x000fe400078e00ff */
[----:B------:R-:W-:-:S07]  /*2eb90*/  IMAD.MOV.U32 R2, RZ, RZ, R14 ;  /* 0x000000ffff027224 */ /* 0x000fce00078e000e */
[----:B0-----:R-:W-:Y:S05]  /*2eba0*/  WARPSYNC.COLLECTIVE R15, `(.L_x_2255) ;  /* 0x000000000f087348 */ /* 0x001fea0003c00000 */
[----:B------:R1:W2:Y:S02]  /*2ebb0*/  SHFL.IDX P6, R14, R13, R12, R11 ;  /* 0x0000000c0d0e7389 */ /* 0x0002a400000c000b */
[----:B012---:R-:W-:Y:S01]  /*2ebc0*/  ENDCOLLECTIVE ;  /* 0x000000000000791b */ /* 0x007fe20003800000 */
.L_x_2255:
[----:B------:R-:W-:Y:S01]  /*2ebd0*/  ULDC UR4, c[0x0][0x288] ;  /* 0x0000a20000047ab9 */ /* 0x000fe20000000800 */
[----:B------:R-:W-:Y:S01]  /*2ebe0*/  IMAD.SHL.U32 R8, R3, 0x8, RZ ;  /* 0x0000000803087824 */ /* 0x000fe200078e00ff */
[----:B------:R-:W2:Y:S04]  /*2ebf0*/  LDL.LU R11, [R1+0x440] ;  /* 0x00044000010b7983 */ /* 0x000ea80000300800 */
[----:B------:R-:W-:-:S04]  /*2ec00*/  LOP3.LUT R8, R8, 0x1f8, RZ, 0xc0, !PT ;  /* 0x000001f808087812 */ /* 0x000fc800078ec0ff */
[----:B------:R-:W-:-:S04]  /*2ec10*/  LOP3.LUT R8, R8, 0x38, R3, 0x78, !PT ;  /* 0x0000003808087812 */ /* 0x000fc800078e7803 */
[----:B------:R-:W-:Y:S02]  /*2ec20*/  LOP3.LUT R8, R8, 0x200, R9, 0xf8, !PT ;  /* 0x0000020008087812 */ /* 0x000fe400078ef809 */
[----:B------:R-:W3:Y:S03]  /*2ec30*/  LDL.LU R9, [R1+0x460] ;  /* 0x0004600001097983 */ /* 0x000ee60000300800 */
[----:B------:R-:W-:Y:S02]  /*2ec40*/  IMAD.MOV.U32 R3, RZ, RZ, R8 ;  /* 0x000000ffff037224 */ /* 0x000fe400078e0008 */
[----:B------:R-:W4:Y:S01]  /*2ec50*/  LDL.LU R8, [R1+0x464] ;  /* 0x0004640001087983 */ /* 0x000f220000300800 */
[----:B------:R-:W-:Y:S01]  /*2ec60*/  IMAD R7, R7, UR4, RZ ;  /* 0x0000000407077c24 */ /* 0x000fe2000f8e02ff */
[----:B------:R-:W-:Y:S01]  /*2ec70*/  LOP3.LUT R17, R17, 0xffffdfff, RZ, 0xc0, !PT ;  /* 0xffffdfff11117812 */ /* 0x000fe200078ec0ff */
[----:B------:R-:W-:-:S02]  /*2ec80*/  IMAD.MOV.U32 R15, RZ, RZ, R3 ;  /* 0x000000ffff0f7224 */ /* 0x000fc400078e0003 */
[----:B------:R-:W-:Y:S01]  /*2ec90*/  IMAD.MOV.U32 R3, RZ, RZ, R14 ;  /* 0x000000ffff037224 */ /* 0x000fe200078e000e */
[----:B------:R-:W-:-:S04]  /*2eca0*/  @P1 LOP3.LUT R17, R17, 0x2000, RZ, 0xfc, !PT ;  /* 0x0000200011111812 */ /* 0x000fc800078efcff */
[C---:B------:R-:W-:Y:S02]  /*2ecb0*/  LOP3.LUT P1, RZ, R17.reuse, 0x10, RZ, 0xc0, !PT ;  /* 0x0000001011ff7812 */ /* 0x040fe4000782c0ff */
[----:B------:R-:W-:Y:S01]  /*2ecc0*/  LOP3.LUT R17, R17, 0xffffefff, RZ, 0xc0, !PT ;  /* 0xffffefff11117812 */ /* 0x000fe200078ec0ff */
[----:B------:R-:W-:Y:S02]  /*2ecd0*/  IMAD.MOV.U32 R13, RZ, RZ, R6 ;  /* 0x000000ffff0d7224 */ /* 0x000fe400078e0006 */
[----:B------:R-:W-:Y:S01]  /*2ece0*/  IMAD.MOV.U32 R12, RZ, RZ, 0x1 ;  /* 0x00000001ff0c7424 */ /* 0x000fe200078e00ff */
[----:B--2---:R-:W-:-:S13]  /*2ecf0*/  ISETP.GE.AND P4, PT, R11, R7, PT ;  /* 0x000000070b00720c */ /* 0x004fda0003f86270 */
[----:B------:R-:W-:Y:S02]  /*2ed00*/  @!P4 LEA R3, P6, R10, R3, 0x1 ;  /* 0x000000030a03c211 */ /* 0x000fe400078c08ff */
[----:B----4-:R-:W-:-:S03]  /*2ed10*/  ISETP.GE.AND P3, PT, R8, R7, PT ;  /* 0x000000070800720c */ /* 0x010fc60003f66270 */
[----:B------:R-:W-:-:S05]  /*2ed20*/  @!P4 IMAD.X R2, RZ, RZ, R2, P6 ;  /* 0x000000ffff02c224 */ /* 0x000fca00030e0602 */
[----:B------:R-:W-:-:S05]  /*2ed30*/  @!P4 LOP3.LUT R3, R3, R2, RZ, 0x3c, !PT ;  /* 0x000000020303c212 */ /* 0x000fca00078e3cff */
[----:B------:R-:W-:-:S04]  /*2ed40*/  @P3 LOP3.LUT R17, R17, 0x1000, RZ, 0xfc, !PT ;  /* 0x0000100011113812 */ /* 0x000fc800078efcff */
[----:B------:R-:W-:Y:S02]  /*2ed50*/  LOP3.LUT P6, RZ, R17, 0x8, RZ, 0xc0, !PT ;  /* 0x0000000811ff7812 */ /* 0x000fe400078cc0ff */
[----:B------:R-:W-:Y:S02]  /*2ed60*/  @!P4 LOP3.LUT R2, R3, R2, RZ, 0x3c, !PT ;  /* 0x000000020302c212 */ /* 0x000fe400078e3cff */
[----:B---3--:R-:W-:Y:S02]  /*2ed70*/  ISETP.GE.AND P2, PT, R9, R7, PT ;  /* 0x000000070900720c */ /* 0x008fe40003f46270 */
[----:B------:R-:W-:Y:S02]  /*2ed80*/  @!P4 LOP3.LUT R8, R4, 0x40, RZ, 0xc0, !PT ;  /* 0x000000400408c812 */ /* 0x000fe400078ec0ff */
[----:B------:R-:W-:Y:S02]  /*2ed90*/  @!P4 LEA R9, R15, UR38, 0x1 ;  /* 0x000000260f09cc11 */ /* 0x000fe4000f8e08ff */
[----:B------:R-:W-:-:S02]  /*2eda0*/  @!P4 LOP3.LUT R3, R3, R2, RZ, 0x3c, !PT ;  /* 0x000000020303c212 */ /* 0x000fc400078e3cff */
[C---:B------:R-:W-:Y:S02]  /*2edb0*/  LOP3.LUT P3, RZ, R17.reuse, 0x4, RZ, 0xc0, !PT ;  /* 0x0000000411ff7812 */ /* 0x040fe4000786c0ff */
        /* <DEDUP_REMOVED lines=23> */
.L_x_2256:
[----:B------:R-:W-:Y:S02]  /*2ef30*/  IMAD.MOV.U32 R13, RZ, RZ, R0 ;  /* 0x000000ffff0d7224 */ /* 0x000fe400078e0000 */
[----:B------:R-:W-:-:S07]  /*2ef40*/  IMAD.MOV.U32 R8, RZ, RZ, R14 ;  /* 0x000000ffff087224 */ /* 0x000fce00078e000e */
[----:B------:R-:W-:Y:S05]  /*2ef50*/  WARPSYNC.COLLECTIVE R15, `(.L_x_2257) ;  /* 0x000000000f087348 */ /* 0x000fea0003c00000 */
[----:B------:R0:W1:Y:S02]  /*2ef60*/  SHFL.IDX P6, R14, R13, R12, R11 ;  /* 0x0000000c0d0e7389 */ /* 0x00006400000c000b */
[----:B01----:R-:W-:Y:S01]  /*2ef70*/  ENDCOLLECTIVE ;  /* 0x000000000000791b */ /* 0x003fe20003800000 */
.L_x_2257:
[----:B------:R-:W-:Y:S02]  /*2ef80*/  @!P2 LEA R21, R9, UR38, 0x1 ;  /* 0x000000260915ac11 */ /* 0x000fe4000f8e08ff */
[----:B------:R-:W-:-:S05]  /*2ef90*/  @!P2 LEA R10, P4, R10, R14, 0x1 ;  /* 0x0000000e0a0aa211 */ /* 0x000fca00078808ff */
[----:B------:R-:W-:Y:S01]  /*2efa0*/  @!P2 IMAD.X R14, RZ, RZ, R8, P4 ;  /* 0x000000ffff0ea224 */ /* 0x000fe200020e0608 */
[C---:B------:R-:W-:Y:S02]  /*2efb0*/  LOP3.LUT P4, RZ, R17.reuse, 0x10, RZ, 0xc0, !PT ;  /* 0x0000001011ff7812 */ /* 0x040fe4000788c0ff */
[----:B------:R-:W-:Y:S02]  /*2efc0*/  LOP3.LUT P6, RZ, R17, 0x8, RZ, 0xc0, !PT ;  /* 0x0000000811ff7812 */ /* 0x000fe400078cc0ff */
[----:B------:R-:W-:Y:S01]  /*2efd0*/  @!P2 LOP3.LUT R8, R4, 0x40, RZ, 0xc0, !PT ;  /* 0x000000400408a812 */ /* 0x000fe200078ec0ff */
[----:B------:R-:W-:Y:S02]  /*2efe0*/  @!P2 IMAD.MOV.U32 R2, RZ, RZ, R10 ;  /* 0x000000ffff02a224 */ /* 0x000fe400078e000a */
[----:B------:R-:W-:Y:S01]  /*2eff0*/  @!P2 IMAD.MOV.U32 R3, RZ, RZ, R14 ;  /* 0x000000ffff03a224 */ /* 0x000fe200078e000e */
[----:B------:R-:W-:Y:S01]  /*2f000*/  @!P2 SHF.R.U32.HI R8, RZ, 0x2, R8 ;  /* 0x00000002ff08a819 */ /* 0x000fe20000011608 */
[----:B------:R-:W-:-:S02]  /*2f010*/  IMAD.MOV.U32 R13, RZ, RZ, R6 ;  /* 0x000000ffff0d7224 */ /* 0x000fc400078e0006 */
[----:B------:R-:W-:Y:S02]  /*2f020*/  IMAD.MOV.U32 R12, RZ, RZ, 0x2 ;  /* 0x00000002ff0c7424 */ /* 0x000fe400078e00ff */
[----:B------:R-:W-:Y:S01]  /*2f030*/  @!PT LDS RZ, [RZ] ;  /* 0x00000000fffff984 */ /* 0x000fe20000000800 */
[----:B------:R-:W-:Y:S01]  /*2f040*/  @!PT LDS RZ, [RZ] ;  /* 0x00000000fffff984 */ /* 0x000fe20000000800 */
[----:B------:R-:W-:Y:S01]  /*2f050*/  @!PT LDS RZ, [RZ] ;  /* 0x00000000fffff984 */ /* 0x000fe20000000800 */
[----:B------:R0:W-:Y:S01]  /*2f060*/  @!P2 LDGSTS.E.BYPASS.LTC128B.128 [R21+0x26c00], desc[UR44][R2.64], !P4 ;  /* 0x26c000000215afae */ /* 0x0001e2000e101d6c */
[----:B------:R-:W-:-:S03]  /*2f070*/  @!P2 ISETP.NE.U32.AND P4, PT, R8, RZ, PT ;  /* 0x000000ff0800a20c */ /* 0x000fc60003f85070 */
[----:B------:R0:W-:Y:S01]  /*2f080*/  @!P2 LDGSTS.E.BYPASS.LTC128B.128 [R21+0x28c00], desc[UR44][R2.64+0x80], !P6 ;  /* 0x28c000800215afae */ /* 0x0001e2000f101d6c */
[----:B------:R-:W-:-:S09]  /*2f090*/  @!P2 LOP3.LUT R8, R5, 0x80, RZ, 0xc0, !PT ;  /* 0x000000800508a812 */ /* 0x000fd200078ec0ff */
[----:B0-----:R-:W-:Y:S05]  /*2f0a0*/  WARPSYNC.COLLECTIVE R15, `(.L_x_2258) ;  /* 0x000000000f087348 */ /* 0x001fea0003c00000 */
[----:B------:R1:W2:Y:S02]  /*2f0b0*/  SHFL.IDX P6, R14, R13, R12, R11 ;  /* 0x0000000c0d0e7389 */ /* 0x0002a400000c000b */
[----:B012---:R-:W-:Y:S01]  /*2f0c0*/  ENDCOLLECTIVE ;  /* 0x000000000000791b */ /* 0x007fe20003800000 */
.L_x_2258:
[----:B------:R-:W-:Y:S01]  /*2f0d0*/  @!P2 SHF.R.U32.HI R8, RZ, 0x3, R8 ;  /* 0x00000003ff08a819 */ /* 0x000fe20000011608 */
[----:B------:R-:W-:Y:S01]  /*2f0e0*/  @!PT LDS RZ, [RZ] ;  /* 0x00000000fffff984 */ /* 0x000fe20000000800 */
[----:B------:R-:W-:Y:S01]  /*2f0f0*/  @!PT LDS RZ, [RZ] ;  /* 0x00000000fffff984 */ /* 0x000fe20000000800 */
[----:B------:R-:W-:Y:S01]  /*2f100*/  @!PT LDS RZ, [RZ] ;  /* 0x00000000fffff984 */ /* 0x000fe20000000800 */
[----:B------:R-:W-:Y:S04]  /*2f110*/  @!P2 LDGSTS.E.BYPASS.LTC128B.128 [R21+0x2ac00], desc[UR44][R2.64+0x100], !P3 ;  /* 0x2ac001000215afae */ /* 0x000fe8000d901d6c */
[----:B------:R-:W-:Y:S04]  /*2f120*/  @!P2 LDGSTS.E.BYPASS.LTC128B.128 [R21+0x2cc00], desc[UR44][R2.64+0x180], !P5 ;  /* 0x2cc001800215afae */ /* 0x000fe8000e901d6c */
[----:B------:R-:W-:Y:S04]  /*2f130*/  @!P2 LDGSTS.E.BYPASS.LTC128B.128 [R21+0x2ec00], desc[UR44][R2.64+0x200], !P0 ;  /* 0x2ec002000215afae */ /* 0x000fe8000c101d6c */
[----:B------:R-:W-:Y:S04]  /*2f140*/  @!P2 LDGSTS.E.BYPASS.LTC128B.128 [R21+0x30c00], desc[UR44][R2.64+0x280], !P1 ;  /* 0x30c002800215afae */ /* 0x000fe8000c901d6c */
[----:B------:R-:W-:Y:S01]  /*2f150*/  @!P2 LDGSTS.E.BYPASS.LTC128B.128 [R21+0x32c00], desc[UR44][R2.64+0x300], P4 ;  /* 0x32c003000215afae */ /* 0x000fe2000a101d6c */
[----:B------:R-:W-:Y:S01]  /*2f160*/  @!P2 ISETP.NE.U32.AND P4, PT, R8, RZ, PT ;  /* 0x000000ff0800a20c */ /* 0x000fe20003f85070 */
[----:B------:R-:W0:Y:S01]  /*2f170*/  S2R R10, SR_TID.X ;  /* 0x00000000000a7919 */ /* 0x000e220000002100 */
[----:B------:R-:W-:-:S11]  /*2f180*/  IMAD.MOV.U32 R13, RZ, RZ, R0 ;  /* 0x000000ffff0d7224 */ /* 0x000fd600078e0000 */
[----:B------:R1:W-:Y:S02]  /*2f190*/  @!P2 LDGSTS.E.BYPASS.LTC128B.128 [R21+0x34c00], desc[UR44][R2.64+0x380], P4 ;  /* 0x34c003800215afae */ /* 0x0003e4000a101d6c */
[----:B-1----:R-:W-:-:S07]  /*2f1a0*/  IMAD.MOV.U32 R2, RZ, RZ, R14 ;  /* 0x000000ffff027224 */ /* 0x002fce00078e000e */
[----:B0-----:R-:W-:Y:S05]  /*2f1b0*/  WARPSYNC.COLLECTIVE R15, `(.L_x_2259) ;  /* 0x000000000f087348 */ /* 0x001fea0003c00000 */
[----:B------:R1:W2:Y:S02]  /*2f1c0*/  SHFL.IDX P6, R14, R13, R12, R11 ;  /* 0x0000000c0d0e7389 */ /* 0x0002a400000c000b */
[----:B012---:R-:W-:Y:S01]  /*2f1d0*/  ENDCOLLECTIVE ;  /* 0x000000000000791b */ /* 0x007fe20003800000 */
.L_x_2259:
[----:B------:R-:W-:Y:S01]  /*2f1e0*/  LOP3.LUT P3, RZ, R17, 0x1000, RZ, 0xc0, !PT ;  /* 0x0000100011ff7812 */ /* 0x000fe2000786c0ff */
[----:B------:R-:W-:-:S05]  /*2f1f0*/  IMAD.SHL.U32 R10, R10, 0x8, RZ ;  /* 0x000000080a0a7824 */ /* 0x000fca00078e00ff */
[----:B------:R-:W-:Y:S01]  /*2f200*/  LOP3.LUT R10, R10, 0x38, RZ, 0xc0, !PT ;  /* 0x000000380a0a7812 */ /* 0x000fe200078ec0ff */
[----:B------:R-:W-:-:S06]  /*2f210*/  IMAD.MOV.U32 R3, RZ, RZ, R14 ;  /* 0x000000ffff037224 */ /* 0x000fcc00078e000e */
[----:B------:R-:W-:-:S05]  /*2f220*/  @!P3 LEA R3, P4, R10, R3, 0x1 ;  /* 0x000000030a03b211 */ /* 0x000fca00078808ff */
[----:B------:R-:W-:Y:S01]  /*2f230*/  @!P3 IMAD.X R2, RZ, RZ, R2, P4 ;  /* 0x000000ffff02b224 */ /* 0x000fe200020e0602 */
[C---:B------:R-:W-:Y:S02]  /*2f240*/  LOP3.LUT P4, RZ, R17.reuse, 0x10, RZ, 0xc0, !PT ;  /* 0x0000001011ff7812 */ /* 0x040fe4000788c0ff */
[----:B------:R-:W-:Y:S02]  /*2f250*/  LOP3.LUT P6, RZ, R17, 0x8, RZ, 0xc0, !PT ;  /* 0x0000000811ff7812 */ /* 0x000fe400078cc0ff */
[-C--:B------:R-:W-:Y:S02]  /*2f260*/  @!P3 LOP3.LUT R3, R3, R2.reuse, RZ, 0x3c, !PT ;  /* 0x000000020303b212 */ /* 0x080fe400078e3cff */
[----:B------:R-:W-:Y:S02]  /*2f270*/  @!P3 LOP3.LUT R8, R4, 0x40, RZ, 0xc0, !PT ;  /* 0x000000400408b812 */ /* 0x000fe400078ec0ff */
[----:B------:R-:W-:Y:S02]  /*2f280*/  @!P3 LOP3.LUT R2, R3, R2, RZ, 0x3c, !PT ;  /* 0x000000020302b212 */ /* 0x000fe400078e3cff */
[----:B------:R-:W-:-:S02]  /*2f290*/  @!P3 LEA R9, R9, UR38, 0x1 ;  /* 0x000000260909bc11 */ /* 0x000fc4000f8e08ff */
[----:B------:R-:W-:Y:S01]  /*2f2a0*/  @!P3 LOP3.LUT R3, R3, R2, RZ, 0x3c, !PT ;  /* 0x000000020303b212 */ /* 0x000fe200078e3cff */
[----:B------:R-:W-:Y:S01]  /*2f2b0*/  IMAD.MOV.U32 R13, RZ, RZ, R6 ;  /* 0x000000ffff0d7224 */ /* 0x000fe200078e0006 */
[----:B------:R-:W-:Y:S01]  /*2f2c0*/  LOP3.LUT P2, RZ, R17, 0x4, RZ, 0xc0, !PT ;  /* 0x0000000411ff7812 */ /* 0x000fe2000784c0ff */
[----:B------:R-:W-:Y:S01]  /*2f2d0*/  IMAD.MOV.U32 R12, RZ, RZ, 0x3 ;  /* 0x00000003ff0c7424 */ /* 0x000fe200078e00ff */
[----:B------:R-:W-:Y:S01]  /*2f2e0*/  @!P3 SHF.R.U32.HI R8, RZ, 0x2, R8 ;  /* 0x00000002ff08b819 */ /* 0x000fe20000011608 */
[----:B------:R-:W-:Y:S01]  /*2f2f0*/  @!PT LDS RZ, [RZ] ;  /* 0x00000000fffff984 */ /* 0x000fe20000000800 */
[----:B------:R-:W-:Y:S01]  /*2f300*/  @!PT LDS RZ, [RZ] ;  /* 0x00000000fffff984 */ /* 0x000fe20000000800 */
[----:B------:R-:W-:Y:S01]  /*2f310*/  @!PT LDS RZ, [RZ] ;  /* 0x00000000fffff984 */ /* 0x000fe20000000800 */
[----:B------:R0:W-:Y:S03]  /*2f320*/  @!P3 LDGSTS.E.BYPASS.LTC128B.128 [R9+0x27400], desc[UR44][R2.64], !P4 ;  /* 0x274000000209bfae */ /* 0x0001e6000e101d6c */
[----:B------:R-:W-:Y:S01]  /*2f330*/  @!P3 ISETP.NE.U32.AND P4, PT, R8, RZ, PT ;  /* 0x000000ff0800b20c */ /* 0x000fe20003f85070 */
[----:B------:R0:W-:-:S12]  /*2f340*/  @!P3 LDGSTS.E.BYPASS.LTC128B.128 [R9+0x29400], desc[UR44][R2.64+0x80], !P6 ;  /* 0x294000800209bfae */ /* 0x0001d8000f101d6c */
[----:B0-----:R-:W-:Y:S05]  /*2f350*/  WARPSYNC.COLLECTIVE R15, `(.L_x_2260) ;  /* 0x000000000f087348 */ /* 0x001fea0003c00000 */
[----:B------:R1:W2:Y:S02]  /*2f360*/  SHFL.IDX P6, R14, R13, R12, R11 ;  /* 0x0000000c0d0e7389 */ /* 0x0002a400000c000b */
[----:B012---:R-:W-:Y:S01]  /*2f370*/  ENDCOLLECTIVE ;  /* 0x000000000000791b */ /* 0x007fe20003800000 */
.L_x_2260:
[----:B------:R-:W-:Y:S01]  /*2f380*/  @!P3 LOP3.LUT R8, R5, 0x80, RZ, 0xc0, !PT ;  /* 0x000000800508b812 */ /* 0x000fe200078ec0ff */
[----:B------:R-:W-:Y:S01]  /*2f390*/  @!PT LDS RZ, [RZ] ;  /* 0x00000000fffff984 */ /* 0x000fe20000000800 */
[----:B------:R-:W-:Y:S01]  /*2f3a0*/  @!PT LDS RZ, [RZ] ;  /* 0x00000000fffff984 */ /* 0x000fe20000000800 */
[----:B------:R-:W-:Y:S01]  /*2f3b0*/  @!PT LDS RZ, [RZ] ;  /* 0x00000000fffff984 */ /* 0x000fe20000000800 */
[----:B------:R0:W-:Y:S03]  /*2f3c0*/  @!P3 LDGSTS.E.BYPASS.LTC128B.128 [R9+0x2b400], desc[UR44][R2.64+0x100], !P2 ;  /* 0x2b4001000209bfae */ /* 0x0001e6000d101d6c */
[----:B------:R-:W-:Y:S01]  /*2f3d0*/  @!P3 SHF.R.U32.HI R8, RZ, 0x3, R8 ;  /* 0x00000003ff08b819 */ /* 0x000fe20000011608 */
[----:B------:R0:W-:Y:S04]  /*2f3e0*/  @!P3 LDGSTS.E.BYPASS.LTC128B.128 [R9+0x2d400], desc[UR44][R2.64+0x180], !P5 ;  /* 0x2d4001800209bfae */ /* 0x0001e8000e901d6c */
[----:B------:R0:W-:Y:S04]  /*2f3f0*/  @!P3 LDGSTS.E.BYPASS.LTC128B.128 [R9+0x2f400], desc[UR44][R2.64+0x200], !P0 ;  /* 0x2f4002000209bfae */ /* 0x0001e8000c101d6c */
[----:B------:R0:W-:Y:S04]  /*2f400*/  @!P3 LDGSTS.E.BYPASS.LTC128B.128 [R9+0x31400], desc[UR44][R2.64+0x280], !P1 ;  /* 0x314002800209bfae */ /* 0x0001e8000c901d6c */
[----:B------:R0:W-:Y:S01]  /*2f410*/  @!P3 LDGSTS.E.BYPASS.LTC128B.128 [R9+0x33400], desc[UR44][R2.64+0x300], P4 ;  /* 0x334003000209bfae */ /* 0x0001e2000a101d6c */
[----:B------:R-:W-:Y:S01]  /*2f420*/  @!P3 ISETP.NE.U32.AND P4, PT, R8, RZ, PT ;  /* 0x000000ff0800b20c */ /* 0x000fe20003f85070 */
[----:B------:R-:W-:-:S02]  /*2f430*/  IMAD.MOV.U32 R13, RZ, RZ, R0 ;  /* 0x000000ffff0d7224 */ /* 0x000fc400078e0000 */
[----:B------:R-:W-:-:S10]  /*2f440*/  IMAD.MOV.U32 R6, RZ, RZ, R14 ;  /* 0x000000ffff067224 */ /* 0x000fd400078e000e */
[----:B0-----:R-:W-:Y:S05]  /*2f450*/  WARPSYNC.COLLECTIVE R15, `(.L_x_2261) ;  /* 0x000000000f087348 */ /* 0x001fea0003c00000 */
[----:B------:R1:W2:Y:S02]  /*2f460*/  SHFL.IDX P6, R14, R13, R12, R11 ;  /* 0x0000000c0d0e7389 */ /* 0x0002a400000c000b */
[----:B012---:R-:W-:Y:S01]  /*2f470*/  ENDCOLLECTIVE ;  /* 0x000000000000791b */ /* 0x007fe20003800000 */
.L_x_2261:
[----:B------:R-:W-:Y:S01]  /*2f480*/  @!PT LDS RZ, [RZ] ;  /* 0x00000000fffff984 */ /* 0x000fe20000000800 */
[----:B------:R-:W-:Y:S01]  /*2f490*/  @!PT LDS RZ, [RZ] ;  /* 0x00000000fffff984 */ /* 0x000fe20000000800 */
[----:B------:R-:W-:Y:S01]  /*2f4a0*/  @!PT LDS RZ, [RZ] ;  /* 0x00000000fffff984 */ /* 0x000fe20000000800 */
[----:B------:R0:W-:Y:S01]  /*2f4b0*/  @!P3 LDGSTS.E.BYPASS.LTC128B.128 [R9+0x35400], desc[UR44][R2.64+0x380], P4 ;  /* 0x354003800209bfae */ /* 0x0001e2000a101d6c */
[----:B------:R-:W-:Y:S05]  /*2f4c0*/  BRA `(.L_x_2262) ;  /* 0xffffffb8007c7947 */ /* 0x000fea000383ffff */
.L_x_2152:
[----:B0-----:R-:W-:-:S04]  /*2f4d0*/  IMAD.U32 R3, RZ, RZ, UR38 ;  /* 0x00000026ff037e24 */ /* 0x001fc8000f8e00ff */
[----:B------:R0:W1:Y:S03]  /*2f4e0*/  SYNCS.PHASECHK.TRANS64.TRYWAIT P0, [R3+URZ+0x38820], R2 ;  /* 0x03882002030075a7 */ /* 0x000066000800017f */
[----:B-1----:R-:W-:Y:S05]  /*2f4f0*/  @!P0 NANOSLEEP.SYNCS 0x989680 ;  /* 0x009896800000895d */ /* 0x002fea0003900000 */
[----:B------:R-:W1:Y:S02]  /*2f500*/  @!P0 SYNCS.PHASECHK.TRANS64 P0, [R3+URZ+0x38820], R2 ;  /* 0x03882002030085a7 */ /* 0x000e64000800007f */
[----:B-1----:R-:W-:Y:S05]  /*2f510*/  @!P0 BRA `(.L_x_2152) ;  /* 0xfffffffc00ec8947 */ /* 0x002fea000383ffff */
[----:B------:R-:W-:Y:S05]  /*2f520*/  BRA `(.L_x_2263) ;  /* 0xffffffbc00207947 */ /* 0x000fea000383ffff */
.L_x_2155:
[----:B0-----:R-:W-:-:S04]  /*2f530*/  IMAD.U32 R3, RZ, RZ, UR38 ;  /* 0x00000026ff037e24 */ /* 0x001fc8000f8e00ff */
[----:B------:R0:W1:Y:S03]  /*2f540*/  SYNCS.PHASECHK.TRANS64.TRYWAIT P0, [R3+URZ+0x38860], R2 ;  /* 0x03886002030075a7 */ /* 0x000066000800017f */
[----:B-1----:R-:W-:Y:S05]  /*2f550*/  @!P0 NANOSLEEP.SYNCS 0x989680 ;  /* 0x009896800000895d */ /* 0x002fea0003900000 */
[----:B------:R-:W1:Y:S02]  /*2f560*/  @!P0 SYNCS.PHASECHK.TRANS64 P0, [R3+URZ+0x38860], R2 ;  /* 0x03886002030085a7 */ /* 0x000e64000800007f */
[----:B-1----:R-:W-:Y:S05]  /*2f570*/  @!P0 BRA `(.L_x_2155) ;  /* 0xfffffffc00ec8947 */ /* 0x002fea000383ffff */
[----:B------:R-:W-:Y:S05]  /*2f580*/  BRA `(.L_x_2264) ;  /* 0xffffffbc002c7947 */ /* 0x000fea000383ffff */
.L_x_2171:
[----:B-1----:R-:W-:-:S04]  /*2f590*/  IMAD.U32 R3, RZ, RZ, UR38 ;  /* 0x00000026ff037e24 */ /* 0x002fc8000f8e00ff */
[----:B------:R1:W2:Y:S03]  /*2f5a0*/  SYNCS.PHASECHK.TRANS64.TRYWAIT P0, [R3+URZ+0x38848], R2 ;  /* 0x03884802030075a7 */ /* 0x0002a6000800017f */
[----:B--2---:R-:W-:Y:S05]  /*2f5b0*/  @!P0 NANOSLEEP.SYNCS 0x989680 ;  /* 0x009896800000895d */ /* 0x004fea0003900000 */
[----:B------:R-:W2:Y:S02]  /*2f5c0*/  @!P0 SYNCS.PHASECHK.TRANS64 P0, [R3+URZ+0x38848], R2 ;  /* 0x03884802030085a7 */ /* 0x000ea4000800007f */
[----:B--2---:R-:W-:Y:S05]  /*2f5d0*/  @!P0 BRA `(.L_x_2171) ;  /* 0xfffffffc00ec8947 */ /* 0x004fea000383ffff */
[----:B------:R-:W-:Y:S05]  /*2f5e0*/  BRA `(.L_x_2265) ;  /* 0xffffffc400f87947 */ /* 0x000fea000383ffff */
.L_x_2176:
[----:B01----:R-:W-:-:S04]  /*2f5f0*/  IMAD.U32 R3, RZ, RZ, UR38 ;  /* 0x00000026ff037e24 */ /* 0x003fc8000f8e00ff */
[----:B------:R0:W1:Y:S03]  /*2f600*/  SYNCS.PHASECHK.TRANS64.TRYWAIT P0, [R3+URZ+0x38868], R2 ;  /* 0x03886802030075a7 */ /* 0x000066000800017f */
[----:B-1----:R-:W-:Y:S05]  /*2f610*/  @!P0 NANOSLEEP.SYNCS 0x989680 ;  /* 0x009896800000895d */ /* 0x002fea0003900000 */
[----:B------:R-:W1:Y:S02]  /*2f620*/  @!P0 SYNCS.PHASECHK.TRANS64 P0, [R3+URZ+0x38868], R2 ;  /* 0x03886802030085a7 */ /* 0x000e64000800007f */
[----:B-1----:R-:W-:Y:S05]  /*2f630*/  @!P0 BRA `(.L_x_2176) ;  /* 0xfffffffc00ec8947 */ /* 0x002fea000383ffff */
[----:B------:R-:W-:Y:S05]  /*2f640*/  BRA `(.L_x_2266) ;  /* 0xffffffc800587947 */ /* 0x000fea000383ffff */
.L_x_2191:
[----:B-1----:R-:W-:-:S04]  /*2f650*/  IMAD.U32 R3, RZ, RZ, UR38 ;  /* 0x00000026ff037e24 */ /* 0x002fc8000f8e00ff */
[----:B------:R1:W2:Y:S03]  /*2f660*/  SYNCS.PHASECHK.TRANS64.TRYWAIT P0, [R3+URZ+0x38840], R2 ;  /* 0x03884002030075a7 */ /* 0x0002a6000800017f */
[----:B--2---:R-:W-:Y:S05]  /*2f670*/  @!P0 NANOSLEEP.SYNCS 0x989680 ;  /* 0x009896800000895d */ /* 0x004fea0003900000 */
[----:B------:R-:W2:Y:S02]  /*2f680*/  @!P0 SYNCS.PHASECHK.TRANS64 P0, [R3+URZ+0x38840], R2 ;  /* 0x03884002030085a7 */ /* 0x000ea4000800007f */
[----:B--2---:R-:W-:Y:S05]  /*2f690*/  @!P0 BRA `(.L_x_2191) ;  /* 0xfffffffc00ec8947 */ /* 0x004fea000383ffff */
[----:B------:R-:W-:Y:S05]  /*2f6a0*/  BRA `(.L_x_2267) ;  /* 0xffffffd000a07947 */ /* 0x000fea000383ffff */
.L_x_2196:
[----:B01----:R-:W-:-:S04]  /*2f6b0*/  IMAD.U32 R3, RZ, RZ, UR38 ;  /* 0x00000026ff037e24 */ /* 0x003fc8000f8e00ff */
[----:B------:R0:W1:Y:S03]  /*2f6c0*/  SYNCS.PHASECHK.TRANS64.TRYWAIT P0, [R3+URZ+0x38860], R2 ;  /* 0x03886002030075a7 */ /* 0x000066000800017f */
[----:B-1----:R-:W-:Y:S05]  /*2f6d0*/  @!P0 NANOSLEEP.SYNCS 0x989680 ;  /* 0x009896800000895d */ /* 0x002fea0003900000 */
[----:B------:R-:W1:Y:S02]  /*2f6e0*/  @!P0 SYNCS.PHASECHK.TRANS64 P0, [R3+URZ+0x38860], R2 ;  /* 0x03886002030085a7 */ /* 0x000e64000800007f */
[----:B-1----:R-:W-:Y:S05]  /*2f6f0*/  @!P0 BRA `(.L_x_2196) ;  /* 0xfffffffc00ec8947 */ /* 0x002fea000383ffff */
[----:B------:R-:W-:Y:S05]  /*2f700*/  BRA `(.L_x_2268) ;  /* 0xffffffd400047947 */ /* 0x000fea000383ffff */
.L_x_2212:
[----:B-1----:R-:W-:-:S04]  /*2f710*/  IMAD.U32 R3, RZ, RZ, UR38 ;  /* 0x00000026ff037e24 */ /* 0x002fc8000f8e00ff */
[----:B------:R1:W2:Y:S03]  /*2f720*/  SYNCS.PHASECHK.TRANS64.TRYWAIT P0, [R3+URZ+0x38848], R2 ;  /* 0x03884802030075a7 */ /* 0x0002a6000800017f */
[----:B--2---:R-:W-:Y:S05]  /*2f730*/  @!P0 NANOSLEEP.SYNCS 0x989680 ;  /* 0x009896800000895d */ /* 0x004fea0003900000 */
[----:B------:R-:W2:Y:S02]  /*2f740*/  @!P0 SYNCS.PHASECHK.TRANS64 P0, [R3+URZ+0x38848], R2 ;  /* 0x03884802030085a7 */ /* 0x000ea4000800007f */
[----:B--2---:R-:W-:Y:S05]  /*2f750*/  @!P0 BRA `(.L_x_2212) ;  /* 0xfffffffc00ec8947 */ /* 0x004fea000383ffff */
[----:B------:R-:W-:Y:S05]  /*2f760*/  BRA `(.L_x_2269) ;  /* 0xffffffdc00587947 */ /* 0x000fea000383ffff */
.L_x_2217:
[----:B-1----:R-:W-:-:S04]  /*2f770*/  IMAD.U32 R3, RZ, RZ, UR38 ;  /* 0x00000026ff037e24 */ /* 0x002fc8000f8e00ff */
[----:B------:R1:W2:Y:S03]  /*2f780*/  SYNCS.PHASECHK.TRANS64.TRYWAIT P0, [R3+URZ+0x38868], R2 ;  /* 0x03886802030075a7 */ /* 0x0002a6000800017f */
[----:B--2---:R-:W-:Y:S05]  /*2f790*/  @!P0 NANOSLEEP.SYNCS 0x989680 ;  /* 0x009896800000895d */ /* 0x004fea0003900000 */
[----:B------:R-:W2:Y:S02]  /*2f7a0*/  @!P0 SYNCS.PHASECHK.TRANS64 P0, [R3+URZ+0x38868], R2 ;  /* 0x03886802030085a7 */ /* 0x000ea4000800007f */
[----:B--2---:R-:W-:Y:S05]  /*2f7b0*/  @!P0 BRA `(.L_x_2217) ;  /* 0xfffffffc00ec8947 */ /* 0x004fea000383ffff */
[----:B------:R-:W-:Y:S05]  /*2f7c0*/  BRA `(.L_x_2270) ;  /* 0xffffffdc00bc7947 */ /* 0x000fea000383ffff */
.L_x_2228:
[----:B-1----:R1:W2:Y:S02]  /*2f7d0*/  SYNCS.PHASECHK.TRANS64.TRYWAIT P0, [R2+URZ+0x38820], R7 ;  /* 0x03882007020075a7 */ /* 0x0022a4000800017f */
[----:B--2---:R-:W-:Y:S05]  /*2f7e0*/  @!P0 NANOSLEEP.SYNCS 0x989680 ;  /* 0x009896800000895d */ /* 0x004fea0003900000 */
[----:B------:R-:W2:Y:S02]  /*2f7f0*/  @!P0 SYNCS.PHASECHK.TRANS64 P0, [R2+URZ+0x38820], R7 ;  /* 0x03882007020085a7 */ /* 0x000ea4000800007f */
[----:B--2---:R-:W-:Y:S05]  /*2f800*/  @!P0 BRA `(.L_x_2228) ;  /* 0xfffffffc00f08947 */ /* 0x004fea000383ffff */
[----:B------:R-:W-:Y:S05]  /*2f810*/  BRA `(.L_x_2271) ;  /* 0xffffffe400a87947 */ /* 0x000fea000383ffff */
.L_x_2229:
[----:B------:R-:W2:Y:S01]  /*2f820*/  S2R R3, SR_TID.X ;  /* 0x0000000000037919 */ /* 0x000ea20000002100 */
[----:B------:R-:W-:Y:S01]  /*2f830*/  BSSY B0, `(.L_x_2272) ;  /* 0x000000a000007945 */ /* 0x000fe20003800000 */
[----:B------:R-:W-:Y:S02]  /*2f840*/  IMAD.MOV.U32 R12, RZ, RZ, RZ ;  /* 0x000000ffff0c7224 */ /* 0x000fe400078e00ff */
[----:B------:R-:W-:Y:S02]  /*2f850*/  IMAD.MOV.U32 R11, RZ, RZ, 0x1f ;  /* 0x0000001fff0b7424 */ /* 0x000fe400078e00ff */
[----:B------:R-:W-:Y:S01]  /*2f860*/  IMAD.MOV.U32 R15, RZ, RZ, -0x1 ;  /* 0xffffffffff0f7424 */ /* 0x000fe200078e00ff */
[----:B--2---:R-:W-:-:S04]  /*2f870*/  SHF.R.U32.HI R3, RZ, 0x5, R3 ;  /* 0x00000005ff037819 */ /* 0x004fc80000011603 */
[----:B------:R-:W-:-:S05]  /*2f880*/  LOP3.LUT R3, R3, 0x3, RZ, 0xc0, !PT ;  /* 0x0000000303037812 */ /* 0x000fca00078ec0ff */
[----:B------:R-:W-:-:S07]  /*2f890*/  IMAD.MOV.U32 R13, RZ, RZ, R3 ;  /* 0x000000ffff0d7224 */ /* 0x000fce00078e0003 */
[----:B01-3--:R-:W-:Y:S05]  /*2f8a0*/  WARPSYNC.COLLECTIVE R15, `(.L_x_2273) ;  /* 0x000000000f087348 */ /* 0x00bfea0003c00000 */
[----:B---3--:R2:W3:Y:S02]  /*2f8b0*/  SHFL.IDX P6, R14, R13, R12, R11 ;  /* 0x0000000c0d0e7389 */ /* 0x0084e400000c000b */
[----:B0123--:R-:W-:Y:S01]  /*2f8c0*/  ENDCOLLECTIVE ;  /* 0x000000000000791b */ /* 0x00ffe20003800000 */
.L_x_2273:
[----:B------:R-:W-:Y:S05]  /*2f8d0*/  BSYNC B0 ;  /* 0x0000000000007941 */ /* 0x000fea0003800000 */
.L_x_2272:
[----:B------:R-:W-:Y:S05]  /*2f8e0*/  BRA `(.L_x_2274) ;  /* 0xffffffe4008c7947 */ /* 0x000fea000383ffff */
.L_x_2230:
[----:B------:R-:W-:Y:S01]  /*2f8f0*/  BSSY B0, `(.L_x_2275) ;  /* 0x0000006000007945 */ /* 0x000fe20003800000 */
[----:B------:R-:W-:-:S07]  /*2f900*/  IMAD.MOV.U32 R15, RZ, RZ, -0x1 ;  /* 0xffffffffff0f7424 */ /* 0x000fce00078e00ff */
[----:B012---:R-:W-:Y:S05]  /*2f910*/  WARPSYNC.COLLECTIVE R15, `(.L_x_2276) ;  /* 0x000000000f0c7348 */ /* 0x007fea0003c00000 */
[----:B------:R-:W-:Y:S02]  /*2f920*/  ELECT P6, UR62, PT ;  /* 0x00000000003e782f */ /* 0x000fe400038c0000 */
[----:B------:R-:W-:Y:S01]  /*2f930*/  MOV R14, UR62 ;  /* 0x0000003e000e7c02 */ /* 0x000fe20008000f00 */
[----:B012---:R-:W-:Y:S10]  /*2f940*/  ENDCOLLECTIVE ;  /* 0x000000000000791b */ /* 0x007ff40003800000 */
.L_x_2276:
[----:B------:R-:W-:Y:S05]  /*2f950*/  BSYNC B0 ;  /* 0x0000000000007941 */ /* 0x000fea0003800000 */
.L_x_2275:
[----:B------:R-:W-:Y:S05]  /*2f960*/  BRA `(.L_x_2277) ;  /* 0xffffffe400807947 */ /* 0x000fea000383ffff */
.L_x_2232:
[----:B0-----:R0:W1:Y:S02]  /*2f970*/  SYNCS.PHASECHK.TRANS64.TRYWAIT P0, [R8+URZ], R7 ;  /* 0x00000007080075a7 */ /* 0x001064000800017f */
[----:B-1----:R-:W-:Y:S05]  /*2f980*/  @!P0 NANOSLEEP.SYNCS 0x989680 ;  /* 0x009896800000895d */ /* 0x002fea0003900000 */
[----:B------:R-:W1:Y:S02]  /*2f990*/  @!P0 SYNCS.PHASECHK.TRANS64 P0, [R8+URZ], R7 ;  /* 0x00000007080085a7 */ /* 0x000e64000800007f */
[----:B-1----:R-:W-:Y:S05]  /*2f9a0*/  @!P0 BRA `(.L_x_2232) ;  /* 0xfffffffc00f08947 */ /* 0x002fea000383ffff */
[----:B------:R-:W-:Y:S05]  /*2f9b0*/  BRA `(.L_x_2278) ;  /* 0xffffffe400b47947 */ /* 0x000fea000383ffff */
.L_x_2233:
[----:B-1----:R1:W2:Y:S02]  /*2f9c0*/  SYNCS.PHASECHK.TRANS64.TRYWAIT P0, [R3+URZ], R0 ;  /* 0x00000000030075a7 */ /* 0x0022a4000800017f */
[----:B--2---:R-:W-:Y:S05]  /*2f9d0*/  @!P0 NANOSLEEP.SYNCS 0x989680 ;  /* 0x009896800000895d */ /* 0x004fea0003900000 */
[----:B------:R-:W2:Y:S02]  /*2f9e0*/  @!P0 SYNCS.PHASECHK.TRANS64 P0, [R3+URZ], R0 ;  /* 0x00000000030085a7 */ /* 0x000ea4000800007f */
[----:B--2---:R-:W-:Y:S05]  /*2f9f0*/  @!P0 BRA `(.L_x_2233) ;  /* 0xfffffffc00f08947 */ /* 0x004fea000383ffff */
[----:B------:R-:W-:Y:S05]  /*2fa00*/  BRA `(.L_x_2279) ;  /* 0xffffffe400a87947 */ /* 0x000fea000383ffff */
.L_x_2235:
[----:B-1----:R1:W2:Y:S02]  /*2fa10*/  SYNCS.PHASECHK.TRANS64.TRYWAIT P0, [R6+URZ], R7 ;  /* 0x00000007060075a7 */ /* 0x0022a4000800017f */
[----:B--2---:R-:W-:Y:S05]  /*2fa20*/  @!P0 NANOSLEEP.SYNCS 0x989680 ;  /* 0x009896800000895d */ /* 0x004fea0003900000 */
[----:B------:R-:W2:Y:S02]  /*2fa30*/  @!P0 SYNCS.PHASECHK.TRANS64 P0, [R6+URZ], R7 ;  /* 0x00000007060085a7 */ /* 0x000ea4000800007f */
[----:B--2---:R-:W-:Y:S05]  /*2fa40*/  @!P0 BRA `(.L_x_2235) ;  /* 0xfffffffc00f08947 */ /* 0x004fea000383ffff */
[----:B------:R-:W-:Y:S05]  /*2fa50*/  BRA `(.L_x_2280) ;  /* 0xffffffe400ac7947 */ /* 0x000fea000383ffff */
        .type           $_ZN7cutlass13device_kernelIN5flash11enable_sm90INS1_16FlashAttnFwdSm90INS1_25CollectiveMainloopFwdSm90ILi2EN4cute5tupleIJNS5_1CILi1EEES8_S8_EEENS6_IJNS7_ILi64EEESA_SA_EEELi512ENS_6half_tEfNS_4arch4Sm90ELb0ELb1ELb1ELb0ELb0ELb0ELb1ELb0ELb0ELb1ELb1ELb0EEENS1_21CollectiveEpilogueFwdINS6_IJSA_NS7_ILi512EEESA_EEES9_SC_SE_Li256ELb0ELb1ELb1ELb0EEENS1_19SingleTileSchedulerILb0ELb1ELb1ELi64EEEEEEEEEvNT_6ParamsE$_ZZN5flash25CollectiveMainloopFwdSm90ILi2EN4cute5tupleIJNS1_1CILi1EEES4_S4_EEENS2_IJNS3_ILi64EEES6_S6_EEELi512EN7cutlass6half_tEfNS8_4arch4Sm90ELb0ELb1ELb1ELb0ELb0ELb0ELb1ELb0ELb0ELb1ELb1ELb0EE3mmaINS_16FlashAttnFwdSm90ISC_NS_21CollectiveEpilogueFwdINS2_IJS6_NS3_ILi512EEES6_EEES5_S9_SB_Li256ELb0ELb1ELb1ELb0EEENS_19SingleTileSchedulerILb0ELb1ELb1ELi64EEEE13SharedStorageENS1_6TensorINS1_11ArrayEngineIfLm128EEENS1_6LayoutINS2_IJNS2_IJNS3_ILi2EEESR_NS3_ILi32EEEEEES4_S4_EEENS2_IJNS2_IJS4_SR_NS3_ILi4EEEEEENS3_ILi0EEESX_EEEEEEENS_7SoftmaxILi2ELi0EEEEEbRKNSC_6ParamsENS8_25PipelineTmaAsyncNoClusterILi2ENS8_16PipelineTmaAsyncILi2EEEEES19_RNS8_13PipelineStateILj2EEERT0_RT1_iRiRKNS_16SeqlenInfoQKNewKILb0ELb0EEENS2_IJiiiiEEERT_ENKUliT_T0_T1_E_clIZSD_ISM_S10_S12_EbS15_S19_S19_S1C_S1E_S1G_iS1H_S1L_S1M_S1O_EUlRS1P_iE0_NS3_ILb1EEES1W_EEDaiS1P_S1Q_S1R_,@function
        .size           $_ZN7cutlass13device_kernelIN5flash11enable_sm90INS1_16FlashAttnFwdSm90INS1_25CollectiveMainloopFwdSm90ILi2EN4cute5tupleIJNS5_1CILi1EEES8_S8_EEENS6_IJNS7_ILi64EEESA_SA_EEELi512ENS_6half_tEfNS_4arch4Sm90ELb0ELb1ELb1ELb0ELb0ELb0ELb1ELb0ELb0ELb1ELb1ELb0EEENS1_21CollectiveEpilogueFwdINS6_IJSA_NS7_ILi512EEESA_EEES9_SC_SE_Li256ELb0ELb1ELb1ELb0EEENS1_19SingleTileSchedulerILb0ELb1ELb1ELi64EEEEEEEEEvNT_6ParamsE$_ZZN5flash25CollectiveMainloopFwdSm90ILi2EN4cute5tupleIJNS1_1CILi1EEES4_S4_EEENS2_IJNS3_ILi64EEES6_S6_EEELi512EN7cutlass6half_tEfNS8_4arch4Sm90ELb0ELb1ELb1ELb0ELb0ELb0ELb1ELb0ELb0ELb1ELb1ELb0EE3mmaINS_16FlashAttnFwdSm90ISC_NS_21CollectiveEpilogueFwdINS2_IJS6_NS3_ILi512EEES6_EEES5_S9_SB_Li256ELb0ELb1ELb1ELb0EEENS_19SingleTileSchedulerILb0ELb1ELb1ELi64EEEE13SharedStorageENS1_6TensorINS1_11ArrayEngineIfLm128EEENS1_6LayoutINS2_IJNS2_IJNS3_ILi2EEESR_NS3_ILi32EEEEEES4_S4_EEENS2_IJNS2_IJS4_SR_NS3_ILi4EEEEEENS3_ILi0EEESX_EEEEEEENS_7SoftmaxILi2ELi0EEEEEbRKNSC_6ParamsENS8_25PipelineTmaAsyncNoClusterILi2ENS8_16PipelineTmaAsyncILi2EEEEES19_RNS8_13PipelineStateILj2EEERT0_RT1_iRiRKNS_16SeqlenInfoQKNewKILb0ELb0EEENS2_IJiiiiEEERT_ENKUliT_T0_T1_E_clIZSD_ISM_S10_S12_EbS15_S19_S19_S1C_S1E_S1G_iS1H_S1L_S1M_S1O_EUlRS1P_iE0_NS3_ILb1EEES1W_EEDaiS1P_S1Q_S1R_,(.L_x_6045 - $_ZN7cutlass13device_kernelIN5flash11enable_sm90INS1_16FlashAttnFwdSm90INS1_25CollectiveMainloopFwdSm90ILi2EN4cute5tupleIJNS5_1CILi1EEES8_S8_EEENS6_IJNS7_ILi64EEESA_SA_EEELi512ENS_6half_tEfNS_4arch4Sm90ELb0ELb1ELb1ELb0ELb0ELb0ELb1ELb0ELb0ELb1ELb1ELb0EEENS1_21CollectiveEpilogueFwdINS6_IJSA_NS7_ILi512EEESA_EEES9_SC_SE_Li256ELb0ELb1ELb1ELb0EEENS1_19SingleTileSchedulerILb0ELb1ELb1ELi64EEEEEEEEEvNT_6ParamsE$_ZZN5flash25CollectiveMainloopFwdSm90ILi2EN4cute5tupleIJNS1_1CILi1EEES4_S4_EEENS2_IJNS3_ILi64EEES6_S6_EEELi512EN7cutlass6half_tEfNS8_4arch4Sm90ELb0ELb1ELb1ELb0ELb0ELb0ELb1ELb0ELb0ELb1ELb1ELb0EE3mmaINS_16FlashAttnFwdSm90ISC_NS_21CollectiveEpilogueFwdINS2_IJS6_NS3_ILi512EEES6_EEES5_S9_SB_Li256ELb0ELb1ELb1ELb0EEENS_19SingleTileSchedulerILb0ELb1ELb1ELi64EEEE13SharedStorageENS1_6TensorINS1_11ArrayEngineIfLm128EEENS1_6LayoutINS2_IJNS2_IJNS3_ILi2EEESR_NS3_ILi32EEEEEES4_S4_EEENS2_IJNS2_IJS4_SR_NS3_ILi4EEEEEENS3_ILi0EEESX_EEEEEEENS_7SoftmaxILi2ELi0EEEEEbRKNSC_6ParamsENS8_25PipelineTmaAsyncNoClusterILi2ENS8_16PipelineTmaAsyncILi2EEEEES19_RNS8_13PipelineStateILj2EEERT0_RT1_iRiRKNS_16SeqlenInfoQKNewKILb0ELb0EEENS2_IJiiiiEEERT_ENKUliT_T0_T1_E_clIZSD_ISM_S10_S12_EbS15_S19_S19_S1C_S1E_S1G_iS1H_S1L_S1M_S1O_EUlRS1P_iE0_NS3_ILb1EEES1W_EEDaiS1P_S1Q_S1R_)
$_ZN7cutlass13device_kernelIN5flash11enable_sm90INS1_16FlashAttnFwdSm90INS1_25CollectiveMainloopFwdSm90ILi2EN4cute5tupleIJNS5_1CILi1EEES8_S8_EEENS6_IJNS7_ILi64EEESA_SA_EEELi512ENS_6half_tEfNS_4arch4Sm90ELb0ELb1ELb1ELb0ELb0ELb0ELb1ELb0ELb0ELb1ELb1ELb0EEENS1_21CollectiveEpilogueFwdINS6_IJSA_NS7_ILi512EEESA_EEES9_SC_SE_Li256ELb0ELb1ELb1ELb0EEENS1_19SingleTileSchedulerILb0ELb1ELb1ELi64EEEEEEEEEvNT_6ParamsE$_ZZN5flash25CollectiveMainloopFwdSm90ILi2EN4cute5tupleIJNS1_1CILi1EEES4_S4_EEENS2_IJNS3_ILi64EEES6_S6_EEELi512EN7cutlass6half_tEfNS8_4arch4Sm90ELb0ELb1ELb1ELb0ELb0ELb0ELb1ELb0ELb0ELb1ELb1ELb0EE3mmaINS_16FlashAttnFwdSm90ISC_NS_21CollectiveEpilogueFwdINS2_IJS6_NS3_ILi512EEES6_EEES5_S9_SB_Li256ELb0ELb1ELb1ELb0EEENS_19SingleTileSchedulerILb0ELb1ELb1ELi64EEEE13SharedStorageENS1_6TensorINS1_11ArrayEngineIfLm128EEENS1_6LayoutINS2_IJNS2_IJNS3_ILi2EEESR_NS3_ILi32EEEEEES4_S4_EEENS2_IJNS2_IJS4_SR_NS3_ILi4EEEEEENS3_ILi0EEESX_EEEEEEENS_7SoftmaxILi2ELi0EEEEEbRKNSC_6ParamsENS8_25PipelineTmaAsyncNoClusterILi2ENS8_16PipelineTmaAsyncILi2EEEEES19_RNS8_13PipelineStateILj2EEERT0_RT1_iRiRKNS_16SeqlenInfoQKNewKILb0ELb0EEENS2_IJiiiiEEERT_ENKUliT_T0_T1_E_clIZSD_ISM_S10_S12_EbS15_S19_S19_S1C_S1E_S1G_iS1H_S1L_S1M_S1O_EUlRS1P_iE0_NS3_ILb1EEES1W_EEDaiS1P_S1Q_S1R_:
[----:B------:R-:W-:Y:S05]  /*2fa60*/  YIELD ;  /* 0x0000000000007946 */ /* 0x000fea0003800000 */
[----:B------:R-:W-:Y:S02]  /*2fa70*/  ULDC UR4, c[0x0][0x20] ;  /* 0x0000080000047ab9 */ /* 0x000fe40000000800 */
[----:B------:R-:W-:-:S05]  /*2fa80*/  VIADD R6, R39, -UR4 ;  /* 0x8000000427067c36 */ /* 0x000fca0008000000 */
[----:B------:R-:W2:Y:S01]  /*2fa90*/  LDL.64 R12, [R6+0x18] ;  /* 0x00001800060c7983 */ /* 0x000ea20000100a00 */
[----:B------:R-:W0:Y:S03]  /*2faa0*/  LDC.64 R4, c[0x0][0x208] ;  /* 0x00008200ff047b82 */ /* 0x000e260000000a00 */
[----:B------:R-:W3:Y:S01]  /*2fab0*/  LDL.64 R10, [R6] ;  /* 0x00000000060a7983 */ /* 0x000ee20000100a00 */
[----:B0-----:R-:W-:Y:S02]  /*2fac0*/  R2UR UR4, R4 ;  /* 0x00000000040472ca */ /* 0x001fe400000e0000 */
[----:B------:R-:W-:-:S13]  /*2fad0*/  R2UR UR5, R5 ;  /* 0x00000000050572ca */ /* 0x000fda00000e0000 */
[----:B--2---:R-:W2:Y:S01]  /*2fae0*/  LD.E R8, desc[UR4][R12.64+0x1c] ;  /* 0x00001c040c087980 */ /* 0x004ea2000c101900 */
[C---:B------:R-:W-:Y:S02]  /*2faf0*/  R2UR UR4, R4.reuse ;  /* 0x00000000040472ca */ /* 0x040fe400000e0000 */
[C---:B------:R-:W-:Y:S02]  /*2fb00*/  R2UR UR5, R5.reuse ;  /* 0x00000000050572ca */ /* 0x040fe400000e0000 */
[----:B------:R-:W-:Y:S02]  /*2fb10*/  R2UR UR6, R4 ;  /* 0x00000000040672ca */ /* 0x000fe400000e0000 */
[----:B------:R-:W-:Y:S01]  /*2fb20*/  R2UR UR7, R5 ;  /* 0x00000000050772ca */ /* 0x000fe200000e0000 */
[----:B------:R-:W-:Y:S01]  /*2fb30*/  BSSY B1, `(.L_x_2281) ;  /* 0x0000009000017945 */ /* 0x000fe20003800000 */
[----:B------:R-:W-:-:S07]  /*2fb40*/  IMAD.MOV.U32 R9, RZ, RZ, R53 ;  /* 0x000000ffff097224 */ /* 0x000fce00078e0035 */
[----:B---3--:R0:W5:Y:S04]  /*2fb50*/  LD.E R7, desc[UR4][R10.64] ;  /* 0x000000040a077980 */ /* 0x008168000c101900 */
[----:B------:R0:W5:Y:S01]  /*2fb60*/  LD.E R18, desc[UR6][R10.64+0x4] ;  /* 0x000004060a127980 */ /* 0x000162000c101900 */
[----:B--2---:R-:W-:-:S04]  /*2fb70*/  LOP3.LUT R8, R8, 0x1, RZ, 0xfc, !PT ;  /* 0x0000000108087812 */ /* 0x004fc800078efcff */
[----:B------:R-:W-:Y:S01]  /*2fb80*/  ISETP.NE.AND P0, PT, R8, 0x3, PT ;  /* 0x000000030800780c */ /* 0x000fe20003f05270 */
[----:B------:R-:W-:-:S12]  /*2fb90*/  IMAD.MOV.U32 R8, RZ, RZ, R52 ;  /* 0x000000ffff087224 */ /* 0x000fd800078e0034 */
[----:B0-----:R-:W-:Y:S05]  /*2fba0*/  @!P0 BRA `(.L_x_2282) ;  /* 0x0000000000048947 */ /* 0x001fea0003800000 */
[----:B------:R-:W-:Y:S01]  /*2fbb0*/  BPT.TRAP 0x1 ;  /* 0x000000040000795c */ /* 0x000fe20000300000 */
.L_x_2282:
[----:B------:R-:W-:Y:S05]  /*2fbc0*/  BSYNC B1 ;  /* 0x0000000000017941 */ /* 0x000fea0003800000 */
.L_x_2281:
[----:B------:R-:W-:Y:S02]  /*2fbd0*/  R2UR UR4, R4 ;  /* 0x00000000040472ca */ /* 0x000fe400000e0000 */
[----:B------:R-:W-:-:S13]  /*2fbe0*/  R2UR UR5, R5 ;  /* 0x00000000050572ca */ /* 0x000fda00000e0000 */
[----:B------:R-:W2:Y:S01]  /*2fbf0*/  LD.E.64 R14, desc[UR4][R12.64+0x8] ;  /* 0x000008040c0e7980 */ /* 0x000ea2000c101b00 */
[----:B-----5:R-:W-:Y:S02]  /*2fc00*/  SHF.L.U32 R20, R18, 0x1f, RZ ;  /* 0x0000001f12147819 */ /* 0x020fe400000006ff */
[----:B--2---:R-:W-:-:S05]  /*2fc10*/  MOV R14, R14 ;  /* 0x0000000e000e7202 */ /* 0x004fca0000000f00 */
[----:B------:R-:W-:-:S04]  /*2fc20*/  IMAD R7, R7, 0x8, R14 ;  /* 0x0000000807077824 */ /* 0x000fc800078e020e */
[----:B------:R0:W1:Y:S01]  /*2fc30*/  SYNCS.PHASECHK.TRANS64.TRYWAIT P0, [R7+URZ], R20 ;  /* 0x00000014070075a7 */ /* 0x000062000800017f */
[----:B------:R-:W2:Y:S01]  /*2fc40*/  LD.E R18, desc[UR4][R12.64+0x1c] ;  /* 0x00001c040c127980 */ /* 0x000ea2000c101900 */
[----:B------:R-:W-:Y:S02]  /*2fc50*/  R2UR UR6, R4 ;  /* 0x00000000040672ca */ /* 0x000fe400000e0000 */
[----:B------:R-:W-:Y:S01]  /*2fc60*/  R2UR UR7, R5 ;  /* 0x00000000050772ca */ /* 0x000fe200000e0000 */
[----:B------:R0:W5:Y:S01]  /*2fc70*/  LD.E R14, desc[UR4][R10.64] ;  /* 0x000000040a0e7980 */ /* 0x000162000c101900 */
[----:B------:R-:W-:Y:S11]  /*2fc80*/  BSSY B1, `(.L_x_2283) ;  /* 0x0000006000017945 */ /* 0x000ff60003800000 */
[----:B------:R0:W5:Y:S01]  /*2fc90*/  LD.E R15, desc[UR6][R10.64+0x4] ;  /* 0x000004060a0f7980 */ /* 0x000162000c101900 */
[----:B--2---:R-:W-:-:S04]  /*2fca0*/  LOP3.LUT R18, R18, 0x1, RZ, 0xfc, !PT ;  /* 0x0000000112127812 */ /* 0x004fc800078efcff */
[----:B------:R-:W-:-:S13]  /*2fcb0*/  ISETP.NE.AND P1, PT, R18, 0x3, PT ;  /* 0x000000031200780c */ /* 0x000fda0003f25270 */
[----:B01----:R-:W-:Y:S05]  /*2fcc0*/  @!P1 BRA `(.L_x_2284) ;  /* 0x0000000000049947 */ /* 0x003fea0003800000 */
[----:B------:R-:W-:Y:S01]  /*2fcd0*/  BPT.TRAP 0x1 ;  /* 0x000000040000795c */ /* 0x000fe20000300000 */
.L_x_2284:
[----:B------:R-:W-:Y:S05]  /*2fce0*/  BSYNC B1 ;  /* 0x0000000000017941 */ /* 0x000fea0003800000 */
.L_x_2283:
[----:B------:R-:W-:Y:S04]  /*2fcf0*/  BSSY B1, `(.L_x_2285) ;  /* 0x000000a000017945 */ /* 0x000fe80003800000 */
[----:B------:R-:W-:Y:S05]  /*2fd00*/  @P0 BRA `(.L_x_2286) ;  /* 0x0000000000200947 */ /* 0x000fea0003800000 */
[----:B------:R-:W-:Y:S02]  /*2fd10*/  R2UR UR4, R4 ;  /* 0x00000000040472ca */ /* 0x000fe400000e0000 */
[----:B------:R-:W-:-:S13]  /*2fd20*/  R2UR UR5, R5 ;  /* 0x00000000050572ca */ /* 0x000fda00000e0000 */
[----:B------:R-:W2:Y:S01]  /*2fd30*/  LD.E.64 R12, desc[UR4][R12.64+0x8] ;  /* 0x000008040c0c7980 */ /* 0x000ea2000c101b00 */
[----:B-----5:R-:W-:Y:S02]  /*2fd40*/  SHF.L.U32 R15, R15, 0x1f, RZ ;  /* 0x0000001f0f0f7819 */ /* 0x020fe400000006ff */
[----:B--2---:R-:W-:-:S05]  /*2fd50*/  MOV R7, R12 ;  /* 0x0000000c00077202 */ /* 0x004fca0000000f00 */
[----:B------:R-:W-:-:S04]  /*2fd60*/  IMAD R14, R14, 0x8, R7 ;  /* 0x000000080e0e7824 */ /* 0x000fc800078e0207 */
[----:B------:R-:W0:Y:S02]  /*2fd70*/  SYNCS.PHASECHK.TRANS64.TRYWAIT P0, [R14+URZ], R15 ;  /* 0x0000000f0e0075a7 */ /* 0x000e24000800017f */
[----:B0-----:R-:W-:Y:S05]  /*2fd80*/  @!P0 BRA `(.L_x_2287) ;  /* 0x000000f000d88947 */ /* 0x001fea0003800000 */
.L_x_2286:
[----:B------:R-:W-:Y:S05]  /*2fd90*/  BSYNC B1 ;  /* 0x0000000000017941 */ /* 0x000fea0003800000 */
.L_x_2285:
[----:B0----5:R-:W2:Y:S04]  /*2fda0*/  LDL.64 R14, [R6] ;  /* 0x00000000060e7983 */ /* 0x021ea80000100a00 */
[----:B------:R-:W3:Y:S01]  /*2fdb0*/  LDL.64 R12, [R6+0x28] ;  /* 0x00002800060c7983 */ /* 0x000ee20000100a00 */
[C---:B------:R-:W-:Y:S02]  /*2fdc0*/  R2UR UR6, R4.reuse ;  /* 0x00000000040672ca */ /* 0x040fe400000e0000 */
[C---:B------:R-:W-:Y:S01]  /*2fdd0*/  R2UR UR7, R5.reuse ;  /* 0x00000000050772ca */ /* 0x040fe200000e0000 */
[----:B------:R-:W4:Y:S01]  /*2fde0*/  LDL.64 R10, [R6+0x20] ;  /* 0x00002000060a7983 */ /* 0x000f220000100a00 */
[C---:B------:R-:W-:Y:S02]  /*2fdf0*/  R2UR UR4, R4.reuse ;  /* 0x00000000040472ca */ /* 0x040fe400000e0000 */
[----:B------:R-:W-:Y:S01]  /*2fe00*/  R2UR UR5, R5 ;  /* 0x00000000050572ca */ /* 0x000fe200000e0000 */
[----:B------:R-:W4:Y:S08]  /*2fe10*/  LDL.64 R18, [R6+0x8] ;  /* 0x0000080006127983 */ /* 0x000f300000100a00 */
[----:B--2---:R-:W2:Y:S04]  /*2fe20*/  LD.E R15, desc[UR6][R14.64] ;  /* 0x000000060e0f7980 */ /* 0x004ea8000c101900 */
[----:B---3--:R-:W2:Y:S01]  /*2fe30*/  LD.E.64 R20, desc[UR4][R12.64] ;  /* 0x000000040c147980 */ /* 0x008ea2000c101b00 */
[----:B------:R-:W-:Y:S05]  /*2fe40*/  WARPSYNC.ALL ;  /* 0x0000000000007948 */ /* 0x000fea0003800000 */
[----:B------:R-:W-:-:S02]  /*2fe50*/  R2UR UR4, R4 ;  /* 0x00000000040472ca */ /* 0x000fc400000e0000 */
[C---:B------:R-:W-:Y:S02]  /*2fe60*/  R2UR UR5, R5.reuse ;  /* 0x00000000050572ca */ /* 0x040fe400000e0000 */
[----:B------:R-:W-:Y:S02]  /*2fe70*/  R2UR UR6, R4 ;  /* 0x00000000040672ca */ /* 0x000fe400000e0000 */
[----:B------:R-:W-:-:S09]  /*2fe80*/  R2UR UR7, R5 ;  /* 0x00000000050772ca */ /* 0x000fd200000e0000 */
[----:B----4-:R0:W-:Y:S04]  /*2fe90*/  ST.E desc[UR4][R18.64], RZ ;  /* 0x000000ff12007985 */ /* 0x0101e8000c101904 */
[----:B------:R-:W3:Y:S01]  /*2fea0*/  LD.E.64 R12, desc[UR6][R10.64] ;  /* 0x000000060a0c7980 */ /* 0x000ee2000c101b00 */
[----:B--2---:R-:W-:Y:S01]  /*2feb0*/  IMAD R14, R15, 0x200, R20 ;  /* 0x000002000f0e7824 */ /* 0x004fe200078e0214 */
[----:B------:R-:W-:Y:S01]  /*2fec0*/  WARPGROUP.ARRIVE ;  /* 0x00000000000079c5 */ /* 0x000fe20000000000 */
[----:B------:R-:W-:Y:S01]  /*2fed0*/  IMAD.MOV.U32 R15, RZ, RZ, R21 ;  /* 0x000000ffff0f7224 */ /* 0x000fe200078e0015 */
[----:B------:R-:W-:Y:S01]  /*2fee0*/  R2UR UR8, R4 ;  /* 0x00000000040872ca */ /* 0x000fe200000e0000 */
[----:B------:R-:W-:Y:S01]  /*2fef0*/  IMAD.MOV.U32 R7, RZ, RZ, 0x1 ;  /* 0x00000001ff077424 */ /* 0x000fe200078e00ff */
[----:B------:R-:W-:-:S02]  /*2ff00*/  R2UR UR6, R14 ;  /* 0x000000000e0672ca */ /* 0x000fc400000e0000 */
[----:B------:R-:W-:Y:S02]  /*2ff10*/  R2UR UR7, R15 ;  /* 0x000000000f0772ca */ /* 0x000fe400000e0000 */
[C---:B------:R-:W-:Y:S02]  /*2ff20*/  R2UR UR9, R5.reuse ;  /* 0x00000000050972ca */ /* 0x040fe400000e0000 */
[----:B------:R-:W-:Y:S02]  /*2ff30*/  R2UR UR10, R4 ;  /* 0x00000000040a72ca */ /* 0x000fe400000e0000 */
[----:B------:R-:W-:Y:S02]  /*2ff40*/  R2UR UR11, R5 ;  /* 0x00000000050b72ca */ /* 0x000fe400000e0000 */
[----:B---3--:R-:W-:Y:S02]  /*2ff50*/  R2UR UR4, R12 ;  /* 0x000000000c0472ca */ /* 0x008fe400000e0000 */
[----:B------:R-:W-:-:S13]  /*2ff60*/  R2UR UR5, R13 ;  /* 0x000000000d0572ca */ /* 0x000fda00000e0000 */
[----:B------:R-:W-:Y:S03]  /*2ff70*/  HGMMA.64x64x16.F32 R24, gdesc[UR4], RZ, !UPT, gsb0 ;  /* 0x00e00000041879f0 */ /* 0x000fe6000c0008ff */
[----:B------:R-:W-:Y:S02]  /*2ff80*/  WARPGROUP.DEPBAR.LE gsb0, 0x0 ;  /* 0x00008000000079c5 */ /* 0x000fe40000010000 */
[----:B------:R0:W-:Y:S04]  /*2ff90*/  ST.E desc[UR8][R18.64], R7 ;  /* 0x0000000712007985 */ /* 0x0001e8000c101908 */
[----:B------:R-:W2:Y:S01]  /*2ffa0*/  LD.E.64 R12, desc[UR10][R10.64] ;  /* 0x0000000a0a0c7980 */ /* 0x000ea2000c101b00 */
[----:B------:R-:W-:Y:S01]  /*2ffb0*/  VIADD R20, R14, 0x2 ;  /* 0x000000020e147836 */ /* 0x000fe20000000000 */
[----:B------:R-:W-:Y:S01]  /*2ffc0*/  R2UR UR7, R21 ;  /* 0x00000000150772ca */ /* 0x000fe200000e0000 */
[----:B------:R-:W-:Y:S01]  /*2ffd0*/  WARPGROUP.ARRIVE ;  /* 0x00000000000079c5 */ /* 0x000fe20000000000 */
[----:B------:R-:W-:-:S02]  /*2ffe0*/  R2UR UR8, R4 ;  /* 0x00000000040872ca */ /* 0x000fc400000e0000 */
[----:B------:R-:W-:Y:S02]  /*2fff0*/  R2UR UR6, R20 ;  /* 0x00000000140672ca */ /* 0x000fe400000e0000 */
[C---:B------:R-:W-:Y:S02]  /*30000*/  R2UR UR9, R5.reuse ;  /* 0x00000000050972ca */ /* 0x040fe400000e0000 */
[----:B------:R-:W-:Y:S02]  /*30010*/  R2UR UR10, R4 ;  /* 0x00000000040a72ca */ /* 0x000fe400000e0000 */
[----:B------:R-:W-:Y:S01]  /*30020*/  R2UR UR11, R5 ;  /* 0x00000000050b72ca */ /* 0x000fe200000e0000 */
[----:B--2---:R-:W-:Y:S01]  /*30030*/  VIADD R12, R12, 0x2 ;  /* 0x000000020c0c7836 */ /* 0x004fe20000000000 */
[----:B------:R-:W-:-:S04]  /*30040*/  R2UR UR5, R13 ;  /* 0x000000000d0572ca */ /* 0x000fc800000e0000 */
[----:B------:R-:W-:-:S13]  /*30050*/  R2UR UR4, R12 ;  /* 0x000000000c0472ca */ /* 0x000fda00000e0000 */
[----:B------:R-:W-:Y:S03]  /*30060*/  HGMMA.64x64x16.F32 R24, gdesc[UR4], R24, gsb0 ;  /* 0x00e00000041879f0 */ /* 0x000fe60008000818 */
        /* <DEDUP_REMOVED lines=19> */
[----:B------:R-:W-:Y:S01]  /*301a0*/  WARPGROUP.ARRIVE ;  /* 0x00000000000079c5 */ /* 0x000fe20000000000 */
[----:B------:R-:W-:Y:S01]  /*301b0*/  IMAD.MOV.U32 R15, RZ, RZ, R21 ;  /* 0x000000ffff0f7224 */ /* 0x000fe200078e0015 */
[----:B------:R-:W-:-:S02]  /*301c0*/  R2UR UR8, R4 ;  /* 0x00000000040872ca */ /* 0x000fc400000e0000 */
[----:B------:R-:W-:Y:S02]  /*301d0*/  R2UR UR6, R14 ;  /* 0x000000000e0672ca */ /* 0x000fe400000e0000 */
        /* <DEDUP_REMOVED lines=8> */
[----:B------:R-:W2:Y:S01]  /*30260*/  LDL.64 R12, [R6+0x38] ;  /* 0x00003800060c7983 */ /* 0x000ea20000100a00 */
[----:B------:R-:W-:-:S02]  /*30270*/  R2UR UR4, R4 ;  /* 0x00000000040472ca */ /* 0x000fc400000e0000 */
[----:B------:R-:W-:Y:S01]  /*30280*/  R2UR UR5, R5 ;  /* 0x00000000050572ca */ /* 0x000fe200000e0000 */
[----:B------:R-:W3:-:S12]  /*30290*/  LDL.64 R10, [R6+0x30] ;  /* 0x00003000060a7983 */ /* 0x000ed80000100a00 */
[----:B--2---:R-:W2:Y:S01]  /*302a0*/  LD.E R12, desc[UR4][R12.64] ;  /* 0x000000040c0c7980 */ /* 0x004ea2000c101900 */
[----:B---3--:R-:W-:Y:S01]  /*302b0*/  MOV R10, R10 ;  /* 0x0000000a000a7202 */ /* 0x008fe20000000f00 */
[----:B------:R-:W-:Y:S01]  /*302c0*/  BSSY B1, `(.L_x_2288) ;  /* 0x0000007000017945 */ /* 0x000fe20003800000 */
[----:B--2---:R-:W-:-:S04]  /*302d0*/  LEA.HI R14, R12, R12, RZ, 0x1 ;  /* 0x0000000c0c0e7211 */ /* 0x004fc800078f08ff */
[----:B------:R-:W-:-:S05]  /*302e0*/  LOP3.LUT R15, R14, 0xfffffffe, RZ, 0xc0, !PT ;  /* 0xfffffffe0e0f7812 */ /* 0x000fca00078ec0ff */
[----:B------:R-:W-:-:S05]  /*302f0*/  IMAD.IADD R15, R12, 0x1, -R15 ;  /* 0x000000010c0f7824 */ /* 0x000fca00078e0a0f */
[----:B------:R-:W-:-:S04]  /*30300*/  SHF.L.U32 R15, R15, 0x1f, RZ ;  /* 0x0000001f0f0f7819 */ /* 0x000fc800000006ff */
[----:B------:R-:W1:Y:S02]  /*30310*/  SYNCS.PHASECHK.TRANS64.TRYWAIT P0, [R10+URZ+0x38810], R15 ;  /* 0x0388100f0a0075a7 */ /* 0x000e64000800017f */
[----:B01----:R-:W-:Y:S05]  /*30320*/  @!P0 BRA `(.L_x_2289) ;  /* 0x000000ec00848947 */ /* 0x003fea0003800000 */
.L_x_2312:
[----:B------:R-:W-:Y:S05]  /*30330*/  BSYNC B1 ;  /* 0x0000000000017941 */ /* 0x000fea0003800000 */
.L_x_2288:
[----:B------:R-:W2:Y:S01]  /*30340*/  LDL.64 R12, [R6+0x40] ;  /* 0x00004000060c7983 */ /* 0x000ea20000100a00 */
[----:B------:R-:W-:Y:S02]  /*30350*/  R2UR UR4, R4 ;  /* 0x00000000040472ca */ /* 0x000fe400000e0000 */
[----:B------:R-:W-:Y:S01]  /*30360*/  R2UR UR5, R5 ;  /* 0x00000000050572ca */ /* 0x000fe200000e0000 */
[----:B0-----:R-:W3:-:S12]  /*30370*/  LDL.64 R10, [R6] ;  /* 0x00000000060a7983 */ /* 0x001ed80000100a00 */
[----:B--2---:R-:W2:Y:S01]  /*30380*/  LD.E R14, desc[UR4][R12.64+0x1c] ;  /* 0x00001c040c0e7980 */ /* 0x004ea2000c101900 */
[----:B------:R-:W-:Y:S02]  /*30390*/  R2UR UR6, R4 ;  /* 0x00000000040672ca */ /* 0x000fe400000e0000 */
[----:B------:R-:W-:Y:S01]  /*303a0*/  R2UR UR7, R5 ;  /* 0x00000000050772ca */ /* 0x000fe200000e0000 */
[----:B---3--:R0:W5:Y:S01]  /*303b0*/  LD.E R18, desc[UR4][R10.64] ;  /* 0x000000040a127980 */ /* 0x008162000c101900 */
[----:B------:R-:W-:Y:S11]  /*303c0*/  BSSY B1, `(.L_x_2290) ;  /* 0x0000006000017945 */ /* 0x000ff60003800000 */
[----:B------:R0:W5:Y:S01]  /*303d0*/  LD.E R19, desc[UR6][R10.64+0x4] ;  /* 0x000004060a137980 */ /* 0x000162000c101900 */
[----:B--2---:R-:W-:-:S04]  /*303e0*/  LOP3.LUT R14, R14, 0x1, RZ, 0xfc, !PT ;  /* 0x000000010e0e7812 */ /* 0x004fc800078efcff */
[----:B------:R-:W-:-:S13]  /*303f0*/  ISETP.NE.AND P0, PT, R14, 0x3, PT ;  /* 0x000000030e00780c */ /* 0x000fda0003f05270 */
[----:B0-----:R-:W-:Y:S05]  /*30400*/  @!P0 BRA `(.L_x_2291) ;  /* 0x0000000000048947 */ /* 0x001fea0003800000 */
[----:B------:R-:W-:Y:S01]  /*30410*/  BPT.TRAP 0x1 ;  /* 0x000000040000795c */ /* 0x000fe20000300000 */
.L_x_2291:
[----:B------:R-:W-:Y:S05]  /*30420*/  BSYNC B1 ;  /* 0x0000000000017941 */ /* 0x000fea0003800000 */
.L_x_2290:
        /* <DEDUP_REMOVED lines=17> */
.L_x_2293:
[----:B------:R-:W-:Y:S05]  /*30540*/  BSYNC B1 ;  /* 0x0000000000017941 */ /* 0x000fea0003800000 */
.L_x_2292:
        /* <DEDUP_REMOVED lines=10> */
.L_x_2295:
[----:B------:R-:W-:Y:S05]  /*305f0*/  BSYNC B1 ;  /* 0x0000000000017941 */ /* 0x000fea0003800000 */
.L_x_2294:
[----:B------:R-:W2:Y:S04]  /*30600*/  LDL.64 R18, [R6] ;  /* 0x0000000006127983 */ /* 0x000ea80000100a00 */
[----:B------:R-:W3:Y:S01]  /*30610*/  LDL.64 R12, [R6+0x58] ;  /* 0x00005800060c7983 */ /* 0x000ee20000100a00 */
[C---:B------:R-:W-:Y:S02]  /*30620*/  R2UR UR6, R4.reuse ;  /* 0x00000000040672ca */ /* 0x040fe400000e0000 */
[C---:B------:R-:W-:Y:S01]  /*30630*/  R2UR UR7, R5.reuse ;  /* 0x00000000050772ca */ /* 0x040fe200000e0000 */
[----:B------:R-:W4:Y:S01]  /*30640*/  LDL.64 R10, [R6+0x48] ;  /* 0x00004800060a7983 */ /* 0x000f220000100a00 */
[C---:B------:R-:W-:Y:S02]  /*30650*/  R2UR UR4, R4.reuse ;  /* 0x00000000040472ca */ /* 0x040fe400000e0000 */
[----:B------:R-:W-:Y:S01]  /*30660*/  R2UR UR5, R5 ;  /* 0x00000000050572ca */ /* 0x000fe200000e0000 */
[----:B0----5:R-:W4:Y:S08]  /*30670*/  LDL.64 R14, [R6+0x50] ;  /* 0x00005000060e7983 */ /* 0x021f300000100a00 */
[----:B--2---:R-:W2:Y:S04]  /*30680*/  LD.E R21, desc[UR6][R18.64] ;  /* 0x0000000612157980 */ /* 0x004ea8000c101900 */
[----:B---3--:R-:W2:Y:S01]  /*30690*/  LD.E.64 R12, desc[UR4][R12.64] ;  /* 0x000000040c0c7980 */ /* 0x008ea2000c101b00 */
[----:B------:R-:W-:Y:S05]  /*306a0*/  WARPSYNC.ALL ;  /* 0x0000000000007948 */ /* 0x000fea0003800000 */
[----:B------:R-:W-:-:S02]  /*306b0*/  R2UR UR6, R4 ;  /* 0x00000000040672ca */ /* 0x000fc400000e0000 */
[C---:B------:R-:W-:Y:S02]  /*306c0*/  R2UR UR7, R5.reuse ;  /* 0x00000000050772ca */ /* 0x040fe400000e0000 */
[----:B------:R-:W-:Y:S02]  /*306d0*/  R2UR UR4, R4 ;  /* 0x00000000040472ca */ /* 0x000fe400000e0000 */
[----:B------:R-:W-:-:S09]  /*306e0*/  R2UR UR5, R5 ;  /* 0x00000000050572ca */ /* 0x000fd200000e0000 */
[----:B----4-:R-:W3:Y:S04]  /*306f0*/  LD.E R20, desc[UR6][R10.64] ;  /* 0x000000060a147980 */ /* 0x010ee8000c101900 */
[----:B------:R-:W4:Y:S01]  /*30700*/  LD.E.64 R18, desc[UR4][R14.64] ;  /* 0x000000040e127980 */ /* 0x000f22000c101b00 */
[----:B--2---:R-:W-:Y:S01]  /*30710*/  IMAD R12, R21, 0x1000, R12 ;  /* 0x00001000150c7824 */ /* 0x004fe200078e020c */
[----:B------:R-:W-:Y:S01]  /*30720*/  R2UR UR7, R13 ;  /* 0x000000000d0772ca */ /* 0x000fe200000e0000 */
[----:B------:R-:W-:Y:S01]  /*30730*/  WARPGROUP.ARRIVE ;  /* 0x00000000000079c5 */ /* 0x000fe20000000000 */
[----:B------:R-:W-:Y:S02]  /*30740*/  R2UR UR8, R4 ;  /* 0x00000000040872ca */ /* 0x000fe400000e0000 */
[----:B------:R-:W-:-:S02]  /*30750*/  R2UR UR6, R12 ;  /* 0x000000000c0672ca */ /* 0x000fc400000e0000 */
[C---:B------:R-:W-:Y:S02]  /*30760*/  R2UR UR9, R5.reuse ;  /* 0x00000000050972ca */ /* 0x040fe400000e0000 */
[----:B------:R-:W-:Y:S02]  /*30770*/  R2UR UR10, R4 ;  /* 0x00000000040a72ca */ /* 0x000fe400000e0000 */
[----:B------:R-:W-:Y:S02]  /*30780*/  R2UR UR11, R5 ;  /* 0x00000000050b72ca */ /* 0x000fe400000e0000 */
[----:B---3--:R-:W-:Y:S02]  /*30790*/  ISETP.NE.U32.AND P0, PT, R20, RZ, PT ;  /* 0x000000ff1400720c */ /* 0x008fe40003f05070 */
[----:B----4-:R-:W-:Y:S02]  /*307a0*/  R2UR UR4, R18 ;  /* 0x00000000120472ca */ /* 0x010fe400000e0000 */
[----:B------:R-:W-:-:S09]  /*307b0*/  R2UR UR5, R19 ;  /* 0x00000000130572ca */ /* 0x000fd200000e0000 */
[----:B------:R-:W-:-:S05]  /*307c0*/  VOTEU.ANY UP0, P0 ;  /* 0x00000000003f7886 */ /* 0x000fca0000000100 */
[----:B------:R-:W-:Y:S03]  /*307d0*/  HGMMA.64x64x16.F32 R24, gdesc[UR4], R24, UP0, gsb0 ;  /* 0x00e00000041879f0 */ /* 0x000fe6000b800818 */
[----:B------:R-:W-:Y:S02]  /*307e0*/  WARPGROUP.DEPBAR.LE gsb0, 0x0 ;  /* 0x00008000000079c5 */ /* 0x000fe40000010000 */
[----:B------:R-:W-:Y:S04]  /*307f0*/  ST.E desc[UR8][R10.64], R7 ;  /* 0x000000070a007985 */ /* 0x000fe8000c101908 */
[----:B------:R-:W2:Y:S01]  /*30800*/  LD.E.64 R18, desc[UR10][R14.64] ;  /* 0x0000000a0e127980 */ /* 0x000ea2000c101b00 */
[----:B------:R-:W-:Y:S01]  /*30810*/  VIADD R20, R12, 0x2 ;  /* 0x000000020c147836 */ /* 0x000fe20000000000 */
[----:B------:R-:W-:Y:S01]  /*30820*/  WARPGROUP.ARRIVE ;  /* 0x00000000000079c5 */ /* 0x000fe20000000000 */
[----:B------:R-:W-:Y:S01]  /*30830*/  IMAD.MOV.U32 R21, RZ, RZ, R13 ;  /* 0x000000ffff157224 */ /* 0x000fe200078e000d */
[----:B------:R-:W-:-:S02]  /*30840*/  R2UR UR8, R4 ;  /* 0x00000000040872ca */ /* 0x000fc400000e0000 */
[----:B------:R-:W-:Y:S02]  /*30850*/  R2UR UR6, R20 ;  /* 0x00000000140672ca */ /* 0x000fe400000e0000 */
        /* <DEDUP_REMOVED lines=236> */
[----:B------:R-:W-:Y:S01]  /*31720*/  UMOV UR4, 0x1 ;  /* 0x0000000100047882 */ /* 0x000fe20000000000 */
[----:B------:R-:W-:Y:S01]  /*31730*/  IMAD.MOV.U32 R21, RZ, RZ, R13 ;  /* 0x000000ffff157224 */ /* 0x000fe200078e000d */
[----:B------:R-:W0:Y:S01]  /*31740*/  S2R R60, SR_TID.X ;  /* 0x00000000003c7919 */ /* 0x000e220000002100 */
[----:B------:R-:W-:Y:S01]  /*31750*/  UISETP.NE.U32.AND UP0, UPT, UR4, URZ, UPT ;  /* 0x0000003f0400728c */ /* 0x000fe2000bf05070 */
[----:B------:R-:W-:Y:S01]  /*31760*/  WARPGROUP.ARRIVE ;  /* 0x00000000000079c5 */ /* 0x000fe20000000000 */
[----:B------:R-:W-:-:S02]  /*31770*/  R2UR UR6, R4 ;  /* 0x00000000040672ca */ /* 0x000fc400000e0000 */
[----:B------:R-:W-:Y:S02]  /*31780*/  R2UR UR11, R21 ;  /* 0x00000000150b72ca */ /* 0x000fe400000e0000 */
[C---:B------:R-:W-:Y:S02]  /*31790*/  R2UR UR7, R5.reuse ;  /* 0x00000000050772ca */ /* 0x040fe400000e0000 */
[----:B------:R-:W-:Y:S02]  /*317a0*/  R2UR UR12, R4 ;  /* 0x00000000040c72ca */ /* 0x000fe400000e0000 */
[----:B------:R-:W-:Y:S02]  /*317b0*/  R2UR UR13, R5 ;  /* 0x00000000050d72ca */ /* 0x000fe400000e0000 */
[----:B0-----:R-:W-:-:S06]  /*317c0*/  SHF.R.U32.HI R56, RZ, 0x7, R60 ;  /* 0x00000007ff387819 */ /* 0x001fcc000001163c */
[----:B------:R-:W0:Y:S02]  /*317d0*/  SHFL.IDX PT, R56, R56, RZ, 0x1f ;  /* 0x00001fff38387589 */ /* 0x000e2400000e0000 */
[----:B0-----:R-:W-:-:S04]  /*317e0*/  ISETP.GT.AND P0, PT, R56, 0x7f, PT ;  /* 0x0000007f3800780c */ /* 0x001fc80003f04270 */
[----:B------:R-:W-:-:S05]  /*317f0*/  SEL R59, RZ, 0x2, !P0 ;  /* 0x00000002ff3b7807 */ /* 0x000fca0004000000 */
[----:B------:R-:W-:-:S05]  /*31800*/  IMAD.IADD R20, R59, 0x1, R58 ;  /* 0x000000013b147824 */ /* 0x000fca00078e023a */
[----:B------:R-:W-:Y:S02]  /*31810*/  R2UR UR10, R20 ;  /* 0x00000000140a72ca */ /* 0x000fe400000e0000 */
[----:B--2---:R-:W-:Y:S02]  /*31820*/  IADD3 R18, R59, 0x800, R18 ;  /* 0x000008003b127810 */ /* 0x004fe40007ffe012 */
[----:B------:R-:W-:Y:S02]  /*31830*/  R2UR UR9, R19 ;  /* 0x00000000130972ca */ /* 0x000fe400000e0000 */
[----:B------:R-:W-:-:S13]  /*31840*/  R2UR UR8, R18 ;  /* 0x00000000120872ca */ /* 0x000fda00000e0000 */
[----:B------:R-:W-:Y:S03]  /*31850*/  HGMMA.64x64x16.F32 R24, gdesc[UR8], R24, UP0, gsb0 ;  /* 0x00e00000081879f0 */ /* 0x000fe6000b800818 */
[----:B------:R-:W-:Y:S02]  /*31860*/  WARPGROUP.DEPBAR.LE gsb0, 0x0 ;  /* 0x00008000000079c5 */ /* 0x000fe40000010000 */
[----:B------:R-:W-:Y:S04]  /*31870*/  ST.E desc[UR6][R10.64], R7 ;  /* 0x000000070a007985 */ /* 0x000fe8000c101906 */
[----:B------:R-:W2:Y:S01]  /*31880*/  LD.E.64 R18, desc[UR12][R14.64] ;  /* 0x0000000c0e127980 */ /* 0x000ea2000c101b00 */
[----:B------:R-:W-:Y:S01]  /*31890*/  IMAD.MOV.U32 R63, RZ, RZ, 0x4 ;  /* 0x00000004ff3f7424 */ /* 0x000fe200078e00ff */
[----:B------:R-:W-:Y:S01]  /*318a0*/  WARPGROUP.ARRIVE ;  /* 0x00000000000079c5 */ /* 0x000fe20000000000 */
[----:B------:R-:W-:Y:S01]  /*318b0*/  IMAD.MOV.U32 R21, RZ, RZ, R13 ;  /* 0x000000ffff157224 */ /* 0x000fe200078e000d */
[----:B------:R-:W-:-:S02]  /*318c0*/  R2UR UR8, R4 ;  /* 0x00000000040872ca */ /* 0x000fc400000e0000 */
[----:B------:R-:W-:Y:S02]  /*318d0*/  SEL R61, R63, 0x2, P0 ;  /* 0x000000023f3d7807 */ /* 0x000fe40000000000 */
[----:B------:R-:W-:Y:S02]  /*318e0*/  R2UR UR7, R21 ;  /* 0x00000000150772ca */ /* 0x000fe400000e0000 */
[C---:B------:R-:W-:Y:S01]  /*318f0*/  R2UR UR9, R5.reuse ;  /* 0x00000000050972ca */ /* 0x040fe200000e0000 */
[----:B------:R-:W-:Y:S01]  /*31900*/  IMAD.IADD R20, R58, 0x1, R61 ;  /* 0x000000013a147824 */ /* 0x000fe200078e023d */
[----:B------:R-:W-:Y:S02]  /*31910*/  R2UR UR10, R4 ;  /* 0x00000000040a72ca */ /* 0x000fe400000e0000 */
[----:B------:R-:W-:Y:S02]  /*31920*/  R2UR UR11, R5 ;  /* 0x00000000050b72ca */ /* 0x000fe400000e0000 */
[----:B------:R-:W-:-:S02]  /*31930*/  R2UR UR6, R20 ;  /* 0x00000000140672ca */ /* 0x000fc400000e0000 */
[----:B--2---:R-:W-:Y:S02]  /*31940*/  IADD3 R18, R61, 0x800, R18 ;  /* 0x000008003d127810 */ /* 0x004fe40007ffe012 */
[----:B------:R-:W-:Y:S02]  /*31950*/  R2UR UR5, R19 ;  /* 0x00000000130572ca */ /* 0x000fe400000e0000 */
[----:B------:R-:W-:-:S13]  /*31960*/  R2UR UR4, R18 ;  /* 0x00000000120472ca */ /* 0x000fda00000e0000 */
[----:B------:R-:W-:Y:S03]  /*31970*/  HGMMA.64x64x16.F32 R24, gdesc[UR4], R24, gsb0 ;  /* 0x00e00000041879f0 */ /* 0x000fe60008000818 */
[----:B------:R-:W-:Y:S02]  /*31980*/  WARPGROUP.DEPBAR.LE gsb0, 0x0 ;  /* 0x00008000000079c5 */ /* 0x000fe40000010000 */
[----:B------:R-:W-:Y:S04]  /*31990*/  ST.E desc[UR8][R10.64], R7 ;  /* 0x000000070a007985 */ /* 0x000fe8000c101908 */
[----:B------:R-:W2:Y:S01]  /*319a0*/  LD.E.64 R18, desc[UR10][R14.64] ;  /* 0x0000000a0e127980 */ /* 0x000ea2000c101b00 */
[----:B------:R-:W-:Y:S01]  /*319b0*/  SEL R63, R63, 0x6, !P0 ;  /* 0x000000063f3f7807 */ /* 0x000fe20004000000 */
[----:B------:R-:W-:Y:S01]  /*319c0*/  IMAD.MOV.U32 R21, RZ, RZ, R13 ;  /* 0x000000ffff157224 */ /* 0x000fe200078e000d */
[----:B------:R-:W-:Y:S01]  /*319d0*/  WARPGROUP.ARRIVE ;  /* 0x00000000000079c5 */ /* 0x000fe20000000000 */
[----:B------:R-:W-:-:S02]  /*319e0*/  R2UR UR8, R4 ;  /* 0x00000000040872ca */ /* 0x000fc400000e0000 */
[----:B------:R-:W-:Y:S01]  /*319f0*/  IMAD.IADD R20, R58, 0x1, R63 ;  /* 0x000000013a147824 */ /* 0x000fe200078e023f */
[----:B------:R-:W-:Y:S02]  /*31a00*/  R2UR UR7, R21 ;  /* 0x00000000150772ca */ /* 0x000fe400000e0000 */
[C---:B------:R-:W-:Y:S02]  /*31a10*/  R2UR UR9, R5.reuse ;  /* 0x00000000050972ca */ /* 0x040fe400000e0000 */
[----:B------:R-:W-:Y:S02]  /*31a20*/  R2UR UR6, R20 ;  /* 0x00000000140672ca */ /* 0x000fe400000e0000 */
[----:B------:R-:W-:Y:S02]  /*31a30*/  R2UR UR10, R4 ;  /* 0x00000000040a72ca */ /* 0x000fe400000e0000 */
[----:B------:R-:W-:Y:S02]  /*31a40*/  R2UR UR11, R5 ;  /* 0x00000000050b72ca */ /* 0x000fe400000e0000 */
[----:B--2---:R-:W-:-:S02]  /*31a50*/  IADD3 R18, R63, 0x800, R18 ;  /* 0x000008003f127810 */ /* 0x004fc40007ffe012 */
[----:B------:R-:W-:Y:S02]  /*31a60*/  R2UR UR5, R19 ;  /* 0x00000000130572ca */ /* 0x000fe400000e0000 */
[----:B------:R-:W-:-:S13]  /*31a70*/  R2UR UR4, R18 ;  /* 0x00000000120472ca */ /* 0x000fda00000e0000 */
[----:B------:R-:W-:Y:S03]  /*31a80*/  HGMMA.64x64x16.F32 R24, gdesc[UR4], R24, gsb0 ;  /* 0x00e00000041879f0 */ /* 0x000fe60008000818 */
[----:B------:R-:W-:Y:S02]  /*31a90*/  WARPGROUP.DEPBAR.LE gsb0, 0x0 ;  /* 0x00008000000079c5 */ /* 0x000fe40000010000 */
[----:B------:R-:W-:Y:S04]  /*31aa0*/  ST.E desc[UR8][R10.64], R7 ;  /* 0x000000070a007985 */ /* 0x000fe8000c101908 */
[----:B------:R-:W2:Y:S01]  /*31ab0*/  LD.E.64 R64, desc[UR10][R14.64] ;  /* 0x0000000a0e407980 */ /* 0x000ea2000c101b00 */
[----:B------:R-:W-:Y:S01]  /*31ac0*/  IMAD.MOV.U32 R18, RZ, RZ, 0x28 ;  /* 0x00000028ff127424 */ /* 0x000fe200078e00ff */
[----:B------:R-:W-:Y:S01]  /*31ad0*/  WARPGROUP.ARRIVE ;  /* 0x00000000000079c5 */ /* 0x000fe20000000000 */
[----:B------:R-:W-:Y:S01]  /*31ae0*/  IMAD.MOV.U32 R19, RZ, RZ, 0xa00 ;  /* 0x00000a00ff137424 */ /* 0x000fe200078e00ff */
[----:B------:R-:W-:Y:S01]  /*31af0*/  R2UR UR8, R4 ;  /* 0x00000000040872ca */ /* 0x000fe200000e0000 */
[----:B------:R-:W-:Y:S01]  /*31b00*/  IMAD.MOV.U32 R21, RZ, RZ, R13 ;  /* 0x000000ffff157224 */ /* 0x000fe200078e000d */
[----:B------:R-:W-:-:S02]  /*31b10*/  SEL R18, R18, 0x26, P0 ;  /* 0x0000002612127807 */ /* 0x000fc40000000000 */
[----:B------:R-:W-:Y:S02]  /*31b20*/  SEL R19, R19, 0x980, P0 ;  /* 0x0000098013137807 */ /* 0x000fe40000000000 */
[----:B------:R-:W-:Y:S02]  /*31b30*/  R2UR UR7, R21 ;  /* 0x00000000150772ca */ /* 0x000fe400000e0000 */
[C---:B------:R-:W-:Y:S01]  /*31b40*/  R2UR UR9, R5.reuse ;  /* 0x00000000050972ca */ /* 0x040fe200000e0000 */
[----:B------:R-:W-:Y:S01]  /*31b50*/  IMAD.IADD R18, R18, 0x1, R19 ;  /* 0x0000000112127824 */ /* 0x000fe200078e0213 */
[----:B------:R-:W-:Y:S02]  /*31b60*/  R2UR UR10, R4 ;  /* 0x00000000040a72ca */ /* 0x000fe400000e0000 */
[----:B------:R-:W-:Y:S02]  /*31b70*/  R2UR UR11, R5 ;  /* 0x00000000050b72ca */ /* 0x000fe400000e0000 */
[----:B------:R-:W-:-:S05]  /*31b80*/  LOP3.LUT R19, R18, 0xa06, RZ, 0xc0, !PT ;  /* 0x00000a0612137812 */ /* 0x000fca00078ec0ff */
[----:B------:R-:W-:-:S05]  /*31b90*/  IMAD.IADD R20, R12, 0x1, R19 ;  /* 0x000000010c147824 */ /* 0x000fca00078e0213 */
[----:B------:R-:W-:Y:S01]  /*31ba0*/  R2UR UR6, R20 ;  /* 0x00000000140672ca */ /* 0x000fe200000e0000 */
[----:B--2---:R-:W-:Y:S02]  /*31bb0*/  IMAD.IADD R18, R19, 0x1, R64 ;  /* 0x0000000113127824 */ /* 0x004fe400078e0240 */
[----:B------:R-:W-:-:S03]  /*31bc0*/  IMAD.MOV.U32 R19, RZ, RZ, R65 ;  /* 0x000000ffff137224 */ /* 0x000fc600078e0041 */
[----:B------:R-:W-:Y:S02]  /*31bd0*/  R2UR UR4, R18 ;  /* 0x00000000120472ca */ /* 0x000fe400000e0000 */
        /* <DEDUP_REMOVED lines=8> */
[----:B------:R-:W-:Y:S01]  /*31c60*/  R2UR UR8, R4 ;  /* 0x00000000040872ca */ /* 0x000fe200000e0000 */
[----:B------:R-:W-:Y:S01]  /*31c70*/  IMAD.IADD R20, R59, 0x1, R56 ;  /* 0x000000013b147824 */ /* 0x000fe200078e0238 */
[----:B------:R-:W-:-:S02]  /*31c80*/  R2UR UR9, R5 ;  /* 0x00000000050972ca */ /* 0x000fc400000e0000 */
[----:B------:R-:W-:Y:S02]  /*31c90*/  R2UR UR7, R21 ;  /* 0x00000000150772ca */ /* 0x000fe400000e0000 */
[----:B------:R-:W-:Y:S02]  /*31ca0*/  R2UR UR6, R20 ;  /* 0x00000000140672ca */ /* 0x000fe400000e0000 */
[----:B------:R-:W-:Y:S02]  /*31cb0*/  R2UR UR10, R4 ;  /* 0x00000000040a72ca */ /* 0x000fe400000e0000 */
[----:B------:R-:W-:Y:S02]  /*31cc0*/  R2UR UR11, R5 ;  /* 0x00000000050b72ca */ /* 0x000fe400000e0000 */
[----:B--2---:R-:W-:Y:S02]  /*31cd0*/  IADD3 R18, R59, 0xa00, R18 ;  /* 0x00000a003b127810 */ /* 0x004fe40007ffe012 */
[----:B------:R-:W-:-:S02]  /*31ce0*/  R2UR UR5, R19 ;  /* 0x00000000130572ca */ /* 0x000fc400000e0000 */
[----:B------:R-:W-:-:S13]  /*31cf0*/  R2UR UR4, R18 ;  /* 0x00000000120472ca */ /* 0x000fda00000e0000 */
[----:B------:R-:W-:Y:S03]  /*31d00*/  HGMMA.64x64x16.F32 R24, gdesc[UR4], R24, gsb0 ;  /* 0x00e00000041879f0 */ /* 0x000fe60008000818 */
[----:B------:R-:W-:Y:S02]  /*31d10*/  WARPGROUP.DEPBAR.LE gsb0, 0x0 ;  /* 0x00008000000079c5 */ /* 0x000fe40000010000 */
[----:B------:R-:W-:Y:S04]  /*31d20*/  ST.E desc[UR8][R10.64], R7 ;  /* 0x000000070a007985 */ /* 0x000fe8000c101908 */
[----:B------:R-:W2:Y:S01]  /*31d30*/  LD.E.64 R18, desc[UR10][R14.64] ;  /* 0x0000000a0e127980 */ /* 0x000ea2000c101b00 */
[----:B------:R-:W-:Y:S01]  /*31d40*/  IMAD.IADD R20, R61, 0x1, R56 ;  /* 0x000000013d147824 */ /* 0x000fe200078e0238 */
[----:B------:R-:W-:Y:S01]  /*31d50*/  WARPGROUP.ARRIVE ;  /* 0x00000000000079c5 */ /* 0x000fe20000000000 */
[----:B------:R-:W-:Y:S01]  /*31d60*/  IMAD.MOV.U32 R21, RZ, RZ, R13 ;  /* 0x000000ffff157224 */ /* 0x000fe200078e000d */
[----:B------:R-:W-:-:S02]  /*31d70*/  R2UR UR8, R4 ;  /* 0x00000000040872ca */ /* 0x000fc400000e0000 */
[----:B------:R-:W-:Y:S02]  /*31d80*/  R2UR UR6, R20 ;  /* 0x00000000140672ca */ /* 0x000fe400000e0000 */
[----:B------:R-:W-:Y:S02]  /*31d90*/  R2UR UR7, R21 ;  /* 0x00000000150772ca */ /* 0x000fe400000e0000 */
[C---:B------:R-:W-:Y:S02]  /*31da0*/  R2UR UR9, R5.reuse ;  /* 0x00000000050972ca */ /* 0x040fe400000e0000 */
        /* <DEDUP_REMOVED lines=172> */
[----:B------:R-:W-:-:S02]  /*32870*/  R2UR UR8, R4 ;  /* 0x00000000040872ca */ /* 0x000fc400000e0000 */
[----:B------:R-:W-:Y:S02]  /*32880*/  SEL R18, R18, 0x3e, P0 ;  /* 0x0000003e12127807 */ /* 0x000fe40000000000 */
[----:B------:R-:W-:Y:S02]  /*32890*/  SEL R19, R19, 0xf80, P0 ;  /* 0x00000f8013137807 */ /* 0x000fe40000000000 */
[----:B------:R-:W-:Y:S02]  /*328a0*/  R2UR UR9, R5 ;  /* 0x00000000050972ca */ /* 0x000fe400000e0000 */
[----:B------:R-:W-:Y:S01]  /*328b0*/  LOP3.LUT P0, RZ, R60, 0x7f, RZ, 0xc0, !PT ;  /* 0x0000007f3cff7812 */ /* 0x000fe2000780c0ff */
[----:B------:R-:W-:-:S05]  /*328c0*/  IMAD.IADD R18, R18, 0x1, R19 ;  /* 0x0000000112127824 */ /* 0x000fca00078e0213 */
[----:B------:R-:W-:-:S05]  /*328d0*/  LOP3.LUT R19, R18, 0x1e06, RZ, 0xc0, !PT ;  /* 0x00001e0612137812 */ /* 0x000fca00078ec0ff */
[----:B------:R-:W-:-:S05]  /*328e0*/  IMAD.IADD R18, R12, 0x1, R19 ;  /* 0x000000010c127824 */ /* 0x000fca00078e0213 */
[----:B------:R-:W-:Y:S01]  /*328f0*/  R2UR UR6, R18 ;  /* 0x00000000120672ca */ /* 0x000fe200000e0000 */
[----:B--2---:R-:W-:Y:S02]  /*32900*/  IMAD.IADD R12, R19, 0x1, R14 ;  /* 0x00000001130c7824 */ /* 0x004fe400078e020e */
[----:B------:R-:W-:Y:S02]  /*32910*/  IMAD.MOV.U32 R19, RZ, RZ, R13 ;  /* 0x000000ffff137224 */ /* 0x000fe400078e000d */
[----:B------:R-:W-:Y:S01]  /*32920*/  IMAD.MOV.U32 R13, RZ, RZ, R15 ;  /* 0x000000ffff0d7224 */ /* 0x000fe200078e000f */
[----:B------:R-:W-:Y:S02]  /*32930*/  R2UR UR4, R12 ;  /* 0x000000000c0472ca */ /* 0x000fe400000e0000 */
[----:B------:R-:W-:Y:S02]  /*32940*/  R2UR UR7, R19 ;  /* 0x00000000130772ca */ /* 0x000fe400000e0000 */
[----:B------:R-:W-:-:S13]  /*32950*/  R2UR UR5, R13 ;  /* 0x000000000d0572ca */ /* 0x000fda00000e0000 */
[----:B------:R-:W-:Y:S03]  /*32960*/  HGMMA.64x64x16.F32 R24, gdesc[UR4], R24, gsb0 ;  /* 0x00e00000041879f0 */ /* 0x000fe60008000818 */
[----:B------:R-:W-:Y:S02]  /*32970*/  WARPGROUP.DEPBAR.LE gsb0, 0x0 ;  /* 0x00008000000079c5 */ /* 0x000fe40000010000 */
[----:B------:R0:W-:Y:S04]  /*32980*/  ST.E desc[UR8][R10.64], R7 ;  /* 0x000000070a007985 */ /* 0x0001e8000c101908 */
[----:B------:R-:W2:Y:S04]  /*32990*/  @!P0 LDL.64 R12, [R6+0x18] ;  /* 0x00001800060c8983 */ /* 0x000ea80000100a00 */
[----:B------:R-:W3:Y:S01]  /*329a0*/  @!P0 LDL.64 R14, [R6] ;  /* 0x00000000060e8983 */ /* 0x000ee20000100a00 */
[----:B------:R-:W-:-:S02]  /*329b0*/  @!P0 R2UR UR4, R4 ;  /* 0x00000000040482ca */ /* 0x000fc400000e0000 */
[C---:B------:R-:W-:Y:S02]  /*329c0*/  @!P0 R2UR UR5, R5.reuse ;  /* 0x00000000050582ca */ /* 0x040fe400000e0000 */
[----:B------:R-:W-:Y:S02]  /*329d0*/  @!P0 R2UR UR6, R4 ;  /* 0x00000000040682ca */ /* 0x000fe400000e0000 */
[----:B------:R-:W-:-:S09]  /*329e0*/  @!P0 R2UR UR7, R5 ;  /* 0x00000000050782ca */ /* 0x000fd200000e0000 */
[----:B--2---:R-:W2:Y:S04]  /*329f0*/  @!P0 LD.E.64 R12, desc[UR4][R12.64+0x30] ;  /* 0x000030040c0c8980 */ /* 0x004ea8000c101b00 */
[----:B---3--:R-:W3:Y:S01]  /*32a00*/  @!P0 LD.E R14, desc[UR6][R14.64] ;  /* 0x000000060e0e8980 */ /* 0x008ee2000c101900 */
[----:B--2---:R-:W-:-:S05]  /*32a10*/  @!P0 MOV R19, R12 ;  /* 0x0000000c00138202 */ /* 0x004fca0000000f00 */
[----:B---3--:R-:W-:-:S05]  /*32a20*/  @!P0 IMAD R18, R14, 0x8, R19 ;  /* 0x000000080e128824 */ /* 0x008fca00078e0213 */
[----:B------:R-:W-:-:S04]  /*32a30*/  @!P0 PRMT R18, RZ, 0x654, R18 ;  /* 0x00000654ff128816 */ /* 0x000fc80000000012 */
[----:B------:R1:W-:Y:S01]  /*32a40*/  @!P0 SYNCS.ARRIVE.TRANS64.RED.A1T0 RZ, [R18+URZ], RZ ;  /* 0x000000ff12ff89a7 */ /* 0x0003e2000810043f */
[----:B0-----:R-:W2:Y:S01]  /*32a50*/  LDL.64 R10, [R6+0x68] ;  /* 0x00006800060a7983 */ /* 0x001ea20000100a00 */
[----:B------:R-:W-:Y:S02]  /*32a60*/  R2UR UR4, R4 ;  /* 0x00000000040472ca */ /* 0x000fe400000e0000 */
[----:B------:R-:W-:-:S13]  /*32a70*/  R2UR UR5, R5 ;  /* 0x00000000050572ca */ /* 0x000fda00000e0000 */
[----:B--2---:R-:W2:Y:S01]  /*32a80*/  LD.E.64 R10, desc[UR4][R10.64] ;  /* 0x000000040a0a7980 */ /* 0x004ea2000c101b00 */
[----:B------:R-:W-:Y:S02]  /*32a90*/  R2UR UR4, R4 ;  /* 0x00000000040472ca */ /* 0x000fe400000e0000 */
[----:B------:R-:W-:-:S13]  /*32aa0*/  R2UR UR5, R5 ;  /* 0x00000000050572ca */ /* 0x000fda00000e0000 */
[----:B-1----:R-:W3:Y:S01]  /*32ab0*/  LD.E R18, desc[UR4][R8.64+0x24] ;  /* 0x0000240408127980 */ /* 0x002ee2000c101900 */
[C---:B------:R-:W-:Y:S02]  /*32ac0*/  R2UR UR4, R4.reuse ;  /* 0x00000000040472ca */ /* 0x040fe400000e0000 */
[C---:B------:R-:W-:Y:S01]  /*32ad0*/  R2UR UR5, R5.reuse ;  /* 0x00000000050572ca */ /* 0x040fe200000e0000 */
[----:B------:R-:W-:Y:S01]  /*32ae0*/  IMAD.MOV.U32 R56, RZ, RZ, R22 ;  /* 0x000000ffff387224 */ /* 0x000fe200078e0016 */
[C---:B------:R-:W-:Y:S02]  /*32af0*/  R2UR UR14, R4.reuse ;  /* 0x00000000040e72ca */ /* 0x040fe400000e0000 */
[C---:B------:R-:W-:Y:S02]  /*32b00*/  R2UR UR15, R5.reuse ;  /* 0x00000000050f72ca */ /* 0x040fe400000e0000 */
[----:B------:R-:W-:Y:S02]  /*32b10*/  R2UR UR10, R4 ;  /* 0x00000000040a72ca */ /* 0x000fe400000e0000 */
[----:B------:R-:W-:-:S02]  /*32b20*/  R2UR UR11, R5 ;  /* 0x00000000050b72ca */ /* 0x000fc400000e0000 */
[C---:B------:R-:W-:Y:S02]  /*32b30*/  R2UR UR8, R4.reuse ;  /* 0x00000000040872ca */ /* 0x040fe400000e0000 */
[----:B------:R-:W-:Y:S02]  /*32b40*/  R2UR UR9, R5 ;  /* 0x00000000050972ca */ /* 0x000fe400000e0000 */
[----:B------:R-:W-:-:S03]  /*32b50*/  R2UR UR12, R4 ;  /* 0x00000000040c72ca */ /* 0x000fc600000e0000 */
[----:B------:R-:W4:Y:S01]  /*32b60*/  LD.E R61, desc[UR14][R8.64+0x18] ;  /* 0x0000180e083d7980 */ /* 0x000f22000c101900 */
[----:B------:R-:W-:-:S03]  /*32b70*/  R2UR UR13, R5 ;  /* 0x00000000050d72ca */ /* 0x000fc600000e0000 */
[----:B------:R-:W4:Y:S10]  /*32b80*/  LD.E R58, desc[UR10][R8.64+0xc] ;  /* 0x00000c0a083a7980 */ /* 0x000f34000c101900 */
[----:B------:R-:W4:Y:S04]  /*32b90*/  LD.E R60, desc[UR12][R8.64+0x14] ;  /* 0x0000140c083c7980 */ /* 0x000f28000c101900 */
[----:B--2---:R0:W2:Y:S01]  /*32ba0*/  LD.E R7, desc[UR4][R10.64] ;  /* 0x000000040a077980 */ /* 0x0040a2000c101900 */
[----:B------:R-:W-:-:S02]  /*32bb0*/  R2UR UR4, R4 ;  /* 0x00000000040472ca */ /* 0x000fc400000e0000 */
[----:B------:R-:W-:-:S13]  /*32bc0*/  R2UR UR5, R5 ;  /* 0x00000000050572ca */ /* 0x000fda00000e0000 */
[----:B------:R-:W0:Y:S01]  /*32bd0*/  LD.E R12, desc[UR4][R8.64] ;  /* 0x00000004080c7980 */ /* 0x000e22000c101900 */
[----:B------:R-:W-:Y:S02]  /*32be0*/  R2UR UR4, R4 ;  /* 0x00000000040472ca */ /* 0x000fe400000e0000 */
[----:B------:R-:W-:Y:S02]  /*32bf0*/  R2UR UR5, R5 ;  /* 0x00000000050572ca */ /* 0x000fe400000e0000 */
[----:B---3--:R-:W-:-:S11]  /*32c00*/  ISETP.NE.AND P1, PT, R18, 0x1, PT ;  /* 0x000000011200780c */ /* 0x008fd60003f25270 */
[----:B------:R-:W3:Y:S02]  /*32c10*/  LD.E R57, desc[UR4][R56.64] ;  /* 0x0000000438397980 */ /* 0x000ee4000c101900 */
[C---:B------:R-:W-:Y:S02]  /*32c20*/  @P1 R2UR UR4, R4.reuse ;  /* 0x00000000040412ca */ /* 0x040fe400000e0000 */
[C---:B------:R-:W-:Y:S02]  /*32c30*/  @P1 R2UR UR5, R5.reuse ;  /* 0x00000000050512ca */ /* 0x040fe400000e0000 */
[C---:B------:R-:W-:Y:S02]  /*32c40*/  @P1 R2UR UR6, R4.reuse ;  /* 0x00000000040612ca */ /* 0x040fe400000e0000 */
[----:B------:R-:W-:Y:S01]  /*32c50*/  @P1 R2UR UR7, R5 ;  /* 0x00000000050712ca */ /* 0x000fe200000e0000 */
[----:B------:R-:W2:Y:S08]  /*32c60*/  LD.E R56, desc[UR8][R8.64+0x10] ;  /* 0x0000100808387980 */ /* 0x000eb0000c101900 */
[----:B------:R-:W2:Y:S04]  /*32c70*/  @P1 LD.E R21, desc[UR4][R8.64+0x28] ;  /* 0x0000280408151980 */ /* 0x000ea8000c101900 */
[----:B------:R-:W2:Y:S01]  /*32c80*/  @P1 LD.E R20, desc[UR6][R8.64+0x2c] ;  /* 0x00002c0608141980 */ /* 0x000ea2000c101900 */
[----:B------:R-:W-:-:S02]  /*32c90*/  R2UR UR4, R4 ;  /* 0x00000000040472ca */ /* 0x000fc400000e0000 */
[C---:B------:R-:W-:Y:S02]  /*32ca0*/  R2UR UR5, R5.reuse ;  /* 0x00000000050572ca */ /* 0x040fe400000e0000 */
[----:B------:R-:W-:Y:S02]  /*32cb0*/  R2UR UR6, R4 ;  /* 0x00000000040672ca */ /* 0x000fe400000e0000 */
[----:B------:R-:W-:-:S09]  /*32cc0*/  R2UR UR7, R5 ;  /* 0x00000000050772ca */ /* 0x000fd200000e0000 */
[----:B------:R-:W2:Y:S04]  /*32cd0*/  LD.E R18, desc[UR4][R8.64+0x8] ;  /* 0x0000080408127980 */ /* 0x000ea8000c101900 */
[----:B------:R-:W2:Y:S01]  /*32ce0*/  LD.E R59, desc[UR6][R8.64+0x4] ;  /* 0x00000406083b7980 */ /* 0x000ea2000c101900 */
[----:B----4-:R-:W-:Y:S02]  /*32cf0*/  ISETP.GE.AND P2, PT, R61, 0x1, PT ;  /* 0x000000013d00780c */ /* 0x010fe40003f46270 */
[----:B------:R-:W-:Y:S01]  /*32d00*/  LOP3.LUT R58, RZ, R58, RZ, 0x33, !PT ;  /* 0x0000003aff3a7212 */ /* 0x000fe200078e33ff */
[----:B------:R-:W-:Y:S01]  /*32d10*/  BSSY B1, `(.L_x_2297) ;  /* 0x000008a000017945 */ /* 0x000fe20003800000 */
[----:B0-----:R-:W-:-:S04]  /*32d20*/  SHF.R.S32.HI R11, RZ, 0x1f, R12 ;  /* 0x0000001fff0b7819 */ /* 0x001fc8000001140c */
[----:B------:R-:W-:-:S04]  /*32d30*/  LEA.HI R10, R11, R12, RZ, 0x7 ;  /* 0x0000000c0b0a7211 */ /* 0x000fc800078f38ff */
[----:B------:R-:W-:-:S05]  /*32d40*/  LOP3.LUT R13, R10, 0xffffff80, RZ, 0xc0, !PT ;  /* 0xffffff800a0d7812 */ /* 0x000fca00078ec0ff */
[----:B------:R-:W-:Y:S01]  /*32d50*/  IMAD.IADD R13, R12, 0x1, -R13 ;  /* 0x000000010c0d7824 */ /* 0x000fe200078e0a0d */
[----:B------:R-:W-:-:S04]  /*32d60*/  LEA.HI R14, R11, R12, RZ, 0x2 ;  /* 0x0000000c0b0e7211 */ /* 0x000fc800078f10ff */
[----:B------:R-:W-:Y:S02]  /*32d70*/  SHF.R.S32.HI R10, RZ, 0x1f, R13 ;  /* 0x0000001fff0a7819 */ /* 0x000fe4000001140d */
[----:B------:R-:W-:Y:S02]  /*32d80*/  LOP3.LUT R19, R14, 0xfffffffc, RZ, 0xc0, !PT ;  /* 0xfffffffc0e137812 */ /* 0x000fe400078ec0ff */
[----:B------:R-:W-:-:S04]  /*32d90*/  LEA.HI R11, R10, R13, RZ, 0x2 ;  /* 0x0000000d0a0b7211 */ /* 0x000fc800078f10ff */
[--C-:B------:R-:W-:Y:S02]  /*32da0*/  SHF.R.S32.HI R14, RZ, 0x2, R11.reuse ;  /* 0x00000002ff0e7819 */ /* 0x100fe4000001140b */
[----:B------:R-:W-:Y:S01]  /*32db0*/  SHF.R.S32.HI R15, RZ, 0x1f, R11 ;  /* 0x0000001fff0f7819 */ /* 0x000fe2000001140b */
[----:B------:R-:W-:Y:S01]  /*32dc0*/  IMAD.IADD R19, R12, 0x1, -R19 ;  /* 0x000000010c137824 */ /* 0x000fe200078e0a13 */
[----:B------:R-:W-:Y:S02]  /*32dd0*/  LEA.HI R10, R10, R13, RZ, 0x5 ;  /* 0x0000000d0a0a7211 */ /* 0x000fe400078f28ff */
[----:B------:R-:W-:Y:S02]  /*32de0*/  LEA.HI R15, R15, R14, RZ, 0x3 ;  /* 0x0000000e0f0f7211 */ /* 0x000fe400078f18ff */
[----:B------:R-:W-:Y:S02]  /*32df0*/  SHF.R.S32.HI R10, RZ, 0x5, R10 ;  /* 0x00000005ff0a7819 */ /* 0x000fe4000001140a */
[----:B------:R-:W-:-:S02]  /*32e00*/  LEA.HI R12, R19, R19, RZ, 0x1 ;  /* 0x00000013130c7211 */ /* 0x000fc400078f08ff */
[----:B------:R-:W-:Y:S01]  /*32e10*/  LOP3.LUT R15, R15, 0xfffffff8, RZ, 0xc0, !PT ;  /* 0xfffffff80f0f7812 */ /* 0x000fe200078ec0ff */
[----:B---3--:R-:W-:Y:S01]  /*32e20*/  IMAD R10, R57, 0x4, R10 ;  /* 0x00000004390a7824 */ /* 0x008fe200078e020a */
[----:B------:R-:W-:-:S03]  /*32e30*/  LOP3.LUT R12, R12, 0x1ffffffe, RZ, 0xc0, !PT ;  /* 0x1ffffffe0c0c7812 */ /* 0x000fc600078ec0ff */
[----:B------:R-:W-:Y:S02]  /*32e40*/  IMAD.IADD R15, R14, 0x1, -R15 ;  /* 0x000000010e0f7824 */ /* 0x000fe400078e0a0f */
[----:B------:R-:W-:Y:S02]  /*32e50*/  IMAD.IADD R12, R19, 0x1, -R12 ;  /* 0x00000001130c7824 */ /* 0x000fe400078e0a0c */
[----:B------:R-:W-:-:S04]  /*32e60*/  IMAD.U32 R15, R10, 0x10, R15 ;  /* 0x000000100a0f7824 */ /* 0x000fc800078e000f */
[----:B------:R-:W-:-:S04]  /*32e70*/  IMAD R12, R12, 0x8, R15 ;  /* 0x000000080c0c7824 */ /* 0x000fc800078e020f */
[----:B--2---:R-:W-:-:S05]  /*32e80*/  @P1 IMAD.HI.U32 R21, R12, R21, RZ ;  /* 0x000000150c151227 */ /* 0x004fca00078e00ff */
[----:B------:R-:W-:Y:S01]  /*32e90*/  @P1 SHF.R.U32.HI R12, RZ, R20, R21 ;  /* 0x00000014ff0c1219 */ /* 0x000fe20000011615 */
        /* <DEDUP_REMOVED lines=38> */
[----:B------:R-:W1:Y:S01]  /*33100*/  MUFU.TANH R25, R25 ;  /* 0x0000001900197308 */ /* 0x000e620000002400 */
[----:B------:R-:W-:-:S03]  /*33110*/  IMAD.IADD R3, R18, 0x1, -R15 ;  /* 0x0000000112037824 */ /* 0x000fc600078e0a0f */
[----:B------:R-:W-:-:S04]  /*33120*/  IADD3 R11, -R59, R11, R18 ;  /* 0x0000000b3b0b7210 */ /* 0x000fc80007ffe112 */
[----:B------:R2:W3:Y:S01]  /*33130*/  MUFU.TANH R62, R24 ;  /* 0x00000018003e7308 */ /* 0x0004e20000002400 */
[----:B------:R-:W-:-:S07]  /*33140*/  IMAD R13, R10, -0x2, R3 ;  /* 0xfffffffe0a0d7824 */ /* 0x000fce00078e0203 */
[----:B------:R-:W4:Y:S01]  /*33150*/  MUFU.TANH R26, R26 ;  /* 0x0000001a001a7308 */ /* 0x000f220000002400 */
        /* <DEDUP_REMOVED lines=30> */
[----:B------:R-:W-:Y:S01]  /*33340*/  IMAD.IADD R58, R11, 0x1, R58 ;  /* 0x000000010b3a7824 */ /* 0x000fe200078e023a */
[----:B0-----:R-:W-:Y:S01]  /*33350*/  VIADDMNMX R14, R19, R56, R13, PT ;  /* 0x00000038130e7246 */ /* 0x001fe2000380010d */
[----:B------:R-:W-:-:S02]  /*33360*/  IMAD.IADD R60, R60, 0x1, -R15 ;  /* 0x000000013c3c7824 */ /* 0x000fc400078e0a0f */
[----:B------:R-:W-:Y:S01]  /*33370*/  IMAD.IADD R3, R58, 0x1, R19 ;  /* 0x000000013a037824 */ /* 0x000fe200078e0213 */
[----:B---34-:R-:W-:Y:S06]  /*33380*/  @!P2 BRA `(.L_x_2298) ;  /* 0x000000000088a947 */ /* 0x018fec0003800000 */
[----:B------:R-:W-:Y:S01]  /*33390*/  IADD3 R20, -R59, R18, R19 ;  /* 0x000000123b147210 */ /* 0x000fe20007ffe113 */
[----:B------:R-:W-:Y:S03]  /*333a0*/  BSSY B2, `(.L_x_2299) ;  /* 0x000001c000027945 */ /* 0x000fe60003800000 */
[----:B------:R-:W-:-:S13]  /*333b0*/  ISETP.GT.AND P1, PT, R20, -0x1, PT ;  /* 0xffffffff1400780c */ /* 0x000fda0003f24270 */
[----:B------:R-:W-:Y:S05]  /*333c0*/  @P1 BRA `(.L_x_2300) ;  /* 0x00000000003c1947 */ /* 0x000fea0003800000 */
[----:B------:R-:W-:Y:S01]  /*333d0*/  ISETP.NE.AND P1, PT, R61, 0x1, PT ;  /* 0x000000013d00780c */ /* 0x000fe20003f25270 */
[----:B------:R-:W-:Y:S01]  /*333e0*/  BSSY B3, `(.L_x_2301) ;  /* 0x000000b000037945 */ /* 0x000fe20003800000 */
[----:B------:R-:W-:-:S11]  /*333f0*/  LOP3.LUT R20, RZ, R20, RZ, 0x33, !PT ;  /* 0x00000014ff147212 */ /* 0x000fd600078e33ff */
[----:B------:R-:W-:Y:S05]  /*33400*/  @!P1 BRA `(.L_x_2302) ;  /* 0x0000000000209947 */ /* 0x000fea0003800000 */
[C---:B------:R-:W-:Y:S02]  /*33410*/  R2UR UR4, R4.reuse ;  /* 0x00000000040472ca */ /* 0x040fe400000e0000 */
[C---:B------:R-:W-:Y:S02]  /*33420*/  R2UR UR5, R5.reuse ;  /* 0x00000000050572ca */ /* 0x040fe400000e0000 */
[----:B------:R-:W-:Y:S02]  /*33430*/  R2UR UR6, R4 ;  /* 0x00000000040672ca */ /* 0x000fe400000e0000 */
[----:B------:R-:W-:-:S09]  /*33440*/  R2UR UR7, R5 ;  /* 0x00000000050772ca */ /* 0x000fd200000e0000 */
[----:B--2---:R-:W2:Y:S04]  /*33450*/  LD.E R7, desc[UR4][R8.64+0x1c] ;  /* 0x00001c0408077980 */ /* 0x004ea8000c101900 */
[----:B------:R-:W3:Y:S01]  /*33460*/  LD.E R24, desc[UR6][R8.64+0x20] ;  /* 0x0000200608187980 */ /* 0x000ee2000c101900 */
[----:B--2---:R-:W-:-:S05]  /*33470*/  IMAD.HI.U32 R7, R20, R7, RZ ;  /* 0x0000000714077227 */ /* 0x004fca00078e00ff */
[----:B---3--:R-:W-:-:S07]  /*33480*/  SHF.R.U32.HI R20, RZ, R24, R7 ;  /* 0x00000018ff147219 */ /* 0x008fce0000011607 */
.L_x_2302:
[----:B------:R-:W-:Y:S05]  /*33490*/  BSYNC B3 ;  /* 0x0000000000037941 */ /* 0x000fea0003800000 */
.L_x_2301:
[----:B------:R-:W-:Y:S01]  /*334a0*/  LOP3.LUT R20, RZ, R20, RZ, 0x33, !PT ;  /* 0x00000014ff147212 */ /* 0x000fe200078e33ff */
[----:B------:R-:W-:Y:S06]  /*334b0*/  BRA `(.L_x_2303) ;  /* 0x0000000000287947 */ /* 0x000fec0003800000 */
.L_x_2300:
[----:B------:R-:W-:-:S13]  /*334c0*/  ISETP.NE.AND P1, PT, R61, 0x1, PT ;  /* 0x000000013d00780c */ /* 0x000fda0003f25270 */
        /* <DEDUP_REMOVED lines=9> */
.L_x_2303:
[----:B------:R-:W-:Y:S05]  /*33560*/  BSYNC B2 ;  /* 0x0000000000027941 */ /* 0x000fea0003800000 */
.L_x_2299:
[----:B--2---:R-:W-:-:S04]  /*33570*/  IMAD R7, R61, R20, -R15 ;  /* 0x000000143d077224 */ /* 0x004fc800078e0a0f */
[----:B------:R-:W-:-:S05]  /*33580*/  IMAD R20, R10, -0x2, R7 ;  /* 0xfffffffe0a147824 */ /* 0x000fca00078e0207 */
[----:B------:R-:W-:Y:S02]  /*33590*/  VIMNMX R3, R3, R20, !PT ;  /* 0x0000001403037248 */ /* 0x000fe40007fe0100 */
[----:B------:R-:W-:-:S07]  /*335a0*/  VIADDMNMX R14, R20, R61, R14, PT ;  /* 0x0000003d140e7246 */ /* 0x000fce000380010e */
.L_x_2298:
[----:B------:R-:W-:Y:S05]  /*335b0*/  BSYNC B1 ;  /* 0x0000000000017941 */ /* 0x000fea0003800000 */
.L_x_2297:
[C---:B------:R-:W-:Y:S01]  /*335c0*/  ISETP.GE.AND P1, PT, R60.reuse, 0x2, PT ;  /* 0x000000023c00780c */ /* 0x040fe20003f26270 */
[----:B--2---:R-:W0:Y:S01]  /*335d0*/  SHFL.IDX PT, R7, R12, 0x1, 0x1c1f ;  /* 0x003c1f000c077f89 */ /* 0x004e2200000e0000 */
[C---:B------:R-:W-:Y:S01]  /*335e0*/  ISETP.GE.AND P5, PT, R60.reuse, 0xa, PT ;  /* 0x0000000a3c00780c */ /* 0x040fe20003fa6270 */
[----:B------:R-:W-:Y:S01]  /*335f0*/  BSSY B1, `(.L_x_2304) ;  /* 0x0000070000017945 */ /* 0x000fe20003800000 */
[----:B------:R-:W-:Y:S02]  /*33600*/  ISETP.GT.AND P3, PT, R3, 0x1, !P1 ;  /* 0x000000010300780c */ /* 0x000fe40004f64270 */
[----:B------:R-:W-:Y:S02]  /*33610*/  ISETP.GE.AND P2, PT, R60, 0x9, PT ;  /* 0x000000093c00780c */ /* 0x000fe40003f46270 */
[----:B------:R-:W-:Y:S02]  /*33620*/  ISETP.LT.OR P3, PT, R14, 0x2, P3 ;  /* 0x000000020e00780c */ /* 0x000fe40001f61670 */
[----:B------:R-:W-:-:S02]  /*33630*/  P2R R19, PR, RZ, 0x20 ;  /* 0x00000020ff137803 */ /* 0x000fc40000000000 */
[----:B-1----:R-:W-:Y:S02]  /*33640*/  FSEL R64, R25, -INF , !P3 ;  /* 0xff80000019407808 */ /* 0x002fe40005800000 */
        /* <DEDUP_REMOVED lines=67> */
[----:B------:R-:W-:Y:S02]  /*33a80*/  ISETP.LT.OR P6, PT, R14, 0x3a, P6 ;  /* 0x0000003a0e00780c */ /* 0x000fe400037c1670 */
[----:B------:R-:W-:Y:S02]  /*33a90*/  VIADDMNMX R14, R7, R56, R13, PT ;  /* 0x00000038070e7246 */ /* 0x000fe4000380010d */
[----:B------:R-:W-:Y:S02]  /*33aa0*/  FSEL R60, R53, -INF , !P6 ;  /* 0xff800000353c7808 */ /* 0x000fe40007000000 */
[----:B------:R-:W-:-:S13]  /*33ab0*/  ISETP.GE.AND P6, PT, R61, 0x1, PT ;  /* 0x000000013d00780c */ /* 0x000fda0003fc6270 */
[----:B------:R-:W-:Y:S05]  /*33ac0*/  @!P6 BRA `(.L_x_2305) ;  /* 0x000000000088e947 */ /* 0x000fea0003800000 */
        /* <DEDUP_REMOVED lines=12> */
[----:B------:R-:W2:Y:S04]  /*33b90*/  LD.E R7, desc[UR4][R8.64+0x1c] ;  /* 0x00001c0408077980 */ /* 0x000ea8000c101900 */
[----:B------:R-:W3:Y:S01]  /*33ba0*/  LD.E R11, desc[UR6][R8.64+0x20] ;  /* 0x00002006080b7980 */ /* 0x000ee2000c101900 */
[----:B--2---:R-:W-:-:S05]  /*33bb0*/  IMAD.HI.U32 R18, R18, R7, RZ ;  /* 0x0000000712127227 */ /* 0x004fca00078e00ff */
[----:B---3--:R-:W-:-:S07]  /*33bc0*/  SHF.R.U32.HI R18, RZ, R11, R18 ;  /* 0x0000000bff127219 */ /* 0x008fce0000011612 */
.L_x_2309:
[----:B------:R-:W-:Y:S05]  /*33bd0*/  BSYNC B3 ;  /* 0x0000000000037941 */ /* 0x000fea0003800000 */
.L_x_2308:
[----:B------:R-:W-:Y:S01]  /*33be0*/  LOP3.LUT R18, RZ, R18, RZ, 0x33, !PT ;  /* 0x00000012ff127212 */ /* 0x000fe200078e33ff */
[----:B------:R-:W-:Y:S06]  /*33bf0*/  BRA `(.L_x_2310) ;  /* 0x0000000000287947 */ /* 0x000fec0003800000 */
.L_x_2307:
[----:B------:R-:W-:-:S13]  /*33c00*/  ISETP.NE.AND P6, PT, R61, 0x1, PT ;  /* 0x000000013d00780c */ /* 0x000fda0003fc5270 */
        /* <DEDUP_REMOVED lines=9> */
.L_x_2310:
[----:B------:R-:W-:Y:S05]  /*33ca0*/  BSYNC B2 ;  /* 0x0000000000027941 */ /* 0x000fea0003800000 */
.L_x_2306:
[----:B------:R-:W-:-:S04]  /*33cb0*/  IMAD R7, R61, R18, -R15 ;  /* 0x000000123d077224 */ /* 0x000fc800078e0a0f */
[----:B------:R-:W-:-:S05]  /*33cc0*/  IMAD R10, R10, -0x2, R7 ;  /* 0xfffffffe0a0a7824 */ /* 0x000fca00078e0207 */
[----:B------:R-:W-:Y:S02]  /*33cd0*/  VIADDMNMX R14, R10, R61, R14, PT ;  /* 0x0000003d0a0e7246 */ /* 0x000fe4000380010e */
[----:B------:R-:W-:-:S07]  /*33ce0*/  VIMNMX R3, R3, R10, !PT ;  /* 0x0000000a03037248 */ /* 0x000fce0007fe0100 */
.L_x_2305:
[----:B------:R-:W-:Y:S05]  /*33cf0*/  BSYNC B1 ;  /* 0x0000000000017941 */ /* 0x000fea0003800000 */
.L_x_2304:
[----:B------:R-:W2:Y:S01]  /*33d00*/  LDL.64 R8, [R6+0x70] ;  /* 0x0000700006087983 */ /* 0x000ea20000100a00 */
[C---:B------:R-:W-:Y:S02]  /*33d10*/  ISETP.GT.AND P1, PT, R3.reuse, 0x1, !P1 ;  /* 0x000000010300780c */ /* 0x040fe40004f24270 */
[----:B------:R-:W-:Y:S02]  /*33d20*/  ISETP.GT.AND P2, PT, R3, 0x8, !P2 ;  /* 0x000000080300780c */ /* 0x000fe40005744270 */
[C---:B------:R-:W-:Y:S02]  /*33d30*/  ISETP.LT.OR P1, PT, R14.reuse, 0x2, P1 ;  /* 0x000000020e00780c */ /* 0x040fe40000f21670 */
[----:B------:R-:W-:Y:S02]  /*33d40*/  ISETP.LT.OR P2, PT, R14, 0x9, P2 ;  /* 0x000000090e00780c */ /* 0x000fe40001741670 */
[----:B------:R-:W-:Y:S02]  /*33d50*/  FSEL R12, R27, -INF , !P1 ;  /* 0xff8000001b0c7808 */ /* 0x000fe40004800000 */
[----:B------:R-:W-:-:S02]  /*33d60*/  ISETP.NE.AND P1, PT, R19, RZ, PT ;  /* 0x000000ff1300720c */ /* 0x000fc40003f25270 */
[----:B------:R-:W-:Y:S02]  /*33d70*/  FSEL R13, R30, -INF , !P2 ;  /* 0xff8000001e0d7808 */ /* 0x000fe40005000000 */
[----:B------:R-:W-:Y:S02]  /*33d80*/  ISETP.GT.AND P1, PT, R3, 0x9, !P1 ;  /* 0x000000090300780c */ /* 0x000fe40004f24270 */
[----:B------:R-:W-:Y:S02]  /*33d90*/  ISETP.NE.AND P2, PT, R20, RZ, PT ;  /* 0x000000ff1400720c */ /* 0x000fe40003f45270 */
[----:B------:R-:W-:Y:S02]  /*33da0*/  ISETP.LT.OR P1, PT, R14, 0xa, P1 ;  /* 0x0000000a0e00780c */ /* 0x000fe40000f21670 */
[----:B------:R-:W-:Y:S02]  /*33db0*/  ISETP.NE.AND P6, PT, R29, RZ, PT ;  /* 0x000000ff1d00720c */ /* 0x000fe40003fc5270 */
[----:B------:R-:W-:-:S02]  /*33dc0*/  FSEL R15, R31, -INF , !P1 ;  /* 0xff8000001f0f7808 */ /* 0x000fc40004800000 */
        /* <DEDUP_REMOVED lines=16> */
[C---:B------:R-:W-:Y:S02]  /*33ed0*/  ISETP.GT.AND P1, PT, R3.reuse, 0x20, !P6 ;  /* 0x000000200300780c */ /* 0x040fe40007724270 */
        /* <DEDUP_REMOVED lines=8> */
[----:B------:R-:W-:-:S04]  /*33f60*/  ISETP.LT.OR P1, PT, R14, 0x22, P1 ;  /* 0x000000220e00780c */ /* 0x000fc80000f21670 */
[----:B------:R-:W-:Y:S02]  /*33f70*/  FSEL R25, R43, -INF , !P1 ;  /* 0xff8000002b197808 */ /* 0x000fe40004800000 */
[----:B------:R-:W-:-:S04]  /*33f80*/  ISETP.NE.AND P1, PT, R28, RZ, PT ;  /* 0x000000ff1c00720c */ /* 0x000fc80003f25270 */
[----:B------:R-:W-:-:S04]  /*33f90*/  ISETP.GT.AND P1, PT, R3, RZ, !P1 ;  /* 0x000000ff0300720c */ /* 0x000fc80004f24270 */
[----:B------:R-:W-:-:S04]  /*33fa0*/  ISETP.LT.OR P1, PT, R14, 0x1, P1 ;  /* 0x000000010e00780c */ /* 0x000fc80000f21670 */
[----:B------:R-:W-:Y:S02]  /*33fb0*/  FSEL R7, R26, -INF , !P1 ;  /* 0xff8000001a077808 */ /* 0x000fe40004800000 */
[----:B------:R-:W-:Y:S02]  /*33fc0*/  ISETP.NE.AND P1, PT, R33, RZ, PT ;  /* 0x000000ff2100720c */ /* 0x000fe40003f25270 */
[----:B------:R-:W-:-:S04]  /*33fd0*/  FMNMX.FTZ R10, R7, R12, !PT ;  /* 0x0000000c070a7209 */ /* 0x000fc80007810000 */
[----:B------:R-:W-:-:S04]  /*33fe0*/  FMNMX.FTZ R10, R13, R10, !PT ;  /* 0x0000000a0d0a7209 */ /* 0x000fc80007810000 */
[----:B------:R-:W-:-:S04]  /*33ff0*/  FMNMX.FTZ R11, R15, R10, !PT ;  /* 0x0000000a0f0b7209 */ /* 0x000fc80007810000 */
[----:B------:R-:W-:-:S04]  /*34000*/  FMNMX.FTZ R10, R18, R11, !PT ;  /* 0x0000000b120a7209 */ /* 0x000fc80007810000 */
[----:B------:R-:W-:-:S04]  /*34010*/  FMNMX.FTZ R11, R19, R10, !PT ;  /* 0x0000000a130b7209 */ /* 0x000fc80007810000 */
[----:B------:R-:W-:Y:S02]  /*34020*/  FMNMX.FTZ R10, R20, R11, !PT ;  /* 0x0000000b140a7209 */ /* 0x000fe40007810000 */
[----:B------:R-:W-:Y:S02]  /*34030*/  ISETP.GT.AND P1, PT, R3, 0x28, !P1 ;  /* 0x000000280300780c */ /* 0x000fe40004f24270 */
[----:B------:R-:W-:Y:S02]  /*34040*/  FMNMX.FTZ R11, R21, R10, !PT ;  /* 0x0000000a150b7209 */ /* 0x000fe40007810000 */
[----:B------:R-:W-:Y:S02]  /*34050*/  ISETP.LT.OR P1, PT, R14, 0x29, P1 ;  /* 0x000000290e00780c */ /* 0x000fe40000f21670 */
[----:B------:R-:W-:Y:S02]  /*34060*/  FMNMX.FTZ R10, R24, R11, !PT ;  /* 0x0000000b180a7209 */ /* 0x000fe40007810000 */
[----:B------:R-:W-:-:S02]  /*34070*/  ISETP.LT.OR P2, PT, R14, 0x2a, P2 ;  /* 0x0000002a0e00780c */ /* 0x000fc40001741670 */
[----:B------:R-:W-:Y:S02]  /*34080*/  FSEL R26, R46, -INF , !P1 ;  /* 0xff8000002e1a7808 */ /* 0x000fe40004800000 */
[----:B------:R-:W-:Y:S02]  /*34090*/  FMNMX.FTZ R11, R25, R10, !PT ;  /* 0x0000000a190b7209 */ /* 0x000fe40007810000 */
[----:B------:R-:W-:Y:S02]  /*340a0*/  ISETP.LT.OR P3, PT, R14, 0x31, P3 ;  /* 0x000000310e00780c */ /* 0x000fe40001f61670 */
[----:B------:R-:W-:Y:S02]  /*340b0*/  FSEL R27, R47, -INF , !P2 ;  /* 0xff8000002f1b7808 */ /* 0x000fe40005000000 */
[----:B------:R-:W-:Y:S02]  /*340c0*/  FMNMX.FTZ R10, R26, R11, !PT ;  /* 0x0000000b1a0a7209 */ /* 0x000fe40007810000 */
[----:B------:R-:W-:-:S02]  /*340d0*/  ISETP.GT.AND P5, PT, R3, 0x38, !P5 ;  /* 0x000000380300780c */ /* 0x000fc40006fa4270 */
[----:B------:R-:W-:Y:S02]  /*340e0*/  ISETP.LT.OR P4, PT, R14, 0x32, P4 ;  /* 0x000000320e00780c */ /* 0x000fe40002781670 */
[----:B------:R-:W-:Y:S02]  /*340f0*/  FSEL R28, R50, -INF , !P3 ;  /* 0xff800000321c7808 */ /* 0x000fe40005800000 */
[----:B------:R-:W-:Y:S02]  /*34100*/  FMNMX.FTZ R11, R27, R10, !PT ;  /* 0x0000000a1b0b7209 */ /* 0x000fe40007810000 */
[----:B------:R-:W-:Y:S02]  /*34110*/  ISETP.GT.AND P1, PT, R3, 0x39, !P6 ;  /* 0x000000390300780c */ /* 0x000fe40007724270 */
[----:B------:R-:W-:Y:S02]  /*34120*/  ISETP.LT.OR P5, PT, R14, 0x39, P5 ;  /* 0x000000390e00780c */ /* 0x000fe40002fa1670 */
[----:B------:R-:W-:-:S02]  /*34130*/  FSEL R3, R51, -INF , !P4 ;  /* 0xff80000033037808 */ /* 0x000fc40006000000 */
[----:B------:R-:W-:Y:S02]  /*34140*/  FMNMX.FTZ R10, R28, R11, !PT ;  /* 0x0000000b1c0a7209 */ /* 0x000fe40007810000 */
[----:B------:R-:W-:Y:S02]  /*34150*/  ISETP.LT.OR P1, PT, R14, 0x3a, P1 ;  /* 0x0000003a0e00780c */ /* 0x000fe40000f21670 */
[----:B------:R-:W-:Y:S02]  /*34160*/  R2UR UR4, R4 ;  /* 0x00000000040472ca */ /* 0x000fe400000e0000 */
[----:B------:R-:W-:Y:S02]  /*34170*/  R2UR UR5, R5 ;  /* 0x00000000050572ca */ /* 0x000fe400000e0000 */
[----:B------:R-:W-:Y:S02]  /*34180*/  FSEL R14, R54, -INF , !P5 ;  /* 0xff800000360e7808 */ /* 0x000fe40006800000 */
[----:B------:R-:W-:-:S02]  /*34190*/  FMNMX.FTZ R11, R3, R10, !PT ;  /* 0x0000000a030b7209 */ /* 0x000fc40007810000 */
[----:B------:R-:W-:Y:S02]  /*341a0*/  R2UR UR6, R4 ;  /* 0x00000000040672ca */ /* 0x000fe400000e0000 */
[----:B------:R-:W-:Y:S02]  /*341b0*/  R2UR UR7, R5 ;  /* 0x00000000050772ca */ /* 0x000fe400000e0000 */
[----:B------:R-:W-:Y:S02]  /*341c0*/  FSEL R29, R55, -INF , !P1 ;  /* 0xff800000371d7808 */ /* 0x000fe40004800000 */
[----:B------:R-:W-:-:S04]  /*341d0*/  FMNMX.FTZ R10, R14, R11, !PT ;  /* 0x0000000b0e0a7209 */ /* 0x000fc80007810000 */
[----:B------:R-:W-:-:S05]  /*341e0*/  FMNMX.FTZ R11, R29, R10, !PT ;  /* 0x0000000a1d0b7209 */ /* 0x000fca0007810000 */
[----:B--2---:R-:W-:Y:S04]  /*341f0*/  ST.E desc[UR4][R8.64+0x4], R11 ;  /* 0x0000040b08007985 */ /* 0x004fe8000c101904 */
[----:B------:R-:W2:Y:S01]  /*34200*/  LD.E R32, desc[UR6][R8.64+0x4] ;  /* 0x0000040608207980 */ /* 0x000ea2000c101900 */
        /* <DEDUP_REMOVED lines=15> */
[----:B------:R-:W0:Y:S01]  /*34300*/  SHFL.BFLY PT, R10, R31, 0x2, 0x1f ;  /* 0x0c401f001f0a7f89 */ /* 0x000e2200000e0000 */
[----:B------:R-:W-:Y:S02]  /*34310*/  R2UR UR8, R4 ;  /* 0x00000000040872ca */ /* 0x000fe400000e0000 */
[----:B------:R-:W-:Y:S02]  /*34320*/  R2UR UR9, R5 ;  /* 0x00000000050972ca */ /* 0x000fe400000e0000 */
[----:B0-----:R-:W-:Y:S01]  /*34330*/  FMNMX.FTZ R30, R31, R10, !PT ;  /* 0x0000000a1f1e7209 */ /* 0x001fe20007810000 */
[----:B------:R-:W-:Y:S04]  /*34340*/  ST.E desc[UR4][R8.64], R31 ;  /* 0x0000001f08007985 */ /* 0x000fe8000c101904 */
[----:B--2---:R-:W0:Y:S02]  /*34350*/  SHFL.BFLY PT, R11, R32, 0x2, 0x1f ;  /* 0x0c401f00200b7f89 */ /* 0x004e2400000e0000 */
[----:B0-----:R-:W-:-:S02]  /*34360*/  FMNMX.FTZ R34, R32, R11, !PT ;  /* 0x0000000b20227209 */ /* 0x001fc40007810000 */
[----:B------:R-:W0:Y:S04]  /*34370*/  SHFL.BFLY PT, R11, R30, 0x1, 0x1f ;  /* 0x0c201f001e0b7f89 */ /* 0x000e2800000e0000 */
[----:B------:R-:W1:Y:S01]  /*34380*/  SHFL.BFLY PT, R35, R34, 0x1, 0x1f ;  /* 0x0c201f0022237f89 */ /* 0x000e6200000e0000 */
[----:B0-----:R-:W-:Y:S02]  /*34390*/  FMNMX.FTZ R33, R30, R11, !PT ;  /* 0x0000000b1e217209 */ /* 0x001fe40007810000 */
[----:B-1----:R-:W-:-:S03]  /*343a0*/  FMNMX.FTZ R35, R34, R35, !PT ;  /* 0x0000002322237209 */ /* 0x002fc60007810000 */
[----:B------:R-:W-:Y:S04]  /*343b0*/  ST.E desc[UR6][R8.64], R33 ;  /* 0x0000002108007985 */ /* 0x000fe8000c101906 */
[----:B------:R0:W-:Y:S04]  /*343c0*/  ST.E desc[UR8][R8.64+0x4], R35 ;  /* 0x0000042308007985 */ /* 0x0001e8000c101908 */
[----:B------:R-:W2:Y:S04]  /*343d0*/  LDL.64 R10, [R6+0x70] ;  /* 0x00007000060a7983 */ /* 0x000ea80000100a00 */
[----:B--2---:R-:W2:Y:S04]  /*343e0*/  LD.E R32, desc[UR6][R10.64+0x20] ;  /* 0x000020060a207980 */ /* 0x004ea8000c101900 */
[----:B------:R-:W2:Y:S04]  /*343f0*/  LD.E R30, desc[UR4][R10.64] ;  /* 0x000000040a1e7980 */ /* 0x000ea8000c101900 */
[----:B------:R-:W3:Y:S01]  /*34400*/  LD.E R47, desc[UR4][R10.64+0x4] ;  /* 0x000004040a2f7980 */ /* 0x000ee2000c101900 */
[C---:B--2---:R-:W-:Y:S01]  /*34410*/  FMUL.FTZ R34, R30.reuse, R32 ;  /* 0x000000201e227220 */ /* 0x044fe20000410000 */
[----:B------:R-:W-:Y:S01]  /*34420*/  FSETP.NEU.FTZ.AND P1, PT, R30, -INF , PT ;  /* 0xff8000001e00780b */ /* 0x000fe20003f3d000 */
[----:B---3--:R-:W-:-:S03]  /*34430*/  FMUL.FTZ R46, R32, R47 ;  /* 0x0000002f202e7220 */ /* 0x008fc60000410000 */
[----:B------:R-:W-:Y:S02]  /*34440*/  FSEL R31, R34, RZ, P1 ;  /* 0x000000ff221f7208 */ /* 0x000fe40000800000 */
[----:B------:R-:W-:-:S03]  /*34450*/  FSETP.NEU.FTZ.AND P1, PT, R47, -INF , PT ;  /* 0xff8000002f00780b */ /* 0x000fc60003f3d000 */
[-CC-:B------:R-:W-:Y:S01]  /*34460*/  FFMA.FTZ R34, R68, R32.reuse, -R31.reuse ;  /* 0x0000002044227223 */ /* 0x180fe2000001081f */
[----:B------:R-:W-:Y:S01]  /*34470*/  FSEL R47, R46, RZ, P1 ;  /* 0x000000ff2e2f7208 */ /* 0x000fe20000800000 */
[-CC-:B0-----:R-:W-:Y:S02]  /*34480*/  FFMA.FTZ R8, R62, R32.reuse, -R31.reuse ;  /* 0x000000203e087223 */ /* 0x181fe4000001081f */
[----:B------:R0:W-:Y:S01]  /*34490*/  MUFU.EX2 R35, R34 ;  /* 0x0000002200237308 */ /* 0x0001e20000000800 */
[-C--:B------:R-:W-:Y:S01]  /*344a0*/  FFMA.FTZ R9, R64, R32.reuse, -R31 ;  /* 0x0000002040097223 */ /* 0x080fe2000001081f */
[-CC-:B------:R-:W-:Y:S01]  /*344b0*/  FFMA.FTZ R7, R7, R32.reuse, -R47.reuse ;  /* 0x0000002007077223 */ /* 0x180fe2000001082f */
[-C--:B------:R-:W-:Y:S01]  /*344c0*/  FFMA.FTZ R12, R12, R32.reuse, -R47 ;  /* 0x000000200c0c7223 */ /* 0x080fe2000001082f */
[-CC-:B------:R-:W-:Y:S01]  /*344d0*/  FFMA.FTZ R30, R66, R32.reuse, -R31.reuse ;  /* 0x00000020421e7223 */ /* 0x180fe2000001081f */
[----:B0-----:R-:W-:-:S03]  /*344e0*/  FFMA.FTZ R34, R78, R32, -R31 ;  /* 0x000000204e227223 */ /* 0x001fc6000001081f */
[----:B------:R-:W-:Y:S01]  /*344f0*/  MUFU.EX2 R164, R8 ;  /* 0x0000000800a47308 */ /* 0x000fe20000000800 */
[-C--:B------:R-:W-:Y:S01]  /*34500*/  FFMA.FTZ R13, R13, R32.reuse, -R47 ;  /* 0x000000200d0d7223 */ /* 0x080fe2000001082f */
[-C--:B------:R-:W-:Y:S01]  /*34510*/  FFMA.FTZ R42, R80, R32.reuse, -R31 ;  /* 0x00000020502a7223 */ /* 0x080fe2000001081f */
[----:B------:R-:W-:-:S05]  /*34520*/  FFMA.FTZ R15, R15, R32, -R47 ;  /* 0x000000200f0f7223 */ /* 0x000fca000001082f */
[----:B------:R0:W1:Y:S01]  /*34530*/  MUFU.EX2 R33, R9 ;  /* 0x0000000900217308 */ /* 0x0000620000000800 */
[----:B------:R-:W-:-:S07]  /*34540*/  FFMA.FTZ R36, R70, R32, -R31 ;  /* 0x0000002046247223 */ /* 0x000fce000001081f */
[----:B------:R-:W-:Y:S01]  /*34550*/  MUFU.EX2 R41, R34 ;  /* 0x0000002200297308 */ /* 0x000fe20000000800 */
[-C--:B0-----:R-:W-:Y:S01]  /*34560*/  FFMA.FTZ R9, R76, R32.reuse, -R31 ;  /* 0x000000204c097223 */ /* 0x081fe2000001081f */
[----:B------:R-:W-:-:S06]  /*34570*/  FFMA.FTZ R18, R18, R32, -R47 ;  /* 0x0000002012127223 */ /* 0x000fcc000001082f */
[----:B------:R-:W-:Y:S01]  /*34580*/  MUFU.EX2 R7, R7 ;  /* 0x0000000700077308 */ /* 0x000fe20000000800 */
[----:B------:R-:W-:-:S07]  /*34590*/  FFMA.FTZ R8, R74, R32, -R31 ;  /* 0x000000204a087223 */ /* 0x000fce000001081f */
[----:B------:R-:W0:Y:S01]  /*345a0*/  MUFU.EX2 R34, R12 ;  /* 0x0000000c00227308 */ /* 0x000e220000000800 */
[----:B------:R-:W-:-:S07]  /*345b0*/  FFMA.FTZ R37, R72, R32, -R31 ;  /* 0x0000002048257223 */ /* 0x000fce000001081f */
[----:B------:R-:W2:Y:S01]  /*345c0*/  MUFU.EX2 R30, R30 ;  /* 0x0000001e001e7308 */ /* 0x000ea20000000800 */
[----:B------:R-:W-:-:S07]  /*345d0*/  FFMA.FTZ R19, R19, R32, -R47 ;  /* 0x0000002013137223 */ /* 0x000fce000001082f */
[----:B------:R-:W3:Y:S01]  /*345e0*/  MUFU.EX2 R167, R13 ;  /* 0x0000000d00a77308 */ /* 0x000ee20000000800 */
[----:B------:R-:W-:-:S07]  /*345f0*/  FFMA.FTZ R20, R20, R32, -R47 ;  /* 0x0000002014147223 */ /* 0x000fce000001082f */
[----:B------:R-:W-:Y:S08]  /*34600*/  MUFU.EX2 R43, R42 ;  /* 0x0000002a002b7308 */ /* 0x000ff00000000800 */
[----:B------:R-:W4:Y:S08]  /*34610*/  MUFU.EX2 R42, R15 ;  /* 0x0000000f002a7308 */ /* 0x000f300000000800 */
[----:B------:R5:W-:Y:S01]  /*34620*/  MUFU.EX2 R39, R9 ;  /* 0x0000000900277308 */ /* 0x000be20000000800 */
[----:B------:R-:W-:-:S07]  /*34630*/  FFMA.FTZ R21, R21, R32, -R47 ;  /* 0x0000002015157223 */ /* 0x000fce000001082f */
[----:B------:R-:W4:Y:S01]  /*34640*/  MUFU.EX2 R36, R36 ;  /* 0x0000002400247308 */ /* 0x000f220000000800 */
[----:B-----5:R-:W-:-:S07]  /*34650*/  FFMA.FTZ R9, R82, R32, -R31 ;  /* 0x0000002052097223 */ /* 0x020fce000001081f */
[----:B------:R5:W-:Y:S08]  /*34660*/  MUFU.EX2 R170, R8 ;  /* 0x0000000800aa7308 */ /* 0x000bf00000000800 */
[----:B------:R-:W4:Y:S01]  /*34670*/  MUFU.EX2 R18, R18 ;  /* 0x0000001200127308 */ /* 0x000f220000000800 */
[-CC-:B-----5:R-:W-:Y:S01]  /*34680*/  FFMA.FTZ R8, R48, R32.reuse, -R31.reuse ;  /* 0x0000002030087223 */ /* 0x1a0fe2000001081f */
[----:B------:R-:W-:-:S06]  /*34690*/  FFMA.FTZ R38, R40, R32, -R31 ;  /* 0x0000002028267223 */ /* 0x000fcc000001081f */
[----:B------:R-:W5:Y:S01]  /*346a0*/  MUFU.EX2 R37, R37 ;  /* 0x0000002500257308 */ /* 0x000f620000000800 */
[----:B------:R-:W-:-:S07]  /*346b0*/  FFMA.FTZ R24, R24, R32, -R47 ;  /* 0x0000002018187223 */ /* 0x000fce000001082f */
[----:B------:R1:W-:Y:S08]  /*346c0*/  MUFU.EX2 R45, R9 ;  /* 0x00000009002d7308 */ /* 0x0003f00000000800 */
[----:B------:R0:W-:Y:S01]  /*346d0*/  MUFU.EX2 R176, R8 ;  /* 0x0000000800b07308 */ /* 0x0001e20000000800 */
[----:B-1----:R-:W-:-:S07]  /*346e0*/  FADD.FTZ R9, R164, R33 ;  /* 0x00000021a4097221 */ /* 0x002fce0000010000 */
[----:B------:R-:W1:Y:S01]  /*346f0*/  MUFU.EX2 R19, R19 ;  /* 0x0000001300137308 */ /* 0x000e620000000800 */
[----:B0-----:R-:W-:Y:S01]  /*34700*/  FADD.FTZ R8, R7, R34 ;  /* 0x0000002207087221 */ /* 0x001fe20000010000 */
[----:B--2---:R-:W-:-:S03]  /*34710*/  FADD.FTZ R12, R30, R9 ;  /* 0x000000091e0c7221 */ /* 0x004fc60000010000 */
[----:B---3--:R-:W-:-:S03]  /*34720*/  FADD.FTZ R9, R167, R8 ;  /* 0x00000008a7097221 */ /* 0x008fc60000010000 */
[----:B------:R-:W0:Y:S01]  /*34730*/  MUFU.EX2 R20, R20 ;  /* 0x0000001400147308 */ /* 0x000e220000000800 */
[----:B------:R-:W-:Y:S01]  /*34740*/  FADD.FTZ R13, R35, R12 ;  /* 0x0000000c230d7221 */ /* 0x000fe20000010000 */
[----:B----4-:R-:W-:Y:S01]  /*34750*/  FADD.FTZ R9, R42, R9 ;  /* 0x000000092a097221 */ /* 0x010fe20000010000 */
[----:B------:R-:W-:-:S05]  /*34760*/  FFMA.FTZ R25, R25, R32, -R47 ;  /* 0x0000002019197223 */ /* 0x000fca000001082f */
[----:B------:R-:W2:Y:S01]  /*34770*/  MUFU.EX2 R21, R21 ;  /* 0x0000001500157308 */ /* 0x000ea20000000800 */
[----:B------:R-:W-:Y:S01]  /*34780*/  FADD.FTZ R8, R36, R13 ;  /* 0x0000000d24087221 */ /* 0x000fe20000010000 */
[-C--:B------:R-:W-:Y:S01]  /*34790*/  FFMA.FTZ R40, R44, R32.reuse, -R31 ;  /* 0x000000202c287223 */ /* 0x080fe2000001081f */
[----:B------:R-:W-:Y:S01]  /*347a0*/  FADD.FTZ R12, R18, R9 ;  /* 0x00000009120c7221 */ /* 0x000fe20000010000 */
[----:B------:R-:W-:-:S04]  /*347b0*/  FFMA.FTZ R26, R26, R32, -R47 ;  /* 0x000000201a1a7223 */ /* 0x000fc8000001082f */
[----:B------:R-:W3:Y:S01]  /*347c0*/  MUFU.EX2 R38, R38 ;  /* 0x0000002600267308 */ /* 0x000ee20000000800 */
[----:B-----5:R-:W-:Y:S01]  /*347d0*/  FADD.FTZ R9, R37, R8 ;  /* 0x0000000825097221 */ /* 0x020fe20000010000 */
[----:B-1----:R-:W-:-:S06]  /*347e0*/  FADD.FTZ R13, R19, R12 ;  /* 0x0000000c130d7221 */ /* 0x002fcc0000010000 */
[----:B------:R-:W1:Y:S01]  /*347f0*/  MUFU.EX2 R24, R24 ;  /* 0x0000001800187308 */ /* 0x000e620000000800 */
[----:B------:R-:W-:Y:S01]  /*34800*/  FFMA.FTZ R27, R27, R32, -R47 ;  /* 0x000000201b1b7223 */ /* 0x000fe2000001082f */
[----:B------:R-:W-:Y:S01]  /*34810*/  FADD.FTZ R8, R170, R9 ;  /* 0x00000009aa087221 */ /* 0x000fe20000010000 */
[----:B0-----:R-:W-:-:S05]  /*34820*/  FADD.FTZ R12, R20, R13 ;  /* 0x0000000d140c7221 */ /* 0x001fca0000010000 */
[----:B------:R-:W0:Y:S01]  /*34830*/  MUFU.EX2 R25, R25 ;  /* 0x0000001900197308 */ /* 0x000e220000000800 */
[----:B------:R-:W-:Y:S01]  /*34840*/  FFMA.FTZ R28, R28, R32, -R47 ;  /* 0x000000201c1c7223 */ /* 0x000fe2000001082f */
[----:B------:R-:W-:-:S06]  /*34850*/  FADD.FTZ R9, R39, R8 ;  /* 0x0000000827097221 */ /* 0x000fcc0000010000 */
[----:B------:R-:W4:Y:S01]  /*34860*/  MUFU.EX2 R40, R40 ;  /* 0x0000002800287308 */ /* 0x000f220000000800 */
[----:B--2---:R-:W-:Y:S01]  /*34870*/  FADD.FTZ R13, R21, R12 ;  /* 0x0000000c150d7221 */ /* 0x004fe20000010000 */
[----:B------:R-:W-:-:S06]  /*34880*/  FFMA.FTZ R3, R3, R32, -R47 ;  /* 0x0000002003037223 */ /* 0x000fcc000001082f */
[----:B------:R-:W2:Y:S01]  /*34890*/  MUFU.EX2 R26, R26 ;  /* 0x0000001a001a7308 */ /* 0x000ea20000000800 */
[----:B---3--:R-:W-:Y:S01]  /*348a0*/  FADD.FTZ R8, R38, R9 ;  /* 0x0000000926087221 */ /* 0x008fe20000010000 */
[----:B------:R-:W-:Y:S01]  /*348b0*/  FFMA.FTZ R44, R52, R32, -R31 ;  /* 0x00000020342c7223 */ /* 0x000fe2000001081f */
[----:B-1----:R-:W-:-:S05]  /*348c0*/  FADD.FTZ R12, R24, R13 ;  /* 0x0000000d180c7221 */ /* 0x002fca0000010000 */
[----:B------:R-:W1:Y:S01]  /*348d0*/  MUFU.EX2 R27, R27 ;  /* 0x0000001b001b7308 */ /* 0x000e620000000800 */
[----:B------:R-:W-:Y:S01]  /*348e0*/  FFMA.FTZ R14, R14, R32, -R47 ;  /* 0x000000200e0e7223 */ /* 0x000fe2000001082f */
[----:B------:R-:W-:Y:S01]  /*348f0*/  FADD.FTZ R9, R41, R8 ;  /* 0x0000000829097221 */ /* 0x000fe20000010000 */
[----:B0-----:R-:W-:-:S05]  /*34900*/  FADD.FTZ R13, R25, R12 ;  /* 0x0000000c190d7221 */ /* 0x001fca0000010000 */
[----:B------:R-:W0:Y:S01]  /*34910*/  MUFU.EX2 R28, R28 ;  /* 0x0000001c001c7308 */ /* 0x000e220000000800 */
[-C--:B------:R-:W-:Y:S01]  /*34920*/  FFMA.FTZ R31, R60, R32.reuse, -R31 ;  /* 0x000000203c1f7223 */ /* 0x080fe2000001081f */
[----:B------:R-:W-:Y:S01]  /*34930*/  FFMA.FTZ R29, R29, R32, -R47 ;  /* 0x000000201d1d7223 */ /* 0x000fe2000001082f */
[----:B----4-:R-:W-:-:S05]  /*34940*/  FADD.FTZ R8, R40, R9 ;  /* 0x0000000928087221 */ /* 0x010fca0000010000 */
[----:B------:R-:W3:Y:S01]  /*34950*/  MUFU.EX2 R3, R3 ;  /* 0x0000000300037308 */ /* 0x000ee20000000800 */
[----:B--2---:R-:W-:Y:S01]  /*34960*/  FADD.FTZ R12, R26, R13 ;  /* 0x0000000d1a0c7221 */ /* 0x004fe20000010000 */
[----:B------:R-:W-:-:S06]  /*34970*/  FADD.FTZ R9, R43, R8 ;  /* 0x000000082b097221 */ /* 0x000fcc0000010000 */
[----:B------:R-:W2:Y:S01]  /*34980*/  MUFU.EX2 R44, R44 ;  /* 0x0000002c002c7308 */ /* 0x000ea20000000800 */
[----:B-1----:R-:W-:-:S07]  /*34990*/  FADD.FTZ R13, R27, R12 ;  /* 0x0000000c1b0d7221 */ /* 0x002fce0000010000 */
[----:B------:R-:W1:Y:S01]  /*349a0*/  MUFU.EX2 R179, R14 ;  /* 0x0000000e00b37308 */ /* 0x000e620000000800 */
[----:B------:R-:W-:Y:S01]  /*349b0*/  FADD.FTZ R8, R176, R9 ;  /* 0x00000009b0087221 */ /* 0x000fe20000010000 */
[----:B0-----:R-:W-:-:S06]  /*349c0*/  FADD.FTZ R12, R28, R13 ;  /* 0x0000000d1c0c7221 */ /* 0x001fcc0000010000 */
[----:B------:R-:W0:Y:S08]  /*349d0*/  MUFU.EX2 R31, R31 ;  /* 0x0000001f001f7308 */ /* 0x000e300000000800 */
[----:B------:R0:W4:Y:S01]  /*349e0*/  MUFU.EX2 R32, R29 ;  /* 0x0000001d00207308 */ /* 0x0001220000000800 */
[----:B------:R-:W-:Y:S01]  /*349f0*/  FADD.FTZ R9, R45, R8 ;  /* 0x000000082d097221 */ /* 0x000fe20000010000 */
[----:B---3--:R-:W-:-:S03]  /*34a00*/  FADD.FTZ R12, R3, R12 ;  /* 0x0000000c030c7221 */ /* 0x008fc60000010000 */
[----:B--2---:R-:W-:Y:S01]  /*34a10*/  FADD.FTZ R8, R44, R9 ;  /* 0x000000092c087221 */ /* 0x004fe20000010000 */
[----:B-1----:R-:W-:-:S03]  /*34a20*/  FADD.FTZ R9, R179, R12 ;  /* 0x0000000cb3097221 */ /* 0x002fc60000010000 */
[----:B0-----:R-:W-:Y:S01]  /*34a30*/  FADD.FTZ R29, R31, R8 ;  /* 0x000000081f1d7221 */ /* 0x001fe20000010000 */
[----:B----4-:R-:W-:-:S04]  /*34a40*/  FADD.FTZ R47, R32, R9 ;  /* 0x00000009202f7221 */ /* 0x010fc80000010000 */
[----:B------:R-:W-:Y:S04]  /*34a50*/  ST.E desc[UR4][R10.64+0x10], R29 ;  /* 0x0000101d0a007985 */ /* 0x000fe8000c101904 */
[----:B------:R0:W-:Y:S04]  /*34a60*/  ST.E desc[UR6][R10.64+0x14], R47 ;  /* 0x0000142f0a007985 */ /* 0x0001e8000c101906 */
[----:B------:R-:W2:Y:S01]  /*34a70*/  LDL.64 R12, [R6+0x80] ;  /* 0x00008000060c7983 */ /* 0x000ea20000100a00 */
[----:B------:R-:W-:Y:S06]  /*34a80*/  BAR.SYNC.DEFER_BLOCKING 0xf, 0x100 ;  /* 0x03c4000000007b1d */ /* 0x000fec0000010000 */
[----:B------:R-:W3:Y:S01]  /*34a90*/  LDL.64 R8, [R6+0x88] ;  /* 0x0000880006087983 */ /* 0x000ee20000100a00 */
[----:B------:R-:W-:-:S02]  /*34aa0*/  F2FP.F16.F32.PACK_AB R164, R33, R164 ;  /* 0x000000a421a4723e */ /* 0x000fc400000000ff */
[----:B------:R-:W-:Y:S01]  /*34ab0*/  F2FP.F16.F32.PACK_AB R166, R35, R30 ;  /* 0x0000001e23a6723e */ /* 0x000fe200000000ff */
[----:B0-----:R-:W4:Y:S04]  /*34ac0*/  LDL.64 R10, [R6+0x90] ;  /* 0x00009000060a7983 */ /* 0x001f280000100a00 */
[----:B--2---:R-:W2:Y:S04]  /*34ad0*/  LD.E.64 R12, desc[UR4][R12.64+0x10] ;  /* 0x000010040c0c7980 */ /* 0x004ea8000c101b00 */
[----:B--2---:R-:W2:Y:S04]  /*34ae0*/  LD.E.64 R14, desc[UR6][R12.64+0x8] ;  /* 0x000008060c0e7980 */ /* 0x004ea8000c101b00 */
[----:B------:R-:W5:Y:S01]  /*34af0*/  LD.E.64 R48, desc[UR4][R12.64] ;  /* 0x000000040c307980 */ /* 0x000f62000c101b00 */
[----:B------:R-:W-:-:S02]  /*34b00*/  F2FP.F16.F32.PACK_AB R165, R34, R7 ;  /* 0x0000000722a5723e */ /* 0x000fc400000000ff */
[----:B------:R-:W-:Y:S02]  /*34b10*/  F2FP.F16.F32.PACK_AB R167, R42, R167 ;  /* 0x000000a72aa7723e */ /* 0x000fe400000000ff */
[----:B------:R-:W-:Y:S02]  /*34b20*/  F2FP.F16.F32.PACK_AB R168, R37, R36 ;  /* 0x0000002425a8723e */ /* 0x000fe400000000ff */
[----:B------:R-:W-:Y:S02]  /*34b30*/  F2FP.F16.F32.PACK_AB R170, R39, R170 ;  /* 0x000000aa27aa723e */ /* 0x000fe400000000ff */
[----:B------:R-:W-:Y:S01]  /*34b40*/  F2FP.F16.F32.PACK_AB R169, R19, R18 ;  /* 0x0000001213a9723e */ /* 0x000fe200000000ff */
[----:B------:R-:W4:Y:S01]  /*34b50*/  LDL.64 R12, [R6] ;  /* 0x00000000060c7983 */ /* 0x000f220000100a00 */
        /* <DEDUP_REMOVED lines=9> */
[----:B--2---:R-:W-:-:S05]  /*34bf0*/  MOV R29, R14 ;  /* 0x0000000e001d7202 */ /* 0x004fca0000000f00 */
[--C-:B-----5:R-:W-:Y:S02]  /*34c00*/  IMAD R48, R48, 0x2, R29.reuse ;  /* 0x0000000230307824 */ /* 0x120fe400078e021d */
[C---:B------:R-:W-:Y:S02]  /*34c10*/  IMAD R14, R49.reuse, 0x2, R29 ;  /* 0x00000002310e7824 */ /* 0x040fe400078e021d */
[----:B------:R-:W-:Y:S01]  /*34c20*/  IMAD R49, R49, 0x2, R48 ;  /* 0x0000000231317824 */ /* 0x000fe200078e0230 */
[----:B------:R0:W-:Y:S04]  /*34c30*/  STSM.16.M88.4 [R29], R164 ;  /* 0x000000a41d007844 */ /* 0x0001e80000000200 */
[----:B------:R-:W-:Y:S04]  /*34c40*/  STSM.16.M88.4 [R48], R168 ;  /* 0x000000a830007844 */ /* 0x000fe80000000200 */
[----:B------:R-:W-:Y:S04]  /*34c50*/  STSM.16.M88.4 [R14], R172 ;  /* 0x000000ac0e007844 */ /* 0x000fe80000000200 */
[----:B------:R1:W-:Y:S04]  /*34c60*/  STSM.16.M88.4 [R49], R176 ;  /* 0x000000b031007844 */ /* 0x0003e80000000200 */
[----:B---3--:R-:W2:Y:S01]  /*34c70*/  LD.E R3, desc[UR4][R8.64] ;  /* 0x0000000408037980 */ /* 0x008ea2000c101900 */
[----:B------:R-:W-:-:S02]  /*34c80*/  R2UR UR10, R4 ;  /* 0x00000000040a72ca */ /* 0x000fc400000e0000 */
[C---:B------:R-:W-:Y:S01]  /*34c90*/  R2UR UR11, R5.reuse ;  /* 0x00000000050b72ca */ /* 0x040fe200000e0000 */
[----:B----4-:R-:W3:Y:S01]  /*34ca0*/  LD.E R13, desc[UR6][R12.64] ;  /* 0x000000060c0d7980 */ /* 0x010ee2000c101900 */
[C---:B------:R-:W-:Y:S02]  /*34cb0*/  R2UR UR28, R4.reuse ;  /* 0x00000000041c72ca */ /* 0x040fe400000e0000 */
[----:B------:R-:W-:Y:S01]  /*34cc0*/  R2UR UR29, R5 ;  /* 0x00000000051d72ca */ /* 0x000fe200000e0000 */
[----:B------:R-:W3:Y:S04]  /*34cd0*/  LD.E.64 R10, desc[UR4][R10.64] ;  /* 0x000000040a0a7980 */ /* 0x000ee8000c101b00 */
[----:B------:R-:W4:Y:S04]  /*34ce0*/  LD.E R7, desc[UR6][R8.64+0x4] ;  /* 0x0000040608077980 */ /* 0x000f28000c101900 */
[----:B------:R-:W5:Y:S04]  /*34cf0*/  LD.E R15, desc[UR8][R8.64+0x8] ;  /* 0x00000808080f7980 */ /* 0x000f68000c101900 */
[----:B------:R-:W3:Y:S01]  /*34d00*/  LD.E R19, desc[UR10][R8.64+0xc] ;  /* 0x00000c0a08137980 */ /* 0x000ee2000c101900 */
[----:B------:R-:W-:-:S02]  /*34d10*/  R2UR UR12, R4 ;  /* 0x00000000040c72ca */ /* 0x000fc400000e0000 */
[C---:B------:R-:W-:Y:S01]  /*34d20*/  R2UR UR13, R5.reuse ;  /* 0x00000000050d72ca */ /* 0x040fe200000e0000 */
[----:B------:R-:W3:Y:S01]  /*34d30*/  LD.E R25, desc[UR4][R8.64+0x14] ;  /* 0x0000140408197980 */ /* 0x000ee2000c101900 */
[C---:B------:R-:W-:Y:S02]  /*34d40*/  R2UR UR14, R4.reuse ;  /* 0x00000000040e72ca */ /* 0x040fe400000e0000 */
[C---:B------:R-:W-:Y:S01]  /*34d50*/  R2UR UR15, R5.reuse ;  /* 0x00000000050f72ca */ /* 0x040fe200000e0000 */
[----:B------:R-:W3:Y:S01]  /*34d60*/  LD.E R27, desc[UR6][R8.64+0x18] ;  /* 0x00001806081b7980 */ /* 0x000ee2000c101900 */
[C---:B------:R-:W-:Y:S02]  /*34d70*/  R2UR UR16, R4.reuse ;  /* 0x00000000041072ca */ /* 0x040fe400000e0000 */
[----:B------:R-:W-:Y:S01]  /*34d80*/  R2UR UR17, R5 ;  /* 0x00000000051172ca */ /* 0x000fe200000e0000 */
[----:B0-----:R-:W3:Y:S01]  /*34d90*/  LD.E R29, desc[UR8][R8.64+0x1c] ;  /* 0x00001c08081d7980 */ /* 0x001ee2000c101900 */
        /* <DEDUP_REMOVED lines=8> */
[----:B------:R-:W3:Y:S01]  /*34e20*/  LD.E R33, desc[UR12][R8.64+0x24] ;  /* 0x0000240c08217980 */ /* 0x000ee2000c101900 */
[----:B------:R-:W-:-:S02]  /*34e30*/  R2UR UR24, R4 ;  /* 0x00000000041872ca */ /* 0x000fc400000e0000 */
[C---:B------:R-:W-:Y:S01]  /*34e40*/  R2UR UR25, R5.reuse ;  /* 0x00000000051972ca */ /* 0x040fe200000e0000 */
[----:B------:R-:W3:Y:S01]  /*34e50*/  LD.E R35, desc[UR14][R8.64+0x28] ;  /* 0x0000280e08237980 */ /* 0x000ee2000c101900 */
[----:B------:R-:W-:Y:S02]  /*34e60*/  R2UR UR26, R4 ;  /* 0x00000000041a72ca */ /* 0x000fe400000e0000 */
[----:B------:R-:W-:Y:S01]  /*34e70*/  R2UR UR27, R5 ;  /* 0x00000000051b72ca */ /* 0x000fe200000e0000 */
[----:B------:R-:W3:Y:S04]  /*34e80*/  LD.E R37, desc[UR16][R8.64+0x2c] ;  /* 0x00002c1008257980 */ /* 0x000ee8000c101900 */
[----:B------:R-:W3:Y:S04]  /*34e90*/  LD.E R39, desc[UR18][R8.64+0x30] ;  /* 0x0000301208277980 */ /* 0x000ee8000c101900 */
[----:B------:R-:W3:Y:S04]  /*34ea0*/  LD.E R41, desc[UR20][R8.64+0x34] ;  /* 0x0000341408297980 */ /* 0x000ee8000c101900 */
[----:B------:R-:W3:Y:S04]  /*34eb0*/  LD.E R43, desc[UR22][R8.64+0x38] ;  /* 0x00003816082b7980 */ /* 0x000ee8000c101900 */
[----:B------:R-:W3:Y:S04]  /*34ec0*/  LD.E R45, desc[UR24][R8.64+0x3c] ;  /* 0x00003c18082d7980 */ /* 0x000ee8000c101900 */
[----:B------:R-:W3:Y:S04]  /*34ed0*/  LD.E R47, desc[UR26][R8.64+0x40] ;  /* 0x0000401a082f7980 */ /* 0x000ee8000c101900 */
[----:B-1----:R-:W3:Y:S04]  /*34ee0*/  LD.E R49, desc[UR28][R8.64+0x44] ;  /* 0x0000441c08317980 */ /* 0x002ee8000c101900 */
[----:B------:R-:W3:Y:S04]  /*34ef0*/  LD.E R51, desc[UR4][R8.64+0x48] ;  /* 0x0000480408337980 */ /* 0x000ee8000c101900 */
        /* <DEDUP_REMOVED lines=24> */
[----:B--2---:R0:W-:Y:S04]  /*35080*/  ST.E desc[UR8][R8.64], R3 ;  /* 0x0000000308007985 */ /* 0x0041e8000c101908 */
[----:B0-----:R-:W2:Y:S04]  /*35090*/  LD.E R3, desc[UR28][R8.64+0xac] ;  /* 0x0000ac1c08037980 */ /* 0x001ea8000c101900 */
[----:B----4-:R0:W-:Y:S04]  /*350a0*/  ST.E desc[UR10][R8.64+0x4], R7 ;  /* 0x0000040708007985 */ /* 0x0101e8000c10190a */
[----:B-----5:R1:W-:Y:S04]  /*350b0*/  ST.E desc[UR12][R8.64+0x8], R15 ;  /* 0x0000080f08007985 */ /* 0x0203e8000c10190c */
[----:B---3--:R3:W-:Y:S04]  /*350c0*/  ST.E desc[UR14][R8.64+0xc], R19 ;  /* 0x00000c1308007985 */ /* 0x0087e8000c10190e */
[----:B0-----:R-:W4:Y:S04]  /*350d0*/  LD.E R7, desc[UR6][R8.64+0xb0] ;  /* 0x0000b00608077980 */ /* 0x001f28000c101900 */
[----:B-1----:R-:W5:Y:S04]  /*350e0*/  LD.E R15, desc[UR6][R8.64+0xb4] ;  /* 0x0000b406080f7980 */ /* 0x002f68000c101900 */
[----:B---3--:R-:W3:Y:S04]  /*350f0*/  LD.E R19, desc[UR6][R8.64+0xb8] ;  /* 0x0000b80608137980 */ /* 0x008ee8000c101900 */
        /* <DEDUP_REMOVED lines=105> */
[----:B----4-:R0:W-:Y:S04]  /*35790*/  ST.E desc[UR4][R8.64+0x130], R7 ;  /* 0x0001300708007985 */ /* 0x0101e8000c101904 */
[----:B-----5:R1:W-:Y:S04]  /*357a0*/  ST.E desc[UR4][R8.64+0x134], R15 ;  /* 0x0001340f08007985 */ /* 0x0203e8000c101904 */
[----:B---3--:R3:W-:Y:S04]  /*357b0*/  ST.E desc[UR4][R8.64+0x138], R19 ;  /* 0x0001381308007985 */ /* 0x0087e8000c101904 */
[----:B--2---:R2:W-:Y:S04]  /*357c0*/  ST.E desc[UR4][R8.64+0x13c], R3 ;  /* 0x00013c0308007985 */ /* 0x0045e8000c101904 */
[----:B0-----:R-:W4:Y:S04]  /*357d0*/  LD.E R7, desc[UR6][R8.64+0x140] ;  /* 0x0001400608077980 */ /* 0x001f28000c101900 */
[----:B----4-:R0:W-:Y:S04]  /*357e0*/  ST.E desc[UR4][R8.64+0x140], R7 ;  /* 0x0001400708007985 */ /* 0x0101e8000c101904 */
[----:B-1----:R-:W4:Y:S04]  /*357f0*/  LD.E R15, desc[UR6][R8.64+0x144] ;  /* 0x00014406080f7980 */ /* 0x002f28000c101900 */
[----:B----4-:R1:W-:Y:S04]  /*35800*/  ST.E desc[UR4][R8.64+0x144], R15 ;  /* 0x0001440f08007985 */ /* 0x0103e8000c101904 */
[----:B---3--:R-:W3:Y:S04]  /*35810*/  LD.E R19, desc[UR6][R8.64+0x148] ;  /* 0x0001480608137980 */ /* 0x008ee8000c101900 */
[----:B---3--:R3:W-:Y:S04]  /*35820*/  ST.E desc[UR4][R8.64+0x148], R19 ;  /* 0x0001481308007985 */ /* 0x0087e8000c101904 */
[----:B--2---:R-:W2:Y:S04]  /*35830*/  LD.E R3, desc[UR6][R8.64+0x14c] ;  /* 0x00014c0608037980 */ /* 0x004ea8000c101900 */
        /* <DEDUP_REMOVED lines=82> */
[----:B----4-:R-:W-:Y:S04]  /*35d60*/  ST.E desc[UR4][R8.64+0x1f0], R7 ;  /* 0x0001f00708007985 */ /* 0x010fe8000c101904 */
[----:B-1----:R-:W4:Y:S04]  /*35d70*/  LD.E R15, desc[UR6][R8.64+0x1f4] ;  /* 0x0001f406080f7980 */ /* 0x002f28000c101900 */
[----:B----4-:R-:W-:Y:S04]  /*35d80*/  ST.E desc[UR4][R8.64+0x1f4], R15 ;  /* 0x0001f40f08007985 */ /* 0x010fe8000c101904 */
[----:B---3--:R-:W3:Y:S01]  /*35d90*/  LD.E R19, desc[UR6][R8.64+0x1f8] ;  /* 0x0001f80608137980 */ /* 0x008ee2000c101900 */
[----:B------:R-:W-:-:S03]  /*35da0*/  IMAD R10, R13, 0x1000, R10 ;  /* 0x000010000d0a7824 */ /* 0x000fc600078e020a */
[----:B---3--:R-:W-:Y:S04]  /*35db0*/  ST.E desc[UR4][R8.64+0x1f8], R19 ;  /* 0x0001f81308007985 */ /* 0x008fe8000c101904 */
[----:B--2---:R-:W2:Y:S01]  /*35dc0*/  LD.E R3, desc[UR6][R8.64+0x1fc] ;  /* 0x0001fc0608037980 */ /* 0x004ea2000c101900 */
[----:B------:R-:W-:Y:S02]  /*35dd0*/  R2UR UR6, R10 ;  /* 0x000000000a0672ca */ /* 0x000fe400000e0000 */
[----:B------:R-:W-:Y:S02]  /*35de0*/  R2UR UR7, R11 ;  /* 0x000000000b0772ca */ /* 0x000fe400000e0000 */
[----:B------:R-:W-:Y:S02]  /*35df0*/  R2UR UR8, R4 ;  /* 0x00000000040872ca */ /* 0x000fe400000e0000 */
[----:B------:R-:W-:-:S02]  /*35e00*/  R2UR UR9, R5 ;  /* 0x00000000050972ca */ /* 0x000fc400000e0000 */
[C---:B------:R-:W-:Y:S02]  /*35e10*/  R2UR UR10, R4.reuse ;  /* 0x00000000040a72ca */ /* 0x040fe400000e0000 */
[C---:B------:R-:W-:Y:S02]  /*35e20*/  R2UR UR11, R5.reuse ;  /* 0x00000000050b72ca */ /* 0x040fe400000e0000 */
[C---:B------:R-:W-:Y:S02]  /*35e30*/  R2UR UR12, R4.reuse ;  /* 0x00000000040c72ca */ /* 0x040fe400000e0000 */
[C---:B------:R-:W-:Y:S02]  /*35e40*/  R2UR UR13, R5.reuse ;  /* 0x00000000050d72ca */ /* 0x040fe400000e0000 */
        /* <DEDUP_REMOVED lines=43> */
[----:B------:R-:W-:Y:S01]  /*36100*/  R2UR UR61, R5 ;  /* 0x00000000053d72ca */ /* 0x000fe200000e0000 */
[----:B--2---:R-:W-:Y:S01]  /*36110*/  ST.E desc[UR4][R8.64+0x1fc], R3 ;  /* 0x0001fc0308007985 */ /* 0x004fe2000c101904 */
[----:B------:R-:W-:-:S06]  /*36120*/  WARPGROUP.ARRIVE ;  /* 0x00000000000079c5 */ /* 0x000fcc0000000000 */
[----:B------:R-:W-:Y:S01]  /*36130*/  HGMMA.64x256x16.F32 R24, R164, gdesc[UR4].tnspB, RZ, !UPT, gsb0 ;  /* 0x43e00004a4187df0 */ /* 0x000fe2000c0008ff */
[----:B------:R-:W-:Y:S02]  /*36140*/  R2UR UR4, R4 ;  /* 0x00000000040472ca */ /* 0x000fe400000e0000 */
[----:B------:R-:W-:Y:S01]  /*36150*/  R2UR UR5, R5 ;  /* 0x00000000050572ca */ /* 0x000fe200000e0000 */
[----:B------:R-:W-:Y:S02]  /*36160*/  VIADD R12, R10, 0x80 ;  /* 0x000000800a0c7836 */ /* 0x000fe40000000000 */
[----:B------:R-:W-:-:S03]  /*36170*/  IMAD.MOV.U32 R13, RZ, RZ, R11 ;  /* 0x000000ffff0d7224 */ /* 0x000fc600078e000b */
        /* <DEDUP_REMOVED lines=12> */
[----:B------:R-:W-:Y:S01]  /*36240*/  ST.E desc[UR26][R8.64+0x24], R33 ;  /* 0x0000242108007985 */ /* 0x000fe2000c10191a */
[----:B------:R-:W-:-:S03]  /*36250*/  R2UR UR8, R4 ;  /* 0x00000000040872ca */ /* 0x000fc600000e0000 */
[----:B------:R-:W-:Y:S01]  /*36260*/  ST.E desc[UR28][R8.64+0x28], R34 ;  /* 0x0000282208007985 */ /* 0x000fe2000c10191c */
[----:B------:R-:W-:-:S03]  /*36270*/  R2UR UR9, R5 ;  /* 0x00000000050972ca */ /* 0x000fc600000e0000 */
[----:B------:R-:W-:Y:S01]  /*36280*/  ST.E desc[UR30][R8.64+0x2c], R35 ;  /* 0x00002c2308007985 */ /* 0x000fe2000c10191e */
[----:B------:R-:W-:-:S03]  /*36290*/  R2UR UR10, R4 ;  /* 0x00000000040a72ca */ /* 0x000fc600000e0000 */
[----:B------:R-:W-:Y:S01]  /*362a0*/  ST.E desc[UR32][R8.64+0x30], R36 ;  /* 0x0000302408007985 */ /* 0x000fe2000c101920 */
[----:B------:R-:W-:-:S03]  /*362b0*/  R2UR UR11, R5 ;  /* 0x00000000050b72ca */ /* 0x000fc600000e0000 */
[----:B------:R-:W-:Y:S01]  /*362c0*/  ST.E desc[UR34][R8.64+0x34], R37 ;  /* 0x0000342508007985 */ /* 0x000fe2000c101922 */
[C---:B------:R-:W-:Y:S02]  /*362d0*/  R2UR UR12, R4.reuse ;  /* 0x00000000040c72ca */ /* 0x040fe400000e0000 */
[C---:B------:R-:W-:Y:S01]  /*362e0*/  R2UR UR13, R5.reuse ;  /* 0x00000000050d72ca */ /* 0x040fe200000e0000 */
[----:B------:R-:W-:Y:S01]  /*362f0*/  ST.E desc[UR38][R8.64+0x38], R38 ;  /* 0x0000382608007985 */ /* 0x000fe2000c101926 */
[C---:B------:R-:W-:Y:S02]  /*36300*/  R2UR UR14, R4.reuse ;  /* 0x00000000040e72ca */ /* 0x040fe400000e0000 */
[C---:B------:R-:W-:Y:S01]  /*36310*/  R2UR UR15, R5.reuse ;  /* 0x00000000050f72ca */ /* 0x040fe200000e0000 */
[----:B------:R-:W-:Y:S01]  /*36320*/  ST.E desc[UR40][R8.64+0x3c], R39 ;  /* 0x00003c2708007985 */ /* 0x000fe2000c101928 */
[C---:B------:R-:W-:Y:S02]  /*36330*/  R2UR UR16, R4.reuse ;  /* 0x00000000041072ca */ /* 0x040fe400000e0000 */
[----:B------:R-:W-:Y:S01]  /*36340*/  R2UR UR17, R5 ;  /* 0x00000000051172ca */ /* 0x000fe200000e0000 */
[----:B------:R-:W-:Y:S01]  /*36350*/  ST.E desc[UR42][R8.64+0x40], R40 ;  /* 0x0000402808007985 */ /* 0x000fe2000c10192a */
[----:B------:R-:W-:-:S02]  /*36360*/  R2UR UR18, R4 ;  /* 0x00000000041272ca */ /* 0x000fc400000e0000 */
        /* <DEDUP_REMOVED lines=288> */
[----:B------:R-:W-:Y:S01]  /*37570*/  R2UR UR59, R5 ;  /* 0x00000000053b72ca */ /* 0x000fe200000e0000 */
        /* <DEDUP_REMOVED lines=460> */
[----:B------:R-:W-:Y:S01]  /*39240*/  VIADD R10, R10, 0x180 ;  /* 0x000001800a0a7836 */ /* 0x000fe20000000000 */
[----:B------:R-:W-:-:S04]  /*39250*/  R2UR UR7, R11 ;  /* 0x000000000b0772ca */ /* 0x000fc800000e0000 */
        /* <DEDUP_REMOVED lines=357> */
[----:B------:R-:W-:Y:S01]  /*3a8b0*/  R2UR UR25, R5 ;  /* 0x00000000051972ca */ /* 0x000fe200000e0000 */
[----:B------:R-:W-:Y:S02]  /*3a8c0*/  WARPGROUP.DEPBAR.LE gsb0, 0x0 ;  /* 0x00008000000079c5 */ /* 0x000fe40000010000 */
[----:B------:R-:W-:Y:S01]  /*3a8d0*/  ST.E desc[UR4][R8.64], R24 ;  /* 0x0000001808007985 */ /* 0x000fe2000c101904 */
[----:B------:R-:W-:-:S02]  /*3a8e0*/  R2UR UR4, R4 ;  /* 0x00000000040472ca */ /* 0x000fc400000e0000 */
[----:B------:R-:W-:Y:S01]  /*3a8f0*/  R2UR UR5, R5 ;  /* 0x00000000050572ca */ /* 0x000fe200000e0000 */
[----:B------:R-:W-:Y:S04]  /*3a900*/  ST.E desc[UR6][R8.64+0x4], R25 ;  /* 0x0000041908007985 */ /* 0x000fe8000c101906 */
[----:B------:R-:W-:Y:S04]  /*3a910*/  ST.E desc[UR8][R8.64+0x8], R26 ;  /* 0x0000081a08007985 */ /* 0x000fe8000c101908 */
[----:B------:R-:W-:Y:S01]  /*3a920*/  ST.E desc[UR10][R8.64+0xc], R27 ;  /* 0x00000c1b08007985 */ /* 0x000fe2000c10190a */
[----:B------:R-:W-:-:S03]  /*3a930*/  R2UR UR6, R4 ;  /* 0x00000000040672ca */ /* 0x000fc600000e0000 */
[----:B------:R-:W-:Y:S01]  /*3a940*/  ST.E desc[UR12][R8.64+0x10], R28 ;  /* 0x0000101c08007985 */ /* 0x000fe2000c10190c */
[----:B------:R-:W-:-:S03]  /*3a950*/  R2UR UR7, R5 ;  /* 0x00000000050772ca */ /* 0x000fc600000e0000 */
        /* <DEDUP_REMOVED lines=21> */
[C---:B------:R-:W-:Y:S02]  /*3aab0*/  R2UR UR20, R4.reuse ;  /* 0x00000000041472ca */ /* 0x040fe400000e0000 */
[----:B------:R-:W-:Y:S01]  /*3aac0*/  R2UR UR21, R5 ;  /* 0x00000000051572ca */ /* 0x000fe200000e0000 */
[----:B------:R-:W-:Y:S01]  /*3aad0*/  ST.E desc[UR6][R8.64+0x30], R36 ;  /* 0x0000302408007985 */ /* 0x000fe2000c101906 */
[----:B------:R-:W-:-:S02]  /*3aae0*/  R2UR UR22, R4 ;  /* 0x00000000041672ca */ /* 0x000fc400000e0000 */
[C---:B------:R-:W-:Y:S02]  /*3aaf0*/  R2UR UR23, R5.reuse ;  /* 0x00000000051772ca */ /* 0x040fe400000e0000 */
[C---:B------:R-:W-:Y:S02]  /*3ab00*/  R2UR UR24, R4.reuse ;  /* 0x00000000041872ca */ /* 0x040fe400000e0000 */
[C---:B------:R-:W-:Y:S02]  /*3ab10*/  R2UR UR25, R5.reuse ;  /* 0x00000000051972ca */ /* 0x040fe400000e0000 */
        /* <DEDUP_REMOVED lines=33> */
[C---:B------:R-:W-:Y:S01]  /*3ad30*/  R2UR UR21, R5.reuse ;  /* 0x00000000051572ca */ /* 0x040fe200000e0000 */
[----:B------:R-:W-:Y:S01]  /*3ad40*/  ST.E desc[UR4][R8.64+0x64], R49 ;  /* 0x0000643108007985 */ /* 0x000fe2000c101904 */
[C---:B------:R-:W-:Y:S02]  /*3ad50*/  R2UR UR22, R4.reuse ;  /* 0x00000000041672ca */ /* 0x040fe400000e0000 */
[C---:B------:R-:W-:Y:S01]  /*3ad60*/  R2UR UR23, R5.reuse ;  /* 0x00000000051772ca */ /* 0x040fe200000e0000 */
[----:B------:R-:W-:Y:S01]  /*3ad70*/  ST.E desc[UR6][R8.64+0x68], R50 ;  /* 0x0000683208007985 */ /* 0x000fe2000c101906 */
[C---:B------:R-:W-:Y:S02]  /*3ad80*/  R2UR UR24, R4.reuse ;  /* 0x00000000041872ca */ /* 0x040fe400000e0000 */
[----:B------:R-:W-:Y:S02]  /*3ad90*/  R2UR UR25, R5 ;  /* 0x00000000051972ca */ /* 0x000fe400000e0000 */
[----:B------:R-:W-:-:S02]  /*3ada0*/  R2UR UR4, R4 ;  /* 0x00000000040472ca */ /* 0x000fc400000e0000 */
[C---:B------:R-:W-:Y:S02]  /*3adb0*/  R2UR UR5, R5.reuse ;  /* 0x00000000050572ca */ /* 0x040fe400000e0000 */
[C---:B------:R-:W-:Y:S02]  /*3adc0*/  R2UR UR6, R4.reuse ;  /* 0x00000000040672ca */ /* 0x040fe400000e0000 */
        /* <DEDUP_REMOVED lines=9> */
[----:B------:R-:W-:Y:S04]  /*3ae60*/  ST.E desc[UR20][R8.64+0x84], R57 ;  /* 0x0000843908007985 */ /* 0x000fe8000c101914 */
[----:B------:R-:W-:Y:S04]  /*3ae70*/  ST.E desc[UR22][R8.64+0x88], R58 ;  /* 0x0000883a08007985 */ /* 0x000fe8000c101916 */
[----:B------:R-:W-:Y:S01]  /*3ae80*/  ST.E desc[UR24][R8.64+0x8c], R59 ;  /* 0x00008c3b08007985 */ /* 0x000fe2000c101918 */
[----:B------:R-:W-:-:S03]  /*3ae90*/  R2UR UR10, R4 ;  /* 0x00000000040a72ca */ /* 0x000fc600000e0000 */
[----:B------:R-:W-:Y:S01]  /*3aea0*/  ST.E desc[UR4][R8.64+0x90], R60 ;  /* 0x0000903c08007985 */ /* 0x000fe2000c101904 */
[C---:B------:R-:W-:Y:S02]  /*3aeb0*/  R2UR UR4, R4.reuse ;  /* 0x00000000040472ca */ /* 0x040fe400000e0000 */
[C---:B------:R-:W-:Y:S01]  /*3aec0*/  R2UR UR5, R5.reuse ;  /* 0x00000000050572ca */ /* 0x040fe200000e0000 */
[----:B------:R-:W-:Y:S01]  /*3aed0*/  ST.E desc[UR6][R8.64+0x94], R61 ;  /* 0x0000943d08007985 */ /* 0x000fe2000c101906 */
        /* <DEDUP_REMOVED lines=268> */
[----:B------:R-:W-:-:S02]  /*3bfa0*/  R2UR UR4, R4 ;  /* 0x00000000040472ca */ /* 0x000fc400000e0000 */
[C---:B------:R-:W-:Y:S02]  /*3bfb0*/  R2UR UR5, R5.reuse ;  /* 0x00000000050572ca */ /* 0x040fe400000e0000 */
[----:B------:R-:W-:Y:S02]  /*3bfc0*/  R2UR UR6, R4 ;  /* 0x00000000040672ca */ /* 0x000fe400000e0000 */
[----:B------:R-:W-:-:S09]  /*3bfd0*/  R2UR UR7, R5 ;  /* 0x00000000050772ca */ /* 0x000fd200000e0000 */
[----:B--2---:R0:W-:Y:S04]  /*3bfe0*/  ST.E desc[UR4][R8.64], R3 ;  /* 0x0000000308007985 */ /* 0x0041e8000c101904 */
[----:B------:R-:W2:Y:S01]  /*3bff0*/  LD.E R7, desc[UR6][R8.64+0x4] ;  /* 0x0000040608077980 */ /* 0x000ea2000c101900 */
[C---:B------:R-:W-:Y:S02]  /*3c000*/  R2UR UR4, R4.reuse ;  /* 0x00000000040472ca */ /* 0x040fe400000e0000 */
        /* <DEDUP_REMOVED lines=10> */
[----:B------:R-:W3:Y:S01]  /*3c0b0*/  LD.E R13, desc[UR6][R8.64+0xc] ;  /* 0x00000c06080d7980 */ /* 0x000ee2000c101900 */
[C---:B------:R-:W-:Y:S02]  /*3c0c0*/  R2UR UR4, R4.reuse ;  /* 0x00000000040472ca */ /* 0x040fe400000e0000 */
[C---:B------:R-:W-:Y:S02]  /*3c0d0*/  R2UR UR5, R5.reuse ;  /* 0x00000000050572ca */ /* 0x040fe400000e0000 */
[----:B------:R-:W-:Y:S02]  /*3c0e0*/  R2UR UR6, R4 ;  /* 0x00000000040672ca */ /* 0x000fe400000e0000 */
[----:B------:R-:W-:-:S09]  /*3c0f0*/  R2UR UR7, R5 ;  /* 0x00000000050772ca */ /* 0x000fd200000e0000 */
[----:B---3--:R3:W-:Y:S04]  /*3c100*/  ST.E desc[UR4][R8.64+0xc], R13 ;  /* 0x00000c0d08007985 */ /* 0x0087e8000c101904 */
[----:B0-----:R-:W4:Y:S01]  /*3c110*/  LD.E R3, desc[UR6][R8.64+0x10] ;  /* 0x0000100608037980 */ /* 0x001f22000c101900 */
[C---:B------:R-:W-:Y:S02]  /*3c120*/  R2UR UR4, R4.reuse ;  /* 0x00000000040472ca */ /* 0x040fe400000e0000 */
[C---:B------:R-:W-:Y:S02]  /*3c130*/  R2UR UR5, R5.reuse ;  /* 0x00000000050572ca */ /* 0x040fe400000e0000 */
[----:B------:R-:W-:Y:S02]  /*3c140*/  R2UR UR6, R4 ;  /* 0x00000000040672ca */ /* 0x000fe400000e0000 */
[----:B------:R-:W-:-:S09]  /*3c150*/  R2UR UR7, R5 ;  /* 0x00000000050772ca */ /* 0x000fd200000e0000 */
[----:B----4-:R0:W-:Y:S04]  /*3c160*/  ST.E desc[UR4][R8.64+0x10], R3 ;  /* 0x0000100308007985 */ /* 0x0101e8000c101904 */
[----:B-1----:R-:W4:Y:S01]  /*3c170*/  LD.E R7, desc[UR6][R8.64+0x14] ;  /* 0x0000140608077980 */ /* 0x002f22000c101900 */
[C---:B------:R-:W-:Y:S02]  /*3c180*/  R2UR UR4, R4.reuse ;  /* 0x00000000040472ca */ /* 0x040fe400000e0000 */
[C---:B------:R-:W-:Y:S02]  /*3c190*/  R2UR UR5, R5.reuse ;  /* 0x00000000050572ca */ /* 0x040fe400000e0000 */
[----:B------:R-:W-:Y:S02]  /*3c1a0*/  R2UR UR6, R4 ;  /* 0x00000000040672ca */ /* 0x000fe400000e0000 */
[----:B------:R-:W-:-:S09]  /*3c1b0*/  R2UR UR7, R5 ;  /* 0x00000000050772ca */ /* 0x000fd200000e0000 */
[----:B----4-:R1:W-:Y:S04]  /*3c1c0*/  ST.E desc[UR4][R8.64+0x14], R7 ;  /* 0x0000140708007985 */ /* 0x0103e8000c101904 */
[----:B--2---:R-:W2:Y:S01]  /*3c1d0*/  LD.E R11, desc[UR6][R8.64+0x18] ;  /* 0x00001806080b7980 */ /* 0x004ea2000c101900 */
[C---:B------:R-:W-:Y:S02]  /*3c1e0*/  R2UR UR4, R4.reuse ;  /* 0x00000000040472ca */ /* 0x040fe400000e0000 */
[C---:B------:R-:W-:Y:S02]  /*3c1f0*/  R2UR UR5, R5.reuse ;  /* 0x00000000050572ca */ /* 0x040fe400000e0000 */
[----:B------:R-:W-:Y:S02]  /*3c200*/  R2UR UR6, R4 ;  /* 0x00000000040672ca */ /* 0x000fe400000e0000 */
[----:B------:R-:W-:-:S09]  /*3c210*/  R2UR UR7, R5 ;  /* 0x00000000050772ca */ /* 0x000fd200000e0000 */
[----:B--2---:R2:W-:Y:S04]  /*3c220*/  ST.E desc[UR4][R8.64+0x18], R11 ;  /* 0x0000180b08007985 */ /* 0x0045e8000c101904 */
[----:B---3--:R-:W3:Y:S01]  /*3c230*/  LD.E R13, desc[UR6][R8.64+0x1c] ;  /* 0x00001c06080d7980 */ /* 0x008ee2000c101900 */
        /* <DEDUP_REMOVED lines=719> */
[----:B---3--:R-:W2:Y:S01]  /*3ef30*/  LD.E R13, desc[UR6][R8.64+0x1fc] ;  /* 0x0001fc06080d7980 */ /* 0x008ea2000c101900 */
[----:B------:R-:W-:Y:S02]  /*3ef40*/  R2UR UR4, R4 ;  /* 0x00000000040472ca */ /* 0x000fe400000e0000 */
[----:B------:R-:W-:-:S13]  /*3ef50*/  R2UR UR5, R5 ;  /* 0x00000000050572ca */ /* 0x000fda00000e0000 */
[----:B--2---:R0:W-:Y:S01]  /*3ef60*/  ST.E desc[UR4][R8.64+0x1fc], R13 ;  /* 0x0001fc0d08007985 */ /* 0x0041e2000c101904 */
        /* <DEDUP_REMOVED lines=8> */
[----:B------:R-:W-:Y:S05]  /*3eff0*/  @P0 BRA `(.L_x_2311) ;  /* 0x0000000000300947 */ /* 0x000fea0003800000 */
[----:B0-----:R-:W2:Y:S04]  /*3f000*/  LDL.64 R8, [R6+0x40] ;  /* 0x0000400006087983 */ /* 0x001ea80000100a00 */
[----:B------:R-:W3:Y:S01]  /*3f010*/  LDL.64 R10, [R6] ;  /* 0x00000000060a7983 */ /* 0x000ee20000100a00 */
[C---:B------:R-:W-:Y:S02]  /*3f020*/  R2UR UR4, R4.reuse ;  /* 0x00000000040472ca */ /* 0x040fe400000e0000 */
[C---:B------:R-:W-:Y:S02]  /*3f030*/  R2UR UR5, R5.reuse ;  /* 0x00000000050572ca */ /* 0x040fe400000e0000 */
[----:B------:R-:W-:Y:S02]  /*3f040*/  R2UR UR6, R4 ;  /* 0x00000000040672ca */ /* 0x000fe400000e0000 */
[----:B------:R-:W-:-:S09]  /*3f050*/  R2UR UR7, R5 ;  /* 0x00000000050772ca */ /* 0x000fd200000e0000 */
[----:B--2---:R-:W2:Y:S04]  /*3f060*/  LD.E.64 R8, desc[UR4][R8.64+0x30] ;  /* 0x0000300408087980 */ /* 0x004ea8000c101b00 */
[----:B---3--:R-:W3:Y:S01]  /*3f070*/  LD.E R10, desc[UR6][R10.64] ;  /* 0x000000060a0a7980 */ /* 0x008ee2000c101900 */
[----:B--2---:R-:W-:-:S05]  /*3f080*/  MOV R3, R8 ;  /* 0x0000000800037202 */ /* 0x004fca0000000f00 */
[----:B---3--:R-:W-:-:S05]  /*3f090*/  IMAD R3, R10, 0x8, R3 ;  /* 0x000000080a037824 */ /* 0x008fca00078e0203 */
[----:B------:R-:W-:-:S04]  /*3f0a0*/  PRMT R3, RZ, 0x654, R3 ;  /* 0x00000654ff037816 */ /* 0x000fc80000000003 */
[----:B------:R1:W-:Y:S03]  /*3f0b0*/  SYNCS.ARRIVE.TRANS64.RED.A1T0 RZ, [R3+URZ], RZ ;  /* 0x000000ff03ff79a7 */ /* 0x0003e6000810043f */
.L_x_2311:
[----:B------:R-:W-:Y:S02]  /*3f0c0*/  IMAD.MOV.U32 R4, RZ, RZ, R0 ;  /* 0x000000ffff047224 */ /* 0x000fe400078e0000 */
[----:B------:R-:W-:-:S04]  /*3f0d0*/  IMAD.MOV.U32 R5, RZ, RZ, 0x0 ;  /* 0x00000000ff057424 */ /* 0x000fc800078e00ff */
[----:B01----:R-:W-:Y:S05]  /*3f0e0*/  RET.REL.NODEC R4 `(_ZN7cutlass13device_kernelIN5flash11enable_sm90INS1_16FlashAttnFwdSm90INS1_25CollectiveMainloopFwdSm90ILi2EN4cute5tupleIJNS5_1CILi1EEES8_S8_EEENS6_IJNS7_ILi64EEESA_SA_EEELi512ENS_6half_tEfNS_4arch4Sm90ELb0ELb1ELb1ELb0ELb0ELb0ELb1ELb0ELb0ELb1ELb1ELb0EEENS1_21CollectiveEpilogueFwdINS6_IJSA_NS7_ILi512EEESA_EEES9_SC_SE_Li256ELb0ELb1ELb1ELb0EEENS1_19SingleTileSchedulerILb0ELb1ELb1ELi64EEEEEEEEEvNT_6ParamsE) ;  /* 0xfffffc0c04c47950 */ /* 0x003fea0003c3ffff */
.L_x_2287:
[----:B0-----:R0:W1:Y:S02]  /*3f0f0*/  SYNCS.PHASECHK.TRANS64.TRYWAIT P0, [R14+URZ], R15 ;  /* 0x0000000f0e0075a7 */ /* 0x001064000800017f */
[----:B-1----:R-:W-:Y:S05]  /*3f100*/  @!P0 NANOSLEEP.SYNCS 0x989680 ;  /* 0x009896800000895d */ /* 0x002fea0003900000 */
[----:B------:R-:W1:Y:S02]  /*3f110*/  @!P0 SYNCS.PHASECHK.TRANS64 P0, [R14+URZ], R15 ;  /* 0x0000000f0e0085a7 */ /* 0x000e64000800007f */
[----:B-1----:R-:W-:Y:S05]  /*3f120*/  @!P0 BRA `(.L_x_2287) ;  /* 0xfffffffc00f08947 */ /* 0x002fea000383ffff */
[----:B------:R-:W-:Y:S05]  /*3f130*/  BRA `(.L_x_2286) ;  /* 0xffffff0c00147947 */ /* 0x000fea000383ffff */
.L_x_2289:
[----:B0-----:R0:W1:Y:S02]  /*3f140*/  SYNCS.PHASECHK.TRANS64.TRYWAIT P0, [R10+URZ+0x38810], R15 ;  /* 0x0388100f0a0075a7 */ /* 0x001064000800017f */
[----:B-1----:R-:W-:Y:S05]  /*3f150*/  @!P0 NANOSLEEP.SYNCS 0x989680 ;  /* 0x009896800000895d */ /* 0x002fea0003900000 */
[----:B------:R-:W1:Y:S02]  /*3f160*/  @!P0 SYNCS.PHASECHK.TRANS64 P0, [R10+URZ+0x38810], R15 ;  /* 0x0388100f0a0085a7 */ /* 0x000e64000800007f */
[----:B-1----:R-:W-:Y:S05]  /*3f170*/  @!P0 BRA `(.L_x_2289) ;  /* 0xfffffffc00f08947 */ /* 0x002fea000383ffff */
[----:B------:R-:W-:Y:S05]  /*3f180*/  BRA `(.L_x_2312) ;  /* 0xffffff1000687947 */ /* 0x000fea000383ffff */
.L_x_2296:
[----:B0-----:R0:W1:Y:S02]  /*3f190*/  SYNCS.PHASECHK.TRANS64.TRYWAIT P0, [R14+URZ], R15 ;  /* 0x0000000f0e0075a7 */ /* 0x001064000800017f */
[----:B-1----:R-:W-:Y:S05]  /*3f1a0*/  @!P0 NANOSLEEP.SYNCS 0x989680 ;  /* 0x009896800000895d */ /* 0x002fea0003900000 */
[----:B------:R-:W1:Y:S02]  /*3f1b0*/  @!P0 SYNCS.PHASECHK.TRANS64 P0, [R14+URZ], R15 ;  /* 0x0000000f0e0085a7 */ /* 0x000e64000800007f */
[----:B-1----:R-:W-:Y:S05]  /*3f1c0*/  @!P0 BRA `(.L_x_2296) ;  /* 0xfffffffc00f08947 */ /* 0x002fea000383ffff */
[----:B------:R-:W-:Y:S05]  /*3f1d0*/  BRA `(.L_x_2295) ;  /* 0xffffff1400047947 */ /* 0x000fea000383ffff */
.L_x_2313:
        /* <DEDUP_REMOVED lines=10> */
.L_x_6045:


//--------------------- .text._ZN7cutlass13device_kernelIN5flash11enable_sm90INS1_16FlashAttnFwdSm90INS1_25CollectiveMainloopFwdSm90ILi2EN4cute5tupleIJNS5_1CILi1EEES8_S8_EEENS6_IJNS7_ILi64EEESA_SA_EEELi512ENS_6half_tEfNS_4arch4Sm90ELb0ELb1ELb1ELb1ELb0ELb0ELb0ELb0ELb0ELb1ELb1ELb0EEENS1_21CollectiveEpilogueFwdINS6_IJSA_NS7_ILi512EEESA_EEES9_SC_SE_Li256ELb1ELb1ELb1ELb0EEENS1_36VarlenDynamicPersistentTileSchedulerILi64ELi64ELi256ELi128ELb1ELb1ELb1ELb1ELb0ELb1EEEEEEEEEvNT_6ParamsE --------------------------
	.section	.text._ZN7cutlass13device_kernelIN5flash11enable_sm90INS1_16FlashAttnFwdSm90INS1_25CollectiveMainloopFwdSm90ILi2EN4cute5tupleIJNS5_1CILi1EEES8_S8_EEENS6_IJNS7_ILi64EEESA_SA_EEELi512ENS_6half_tEfNS_4arch4Sm90ELb0ELb1ELb1ELb1ELb0ELb0ELb0ELb0ELb0ELb1ELb1ELb0EEENS1_21CollectiveEpilogueFwdINS6_IJSA_NS7_ILi512EEESA_EEES9_SC_SE_Li256ELb1ELb1ELb1ELb0EEENS1_36VarlenDynamicPersistentTileSchedulerILi64ELi64ELi256ELi128ELb1ELb1ELb1ELb1ELb0ELb1EEEEEEEEEvNT_6ParamsE,"ax",@progbits
	.align	128
.text._ZN7cutlass13device_kernelIN5flash11enable_sm90INS1_16FlashAttnFwdSm90INS1_25CollectiveMainloopFwdSm90ILi2EN4cute5tupleIJNS5_1CILi1EEES8_S8_EEENS6_IJNS7_ILi64EEESA_SA_EEELi512ENS_6half_tEfNS_4arch4Sm90ELb0ELb1ELb1ELb1ELb0ELb0ELb0ELb0ELb0ELb1ELb1ELb0EEENS1_21CollectiveEpilogueFwdINS6_IJSA_NS7_ILi512EEESA_EEES9_SC_SE_Li256ELb1ELb1ELb1ELb0EEENS1_36VarlenDynamicPersistentTileSchedulerILi64ELi64ELi256ELi128ELb1ELb1ELb1ELb1ELb0ELb1EEEEEEEEEvNT_6ParamsE:
        .type           _ZN7cutlass13device_kernelIN5flash11enable_sm90INS1_16FlashAttnFwdSm90INS1_25CollectiveMainloopFwdSm90ILi2EN4cute5tupleIJNS5_1CILi1EEES8_S8_EEENS6_IJNS7_ILi64EEESA_SA_EEELi512ENS_6half_tEfNS_4arch4Sm90ELb0ELb1ELb1ELb1ELb0ELb0ELb0ELb0ELb0ELb1ELb1ELb0EEENS1_21CollectiveEpilogueFwdINS6_IJSA_NS7_ILi512EEESA_EEES9_SC_SE_Li256ELb1ELb1ELb1ELb0EEENS1_36VarlenDynamicPersistentTileSchedulerILi64ELi64ELi256ELi128ELb1ELb1ELb1ELb1ELb0ELb1EEEEEEEEEvNT_6ParamsE,@function
        .size           _ZN7cutlass13device_kernelIN5flash11enable_sm90INS1_16FlashAttnFwdSm90INS1_25CollectiveMainloopFwdSm90ILi2EN4cute5tupleIJNS5_1CILi1EEES8_S8_EEENS6_IJNS7_ILi64EEESA_SA_EEELi512ENS_6half_tEfNS_4arch4Sm90ELb0ELb1ELb1ELb1ELb0ELb0ELb0ELb0ELb0ELb1ELb1ELb0EEENS1_21CollectiveEpilogueFwdINS6_IJSA_NS7_ILi512EEESA_EEES9_SC_SE_Li256ELb1ELb1ELb1ELb0EEENS1_36VarlenDynamicPersistentTileSchedulerILi64ELi64ELi256ELi128ELb1ELb1ELb1ELb1ELb0ELb1EEEEEEEEEvNT_6ParamsE,(.L_x_6047 - _ZN7cutlass13device_kernelIN5flash11enable_sm90INS1_16FlashAttnFwdSm90INS1_25CollectiveMainloopFwdSm90ILi2EN4cute5tupleIJNS5_1CILi1EEES8_S8_EEENS6_IJNS7_ILi64EEESA_SA_EEELi512ENS_6half_tEfNS_4arch4Sm90ELb0ELb1ELb1ELb1ELb0ELb0ELb0ELb0ELb0ELb1ELb1ELb0EEENS1_21CollectiveEpilogueFwdINS6_IJSA_NS7_ILi512EEESA_EEES9_SC_SE_Li256ELb1ELb1ELb1ELb0EEENS1_36VarlenDynamicPersistentTileSchedulerILi64ELi64ELi256ELi128ELb1ELb1ELb1ELb1ELb0ELb1EEEEEEEEEvNT_6ParamsE)
        .other          _ZN7cutlass13device_kernelIN5flash11enable_sm90INS1_16FlashAttnFwdSm90INS1_25CollectiveMainloopFwdSm90ILi2EN4cute5tupleIJNS5_1CILi1EEES8_S8_EEENS6_IJNS7_ILi64EEESA_SA_EEELi512ENS_6half_tEfNS_4arch4Sm90ELb0ELb1ELb1ELb1ELb0ELb0ELb0ELb0ELb0ELb1ELb1ELb0EEENS1_21CollectiveEpilogueFwdINS6_IJSA_NS7_ILi512EEESA_EEES9_SC_SE_Li256ELb1ELb1ELb1ELb0EEENS1_36VarlenDynamicPersistentTileSchedulerILi64ELi64ELi256ELi128ELb1ELb1ELb1ELb1ELb0ELb1EEEEEEEEEvNT_6ParamsE,@"STO_CUDA_ENTRY STV_DEFAULT"
_ZN7cutlass13device_kernelIN5flash11enable_sm90INS1_16FlashAttnFwdSm90INS1_25CollectiveMainloopFwdSm90ILi2EN4cute5tupleIJNS5_1CILi1EEES8_S8_EEENS6_IJNS7_ILi64EEESA_SA_EEELi512ENS_6half_tEfNS_4arch4Sm90ELb0ELb1ELb1ELb1ELb0ELb0ELb0ELb0ELb0ELb1ELb1ELb0EEENS1_21CollectiveEpilogueFwdINS6_IJSA_NS7_ILi512EEESA_EEES9_SC_SE_Li256ELb1ELb1ELb1ELb0EEENS1_36VarlenDynamicPersistentTileSchedulerILi64ELi64ELi256ELi128ELb1ELb1ELb1ELb1ELb0ELb1EEEEEEEEEvNT_6ParamsE:
        /* <DEDUP_REMOVED lines=18> */
.L_x_2315:
[----:B------:R-:W-:Y:S05]  /*0120*/  BSYNC B0 ;  /* 0x0000000000007941 */ /* 0x000fea0003800000 */
.L_x_2314:
        /* <DEDUP_REMOVED lines=37> */
.L_x_2316:
        /* <DEDUP_REMOVED lines=22> */
.L_x_2317:
        /* <DEDUP_REMOVED lines=18> */
.L_x_2318:
        /* <DEDUP_REMOVED lines=22> */
.L_x_2319:
        /* <DEDUP_REMOVED lines=22> */
.L_x_2320:
[----:B------:R-:W-:Y:S01]  /*08c0*/  PLOP3.LUT P0, PT, PT, PT, UP0, 0x80, 0x0 ;  /* 0x000000000000781c */ /* 0x000fe20003f0f008 */
[----:B------:R-:W-:Y:S01]  /*08d0*/  UMOV UR36, 0x1 ;  /* 0x0000000100247882 */ /* 0x000fe20000000000 */
[----:B------:R-:W-:Y:S01]  /*08e0*/  NOP ;  /* 0x0000000000007918 */ /* 0x000fe20000000000 */
[----:B------:R-:W-:Y:S01]  /*08f0*/  USEL UR36, UR36, 0x2, !UP0 ;  /* 0x0000000224247887 */ /* 0x000fe2000c000000 */
[----:B------:R-:W-:Y:S01]  /*0900*/  ULDC.64 UR40, c[0x0][0x208] ;  /* 0x0000820000287ab9 */ /* 0x000fe20000000a00 */
[----:B012-4-:R-:W-:Y:S08]  /*0910*/  BAR.SYNC.DEFER_BLOCKING 0x0 ;  /* 0x0000000000007b1d */ /* 0x017ff00000010000 */
[----:B------:R-:W-:Y:S05]  /*0920*/  @!P0 BRA `(.L_x_2321) ;  /* 0x0000012800c08947 */ /* 0x000fea0003800000 */
.L_x_2322:
        /* <DEDUP_REMOVED lines=25> */
[----:B------:R-:W-:Y:S01]  /*0ac0*/  R2UR UR5, R9 ;  /* 0x00000000090572ca */ /* 0x000fe200000e0000 */
[----:B------:R-:W-:Y:S01]  /*0ad0*/  UMOV UR37, URZ ;  /* 0x0000003f00257c82 */ /* 0x000fe20008000000 */
        /* <DEDUP_REMOVED lines=9> */
[----:B------:R-:W-:Y:S01]  /*0b70*/  IMAD.IADD R10, R6, 0x1, -R11 ;  /* 0x00000001060a7824 */ /* 0x000fe200078e0a0b */
[----:B------:R-:W-:Y:S02]  /*0b80*/  SHF.R.S32.HI R7, RZ, 0x1f, R2 ;  /* 0x0000001fff077819 */ /* 0x000fe40000011402 */
[----:B------:R-:W-:Y:S01]  /*0b90*/  LEA.HI R2, R0, R5, RZ, 0x1 ;  /* 0x0000000500027211 */ /* 0x000fe200078f08ff */
[----:B------:R-:W-:Y:S01]  /*0ba0*/  IMAD.IADD R0, R6, 0x1, -R3 ;  /* 0x0000000106007824 */ /* 0x000fe200078e0a03 */
[----:B------:R-:W-:Y:S02]  /*0bb0*/  LEA.HI R7, R7, R4, RZ, 0x2 ;  /* 0x0000000407077211 */ /* 0x000fe400078f10ff */
[----:B------:R-:W-:Y:S02]  /*0bc0*/  LOP3.LUT R2, R2, 0x1ffffffe, RZ, 0xc0, !PT ;  /* 0x1ffffffe02027812 */ /* 0x000fe400078ec0ff */
[----:B------:R-:W-:-:S02]  /*0bd0*/  SHF.R.S32.HI R3, RZ, 0x1f, R0 ;  /* 0x0000001fff037819 */ /* 0x000fc40000011400 */
[----:B------:R-:W-:Y:S01]  /*0be0*/  SHF.R.S32.HI R221, RZ, 0x7, R8 ;  /* 0x00000007ffdd7819 */ /* 0x000fe20000011408 */
[----:B------:R-:W-:Y:S01]  /*0bf0*/  IMAD.IADD R2, R5, 0x1, -R2 ;  /* 0x0000000105027824 */ /* 0x000fe200078e0a02 */
[----:B------:R-:W-:Y:S02]  /*0c00*/  LEA.HI R5, R3, R0, RZ, 0x3 ;  /* 0x0000000003057211 */ /* 0x000fe400078f18ff */
[----:B------:R-:W-:Y:S01]  /*0c10*/  LOP3.LUT R7, R7, 0x3ffffc, RZ, 0xc0, !PT ;  /* 0x003ffffc07077812 */ /* 0x000fe200078ec0ff */
[----:B------:R-:W-:Y:S01]  /*0c20*/  IMAD R12, R221, 0x100, R0 ;  /* 0x00000100dd0c7824 */ /* 0x000fe200078e0200 */
[----:B------:R-:W-:Y:S01]  /*0c30*/  LOP3.LUT R9, R8, 0xffffff80, RZ, 0xc0, !PT ;  /* 0xffffff8008097812 */ /* 0x000fe200078ec0ff */
[----:B------:R-:W-:Y:S01]  /*0c40*/  IMAD.SHL.U32 R2, R2, 0x8, RZ ;  /* 0x0000000802027824 */ /* 0x000fe200078e00ff */
[----:B------:R-:W-:Y:S01]  /*0c50*/  LOP3.LUT R187, R220, 0xfffffff8, RZ, 0xc0, !PT ;  /* 0xfffffff8dcbb7812 */ /* 0x000fe200078ec0ff */
[----:B------:R-:W-:Y:S01]  /*0c60*/  IMAD.IADD R7, R4, 0x1, -R7 ;  /* 0x0000000104077824 */ /* 0x000fe200078e0a07 */
[C---:B------:R-:W-:Y:S01]  /*0c70*/  LOP3.LUT R11, R5.reuse, 0xfffffff8, RZ, 0xc0, !PT ;  /* 0xfffffff8050b7812 */ /* 0x040fe200078ec0ff */
[----:B------:R-:W-:Y:S01]  /*0c80*/  IMAD.SHL.U32 R5, R5, 0x40, RZ ;  /* 0x0000004005057824 */ /* 0x000fe200078e00ff */
[----:B------:R-:W-:Y:S01]  /*0c90*/  LEA.HI R8, R8, R221, RZ, 0x1 ;  /* 0x000000dd08087211 */ /* 0x000fe200078f08ff */
[C---:B------:R-:W-:Y:S01]  /*0ca0*/  IMAD.IADD R9, R6.reuse, 0x1, -R9 ;  /* 0x0000000106097824 */ /* 0x040fe200078e0a09 */
[----:B------:R-:W-:Y:S01]  /*0cb0*/  SHF.R.S32.HI R220, RZ, 0x3, R220 ;  /* 0x00000003ffdc7819 */ /* 0x000fe200000114dc */
[----:B------:R-:W-:Y:S01]  /*0cc0*/  IMAD.IADD R187, R6, 0x1, -R187 ;  /* 0x0000000106bb7824 */ /* 0x000fe200078e0abb */
[----:B------:R-:W-:Y:S01]  /*0cd0*/  LEA.HI R6, R10, R10, RZ, 0x1 ;  /* 0x0000000a0a067211 */ /* 0x000fe200078f08ff */
[----:B------:R-:W-:Y:S01]  /*0ce0*/  IMAD.IADD R11, R0, 0x1, -R11 ;  /* 0x00000001000b7824 */ /* 0x000fe200078e0a0b */
[----:B------:R-:W-:Y:S01]  /*0cf0*/  LOP3.LUT R8, R8, 0xfffffe, RZ, 0xc0, !PT ;  /* 0x00fffffe08087812 */ /* 0x000fe200078ec0ff */
[----:B------:R-:W-:Y:S01]  /*0d00*/  IMAD R15, R7, 0x10, R12 ;  /* 0x00000010070f7824 */ /* 0x000fe200078e020c */
[----:B------:R-:W-:Y:S01]  /*0d10*/  LOP3.LUT R7, R5, 0x7ffffe00, RZ, 0xc0, !PT ;  /* 0x7ffffe0005077812 */ /* 0x000fe200078ec0ff */
[----:B------:R-:W-:Y:S01]  /*0d20*/  IMAD.SHL.U32 R5, R11, 0x40, RZ ;  /* 0x000000400b057824 */ /* 0x000fe200078e00ff */
[----:B------:R-:W-:Y:S01]  /*0d30*/  LOP3.LUT R3, R6, 0x1ffffffe, RZ, 0xc0, !PT ;  /* 0x1ffffffe06037812 */ /* 0x000fe200078ec0ff */
[----:B------:R-:W-:Y:S01]  /*0d40*/  IMAD.IADD R8, R221, 0x1, -R8 ;  /* 0x00000001dd087824 */ /* 0x000fe200078e0a08 */
[----:B------:R-:W-:Y:S01]  /*0d50*/  SHF.R.S32.HI R6, RZ, 0x1f, R9 ;  /* 0x0000001fff067819 */ /* 0x000fe20000011409 */
[----:B------:R-:W-:Y:S01]  /*0d60*/  IMAD R7, R4, 0x400, R7 ;  /* 0x0000040004077824 */ /* 0x000fe200078e0207 */
[----:B------:R-:W-:Y:S01]  /*0d70*/  LOP3.LUT R5, R5, 0x1c0, RZ, 0xc0, !PT ;  /* 0x000001c005057812 */ /* 0x000fe200078ec0ff */
[----:B------:R-:W-:Y:S01]  /*0d80*/  IMAD.IADD R13, R10, 0x1, -R3 ;  /* 0x000000010a0d7824 */ /* 0x000fe200078e0a03 */
[----:B------:R-:W-:Y:S01]  /*0d90*/  LEA.HI R3, R6, R9, RZ, 0x2 ;  /* 0x0000000906037211 */ /* 0x000fe200078f10ff */
[--C-:B------:R-:W-:Y:S01]  /*0da0*/  IMAD.U32 R4, R15, 0x40, R2.reuse ;  /* 0x000000400f047824 */ /* 0x100fe200078e0002 */
[----:B------:R-:W-:Y:S01]  /*0db0*/  LOP3.LUT R2, R5, 0x8, R2, 0xf8, !PT ;  /* 0x0000000805027812 */ /* 0x000fe200078ef802 */
[----:B------:R-:W-:Y:S01]  /*0dc0*/  IMAD.SHL.U32 R185, R187, 0x8, RZ ;  /* 0x00000008bbb97824 */ /* 0x000fe200078e00ff */
[----:B------:R-:W-:-:S02]  /*0dd0*/  SHF.R.U32.HI R5, RZ, 0x3, R5 ;  /* 0x00000003ff057819 */ /* 0x000fc40000011605 */
[----:B------:R-:W-:Y:S01]  /*0de0*/  LOP3.LUT R10, R3, 0x7ffffffc, RZ, 0xc0, !PT ;  /* 0x7ffffffc030a7812 */ /* 0x000fe200078ec0ff */
[----:B------:R0:W-:Y:S01]  /*0df0*/  STL [R1+0x44], R4 ;  /* 0x0000440401007387 */ /* 0x0001e20000100800 */
[--C-:B------:R-:W-:Y:S01]  /*0e00*/  SHF.R.S32.HI R0, RZ, 0x2, R3.reuse ;  /* 0x00000002ff007819 */ /* 0x100fe20000011403 */
[----:B------:R-:W-:Y:S01]  /*0e10*/  VIADD R188, R185, 0x40 ;  /* 0x00000040b9bc7836 */ /* 0x000fe20000000000 */
[----:B------:R-:W-:Y:S01]  /*0e20*/  SHF.R.S32.HI R3, RZ, 0x1f, R3 ;  /* 0x0000001fff037819 */ /* 0x000fe20000011403 */
[----:B------:R-:W-:Y:S01]  /*0e30*/  IMAD.IADD R10, R9, 0x1, -R10 ;  /* 0x00000001090a7824 */ /* 0x000fe200078e0a0a */
[----:B------:R-:W-:Y:S02]  /*0e40*/  LOP3.LUT R2, R2, R5, RZ, 0x3c, !PT ;  /* 0x0000000502027212 */ /* 0x000fe400078e3cff */
[----:B------:R-:W-:Y:S02]  /*0e50*/  LEA.HI R3, R3, R0, RZ, 0x3 ;  /* 0x0000000003037211 */ /* 0x000fe400078f18ff */
[----:B------:R-:W-:Y:S01]  /*0e60*/  R2P PR, R11, 0x6 ;  /* 0x000000060b007804 */ /* 0x000fe20000000000 */
[----:B------:R-:W-:Y:S01]  /*0e70*/  IMAD.IADD R7, R7, 0x1, R2 ;  /* 0x0000000107077824 */ /* 0x000fe200078e0202 */
[----:B------:R-:W-:Y:S01]  /*0e80*/  LEA.HI R6, R6, R9, RZ, 0x5 ;  /* 0x0000000906067211 */ /* 0x000fe200078f28ff */
[----:B0-----:R-:W-:Y:S01]  /*0e90*/  IMAD.SHL.U32 R4, R8, 0x100, RZ ;  /* 0x0000010008047824 */ /* 0x001fe200078e00ff */
[----:B------:R-:W-:Y:S01]  /*0ea0*/  LOP3.LUT R3, R3, 0xfffffff8, RZ, 0xc0, !PT ;  /* 0xfffffff803037812 */ /* 0x000fe200078ec0ff */
[----:B------:R-:W-:Y:S01]  /*0eb0*/  IMAD.SHL.U32 R2, R10, 0x2, RZ ;  /* 0x000000020a027824 */ /* 0x000fe200078e00ff */
[----:B------:R-:W-:-:S02]  /*0ec0*/  LEA R19, R7, UR46, 0x1 ;  /* 0x0000002e07137c11 */ /* 0x000fc4000f8e08ff */
[----:B------:R-:W-:Y:S01]  /*0ed0*/  SHF.R.S32.HI R6, RZ, 0x5, R6 ;  /* 0x00000005ff067819 */ /* 0x000fe20000011406 */
[----:B------:R-:W-:Y:S01]  /*0ee0*/  IMAD.IADD R17, R2, 0x1, R4 ;  /* 0x0000000102117824 */ /* 0x000fe200078e0204 */
[----:B------:R-:W-:Y:S01]  /*0ef0*/  SEL R23, R23, 0xffffffc0, !P2 ;  /* 0xffffffc017177807 */ /* 0x000fe20005000000 */
[----:B------:R-:W-:Y:S01]  /*0f00*/  IMAD.IADD R3, R0, 0x1, -R3 ;  /* 0x0000000100037824 */ /* 0x000fe200078e0a03 */
[----:B------:R0:W-:Y:S01]  /*0f10*/  STL [R1+0x40], R4 ;  /* 0x0000400401007387 */ /* 0x0001e20000100800 */
[C---:B------:R-:W-:Y:S01]  /*0f20*/  VIADD R219, R17.reuse, 0x8 ;  /* 0x0000000811db7836 */ /* 0x040fe20000000000 */
[----:B------:R-:W-:Y:S01]  /*0f30*/  SHF.R.S32.HI R0, RZ, 0x1f, R17 ;  /* 0x0000001fff007819 */ /* 0x000fe20000011411 */
[C---:B------:R-:W-:Y:S02]  /*0f40*/  VIADD R218, R17.reuse, 0x10 ;  /* 0x0000001011da7836 */ /* 0x040fe40000000000 */
[C---:B------:R-:W-:Y:S02]  /*0f50*/  VIADD R217, R17.reuse, 0x18 ;  /* 0x0000001811d97836 */ /* 0x040fe40000000000 */
[----:B------:R-:W-:-:S02]  /*0f60*/  VIADD R216, R17, 0x20 ;  /* 0x0000002011d87836 */ /* 0x000fc40000000000 */
[C---:B------:R-:W-:Y:S01]  /*0f70*/  VIADD R215, R17.reuse, 0x28 ;  /* 0x0000002811d77836 */ /* 0x040fe20000000000 */
[----:B0-----:R-:W-:Y:S01]  /*0f80*/  SHF.R.S32.HI R4, RZ, 0x1f, R219 ;  /* 0x0000001fff047819 */ /* 0x001fe200000114db */
[----:B------:R-:W-:Y:S01]  /*0f90*/  VIADD R214, R17, 0x30 ;  /* 0x0000003011d67836 */ /* 0x000fe20000000000 */
[----:B------:R-:W-:Y:S01]  /*0fa0*/  SHF.R.S32.HI R0, RZ, 0x1f, R217 ;  /* 0x0000001fff007819 */ /* 0x000fe200000114d9 */
[----:B------:R-:W-:Y:S01]  /*0fb0*/  VIADD R184, R19, 0x26800 ;  /* 0x0002680013b87836 */ /* 0x000fe20000000000 */
[----:B------:R-:W-:Y:S01]  /*0fc0*/  SHF.R.S32.HI R4, RZ, 0x1f, R216 ;  /* 0x0000001fff047819 */ /* 0x000fe200000114d8 */
[C---:B------:R-:W-:Y:S01]  /*0fd0*/  VIADD R213, R17.reuse, 0x38 ;  /* 0x0000003811d57836 */ /* 0x040fe20000000000 */
[----:B------:R-:W-:Y:S01]  /*0fe0*/  SHF.R.S32.HI R0, RZ, 0x1f, R214 ;  /* 0x0000001fff007819 */ /* 0x000fe200000114d6 */
[C---:B------:R-:W-:Y:S02]  /*0ff0*/  VIADD R212, R17.reuse, 0x40 ;  /* 0x0000004011d47836 */ /* 0x040fe40000000000 */
[C---:B------:R-:W-:Y:S01]  /*1000*/  VIADD R211, R17.reuse, 0x48 ;  /* 0x0000004811d37836 */ /* 0x040fe20000000000 */
[----:B------:R-:W-:Y:S01]  /*1010*/  SHF.R.S32.HI R4, RZ, 0x1f, R213 ;  /* 0x0000001fff047819 */ /* 0x000fe200000114d5 */
[----:B------:R-:W-:Y:S01]  /*1020*/  IMAD R16, R6, 0x10, R3 ;  /* 0x0000001006107824 */ /* 0x000fe200078e0203 */
        /* <DEDUP_REMOVED lines=51> */
[----:B------:R-:W-:Y:S01]  /*1360*/  IMAD R186, R13, 0x8, R16 ;  /* 0x000000080dba7824 */ /* 0x000fe200078e0210 */
[----:B------:R-:W-:Y:S01]  /*1370*/  SHF.R.S32.HI R222, RZ, 0x1f, R189 ;  /* 0x0000001fffde7819 */ /* 0x000fe200000114bd */
[----:B------:R-:W-:-:S07]  /*1380*/  IMAD.IADD R23, R23, 0x1, R22 ;  /* 0x0000000117177824 */ /* 0x000fce00078e0216 */
.L_x_2435:
[----:B------:R-:W-:Y:S02]  /*1390*/  ULDC.64 UR8, c[0x0][0xa28] ;  /* 0x00028a0000087ab9 */ /* 0x000fe40000000a00 */
[----:B------:R-:W-:-:S04]  /*13a0*/  UISETP.NE.U32.AND UP0, UPT, UR8, URZ, UPT ;  /* 0x0000003f0800728c */ /* 0x000fc8000bf05070 */
[----:B------:R-:W-:-:S03]  /*13b0*/  UISETP.NE.AND.EX UP0, UPT, UR9, URZ, UPT, UP0 ;  /* 0x0000003f0900728c */ /* 0x000fc6000bf05300 */
[----:B------:R-:W-:Y:S02]  /*13c0*/  ULDC.64 UR8, c[0x0][0xa18] ;  /* 0x0002860000087ab9 */ /* 0x000fe40000000a00 */
[----:B------:R-:W-:Y:S01]  /*13d0*/  UISETP.NE.U32.AND UP1, UPT, UR8, URZ, UPT ;  /* 0x0000003f0800728c */ /* 0x000fe2000bf25070 */
[----:B------:R-:W-:-:S03]  /*13e0*/  PLOP3.LUT P0, PT, PT, PT, UP0, 0x80, 0x0 ;  /* 0x000000000000781c */ /* 0x000fc60003f0f008 */
[----:B------:R-:W-:-:S03]  /*13f0*/  UISETP.NE.AND.EX UP1, UPT, UR9, URZ, UPT, UP1 ;  /* 0x0000003f0900728c */ /* 0x000fc6000bf25310 */
[----:B------:R-:W-:Y:S02]  /*1400*/  @UP0 ULDC.64 UR8, c[0x0][0xa28] ;  /* 0x00028a0000080ab9 */ /* 0x000fe40000000a00 */
[----:B------:R-:W-:Y:S01]  /*1410*/  @UP0 UIMAD.WIDE UR8, UR6, 0x4, UR8 ;  /* 0x00000004060808a5 */ /* 0x000fe2000f8e0208 */
[----:B------:R-:W-:-:S05]  /*1420*/  PLOP3.LUT P2, PT, PT, PT, UP1, 0x80, 0x0 ;  /* 0x000000000000781c */ /* 0x000fca0003f4f018 */
[----:B------:R-:W-:Y:S01]  /*1430*/  @UP1 ULDC.64 UR10, c[0x0][0xa18] ;  /* 0x00028600000a1ab9 */ /* 0x000fe20000000a00 */
[----:B0---4-:R-:W-:Y:S02]  /*1440*/  IMAD.U32 R4, RZ, RZ, UR8 ;  /* 0x00000008ff047e24 */ /* 0x011fe4000f8e00ff */
[----:B------:R-:W-:Y:S01]  /*1450*/  IMAD.U32 R5, RZ, RZ, UR9 ;  /* 0x00000009ff057e24 */ /* 0x000fe2000f8e00ff */
[----:B------:R-:W-:Y:S02]  /*1460*/  @UP1 UIMAD.WIDE UR8, UR6, 0x4, UR10 ;  /* 0x00000004060818a5 */ /* 0x000fe4000f8e020a */
[----:B------:R-:W-:Y:S02]  /*1470*/  ULOP3.LUT UR4, UR7, 0xff000000, URZ, 0xc0, !UPT ;  /* 0xff00000007047892 */ /* 0x000fe4000f8ec03f */
[----:B--2---:R-:W2:Y:S01]  /*1480*/  @P0 LDG.E R4, desc[UR40][R4.64] ;  /* 0x0000002804040981 */ /* 0x004ea2000c1e1900 */
[----:B------:R-:W-:Y:S01]  /*1490*/  ULDC.64 UR10, c[0x0][0xa20] ;  /* 0x00028800000a7ab9 */ /* 0x000fe20000000a00 */
[----:B-1----:R-:W-:-:S02]  /*14a0*/  IMAD.U32 R6, RZ, RZ, UR8 ;  /* 0x00000008ff067e24 */ /* 0x002fc4000f8e00ff */
[----:B------:R-:W-:Y:S01]  /*14b0*/  IMAD.U32 R7, RZ, RZ, UR9 ;  /* 0x00000009ff077e24 */ /* 0x000fe2000f8e00ff */
[----:B------:R-:W-:-:S04]  /*14c0*/  ULDC.64 UR8, c[0x0][0x418] ;  /* 0x0001060000087ab9 */ /* 0x000fc80000000a00 */
[----:B---3--:R-:W3:Y:S01]  /*14d0*/  @P2 LDG.E R6, desc[UR40][R6.64] ;  /* 0x0000002806062981 */ /* 0x008ee2000c1e1900 */
[----:B------:R-:W-:Y:S01]  /*14e0*/  UISETP.NE.U32.AND UP0, UPT, UR8, URZ, UPT ;  /* 0x0000003f0800728c */ /* 0x000fe2000bf05070 */
[----:B------:R-:W-:Y:S01]  /*14f0*/  ISETP.NE.U32.AND P1, PT, RZ, UR10, PT ;  /* 0x0000000aff007c0c */ /* 0x000fe2000bf25070 */
[----:B------:R-:W-:Y:S02]  /*1500*/  ULOP3.LUT UR45, UR7, 0xff0000, URZ, 0xc0, !UPT ;  /* 0x00ff0000072d7892 */ /* 0x000fe4000f8ec03f */
[----:B------:R-:W-:Y:S01]  /*1510*/  UISETP.NE.AND.EX UP0, UPT, UR9, URZ, UPT, UP0 ;  /* 0x0000003f0900728c */ /* 0x000fe2000bf05300 */
[----:B------:R-:W-:Y:S01]  /*1520*/  ISETP.NE.AND.EX P1, PT, RZ, UR11, PT, P1 ;  /* 0x0000000bff007c0c */ /* 0x000fe2000bf25310 */
[----:B------:R-:W-:Y:S01]  /*1530*/  ULDC UR8, c[0x0][0x424] ;  /* 0x0001090000087ab9 */ /* 0x000fe20000000800 */
[----:B------:R-:W-:Y:S02]  /*1540*/  USHF.R.U32.HI UR4, URZ, 0x8, UR4 ;  /* 0x000000083f047899 */ /* 0x000fe40008011604 */
[----:B------:R-:W-:Y:S01]  /*1550*/  USEL UR8, UR8, 0x1, UP0 ;  /* 0x0000000108087887 */ /* 0x000fe20008000000 */
[----:B------:R-:W-:Y:S01]  /*1560*/  ULDC UR9, c[0x0][0x2f0] ;  /* 0x0000bc0000097ab9 */ /* 0x000fe20000000800 */
[----:B------:R-:W-:Y:S01]  /*1570*/  UMOV UR49, URZ ;  /* 0x0000003f00317c82 */ /* 0x000fe20008000000 */
[----:B------:R-:W-:Y:S01]  /*1580*/  ULEA.HI UR45, UR45, UR4, URZ, 0x10 ;  /* 0x000000042d2d7291 */ /* 0x000fe2000f8f803f */
[----:B------:R-:W-:Y:S01]  /*1590*/  ULDC UR51, c[0x0][0x288] ;  /* 0x0000a20000337ab9 */ /* 0x000fe20000000800 */
[----:B------:R-:W-:-:S02]  /*15a0*/  UIMAD UR4, UR8, UR9, URZ ;  /* 0x00000009080472a4 */ /* 0x000fc4000f8e023f */
[----:B------:R-:W-:Y:S01]  /*15b0*/  ULOP3.LUT UR44, UR7, 0xffff, URZ, 0xc0, !UPT ;  /* 0x0000ffff072c7892 */ /* 0x000fe2000f8ec03f */
[----:B--2---:R-:W-:Y:S02]  /*15c0*/  @P0 R2UR UR49, R4 ;  /* 0x00000000043102ca */ /* 0x004fe400000e0000 */
        /* <DEDUP_REMOVED lines=15> */
.L_x_2323:
[----:B------:R-:W-:Y:S01]  /*16c0*/  UMOV UR43, UR6 ;  /* 0x00000006002b7c82 */ /* 0x000fe20008000000 */
[----:B------:R-:W-:Y:S05]  /*16d0*/  @!P1 BRA `(.L_x_2324) ;  /* 0x00000000001c9947 */ /* 0x000fea0003800000 */
[----:B------:R-:W-:Y:S02]  /*16e0*/  ULDC.64 UR8, c[0x0][0xa20] ;  /* 0x0002880000087ab9 */ /* 0x000fe40000000a00 */
[----:B------:R-:W-:-:S06]  /*16f0*/  UIMAD.WIDE UR6, UR6, 0x4, UR8 ;  /* 0x00000004060678a5 */ /* 0x000fcc000f8e0208 */
[----:B------:R-:W-:Y:S02]  /*1700*/  IMAD.U32 R4, RZ, RZ, UR6 ;  /* 0x00000006ff047e24 */ /* 0x000fe4000f8e00ff */
[----:B------:R-:W-:-:S05]  /*1710*/  IMAD.U32 R5, RZ, RZ, UR7 ;  /* 0x00000007ff057e24 */ /* 0x000fca000f8e00ff */
[----:B------:R-:W2:Y:S02]  /*1720*/  LDG.E R4, desc[UR40][R4.64] ;  /* 0x0000002804047981 */ /* 0x000ea4000c1e1900 */
[----:B--2---:R-:W-:Y:S01]  /*1730*/  R2UR UR4, R4 ;  /* 0x00000000040472ca */ /* 0x004fe200000e0000 */
[----:B------:R-:W-:-:S14]  /*1740*/  BRA `(.L_x_2325) ;  /* 0x0000000000347947 */ /* 0x000fdc0003800000 */
.L_x_2324:
        /* <DEDUP_REMOVED lines=13> */
.L_x_2325:
[----:B------:R-:W-:Y:S02]  /*1820*/  UISETP.NE.AND UP0, UPT, UR47, 0x1, UPT ;  /* 0x000000012f00788c */ /* 0x000fe4000bf05270 */
[----:B------:R-:W-:Y:S02]  /*1830*/  UIADD3 UR49, UR4, -UR49, URZ ;  /* 0x8000003104317290 */ /* 0x000fe4000fffe03f */
[----:B------:R-:W-:Y:S02]  /*1840*/  USHF.L.U32 UR42, UR5, 0x6, URZ ;  /* 0x00000006052a7899 */ /* 0x000fe4000800063f */
[----:B------:R-:W-:Y:S01]  /*1850*/  UIADD3 UR4, UR49, 0x3f, URZ ;  /* 0x0000003f31047890 */ /* 0x000fe2000fffe03f */
[----:B------:R-:W-:-:S03]  /*1860*/  PLOP3.LUT P0, PT, PT, PT, UP0, 0x80, 0x0 ;  /* 0x000000000000781c */ /* 0x000fc60003f0f008 */
[----:B------:R-:W-:-:S04]  /*1870*/  USHF.R.S32.HI UR6, URZ, 0x1f, UR4 ;  /* 0x0000001f3f067899 */ /* 0x000fc80008011404 */
[----:B------:R-:W-:-:S04]  /*1880*/  ULEA.HI UR6, UR6, UR4, URZ, 0x6 ;  /* 0x0000000406067291 */ /* 0x000fc8000f8f303f */
[----:B------:R-:W-:Y:S02]  /*1890*/  USHF.R.S32.HI UR6, URZ, 0x6, UR6 ;  /* 0x000000063f067899 */ /* 0x000fe40008011406 */
[----:B------:R-:W-:Y:S10]  /*18a0*/  @!P0 BRA `(.L_x_2326) ;  /* 0x0000002400108947 */ /* 0x000ff40003800000 */
[----:B------:R-:W-:Y:S01]  /*18b0*/  ULDC UR4, c[0x0][0x448] ;  /* 0x0001120000047ab9 */ /* 0x000fe20000000800 */
[----:B------:R-:W-:Y:S02]  /*18c0*/  UIADD3 UR7, UR42, 0x3f, URZ ;  /* 0x0000003f2a077890 */ /* 0x000fe4000fffe03f */
[----:B------:R-:W-:Y:S02]  /*18d0*/  UISETP.NE.AND UP0, UPT, UR4, 0x1, UPT ;  /* 0x000000010400788c */ /* 0x000fe4000bf05270 */
[----:B------:R-:W-:Y:S01]  /*18e0*/  UIADD3 UR10, UR49, 0x1, -UR51 ;  /* 0x00000001310a7890 */ /* 0x000fe2000fffe833 */
[----:B------:R-:W-:Y:S02]  /*18f0*/  ULDC.64 UR4, c[0x0][0x9e0] ;  /* 0x0002780000047ab9 */ /* 0x000fe40000000a00 */
[----:B------:R-:W-:-:S06]  /*1900*/  UISETP.GE.AND UP1, UPT, UR5, 0x1, UPT ;  /* 0x000000010500788c */ /* 0x000fcc000bf26270 */
        /* <DEDUP_REMOVED lines=18> */
.L_x_2328:
[----:B------:R-:W-:-:S11]  /*1a30*/  UISETP.NE.AND UP1, UPT, UR5, 0x1, UPT ;  /* 0x000000010500788c */ /* 0x000fd6000bf25270 */
[----:B------:R-:W-:Y:S02]  /*1a40*/  @UP1 ULDC.64 UR10, c[0x0][0x9e8] ;  /* 0x00027a00000a1ab9 */ /* 0x000fe40000000a00 */
[----:B------:R-:W-:-:S04]  /*1a50*/  UIMAD.WIDE.U32 UR8, UR7, UR10, URZ ;  /* 0x0000000a070872a5 */ /* 0x000fc8000f8e003f */
[----:B------:R-:W-:-:S12]  /*1a60*/  @UP1 USHF.R.U32.HI UR7, URZ, UR11, UR9 ;  /* 0x0000000b3f071299 */ /* 0x000fd80008011609 */
.L_x_2329:
[----:B------:R-:W-:-:S04]  /*1a70*/  UIMAD UR7, UR7, UR5, UR5 ;  /* 0x00000005070772a4 */ /* 0x000fc8000f8e0205 */
[----:B------:R-:W-:-:S04]  /*1a80*/  UISETP.LT.AND UP1, UPT, UR4, UR7, UPT ;  /* 0x000000070400728c */ /* 0x000fc8000bf21270 */
[----:B------:R-:W-:-:S12]  /*1a90*/  USEL UR4, UR4, UR7, UP1 ;  /* 0x0000000704047287 */ /* 0x000fd80008800000 */
.L_x_2327:
[----:B------:R-:W-:Y:S01]  /*1aa0*/  UIADD3 UR4, UR4, 0x3f, URZ ;  /* 0x0000003f04047890 */ /* 0x000fe2000fffe03f */
[----:B------:R-:W-:Y:S01]  /*1ab0*/  @UP0 ULDC UR8, c[0x0][0x44c] ;  /* 0x0001130000080ab9 */ /* 0x000fe20000000800 */
[----:B------:R-:W-:Y:S02]  /*1ac0*/  @UP0 ULDC UR10, c[0x0][0x450] ;  /* 0x00011400000a0ab9 */ /* 0x000fe40000000800 */
[----:B------:R-:W-:Y:S02]  /*1ad0*/  USHF.R.S32.HI UR7, URZ, 0x1f, UR4 ;  /* 0x0000001f3f077899 */ /* 0x000fe40008011404 */
[----:B------:R-:W-:Y:S02]  /*1ae0*/  UIMAD.WIDE.U32 UR8, UR42, UR8, URZ ;  /* 0x000000082a0872a5 */ /* 0x000fe4000f8e003f */
[----:B------:R-:W-:-:S03]  /*1af0*/  ULEA.HI UR7, UR7, UR4, URZ, 0x6 ;  /* 0x0000000407077291 */ /* 0x000fc6000f8f303f */
[----:B------:R-:W-:Y:S01]  /*1b00*/  UMOV UR4, UR42 ;  /* 0x0000002a00047c82 */ /* 0x000fe20008000000 */
[----:B------:R-:W-:Y:S02]  /*1b10*/  @UP0 USHF.R.U32.HI UR4, URZ, UR10, UR9 ;  /* 0x0000000a3f040299 */ /* 0x000fe40008011609 */
[----:B------:R-:W-:Y:S02]  /*1b20*/  USHF.R.S32.HI UR7, URZ, 0x6, UR7 ;  /* 0x000000063f077899 */ /* 0x000fe40008011407 */
[----:B------:R-:W-:Y:S02]  /*1b30*/  UIADD3 UR49, UR4, UR49, -UR51 ;  /* 0x0000003104317290 */ /* 0x000fe4000fffe833 */
        /* <DEDUP_REMOVED lines=15> */
.L_x_2331:
[----:B------:R-:W-:-:S11]  /*1c30*/  UISETP.NE.AND UP0, UPT, UR5, 0x1, UPT ;  /* 0x000000010500788c */ /* 0x000fd6000bf05270 */
[----:B------:R-:W-:Y:S02]  /*1c40*/  @UP0 ULDC.64 UR10, c[0x0][0x9e8] ;  /* 0x00027a00000a0ab9 */ /* 0x000fe40000000a00 */
[----:B------:R-:W-:-:S04]  /*1c50*/  UIMAD.WIDE.U32 UR6, UR49, UR10, URZ ;  /* 0x0000000a310672a5 */ /* 0x000fc8000f8e003f */
[----:B------:R-:W-:-:S12]  /*1c60*/  @UP0 USHF.R.U32.HI UR49, URZ, UR11, UR7 ;  /* 0x0000000b3f310299 */ /* 0x000fd80008011607 */
.L_x_2332:
[----:B------:R-:W-:-:S04]  /*1c70*/  UIMAD UR5, UR49, UR5, URZ ;  /* 0x00000005310572a4 */ /* 0x000fc8000f8e023f */
[----:B------:R-:W-:-:S04]  /*1c80*/  UISETP.LT.AND UP0, UPT, UR4, UR5, UPT ;  /* 0x000000050400728c */ /* 0x000fc8000bf01270 */
[----:B------:R-:W-:-:S12]  /*1c90*/  USEL UR4, UR4, UR5, !UP0 ;  /* 0x0000000504047287 */ /* 0x000fd8000c000000 */
.L_x_2330:
[----:B------:R-:W-:Y:S02]  /*1ca0*/  USHF.R.S32.HI UR5, URZ, 0x1f, UR4 ;  /* 0x0000001f3f057899 */ /* 0x000fe40008011404 */
[----:B------:R-:W-:Y:S02]  /*1cb0*/  ULOP3.LUT UR20, UR45, 0xff, URZ, 0xc0, !UPT ;  /* 0x000000ff2d147892 */ /* 0x000fe4000f8ec03f */
[----:B------:R-:W-:-:S03]  /*1cc0*/  ULEA.HI UR5, UR5, UR4, URZ, 0x6 ;  /* 0x0000000405057291 */ /* 0x000fc6000f8f303f */
[----:B------:R-:W-:Y:S01]  /*1cd0*/  UMOV UR4, URZ ;  /* 0x0000003f00047c82 */ /* 0x000fe20008000000 */
[----:B------:R-:W-:-:S04]  /*1ce0*/  USHF.R.S32.HI UR5, URZ, 0x6, UR5 ;  /* 0x000000063f057899 */ /* 0x000fc80008011405 */
[----:B------:R-:W-:-:S04]  /*1cf0*/  UISETP.LT.AND UP0, UPT, URZ, UR5, UPT ;  /* 0x000000053f00728c */ /* 0x000fc8000bf01270 */
[----:B------:R-:W-:-:S04]  /*1d00*/  USEL UR10, URZ, UR5, !UP0 ;  /* 0x000000053f0a7287 */ /* 0x000fc8000c000000 */
[----:B------:R-:W-:-:S06]  /*1d10*/  UISETP.GT.AND UP0, UPT, UR9, UR10, UPT ;  /* 0x0000000a0900728c */ /* 0x000fcc000bf04270 */
[----:B------:R-:W-:-:S13]  /*1d20*/  PLOP3.LUT P0, PT, PT, PT, UP0, 0x80, 0x0 ;  /* 0x000000000000781c */ /* 0x000fda0003f0f008 */
[----:B------:R-:W-:Y:S05]  /*1d30*/  @!P0 BRA `(.L_x_2333) ;  /* 0x0000000000948947 */ /* 0x000fea0003800000 */
[----:B------:R-:W-:-:S04]  /*1d40*/  USHF.R.U32.HI UR11, URZ, 0x10, UR45 ;  /* 0x000000103f0b7899 */ /* 0x000fc8000801162d */
[----:B------:R-:W-:-:S11]  /*1d50*/  UISETP.NE.AND UP0, UPT, UR11, URZ, UPT ;  /* 0x0000003f0b00728c */ /* 0x000fd6000bf05270 */
[----:B------:R-:W-:Y:S02]  /*1d60*/  @!UP0 ULDC UR11, c[0x0][0x9f0] ;  /* 0x00027c00000b8ab9 */ /* 0x000fe40000000800 */
        /* <DEDUP_REMOVED lines=9> */
[----:B------:R-:W-:-:S05]  /*1e00*/  IABS R5, R5 ;  /* 0x0000000500057213 */ /* 0x000fca0000000000 */
[----:B------:R-:W0:Y:S01]  /*1e10*/  I2F.RP R0, UR12 ;  /* 0x0000000c00007d06 */ /* 0x000e220008209400 */
[----:B------:R-:W-:-:S05]  /*1e20*/  IMAD.MOV.U32 R4, RZ, RZ, R5 ;  /* 0x000000ffff047224 */ /* 0x000fca00078e0005 */
[----:B------:R-:W-:Y:S02]  /*1e30*/  R2UR UR8, R4 ;  /* 0x00000000040872ca */ /* 0x000fe400000e0000 */
        /* <DEDUP_REMOVED lines=21> */
.L_x_2333:
[----:B------:R-:W-:Y:S01]  /*1f90*/  UIMAD UR20, UR20, UR4, UR10 ;  /* 0x00000004141472a4 */ /* 0x000fe2000f8e020a */
[----:B------:R-:W-:Y:S01]  /*1fa0*/  IMAD.U32 R0, RZ, RZ, UR9 ;  /* 0x00000009ff007e24 */ /* 0x000fe2000f8e00ff */
[----:B------:R-:W-:Y:S01]  /*1fb0*/  PLOP3.LUT P0, PT, PT, PT, PT, 0x80, 0x0 ;  /* 0x000000000000781c */ /* 0x000fe20003f0f070 */
[----:B------:R-:W-:Y:S01]  /*1fc0*/  IMAD.U32 R3, RZ, RZ, UR4 ;  /* 0x00000004ff037e24 */ /* 0x000fe2000f8e00ff */
[----:B------:R-:W-:Y:S01]  /*1fd0*/  CS2R R150, SRZ ;  /* 0x0000000000967805 */ /* 0x000fe2000001ff00 */
[----:B------:R-:W-:Y:S01]  /*1fe0*/  IMAD.MOV.U32 R12, RZ, RZ, RZ ;  /* 0x000000ffff0c7224 */ /* 0x000fe200078e00ff */
[----:B------:R-:W-:Y:S02]  /*1ff0*/  CS2R R148, SRZ ;  /* 0x0000000000947805 */ /* 0x000fe4000001ff00 */
[----:B------:R-:W-:Y:S02]  /*2000*/  CS2R R146, SRZ ;  /* 0x0000000000927805 */ /* 0x000fe4000001ff00 */
[----:B------:R-:W-:Y:S01]  /*2010*/  VIADDMNMX R0, R3, UR20, R0, PT ;  /* 0x0000001403007c46 */ /* 0x000fe2000b800100 */
[----:B------:R-:W-:Y:S01]  /*2020*/  IMAD.MOV.U32 R3, RZ, RZ, RZ ;  /* 0x000000ffff037224 */ /* 0x000fe200078e00ff */
[----:B------:R-:W-:-:S02]  /*2030*/  CS2R R144, SRZ ;  /* 0x0000000000907805 */ /* 0x000fc4000001ff00 */
[----:B------:R-:W-:Y:S02]  /*2040*/  CS2R R142, SRZ ;  /* 0x00000000008e7805 */ /* 0x000fe4000001ff00 */
[----:B------:R-:W-:Y:S02]  /*2050*/  R2UR UR22, R0 ;  /* 0x00000000001672ca */ /* 0x000fe400000e0000 */
        /* <DEDUP_REMOVED lines=12> */
[----:B------:R-:W-:Y:S01]  /*2120*/  UISETP.GT.AND UP0, UPT, UR22, UR20, UPT ;  /* 0x000000141600728c */ /* 0x000fe2000bf04270 */
[----:B------:R-:W-:Y:S02]  /*2130*/  CS2R R116, SRZ ;  /* 0x0000000000747805 */ /* 0x000fe4000001ff00 */
[----:B------:R-:W-:Y:S02]  /*2140*/  CS2R R114, SRZ ;  /* 0x0000000000727805 */ /* 0x000fe4000001ff00 */
[----:B------:R-:W-:Y:S02]  /*2150*/  CS2R R112, SRZ ;  /* 0x0000000000707805 */ /* 0x000fe4000001ff00 */
[----:B------:R-:W-:-:S02]  /*2160*/  CS2R R110, SRZ ;  /* 0x00000000006e7805 */ /* 0x000fc4000001ff00 */
[----:B------:R-:W-:Y:S02]  /*2170*/  CS2R R108, SRZ ;  /* 0x00000000006c7805 */ /* 0x000fe4000001ff00 */
[----:B------:R-:W-:Y:S02]  /*2180*/  PLOP3.LUT P1, PT, PT, PT, UP0, 0x80, 0x0 ;  /* 0x000000000000781c */ /* 0x000fe40003f2f008 */
        /* <DEDUP_REMOVED lines=44> */
[----:B------:R-:W-:Y:S02]  /*2450*/  ISETP.NE.AND P0, PT, RZ, UR47, PT ;  /* 0x0000002fff007c0c */ /* 0x000fe4000bf05270 */
[----:B0-----:R-:W-:Y:S01]  /*2460*/  R2UR UR4, R0 ;  /* 0x00000000000472ca */ /* 0x001fe200000e0000 */
[----:B------:R-:W-:-:S05]  /*2470*/  IMAD.MOV.U32 R0, RZ, RZ, 0x1 ;  /* 0x00000001ff007424 */ /* 0x000fca00078e00ff */
[----:B------:R-:W-:-:S04]  /*2480*/  SEL R0, R0, 0x2, !P0 ;  /* 0x0000000200007807 */ /* 0x000fc80004000000 */
[----:B------:R-:W-:-:S03]  /*2490*/  LOP3.LUT R0, R0, 0x1, RZ, 0xfc, !PT ;  /* 0x0000000100007812 */ /* 0x000fc600078efcff */
[----:B------:R-:W-:Y:S01]  /*24a0*/  ULEA.HI UR5, UR4, UR4, URZ, 0x1 ;  /* 0x0000000404057291 */ /* 0x000fe2000f8f083f */
[----:B------:R-:W-:-:S03]  /*24b0*/  ISETP.NE.AND P0, PT, R0, 0x3, PT ;  /* 0x000000030000780c */ /* 0x000fc60003f05270 */
        /* <DEDUP_REMOVED lines=9> */
.L_x_2335:
[----:B------:R-:W-:Y:S01]  /*2550*/  ULEA UR23, UR37, UR46, 0x3 ;  /* 0x0000002e25177291 */ /* 0x000fe2000f8e183f */
[----:B------:R-:W-:-:S05]  /*2560*/  IMAD.U32 R0, RZ, RZ, UR38 ;  /* 0x00000026ff007e24 */ /* 0x000fca000f8e00ff */
[----:B------:R-:W-:-:S04]  /*2570*/  SHF.L.U32 R0, R0, 0x1f, RZ ;  /* 0x0000001f00007819 */ /* 0x000fc800000006ff */
[----:B------:R-:W0:Y:S02]  /*2580*/  SYNCS.PHASECHK.TRANS64.TRYWAIT P1, [UR23+0x28c50], R0 ;  /* 0x028c5000ff0075a7 */ /* 0x000e240008020157 */
[----:B0-----:R-:W-:Y:S05]  /*2590*/  @!P1 BRA `(.L_x_2336) ;  /* 0x0000018c004c9947 */ /* 0x001fea0003800000 */
.L_x_2586:
        /* <DEDUP_REMOVED lines=9> */
[----:B------:R-:W-:-:S02]  /*2630*/  UIADD3 UR6, UR18, 0x80, URZ ;  /* 0x0000008012067890 */ /* 0x000fc4000fffe03f */
[----:B------:R-:W-:Y:S01]  /*2640*/  ULOP3.LUT UR16, UR4, 0x10000, URZ, 0xfc, !UPT ;  /* 0x0001000004107892 */ /* 0x000fe2000f8efc3f */
[----:B------:R-:W-:Y:S01]  /*2650*/  UMOV UR7, 0x40000040 ;  /* 0x4000004000077882 */ /* 0x000fe20000000000 */
[----:B------:R-:W-:Y:S02]  /*2660*/  UMOV UR5, 0x40000040 ;  /* 0x4000004000057882 */ /* 0x000fe40000000000 */
[----:B------:R-:W-:Y:S02]  /*2670*/  UIADD3 UR4, UR16, 0x2, URZ ;  /* 0x0000000210047890 */ /* 0x000fe4000fffe03f */
[----:B------:R-:W-:Y:S02]  /*2680*/  UIADD3 UR10, UR18, 0x100, URZ ;  /* 0x00000100120a7890 */ /* 0x000fe4000fffe03f */
[----:B------:R-:W-:Y:S01]  /*2690*/  UIADD3 UR8, UR16, 0x4, URZ ;  /* 0x0000000410087890 */ /* 0x000fe2000fffe03f */
[----:B------:R-:W-:Y:S01]  /*26a0*/  UMOV UR11, 0x40000040 ;  /* 0x40000040000b7882 */ /* 0x000fe20000000000 */
[----:B------:R-:W-:Y:S01]  /*26b0*/  WARPGROUP.ARRIVE ;  /* 0x00000000000079c5 */ /* 0x000fe20000000000 */
[----:B------:R-:W-:Y:S01]  /*26c0*/  UMOV UR9, 0x40000040 ;  /* 0x4000004000097882 */ /* 0x000fe20000000000 */
[----:B------:R-:W-:-:S02]  /*26d0*/  UIADD3 UR14, UR18, 0x180, URZ ;  /* 0x00000180120e7890 */ /* 0x000fc4000fffe03f */
[----:B------:R-:W-:Y:S02]  /*26e0*/  UIADD3 UR12, UR16, 0x6, URZ ;  /* 0x00000006100c7890 */ /* 0x000fe4000fffe03f */
[----:B------:R-:W-:Y:S01]  /*26f0*/  HGMMA.64x256x16.F32 R24, gdesc[UR16].tnspB, RZ, !UPT, gsb0 ;  /* 0x43e00000101879f0 */ /* 0x000fe2000c0008ff */
[----:B------:R-:W-:Y:S01]  /*2700*/  UMOV UR15, 0x40000040 ;  /* 0x40000040000f7882 */ /* 0x000fe20000000000 */
        /* <DEDUP_REMOVED lines=9> */
[----:B------:R-:W-:-:S06]  /*27a0*/  UISETP.GE.AND UP0, UPT, UR6, UR20, UPT ;  /* 0x000000140600728c */ /* 0x000fcc000bf06270 */
[----:B------:R-:W-:Y:S01]  /*27b0*/  PLOP3.LUT P1, PT, PT, PT, UP0, 0x80, 0x0 ;  /* 0x000000000000781c */ /* 0x000fe20003f2f008 */
        /* <DEDUP_REMOVED lines=12> */
.L_x_2342:
[----:B------:R-:W-:Y:S01]  /*2880*/  BAR.SYNC.DEFER_BLOCKING 0xe, 0x100 ;  /* 0x0384000000007b1d */ /* 0x000fe20000010000 */
[----:B------:R-:W-:Y:S01]  /*2890*/  IMAD.U32 R3, RZ, RZ, UR37 ;  /* 0x00000025ff037e24 */ /* 0x000fe2000f8e00ff */
[----:B------:R-:W-:-:S03]  /*28a0*/  UIADD3 UR37, UR37, 0x1, URZ ;  /* 0x0000000125257890 */ /* 0x000fc6000fffe03f */
[----:B01----:R-:W-:Y:S01]  /*28b0*/  IMAD R0, R3, 0x40, R16 ;  /* 0x0000004003007824 */ /* 0x003fe200078e0210 */
[----:B------:R-:W-:Y:S01]  /*28c0*/  UISETP.NE.AND UP0, UPT, UR37, 0x2, UPT ;  /* 0x000000022500788c */ /* 0x000fe2000bf05270 */
[----:B------:R-:W-:Y:S01]  /*28d0*/  UMOV UR6, UR22 ;  /* 0x0000001600067c82 */ /* 0x000fe20008000000 */
[----:B------:R-:W-:Y:S02]  /*28e0*/  UIADD3 UR22, UR22, -0x1, URZ ;  /* 0xffffffff16167890 */ /* 0x000fe4000fffe03f */
[----:B------:R-:W-:Y:S01]  /*28f0*/  LEA R0, R0, UR46, 0x2 ;  /* 0x0000002e00007c11 */ /* 0x000fe2000f8e10ff */
[----:B------:R-:W-:Y:S02]  /*2900*/  UISETP.GT.AND UP1, UPT, UR6, UR20, UPT ;  /* 0x000000140600728c */ /* 0x000fe4000bf24270 */
[----:B------:R-:W-:Y:S02]  /*2910*/  USEL UR6, URZ, 0x1, UP0 ;  /* 0x000000013f067887 */ /* 0x000fe40008000000 */
[----:B------:R-:W-:-:S02]  /*2920*/  USEL UR37, UR37, URZ, UP0 ;  /* 0x0000003f25257287 */ /* 0x000fc40008000000 */
        /* <DEDUP_REMOVED lines=133> */
.L_x_2338:
[----:B------:R-:W-:Y:S01]  /*3180*/  ULEA UR23, UR37, UR46, 0x3 ;  /* 0x0000002e25177291 */ /* 0x000fe2000f8e183f */
[----:B------:R-:W-:-:S05]  /*3190*/  IMAD.U32 R0, RZ, RZ, UR38 ;  /* 0x00000026ff007e24 */ /* 0x000fca000f8e00ff */
[----:B------:R-:W-:-:S04]  /*31a0*/  SHF.L.U32 R0, R0, 0x1f, RZ ;  /* 0x0000001f00007819 */ /* 0x000fc800000006ff */
[----:B------:R0:W1:Y:S01]  /*31b0*/  SYNCS.PHASECHK.TRANS64.TRYWAIT P1, [UR23+0x28c50], R0 ;  /* 0x028c5000ff0075a7 */ /* 0x0000620008020157 */
[----:B------:R-:W-:Y:S05]  /*31c0*/  @!P0 BRA `(.L_x_2339) ;  /* 0x0000000000048947 */ /* 0x000fea0003800000 */
[----:B------:R-:W-:Y:S01]  /*31d0*/  BPT.TRAP 0x1 ;  /* 0x000000040000795c */ /* 0x000fe20000300000 */
.L_x_2339:
[----:B-1----:R-:W-:Y:S05]  /*31e0*/  @P1 BRA `(.L_x_2340) ;  /* 0x0000000000081947 */ /* 0x002fea0003800000 */
[----:B------:R-:W1:Y:S02]  /*31f0*/  SYNCS.PHASECHK.TRANS64.TRYWAIT P1, [UR23+0x28c50], R0 ;  /* 0x028c5000ff0075a7 */ /* 0x000e640008020157 */
[----:B-1----:R-:W-:Y:S05]  /*3200*/  @!P1 BRA `(.L_x_2341) ;  /* 0x0000018000489947 */ /* 0x002fea0003800000 */
.L_x_2340:
[----:B------:R-:W-:Y:S01]  /*3210*/  ULEA UR18, UR37, UR21, 0xc ;  /* 0x0000001525127291 */ /* 0x000fe2000f8e603f */
[----:B------:R-:W-:Y:S01]  /*3220*/  WARPGROUP.ARRIVE ;  /* 0x00000000000079c5 */ /* 0x000fe20000000000 */
[----:B------:R-:W-:Y:S01]  /*3230*/  UMOV UR19, 0x40000040 ;  /* 0x4000004000137882 */ /* 0x000fe20000000000 */
[----:B------:R-:W-:Y:S01]  /*3240*/  UMOV UR7, 0x40000040 ;  /* 0x4000004000077882 */ /* 0x000fe20000000000 */
[----:B------:R-:W-:Y:S01]  /*3250*/  UIADD3 UR6, UR18, 0x80, URZ ;  /* 0x0000008012067890 */ /* 0x000fe2000fffe03f */
[----:B01----:R-:W-:Y:S01]  /*3260*/  IMAD.U32 R0, RZ, RZ, UR23 ;  /* 0x00000017ff007e24 */ /* 0x003fe2000f8e00ff */
[----:B------:R-:W-:Y:S01]  /*3270*/  UIADD3 UR10, UR18, 0x100, URZ ;  /* 0x00000100120a7890 */ /* 0x000fe2000fffe03f */
[----:B------:R-:W-:Y:S01]  /*3280*/  PLOP3.LUT P1, PT, PT, PT, UP1, 0x80, 0x0 ;  /* 0x000000000000781c */ /* 0x000fe20003f2f018 */
[----:B------:R-:W-:Y:S01]  /*3290*/  UMOV UR11, 0x40000040 ;  /* 0x40000040000b7882 */ /* 0x000fe20000000000 */
        /* <DEDUP_REMOVED lines=21> */
.L_x_2337:
[----:B------:R-:W-:Y:S01]  /*33f0*/  BAR.SYNC.DEFER_BLOCKING 0xe, 0x100 ;  /* 0x0384000000007b1d */ /* 0x000fe20000010000 */
[----:B------:R-:W-:Y:S01]  /*3400*/  IMAD.U32 R3, RZ, RZ, UR37 ;  /* 0x00000025ff037e24 */ /* 0x000fe2000f8e00ff */
[----:B------:R-:W-:Y:S01]  /*3410*/  UIADD3 UR37, UR37, 0x1, URZ ;  /* 0x0000000125257890 */ /* 0x000fe2000fffe03f */
[----:B------:R-:W-:Y:S01]  /*3420*/  PLOP3.LUT P0, PT, PT, PT, PT, 0x8, 0x0 ;  /* 0x000000000000781c */ /* 0x000fe20003f0e170 */
[----:B------:R-:W-:Y:S02]  /*3430*/  IMAD.MOV.U32 R12, RZ, RZ, RZ ;  /* 0x000000ffff0c7224 */ /* 0x000fe400078e00ff */
[----:B01----:R-:W-:Y:S01]  /*3440*/  IMAD R0, R3, 0x40, R16 ;  /* 0x0000004003007824 */ /* 0x003fe200078e0210 */
        /* <DEDUP_REMOVED lines=138> */
.L_x_2326:
        /* <DEDUP_REMOVED lines=24> */
.L_x_2344:
[----:B------:R-:W-:-:S11]  /*3e70*/  UISETP.NE.AND UP1, UPT, UR5, 0x1, UPT ;  /* 0x000000010500788c */ /* 0x000fd6000bf25270 */
[----:B------:R-:W-:Y:S02]  /*3e80*/  @UP1 ULDC.64 UR10, c[0x0][0x9e8] ;  /* 0x00027a00000a1ab9 */ /* 0x000fe40000000a00 */
[----:B------:R-:W-:-:S04]  /*3e90*/  UIMAD.WIDE.U32 UR8, UR7, UR10, URZ ;  /* 0x0000000a070872a5 */ /* 0x000fc8000f8e003f */
[----:B------:R-:W-:-:S12]  /*3ea0*/  @UP1 USHF.R.U32.HI UR7, URZ, UR11, UR9 ;  /* 0x0000000b3f071299 */ /* 0x000fd80008011609 */
.L_x_2345:
[----:B------:R-:W-:-:S04]  /*3eb0*/  UIMAD UR7, UR7, UR5, UR5 ;  /* 0x00000005070772a4 */ /* 0x000fc8000f8e0205 */
[----:B------:R-:W-:-:S04]  /*3ec0*/  UISETP.LT.AND UP1, UPT, UR4, UR7, UPT ;  /* 0x000000070400728c */ /* 0x000fc8000bf21270 */
[----:B------:R-:W-:-:S12]  /*3ed0*/  USEL UR4, UR4, UR7, UP1 ;  /* 0x0000000704047287 */ /* 0x000fd80008800000 */
.L_x_2343:
[----:B------:R-:W-:Y:S01]  /*3ee0*/  UIADD3 UR4, UR4, 0x3f, URZ ;  /* 0x0000003f04047890 */ /* 0x000fe2000fffe03f */
[----:B------:R-:W-:Y:S01]  /*3ef0*/  @UP0 ULDC UR8, c[0x0][0x44c] ;  /* 0x0001130000080ab9 */ /* 0x000fe20000000800 */
[----:B------:R-:W-:Y:S02]  /*3f00*/  @UP0 ULDC UR10, c[0x0][0x450] ;  /* 0x00011400000a0ab9 */ /* 0x000fe40000000800 */
[----:B------:R-:W-:Y:S02]  /*3f10*/  USHF.R.S32.HI UR7, URZ, 0x1f, UR4 ;  /* 0x0000001f3f077899 */ /* 0x000fe40008011404 */
[----:B------:R-:W-:Y:S02]  /*3f20*/  UIMAD.WIDE.U32 UR8, UR42, UR8, URZ ;  /* 0x000000082a0872a5 */ /* 0x000fe4000f8e003f */
[----:B------:R-:W-:-:S03]  /*3f30*/  ULEA.HI UR7, UR7, UR4, URZ, 0x6 ;  /* 0x0000000407077291 */ /* 0x000fc6000f8f303f */
[----:B------:R-:W-:Y:S01]  /*3f40*/  UMOV UR4, UR42 ;  /* 0x0000002a00047c82 */ /* 0x000fe20008000000 */
[----:B------:R-:W-:Y:S02]  /*3f50*/  USHF.R.S32.HI UR7, URZ, 0x6, UR7 ;  /* 0x000000063f077899 */ /* 0x000fe40008011407 */
[----:B------:R-:W-:Y:S02]  /*3f60*/  @UP0 USHF.R.U32.HI UR4, URZ, UR10, UR9 ;  /* 0x0000000a3f040299 */ /* 0x000fe40008011609 */
[----:B------:R-:W-:Y:S02]  /*3f70*/  UISETP.LT.AND UP0, UPT, UR6, UR7, UPT ;  /* 0x000000070600728c */ /* 0x000fe4000bf01270 */
[----:B------:R-:W-:Y:S01]  /*3f80*/  UIADD3 UR4, UR4, UR49, -UR51 ;  /* 0x0000003104047290 */ /* 0x000fe2000fffe833 */
        /* <DEDUP_REMOVED lines=14> */
.L_x_2347:
[----:B------:R-:W-:-:S11]  /*4070*/  UISETP.NE.AND UP0, UPT, UR5, 0x1, UPT ;  /* 0x000000010500788c */ /* 0x000fd6000bf05270 */
[----:B------:R-:W-:Y:S02]  /*4080*/  @UP0 ULDC.64 UR10, c[0x0][0x9e8] ;  /* 0x00027a00000a0ab9 */ /* 0x000fe40000000a00 */
[----:B------:R-:W-:-:S04]  /*4090*/  UIMAD.WIDE.U32 UR8, UR4, UR10, URZ ;  /* 0x0000000a040872a5 */ /* 0x000fc8000f8e003f */
[----:B------:R-:W-:-:S12]  /*40a0*/  @UP0 USHF.R.U32.HI UR4, URZ, UR11, UR9 ;  /* 0x0000000b3f040299 */ /* 0x000fd80008011609 */
.L_x_2348:
[----:B------:R-:W-:-:S04]  /*40b0*/  UIMAD UR4, UR4, UR5, URZ ;  /* 0x00000005040472a4 */ /* 0x000fc8000f8e023f */
[----:B------:R-:W-:-:S04]  /*40c0*/  UISETP.LT.AND UP0, UPT, UR7, UR4, UPT ;  /* 0x000000040700728c */ /* 0x000fc8000bf01270 */
[----:B------:R-:W-:-:S12]  /*40d0*/  USEL UR7, UR7, UR4, !UP0 ;  /* 0x0000000407077287 */ /* 0x000fd8000c000000 */
.L_x_2346:
[----:B------:R-:W-:Y:S02]  /*40e0*/  USHF.R.S32.HI UR4, URZ, 0x1f, UR7 ;  /* 0x0000001f3f047899 */ /* 0x000fe40008011407 */
[----:B------:R-:W-:Y:S02]  /*40f0*/  ULOP3.LUT UR10, UR45, 0xff, URZ, 0xc0, !UPT ;  /* 0x000000ff2d0a7892 */ /* 0x000fe4000f8ec03f */
[----:B------:R-:W-:-:S04]  /*4100*/  ULEA.HI UR4, UR4, UR7, URZ, 0x6 ;  /* 0x0000000704047291 */ /* 0x000fc8000f8f303f */
[----:B------:R-:W-:-:S04]  /*4110*/  USHF.R.S32.HI UR4, URZ, 0x6, UR4 ;  /* 0x000000063f047899 */ /* 0x000fc80008011404 */
[----:B------:R-:W-:-:S04]  /*4120*/  UISETP.LT.AND UP0, UPT, URZ, UR4, UPT ;  /* 0x000000043f00728c */ /* 0x000fc8000bf01270 */
[----:B------:R-:W-:-:S03]  /*4130*/  USEL UR48, URZ, UR4, !UP0 ;  /* 0x000000043f307287 */ /* 0x000fc6000c000000 */
[----:B------:R-:W-:Y:S01]  /*4140*/  UMOV UR4, URZ ;  /* 0x0000003f00047c82 */ /* 0x000fe20008000000 */
        /* <DEDUP_REMOVED lines=40> */
.L_x_2349:
        /* <DEDUP_REMOVED lines=12> */
[----:B------:R-:W-:Y:S02]  /*4490*/  ISETP.GT.AND P1, PT, R168, UR48, PT ;  /* 0x00000030a8007c0c */ /* 0x000fe4000bf24270 */
        /* <DEDUP_REMOVED lines=90> */
.L_x_2350:
[----:B------:R-:W-:Y:S01]  /*4a40*/  ULEA.HI UR4, UR39, UR39, URZ, 0x1 ;  /* 0x0000002727047291 */ /* 0x000fe2000f8f083f */
[----:B------:R-:W-:Y:S01]  /*4a50*/  IMAD.MOV.U32 R3, RZ, RZ, 0x1 ;  /* 0x00000001ff037424 */ /* 0x000fe200078e00ff */
[----:B------:R-:W-:Y:S02]  /*4a60*/  ISETP.NE.AND P0, PT, RZ, UR47, PT ;  /* 0x0000002fff007c0c */ /* 0x000fe4000bf05270 */
[----:B------:R-:W-:Y:S02]  /*4a70*/  ULOP3.LUT UR4, UR4, 0xfffffffe, URZ, 0xc0, !UPT ;  /* 0xfffffffe04047892 */ /* 0x000fe4000f8ec03f */
[----:B------:R-:W-:Y:S02]  /*4a80*/  SEL R3, R3, 0x2, !P0 ;  /* 0x0000000203037807 */ /* 0x000fe40004000000 */
[----:B------:R-:W-:Y:S02]  /*4a90*/  UIADD3 UR4, UR39, -UR4, URZ ;  /* 0x8000000427047290 */ /* 0x000fe4000fffe03f */
[----:B------:R-:W-:-:S04]  /*4aa0*/  LOP3.LUT R3, R3, 0x1, RZ, 0xfc, !PT ;  /* 0x0000000103037812 */ /* 0x000fc800078efcff */
[----:B------:R-:W-:Y:S01]  /*4ab0*/  IMAD.U32 R0, RZ, RZ, UR4 ;  /* 0x00000004ff007e24 */ /* 0x000fe2000f8e00ff */
[----:B------:R-:W-:-:S04]  /*4ac0*/  ISETP.NE.AND P0, PT, R3, 0x3, PT ;  /* 0x000000030300780c */ /* 0x000fc80003f05270 */
[----:B------:R-:W-:-:S04]  /*4ad0*/  SHF.L.U32 R0, R0, 0x1f, RZ ;  /* 0x0000001f00007819 */ /* 0x000fc800000006ff */
[----:B------:R-:W0:Y:S02]  /*4ae0*/  SYNCS.PHASECHK.TRANS64.TRYWAIT P1, [UR46+0x28c00], R0 ;  /* 0x028c0000ff0075a7 */ /* 0x000e24000802016e */
[----:B0-----:R-:W-:Y:S05]  /*4af0*/  @!P1 BRA `(.L_x_2351) ;  /* 0x0000016800249947 */ /* 0x001fea0003800000 */
.L_x_2587:
[----:B------:R-:W-:Y:S05]  /*4b00*/  @!P0 BRA `(.L_x_2352) ;  /* 0x0000000000048947 */ /* 0x000fea0003800000 */
[----:B------:R-:W-:Y:S01]  /*4b10*/  BPT.TRAP 0x1 ;  /* 0x000000040000795c */ /* 0x000fe20000300000 */
.L_x_2352:
[----:B------:R-:W-:Y:S02]  /*4b20*/  IMAD.U32 R7, RZ, RZ, UR37 ;  /* 0x00000025ff077e24 */ /* 0x000fe4000f8e00ff */
[----:B------:R-:W-:-:S03]  /*4b30*/  IMAD.U32 R8, RZ, RZ, UR38 ;  /* 0x00000026ff087e24 */ /* 0x000fc6000f8e00ff */
[----:B------:R-:W-:Y:S02]  /*4b40*/  LEA R7, R7, UR46, 0x3 ;  /* 0x0000002e07077c11 */ /* 0x000fe4000f8e18ff */
[----:B------:R-:W-:-:S04]  /*4b50*/  SHF.L.U32 R8, R8, 0x1f, RZ ;  /* 0x0000001f08087819 */ /* 0x000fc800000006ff */
[----:B------:R1:W2:Y:S01]  /*4b60*/  SYNCS.PHASECHK.TRANS64.TRYWAIT P1, [R7+URZ+0x28c30], R8 ;  /* 0x028c3008070075a7 */ /* 0x0002a2000802017f */
[----:B------:R-:W-:Y:S05]  /*4b70*/  @!P0 BRA `(.L_x_2353) ;  /* 0x0000000000048947 */ /* 0x000fea0003800000 */
[----:B------:R-:W-:Y:S01]  /*4b80*/  BPT.TRAP 0x1 ;  /* 0x000000040000795c */ /* 0x000fe20000300000 */
.L_x_2353:
[----:B--2---:R-:W-:Y:S05]  /*4b90*/  @P1 BRA `(.L_x_2354) ;  /* 0x0000000000081947 */ /* 0x004fea0003800000 */
[----:B------:R-:W2:Y:S02]  /*4ba0*/  SYNCS.PHASECHK.TRANS64.TRYWAIT P1, [R7+URZ+0x28c30], R8 ;  /* 0x028c3008070075a7 */ /* 0x000ea4000802017f */
[----:B--2---:R-:W-:Y:S05]  /*4bb0*/  @!P1 BRA `(.L_x_2355) ;  /* 0x00000168000c9947 */ /* 0x004fea0003800000 */
.L_x_2354:
        /* <DEDUP_REMOVED lines=15> */
[----:B------:R-:W-:Y:S01]  /*4cb0*/  VIADD R4, R186, UR42 ;  /* 0x0000002aba047c36 */ /* 0x000fe20008000000 */
[----:B------:R-:W-:Y:S01]  /*4cc0*/  UMOV UR7, 0x40000040 ;  /* 0x4000004000077882 */ /* 0x000fe20000000000 */
[----:B------:R-:W-:Y:S01]  /*4cd0*/  UMOV UR5, 0x40000040 ;  /* 0x4000004000057882 */ /* 0x000fe20000000000 */
[----:B------:R-:W-:Y:S01]  /*4ce0*/  ULOP3.LUT UR4, UR4, 0x3fff, URZ, 0xc0, !UPT ;  /* 0x00003fff04047892 */ /* 0x000fe2000f8ec03f */
[----:B------:R-:W-:Y:S01]  /*4cf0*/  IMAD.MOV.U32 R5, RZ, RZ, R4 ;  /* 0x000000ffff057224 */ /* 0x000fe200078e0004 */
[----:B------:R-:W-:Y:S01]  /*4d00*/  UMOV UR11, 0x40000040 ;  /* 0x40000040000b7882 */ /* 0x000fe20000000000 */
[----:B------:R-:W-:Y:S01]  /*4d10*/  UMOV UR9, 0x40000040 ;  /* 0x4000004000097882 */ /* 0x000fe20000000000 */
[----:B------:R-:W-:Y:S01]  /*4d20*/  ULEA UR18, UR37, UR18, 0x9 ;  /* 0x0000001225127291 */ /* 0x000fe2000f8e483f */
[----:B------:R-:W-:Y:S01]  /*4d30*/  IMAD.MOV.U32 R9, RZ, RZ, -0x40 ;  /* 0xffffffc0ff097424 */ /* 0x000fe200078e00ff */
[----:B------:R-:W-:-:S02]  /*4d40*/  ULOP3.LUT UR16, UR4, 0x10000, URZ, 0xfc, !UPT ;  /* 0x0001000004107892 */ /* 0x000fc4000f8efc3f */
[----:B------:R-:W-:Y:S01]  /*4d50*/  UIADD3 UR6, UR18, 0x2, URZ ;  /* 0x0000000212067890 */ /* 0x000fe2000fffe03f */
[----:B------:R-:W-:Y:S01]  /*4d60*/  IMAD R9, R168, R9, 0x41 ;  /* 0x00000041a8097424 */ /* 0x000fe200078e0209 */
[----:B------:R-:W-:Y:S02]  /*4d70*/  UIADD3 UR4, UR16, 0x2, URZ ;  /* 0x0000000210047890 */ /* 0x000fe4000fffe03f */
[----:B------:R-:W-:Y:S02]  /*4d80*/  UIADD3 UR10, UR18, 0x4, URZ ;  /* 0x00000004120a7890 */ /* 0x000fe4000fffe03f */
[----:B------:R-:W-:Y:S02]  /*4d90*/  UIADD3 UR8, UR16, 0x4, URZ ;  /* 0x0000000410087890 */ /* 0x000fe4000fffe03f */
[----:B------:R-:W-:Y:S01]  /*4da0*/  HGMMA.64x64x16.F32 R24, gdesc[UR16], RZ, !UPT, gsb0 ;  /* 0x00e00000101879f0 */ /* 0x000fe2000c0008ff */
[----:B------:R-:W-:Y:S02]  /*4db0*/  UIADD3 UR14, UR18, 0x6, URZ ;  /* 0x00000006120e7890 */ /* 0x000fe4000fffe03f */
[----:B------:R-:W-:Y:S01]  /*4dc0*/  UIADD3 UR12, UR16, 0x6, URZ ;  /* 0x00000006100c7890 */ /* 0x000fe2000fffe03f */
[----:B------:R-:W-:Y:S01]  /*4dd0*/  UMOV UR15, 0x40000040 ;  /* 0x40000040000f7882 */ /* 0x000fe20000000000 */
[----:B------:R-:W-:Y:S01]  /*4de0*/  UMOV UR13, 0x40000040 ;  /* 0x40000040000d7882 */ /* 0x000fe20000000000 */
[----:B------:R-:W-:-:S02]  /*4df0*/  ULDC UR20, c[0x0][0x9dc] ;  /* 0x0002770000147ab9 */ /* 0x000fc40000000800 */
[----:B------:R-:W-:Y:S01]  /*4e00*/  ULOP3.LUT UR20, URZ, UR20, URZ, 0x33, !UPT ;  /* 0x000000143f147292 */ /* 0x000fe2000f8e333f */
[----:B------:R-:W-:Y:S02]  /*4e10*/  WARPGROUP.DEPBAR.LE gsb0, 0x0 ;  /* 0x00008000000079c5 */ /* 0x000fe40000010000 */
[----:B------:R-:W-:-:S06]  /*4e20*/  WARPGROUP.ARRIVE ;  /* 0x00000000000079c5 */ /* 0x000fcc0000000000 */
[----:B------:R-:W-:Y:S01]  /*4e30*/  HGMMA.64x64x16.F32 R24, gdesc[UR4], R24, gsb0 ;  /* 0x00e00000041879f0 */ /* 0x000fe20008000818 */
[----:B------:R-:W-:Y:S01]  /*4e40*/  ULDC UR7, c[0x0][0x448] ;  /* 0x0001120000077ab9 */ /* 0x000fe20000000800 */
[----:B------:R-:W-:Y:S01]  /*4e50*/  ULDC UR6, c[0x0][0x9d8] ;  /* 0x0002760000067ab9 */ /* 0x000fe20000000800 */
[----:B------:R-:W-:-:S06]  /*4e60*/  UISETP.NE.AND UP0, UPT, UR7, 0x1, UPT ;  /* 0x000000010700788c */ /* 0x000fcc000bf05270 */
[----:B------:R-:W-:Y:S02]  /*4e70*/  PLOP3.LUT P2, PT, PT, PT, UP0, 0x80, 0x0 ;  /* 0x000000000000781c */ /* 0x000fe40003f4f008 */
[----:B------:R-:W-:-:S03]  /*4e80*/  PLOP3.LUT P3, PT, PT, PT, UP0, 0x80, 0x0 ;  /* 0x000000000000781c */ /* 0x000fc60003f6f008 */
[----:B------:R-:W-:-:S08]  /*4e90*/  @UP0 ULDC UR7, c[0x0][0x44c] ;  /* 0x0001130000070ab9 */ /* 0x000fd00000000800 */
[----:B------:R-:W-:Y:S01]  /*4ea0*/  @P2 IMAD.HI.U32 R6, R4, UR7, RZ ;  /* 0x0000000704062c27 */ /* 0x000fe2000f8e00ff */
[----:B------:R-:W-:-:S03]  /*4eb0*/  @UP0 ULDC UR7, c[0x0][0x450] ;  /* 0x0001140000070ab9 */ /* 0x000fc60000000800 */
[----:B------:R-:W-:Y:S01]  /*4ec0*/  @!P1 VIADD R4, R7, 0x28c40 ;  /* 0x00028c4007049836 */ /* 0x000fe20000000000 */
[----:B------:R-:W-:-:S04]  /*4ed0*/  @P3 SHF.R.U32.HI R5, RZ, UR7, R6 ;  /* 0x00000007ff053c19 */ /* 0x000fc80008011606 */
[----:B------:R-:W-:Y:S01]  /*4ee0*/  @!P1 PRMT R4, RZ, 0x654, R4 ;  /* 0x00000654ff049816 */ /* 0x000fe20000000004 */
[----:B------:R-:W-:Y:S02]  /*4ef0*/  WARPGROUP.DEPBAR.LE gsb0, 0x0 ;  /* 0x00008000000079c5 */ /* 0x000fe40000010000 */
[----:B------:R-:W-:-:S06]  /*4f00*/  WARPGROUP.ARRIVE ;  /* 0x00000000000079c5 */ /* 0x000fcc0000000000 */
[----:B------:R-:W-:Y:S03]  /*4f10*/  HGMMA.64x64x16.F32 R24, gdesc[UR8], R24, gsb0 ;  /* 0x00e00000081879f0 */ /* 0x000fe60008000818 */
[----:B------:R-:W-:Y:S02]  /*4f20*/  WARPGROUP.DEPBAR.LE gsb0, 0x0 ;  /* 0x00008000000079c5 */ /* 0x000fe40000010000 */
[----:B------:R-:W-:-:S06]  /*4f30*/  WARPGROUP.ARRIVE ;  /* 0x00000000000079c5 */ /* 0x000fcc0000000000 */
[----:B------:R-:W-:Y:S01]  /*4f40*/  HGMMA.64x64x16.F32 R24, gdesc[UR12], R24, gsb0 ;  /* 0x00e000000c1879f0 */ /* 0x000fe20008000818 */
[----:B------:R-:W-:Y:S02]  /*4f50*/  ULDC.64 UR14, c[0x0][0x9e0] ;  /* 0x00027800000e7ab9 */ /* 0x000fe40000000a00 */
[----:B------:R-:W-:-:S06]  /*4f60*/  UISETP.GE.AND UP1, UPT, UR15, 0x1, UPT ;  /* 0x000000010f00788c */ /* 0x000fcc000bf26270 */
[----:B------:R-:W-:Y:S01]  /*4f70*/  PLOP3.LUT P2, PT, PT, PT, UP1, 0x40, 0x0 ;  /* 0x000000000000781c */ /* 0x000fe20003f4e818 */
[----:B------:R-:W-:Y:S02]  /*4f80*/  WARPGROUP.DEPBAR.LE gsb0, 0x0 ;  /* 0x00008000000079c5 */ /* 0x000fe40000010000 */
[----:B------:R-:W-:Y:S01]  /*4f90*/  FMUL.FTZ R38, R38, UR6 ;  /* 0x0000000626267c20 */ /* 0x000fe20008410000 */
[----:B------:R-:W-:Y:S01]  /*4fa0*/  FMUL.FTZ R24, R24, UR6 ;  /* 0x0000000618187c20 */ /* 0x000fe20008410000 */
[----:B------:R-:W-:Y:S01]  /*4fb0*/  FMUL.FTZ R25, R25, UR6 ;  /* 0x0000000619197c20 */ /* 0x000fe20008410000 */
[----:B------:R-:W-:Y:S01]  /*4fc0*/  FMUL.FTZ R3, R26, UR6 ;  /* 0x000000061a037c20 */ /* 0x000fe20008410000 */
[----:B------:R0:W3:Y:S01]  /*4fd0*/  MUFU.TANH R14, R38 ;  /* 0x00000026000e7308 */ /* 0x0000e20000002400 */
        /* <DEDUP_REMOVED lines=8> */
[----:B0-----:R-:W0:Y:S01]  /*5060*/  SHFL.IDX PT, R38, R5, RZ, 0x1c1f ;  /* 0x001c1fff05267589 */ /* 0x001e2200000e0000 */
        /* <DEDUP_REMOVED lines=17> */
[----:B------:R-:W0:Y:S01]  /*5180*/  MUFU.TANH R24, R24 ;  /* 0x0000001800187308 */ /* 0x000e220000002400 */
[----:B------:R-:W-:Y:S01]  /*5190*/  FMUL.FTZ R34, R34, UR6 ;  /* 0x0000000622227c20 */ /* 0x000fe20008410000 */
[----:B------:R-:W-:Y:S01]  /*51a0*/  FMUL.FTZ R27, R27, UR6 ;  /* 0x000000061b1b7c20 */ /* 0x000fe20008410000 */
[----:B------:R-:W-:Y:S01]  /*51b0*/  FMUL.FTZ R31, R31, UR6 ;  /* 0x000000061f1f7c20 */ /* 0x000fe20008410000 */
[----:B------:R-:W-:Y:S01]  /*51c0*/  LEA R26, R168, 0xffffffc0, 0x6 ;  /* 0xffffffc0a81a7811 */ /* 0x000fe200078e30ff */
[----:B------:R-:W-:Y:S01]  /*51d0*/  FMUL.FTZ R35, R35, UR6 ;  /* 0x0000000623237c20 */ /* 0x000fe20008410000 */
[----:B----4-:R-:W-:-:S02]  /*51e0*/  IADD3 R4, -R2, UR49, R9 ;  /* 0x0000003102047c10 */ /* 0x010fc4000fffe109 */
[----:B------:R-:W4:Y:S03]  /*51f0*/  MUFU.TANH R25, R25 ;  /* 0x0000001900197308 */ /* 0x000f260000002400 */
[----:B------:R-:W-:-:S05]  /*5200*/  VIADD R4, R4, -UR51 ;  /* 0x8000003304047c36 */ /* 0x000fca0008000000 */
        /* <DEDUP_REMOVED lines=27> */
[----:B-----5:R-:W-:-:S07]  /*53c0*/  VIADD R34, R4, UR14 ;  /* 0x0000000e04227c36 */ /* 0x020fce0008000000 */
[----:B------:R5:W2:Y:S01]  /*53d0*/  MUFU.TANH R11, R31 ;  /* 0x0000001f000b7308 */ /* 0x000aa20000002400 */
[----:B-1----:R-:W-:-:S07]  /*53e0*/  IADD3 R27, -R2, UR49, -R26 ;  /* 0x00000031021b7c10 */ /* 0x002fce000fffe91a */
[----:B------:R1:W2:Y:S01]  /*53f0*/  MUFU.TANH R13, R35 ;  /* 0x00000023000d7308 */ /* 0x0002a20000002400 */
[----:B-----5:R-:W-:Y:S01]  /*5400*/  VIADD R31, R4, UR20 ;  /* 0x00000014041f7c36 */ /* 0x020fe20008000000 */
[----:B0-----:R-:W-:-:S03]  /*5410*/  VIADDMNMX R4, R38, R34, R27, PT ;  /* 0x0000002226047246 */ /* 0x001fc6000380011b */
[----:B------:R-:W-:Y:S02]  /*5420*/  IMAD.IADD R6, R31, 0x1, R38 ;  /* 0x000000011f067824 */ /* 0x000fe400078e0226 */
[----:B-1----:R-:W-:Y:S01]  /*5430*/  VIADD R35, R9, 0xffffffff ;  /* 0xffffffff09237836 */ /* 0x002fe20000000000 */
[----:B---34-:R-:W-:Y:S06]  /*5440*/  @P2 BRA `(.L_x_2356) ;  /* 0x00000000005c2947 */ /* 0x018fec0003800000 */
[----:B------:R-:W-:Y:S01]  /*5450*/  IMAD.U32 R9, RZ, RZ, UR51 ;  /* 0x00000033ff097e24 */ /* 0x000fe2000f8e00ff */
[----:B------:R-:W-:Y:S04]  /*5460*/  BSSY B0, `(.L_x_2357) ;  /* 0x0000011000007945 */ /* 0x000fe80003800000 */
[----:B------:R-:W-:-:S04]  /*5470*/  IADD3 R9, -R9, UR49, R38 ;  /* 0x0000003109097c10 */ /* 0x000fc8000fffe126 */
        /* <DEDUP_REMOVED lines=10> */
.L_x_2358:
[----:B------:R-:W-:-:S06]  /*5520*/  UISETP.NE.AND UP2, UPT, UR15, 0x1, UPT ;  /* 0x000000010f00788c */ /* 0x000fcc000bf45270 */
[----:B------:R-:W-:-:S05]  /*5530*/  PLOP3.LUT P2, PT, PT, PT, UP2, 0x80, 0x0 ;  /* 0x000000000000781c */ /* 0x000fca0003f4f028 */
[----:B------:R-:W-:-:S08]  /*5540*/  @UP2 ULDC.64 UR6, c[0x0][0x9e8] ;  /* 0x00027a0000062ab9 */ /* 0x000fd00000000a00 */
[----:B------:R-:W-:-:S05]  /*5550*/  @P2 IMAD.HI.U32 R38, R9, UR6, RZ ;  /* 0x0000000609262c27 */ /* 0x000fca000f8e00ff */
[----:B------:R-:W-:-:S07]  /*5560*/  @P2 SHF.R.U32.HI R9, RZ, UR7, R38 ;  /* 0x00000007ff092c19 */ /* 0x000fce0008011626 */
.L_x_2359:
[----:B------:R-:W-:Y:S05]  /*5570*/  BSYNC B0 ;  /* 0x0000000000007941 */ /* 0x000fea0003800000 */
.L_x_2357:
[----:B------:R-:W-:-:S04]  /*5580*/  IMAD R9, R9, UR15, -R26 ;  /* 0x0000000f09097c24 */ /* 0x000fc8000f8e0a1a */
[----:B------:R-:W-:-:S05]  /*5590*/  IMAD.IADD R9, R9, 0x1, -R2 ;  /* 0x0000000109097824 */ /* 0x000fca00078e0a02 */
[----:B------:R-:W-:Y:S02]  /*55a0*/  VIMNMX R6, R6, R9, !PT ;  /* 0x0000000906067248 */ /* 0x000fe40007fe0100 */
[----:B------:R-:W-:-:S07]  /*55b0*/  VIADDMNMX R4, R9, UR15, R4, PT ;  /* 0x0000000f09047c46 */ /* 0x000fce000b800104 */
.L_x_2356:
[C---:B------:R-:W-:Y:S02]  /*55c0*/  ISETP.GE.AND P2, PT, R35.reuse, 0x2, PT ;  /* 0x000000022300780c */ /* 0x040fe40003f46270 */
[C---:B------:R-:W-:Y:S02]  /*55d0*/  ISETP.GE.AND P6, PT, R35.reuse, 0xa, PT ;  /* 0x0000000a2300780c */ /* 0x040fe40003fc6270 */
[----:B------:R-:W-:Y:S02]  /*55e0*/  ISETP.GT.AND P4, PT, R6, 0x1, !P2 ;  /* 0x000000010600780c */ /* 0x000fe40005784270 */
[----:B------:R-:W-:Y:S02]  /*55f0*/  ISETP.GE.AND P3, PT, R35, 0x9, PT ;  /* 0x000000092300780c */ /* 0x000fe40003f66270 */
[----:B------:R-:W-:Y:S02]  /*5600*/  ISETP.LT.OR P4, PT, R4, 0x2, P4 ;  /* 0x000000020400780c */ /* 0x000fe40002781670 */
[----:B------:R-:W-:-:S02]  /*5610*/  ISETP.GT.AND P5, PT, R6, 0x8, !P3 ;  /* 0x000000080600780c */ /* 0x000fc40005fa4270 */
[----:B------:R-:W-:Y:S02]  /*5620*/  FSEL R38, R25, -INF , !P4 ;  /* 0xff80000019267808 */ /* 0x000fe40006000000 */
[----:B------:R-:W-:Y:S02]  /*5630*/  ISETP.GT.AND P4, PT, R6, 0x9, !P6 ;  /* 0x000000090600780c */ /* 0x000fe40007784270 */
[----:B------:R-:W-:Y:S02]  /*5640*/  P2R R25, PR, RZ, 0x40 ;  /* 0x00000040ff197803 */ /* 0x000fe40000000000 */
        /* <DEDUP_REMOVED lines=27> */
[C---:B------:R-:W-:Y:S02]  /*5800*/  ISETP.GE.AND P5, PT, R35.reuse, 0x22, PT ;  /* 0x000000222300780c */ /* 0x040fe40003fa6270 */
        /* <DEDUP_REMOVED lines=34> */
[----:B------:R-:W-:Y:S01]  /*5a30*/  ISETP.GE.AND P6, PT, R35, 0x3a, PT ;  /* 0x0000003a2300780c */ /* 0x000fe20003fc6270 */
[----:B------:R-:W0:Y:S03]  /*5a40*/  SHFL.IDX PT, R24, R5, 0x1, 0x1c1f ;  /* 0x003c1f0005187f89 */ /* 0x000e2600000e0000 */
[----:B------:R-:W-:Y:S02]  /*5a50*/  P2R R35, PR, RZ, 0x40 ;  /* 0x00000040ff237803 */ /* 0x000fe40000000000 */
[----:B------:R-:W-:-:S04]  /*5a60*/  ISETP.GT.AND P6, PT, R6, 0x39, !P6 ;  /* 0x000000390600780c */ /* 0x000fc800077c4270 */
[----:B------:R-:W-:-:S04]  /*5a70*/  ISETP.LT.OR P6, PT, R4, 0x3a, P6 ;  /* 0x0000003a0400780c */ /* 0x000fc800037c1670 */
[----:B------:R-:W-:Y:S02]  /*5a80*/  FSEL R72, R53, -INF , !P6 ;  /* 0xff80000035487808 */ /* 0x000fe40007000000 */
[----:B------:R-:W-:Y:S02]  /*5a90*/  PLOP3.LUT P6, PT, PT, PT, UP1, 0x40, 0x0 ;  /* 0x000000000000781c */ /* 0x000fe40003fce818 */
[----:B0-----:R-:W-:Y:S01]  /*5aa0*/  VIADDMNMX R4, R24, R34, R27, PT ;  /* 0x0000002218047246 */ /* 0x001fe2000380011b */
[----:B------:R-:W-:-:S10]  /*5ab0*/  IMAD.IADD R6, R31, 0x1, R24 ;  /* 0x000000011f067824 */ /* 0x000fd400078e0218 */
[----:B------:R-:W-:Y:S05]  /*5ac0*/  @P6 BRA `(.L_x_2360) ;  /* 0x0000000000646947 */ /* 0x000fea0003800000 */
        /* <DEDUP_REMOVED lines=9> */
[----:B------:R-:W-:Y:S01]  /*5b60*/  @P6 IMAD.HI.U32 R24, R5, UR6, RZ ;  /* 0x0000000605186c27 */ /* 0x000fe2000f8e00ff */
[----:B------:R-:W-:-:S13]  /*5b70*/  PLOP3.LUT P6, PT, PT, PT, UP2, 0x80, 0x0 ;  /* 0x000000000000781c */ /* 0x000fda0003fcf028 */
[----:B------:R-:W-:-:S04]  /*5b80*/  @P6 SHF.R.U32.HI R5, RZ, UR7, R24 ;  /* 0x00000007ff056c19 */ /* 0x000fc80008011618 */
[----:B------:R-:W-:Y:S01]  /*5b90*/  LOP3.LUT R5, RZ, R5, RZ, 0x33, !PT ;  /* 0x00000005ff057212 */ /* 0x000fe200078e33ff */
[----:B------:R-:W-:Y:S06]  /*5ba0*/  BRA `(.L_x_2363) ;  /* 0x0000000000187947 */ /* 0x000fec0003800000 */
.L_x_2362:
[----:B------:R-:W-:-:S06]  /*5bb0*/  UISETP.NE.AND UP2, UPT, UR15, 0x1, UPT ;  /* 0x000000010f00788c */ /* 0x000fcc000bf45270 */
[----:B------:R-:W-:-:S05]  /*5bc0*/  PLOP3.LUT P6, PT, PT, PT, UP2, 0x80, 0x0 ;  /* 0x000000000000781c */ /* 0x000fca0003fcf028 */
[----:B------:R-:W-:-:S08]  /*5bd0*/  @UP2 ULDC.64 UR6, c[0x0][0x9e8] ;  /* 0x00027a0000062ab9 */ /* 0x000fd00000000a00 */
[----:B------:R-:W-:Y:S01]  /*5be0*/  @P6 IMAD.HI.U32 R24, R5, UR6, RZ ;  /* 0x0000000605186c27 */ /* 0x000fe2000f8e00ff */
[----:B------:R-:W-:-:S13]  /*5bf0*/  PLOP3.LUT P6, PT, PT, PT, UP2, 0x80, 0x0 ;  /* 0x000000000000781c */ /* 0x000fda0003fcf028 */
[----:B------:R-:W-:-:S07]  /*5c00*/  @P6 SHF.R.U32.HI R5, RZ, UR7, R24 ;  /* 0x00000007ff056c19 */ /* 0x000fce0008011618 */
.L_x_2363:
[----:B------:R-:W-:Y:S05]  /*5c10*/  BSYNC B0 ;  /* 0x0000000000007941 */ /* 0x000fea0003800000 */
.L_x_2361:
[----:B------:R-:W-:-:S04]  /*5c20*/  IMAD R5, R5, UR15, -R26 ;  /* 0x0000000f05057c24 */ /* 0x000fc8000f8e0a1a */
[----:B------:R-:W-:-:S05]  /*5c30*/  IMAD.IADD R5, R5, 0x1, -R2 ;  /* 0x0000000105057824 */ /* 0x000fca00078e0a02 */
[----:B------:R-:W-:Y:S02]  /*5c40*/  VIMNMX R6, R6, R5, !PT ;  /* 0x0000000506067248 */ /* 0x000fe40007fe0100 */
[----:B------:R-:W-:-:S07]  /*5c50*/  VIADDMNMX R4, R5, UR15, R4, PT ;  /* 0x0000000f05047c46 */ /* 0x000fce000b800104 */
.L_x_2360:
[----:B------:R-:W-:Y:S01]  /*5c60*/  BAR.SYNC.DEFER_BLOCKING 0xf, 0x100 ;  /* 0x03c4000000007b1d */ /* 0x000fe20000010000 */
[----:B------:R-:W-:Y:S02]  /*5c70*/  ISETP.GT.AND P2, PT, R6, 0x1, !P2 ;  /* 0x000000010600780c */ /* 0x000fe40005744270 */
[----:B------:R-:W-:Y:S02]  /*5c80*/  FMNMX.FTZ R5, R32, R38, !PT ;  /* 0x0000002620057209 */ /* 0x000fe40007810000 */
[----:B------:R-:W-:Y:S01]  /*5c90*/  ISETP.LT.OR P2, PT, R4, 0x2, P2 ;  /* 0x000000020400780c */ /* 0x000fe20001741670 */
[----:B------:R-:W-:Y:S01]  /*5ca0*/  ULDC UR10, c[0x0][0x988] ;  /* 0x00026200000a7ab9 */ /* 0x000fe20000000800 */
[----:B------:R-:W-:Y:S02]  /*5cb0*/  FMNMX.FTZ R5, R42, R5, !PT ;  /* 0x000000052a057209 */ /* 0x000fe40007810000 */
[----:B------:R-:W-:Y:S02]  /*5cc0*/  FSEL R10, R10, -INF , !P2 ;  /* 0xff8000000a0a7808 */ /* 0x000fe40005000000 */
[----:B------:R-:W-:-:S02]  /*5cd0*/  ISETP.NE.AND P2, PT, R25, RZ, PT ;  /* 0x000000ff1900720c */ /* 0x000fc40003f45270 */
[----:B------:R-:W-:Y:S02]  /*5ce0*/  FMNMX.FTZ R5, R56, R5, !PT ;  /* 0x0000000538057209 */ /* 0x000fe40007810000 */
[----:B------:R-:W-:Y:S02]  /*5cf0*/  ISETP.GT.AND P2, PT, R6, 0x9, !P2 ;  /* 0x000000090600780c */ /* 0x000fe40005744270 */
[----:B------:R-:W-:Y:S02]  /*5d00*/  FMNMX.FTZ R5, R58, R5, !PT ;  /* 0x000000053a057209 */ /* 0x000fe40007810000 */
[----:B------:R-:W-:Y:S02]  /*5d10*/  ISETP.LT.OR P2, PT, R4, 0xa, P2 ;  /* 0x0000000a0400780c */ /* 0x000fe40001741670 */
[----:B------:R-:W-:Y:S02]  /*5d20*/  FMNMX.FTZ R5, R60, R5, !PT ;  /* 0x000000053c057209 */ /* 0x000fe40007810000 */
[----:B--2---:R-:W-:-:S02]  /*5d30*/  FSEL R11, R11, -INF , !P2 ;  /* 0xff8000000b0b7808 */ /* 0x004fc40005000000 */
[----:B------:R-:W-:Y:S02]  /*5d40*/  ISETP.NE.AND P2, PT, R28, RZ, PT ;  /* 0x000000ff1c00720c */ /* 0x000fe40003f45270 */
[----:B------:R-:W-:Y:S02]  /*5d50*/  FMNMX.FTZ R5, R62, R5, !PT ;  /* 0x000000053e057209 */ /* 0x000fe40007810000 */
[----:B------:R-:W-:Y:S02]  /*5d60*/  ISETP.GT.AND P2, PT, R6, 0x10, !P2 ;  /* 0x000000100600780c */ /* 0x000fe40005744270 */
[----:B------:R-:W-:Y:S02]  /*5d70*/  FMNMX.FTZ R5, R64, R5, !PT ;  /* 0x0000000540057209 */ /* 0x000fe40007810000 */
[----:B------:R-:W-:Y:S02]  /*5d80*/  ISETP.LT.OR P2, PT, R4, 0x11, P2 ;  /* 0x000000110400780c */ /* 0x000fe40001741670 */
[----:B------:R-:W-:-:S02]  /*5d90*/  FMNMX.FTZ R5, R40, R5, !PT ;  /* 0x0000000528057209 */ /* 0x000fc40007810000 */
[----:B------:R-:W-:Y:S02]  /*5da0*/  FSEL R12, R12, -INF , !P2 ;  /* 0xff8000000c0c7808 */ /* 0x000fe40005000000 */
[----:B------:R-:W-:Y:S02]  /*5db0*/  ISETP.NE.AND P2, PT, R29, RZ, PT ;  /* 0x000000ff1d00720c */ /* 0x000fe40003f45270 */
[----:B------:R-:W-:Y:S02]  /*5dc0*/  FMNMX.FTZ R5, R66, R5, !PT ;  /* 0x0000000542057209 */ /* 0x000fe40007810000 */
[----:B------:R-:W-:Y:S02]  /*5dd0*/  ISETP.GT.AND P2, PT, R6, 0x11, !P2 ;  /* 0x000000110600780c */ /* 0x000fe40005744270 */
[----:B------:R-:W-:Y:S02]  /*5de0*/  FMNMX.FTZ R5, R44, R5, !PT ;  /* 0x000000052c057209 */ /* 0x000fe40007810000 */
[----:B------:R-:W-:-:S02]  /*5df0*/  ISETP.LT.OR P2, PT, R4, 0x12, P2 ;  /* 0x000000120400780c */ /* 0x000fc40001741670 */
[----:B------:R-:W-:Y:S02]  /*5e00*/  FMNMX.FTZ R5, R68, R5, !PT ;  /* 0x0000000544057209 */ /* 0x000fe40007810000 */
[----:B------:R-:W-:Y:S02]  /*5e10*/  FSEL R13, R13, -INF , !P2 ;  /* 0xff8000000d0d7808 */ /* 0x000fe40005000000 */
[----:B------:R-:W-:Y:S02]  /*5e20*/  ISETP.NE.AND P2, PT, R33, RZ, PT ;  /* 0x000000ff2100720c */ /* 0x000fe40003f45270 */
[----:B------:R-:W-:Y:S02]  /*5e30*/  FMNMX.FTZ R5, R48, R5, !PT ;  /* 0x0000000530057209 */ /* 0x000fe40007810000 */
[----:B------:R-:W-:Y:S02]  /*5e40*/  ISETP.GT.AND P2, PT, R6, 0x18, !P2 ;  /* 0x000000180600780c */ /* 0x000fe40005744270 */
[----:B------:R-:W-:-:S02]  /*5e50*/  FMNMX.FTZ R5, R70, R5, !PT ;  /* 0x0000000546057209 */ /* 0x000fc40007810000 */
[----:B------:R-:W-:Y:S02]  /*5e60*/  ISETP.LT.OR P2, PT, R4, 0x19, P2 ;  /* 0x000000190400780c */ /* 0x000fe40001741670 */
[----:B------:R-:W-:Y:S02]  /*5e70*/  FMNMX.FTZ R5, R52, R5, !PT ;  /* 0x0000000534057209 */ /* 0x000fe40007810000 */
[----:B------:R-:W-:Y:S02]  /*5e80*/  FSEL R14, R14, -INF , !P2 ;  /* 0xff8000000e0e7808 */ /* 0x000fe40005000000 */
[----:B------:R-:W-:Y:S02]  /*5e90*/  ISETP.NE.AND P2, PT, R36, RZ, PT ;  /* 0x000000ff2400720c */ /* 0x000fe40003f45270 */
[C---:B------:R-:W-:Y:S02]  /*5ea0*/  ISETP.GT.AND P3, PT, R6.reuse, 0x8, !P3 ;  /* 0x000000080600780c */ /* 0x040fe40005f64270 */
[----:B------:R-:W-:-:S02]  /*5eb0*/  ISETP.GT.AND P2, PT, R6, 0x19, !P2 ;  /* 0x000000190600780c */ /* 0x000fc40005744270 */
[----:B------:R-:W-:Y:S02]  /*5ec0*/  FMNMX.FTZ R27, R72, R5, !PT ;  /* 0x00000005481b7209 */ /* 0x000fe40007810000 */
[C---:B------:R-:W-:Y:S02]  /*5ed0*/  ISETP.LT.OR P2, PT, R4.reuse, 0x1a, P2 ;  /* 0x0000001a0400780c */ /* 0x040fe40001741670 */
[----:B------:R-:W-:Y:S01]  /*5ee0*/  ISETP.LT.OR P3, PT, R4, 0x9, P3 ;  /* 0x000000090400780c */ /* 0x000fe20001f61670 */
[----:B------:R-:W0:Y:S01]  /*5ef0*/  SHFL.BFLY PT, R26, R27, 0x2, 0x1f ;  /* 0x0c401f001b1a7f89 */ /* 0x000e2200000e0000 */
[----:B------:R-:W-:Y:S02]  /*5f00*/  FSEL R15, R15, -INF , !P2 ;  /* 0xff8000000f0f7808 */ /* 0x000fe40005000000 */
[----:B------:R-:W-:Y:S02]  /*5f10*/  ISETP.NE.AND P2, PT, R37, RZ, PT ;  /* 0x000000ff2500720c */ /* 0x000fe40003f45270 */
[----:B------:R-:W-:-:S02]  /*5f20*/  ISETP.NE.AND P6, PT, R9, RZ, PT ;  /* 0x000000ff0900720c */ /* 0x000fc40003fc5270 */
[----:B------:R-:W-:Y:S02]  /*5f30*/  ISETP.GT.AND P2, PT, R6, 0x20, !P2 ;  /* 0x000000200600780c */ /* 0x000fe40005744270 */
[----:B------:R-:W-:Y:S02]  /*5f40*/  FSEL R9, R30, -INF , !P3 ;  /* 0xff8000001e097808 */ /* 0x000fe40005800000 */
[----:B------:R-:W-:Y:S02]  /*5f50*/  ISETP.LT.OR P2, PT, R4, 0x21, P2 ;  /* 0x000000210400780c */ /* 0x000fe40001741670 */
[----:B------:R-:W-:Y:S02]  /*5f60*/  ISETP.NE.AND P3, PT, R41, RZ, PT ;  /* 0x000000ff2900720c */ /* 0x000fe40003f65270 */
[----:B------:R-:W-:Y:S02]  /*5f70*/  FSEL R20, R20, -INF , !P2 ;  /* 0xff80000014147808 */ /* 0x000fe40005000000 */
[----:B------:R-:W-:-:S02]  /*5f80*/  ISETP.NE.AND P2, PT, R39, RZ, PT ;  /* 0x000000ff2700720c */ /* 0x000fc40003f45270 */
[C---:B------:R-:W-:Y:S02]  /*5f90*/  ISETP.GT.AND P4, PT, R6.reuse, 0x31, !P4 ;  /* 0x000000310600780c */ /* 0x040fe40006784270 */
[C---:B------:R-:W-:Y:S02]  /*5fa0*/  ISETP.GT.AND P2, PT, R6.reuse, 0x21, !P2 ;  /* 0x000000210600780c */ /* 0x040fe40005744270 */
[----:B------:R-:W-:Y:S02]  /*5fb0*/  ISETP.GT.AND P5, PT, R6, 0x38, !P5 ;  /* 0x000000380600780c */ /* 0x000fe40006fa4270 */
[----:B------:R-:W-:Y:S02]  /*5fc0*/  ISETP.LT.OR P2, PT, R4, 0x22, P2 ;  /* 0x000000220400780c */ /* 0x000fe40001741670 */
[----:B0-----:R-:W-:Y:S02]  /*5fd0*/  FMNMX.FTZ R28, R27, R26, !PT ;  /* 0x0000001a1b1c7209 */ /* 0x001fe40007810000 */
[----:B------:R-:W-:-:S02]  /*5fe0*/  FSEL R21, R21, -INF , !P2 ;  /* 0xff80000015157808 */ /* 0x000fc40005000000 */
[----:B------:R-:W-:Y:S01]  /*5ff0*/  ISETP.GT.AND P2, PT, R6, 0x28, !P3 ;  /* 0x000000280600780c */ /* 0x000fe20005f44270 */
[----:B------:R-:W0:Y:S01]  /*6000*/  SHFL.BFLY PT, R29, R28, 0x1, 0x1f ;  /* 0x0c201f001c1d7f89 */ /* 0x000e2200000e0000 */
[----:B------:R-:W-:Y:S02]  /*6010*/  ISETP.NE.AND P3, PT, R45, RZ, PT ;  /* 0x000000ff2d00720c */ /* 0x000fe40003f65270 */
[----:B------:R-:W-:Y:S02]  /*6020*/  ISETP.LT.OR P2, PT, R4, 0x29, P2 ;  /* 0x000000290400780c */ /* 0x000fe40001741670 */
[----:B------:R-:W-:Y:S02]  /*6030*/  ISETP.GT.AND P3, PT, R6, 0x30, !P3 ;  /* 0x000000300600780c */ /* 0x000fe40005f64270 */
[----:B------:R-:W-:Y:S02]  /*6040*/  FSEL R24, R46, -INF , !P2 ;  /* 0xff8000002e187808 */ /* 0x000fe40005000000 */
[----:B------:R-:W-:-:S02]  /*6050*/  ISETP.GT.AND P2, PT, R6, RZ, !P6 ;  /* 0x000000ff0600720c */ /* 0x000fc40007744270 */
[----:B------:R-:W-:Y:S02]  /*6060*/  ISETP.NE.AND P6, PT, R35, RZ, PT ;  /* 0x000000ff2300720c */ /* 0x000fe40003fc5270 */
[C---:B------:R-:W-:Y:S02]  /*6070*/  ISETP.LT.OR P2, PT, R4.reuse, 0x1, P2 ;  /* 0x000000010400780c */ /* 0x040fe40001741670 */
[----:B------:R-:W-:Y:S02]  /*6080*/  ISETP.LT.OR P3, PT, R4, 0x31, P3 ;  /* 0x000000310400780c */ /* 0x000fe40001f61670 */
[----:B------:R-:W-:Y:S02]  /*6090*/  FSEL R3, R3, -INF , !P2 ;  /* 0xff80000003037808 */ /* 0x000fe40005000000 */
[----:B------:R-:W-:Y:S02]  /*60a0*/  ISETP.NE.AND P2, PT, R43, RZ, PT ;  /* 0x000000ff2b00720c */ /* 0x000fe40003f45270 */
[----:B------:R-:W-:-:S02]  /*60b0*/  FMNMX.FTZ R26, R3, R10, !PT ;  /* 0x0000000a031a7209 */ /* 0x000fc40007810000 */
[----:B------:R-:W-:Y:S02]  /*60c0*/  ISETP.GT.AND P2, PT, R6, 0x29, !P2 ;  /* 0x000000290600780c */ /* 0x000fe40005744270 */
[----:B------:R-:W-:Y:S02]  /*60d0*/  FMNMX.FTZ R26, R9, R26, !PT ;  /* 0x0000001a091a7209 */ /* 0x000fe40007810000 */
[C---:B------:R-:W-:Y:S02]  /*60e0*/  ISETP.LT.OR P2, PT, R4.reuse, 0x2a, P2 ;  /* 0x0000002a0400780c */ /* 0x040fe40001741670 */
[----:B------:R-:W-:Y:S02]  /*60f0*/  FMNMX.FTZ R5, R11, R26, !PT ;  /* 0x0000001a0b057209 */ /* 0x000fe40007810000 */
[----:B------:R-:W-:Y:S02]  /*6100*/  ISETP.LT.OR P4, PT, R4, 0x32, P4 ;  /* 0x000000320400780c */ /* 0x000fe40002781670 */
[----:B------:R-:W-:-:S02]  /*6110*/  FMNMX.FTZ R26, R12, R5, !PT ;  /* 0x000000050c1a7209 */ /* 0x000fc40007810000 */
[----:B0-----:R-:W-:Y:S02]  /*6120*/  FMNMX.FTZ R5, R28, R29, !PT ;  /* 0x0000001d1c057209 */ /* 0x001fe40007810000 */
[----:B------:R-:W-:Y:S02]  /*6130*/  FMNMX.FTZ R25, R13, R26, !PT ;  /* 0x0000001a0d197209 */ /* 0x000fe40007810000 */
[----:B------:R-:W-:Y:S01]  /*6140*/  ISETP.LT.OR P5, PT, R4, 0x39, P5 ;  /* 0x000000390400780c */ /* 0x000fe20002fa1670 */
[----:B------:R-:W-:Y:S01]  /*6150*/  FMUL.FTZ R28, R5, UR10 ;  /* 0x0000000a051c7c20 */ /* 0x000fe20008410000 */
[----:B------:R-:W-:Y:S02]  /*6160*/  FMNMX.FTZ R26, R14, R25, !PT ;  /* 0x000000190e1a7209 */ /* 0x000fe40007810000 */
[----:B------:R-:W-:Y:S02]  /*6170*/  FSEL R25, R47, -INF , !P2 ;  /* 0xff8000002f197808 */ /* 0x000fe40005000000 */
[----:B------:R-:W-:-:S02]  /*6180*/  FMNMX.FTZ R27, R15, R26, !PT ;  /* 0x0000001a0f1b7209 */ /* 0x000fc40007810000 */
[----:B------:R-:W-:Y:S02]  /*6190*/  FSETP.NEU.FTZ.AND P2, PT, R5, -INF , PT ;  /* 0xff8000000500780b */ /* 0x000fe40003f5d000 */
[----:B------:R-:W-:Y:S02]  /*61a0*/  FMNMX.FTZ R26, R20, R27, !PT ;  /* 0x0000001b141a7209 */ /* 0x000fe40007810000 */
[----:B------:R-:W-:Y:S02]  /*61b0*/  FSEL R31, R28, RZ, P2 ;  /* 0x000000ff1c1f7208 */ /* 0x000fe40001000000 */
[----:B------:R-:W-:Y:S02]  /*61c0*/  FMNMX.FTZ R27, R21, R26, !PT ;  /* 0x0000001a151b7209 */ /* 0x000fe40007810000 */
[----:B------:R-:W-:Y:S01]  /*61d0*/  ISETP.GT.AND P2, PT, R6, 0x39, !P6 ;  /* 0x000000390600780c */ /* 0x000fe20007744270 */
[--C-:B------:R-:W-:Y:S01]  /*61e0*/  FFMA.FTZ R30, R32, UR10, -R31.reuse ;  /* 0x0000000a201e7c23 */ /* 0x100fe2000801081f */
[----:B------:R-:W-:Y:S01]  /*61f0*/  FMNMX.FTZ R6, R24, R27, !PT ;  /* 0x0000001b18067209 */ /* 0x000fe20007810000 */
[--C-:B------:R-:W-:Y:S01]  /*6200*/  FFMA.FTZ R34, R56, UR10, -R31.reuse ;  /* 0x0000000a38227c23 */ /* 0x100fe2000801081f */
[----:B------:R-:W-:Y:S01]  /*6210*/  FSEL R26, R50, -INF , !P3 ;  /* 0xff800000321a7808 */ /* 0x000fe20005800000 */
[----:B------:R0:W-:Y:S01]  /*6220*/  MUFU.EX2 R152, R30 ;  /* 0x0000001e00987308 */ /* 0x0001e20000000800 */
        /* <DEDUP_REMOVED lines=8> */
[----:B------:R-:W-:Y:S01]  /*62b0*/  FSEL R4, R54, -INF , !P5 ;  /* 0xff80000036047808 */ /* 0x000fe20006800000 */
[--C-:B0-----:R-:W-:Y:S01]  /*62c0*/  FFMA.FTZ R30, R42, UR10, -R31.reuse ;  /* 0x0000000a2a1e7c23 */ /* 0x101fe2000801081f */
[----:B------:R-:W-:Y:S01]  /*62d0*/  FMNMX.FTZ R29, R27, R6, !PT ;  /* 0x000000061b1d7209 */ /* 0x000fe20007810000 */
[--C-:B------:R-:W-:Y:S01]  /*62e0*/  FFMA.FTZ R42, R68, UR10, -R31.reuse ;  /* 0x0000000a442a7c23 */ /* 0x100fe2000801081f */
[----:B------:R-:W-:Y:S01]  /*62f0*/  FSEL R28, R55, -INF , !P2 ;  /* 0xff800000371c7808 */ /* 0x000fe20005000000 */
[--C-:B------:R-:W-:Y:S01]  /*6300*/  FFMA.FTZ R39, R64, UR10, -R31.reuse ;  /* 0x0000000a40277c23 */ /* 0x100fe2000801081f */
[----:B------:R-:W-:Y:S01]  /*6310*/  FMNMX.FTZ R29, R4, R29, !PT ;  /* 0x0000001d041d7209 */ /* 0x000fe20007810000 */
[----:B------:R-:W-:Y:S01]  /*6320*/  MUFU.EX2 R154, R30 ;  /* 0x0000001e009a7308 */ /* 0x000fe20000000800 */
[--C-:B-1----:R-:W-:Y:S01]  /*6330*/  FFMA.FTZ R34, R66, UR10, -R31.reuse ;  /* 0x0000000a42227c23 */ /* 0x102fe2000801081f */
[--C-:B------:R-:W-:Y:S01]  /*6340*/  FFMA.FTZ R40, R40, UR10, -R31.reuse ;  /* 0x0000000a28287c23 */ /* 0x100fe2000801081f */
[----:B------:R-:W-:Y:S01]  /*6350*/  FMNMX.FTZ R29, R28, R29, !PT ;  /* 0x0000001d1c1d7209 */ /* 0x000fe20007810000 */
[----:B------:R-:W-:-:S04]  /*6360*/  FFMA.FTZ R45, R70, UR10, -R31 ;  /* 0x0000000a462d7c23 */ /* 0x000fc8000801081f */
[----:B------:R-:W0:Y:S01]  /*6370*/  SHFL.BFLY PT, R6, R29, 0x2, 0x1f ;  /* 0x0c401f001d067f89 */ /* 0x000e2200000e0000 */
[----:B------:R-:W-:Y:S08]  /*6380*/  MUFU.EX2 R41, R34 ;  /* 0x0000002200297308 */ /* 0x000ff00000000800 */
[----:B------:R1:W-:Y:S08]  /*6390*/  MUFU.EX2 R33, R32 ;  /* 0x0000002000217308 */ /* 0x0003f00000000800 */
[----:B------:R-:W-:Y:S01]  /*63a0*/  MUFU.EX2 R36, R36 ;  /* 0x0000002400247308 */ /* 0x000fe20000000800 */
[----:B-1----:R-:W-:Y:S01]  /*63b0*/  FFMA.FTZ R32, R60, UR10, -R31 ;  /* 0x0000000a3c207c23 */ /* 0x002fe2000801081f */
[----:B0-----:R-:W-:-:S06]  /*63c0*/  FMNMX.FTZ R30, R29, R6, !PT ;  /* 0x000000061d1e7209 */ /* 0x001fcc0007810000 */
[----:B------:R-:W-:Y:S01]  /*63d0*/  MUFU.EX2 R43, R42 ;  /* 0x0000002a002b7308 */ /* 0x000fe20000000800 */
[----:B------:R-:W0:Y:S07]  /*63e0*/  SHFL.BFLY PT, R29, R30, 0x1, 0x1f ;  /* 0x0c201f001e1d7f89 */ /* 0x000e2e00000e0000 */
[----:B------:R1:W2:Y:S08]  /*63f0*/  MUFU.EX2 R37, R32 ;  /* 0x0000002000257308 */ /* 0x0002b00000000800 */
[----:B------:R-:W-:Y:S01]  /*6400*/  MUFU.EX2 R38, R38 ;  /* 0x0000002600267308 */ /* 0x000fe20000000800 */
[--C-:B-1----:R-:W-:Y:S01]  /*6410*/  FFMA.FTZ R32, R44, UR10, -R31.reuse ;  /* 0x0000000a2c207c23 */ /* 0x102fe2000801081f */
[----:B------:R-:W-:-:S06]  /*6420*/  FFMA.FTZ R44, R48, UR10, -R31 ;  /* 0x0000000a302c7c23 */ /* 0x000fcc000801081f */
[----:B------:R-:W1:Y:S01]  /*6430*/  MUFU.EX2 R39, R39 ;  /* 0x0000002700277308 */ /* 0x000e620000000800 */
[----:B--2---:R-:W-:Y:S02]  /*6440*/  F2FP.F16.F32.PACK_AB R156, R37, R36 ;  /* 0x00000024259c723e */ /* 0x004fe400000000ff */
[----:B0-----:R-:W-:Y:S01]  /*6450*/  FMNMX.FTZ R6, R30, R29, !PT ;  /* 0x0000001d1e067209 */ /* 0x001fe20007810000 */
[--C-:B------:R-:W-:Y:S01]  /*6460*/  FFMA.FTZ R29, R52, UR10, -R31.reuse ;  /* 0x0000000a341d7c23 */ /* 0x100fe2000801081f */
[----:B------:R-:W-:Y:S02]  /*6470*/  FFMA.FTZ R31, R72, UR10, -R31 ;  /* 0x0000000a481f7c23 */ /* 0x000fe4000801081f */
[C---:B------:R-:W-:Y:S01]  /*6480*/  FSETP.NEU.FTZ.AND P2, PT, R6.reuse, -INF , PT ;  /* 0xff8000000600780b */ /* 0x040fe20003f5d000 */
[----:B------:R-:W-:Y:S01]  /*6490*/  FMUL.FTZ R30, R6, UR10 ;  /* 0x0000000a061e7c20 */ /* 0x000fe20008410000 */
[----:B------:R-:W0:Y:S04]  /*64a0*/  MUFU.EX2 R40, R40 ;  /* 0x0000002800287308 */ /* 0x000e280000000800 */
[----:B------:R-:W-:-:S02]  /*64b0*/  FSEL R34, R30, RZ, P2 ;  /* 0x000000ff1e227208 */ /* 0x000fc40001000000 */
[----:B-1----:R-:W-:Y:S02]  /*64c0*/  F2FP.F16.F32.PACK_AB R158, R39, R38 ;  /* 0x00000026279e723e */ /* 0x002fe400000000ff */
        /* <DEDUP_REMOVED lines=18> */
[----:B------:R-:W-:Y:S01]  /*65f0*/  FFMA.FTZ R28, R28, UR10, -R34 ;  /* 0x0000000a1c1c7c23 */ /* 0x000fe20008010822 */
[----:B0-----:R-:W-:-:S05]  /*6600*/  F2FP.F16.F32.PACK_AB R160, R41, R40 ;  /* 0x0000002829a0723e */ /* 0x001fca00000000ff */
[----:B------:R-:W0:Y:S08]  /*6610*/  MUFU.EX2 R9, R9 ;  /* 0x0000000900097308 */ /* 0x000e300000000800 */
[----:B------:R2:W3:Y:S01]  /*6620*/  MUFU.EX2 R42, R11 ;  /* 0x0000000b002a7308 */ /* 0x0004e20000000800 */
[----:B-1----:R-:W-:Y:S01]  /*6630*/  FADD.FTZ R46, R3, R10 ;  /* 0x0000000a032e7221 */ /* 0x002fe20000010000 */
[----:B------:R-:W-:-:S06]  /*6640*/  F2FP.F16.F32.PACK_AB R153, R10, R3 ;  /* 0x000000030a99723e */ /* 0x000fcc00000000ff */
[----:B------:R-:W1:Y:S01]  /*6650*/  MUFU.EX2 R12, R12 ;  /* 0x0000000c000c7308 */ /* 0x000e620000000800 */
[----:B--2---:R-:W-:Y:S01]  /*6660*/  FADD.FTZ R11, R152, R33 ;  /* 0x00000021980b7221 */ /* 0x004fe20000010000 */
[----:B------:R-:W-:-:S03]  /*6670*/  F2FP.F16.F32.PACK_AB R152, R33, R152 ;  /* 0x000000982198723e */ /* 0x000fc600000000ff */
[----:B------:R-:W-:Y:S01]  /*6680*/  FADD.FTZ R48, R154, R11 ;  /* 0x0000000b9a307221 */ /* 0x000fe20000010000 */
[----:B0-----:R-:W-:Y:S01]  /*6690*/  FADD.FTZ R11, R9, R46 ;  /* 0x0000002e090b7221 */ /* 0x001fe20000010000 */
[C---:B------:R-:W-:Y:S01]  /*66a0*/  F2FP.F16.F32.PACK_AB R154, R35.reuse, R154 ;  /* 0x0000009a239a723e */ /* 0x040fe200000000ff */
[----:B------:R-:W0:Y:S01]  /*66b0*/  MUFU.EX2 R13, R13 ;  /* 0x0000000d000d7308 */ /* 0x000e220000000800 */
[----:B------:R-:W-:Y:S01]  /*66c0*/  FADD.FTZ R31, R35, R48 ;  /* 0x00000030231f7221 */ /* 0x000fe20000010000 */
[C---:B---3--:R-:W-:Y:S01]  /*66d0*/  FADD.FTZ R11, R42.reuse, R11 ;  /* 0x0000000b2a0b7221 */ /* 0x048fe20000010000 */
[----:B------:R-:W-:Y:S02]  /*66e0*/  F2FP.F16.F32.PACK_AB R155, R42, R9 ;  /* 0x000000092a9b723e */ /* 0x000fe400000000ff */
[----:B------:R-:W-:-:S03]  /*66f0*/  FADD.FTZ R46, R36, R31 ;  /* 0x0000001f242e7221 */ /* 0x000fc60000010000 */
[----:B------:R-:W2:Y:S01]  /*6700*/  MUFU.EX2 R14, R14 ;  /* 0x0000000e000e7308 */ /* 0x000ea20000000800 */
[----:B------:R-:W-:Y:S01]  /*6710*/  FADD.FTZ R31, R37, R46 ;  /* 0x0000002e251f7221 */ /* 0x000fe20000010000 */
[----:B-1----:R-:W-:Y:S01]  /*6720*/  FADD.FTZ R34, R12, R11 ;  /* 0x0000000b0c227221 */ /* 0x002fe20000010000 */
[----:B------:R1:W-:Y:S02]  /*6730*/  STSM.16.M88.4 [R19+0x26800], R152 ;  /* 0x0268009813007844 */ /* 0x0003e40000000200 */
[----:B------:R-:W-:-:S03]  /*6740*/  FADD.FTZ R46, R38, R31 ;  /* 0x0000001f262e7221 */ /* 0x000fc60000010000 */
[----:B------:R-:W3:Y:S01]  /*6750*/  MUFU.EX2 R15, R15 ;  /* 0x0000000f000f7308 */ /* 0x000ee20000000800 */
[----:B0-----:R-:W-:Y:S01]  /*6760*/  FADD.FTZ R11, R13, R34 ;  /* 0x000000220d0b7221 */ /* 0x001fe20000010000 */
[----:B------:R-:W-:Y:S01]  /*6770*/  FADD.FTZ R31, R39, R46 ;  /* 0x0000002e271f7221 */ /* 0x000fe20000010000 */
[----:B------:R-:W-:-:S03]  /*6780*/  F2FP.F16.F32.PACK_AB R157, R13, R12 ;  /* 0x0000000c0d9d723e */ /* 0x000fc600000000ff */
[----:B------:R-:W-:Y:S02]  /*6790*/  FADD.FTZ R36, R40, R31 ;  /* 0x0000001f28247221 */ /* 0x000fe40000010000 */
[----:B------:R-:W0:Y:S01]  /*67a0*/  MUFU.EX2 R20, R20 ;  /* 0x0000001400147308 */ /* 0x000e220000000800 */
[----:B--2---:R-:W-:Y:S01]  /*67b0*/  FADD.FTZ R34, R14, R11 ;  /* 0x0000000b0e227221 */ /* 0x004fe20000010000 */
[----:B------:R-:W-:-:S06]  /*67c0*/  FADD.FTZ R33, R41, R36 ;  /* 0x0000002429217221 */ /* 0x000fcc0000010000 */
[----:B------:R-:W2:Y:S01]  /*67d0*/  MUFU.EX2 R21, R21 ;  /* 0x0000001500157308 */ /* 0x000ea20000000800 */
[C---:B---3--:R-:W-:Y:S01]  /*67e0*/  FADD.FTZ R31, R15.reuse, R34 ;  /* 0x000000220f1f7221 */ /* 0x048fe20000010000 */
[----:B------:R-:W-:-:S05]  /*67f0*/  F2FP.F16.F32.PACK_AB R159, R15, R14 ;  /* 0x0000000e0f9f723e */ /* 0x000fca00000000ff */
[----:B------:R1:W-:Y:S01]  /*6800*/  STSM.16.M88.4 [R22], R156 ;  /* 0x0000009c16007844 */ /* 0x0003e20000000200 */
[----:B------:R-:W3:Y:S01]  /*6810*/  MUFU.EX2 R32, R32 ;  /* 0x0000002000207308 */ /* 0x000ee20000000800 */
[----:B0-----:R-:W-:-:S07]  /*6820*/  FADD.FTZ R10, R20, R31 ;  /* 0x0000001f140a7221 */ /* 0x001fce0000010000 */
[----:B------:R-:W0:Y:S01]  /*6830*/  MUFU.EX2 R24, R24 ;  /* 0x0000001800187308 */ /* 0x000e220000000800 */
[C---:B--2---:R-:W-:Y:S01]  /*6840*/  FADD.FTZ R3, R21.reuse, R10 ;  /* 0x0000000a15037221 */ /* 0x044fe20000010000 */
[----:B------:R-:W-:-:S06]  /*6850*/  F2FP.F16.F32.PACK_AB R161, R21, R20 ;  /* 0x0000001415a1723e */ /* 0x000fcc00000000ff */
[----:B------:R-:W2:Y:S01]  /*6860*/  MUFU.EX2 R25, R25 ;  /* 0x0000001900197308 */ /* 0x000ea20000000800 */
[----:B---3--:R-:W-:Y:S01]  /*6870*/  FADD.FTZ R10, R32, R33 ;  /* 0x00000021200a7221 */ /* 0x008fe20000010000 */
[----:B------:R-:W-:-:S03]  /*6880*/  F2FP.F16.F32.PACK_AB R162, R43, R32 ;  /* 0x000000202ba2723e */ /* 0x000fc600000000ff */
[----:B------:R-:W-:-:S03]  /*6890*/  FADD.FTZ R43, R43, R10 ;  /* 0x0000000a2b2b7221 */ /* 0x000fc60000010000 */
[----:B------:R-:W-:Y:S01]  /*68a0*/  MUFU.EX2 R44, R44 ;  /* 0x0000002c002c7308 */ /* 0x000fe20000000800 */
[----:B0-----:R-:W-:-:S07]  /*68b0*/  FADD.FTZ R12, R24, R3 ;  /* 0x00000003180c7221 */ /* 0x001fce0000010000 */
[----:B------:R-:W0:Y:S01]  /*68c0*/  MUFU.EX2 R45, R45 ;  /* 0x0000002d002d7308 */ /* 0x000e220000000800 */
[C---:B--2---:R-:W-:Y:S01]  /*68d0*/  F2FP.F16.F32.PACK_AB R163, R25.reuse, R24 ;  /* 0x0000001819a3723e */ /* 0x044fe200000000ff */
[----:B------:R-:W-:-:S04]  /*68e0*/  FADD.FTZ R25, R25, R12 ;  /* 0x0000000c19197221 */ /* 0x000fc80000010000 */
[----:B------:R1:W-:Y:S02]  /*68f0*/  STSM.16.M88.4 [R184], R160 ;  /* 0x000000a0b8007844 */ /* 0x0003e40000000200 */
        /* <DEDUP_REMOVED lines=20> */
.L_x_2364:
[----:B------:R0:W2:Y:S01]  /*6a40*/  SYNCS.PHASECHK.TRANS64.TRYWAIT P2, [R7+URZ+0x28c50], R8 ;  /* 0x028c5008070075a7 */ /* 0x0000a2000804017f */
[----:B------:R-:W-:Y:S05]  /*6a50*/  @!P0 BRA `(.L_x_2365) ;  /* 0x0000000000048947 */ /* 0x000fea0003800000 */
[----:B------:R-:W-:Y:S01]  /*6a60*/  BPT.TRAP 0x1 ;  /* 0x000000040000795c */ /* 0x000fe20000300000 */
.L_x_2365:
[----:B--2---:R-:W-:Y:S05]  /*6a70*/  @P2 BRA `(.L_x_2366) ;  /* 0x0000000000082947 */ /* 0x004fea0003800000 */
[----:B------:R-:W2:Y:S02]  /*6a80*/  SYNCS.PHASECHK.TRANS64.TRYWAIT P2, [R7+URZ+0x28c50], R8 ;  /* 0x028c5008070075a7 */ /* 0x000ea4000804017f */
[----:B--2---:R-:W-:Y:S05]  /*6a90*/  @!P2 BRA `(.L_x_2367) ;  /* 0x000001480068a947 */ /* 0x004fea0003800000 */
.L_x_2366:
[----:B------:R-:W-:Y:S01]  /*6aa0*/  ULEA UR11, UR37, UR50, 0xc ;  /* 0x00000032250b7291 */ /* 0x000fe2000f8e603f */
[----:B------:R-:W-:Y:S01]  /*6ab0*/  WARPGROUP.ARRIVE ;  /* 0x00000000000079c5 */ /* 0x000fe20000000000 */
[----:B------:R-:W-:Y:S01]  /*6ac0*/  UMOV UR7, 0x40000040 ;  /* 0x4000004000077882 */ /* 0x000fe20000000000 */
[----:B------:R-:W-:Y:S01]  /*6ad0*/  R2UR UR21, R168 ;  /* 0x00000000a81572ca */ /* 0x000fe200000e0000 */
[----:B------:R-:W-:Y:S01]  /*6ae0*/  @UP0 ULDC UR18, c[0x0][0x450] ;  /* 0x0001140000120ab9 */ /* 0x000fe20000000800 */
[----:B------:R-:W-:Y:S01]  /*6af0*/  PLOP3.LUT P2, PT, PT, PT, UP1, 0x40, 0x0 ;  /* 0x000000000000781c */ /* 0x000fe20003f4e818 */
[----:B0-2---:R-:W-:Y:S01]  /*6b00*/  @!P1 VIADD R7, R7, 0x28c60 ;  /* 0x00028c6007079836 */ /* 0x005fe20000000000 */
[----:B------:R-:W-:Y:S02]  /*6b10*/  UMOV UR6, UR11 ;  /* 0x0000000b00067c82 */ /* 0x000fe40008000000 */
[----:B------:R-:W-:Y:S01]  /*6b20*/  HGMMA.64x256x16.F32 R24, R152, gdesc[UR4].tnspB, RZ, !UPT, gsb0 ;  /* 0x43e0000498187df0 */ /* 0x000fe2000c0008ff */
[----:B------:R-:W-:Y:S01]  /*6b30*/  UIADD3 UR6, UR11, 0x80, URZ ;  /* 0x000000800b067890 */ /* 0x000fe2000fffe03f */
[----:B------:R-:W-:Y:S01]  /*6b40*/  @!P1 PRMT R7, RZ, 0x654, R7 ;  /* 0x00000654ff079816 */ /* 0x000fe20000000007 */
[----:B------:R-:W-:-:S04]  /*6b50*/  UMOV UR7, 0x40000040 ;  /* 0x4000004000077882 */ /* 0x000fc80000000000 */
[----:B------:R-:W-:Y:S01]  /*6b60*/  UIADD3 UR21, UR21, -0x2, URZ ;  /* 0xfffffffe15157890 */ /* 0x000fe2000fffe03f */
[----:B------:R-:W-:Y:S02]  /*6b70*/  WARPGROUP.DEPBAR.LE gsb0, 0x0 ;  /* 0x00008000000079c5 */ /* 0x000fe40000010000 */
[----:B------:R-:W-:-:S15]  /*6b80*/  WARPGROUP.ARRIVE ;  /* 0x00000000000079c5 */ /* 0x000fde0000000000 */
[----:B------:R-:W-:-:S03]  /*6b90*/  NOP ;  /* 0x0000000000007918 */ /* 0x000fc60000000000 */
        /* <DEDUP_REMOVED lines=8> */
[----:B------:R-:W-:Y:S02]  /*6c20*/  UMOV UR7, 0x40000040 ;  /* 0x4000004000077882 */ /* 0x000fe40000000000 */
[----:B------:R-:W-:Y:S01]  /*6c30*/  UMOV UR11, UR42 ;  /* 0x0000002a000b7c82 */ /* 0x000fe20008000000 */
[----:B------:R-:W-:Y:S02]  /*6c40*/  WARPGROUP.DEPBAR.LE gsb0, 0x0 ;  /* 0x00008000000079c5 */ /* 0x000fe40000010000 */
[----:B------:R-:W-:-:S15]  /*6c50*/  WARPGROUP.ARRIVE ;  /* 0x00000000000079c5 */ /* 0x000fde0000000000 */
[----:B------:R-:W-:-:S06]  /*6c60*/  NOP ;  /* 0x0000000000007918 */ /* 0x000fcc0000000000 */
[----:B------:R-:W-:Y:S01]  /*6c70*/  HGMMA.64x256x16.F32 R24, R164, gdesc[UR4].tnspB, R24, gsb0 ;  /* 0x43e00004a4187df0 */ /* 0x000fe20008000818 */
[----:B------:R-:W-:Y:S02]  /*6c80*/  @UP0 ULDC UR6, c[0x0][0x44c] ;  /* 0x0001130000060ab9 */ /* 0x000fe40000000800 */
[----:B------:R-:W-:-:S04]  /*6c90*/  UIMAD.WIDE.U32 UR6, UR42, UR6, URZ ;  /* 0x000000062a0672a5 */ /* 0x000fc8000f8e003f */
[----:B------:R-:W-:-:S04]  /*6ca0*/  @UP0 USHF.R.U32.HI UR11, URZ, UR18, UR7 ;  /* 0x000000123f0b0299 */ /* 0x000fc80008011607 */
[----:B------:R-:W-:-:S04]  /*6cb0*/  UIADD3 UR6, UR11, UR49, -UR51 ;  /* 0x000000310b067290 */ /* 0x000fc8000fffe833 */
[----:B------:R-:W-:Y:S01]  /*6cc0*/  UIADD3 UR14, UR6, UR14, URZ ;  /* 0x0000000e060e7290 */ /* 0x000fe2000fffe03f */
        /* <DEDUP_REMOVED lines=21> */
.L_x_2369:
[----:B------:R-:W-:-:S11]  /*6e20*/  UISETP.NE.AND UP2, UPT, UR15, 0x1, UPT ;  /* 0x000000010f00788c */ /* 0x000fd6000bf45270 */
[----:B------:R-:W-:Y:S02]  /*6e30*/  @UP2 ULDC.64 UR18, c[0x0][0x9e8] ;  /* 0x00027a0000122ab9 */ /* 0x000fe40000000a00 */
[----:B------:R-:W-:-:S04]  /*6e40*/  UIMAD.WIDE.U32 UR6, UR11, UR18, URZ ;  /* 0x000000120b0672a5 */ /* 0x000fc8000f8e003f */
[----:B------:R-:W-:-:S12]  /*6e50*/  @UP2 USHF.R.U32.HI UR11, URZ, UR19, UR7 ;  /* 0x000000133f0b2299 */ /* 0x000fd80008011607 */
.L_x_2370:
[----:B------:R-:W-:-:S04]  /*6e60*/  UIMAD UR11, UR11, UR15, UR15 ;  /* 0x0000000f0b0b72a4 */ /* 0x000fc8000f8e020f */
[----:B------:R-:W-:-:S04]  /*6e70*/  UISETP.LT.AND UP2, UPT, UR14, UR11, UPT ;  /* 0x0000000b0e00728c */ /* 0x000fc8000bf41270 */
[----:B------:R-:W-:-:S12]  /*6e80*/  USEL UR14, UR14, UR11, UP2 ;  /* 0x0000000b0e0e7287 */ /* 0x000fd80009000000 */
.L_x_2368:
[----:B------:R-:W-:Y:S01]  /*6e90*/  USHF.R.S32.HI UR6, URZ, 0x1f, UR14 ;  /* 0x0000001f3f067899 */ /* 0x000fe2000801140e */
[----:B------:R-:W-:Y:S01]  /*6ea0*/  ULDC UR25, c[0x0][0x9e4] ;  /* 0x0002790000197ab9 */ /* 0x000fe20000000800 */
[----:B------:R-:W-:Y:S02]  /*6eb0*/  ULDC UR26, c[0x0][0x9d8] ;  /* 0x00027600001a7ab9 */ /* 0x000fe40000000800 */
[----:B------:R-:W-:Y:S01]  /*6ec0*/  ULEA.HI UR6, UR6, UR14, URZ, 0x6 ;  /* 0x0000000e06067291 */ /* 0x000fe2000f8f303f */
[----:B------:R-:W-:Y:S01]  /*6ed0*/  ULDC UR23, c[0x0][0x988] ;  /* 0x0002620000177ab9 */ /* 0x000fe20000000800 */
[----:B------:R-:W-:Y:S02]  /*6ee0*/  ULDC UR27, c[0x0][0x9e0] ;  /* 0x00027800001b7ab9 */ /* 0x000fe40000000800 */
[----:B------:R-:W-:-:S04]  /*6ef0*/  USHF.R.S32.HI UR6, URZ, 0x6, UR6 ;  /* 0x000000063f067899 */ /* 0x000fc80008011406 */
[----:B------:R-:W-:-:S04]  /*6f00*/  UISETP.LT.AND UP2, UPT, UR48, UR6, UPT ;  /* 0x000000063000728c */ /* 0x000fc8000bf41270 */
[----:B------:R-:W-:-:S04]  /*6f10*/  USEL UR22, UR48, UR6, !UP2 ;  /* 0x0000000630167287 */ /* 0x000fc8000d000000 */
[----:B------:R-:W-:-:S06]  /*6f20*/  UISETP.GE.AND UP2, UPT, UR21, UR22, UPT ;  /* 0x000000161500728c */ /* 0x000fcc000bf46270 */
[----:B------:R-:W-:-:S13]  /*6f30*/  PLOP3.LUT P2, PT, PT, PT, UP2, 0x80, 0x0 ;  /* 0x000000000000781c */ /* 0x000fda0003f4f028 */
[----:B------:R-:W-:Y:S05]  /*6f40*/  @!P2 BRA `(.L_x_2371) ;  /* 0x000000280058a947 */ /* 0x000fea0003800000 */
.L_x_2388:
[----:B------:R-:W-:-:S04]  /*6f50*/  UIADD3 UR24, UR37, 0x1, URZ ;  /* 0x0000000125187890 */ /* 0x000fc8000fffe03f */
[----:B------:R-:W-:-:S04]  /*6f60*/  UISETP.NE.AND UP2, UPT, UR24, 0x2, UPT ;  /* 0x000000021800788c */ /* 0x000fc8000bf45270 */
[----:B------:R-:W-:Y:S02]  /*6f70*/  USEL UR6, URZ, 0x1, UP2 ;  /* 0x000000013f067887 */ /* 0x000fe40009000000 */
[----:B------:R-:W-:Y:S02]  /*6f80*/  USEL UR24, UR24, URZ, UP2 ;  /* 0x0000003f18187287 */ /* 0x000fe40009000000 */
[----:B------:R-:W-:Y:S01]  /*6f90*/  ULOP3.LUT UR38, UR38, UR6, URZ, 0x3c, !UPT ;  /* 0x0000000626267292 */ /* 0x000fe2000f8e3c3f */
[----:B--2---:R-:W-:Y:S11]  /*6fa0*/  @!P0 BRA `(.L_x_2372) ;  /* 0x0000000000048947 */ /* 0x004ff60003800000 */
[----:B------:R-:W-:Y:S01]  /*6fb0*/  BPT.TRAP 0x1 ;  /* 0x000000040000795c */ /* 0x000fe20000300000 */
.L_x_2372:
[----:B------:R-:W-:Y:S01]  /*6fc0*/  ULEA UR28, UR24, UR46, 0x3 ;  /* 0x0000002e181c7291 */ /* 0x000fe2000f8e183f */
[----:B0-----:R-:W-:-:S05]  /*6fd0*/  IMAD.U32 R7, RZ, RZ, UR38 ;  /* 0x00000026ff077e24 */ /* 0x001fca000f8e00ff */
[----:B------:R-:W-:-:S04]  /*6fe0*/  SHF.L.U32 R7, R7, 0x1f, RZ ;  /* 0x0000001f07077819 */ /* 0x000fc800000006ff */
[----:B------:R0:W2:Y:S01]  /*6ff0*/  SYNCS.PHASECHK.TRANS64.TRYWAIT P2, [UR28+0x28c30], R7 ;  /* 0x028c3007ff0075a7 */ /* 0x0000a2000804015c */
[----:B------:R-:W-:Y:S05]  /*7000*/  @!P0 BRA `(.L_x_2373) ;  /* 0x0000000000048947 */ /* 0x000fea0003800000 */
[----:B------:R-:W-:Y:S01]  /*7010*/  BPT.TRAP 0x1 ;  /* 0x000000040000795c */ /* 0x000fe20000300000 */
.L_x_2373:
[----:B--2---:R-:W-:Y:S05]  /*7020*/  @P2 BRA `(.L_x_2374) ;  /* 0x0000000000082947 */ /* 0x004fea0003800000 */
[----:B------:R-:W2:Y:S02]  /*7030*/  SYNCS.PHASECHK.TRANS64.TRYWAIT P2, [UR28+0x28c30], R7 ;  /* 0x028c3007ff0075a7 */ /* 0x000ea4000804015c */
[----:B--2---:R-:W-:Y:S05]  /*7040*/  @!P2 BRA `(.L_x_2375) ;  /* 0x000001440010a947 */ /* 0x004fea0003800000 */
.L_x_2374:
[----:B------:R-:W-:Y:S01]  /*7050*/  R2UR UR18, R0 ;  /* 0x00000000001272ca */ /* 0x000fe200000e0000 */
[----:B-1----:R-:W-:Y:S01]  /*7060*/  WARPGROUP.ARRIVE ;  /* 0x00000000000079c5 */ /* 0x002fe20000000000 */
[----:B------:R-:W-:Y:S01]  /*7070*/  UMOV UR19, 0x40000040 ;  /* 0x4000004000137882 */ /* 0x000fe20000000000 */
[----:B------:R-:W-:Y:S01]  /*7080*/  UMOV UR7, 0x40000040 ;  /* 0x4000004000077882 */ /* 0x000fe20000000000 */
[----:B------:R-:W-:Y:S01]  /*7090*/  UMOV UR11, 0x40000040 ;  /* 0x40000040000b7882 */ /* 0x000fe20000000000 */
[----:B------:R-:W-:Y:S01]  /*70a0*/  UMOV UR15, 0x40000040 ;  /* 0x40000040000f7882 */ /* 0x000fe20000000000 */
[----:B------:R-:W-:Y:S02]  /*70b0*/  PLOP3.LUT P2, PT, PT, PT, UP0, 0x80, 0x0 ;  /* 0x000000000000781c */ /* 0x000fe40003f4f008 */
[----:B------:R-:W-:-:S05]  /*70c0*/  PLOP3.LUT P3, PT, PT, PT, UP0, 0x80, 0x0 ;  /* 0x000000000000781c */ /* 0x000fca0003f6f008 */
[----:B------:R-:W-:-:S04]  /*70d0*/  ULEA UR18, UR24, UR18, 0x9 ;  /* 0x0000001218127291 */ /* 0x000fc8000f8e483f */
[----:B------:R-:W-:Y:S02]  /*70e0*/  UIADD3 UR6, UR18, 0x2, URZ ;  /* 0x0000000212067890 */ /* 0x000fe4000fffe03f */
[----:B------:R-:W-:Y:S02]  /*70f0*/  UIADD3 UR10, UR18, 0x4, URZ ;  /* 0x00000004120a7890 */ /* 0x000fe4000fffe03f */
[----:B------:R-:W-:Y:S02]  /*7100*/  UIADD3 UR14, UR18, 0x6, URZ ;  /* 0x00000006120e7890 */ /* 0x000fe4000fffe03f */
[----:B------:R-:W-:Y:S03]  /*7110*/  HGMMA.64x64x16.F32 R152, gdesc[UR16], RZ, !UPT, gsb0 ;  /* 0x00e00000109879f0 */ /* 0x000fe6000c0008ff */
[----:B------:R-:W-:Y:S02]  /*7120*/  WARPGROUP.DEPBAR.LE gsb0, 0x0 ;  /* 0x00008000000079c5 */ /* 0x000fe40000010000 */
[----:B------:R-:W-:-:S06]  /*7130*/  WARPGROUP.ARRIVE ;  /* 0x00000000000079c5 */ /* 0x000fcc0000000000 */
[----:B------:R-:W-:Y:S01]  /*7140*/  HGMMA.64x64x16.F32 R152, gdesc[UR4], R152, gsb0 ;  /* 0x00e00000049879f0 */ /* 0x000fe20008000898 */
[----:B------:R-:W-:Y:S02]  /*7150*/  @UP0 ULDC UR6, c[0x0][0x44c] ;  /* 0x0001130000060ab9 */ /* 0x000fe40000000800 */
        /* <DEDUP_REMOVED lines=10> */
[----:B------:R-:W-:Y:S02]  /*7200*/  VIADD R172, R186, UR42 ;  /* 0x0000002abaac7c36 */ /* 0x000fe40008000000 */
[----:B------:R-:W-:Y:S01]  /*7210*/  FMUL.FTZ R12, R152, UR26 ;  /* 0x0000001a980c7c20 */ /* 0x000fe20008410000 */
[----:B------:R-:W-:Y:S01]  /*7220*/  FMUL.FTZ R152, R162, UR26 ;  /* 0x0000001aa2987c20 */ /* 0x000fe20008410000 */
[----:B------:R-:W-:Y:S01]  /*7230*/  FMUL.FTZ R162, R168, UR26 ;  /* 0x0000001aa8a27c20 */ /* 0x000fe20008410000 */
[----:B--2---:R-:W-:Y:S01]  /*7240*/  @P2 IMAD.HI.U32 R8, R172, UR6, RZ ;  /* 0x00000006ac082c27 */ /* 0x004fe2000f8e00ff */
[----:B------:R-:W-:-:S03]  /*7250*/  @UP0 ULDC UR6, c[0x0][0x450] ;  /* 0x0001140000060ab9 */ /* 0x000fc60000000800 */
[----:B------:R-:W-:Y:S01]  /*7260*/  FMUL.FTZ R11, R155, UR26 ;  /* 0x0000001a9b0b7c20 */ /* 0x000fe20008410000 */
[----:B------:R-:W-:Y:S01]  /*7270*/  FMUL.FTZ R155, R161, UR26 ;  /* 0x0000001aa19b7c20 */ /* 0x000fe20008410000 */
[----:B------:R-:W-:Y:S01]  /*7280*/  IMAD.U32 R168, RZ, RZ, UR28 ;  /* 0x0000001cffa87e24 */ /* 0x000fe2000f8e00ff */
[----:B------:R-:W-:Y:S01]  /*7290*/  @P3 SHF.R.U32.HI R172, RZ, UR6, R8 ;  /* 0x00000006ffac3c19 */ /* 0x000fe20008011608 */
[----:B------:R-:W-:Y:S01]  /*72a0*/  USHF.L.U32 UR6, UR21, 0x6, URZ ;  /* 0x0000000615067899 */ /* 0x000fe2000800063f */
[----:B------:R-:W-:Y:S01]  /*72b0*/  FMUL.FTZ R161, R171, UR26 ;  /* 0x0000001aaba17c20 */ /* 0x000fe20008410000 */
[----:B------:R-:W-:Y:S02]  /*72c0*/  @!P1 VIADD R8, R168, 0x28c40 ;  /* 0x00028c40a8089836 */ /* 0x000fe40000000000 */
[----:B------:R-:W-:Y:S01]  /*72d0*/  FMUL.FTZ R171, R176, UR26 ;  /* 0x0000001ab0ab7c20 */ /* 0x000fe20008410000 */
[----:B------:R-:W-:Y:S01]  /*72e0*/  FMUL.FTZ R176, R180, UR26 ;  /* 0x0000001ab4b07c20 */ /* 0x000fe20008410000 */
[----:B------:R-:W-:-:S02]  /*72f0*/  IMAD.U32 R180, RZ, RZ, UR51 ;  /* 0x00000033ffb47e24 */ /* 0x000fc4000f8e00ff */
[----:B------:R-:W-:Y:S01]  /*7300*/  FMUL.FTZ R21, R157, UR26 ;  /* 0x0000001a9d157c20 */ /* 0x000fe20008410000 */
[----:B------:R-:W-:Y:S01]  /*7310*/  @!P1 PRMT R8, RZ, 0x654, R8 ;  /* 0x00000654ff089816 */ /* 0x000fe20000000008 */
        /* <DEDUP_REMOVED lines=11> */
[----:B-1----:R-:W-:-:S02]  /*73d0*/  IMAD.U32 R8, RZ, RZ, UR6 ;  /* 0x00000006ff087e24 */ /* 0x002fc4000f8e00ff */
[----:B------:R-:W-:Y:S01]  /*73e0*/  FMUL.FTZ R163, R169, UR26 ;  /* 0x0000001aa9a37c20 */ /* 0x000fe20008410000 */
[----:B------:R-:W-:Y:S01]  /*73f0*/  FMUL.FTZ R160, R170, UR26 ;  /* 0x0000001aaaa07c20 */ /* 0x000fe20008410000 */
[----:B------:R-:W-:Y:S01]  /*7400*/  FMUL.FTZ R164, R174, UR26 ;  /* 0x0000001aaea47c20 */ /* 0x000fe20008410000 */
[----:B------:R-:W-:Y:S01]  /*7410*/  FMUL.FTZ R165, R175, UR26 ;  /* 0x0000001aafa57c20 */ /* 0x000fe20008410000 */
[----:B------:R-:W-:Y:S01]  /*7420*/  IADD3 R8, -R2, 0x1, -R8 ;  /* 0x0000000102087810 */ /* 0x000fe20007ffe908 */
[----:B------:R-:W-:Y:S01]  /*7430*/  FMUL.FTZ R173, R177, UR26 ;  /* 0x0000001ab1ad7c20 */ /* 0x000fe20008410000 */
[----:B------:R-:W-:Y:S01]  /*7440*/  FMUL.FTZ R169, R178, UR26 ;  /* 0x0000001ab2a97c20 */ /* 0x000fe20008410000 */
[----:B------:R-:W-:Y:S01]  /*7450*/  FMUL.FTZ R170, R179, UR26 ;  /* 0x0000001ab3aa7c20 */ /* 0x000fe20008410000 */
[----:B------:R-:W-:Y:S01]  /*7460*/  IADD3 R180, -R180, UR49, R8 ;  /* 0x00000031b4b47c10 */ /* 0x000fe2000fffe108 */
[----:B------:R-:W-:Y:S01]  /*7470*/  FMUL.FTZ R177, R181, UR26 ;  /* 0x0000001ab5b17c20 */ /* 0x000fe20008410000 */
[----:B------:R-:W1:Y:S01]  /*7480*/  SHFL.IDX PT, R8, R172, RZ, 0x1c1f ;  /* 0x001c1fffac087589 */ /* 0x000e6200000e0000 */
[----:B------:R-:W-:Y:S01]  /*7490*/  FMUL.FTZ R174, R182, UR26 ;  /* 0x0000001ab6ae7c20 */ /* 0x000fe20008410000 */
[----:B------:R-:W-:Y:S01]  /*74a0*/  FMUL.FTZ R175, R183, UR26 ;  /* 0x0000001ab7af7c20 */ /* 0x000fe20008410000 */
[----:B------:R-:W-:Y:S01]  /*74b0*/  PLOP3.LUT P2, PT, PT, PT, UP1, 0x40, 0x0 ;  /* 0x000000000000781c */ /* 0x000fe20003f4e818 */
[----:B------:R-:W2:Y:S01]  /*74c0*/  MUFU.TANH R12, R12 ;  /* 0x0000000c000c7308 */ /* 0x000ea20000002400 */
[----:B------:R-:W-:-:S02]  /*74d0*/  VIADD R181, R180, UR27 ;  /* 0x0000001bb4b57c36 */ /* 0x000fc40008000000 */
[----:B------:R-:W-:-:S05]  /*74e0*/  VIADD R180, R180, UR20 ;  /* 0x00000014b4b47c36 */ /* 0x000fca0008000000 */
[----:B------:R-:W3:Y:S08]  /*74f0*/  MUFU.TANH R13, R13 ;  /* 0x0000000d000d7308 */ /* 0x000ef00000002400 */
[----:B------:R-:W4:Y:S01]  /*7500*/  MUFU.TANH R10, R10 ;  /* 0x0000000a000a7308 */ /* 0x000f220000002400 */
[C---:B-1----:R-:W-:Y:S02]  /*7510*/  IMAD.IADD R179, R8.reuse, 0x1, R181 ;  /* 0x0000000108b37824 */ /* 0x042fe400078e02b5 */
[----:B------:R-:W-:-:S05]  /*7520*/  IMAD.IADD R178, R8, 0x1, R180 ;  /* 0x0000000108b27824 */ /* 0x000fca00078e02b4 */
[----:B------:R-:W1:Y:S08]  /*7530*/  MUFU.TANH R11, R11 ;  /* 0x0000000b000b7308 */ /* 0x000e700000002400 */
        /* <DEDUP_REMOVED lines=27> */
[----:B------:R-:W0:Y:S01]  /*76f0*/  MUFU.TANH R175, R175 ;  /* 0x000000af00af7308 */ /* 0x000e220000002400 */
[----:B-1234-:R-:W-:Y:S05]  /*7700*/  @P2 BRA `(.L_x_2376) ;  /* 0x00000000005c2947 */ /* 0x01efea0003800000 */
[----:B------:R-:W-:Y:S01]  /*7710*/  IMAD.U32 R182, RZ, RZ, UR51 ;  /* 0x00000033ffb67e24 */ /* 0x000fe2000f8e00ff */
[----:B------:R-:W-:Y:S04]  /*7720*/  BSSY B0, `(.L_x_2377) ;  /* 0x0000011000007945 */ /* 0x000fe80003800000 */
[----:B------:R-:W-:-:S04]  /*7730*/  IADD3 R182, -R182, UR49, R8 ;  /* 0x00000031b6b67c10 */ /* 0x000fc8000fffe108 */
        /* <DEDUP_REMOVED lines=10> */
.L_x_2378:
[----:B------:R-:W-:-:S05]  /*77e0*/  IMAD.U32 R183, RZ, RZ, UR25 ;  /* 0x00000019ffb77e24 */ /* 0x000fca000f8e00ff */
[----:B------:R-:W-:-:S13]  /*77f0*/  ISETP.NE.AND P2, PT, R183, 0x1, PT ;  /* 0x00000001b700780c */ /* 0x000fda0003f45270 */
[----:B------:R-:W1:Y:S02]  /*7800*/  @P2 LDC.64 R8, c[0x0][0x9e8] ;  /* 0x00027a00ff082b82 */ /* 0x000e640000000a00 */
[----:B-1----:R-:W-:-:S05]  /*7810*/  @P2 IMAD.HI.U32 R8, R182, R8, RZ ;  /* 0x00000008b6082227 */ /* 0x002fca00078e00ff */
[----:B------:R-:W-:-:S07]  /*7820*/  @P2 SHF.R.U32.HI R182, RZ, R9, R8 ;  /* 0x00000009ffb62219 */ /* 0x000fce0000011608 */
.L_x_2379:
[----:B------:R-:W-:Y:S05]  /*7830*/  BSYNC B0 ;  /* 0x0000000000007941 */ /* 0x000fea0003800000 */
.L_x_2377:
[----:B------:R-:W-:-:S04]  /*7840*/  IMAD R182, R182, R183, -UR6 ;  /* 0x80000006b6b67e24 */ /* 0x000fc8000f8e02b7 */
[----:B------:R-:W-:-:S05]  /*7850*/  IMAD.IADD R182, R182, 0x1, -R2 ;  /* 0x00000001b6b67824 */ /* 0x000fca00078e0a02 */
[----:B------:R-:W-:Y:S02]  /*7860*/  VIMNMX R178, R178, R182, !PT ;  /* 0x000000b6b2b27248 */ /* 0x000fe40007fe0100 */
[----:B------:R-:W-:-:S07]  /*7870*/  VIADDMNMX R179, R182, R183, R179, PT ;  /* 0x000000b7b6b37246 */ /* 0x000fce00038001b3 */
.L_x_2376:
[----:B------:R-:W-:Y:S01]  /*7880*/  UISETP.GT.AND UP2, UPT, UR21, -0x1, UPT ;  /* 0xffffffff1500788c */ /* 0x000fe2000bf44270 */
[----:B------:R-:W1:Y:S05]  /*7890*/  SHFL.IDX PT, R172, R172, 0x1, 0x1c1f ;  /* 0x003c1f00acac7f89 */ /* 0x000e6a00000e0000 */
[----:B------:R-:W-:-:S04]  /*78a0*/  PLOP3.LUT P2, PT, PT, PT, UP2, 0x80, 0x0 ;  /* 0x000000000000781c */ /* 0x000fc80003f4f028 */
[C---:B------:R-:W-:Y:S02]  /*78b0*/  ISETP.GT.AND P5, PT, R178.reuse, RZ, P2 ;  /* 0x000000ffb200720c */ /* 0x040fe400017a4270 */
[C---:B------:R-:W-:Y:S02]  /*78c0*/  ISETP.GT.AND P4, PT, R178.reuse, 0x1, P2 ;  /* 0x00000001b200780c */ /* 0x040fe40001784270 */
[----:B------:R-:W-:Y:S02]  /*78d0*/  ISETP.LT.OR P5, PT, R179, 0x1, P5 ;  /* 0x00000001b300780c */ /* 0x000fe40002fa1670 */
[----:B------:R-:W-:Y:S02]  /*78e0*/  ISETP.GT.AND P6, PT, R178, 0x8, P2 ;  /* 0x00000008b200780c */ /* 0x000fe400017c4270 */
[----:B------:R-:W-:Y:S02]  /*78f0*/  FSEL R12, R12, -INF , !P5 ;  /* 0xff8000000c0c7808 */ /* 0x000fe40006800000 */
[----:B------:R-:W-:-:S02]  /*7900*/  ISETP.GT.AND P5, PT, R178, 0x10, P2 ;  /* 0x00000010b200780c */ /* 0x000fc400017a4270 */
[----:B------:R-:W-:Y:S02]  /*7910*/  ISETP.GT.AND P3, PT, R178, 0x9, P2 ;  /* 0x00000009b200780c */ /* 0x000fe40001764270 */
[----:B------:R-:W-:Y:S01]  /*7920*/  ISETP.LT.OR P5, PT, R179, 0x11, P5 ;  /* 0x00000011b300780c */ /* 0x000fe20002fa1670 */
[--C-:B-1----:R-:W-:Y:S01]  /*7930*/  IMAD.IADD R181, R181, 0x1, R172.reuse ;  /* 0x00000001b5b57824 */ /* 0x102fe200078e02ac */
[C---:B------:R-:W-:Y:S01]  /*7940*/  ISETP.LT.OR P4, PT, R179.reuse, 0x2, P4 ;  /* 0x00000002b300780c */ /* 0x040fe20002781670 */
[----:B------:R-:W-:Y:S01]  /*7950*/  IMAD.IADD R180, R180, 0x1, R172 ;  /* 0x00000001b4b47824 */ /* 0x000fe200078e02ac */
[----:B0-----:R-:W-:Y:S02]  /*7960*/  FSEL R154, R154, -INF , !P5 ;  /* 0xff8000009a9a7808 */ /* 0x001fe40006800000 */
        /* <DEDUP_REMOVED lines=28> */
[----:B------:R-:W-:Y:S02]  /*7b30*/  FSEL R166, R166, -INF , !P6 ;  /* 0xff800000a6a67808 */ /* 0x000fe40007000000 */
[----:B------:R-:W-:Y:S02]  /*7b40*/  FSEL R167, R167, -INF , !P3 ;  /* 0xff800000a7a77808 */ /* 0x000fe40005800000 */
[C---:B------:R-:W-:Y:S02]  /*7b50*/  ISETP.GT.AND P4, PT, R178.reuse, 0x31, P2 ;  /* 0x00000031b200780c */ /* 0x040fe40001784270 */
[----:B------:R-:W-:-:S02]  /*7b60*/  ISETP.GT.AND P6, PT, R178, 0x38, P2 ;  /* 0x00000038b200780c */ /* 0x000fc400017c4270 */
[----:B------:R-:W-:Y:S02]  /*7b70*/  ISETP.GT.AND P3, PT, R178, 0x39, P2 ;  /* 0x00000039b200780c */ /* 0x000fe40001764270 */
[C---:B------:R-:W-:Y:S02]  /*7b80*/  ISETP.LT.OR P4, PT, R179.reuse, 0x32, P4 ;  /* 0x00000032b300780c */ /* 0x040fe40002781670 */
[C---:B------:R-:W-:Y:S02]  /*7b90*/  ISETP.LT.OR P6, PT, R179.reuse, 0x39, P6 ;  /* 0x00000039b300780c */ /* 0x040fe400037c1670 */
[----:B------:R-:W-:Y:S02]  /*7ba0*/  ISETP.LT.OR P3, PT, R179, 0x3a, P3 ;  /* 0x0000003ab300780c */ /* 0x000fe40001f61670 */
[----:B------:R-:W-:Y:S02]  /*7bb0*/  FSEL R173, R173, -INF , !P4 ;  /* 0xff800000adad7808 */ /* 0x000fe40006000000 */
[----:B------:R-:W-:-:S02]  /*7bc0*/  FSEL R176, R176, -INF , !P6 ;  /* 0xff800000b0b07808 */ /* 0x000fc40007000000 */
[----:B------:R-:W-:Y:S01]  /*7bd0*/  FSEL R177, R177, -INF , !P3 ;  /* 0xff800000b1b17808 */ /* 0x000fe20005800000 */
[----:B------:R-:W-:Y:S06]  /*7be0*/  @P5 BRA `(.L_x_2380) ;  /* 0x00000000005c5947 */ /* 0x000fec0003800000 */
        /* <DEDUP_REMOVED lines=13> */
.L_x_2382:
[----:B------:R-:W-:-:S05]  /*7cc0*/  IMAD.U32 R178, RZ, RZ, UR25 ;  /* 0x00000019ffb27e24 */ /* 0x000fca000f8e00ff */
[----:B------:R-:W-:-:S13]  /*7cd0*/  ISETP.NE.AND P3, PT, R178, 0x1, PT ;  /* 0x00000001b200780c */ /* 0x000fda0003f65270 */
[----:B------:R-:W0:Y:S02]  /*7ce0*/  @P3 LDC.64 R8, c[0x0][0x9e8] ;  /* 0x00027a00ff083b82 */ /* 0x000e240000000a00 */
[----:B0-----:R-:W-:-:S05]  /*7cf0*/  @P3 IMAD.HI.U32 R8, R172, R8, RZ ;  /* 0x00000008ac083227 */ /* 0x001fca00078e00ff */
[----:B------:R-:W-:-:S07]  /*7d00*/  @P3 SHF.R.U32.HI R172, RZ, R9, R8 ;  /* 0x00000009ffac3219 */ /* 0x000fce0000011608 */
.L_x_2383:
[----:B------:R-:W-:Y:S05]  /*7d10*/  BSYNC B0 ;  /* 0x0000000000007941 */ /* 0x000fea0003800000 */
.L_x_2381:
[----:B------:R-:W-:-:S04]  /*7d20*/  IMAD R172, R172, R178, -UR6 ;  /* 0x80000006acac7e24 */ /* 0x000fc8000f8e02b2 */
[----:B------:R-:W-:-:S05]  /*7d30*/  IMAD.IADD R172, R172, 0x1, -R2 ;  /* 0x00000001acac7824 */ /* 0x000fca00078e0a02 */
[----:B------:R-:W-:Y:S02]  /*7d40*/  VIMNMX R180, R180, R172, !PT ;  /* 0x000000acb4b47248 */ /* 0x000fe40007fe0100 */
[----:B------:R-:W-:-:S07]  /*7d50*/  VIADDMNMX R181, R172, R178, R181, PT ;  /* 0x000000b2acb57246 */ /* 0x000fce00038001b5 */
.L_x_2380:
[----:B------:R-:W-:Y:S01]  /*7d60*/  FMNMX.FTZ R8, R12, R5, !PT ;  /* 0x000000050c087209 */ /* 0x000fe20007810000 */
[----:B------:R-:W-:Y:S01]  /*7d70*/  UMOV UR10, UR23 ;  /* 0x00000017000a7c82 */ /* 0x000fe20008000000 */
[----:B------:R-:W-:Y:S02]  /*7d80*/  LOP3.LUT R18, R18, 0xffffdfff, RZ, 0xc0, !PT ;  /* 0xffffdfff12127812 */ /* 0x000fe400078ec0ff */
[----:B------:R-:W-:Y:S02]  /*7d90*/  FMNMX.FTZ R8, R13, R8, !PT ;  /* 0x000000080d087209 */ /* 0x000fe40007810000 */
[----:B------:R-:W-:Y:S02]  /*7da0*/  @P0 LOP3.LUT R18, R18, 0x2000, RZ, 0xfc, !PT ;  /* 0x0000200012120812 */ /* 0x000fe400078efcff */
[----:B------:R-:W-:Y:S02]  /*7db0*/  FMNMX.FTZ R8, R20, R8, !PT ;  /* 0x0000000814087209 */ /* 0x000fe40007810000 */
[----:B------:R-:W-:-:S02]  /*7dc0*/  ISETP.GT.AND P0, PT, R180, 0x31, P2 ;  /* 0x00000031b400780c */ /* 0x000fc40001704270 */
[----:B------:R-:W-:Y:S02]  /*7dd0*/  FMNMX.FTZ R8, R21, R8, !PT ;  /* 0x0000000815087209 */ /* 0x000fe40007810000 */
[----:B------:R-:W-:Y:S02]  /*7de0*/  LOP3.LUT R18, R18, 0xffffefff, RZ, 0xc0, !PT ;  /* 0xffffefff12127812 */ /* 0x000fe400078ec0ff */
[----:B------:R-:W-:Y:S02]  /*7df0*/  FMNMX.FTZ R8, R154, R8, !PT ;  /* 0x000000089a087209 */ /* 0x000fe40007810000 */
[----:B------:R-:W-:Y:S02]  /*7e00*/  @P1 LOP3.LUT R18, R18, 0x1000, RZ, 0xfc, !PT ;  /* 0x0000100012121812 */ /* 0x000fe400078efcff */
[----:B------:R-:W-:Y:S02]  /*7e10*/  FMNMX.FTZ R8, R155, R8, !PT ;  /* 0x000000089b087209 */ /* 0x000fe40007810000 */
[----:B------:R-:W-:-:S02]  /*7e20*/  LOP3.LUT R18, R18, 0xfffffffd, RZ, 0xc0, !PT ;  /* 0xfffffffd12127812 */ /* 0x000fc400078ec0ff */
[----:B------:R-:W-:Y:S02]  /*7e30*/  FMNMX.FTZ R8, R158, R8, !PT ;  /* 0x000000089e087209 */ /* 0x000fe40007810000 */
[C---:B------:R-:W-:Y:S02]  /*7e40*/  ISETP.GT.AND P3, PT, R180.reuse, 0x1, P2 ;  /* 0x00000001b400780c */ /* 0x040fe40001764270 */
[----:B------:R-:W-:Y:S02]  /*7e50*/  FMNMX.FTZ R8, R159, R8, !PT ;  /* 0x000000089f087209 */ /* 0x000fe40007810000 */
[----:B------:R-:W-:Y:S02]  /*7e60*/  ISETP.GT.AND P4, PT, R180, 0x8, P2 ;  /* 0x00000008b400780c */ /* 0x000fe40001784270 */
[----:B------:R-:W-:Y:S02]  /*7e70*/  FMNMX.FTZ R8, R162, R8, !PT ;  /* 0x00000008a2087209 */ /* 0x000fe40007810000 */
[----:B------:R-:W-:-:S02]  /*7e80*/  ISETP.GT.AND P5, PT, R180, 0x9, P2 ;  /* 0x00000009b400780c */ /* 0x000fc400017a4270 */
[----:B------:R-:W-:Y:S02]  /*7e90*/  FMNMX.FTZ R8, R163, R8, !PT ;  /* 0x00000008a3087209 */ /* 0x000fe40007810000 */
[----:B------:R-:W-:Y:S02]  /*7ea0*/  @P0 LOP3.LUT R18, R18, 0x2, RZ, 0xfc, !PT ;  /* 0x0000000212120812 */ /* 0x000fe400078efcff */
[----:B------:R-:W-:Y:S02]  /*7eb0*/  FMNMX.FTZ R8, R166, R8, !PT ;  /* 0x00000008a6087209 */ /* 0x000fe40007810000 */
[----:B------:R-:W-:Y:S02]  /*7ec0*/  ISETP.LT.OR P3, PT, R181, 0x2, P3 ;  /* 0x00000002b500780c */ /* 0x000fe40001f61670 */
[----:B------:R-:W-:Y:S02]  /*7ed0*/  FMNMX.FTZ R8, R167, R8, !PT ;  /* 0x00000008a7087209 */ /* 0x000fe40007810000 */
[----:B------:R-:W-:-:S02]  /*7ee0*/  ISETP.LT.OR P4, PT, R181, 0x9, P4 ;  /* 0x00000009b500780c */ /* 0x000fc40002781670 */
[----:B------:R-:W-:Y:S02]  /*7ef0*/  FMNMX.FTZ R8, R171, R8, !PT ;  /* 0x00000008ab087209 */ /* 0x000fe40007810000 */
[----:B------:R-:W-:Y:S02]  /*7f00*/  ISETP.LT.OR P5, PT, R181, 0xa, P5 ;  /* 0x0000000ab500780c */ /* 0x000fe40002fa1670 */
[----:B------:R-:W-:Y:S02]  /*7f10*/  FMNMX.FTZ R8, R173, R8, !PT ;  /* 0x00000008ad087209 */ /* 0x000fe40007810000 */
[----:B------:R-:W-:Y:S02]  /*7f20*/  ISETP.GT.AND P0, PT, R180, 0x38, P2 ;  /* 0x00000038b400780c */ /* 0x000fe40001704270 */
[----:B------:R-:W-:Y:S02]  /*7f30*/  FMNMX.FTZ R8, R176, R8, !PT ;  /* 0x00000008b0087209 */ /* 0x000fe40007810000 */
[----:B------:R-:W-:-:S02]  /*7f40*/  FSEL R11, R11, -INF , !P3 ;  /* 0xff8000000b0b7808 */ /* 0x000fc40005800000 */
[----:B------:R-:W-:Y:S02]  /*7f50*/  FSEL R14, R14, -INF , !P4 ;  /* 0xff8000000e0e7808 */ /* 0x000fe40006000000 */
[----:B------:R-:W-:Y:S02]  /*7f60*/  FSEL R15, R15, -INF , !P5 ;  /* 0xff8000000f0f7808 */ /* 0x000fe40006800000 */
[C---:B------:R-:W-:Y:S02]  /*7f70*/  ISETP.GT.AND P6, PT, R180.reuse, 0x10, P2 ;  /* 0x00000010b400780c */ /* 0x040fe400017c4270 */
[C---:B------:R-:W-:Y:S02]  /*7f80*/  ISETP.GT.AND P3, PT, R180.reuse, 0x11, P2 ;  /* 0x00000011b400780c */ /* 0x040fe40001764270 */
[C---:B------:R-:W-:Y:S02]  /*7f90*/  ISETP.GT.AND P4, PT, R180.reuse, 0x18, P2 ;  /* 0x00000018b400780c */ /* 0x040fe40001784270 */
[----:B------:R-:W-:-:S02]  /*7fa0*/  ISETP.GT.AND P5, PT, R180, 0x19, P2 ;  /* 0x00000019b400780c */ /* 0x000fc400017a4270 */
[----:B------:R-:W-:Y:S02]  /*7fb0*/  FMNMX.FTZ R8, R177, R8, !PT ;  /* 0x00000008b1087209 */ /* 0x000fe40007810000 */
[C---:B------:R-:W-:Y:S02]  /*7fc0*/  ISETP.LT.OR P6, PT, R181.reuse, 0x11, P6 ;  /* 0x00000011b500780c */ /* 0x040fe400037c1670 */
[C---:B------:R-:W-:Y:S01]  /*7fd0*/  ISETP.LT.OR P3, PT, R181.reuse, 0x12, P3 ;  /* 0x00000012b500780c */ /* 0x040fe20001f61670 */
[----:B------:R-:W0:Y:S01]  /*7fe0*/  SHFL.BFLY PT, R9, R8, 0x2, 0x1f ;  /* 0x0c401f0008097f89 */ /* 0x000e2200000e0000 */
[C---:B------:R-:W-:Y:S02]  /*7ff0*/  ISETP.LT.OR P4, PT, R181.reuse, 0x19, P4 ;  /* 0x00000019b500780c */ /* 0x040fe40002781670 */
[----:B------:R-:W-:Y:S02]  /*8000*/  ISETP.LT.OR P5, PT, R181, 0x1a, P5 ;  /* 0x0000001ab500780c */ /* 0x000fe40002fa1670 */
[----:B------:R-:W-:-:S02]  /*8010*/  LOP3.LUT R18, R18, 0xfffffff7, RZ, 0xc0, !PT ;  /* 0xfffffff712127812 */ /* 0x000fc400078ec0ff */
[----:B------:R-:W-:Y:S02]  /*8020*/  FSEL R152, R152, -INF , !P6 ;  /* 0xff80000098987808 */ /* 0x000fe40007000000 */
[----:B------:R-:W-:Y:S02]  /*8030*/  FSEL R153, R153, -INF , !P3 ;  /* 0xff80000099997808 */ /* 0x000fe40005800000 */
[----:B------:R-:W-:Y:S02]  /*8040*/  FSEL R156, R156, -INF , !P4 ;  /* 0xff8000009c9c7808 */ /* 0x000fe40006000000 */
[----:B------:R-:W-:Y:S02]  /*8050*/  FSEL R157, R157, -INF , !P5 ;  /* 0xff8000009d9d7808 */ /* 0x000fe40006800000 */
[----:B------:R-:W-:Y:S02]  /*8060*/  @P0 LOP3.LUT R18, R18, 0x8, RZ, 0xfc, !PT ;  /* 0x0000000812120812 */ /* 0x000fe400078efcff */
[----:B------:R-:W-:-:S02]  /*8070*/  ISETP.GT.AND P1, PT, R180, 0x20, P2 ;  /* 0x00000020b400780c */ /* 0x000fc40001724270 */
[C---:B------:R-:W-:Y:S02]  /*8080*/  ISETP.GT.AND P3, PT, R180.reuse, 0x21, P2 ;  /* 0x00000021b400780c */ /* 0x040fe40001764270 */
[C---:B------:R-:W-:Y:S02]  /*8090*/  ISETP.GT.AND P4, PT, R180.reuse, 0x28, P2 ;  /* 0x00000028b400780c */ /* 0x040fe40001784270 */
[C---:B------:R-:W-:Y:S02]  /*80a0*/  ISETP.GT.AND P5, PT, R180.reuse, 0x29, P2 ;  /* 0x00000029b400780c */ /* 0x040fe400017a4270 */
[C---:B------:R-:W-:Y:S02]  /*80b0*/  ISETP.GT.AND P6, PT, R180.reuse, 0x30, P2 ;  /* 0x00000030b400780c */ /* 0x040fe400017c4270 */
[C---:B------:R-:W-:Y:S02]  /*80c0*/  ISETP.GT.AND P0, PT, R180.reuse, RZ, P2 ;  /* 0x000000ffb400720c */ /* 0x040fe40001704270 */
[----:B------:R-:W-:-:S02]  /*80d0*/  ISETP.GT.AND P2, PT, R180, 0x39, P2 ;  /* 0x00000039b400780c */ /* 0x000fc40001744270 */
[----:B------:R-:W-:Y:S02]  /*80e0*/  LOP3.LUT R18, R18, 0xffffffdf, RZ, 0xc0, !PT ;  /* 0xffffffdf12127812 */ /* 0x000fe400078ec0ff */
[C---:B------:R-:W-:Y:S02]  /*80f0*/  ISETP.LT.OR P1, PT, R181.reuse, 0x21, P1 ;  /* 0x00000021b500780c */ /* 0x040fe40000f21670 */
[----:B0-----:R-:W-:Y:S02]  /*8100*/  FMNMX.FTZ R8, R8, R9, !PT ;  /* 0x0000000908087209 */ /* 0x001fe40007810000 */
[C---:B------:R-:W-:Y:S02]  /*8110*/  ISETP.LT.OR P0, PT, R181.reuse, 0x1, P0 ;  /* 0x00000001b500780c */ /* 0x040fe40000701670 */
[----:B------:R-:W-:Y:S01]  /*8120*/  ISETP.LT.OR P6, PT, R181, 0x31, P6 ;  /* 0x00000031b500780c */ /* 0x000fe200037c1670 */
[----:B------:R-:W0:Y:S01]  /*8130*/  SHFL.BFLY PT, R9, R8, 0x1, 0x1f ;  /* 0x0c201f0008097f89 */ /* 0x000e2200000e0000 */
[----:B------:R-:W-:-:S02]  /*8140*/  FSEL R10, R10, -INF , !P0 ;  /* 0xff8000000a0a7808 */ /* 0x000fc40004000000 */
[----:B------:R-:W-:-:S04]  /*8150*/  @P2 LOP3.LUT R18, R18, 0x20, RZ, 0xfc, !PT ;  /* 0x0000002012122812 */ /* 0x000fc800078efcff */
[C---:B------:R-:W-:Y:S02]  /*8160*/  LOP3.LUT P2, RZ, R18.reuse, 0x8, RZ, 0xc0, !PT ;  /* 0x0000000812ff7812 */ /* 0x040fe4000784c0ff */
[----:B------:R-:W-:Y:S02]  /*8170*/  LOP3.LUT R18, R18, 0xfffffeff, RZ, 0xc0, !PT ;  /* 0xfffffeff12127812 */ /* 0x000fe400078ec0ff */
[C---:B------:R-:W-:Y:S02]  /*8180*/  ISETP.LT.OR P2, PT, R181.reuse, 0x39, P2 ;  /* 0x00000039b500780c */ /* 0x040fe40001741670 */
[----:B------:R-:W-:Y:S02]  /*8190*/  @P1 LOP3.LUT R18, R18, 0x100, RZ, 0xfc, !PT ;  /* 0x0000010012121812 */ /* 0x000fe400078efcff */
[----:B------:R-:W-:Y:S02]  /*81a0*/  ISETP.LT.OR P1, PT, R181, 0x22, P3 ;  /* 0x00000022b500780c */ /* 0x000fe40001f21670 */
[----:B------:R-:W-:-:S02]  /*81b0*/  LOP3.LUT P3, RZ, R18, 0x2, RZ, 0xc0, !PT ;  /* 0x0000000212ff7812 */ /* 0x000fc4000786c0ff */
[----:B------:R-:W-:Y:S02]  /*81c0*/  LOP3.LUT R18, R18, 0xffffffbf, RZ, 0xc0, !PT ;  /* 0xffffffbf12127812 */ /* 0x000fe400078ec0ff */
[----:B------:R-:W-:Y:S02]  /*81d0*/  ISETP.LT.OR P3, PT, R181, 0x32, P3 ;  /* 0x00000032b500780c */ /* 0x000fe40001f61670 */
[----:B------:R-:W-:Y:S02]  /*81e0*/  FSEL R174, R174, -INF , !P2 ;  /* 0xff800000aeae7808 */ /* 0x000fe40005000000 */
[----:B0-----:R-:W-:Y:S02]  /*81f0*/  FMNMX.FTZ R8, R8, R9, !PT ;  /* 0x0000000908087209 */ /* 0x001fe40007810000 */
[----:B------:R-:W-:Y:S02]  /*8200*/  FSEL R170, R170, -INF , !P3 ;  /* 0xff800000aaaa7808 */ /* 0x000fe40005800000 */
[----:B------:R-:W-:-:S02]  /*8210*/  @P1 LOP3.LUT R18, R18, 0x40, RZ, 0xfc, !PT ;  /* 0x0000004012121812 */ /* 0x000fc400078efcff */
[C---:B------:R-:W-:Y:S02]  /*8220*/  ISETP.LT.OR P1, PT, R181.reuse, 0x29, P4 ;  /* 0x00000029b500780c */ /* 0x040fe40002721670 */
[C---:B------:R-:W-:Y:S02]  /*8230*/  LOP3.LUT P4, RZ, R18.reuse, 0x20, RZ, 0xc0, !PT ;  /* 0x0000002012ff7812 */ /* 0x040fe4000788c0ff */
[----:B------:R-:W-:Y:S02]  /*8240*/  LOP3.LUT R18, R18, 0xffffffef, RZ, 0xc0, !PT ;  /* 0xffffffef12127812 */ /* 0x000fe400078ec0ff */
[----:B------:R-:W-:Y:S02]  /*8250*/  ISETP.LT.OR P4, PT, R181, 0x3a, P4 ;  /* 0x0000003ab500780c */ /* 0x000fe40002781670 */
[----:B------:R-:W-:Y:S02]  /*8260*/  ISETP.NE.AND P2, PT, R17, RZ, PT ;  /* 0x000000ff1100720c */ /* 0x000fe40003f45270 */
[----:B------:R-:W-:-:S03]  /*8270*/  FSEL R175, R175, -INF , !P4 ;  /* 0xff800000afaf7808 */ /* 0x000fc60006000000 */
[----:B------:R-:W-:Y:S02]  /*8280*/  @P1 LOP3.LUT R18, R18, 0x10, RZ, 0xfc, !PT ;  /* 0x0000001012121812 */ /* 0x000fe400078efcff */
[----:B------:R-:W-:Y:S02]  /*8290*/  ISETP.LT.OR P1, PT, R181, 0x2a, P5 ;  /* 0x0000002ab500780c */ /* 0x000fe40002f21670 */
[----:B------:R-:W-:Y:S02]  /*82a0*/  FSETP.NEU.FTZ.AND P5, PT, R8, -INF , PT ;  /* 0xff8000000800780b */ /* 0x000fe40003fbd000 */
[----:B------:R-:W-:Y:S02]  /*82b0*/  LOP3.LUT R18, R18, 0xffffbfff, RZ, 0xc0, !PT ;  /* 0xffffbfff12127812 */ /* 0x000fe400078ec0ff */
[----:B------:R-:W-:-:S05]  /*82c0*/  FSEL R9, R8, RZ, P5 ;  /* 0x000000ff08097208 */ /* 0x000fca0002800000 */
[----:B------:R-:W-:Y:S01]  /*82d0*/  FADD.FTZ R5, -R9, R5 ;  /* 0x0000000509057221 */ /* 0x000fe20000010100 */
[----:B------:R-:W-:Y:S01]  /*82e0*/  FMUL.FTZ R9, R8, UR10 ;  /* 0x0000000a08097c20 */ /* 0x000fe20008410000 */
[----:B------:R-:W-:Y:S02]  /*82f0*/  @P1 LOP3.LUT R18, R18, 0x4000, RZ, 0xfc, !PT ;  /* 0x0000400012121812 */ /* 0x000fe400078efcff */
[----:B------:R-:W-:Y:S02]  /*8300*/  FMUL.FTZ R5, R5, UR10 ;  /* 0x0000000a05057c20 */ /* 0x000fe40008410000 */
[----:B------:R-:W-:Y:S02]  /*8310*/  FSEL R9, R9, RZ, P5 ;  /* 0x000000ff09097208 */ /* 0x000fe40002800000 */
[----:B------:R-:W-:-:S03]  /*8320*/  LOP3.LUT R18, R18, 0xffff7fff, RZ, 0xc0, !PT ;  /* 0xffff7fff12127812 */ /* 0x000fc600078ec0ff */
        /* <DEDUP_REMOVED lines=15> */
[----:B------:R-:W-:Y:S01]  /*8420*/  FFMA.FTZ R177, R177, UR10, -R9 ;  /* 0x0000000ab1b17c23 */ /* 0x000fe20008010809 */
[----:B------:R-:W-:Y:S01]  /*8430*/  FMNMX.FTZ R9, R10, R6, !PT ;  /* 0x000000060a097209 */ /* 0x000fe20007810000 */
[----:B------:R-:W-:Y:S01]  /*8440*/  MUFU.EX2 R12, R12 ;  /* 0x0000000c000c7308 */ /* 0x000fe20000000800 */
[----:B------:R-:W-:-:S02]  /*8450*/  @P6 LOP3.LUT R18, R18, 0x8000, RZ, 0xfc, !PT ;  /* 0x0000800012126812 */ /* 0x000fc400078efcff */
[----:B------:R-:W-:Y:S02]  /*8460*/  FMNMX.FTZ R9, R11, R9, !PT ;  /* 0x000000090b097209 */ /* 0x000fe40007810000 */
[----:B------:R-:W-:Y:S02]  /*8470*/  LOP3.LUT P6, RZ, R18, 0x100, RZ, 0xc0, !PT ;  /* 0x0000010012ff7812 */ /* 0x000fe400078cc0ff */
[----:B------:R-:W-:Y:S01]  /*8480*/  FMNMX.FTZ R9, R14, R9, !PT ;  /* 0x000000090e097209 */ /* 0x000fe20007810000 */
[----:B------:R-:W-:Y:S01]  /*8490*/  MUFU.EX2 R13, R13 ;  /* 0x0000000d000d7308 */ /* 0x000fe20000000800 */
[----:B------:R-:W-:Y:S02]  /*84a0*/  LOP3.LUT P1, RZ, R18, 0x40, RZ, 0xc0, !PT ;  /* 0x0000004012ff7812 */ /* 0x000fe4000782c0ff */
[----:B------:R-:W-:Y:S02]  /*84b0*/  FMNMX.FTZ R9, R15, R9, !PT ;  /* 0x000000090f097209 */ /* 0x000fe40007810000 */
[----:B------:R-:W-:-:S02]  /*84c0*/  FSEL R160, R160, -INF , !P6 ;  /* 0xff800000a0a07808 */ /* 0x000fc40007000000 */
[----:B------:R-:W-:Y:S01]  /*84d0*/  FMNMX.FTZ R9, R152, R9, !PT ;  /* 0x0000000998097209 */ /* 0x000fe20007810000 */
[----:B------:R-:W-:Y:S01]  /*84e0*/  MUFU.EX2 R20, R20 ;  /* 0x0000001400147308 */ /* 0x000fe20000000800 */
[----:B------:R-:W-:Y:S02]  /*84f0*/  LOP3.LUT P5, RZ, R18, 0x10, RZ, 0xc0, !PT ;  /* 0x0000001012ff7812 */ /* 0x000fe400078ac0ff */
[----:B------:R-:W-:Y:S02]  /*8500*/  FMNMX.FTZ R9, R153, R9, !PT ;  /* 0x0000000999097209 */ /* 0x000fe40007810000 */
[----:B------:R-:W-:Y:S02]  /*8510*/  FSEL R161, R161, -INF , !P1 ;  /* 0xff800000a1a17808 */ /* 0x000fe40004800000 */
[----:B------:R-:W-:Y:S01]  /*8520*/  FMNMX.FTZ R9, R156, R9, !PT ;  /* 0x000000099c097209 */ /* 0x000fe20007810000 */
[----:B------:R-:W-:Y:S01]  /*8530*/  MUFU.EX2 R21, R21 ;  /* 0x0000001500157308 */ /* 0x000fe20000000800 */
[----:B------:R-:W-:-:S02]  /*8540*/  LOP3.LUT P1, RZ, R18, 0x4000, RZ, 0xc0, !PT ;  /* 0x0000400012ff7812 */ /* 0x000fc4000782c0ff */
[----:B------:R-:W-:Y:S02]  /*8550*/  FMNMX.FTZ R9, R157, R9, !PT ;  /* 0x000000099d097209 */ /* 0x000fe40007810000 */
[----:B------:R-:W-:Y:S02]  /*8560*/  FSEL R164, R164, -INF , !P5 ;  /* 0xff800000a4a47808 */ /* 0x000fe40006800000 */
[----:B------:R-:W-:Y:S01]  /*8570*/  FMNMX.FTZ R9, R160, R9, !PT ;  /* 0x00000009a0097209 */ /* 0x000fe20007810000 */
[----:B------:R-:W-:Y:S01]  /*8580*/  MUFU.EX2 R155, R155 ;  /* 0x0000009b009b7308 */ /* 0x000fe20000000800 */
[----:B------:R-:W-:Y:S02]  /*8590*/  LOP3.LUT P6, RZ, R18, 0x8000, RZ, 0xc0, !PT ;  /* 0x0000800012ff7812 */ /* 0x000fe400078cc0ff */
[----:B------:R-:W-:Y:S02]  /*85a0*/  FMNMX.FTZ R9, R161, R9, !PT ;  /* 0x00000009a1097209 */ /* 0x000fe40007810000 */
[----:B------:R-:W-:-:S02]  /*85b0*/  FSEL R165, R165, -INF , !P1 ;  /* 0xff800000a5a57808 */ /* 0x000fc40004800000 */
[----:B------:R-:W-:Y:S01]  /*85c0*/  FMNMX.FTZ R9, R164, R9, !PT ;  /* 0x00000009a4097209 */ /* 0x000fe20007810000 */
[----:B------:R-:W-:Y:S01]  /*85d0*/  MUFU.EX2 R158, R158 ;  /* 0x0000009e009e7308 */ /* 0x000fe20000000800 */
[----:B------:R-:W-:Y:S02]  /*85e0*/  FSEL R169, R169, -INF , !P6 ;  /* 0xff800000a9a97808 */ /* 0x000fe40007000000 */
[----:B------:R-:W-:Y:S02]  /*85f0*/  FMNMX.FTZ R9, R165, R9, !PT ;  /* 0x00000009a5097209 */ /* 0x000fe40007810000 */
[C---:B------:R-:W-:Y:S02]  /*8600*/  LOP3.LUT P0, RZ, R18.reuse, 0x2000, RZ, 0xc0, !PT ;  /* 0x0000200012ff7812 */ /* 0x040fe4000780c0ff */
[----:B------:R-:W-:Y:S01]  /*8610*/  FMNMX.FTZ R9, R169, R9, !PT ;  /* 0x00000009a9097209 */ /* 0x000fe20007810000 */
[----:B------:R-:W-:Y:S01]  /*8620*/  MUFU.EX2 R159, R159 ;  /* 0x0000009f009f7308 */ /* 0x000fe20000000800 */
[----:B------:R-:W-:-:S02]  /*8630*/  LOP3.LUT P1, RZ, R18, 0x1000, RZ, 0xc0, !PT ;  /* 0x0000100012ff7812 */ /* 0x000fc4000782c0ff */
[----:B------:R-:W-:-:S04]  /*8640*/  FMNMX.FTZ R9, R170, R9, !PT ;  /* 0x00000009aa097209 */ /* 0x000fc80007810000 */
[----:B------:R-:W-:Y:S01]  /*8650*/  FMNMX.FTZ R9, R174, R9, !PT ;  /* 0x00000009ae097209 */ /* 0x000fe20007810000 */
[----:B------:R-:W-:Y:S03]  /*8660*/  MUFU.EX2 R162, R162 ;  /* 0x000000a200a27308 */ /* 0x000fe60000000800 */
[----:B------:R-:W-:-:S05]  /*8670*/  FMNMX.FTZ R9, R175, R9, !PT ;  /* 0x00000009af097209 */ /* 0x000fca0007810000 */
[----:B------:R-:W0:Y:S01]  /*8680*/  SHFL.BFLY PT, R172, R9, 0x2, 0x1f ;  /* 0x0c401f0009ac7f89 */ /* 0x000e2200000e0000 */
[----:B------:R-:W-:Y:S08]  /*8690*/  MUFU.EX2 R163, R163 ;  /* 0x000000a300a37308 */ /* 0x000ff00000000800 */
[----:B------:R-:W-:Y:S08]  /*86a0*/  MUFU.EX2 R166, R166 ;  /* 0x000000a600a67308 */ /* 0x000ff00000000800 */
[----:B------:R-:W-:Y:S01]  /*86b0*/  MUFU.EX2 R167, R167 ;  /* 0x000000a700a77308 */ /* 0x000fe20000000800 */
[----:B0-----:R-:W-:-:S07]  /*86c0*/  FMNMX.FTZ R9, R9, R172, !PT ;  /* 0x000000ac09097209 */ /* 0x001fce0007810000 */
[----:B------:R-:W-:Y:S01]  /*86d0*/  MUFU.EX2 R173, R173 ;  /* 0x000000ad00ad7308 */ /* 0x000fe20000000800 */
[----:B------:R-:W0:Y:S07]  /*86e0*/  SHFL.BFLY PT, R172, R9, 0x1, 0x1f ;  /* 0x0c201f0009ac7f89 */ /* 0x000e2e00000e0000 */
[----:B------:R-:W-:Y:S08]  /*86f0*/  MUFU.EX2 R176, R176 ;  /* 0x000000b000b07308 */ /* 0x000ff00000000800 */
[----:B------:R-:W-:Y:S01]  /*8700*/  MUFU.EX2 R177, R177 ;  /* 0x000000b100b17308 */ /* 0x000fe20000000800 */
[----:B0-----:R-:W-:-:S07]  /*8710*/  FMNMX.FTZ R9, R9, R172, !PT ;  /* 0x000000ac09097209 */ /* 0x001fce0007810000 */
[----:B------:R0:W-:Y:S01]  /*8720*/  MUFU.EX2 R172, R154 ;  /* 0x0000009a00ac7308 */ /* 0x0001e20000000800 */
[----:B------:R-:W-:-:S04]  /*8730*/  FSETP.NEU.FTZ.AND P3, PT, R9, -INF , PT ;  /* 0xff8000000900780b */ /* 0x000fc80003f7d000 */
[----:B0-----:R-:W-:-:S05]  /*8740*/  FSEL R154, R9, RZ, P3 ;  /* 0x000000ff099a7208 */ /* 0x001fca0001800000 */
[----:B------:R-:W-:Y:S02]  /*8750*/  FADD.FTZ R154, -R154, R6 ;  /* 0x000000069a9a7221 */ /* 0x000fe40000010100 */
[----:B------:R0:W1:Y:S02]  /*8760*/  MUFU.EX2 R6, R5 ;  /* 0x0000000500067308 */ /* 0x0000640000000800 */
[----:B0-----:R-:W-:Y:S01]  /*8770*/  FMUL.FTZ R5, R154, UR10 ;  /* 0x0000000a9a057c20 */ /* 0x001fe20008410000 */
[----:B------:R-:W-:-:S04]  /*8780*/  IMAD.U32 R154, RZ, RZ, UR37 ;  /* 0x00000025ff9a7e24 */ /* 0x000fc8000f8e00ff */
[----:B------:R-:W-:Y:S01]  /*8790*/  @!P2 IMAD R154, R154, 0x40, R16 ;  /* 0x000000409a9aa824 */ /* 0x000fe200078e0210 */
[----:B------:R-:W0:Y:S01]  /*87a0*/  MUFU.EX2 R5, R5 ;  /* 0x0000000500057308 */ /* 0x000e220000000800 */
[----:B-1----:R-:W-:Y:S01]  /*87b0*/  FFMA.FTZ R3, R6, R3, R12 ;  /* 0x0000000306037223 */ /* 0x002fe2000001000c */
[-C--:B------:R-:W-:Y:S02]  /*87c0*/  FMUL.FTZ R24, R24, R6.reuse ;  /* 0x0000000618187220 */ /* 0x080fe40000410000 */
[----:B------:R-:W-:Y:S01]  /*87d0*/  @!P2 LEA R154, R154, UR46, 0x2 ;  /* 0x0000002e9a9aac11 */ /* 0x000fe2000f8e10ff */
[-C--:B------:R-:W-:Y:S01]  /*87e0*/  FMUL.FTZ R25, R25, R6.reuse ;  /* 0x0000000619197220 */ /* 0x080fe20000410000 */
[----:B------:R-:W-:Y:S01]  /*87f0*/  FADD.FTZ R3, R13, R3 ;  /* 0x000000030d037221 */ /* 0x000fe20000010000 */
[-C--:B------:R-:W-:Y:S01]  /*8800*/  FMUL.FTZ R28, R28, R6.reuse ;  /* 0x000000061c1c7220 */ /* 0x080fe20000410000 */
[-C--:B------:R-:W-:Y:S01]  /*8810*/  FMUL.FTZ R29, R29, R6.reuse ;  /* 0x000000061d1d7220 */ /* 0x080fe20000410000 */
[----:B------:R-:W-:Y:S01]  /*8820*/  @!P2 STS [R154+0x28800], R6 ;  /* 0x028800069a00a388 */ /* 0x000fe20000000800 */
[----:B------:R-:W-:Y:S01]  /*8830*/  FADD.FTZ R3, R20, R3 ;  /* 0x0000000314037221 */ /* 0x000fe20000010000 */
[-C--:B------:R-:W-:Y:S01]  /*8840*/  FMUL.FTZ R32, R32, R6.reuse ;  /* 0x0000000620207220 */ /* 0x080fe20000410000 */
[-C--:B------:R-:W-:Y:S01]  /*8850*/  FMUL.FTZ R33, R33, R6.reuse ;  /* 0x0000000621217220 */ /* 0x080fe20000410000 */
[-C--:B------:R-:W-:Y:S01]  /*8860*/  FMUL.FTZ R36, R36, R6.reuse ;  /* 0x0000000624247220 */ /* 0x080fe20000410000 */
[----:B------:R-:W-:Y:S01]  /*8870*/  FADD.FTZ R3, R21, R3 ;  /* 0x0000000315037221 */ /* 0x000fe20000010000 */
[-C--:B------:R-:W-:Y:S01]  /*8880*/  FMUL.FTZ R37, R37, R6.reuse ;  /* 0x0000000625257220 */ /* 0x080fe20000410000 */
[-C--:B------:R-:W-:Y:S01]  /*8890*/  FMUL.FTZ R40, R40, R6.reuse ;  /* 0x0000000628287220 */ /* 0x080fe20000410000 */
[----:B0-----:R0:W-:Y:S01]  /*88a0*/  @!P2 STS [R154+0x28820], R5 ;  /* 0x028820059a00a388 */ /* 0x0011e20000000800 */
[----:B------:R-:W-:Y:S01]  /*88b0*/  FADD.FTZ R3, R172, R3 ;  /* 0x00000003ac037221 */ /* 0x000fe20000010000 */
[-C--:B------:R-:W-:Y:S01]  /*88c0*/  FMUL.FTZ R41, R41, R6.reuse ;  /* 0x0000000629297220 */ /* 0x080fe20000410000 */
[-C--:B------:R-:W-:Y:S01]  /*88d0*/  FMUL.FTZ R44, R44, R6.reuse ;  /* 0x000000062c2c7220 */ /* 0x080fe20000410000 */
[-C--:B------:R-:W-:Y:S01]  /*88e0*/  FMUL.FTZ R45, R45, R6.reuse ;  /* 0x000000062d2d7220 */ /* 0x080fe20000410000 */
[----:B------:R-:W-:Y:S01]  /*88f0*/  FADD.FTZ R3, R155, R3 ;  /* 0x000000039b037221 */ /* 0x000fe20000010000 */
[-C--:B------:R-:W-:Y:S01]  /*8900*/  FMUL.FTZ R48, R48, R6.reuse ;  /* 0x0000000630307220 */ /* 0x080fe20000410000 */
[-C--:B------:R-:W-:Y:S01]  /*8910*/  FMUL.FTZ R49, R49, R6.reuse ;  /* 0x0000000631317220 */ /* 0x080fe20000410000 */
[----:B------:R-:W-:Y:S01]  /*8920*/  FMUL.FTZ R52, R52, R6 ;  /* 0x0000000634347220 */ /* 0x000fe20000410000 */
[----:B------:R-:W-:Y:S01]  /*8930*/  FADD.FTZ R3, R158, R3 ;  /* 0x000000039e037221 */ /* 0x000fe20000010000 */
[----:B0-----:R-:W-:Y:S01]  /*8940*/  FMUL.FTZ R154, R9, UR10 ;  /* 0x0000000a099a7c20 */ /* 0x001fe20008410000 */
[----:B------:R-:W-:Y:S01]  /*8950*/  F2FP.F16.F32.PACK_AB R158, R159, R158 ;  /* 0x0000009e9f9e723e */ /* 0x000fe200000000ff */
[-C--:B------:R-:W-:Y:S01]  /*8960*/  FMUL.FTZ R53, R53, R6.reuse ;  /* 0x0000000635357220 */ /* 0x080fe20000410000 */
[----:B------:R-:W-:Y:S01]  /*8970*/  FADD.FTZ R3, R159, R3 ;  /* 0x000000039f037221 */ /* 0x000fe20000010000 */
[-C--:B------:R-:W-:Y:S01]  /*8980*/  FMUL.FTZ R56, R56, R6.reuse ;  /* 0x0000000638387220 */ /* 0x080fe20000410000 */
[----:B------:R-:W-:Y:S01]  /*8990*/  FSEL R154, R154, RZ, P3 ;  /* 0x000000ff9a9a7208 */ /* 0x000fe20001800000 */
[-C--:B------:R-:W-:Y:S01]  /*89a0*/  FMUL.FTZ R57, R57, R6.reuse ;  /* 0x0000000639397220 */ /* 0x080fe20000410000 */
[----:B------:R-:W-:Y:S01]  /*89b0*/  FADD.FTZ R3, R162, R3 ;  /* 0x00000003a2037221 */ /* 0x000fe20000010000 */
[-C--:B------:R-:W-:Y:S01]  /*89c0*/  FMUL.FTZ R60, R60, R6.reuse ;  /* 0x000000063c3c7220 */ /* 0x080fe20000410000 */
[----:B------:R-:W-:Y:S01]  /*89d0*/  FMUL.FTZ R61, R61, R6 ;  /* 0x000000063d3d7220 */ /* 0x000fe20000410000 */
[--C-:B------:R-:W-:Y:S01]  /*89e0*/  FFMA.FTZ R10, R10, UR10, -R154.reuse ;  /* 0x0000000a0a0a7c23 */ /* 0x100fe2000801089a */
[--C-:B------:R-:W-:Y:S01]  /*89f0*/  FFMA.FTZ R11, R11, UR10, -R154.reuse ;  /* 0x0000000a0b0b7c23 */ /* 0x100fe2000801089a */
[--C-:B------:R-:W-:Y:S01]  /*8a00*/  FFMA.FTZ R14, R14, UR10, -R154.reuse ;  /* 0x0000000a0e0e7c23 */ /* 0x100fe2000801089a */
[--C-:B------:R-:W-:Y:S01]  /*8a10*/  FFMA.FTZ R15, R15, UR10, -R154.reuse ;  /* 0x0000000a0f0f7c23 */ /* 0x100fe2000801089a */
[--C-:B------:R-:W-:Y:S01]  /*8a20*/  FFMA.FTZ R178, R152, UR10, -R154.reuse ;  /* 0x0000000a98b27c23 */ /* 0x100fe2000801089a */
[--C-:B------:R-:W-:Y:S01]  /*8a30*/  FFMA.FTZ R153, R153, UR10, -R154.reuse ;  /* 0x0000000a99997c23 */ /* 0x100fe2000801089a */
[----:B------:R-:W0:Y:S01]  /*8a40*/  MUFU.EX2 R10, R10 ;  /* 0x0000000a000a7308 */ /* 0x000e220000000800 */
[----:B------:R-:W-:Y:S01]  /*8a50*/  F2FP.F16.F32.PACK_AB R152, R13, R12 ;  /* 0x0000000c0d98723e */ /* 0x000fe200000000ff */
[--C-:B------:R-:W-:Y:S01]  /*8a60*/  FFMA.FTZ R179, R156, UR10, -R154.reuse ;  /* 0x0000000a9cb37c23 */ /* 0x100fe2000801089a */
[--C-:B------:R-:W-:Y:S01]  /*8a70*/  FFMA.FTZ R157, R157, UR10, -R154.reuse ;  /* 0x0000000a9d9d7c23 */ /* 0x100fe2000801089a */
[--C-:B------:R-:W-:Y:S01]  /*8a80*/  FFMA.FTZ R180, R160, UR10, -R154.reuse ;  /* 0x0000000aa0b47c23 */ /* 0x100fe2000801089a */
[--C-:B------:R-:W-:Y:S01]  /*8a90*/  FFMA.FTZ R161, R161, UR10, -R154.reuse ;  /* 0x0000000aa1a17c23 */ /* 0x100fe2000801089a */
[--C-:B------:R-:W-:Y:S01]  /*8aa0*/  FFMA.FTZ R181, R164, UR10, -R154.reuse ;  /* 0x0000000aa4b57c23 */ /* 0x100fe2000801089a */
[--C-:B------:R-:W-:Y:S01]  /*8ab0*/  FFMA.FTZ R165, R165, UR10, -R154.reuse ;  /* 0x0000000aa5a57c23 */ /* 0x100fe2000801089a */
[----:B------:R-:W1:Y:S01]  /*8ac0*/  MUFU.EX2 R11, R11 ;  /* 0x0000000b000b7308 */ /* 0x000e620000000800 */
[C---:B------:R-:W-:Y:S01]  /*8ad0*/  FADD.FTZ R3, R163.reuse, R3 ;  /* 0x00000003a3037221 */ /* 0x040fe20000010000 */
[----:B------:R-:W-:Y:S01]  /*8ae0*/  F2FP.F16.F32.PACK_AB R160, R163, R162 ;  /* 0x000000a2a3a0723e */ /* 0x000fe200000000ff */
[--C-:B------:R-:W-:Y:S01]  /*8af0*/  FFMA.FTZ R169, R169, UR10, -R154.reuse ;  /* 0x0000000aa9a97c23 */ /* 0x100fe2000801089a */
[--C-:B------:R-:W-:Y:S01]  /*8b00*/  FFMA.FTZ R170, R170, UR10, -R154.reuse ;  /* 0x0000000aaaaa7c23 */ /* 0x100fe2000801089a */
[--C-:B------:R-:W-:Y:S01]  /*8b10*/  FFMA.FTZ R175, R175, UR10, -R154.reuse ;  /* 0x0000000aafaf7c23 */ /* 0x100fe2000801089a */
[----:B------:R-:W-:Y:S01]  /*8b20*/  FADD.FTZ R3, R166, R3 ;  /* 0x00000003a6037221 */ /* 0x000fe20000010000 */
[----:B------:R-:W-:Y:S01]  /*8b30*/  FFMA.FTZ R174, R174, UR10, -R154 ;  /* 0x0000000aaeae7c23 */ /* 0x000fe2000801089a */
[----:B------:R-:W2:Y:S01]  /*8b40*/  MUFU.EX2 R14, R14 ;  /* 0x0000000e000e7308 */ /* 0x000ea20000000800 */
[----:B0-----:R-:W-:Y:S01]  /*8b50*/  FFMA.FTZ R4, R5, R4, R10 ;  /* 0x0000000405047223 */ /* 0x001fe2000001000a */
[C---:B------:R-:W-:Y:S01]  /*8b60*/  FADD.FTZ R3, R167.reuse, R3 ;  /* 0x00000003a7037221 */ /* 0x040fe20000010000 */
[----:B------:R-:W-:Y:S01]  /*8b70*/  F2FP.F16.F32.PACK_AB R162, R167, R166 ;  /* 0x000000a6a7a2723e */ /* 0x000fe200000000ff */
[----:B------:R-:W-:Y:S01]  /*8b80*/  FMUL.FTZ R64, R64, R6 ;  /* 0x0000000640407220 */ /* 0x000fe20000410000 */
[----:B------:R-:W-:Y:S01]  /*8b90*/  F2FP.F16.F32.PACK_AB R156, R155, R172 ;  /* 0x000000ac9b9c723e */ /* 0x000fe200000000ff */
[----:B------:R-:W-:Y:S01]  /*8ba0*/  FMUL.FTZ R65, R65, R6 ;  /* 0x0000000641417220 */ /* 0x000fe20000410000 */
[----:B------:R-:W-:Y:S01]  /*8bb0*/  F2FP.F16.F32.PACK_AB R154, R21, R20 ;  /* 0x00000014159a723e */ /* 0x000fe200000000ff */
[----:B------:R-:W0:Y:S01]  /*8bc0*/  MUFU.EX2 R15, R15 ;  /* 0x0000000f000f7308 */ /* 0x000e220000000800 */
[----:B-1----:R-:W-:Y:S01]  /*8bd0*/  FADD.FTZ R4, R11, R4 ;  /* 0x000000040b047221 */ /* 0x002fe20000010000 */
[----:B------:R-:W-:Y:S01]  /*8be0*/  F2FP.F16.F32.PACK_AB R166, R177, R176 ;  /* 0x000000b0b1a6723e */ /* 0x000fe200000000ff */
        /* <DEDUP_REMOVED lines=12> */
[----:B------:R-:W-:Y:S01]  /*8cb0*/  FMUL.FTZ R88, R88, R6 ;  /* 0x0000000658587220 */ /* 0x000fe20000410000 */
[----:B------:R2:W3:Y:S01]  /*8cc0*/  MUFU.EX2 R12, R153 ;  /* 0x00000099000c7308 */ /* 0x0004e20000000800 */
[C---:B0-----:R-:W-:Y:S01]  /*8cd0*/  FADD.FTZ R4, R15.reuse, R4 ;  /* 0x000000040f047221 */ /* 0x041fe20000010000 */
[----:B------:R-:W-:Y:S01]  /*8ce0*/  F2FP.F16.F32.PACK_AB R155, R15, R14 ;  /* 0x0000000e0f9b723e */ /* 0x000fe200000000ff */
[-C--:B------:R-:W-:Y:S01]  /*8cf0*/  FMUL.FTZ R89, R89, R6.reuse ;  /* 0x0000000659597220 */ /* 0x080fe20000410000 */
[-C--:B------:R-:W-:Y:S01]  /*8d00*/  FMUL.FTZ R92, R92, R6.reuse ;  /* 0x000000065c5c7220 */ /* 0x080fe20000410000 */
[-C--:B------:R-:W-:Y:S01]  /*8d10*/  FMUL.FTZ R93, R93, R6.reuse ;  /* 0x000000065d5d7220 */ /* 0x080fe20000410000 */
[-C--:B------:R-:W-:Y:S01]  /*8d20*/  FMUL.FTZ R96, R96, R6.reuse ;  /* 0x0000000660607220 */ /* 0x080fe20000410000 */
[----:B------:R-:W-:Y:S01]  /*8d30*/  FMUL.FTZ R97, R97, R6 ;  /* 0x0000000661617220 */ /* 0x000fe20000410000 */
        /* <DEDUP_REMOVED lines=20> */
[-C--:B------:R-:W-:Y:S01]  /*8e80*/  FMUL.FTZ R121, R121, R6.reuse ;  /* 0x0000000679797220 */ /* 0x080fe20000410000 */
[-C--:B------:R-:W-:Y:S01]  /*8e90*/  FMUL.FTZ R124, R124, R6.reuse ;  /* 0x000000067c7c7220 */ /* 0x080fe20000410000 */
[-C--:B------:R-:W-:Y:S01]  /*8ea0*/  FMUL.FTZ R125, R125, R6.reuse ;  /* 0x000000067d7d7220 */ /* 0x080fe20000410000 */
[-C--:B------:R-:W-:Y:S01]  /*8eb0*/  FMUL.FTZ R128, R128, R6.reuse ;  /* 0x0000000680807220 */ /* 0x080fe20000410000 */
[-C--:B------:R-:W-:Y:S01]  /*8ec0*/  FMUL.FTZ R129, R129, R6.reuse ;  /* 0x0000000681817220 */ /* 0x080fe20000410000 */
[----:B------:R-:W0:Y:S01]  /*8ed0*/  MUFU.EX2 R161, R161 ;  /* 0x000000a100a17308 */ /* 0x000e220000000800 */
[C---:B--2---:R-:W-:Y:S01]  /*8ee0*/  FADD.FTZ R4, R13.reuse, R4 ;  /* 0x000000040d047221 */ /* 0x044fe20000010000 */
[----:B------:R-:W-:Y:S01]  /*8ef0*/  F2FP.F16.F32.PACK_AB R159, R13, R159 ;  /* 0x0000009f0d9f723e */ /* 0x000fe200000000ff */
[----:B------:R1:W-:Y:S01]  /*8f00*/  STSM.16.M88.4 [R19+0x26800], R152 ;  /* 0x0268009813007844 */ /* 0x0003e20000000200 */
[-C--:B------:R-:W-:Y:S01]  /*8f10*/  FMUL.FTZ R132, R132, R6.reuse ;  /* 0x0000000684847220 */ /* 0x080fe20000410000 */
[-C--:B------:R-:W-:Y:S01]  /*8f20*/  FMUL.FTZ R133, R133, R6.reuse ;  /* 0x0000000685857220 */ /* 0x080fe20000410000 */
[-C--:B------:R-:W-:Y:S01]  /*8f30*/  FMUL.FTZ R136, R136, R6.reuse ;  /* 0x0000000688887220 */ /* 0x080fe20000410000 */
[----:B------:R1:W-:Y:S01]  /*8f40*/  STSM.16.M88.4 [R22], R156 ;  /* 0x0000009c16007844 */ /* 0x0003e20000000200 */
[----:B------:R-:W2:Y:S01]  /*8f50*/  MUFU.EX2 R163, R181 ;  /* 0x000000b500a37308 */ /* 0x000ea20000000800 */
        /* <DEDUP_REMOVED lines=8> */
[C---:B0-----:R-:W-:Y:S01]  /*8fe0*/  FADD.FTZ R4, R161.reuse, R4 ;  /* 0x00000004a1047221 */ /* 0x041fe20000010000 */
[----:B------:R-:W-:Y:S01]  /*8ff0*/  F2FP.F16.F32.PACK_AB R161, R161, R180 ;  /* 0x000000b4a1a1723e */ /* 0x000fe200000000ff */
[----:B------:R-:W-:Y:S01]  /*9000*/  FMUL.FTZ R149, R149, R6 ;  /* 0x0000000695957220 */ /* 0x000fe20000410000 */
[-C--:B------:R-:W-:Y:S01]  /*9010*/  FMUL.FTZ R26, R26, R5.reuse ;  /* 0x000000051a1a7220 */ /* 0x080fe20000410000 */
[-C--:B------:R-:W-:Y:S01]  /*9020*/  FMUL.FTZ R27, R27, R5.reuse ;  /* 0x000000051b1b7220 */ /* 0x080fe20000410000 */
[-C--:B------:R-:W-:Y:S01]  /*9030*/  FMUL.FTZ R30, R30, R5.reuse ;  /* 0x000000051e1e7220 */ /* 0x080fe20000410000 */
[-C--:B------:R-:W-:Y:S01]  /*9040*/  FMUL.FTZ R31, R31, R5.reuse ;  /* 0x000000051f1f7220 */ /* 0x080fe20000410000 */
[----:B------:R-:W0:Y:S01]  /*9050*/  MUFU.EX2 R169, R169 ;  /* 0x000000a900a97308 */ /* 0x000e220000000800 */
[----:B--2---:R-:W-:Y:S01]  /*9060*/  FADD.FTZ R4, R163, R4 ;  /* 0x00000004a3047221 */ /* 0x004fe20000010000 */
[-C--:B------:R-:W-:Y:S01]  /*9070*/  FMUL.FTZ R34, R34, R5.reuse ;  /* 0x0000000522227220 */ /* 0x080fe20000410000 */
[-C--:B------:R-:W-:Y:S01]  /*9080*/  FMUL.FTZ R35, R35, R5.reuse ;  /* 0x0000000523237220 */ /* 0x080fe20000410000 */
[-C--:B------:R-:W-:Y:S01]  /*9090*/  FMUL.FTZ R38, R38, R5.reuse ;  /* 0x0000000526267220 */ /* 0x080fe20000410000 */
        /* <DEDUP_REMOVED lines=10> */
[----:B------:R1:W-:Y:S01]  /*9140*/  STSM.16.M88.4 [R184], R160 ;  /* 0x000000a0b8007844 */ /* 0x0003e20000000200 */
[----:B------:R-:W3:Y:S01]  /*9150*/  MUFU.EX2 R164, R171 ;  /* 0x000000ab00a47308 */ /* 0x000ee20000000800 */
        /* <DEDUP_REMOVED lines=8> */
[C---:B--2---:R-:W-:Y:S01]  /*91e0*/  FADD.FTZ R4, R170.reuse, R4 ;  /* 0x00000004aa047221 */ /* 0x044fe20000010000 */
[----:B------:R-:W-:Y:S01]  /*91f0*/  F2FP.F16.F32.PACK_AB R165, R170, R169 ;  /* 0x000000a9aaa5723e */ /* 0x000fe200000000ff */
[-C--:B------:R-:W-:Y:S01]  /*9200*/  FMUL.FTZ R66, R66, R5.reuse ;  /* 0x0000000542427220 */ /* 0x080fe20000410000 */
[-C--:B------:R-:W-:Y:S01]  /*9210*/  FMUL.FTZ R67, R67, R5.reuse ;  /* 0x0000000543437220 */ /* 0x080fe20000410000 */
[-C--:B------:R-:W-:Y:S01]  /*9220*/  FMUL.FTZ R70, R70, R5.reuse ;  /* 0x0000000546467220 */ /* 0x080fe20000410000 */
[-C--:B------:R-:W-:Y:S01]  /*9230*/  FMUL.FTZ R71, R71, R5.reuse ;  /* 0x0000000547477220 */ /* 0x080fe20000410000 */
[-C--:B------:R-:W-:Y:S01]  /*9240*/  FMUL.FTZ R74, R74, R5.reuse ;  /* 0x000000054a4a7220 */ /* 0x080fe20000410000 */
[----:B------:R-:W2:Y:S01]  /*9250*/  MUFU.EX2 R175, R175 ;  /* 0x000000af00af7308 */ /* 0x000ea20000000800 */
[----:B---3--:R-:W-:Y:S01]  /*9260*/  FADD.FTZ R3, R164, R3 ;  /* 0x00000003a4037221 */ /* 0x008fe20000010000 */
[----:B------:R-:W-:Y:S01]  /*9270*/  F2FP.F16.F32.PACK_AB R164, R173, R164 ;  /* 0x000000a4ada4723e */ /* 0x000fe200000000ff */
[-C--:B------:R-:W-:Y:S01]  /*9280*/  FMUL.FTZ R75, R75, R5.reuse ;  /* 0x000000054b4b7220 */ /* 0x080fe20000410000 */
[-C--:B------:R-:W-:Y:S01]  /*9290*/  FMUL.FTZ R78, R78, R5.reuse ;  /* 0x000000054e4e7220 */ /* 0x080fe20000410000 */
[----:B------:R-:W-:Y:S01]  /*92a0*/  FADD.FTZ R3, R173, R3 ;  /* 0x00000003ad037221 */ /* 0x000fe20000010000 */
[-C--:B------:R-:W-:Y:S01]  /*92b0*/  FMUL.FTZ R79, R79, R5.reuse ;  /* 0x000000054f4f7220 */ /* 0x080fe20000410000 */
[-C--:B------:R-:W-:Y:S01]  /*92c0*/  FMUL.FTZ R82, R82, R5.reuse ;  /* 0x0000000552527220 */ /* 0x080fe20000410000 */
[-C--:B------:R-:W-:Y:S01]  /*92d0*/  FMUL.FTZ R83, R83, R5.reuse ;  /* 0x0000000553537220 */ /* 0x080fe20000410000 */
[----:B0-----:R-:W-:Y:S01]  /*92e0*/  FADD.FTZ R4, R167, R4 ;  /* 0x00000004a7047221 */ /* 0x001fe20000010000 */
[----:B------:R-:W-:Y:S01]  /*92f0*/  FADD.FTZ R3, R176, R3 ;  /* 0x00000003b0037221 */ /* 0x000fe20000010000 */
[-C--:B------:R-:W-:Y:S01]  /*9300*/  FMUL.FTZ R86, R86, R5.reuse ;  /* 0x0000000556567220 */ /* 0x080fe20000410000 */
[-C--:B------:R-:W-:Y:S01]  /*9310*/  FMUL.FTZ R87, R87, R5.reuse ;  /* 0x0000000557577220 */ /* 0x080fe20000410000 */
[-C--:B------:R-:W-:Y:S01]  /*9320*/  FMUL.FTZ R90, R90, R5.reuse ;  /* 0x000000055a5a7220 */ /* 0x080fe20000410000 */
[----:B------:R-:W-:Y:S01]  /*9330*/  FADD.FTZ R3, R177, R3 ;  /* 0x00000003b1037221 */ /* 0x000fe20000010000 */
[-C--:B------:R-:W-:Y:S01]  /*9340*/  FMUL.FTZ R91, R91, R5.reuse ;  /* 0x000000055b5b7220 */ /* 0x080fe20000410000 */
[----:B------:R-:W-:Y:S01]  /*9350*/  FMUL.FTZ R94, R94, R5 ;  /* 0x000000055e5e7220 */ /* 0x000fe20000410000 */
[C---:B--2---:R-:W-:Y:S01]  /*9360*/  F2FP.F16.F32.PACK_AB R167, R175.reuse, R167 ;  /* 0x000000a7afa7723e */ /* 0x044fe200000000ff */
[----:B------:R-:W-:Y:S01]  /*9370*/  FADD.FTZ R4, R175, R4 ;  /* 0x00000004af047221 */ /* 0x000fe20000010000 */
[-C--:B------:R-:W-:Y:S01]  /*9380*/  FMUL.FTZ R95, R95, R5.reuse ;  /* 0x000000055f5f7220 */ /* 0x080fe20000410000 */
[-C--:B------:R-:W-:Y:S01]  /*9390*/  FMUL.FTZ R98, R98, R5.reuse ;  /* 0x0000000562627220 */ /* 0x080fe20000410000 */
[-C--:B------:R-:W-:Y:S01]  /*93a0*/  FMUL.FTZ R99, R99, R5.reuse ;  /* 0x0000000563637220 */ /* 0x080fe20000410000 */
[----:B------:R1:W-:Y:S01]  /*93b0*/  STSM.16.M88.4 [R23], R164 ;  /* 0x000000a417007844 */ /* 0x0003e20000000200 */
        /* <DEDUP_REMOVED lines=26> */
[----:B-1----:R-:W-:Y:S06]  /*9560*/  @!P0 BRA `(.L_x_2384) ;  /* 0x0000000000048947 */ /* 0x002fec0003800000 */
[----:B------:R-:W-:Y:S01]  /*9570*/  BPT.TRAP 0x1 ;  /* 0x000000040000795c */ /* 0x000fe20000300000 */
.L_x_2384:
[----:B------:R0:W1:Y:S01]  /*9580*/  SYNCS.PHASECHK.TRANS64.TRYWAIT P2, [UR28+0x28c50], R7 ;  /* 0x028c5007ff0075a7 */ /* 0x000062000804015c */
[----:B------:R-:W-:Y:S05]  /*9590*/  @!P0 BRA `(.L_x_2385) ;  /* 0x0000000000048947 */ /* 0x000fea0003800000 */
[----:B------:R-:W-:Y:S01]  /*95a0*/  BPT.TRAP 0x1 ;  /* 0x000000040000795c */ /* 0x000fe20000300000 */
.L_x_2385:
[----:B-1----:R-:W-:Y:S05]  /*95b0*/  @P2 BRA `(.L_x_2386) ;  /* 0x0000000000082947 */ /* 0x002fea0003800000 */
[----:B------:R-:W1:Y:S02]  /*95c0*/  SYNCS.PHASECHK.TRANS64.TRYWAIT P2, [UR28+0x28c50], R7 ;  /* 0x028c5007ff0075a7 */ /* 0x000e64000804015c */
[----:B-1----:R-:W-:Y:S05]  /*95d0*/  @!P2 BRA `(.L_x_2387) ;  /* 0x0000011c00c4a947 */ /* 0x002fea0003800000 */
.L_x_2386:
        /* <DEDUP_REMOVED lines=42> */
[----:B------:R-:W-:Y:S01]  /*9880*/  IMAD.MOV.U32 R6, RZ, RZ, R9 ;  /* 0x000000ffff067224 */ /* 0x000fe200078e0009 */
[----:B------:R-:W-:Y:S01]  /*9890*/  UMOV UR37, UR24 ;  /* 0x0000001800257c82 */ /* 0x000fe20008000000 */
[----:B------:R-:W-:-:S07]  /*98a0*/  IMAD.MOV.U32 R5, RZ, RZ, R8 ;  /* 0x000000ffff057224 */ /* 0x000fce00078e0008 */
.L_x_2371:
[----:B------:R-:W-:Y:S01]  /*98b0*/  ULDC UR6, c[0x0][0x448] ;  /* 0x0001120000067ab9 */ /* 0x000fe20000000800 */
[----:B------:R-:W-:Y:S01]  /*98c0*/  ULDC UR15, c[0x0][0x9e4] ;  /* 0x00027900000f7ab9 */ /* 0x000fe20000000800 */
[----:B------:R-:W-:Y:S02]  /*98d0*/  UISETP.NE.AND UP0, UPT, UR6, 0x1, UPT ;  /* 0x000000010600788c */ /* 0x000fe4000bf05270 */
[----:B------:R-:W-:Y:S02]  /*98e0*/  UISETP.GE.AND UP1, UPT, UR15, 0x1, UPT ;  /* 0x000000010f00788c */ /* 0x000fe4000bf26270 */
[----:B------:R-:W-:Y:S02]  /*98f0*/  UIADD3 UR11, UR42, 0x3f, URZ ;  /* 0x0000003f2a0b7890 */ /* 0x000fe4000fffe03f */
[----:B------:R-:W-:Y:S02]  /*9900*/  UIADD3 UR14, UR49, 0x1, -UR51 ;  /* 0x00000001310e7890 */ /* 0x000fe4000fffe833 */
[----:B------:R-:W-:-:S03]  /*9910*/  PLOP3.LUT P5, PT, PT, PT, UP1, 0x80, 0x0 ;  /* 0x000000000000781c */ /* 0x000fc60003faf018 */
[----:B------:R-:W-:Y:S01]  /*9920*/  @UP0 ULDC UR6, c[0x0][0x44c] ;  /* 0x0001130000060ab9 */ /* 0x000fe20000000800 */
[----:B------:R-:W-:Y:S01]  /*9930*/  @UP0 ULDC UR18, c[0x0][0x450] ;  /* 0x0001140000120ab9 */ /* 0x000fe20000000800 */
[----:B------:R-:W-:-:S04]  /*9940*/  UIMAD.WIDE.U32 UR6, UR11, UR6, URZ ;  /* 0x000000060b0672a5 */ /* 0x000fc8000f8e003f */
[----:B------:R-:W-:-:S04]  /*9950*/  @UP0 USHF.R.U32.HI UR11, URZ, UR18, UR7 ;  /* 0x000000123f0b0299 */ /* 0x000fc80008011607 */
[----:B------:R-:W-:-:S03]  /*9960*/  UIADD3 UR11, UR14, UR11, URZ ;  /* 0x0000000b0e0b7290 */ /* 0x000fc6000fffe03f */
        /* <DEDUP_REMOVED lines=13> */
.L_x_2390:
[----:B------:R-:W-:-:S11]  /*9a40*/  UISETP.NE.AND UP1, UPT, UR15, 0x1, UPT ;  /* 0x000000010f00788c */ /* 0x000fd6000bf25270 */
[----:B------:R-:W-:Y:S02]  /*9a50*/  @UP1 ULDC.64 UR18, c[0x0][0x9e8] ;  /* 0x00027a0000121ab9 */ /* 0x000fe40000000a00 */
[----:B------:R-:W-:-:S04]  /*9a60*/  UIMAD.WIDE.U32 UR6, UR11, UR18, URZ ;  /* 0x000000120b0672a5 */ /* 0x000fc8000f8e003f */
[----:B------:R-:W-:-:S12]  /*9a70*/  @UP1 USHF.R.U32.HI UR11, URZ, UR19, UR7 ;  /* 0x000000133f0b1299 */ /* 0x000fd80008011607 */
.L_x_2391:
[----:B------:R-:W-:-:S04]  /*9a80*/  UIMAD UR11, UR11, UR15, URZ ;  /* 0x0000000f0b0b72a4 */ /* 0x000fc8000f8e023f */
[----:B------:R-:W-:-:S04]  /*9a90*/  UISETP.LT.AND UP1, UPT, UR14, UR11, UPT ;  /* 0x0000000b0e00728c */ /* 0x000fc8000bf21270 */
[----:B------:R-:W-:-:S12]  /*9aa0*/  USEL UR14, UR14, UR11, !UP1 ;  /* 0x0000000b0e0e7287 */ /* 0x000fd8000c800000 */
.L_x_2389:
        /* <DEDUP_REMOVED lines=12> */
[----:B------:R-:W-:Y:S01]  /*9b70*/  UMOV UR24, UR37 ;  /* 0x0000002500187c82 */ /* 0x000fe20008000000 */
[----:B------:R-:W-:Y:S01]  /*9b80*/  ULDC UR25, c[0x0][0x9d8] ;  /* 0x0002760000197ab9 */ /* 0x000fe20000000800 */
[----:B------:R-:W-:-:S05]  /*9b90*/  ULDC UR21, c[0x0][0x988] ;  /* 0x0002620000157ab9 */ /* 0x000fca0000000800 */
.L_x_2401:
        /* <DEDUP_REMOVED lines=10> */
.L_x_2393:
[----:B------:R-:W-:Y:S01]  /*9c40*/  ULEA UR26, UR37, UR46, 0x3 ;  /* 0x0000002e251a7291 */ /* 0x000fe2000f8e183f */
[----:B0-----:R-:W-:-:S05]  /*9c50*/  IMAD.U32 R7, RZ, RZ, UR38 ;  /* 0x00000026ff077e24 */ /* 0x001fca000f8e00ff */
[----:B------:R-:W-:-:S04]  /*9c60*/  SHF.L.U32 R7, R7, 0x1f, RZ ;  /* 0x0000001f07077819 */ /* 0x000fc800000006ff */
[----:B------:R0:W3:Y:S01]  /*9c70*/  SYNCS.PHASECHK.TRANS64.TRYWAIT P2, [UR26+0x28c30], R7 ;  /* 0x028c3007ff0075a7 */ /* 0x0000e2000804015a */
[----:B------:R-:W-:Y:S05]  /*9c80*/  @!P0 BRA `(.L_x_2394) ;  /* 0x0000000000048947 */ /* 0x000fea0003800000 */
[----:B------:R-:W-:Y:S01]  /*9c90*/  BPT.TRAP 0x1 ;  /* 0x000000040000795c */ /* 0x000fe20000300000 */
.L_x_2394:
[----:B---3--:R-:W-:Y:S05]  /*9ca0*/  @P2 BRA `(.L_x_2395) ;  /* 0x0000000000082947 */ /* 0x008fea0003800000 */
[----:B------:R-:W3:Y:S02]  /*9cb0*/  SYNCS.PHASECHK.TRANS64.TRYWAIT P2, [UR26+0x28c30], R7 ;  /* 0x028c3007ff0075a7 */ /* 0x000ee4000804015a */
[----:B---3--:R-:W-:Y:S05]  /*9cc0*/  @!P2 BRA `(.L_x_2396) ;  /* 0x00000118001ca947 */ /* 0x008fea0003800000 */
.L_x_2395:
[----:B------:R-:W-:Y:S01]  /*9cd0*/  R2UR UR18, R0 ;  /* 0x00000000001272ca */ /* 0x000fe200000e0000 */
[----:B-12---:R-:W-:Y:S01]  /*9ce0*/  WARPGROUP.ARRIVE ;  /* 0x00000000000079c5 */ /* 0x006fe20000000000 */
[----:B------:R-:W-:Y:S01]  /*9cf0*/  UMOV UR19, 0x40000040 ;  /* 0x4000004000137882 */ /* 0x000fe20000000000 */
[----:B------:R-:W-:Y:S01]  /*9d00*/  UMOV UR7, 0x40000040 ;  /* 0x4000004000077882 */ /* 0x000fe20000000000 */
[----:B------:R-:W-:Y:S01]  /*9d10*/  UMOV UR11, 0x40000040 ;  /* 0x40000040000b7882 */ /* 0x000fe20000000000 */
[----:B------:R-:W-:Y:S01]  /*9d20*/  UMOV UR15, 0x40000040 ;  /* 0x40000040000f7882 */ /* 0x000fe20000000000 */
[----:B------:R-:W-:-:S07]  /*9d30*/  ISETP.NE.AND P2, PT, R17, RZ, PT ;  /* 0x000000ff1100720c */ /* 0x000fce0003f45270 */
[----:B------:R-:W-:-:S04]  /*9d40*/  ULEA UR18, UR37, UR18, 0x9 ;  /* 0x0000001225127291 */ /* 0x000fc8000f8e483f */
[----:B------:R-:W-:Y:S02]  /*9d50*/  UIADD3 UR6, UR18, 0x2, URZ ;  /* 0x0000000212067890 */ /* 0x000fe4000fffe03f */
[----:B------:R-:W-:Y:S02]  /*9d60*/  UIADD3 UR10, UR18, 0x4, URZ ;  /* 0x00000004120a7890 */ /* 0x000fe4000fffe03f */
[----:B------:R-:W-:Y:S02]  /*9d70*/  UIADD3 UR14, UR18, 0x6, URZ ;  /* 0x00000006120e7890 */ /* 0x000fe4000fffe03f */
[----:B------:R-:W-:Y:S03]  /*9d80*/  HGMMA.64x64x16.F32 R152, gdesc[UR16], RZ, !UPT, gsb0 ;  /* 0x00e00000109879f0 */ /* 0x000fe6000c0008ff */
        /* <DEDUP_REMOVED lines=8> */
[----:B------:R-:W-:-:S06]  /*9e10*/  WARPGROUP.ARRIVE ;  /* 0x00000000000079c5 */ /* 0x000fcc0000000000 */
[----:B------:R-:W-:Y:S03]  /*9e20*/  HGMMA.64x64x16.F32 R152, gdesc[UR12], R152, gsb0 ;  /* 0x00e000000c9879f0 */ /* 0x000fe60008000898 */
[----:B------:R-:W-:Y:S02]  /*9e30*/  WARPGROUP.DEPBAR.LE gsb0, 0x0 ;  /* 0x00008000000079c5 */ /* 0x000fe40000010000 */
[----:B---3--:R-:W-:Y:S01]  /*9e40*/  FMUL.FTZ R6, R152, UR25 ;  /* 0x0000001998067c20 */ /* 0x008fe20008410000 */
        /* <DEDUP_REMOVED lines=246> */
[----:B------:R-:W-:Y:S01]  /*adb0*/  FMUL.FTZ R38, R38, R8 ;  /* 0x0000000826267220 */ /* 0x000fe20000410000 */
        /* <DEDUP_REMOVED lines=120> */
.L_x_2397:
[----:B------:R1:W2:Y:S01]  /*b540*/  SYNCS.PHASECHK.TRANS64.TRYWAIT P2, [UR26+0x28c50], R7 ;  /* 0x028c5007ff0075a7 */ /* 0x0002a2000804015a */
[----:B------:R-:W-:Y:S05]  /*b550*/  @!P0 BRA `(.L_x_2398) ;  /* 0x0000000000048947 */ /* 0x000fea0003800000 */
[----:B------:R-:W-:Y:S01]  /*b560*/  BPT.TRAP 0x1 ;  /* 0x000000040000795c */ /* 0x000fe20000300000 */
.L_x_2398:
[----:B--2---:R-:W-:Y:S05]  /*b570*/  @P2 BRA `(.L_x_2399) ;  /* 0x0000000000082947 */ /* 0x004fea0003800000 */
[----:B------:R-:W2:Y:S02]  /*b580*/  SYNCS.PHASECHK.TRANS64.TRYWAIT P2, [UR26+0x28c50], R7 ;  /* 0x028c5007ff0075a7 */ /* 0x000ea4000804015a */
[----:B--2---:R-:W-:Y:S05]  /*b590*/  @!P2 BRA `(.L_x_2400) ;  /* 0x000001000000a947 */ /* 0x004fea0003800000 */
.L_x_2399:
        /* <DEDUP_REMOVED lines=40> */
[----:B------:R-:W-:-:S05]  /*b820*/  UMOV UR21, UR23 ;  /* 0x0000001700157c82 */ /* 0x000fca0008000000 */
.L_x_2392:
[----:B------:R-:W-:-:S06]  /*b830*/  UISETP.GE.AND UP1, UPT, UR21, UR48, UPT ;  /* 0x000000301500728c */ /* 0x000fcc000bf26270 */
[----:B------:R-:W-:-:S13]  /*b840*/  PLOP3.LUT P2, PT, PT, PT, UP1, 0x80, 0x0 ;  /* 0x000000000000781c */ /* 0x000fda0003f4f018 */
[----:B------:R-:W-:Y:S05]  /*b850*/  @!P2 BRA `(.L_x_2402) ;  /* 0x0000002400e4a947 */ /* 0x000fea0003800000 */
[----:B------:R-:W-:Y:S01]  /*b860*/  IMAD.MOV.U32 R10, RZ, RZ, R6 ;  /* 0x000000ffff0a7224 */ /* 0x000fe200078e0006 */
[----:B------:R-:W-:Y:S01]  /*b870*/  UMOV UR23, UR37 ;  /* 0x0000002500177c82 */ /* 0x000fe20008000000 */
[----:B------:R-:W-:Y:S01]  /*b880*/  IMAD.MOV.U32 R11, RZ, RZ, R5 ;  /* 0x000000ffff0b7224 */ /* 0x000fe200078e0005 */
[----:B------:R-:W-:Y:S01]  /*b890*/  ULDC UR24, c[0x0][0x9e4] ;  /* 0x0002790000187ab9 */ /* 0x000fe20000000800 */
[----:B------:R-:W-:Y:S01]  /*b8a0*/  ULDC UR25, c[0x0][0x9d8] ;  /* 0x0002760000197ab9 */ /* 0x000fe20000000800 */
[----:B------:R-:W-:Y:S01]  /*b8b0*/  ULDC UR22, c[0x0][0x988] ;  /* 0x0002620000167ab9 */ /* 0x000fe20000000800 */
[----:B------:R-:W-:-:S05]  /*b8c0*/  ULDC UR26, c[0x0][0x9e0] ;  /* 0x00027800001a7ab9 */ /* 0x000fca0000000800 */
.L_x_2419:
[----:B------:R-:W-:-:S04]  /*b8d0*/  UIADD3 UR37, UR23, 0x1, URZ ;  /* 0x0000000117257890 */ /* 0x000fc8000fffe03f */
[----:B------:R-:W-:-:S04]  /*b8e0*/  UISETP.NE.AND UP1, UPT, UR37, 0x2, UPT ;  /* 0x000000022500788c */ /* 0x000fc8000bf25270 */
[----:B------:R-:W-:Y:S02]  /*b8f0*/  USEL UR6, URZ, 0x1, UP1 ;  /* 0x000000013f067887 */ /* 0x000fe40008800000 */
[----:B------:R-:W-:Y:S02]  /*b900*/  USEL UR37, UR37, URZ, UP1 ;  /* 0x0000003f25257287 */ /* 0x000fe40008800000 */
[----:B------:R-:W-:Y:S01]  /*b910*/  ULOP3.LUT UR38, UR38, UR6, URZ, 0x3c, !UPT ;  /* 0x0000000626267292 */ /* 0x000fe2000f8e3c3f */
[----:B---3--:R-:W-:Y:S11]  /*b920*/  @!P0 BRA `(.L_x_2403) ;  /* 0x0000000000048947 */ /* 0x008ff60003800000 */
[----:B------:R-:W-:Y:S01]  /*b930*/  BPT.TRAP 0x1 ;  /* 0x000000040000795c */ /* 0x000fe20000300000 */
.L_x_2403:
[----:B------:R-:W-:Y:S01]  /*b940*/  ULEA UR27, UR37, UR46, 0x3 ;  /* 0x0000002e251b7291 */ /* 0x000fe2000f8e183f */
[----:B01----:R-:W-:-:S05]  /*b950*/  IMAD.U32 R7, RZ, RZ, UR38 ;  /* 0x00000026ff077e24 */ /* 0x003fca000f8e00ff */
[----:B------:R-:W-:-:S04]  /*b960*/  SHF.L.U32 R7, R7, 0x1f, RZ ;  /* 0x0000001f07077819 */ /* 0x000fc800000006ff */
[----:B------:R0:W1:Y:S01]  /*b970*/  SYNCS.PHASECHK.TRANS64.TRYWAIT P2, [UR27+0x28c30], R7 ;  /* 0x028c3007ff0075a7 */ /* 0x000062000804015b */
[----:B------:R-:W-:Y:S05]  /*b980*/  @!P0 BRA `(.L_x_2404) ;  /* 0x0000000000048947 */ /* 0x000fea0003800000 */
[----:B------:R-:W-:Y:S01]  /*b990*/  BPT.TRAP 0x1 ;  /* 0x000000040000795c */ /* 0x000fe20000300000 */
.L_x_2404:
[----:B-1----:R-:W-:Y:S05]  /*b9a0*/  @P2 BRA `(.L_x_2405) ;  /* 0x0000000000082947 */ /* 0x002fea0003800000 */
[----:B------:R-:W1:Y:S02]  /*b9b0*/  SYNCS.PHASECHK.TRANS64.TRYWAIT P2, [UR27+0x28c30], R7 ;  /* 0x028c3007ff0075a7 */ /* 0x000e64000804015b */
[----:B-1----:R-:W-:Y:S05]  /*b9c0*/  @!P2 BRA `(.L_x_2406) ;  /* 0x000000fc0008a947 */ /* 0x002fea0003800000 */
.L_x_2405:
[----:B------:R-:W-:Y:S01]  /*b9d0*/  R2UR UR18, R0 ;  /* 0x00000000001272ca */ /* 0x000fe200000e0000 */
[----:B--2---:R-:W-:Y:S01]  /*b9e0*/  WARPGROUP.ARRIVE ;  /* 0x00000000000079c5 */ /* 0x004fe20000000000 */
[----:B------:R-:W-:Y:S01]  /*b9f0*/  UMOV UR19, 0x40000040 ;  /* 0x4000004000137882 */ /* 0x000fe20000000000 */
[----:B------:R-:W-:Y:S01]  /*ba00*/  UMOV UR7, 0x40000040 ;  /* 0x4000004000077882 */ /* 0x000fe20000000000 */
[----:B------:R-:W-:Y:S01]  /*ba10*/  UMOV UR11, 0x40000040 ;  /* 0x40000040000b7882 */ /* 0x000fe20000000000 */
[----:B------:R-:W-:Y:S01]  /*ba20*/  UMOV UR15, 0x40000040 ;  /* 0x40000040000f7882 */ /* 0x000fe20000000000 */
[----:B------:R-:W-:Y:S01]  /*ba30*/  PLOP3.LUT P2, PT, PT, PT, UP0, 0x80, 0x0 ;  /* 0x000000000000781c */ /* 0x000fe20003f4f008 */
[----:B------:R-:W-:Y:S02]  /*ba40*/  IMAD.U32 R20, RZ, RZ, UR27 ;  /* 0x0000001bff147e24 */ /* 0x000fe4000f8e00ff */
[----:B------:R-:W-:-:S04]  /*ba50*/  IMAD.U32 R9, RZ, RZ, UR51 ;  /* 0x00000033ff097e24 */ /* 0x000fc8000f8e00ff */
        /* <DEDUP_REMOVED lines=20> */
[----:B------:R-:W-:Y:S02]  /*bba0*/  VIADD R172, R186, UR42 ;  /* 0x0000002abaac7c36 */ /* 0x000fe40008000000 */
[----:B------:R-:W-:Y:S01]  /*bbb0*/  FMUL.FTZ R13, R158, UR25 ;  /* 0x000000199e0d7c20 */ /* 0x000fe20008410000 */
[----:B------:R-:W-:Y:S01]  /*bbc0*/  FMUL.FTZ R158, R167, UR25 ;  /* 0x00000019a79e7c20 */ /* 0x000fe20008410000 */
[----:B------:R-:W-:Y:S01]  /*bbd0*/  FMUL.FTZ R167, R178, UR25 ;  /* 0x00000019b2a77c20 */ /* 0x000fe20008410000 */
[----:B------:R-:W-:Y:S01]  /*bbe0*/  @P2 IMAD.HI.U32 R8, R172, UR6, RZ ;  /* 0x00000006ac082c27 */ /* 0x000fe2000f8e00ff */
[----:B------:R-:W-:-:S03]  /*bbf0*/  @UP0 ULDC UR6, c[0x0][0x450] ;  /* 0x0001140000060ab9 */ /* 0x000fc60000000800 */
[----:B------:R-:W-:Y:S01]  /*bc00*/  FMUL.FTZ R5, R152, UR25 ;  /* 0x0000001998057c20 */ /* 0x000fe20008410000 */
[----:B------:R-:W-:Y:S01]  /*bc10*/  FMUL.FTZ R14, R153, UR25 ;  /* 0x00000019990e7c20 */ /* 0x000fe20008410000 */
[----:B------:R-:W-:Y:S01]  /*bc20*/  FMUL.FTZ R12, R155, UR25 ;  /* 0x000000199b0c7c20 */ /* 0x000fe20008410000 */
[----:B------:R-:W-:Y:S01]  /*bc30*/  @P2 SHF.R.U32.HI R172, RZ, UR6, R8 ;  /* 0x00000006ffac2c19 */ /* 0x000fe20008011608 */
[----:B------:R-:W-:Y:S01]  /*bc40*/  @!P1 VIADD R8, R20, 0x28c40 ;  /* 0x00028c4014089836 */ /* 0x000fe20000000000 */
[----:B------:R-:W-:Y:S01]  /*bc50*/  USHF.L.U32 UR6, UR21, 0x6, URZ ;  /* 0x0000000615067899 */ /* 0x000fe2000800063f */
[----:B------:R-:W-:Y:S01]  /*bc60*/  FMUL.FTZ R21, R156, UR25 ;  /* 0x000000199c157c20 */ /* 0x000fe20008410000 */
[----:B------:R-:W-:Y:S01]  /*bc70*/  FMUL.FTZ R152, R157, UR25 ;  /* 0x000000199d987c20 */ /* 0x000fe20008410000 */
[----:B------:R-:W2:Y:S01]  /*bc80*/  SHFL.IDX PT, R178, R172, RZ, 0x1c1f ;  /* 0x001c1fffacb27589 */ /* 0x000ea200000e0000 */
[----:B------:R-:W-:Y:S01]  /*bc90*/  @!P1 PRMT R8, RZ, 0x654, R8 ;  /* 0x00000654ff089816 */ /* 0x000fe20000000008 */
[----:B-1----:R-:W-:Y:S01]  /*bca0*/  FMUL.FTZ R6, R154, UR25 ;  /* 0x000000199a067c20 */ /* 0x002fe20008410000 */
        /* <DEDUP_REMOVED lines=20> */
[----:B------:R-:W3:Y:S01]  /*bdf0*/  MUFU.TANH R5, R5 ;  /* 0x0000000500057308 */ /* 0x000ee20000002400 */
[----:B-1----:R-:W-:-:S05]  /*be00*/  IMAD.U32 R8, RZ, RZ, UR6 ;  /* 0x00000006ff087e24 */ /* 0x002fca000f8e00ff */
[----:B------:R-:W-:Y:S02]  /*be10*/  IADD3 R8, -R2, 0x1, -R8 ;  /* 0x0000000102087810 */ /* 0x000fe40007ffe908 */
[----:B------:R-:W1:Y:S02]  /*be20*/  MUFU.TANH R14, R14 ;  /* 0x0000000e000e7308 */ /* 0x000e640000002400 */
[----:B------:R-:W-:-:S06]  /*be30*/  IADD3 R8, -R9, UR49, R8 ;  /* 0x0000003109087c10 */ /* 0x000fcc000fffe108 */
[----:B------:R-:W4:Y:S01]  /*be40*/  MUFU.TANH R6, R6 ;  /* 0x0000000600067308 */ /* 0x000f220000002400 */
[C---:B------:R-:W-:Y:S02]  /*be50*/  VIADD R182, R8.reuse, UR26 ;  /* 0x0000001a08b67c36 */ /* 0x040fe40008000000 */
[----:B------:R-:W-:Y:S02]  /*be60*/  VIADD R181, R8, UR20 ;  /* 0x0000001408b57c36 */ /* 0x000fe40008000000 */
[--C-:B--2---:R-:W-:Y:S02]  /*be70*/  IMAD.IADD R180, R182, 0x1, R178.reuse ;  /* 0x00000001b6b47824 */ /* 0x104fe400078e02b2 */
[----:B------:R-:W-:Y:S01]  /*be80*/  IMAD.IADD R179, R181, 0x1, R178 ;  /* 0x00000001b5b37824 */ /* 0x000fe200078e02b2 */
[----:B------:R-:W2:Y:S08]  /*be90*/  MUFU.TANH R12, R12 ;  /* 0x0000000c000c7308 */ /* 0x000eb00000002400 */
        /* <DEDUP_REMOVED lines=28> */
[----:B-1234-:R-:W-:Y:S05]  /*c060*/  @!P5 BRA `(.L_x_2407) ;  /* 0x00000000005cd947 */ /* 0x01efea0003800000 */
        /* <DEDUP_REMOVED lines=13> */
.L_x_2409:
[----:B------:R-:W-:-:S05]  /*c140*/  IMAD.U32 R183, RZ, RZ, UR24 ;  /* 0x00000018ffb77e24 */ /* 0x000fca000f8e00ff */
[----:B------:R-:W-:-:S13]  /*c150*/  ISETP.NE.AND P2, PT, R183, 0x1, PT ;  /* 0x00000001b700780c */ /* 0x000fda0003f45270 */
[----:B------:R-:W1:Y:S02]  /*c160*/  @P2 LDC.64 R8, c[0x0][0x9e8] ;  /* 0x00027a00ff082b82 */ /* 0x000e640000000a00 */
[----:B-1----:R-:W-:-:S05]  /*c170*/  @P2 IMAD.HI.U32 R8, R178, R8, RZ ;  /* 0x00000008b2082227 */ /* 0x002fca00078e00ff */
[----:B------:R-:W-:-:S07]  /*c180*/  @P2 SHF.R.U32.HI R178, RZ, R9, R8 ;  /* 0x00000009ffb22219 */ /* 0x000fce0000011608 */
.L_x_2410:
[----:B------:R-:W-:Y:S05]  /*c190*/  BSYNC B0 ;  /* 0x0000000000007941 */ /* 0x000fea0003800000 */
.L_x_2408:
[----:B------:R-:W-:-:S04]  /*c1a0*/  IMAD R178, R178, R183, -UR6 ;  /* 0x80000006b2b27e24 */ /* 0x000fc8000f8e02b7 */
[----:B------:R-:W-:-:S05]  /*c1b0*/  IMAD.IADD R178, R178, 0x1, -R2 ;  /* 0x00000001b2b27824 */ /* 0x000fca00078e0a02 */
[----:B------:R-:W-:Y:S02]  /*c1c0*/  VIMNMX R179, R179, R178, !PT ;  /* 0x000000b2b3b37248 */ /* 0x000fe40007fe0100 */
[----:B------:R-:W-:-:S07]  /*c1d0*/  VIADDMNMX R180, R178, R183, R180, PT ;  /* 0x000000b7b2b47246 */ /* 0x000fce00038001b4 */
.L_x_2407:
        /* <DEDUP_REMOVED lines=9> */
[C---:B------:R-:W-:Y:S02]  /*c270*/  ISETP.LT.OR P6, PT, R180.reuse, 0x2, P6 ;  /* 0x00000002b400780c */ /* 0x040fe400037c1670 */
[----:B------:R-:W-:Y:S01]  /*c280*/  ISETP.LT.OR P3, PT, R180, 0x9, P3 ;  /* 0x00000009b400780c */ /* 0x000fe20001f61670 */
[--C-:B-1----:R-:W-:Y:S01]  /*c290*/  IMAD.IADD R182, R182, 0x1, R172.reuse ;  /* 0x00000001b6b67824 */ /* 0x102fe200078e02ac */
[----:B------:R-:W-:Y:S01]  /*c2a0*/  ISETP.LT.OR P4, PT, R180, 0xa, P4 ;  /* 0x0000000ab400780c */ /* 0x000fe20002781670 */
[----:B------:R-:W-:Y:S01]  /*c2b0*/  IMAD.IADD R181, R181, 0x1, R172 ;  /* 0x00000001b5b57824 */ /* 0x000fe200078e02ac */
        /* <DEDUP_REMOVED lines=38> */
[----:B------:R-:W-:Y:S01]  /*c520*/  FSEL R177, R177, -INF , !P4 ;  /* 0xff800000b1b17808 */ /* 0x000fe20006000000 */
[----:B------:R-:W-:Y:S06]  /*c530*/  @!P5 BRA `(.L_x_2411) ;  /* 0x00000000005cd947 */ /* 0x000fec0003800000 */
        /* <DEDUP_REMOVED lines=13> */
.L_x_2413:
[----:B------:R-:W-:-:S05]  /*c610*/  IMAD.U32 R5, RZ, RZ, UR24 ;  /* 0x00000018ff057e24 */ /* 0x000fca000f8e00ff */
[----:B------:R-:W-:-:S13]  /*c620*/  ISETP.NE.AND P3, PT, R5, 0x1, PT ;  /* 0x000000010500780c */ /* 0x000fda0003f65270 */
[----:B------:R-:W0:Y:S02]  /*c630*/  @P3 LDC.64 R8, c[0x0][0x9e8] ;  /* 0x00027a00ff083b82 */ /* 0x000e240000000a00 */
[----:B0-----:R-:W-:-:S05]  /*c640*/  @P3 IMAD.HI.U32 R8, R172, R8, RZ ;  /* 0x00000008ac083227 */ /* 0x001fca00078e00ff */
[----:B------:R-:W-:-:S07]  /*c650*/  @P3 SHF.R.U32.HI R172, RZ, R9, R8 ;  /* 0x00000009ffac3219 */ /* 0x000fce0000011608 */
.L_x_2414:
[----:B------:R-:W-:Y:S05]  /*c660*/  BSYNC B0 ;  /* 0x0000000000007941 */ /* 0x000fea0003800000 */
.L_x_2412:
[----:B------:R-:W-:-:S04]  /*c670*/  IMAD R172, R172, R5, -UR6 ;  /* 0x80000006acac7e24 */ /* 0x000fc8000f8e0205 */
[----:B------:R-:W-:-:S05]  /*c680*/  IMAD.IADD R172, R172, 0x1, -R2 ;  /* 0x00000001acac7824 */ /* 0x000fca00078e0a02 */
[----:B------:R-:W-:Y:S02]  /*c690*/  VIMNMX R181, R181, R172, !PT ;  /* 0x000000acb5b57248 */ /* 0x000fe40007fe0100 */
[----:B------:R-:W-:-:S07]  /*c6a0*/  VIADDMNMX R182, R172, R5, R182, PT ;  /* 0x00000005acb67246 */ /* 0x000fce00038001b6 */
.L_x_2411:
        /* <DEDUP_REMOVED lines=22> */
[----:B------:R-:W-:Y:S02]  /*c810*/  ISETP.GT.AND P4, PT, R181, 0x1, P2 ;  /* 0x00000001b500780c */ /* 0x000fe40001784270 */
[----:B------:R-:W-:Y:S02]  /*c820*/  FMNMX.FTZ R5, R170, R5, !PT ;  /* 0x00000005aa057209 */ /* 0x000fe40007810000 */
[----:B------:R-:W-:-:S02]  /*c830*/  ISETP.LT.OR P6, PT, R182, 0x1, P6 ;  /* 0x00000001b600780c */ /* 0x000fc400037c1670 */
[----:B------:R-:W-:Y:S02]  /*c840*/  FMNMX.FTZ R5, R171, R5, !PT ;  /* 0x00000005ab057209 */ /* 0x000fe40007810000 */
[----:B------:R-:W-:Y:S02]  /*c850*/  ISETP.LT.OR P4, PT, R182, 0x2, P4 ;  /* 0x00000002b600780c */ /* 0x000fe40002781670 */
[----:B------:R-:W-:Y:S02]  /*c860*/  FMNMX.FTZ R5, R175, R5, !PT ;  /* 0x00000005af057209 */ /* 0x000fe40007810000 */
[----:B------:R-:W-:Y:S02]  /*c870*/  FSEL R12, R12, -INF , !P4 ;  /* 0xff8000000c0c7808 */ /* 0x000fe40006000000 */
[----:B------:R-:W-:Y:S02]  /*c880*/  FMNMX.FTZ R5, R176, R5, !PT ;  /* 0x00000005b0057209 */ /* 0x000fe40007810000 */
[----:B------:R-:W-:-:S02]  /*c890*/  ISETP.GT.AND P4, PT, R181, 0x10, P2 ;  /* 0x00000010b500780c */ /* 0x000fc40001784270 */
[----:B------:R-:W-:Y:S02]  /*c8a0*/  FMNMX.FTZ R5, R177, R5, !PT ;  /* 0x00000005b1057209 */ /* 0x000fe40007810000 */
[----:B------:R-:W-:-:S03]  /*c8b0*/  ISETP.LT.OR P4, PT, R182, 0x11, P4 ;  /* 0x00000011b600780c */ /* 0x000fc60002781670 */
[----:B------:R-:W0:Y:S01]  /*c8c0*/  SHFL.BFLY PT, R8, R5, 0x2, 0x1f ;  /* 0x0c401f0005087f89 */ /* 0x000e2200000e0000 */
[----:B------:R-:W-:Y:S02]  /*c8d0*/  FSEL R153, R153, -INF , !P4 ;  /* 0xff80000099997808 */ /* 0x000fe40006000000 */
[----:B------:R-:W-:-:S04]  /*c8e0*/  ISETP.GT.AND P4, PT, R181, 0x19, P2 ;  /* 0x00000019b500780c */ /* 0x000fc80001784270 */
[----:B------:R-:W-:-:S04]  /*c8f0*/  ISETP.LT.OR P4, PT, R182, 0x1a, P4 ;  /* 0x0000001ab600780c */ /* 0x000fc80002781670 */
[----:B------:R-:W-:Y:S02]  /*c900*/  FSEL R158, R158, -INF , !P4 ;  /* 0xff8000009e9e7808 */ /* 0x000fe40006000000 */
[----:B------:R-:W-:-:S04]  /*c910*/  ISETP.GT.AND P4, PT, R181, 0x28, P2 ;  /* 0x00000028b500780c */ /* 0x000fc80001784270 */
[----:B------:R-:W-:-:S04]  /*c920*/  ISETP.LT.OR P4, PT, R182, 0x29, P4 ;  /* 0x00000029b600780c */ /* 0x000fc80002781670 */
[----:B------:R-:W-:Y:S02]  /*c930*/  FSEL R163, R163, -INF , !P4 ;  /* 0xff800000a3a37808 */ /* 0x000fe40006000000 */
[----:B------:R-:W-:Y:S02]  /*c940*/  ISETP.GT.AND P4, PT, R181, 0x30, P2 ;  /* 0x00000030b500780c */ /* 0x000fe40001784270 */
[----:B0-----:R-:W-:Y:S02]  /*c950*/  FMNMX.FTZ R5, R5, R8, !PT ;  /* 0x0000000805057209 */ /* 0x001fe40007810000 */
[----:B------:R-:W-:-:S03]  /*c960*/  ISETP.LT.OR P4, PT, R182, 0x31, P4 ;  /* 0x00000031b600780c */ /* 0x000fc60002781670 */
[----:B------:R-:W0:Y:S01]  /*c970*/  SHFL.BFLY PT, R8, R5, 0x1, 0x1f ;  /* 0x0c201f0005087f89 */ /* 0x000e2200000e0000 */
[----:B------:R-:W-:Y:S02]  /*c980*/  FSEL R167, R167, -INF , !P4 ;  /* 0xff800000a7a77808 */ /* 0x000fe40006000000 */
[----:B0-----:R-:W-:-:S04]  /*c990*/  FMNMX.FTZ R5, R5, R8, !PT ;  /* 0x0000000805057209 */ /* 0x001fc80007810000 */
[C---:B------:R-:W-:Y:S01]  /*c9a0*/  FSETP.NEU.FTZ.AND P3, PT, R5.reuse, -INF , PT ;  /* 0xff8000000500780b */ /* 0x040fe20003f7d000 */
[----:B------:R-:W-:-:S03]  /*c9b0*/  FMUL.FTZ R8, R5, UR10 ;  /* 0x0000000a05087c20 */ /* 0x000fc60008410000 */
[----:B------:R-:W-:Y:S02]  /*c9c0*/  FSEL R9, R5, RZ, P3 ;  /* 0x000000ff05097208 */ /* 0x000fe40001800000 */
[----:B------:R-:W-:Y:S02]  /*c9d0*/  FSEL R8, R8, RZ, P3 ;  /* 0x000000ff08087208 */ /* 0x000fe40001800000 */
[----:B------:R-:W-:Y:S01]  /*c9e0*/  ISETP.GT.AND P3, PT, R181, 0x8, P2 ;  /* 0x00000008b500780c */ /* 0x000fe20001764270 */
[----:B------:R-:W-:Y:S02]  /*c9f0*/  FADD.FTZ R9, -R9, R11 ;  /* 0x0000000b09097221 */ /* 0x000fe40000010100 */
        /* <DEDUP_REMOVED lines=16> */
[----:B------:R-:W-:Y:S01]  /*cb00*/  FMUL.FTZ R8, R9, UR10 ;  /* 0x0000000a09087c20 */ /* 0x000fe20008410000 */
[----:B------:R-:W-:Y:S01]  /*cb10*/  MUFU.EX2 R152, R178 ;  /* 0x000000b200987308 */ /* 0x000fe20000000800 */
[----:B------:R-:W-:-:S04]  /*cb20*/  ISETP.LT.OR P3, PT, R182, 0x9, P3 ;  /* 0x00000009b600780c */ /* 0x000fc80001f61670 */
[----:B------:R-:W-:Y:S02]  /*cb30*/  FSEL R13, R13, -INF , !P3 ;  /* 0xff8000000d0d7808 */ /* 0x000fe40005800000 */
[----:B------:R-:W-:Y:S01]  /*cb40*/  ISETP.GT.AND P3, PT, R181, 0x11, P2 ;  /* 0x00000011b500780c */ /* 0x000fe20001764270 */
[----:B------:R-:W0:Y:S03]  /*cb50*/  MUFU.EX2 R8, R8 ;  /* 0x0000000800087308 */ /* 0x000e260000000800 */
[----:B------:R-:W-:-:S04]  /*cb60*/  ISETP.LT.OR P3, PT, R182, 0x12, P3 ;  /* 0x00000012b600780c */ /* 0x000fc80001f61670 */
[----:B------:R-:W-:Y:S01]  /*cb70*/  FSEL R154, R154, -INF , !P3 ;  /* 0xff8000009a9a7808 */ /* 0x000fe20005800000 */
[----:B------:R-:W1:Y:S01]  /*cb80*/  MUFU.EX2 R14, R14 ;  /* 0x0000000e000e7308 */ /* 0x000e620000000800 */
[----:B------:R-:W-:-:S04]  /*cb90*/  ISETP.GT.AND P3, PT, R181, 0x20, P2 ;  /* 0x00000020b500780c */ /* 0x000fc80001764270 */
[----:B------:R-:W-:-:S03]  /*cba0*/  ISETP.LT.OR P3, PT, R182, 0x21, P3 ;  /* 0x00000021b600780c */ /* 0x000fc60001f61670 */
[----:B------:R-:W2:Y:S01]  /*cbb0*/  MUFU.EX2 R21, R21 ;  /* 0x0000001500157308 */ /* 0x000ea20000000800 */
[----:B0-----:R-:W-:Y:S01]  /*cbc0*/  FFMA.FTZ R3, R8, R3, R152 ;  /* 0x0000000308037223 */ /* 0x001fe20000010098 */
[----:B------:R-:W-:Y:S01]  /*cbd0*/  FSEL R160, R160, -INF , !P3 ;  /* 0xff800000a0a07808 */ /* 0x000fe20005800000 */
[-C--:B------:R-:W-:Y:S01]  /*cbe0*/  FMUL.FTZ R24, R24, R8.reuse ;  /* 0x0000000818187220 */ /* 0x080fe20000410000 */
[----:B------:R-:W-:Y:S01]  /*cbf0*/  ISETP.GT.AND P3, PT, R181, 0x29, P2 ;  /* 0x00000029b500780c */ /* 0x000fe20001764270 */
[-C--:B------:R-:W-:Y:S01]  /*cc00*/  FMUL.FTZ R25, R25, R8.reuse ;  /* 0x0000000819197220 */ /* 0x080fe20000410000 */
[-C--:B------:R-:W-:Y:S01]  /*cc10*/  FMUL.FTZ R28, R28, R8.reuse ;  /* 0x000000081c1c7220 */ /* 0x080fe20000410000 */
[----:B------:R-:W-:Y:S01]  /*cc20*/  FMUL.FTZ R29, R29, R8 ;  /* 0x000000081d1d7220 */ /* 0x000fe20000410000 */
[----:B------:R-:W-:Y:S01]  /*cc30*/  ISETP.LT.OR P3, PT, R182, 0x2a, P3 ;  /* 0x0000002ab600780c */ /* 0x000fe20001f61670 */
[C---:B-1----:R-:W-:Y:S01]  /*cc40*/  FADD.FTZ R3, R14.reuse, R3 ;  /* 0x000000030e037221 */ /* 0x042fe20000010000 */
[----:B------:R-:W-:Y:S01]  /*cc50*/  F2FP.F16.F32.PACK_AB R152, R14, R152 ;  /* 0x000000980e98723e */ /* 0x000fe200000000ff */
[----:B------:R-:W0:Y:S01]  /*cc60*/  MUFU.EX2 R11, R11 ;  /* 0x0000000b000b7308 */ /* 0x000e220000000800 */
[----:B------:R-:W-:Y:S01]  /*cc70*/  FSEL R14, R6, -INF , !P6 ;  /* 0xff800000060e7808 */ /* 0x000fe20007000000 */
[-C--:B------:R-:W-:Y:S01]  /*cc80*/  FMUL.FTZ R32, R32, R8.reuse ;  /* 0x0000000820207220 */ /* 0x080fe20000410000 */
[----:B------:R-:W-:Y:S01]  /*cc90*/  FSEL R166, R166, -INF , !P3 ;  /* 0xff800000a6a67808 */ /* 0x000fe20005800000 */
[----:B------:R-:W-:Y:S01]  /*cca0*/  FMUL.FTZ R33, R33, R8 ;  /* 0x0000000821217220 */ /* 0x000fe20000410000 */
[----:B------:R-:W-:Y:S01]  /*ccb0*/  FMNMX.FTZ R6, R14, R10, !PT ;  /* 0x0000000a0e067209 */ /* 0x000fe20007810000 */
[----:B--2---:R-:W-:Y:S01]  /*ccc0*/  FADD.FTZ R3, R21, R3 ;  /* 0x0000000315037221 */ /* 0x004fe20000010000 */
[C---:B------:R-:W-:Y:S01]  /*ccd0*/  ISETP.GT.AND P3, PT, R181.reuse, 0x31, P2 ;  /* 0x00000031b500780c */ /* 0x040fe20001764270 */
[----:B------:R-:W1:Y:S01]  /*cce0*/  MUFU.EX2 R156, R156 ;  /* 0x0000009c009c7308 */ /* 0x000e620000000800 */
[----:B------:R-:W-:Y:S01]  /*ccf0*/  FMNMX.FTZ R6, R12, R6, !PT ;  /* 0x000000060c067209 */ /* 0x000fe20007810000 */
[-C--:B------:R-:W-:Y:S01]  /*cd00*/  FMUL.FTZ R36, R36, R8.reuse ;  /* 0x0000000824247220 */ /* 0x080fe20000410000 */
[----:B------:R-:W-:Y:S01]  /*cd10*/  ISETP.GT.AND P6, PT, R181, 0x38, P2 ;  /* 0x00000038b500780c */ /* 0x000fe200017c4270 */
[----:B------:R-:W-:Y:S01]  /*cd20*/  FMUL.FTZ R37, R37, R8 ;  /* 0x0000000825257220 */ /* 0x000fe20000410000 */
[----:B------:R-:W-:Y:S01]  /*cd30*/  FMNMX.FTZ R6, R13, R6, !PT ;  /* 0x000000060d067209 */ /* 0x000fe20007810000 */
[----:B------:R-:W-:Y:S01]  /*cd40*/  FMUL.FTZ R40, R40, R8 ;  /* 0x0000000828287220 */ /* 0x000fe20000410000 */
[----:B------:R-:W-:Y:S01]  /*cd50*/  ISETP.LT.OR P3, PT, R182, 0x32, P3 ;  /* 0x00000032b600780c */ /* 0x000fe20001f61670 */
[----:B------:R-:W2:Y:S01]  /*cd60*/  MUFU.EX2 R157, R157 ;  /* 0x0000009d009d7308 */ /* 0x000ea20000000800 */
[----:B------:R-:W-:Y:S01]  /*cd70*/  FMNMX.FTZ R6, R15, R6, !PT ;  /* 0x000000060f067209 */ /* 0x000fe20007810000 */
[----:B0-----:R-:W-:Y:S01]  /*cd80*/  FADD.FTZ R3, R11, R3 ;  /* 0x000000030b037221 */ /* 0x001fe20000010000 */
[----:B------:R-:W-:Y:S01]  /*cd90*/  ISETP.GT.AND P2, PT, R181, 0x39, P2 ;  /* 0x00000039b500780c */ /* 0x000fe20001744270 */
[----:B------:R-:W-:Y:S01]  /*cda0*/  FMUL.FTZ R41, R41, R8 ;  /* 0x0000000829297220 */ /* 0x000fe20000410000 */
[----:B------:R-:W-:Y:S01]  /*cdb0*/  FMNMX.FTZ R6, R153, R6, !PT ;  /* 0x0000000699067209 */ /* 0x000fe20007810000 */
[----:B------:R-:W-:Y:S01]  /*cdc0*/  FMUL.FTZ R44, R44, R8 ;  /* 0x000000082c2c7220 */ /* 0x000fe20000410000 */
[----:B------:R-:W-:Y:S01]  /*cdd0*/  ISETP.LT.OR P6, PT, R182, 0x39, P6 ;  /* 0x00000039b600780c */ /* 0x000fe200037c1670 */
[----:B------:R-:W0:Y:S01]  /*cde0*/  MUFU.EX2 R159, R159 ;  /* 0x0000009f009f7308 */ /* 0x000e220000000800 */
[----:B------:R-:W-:Y:S01]  /*cdf0*/  FMNMX.FTZ R6, R154, R6, !PT ;  /* 0x000000069a067209 */ /* 0x000fe20007810000 */
[----:B-1----:R-:W-:Y:S01]  /*ce00*/  FADD.FTZ R3, R156, R3 ;  /* 0x000000039c037221 */ /* 0x002fe20000010000 */
[----:B------:R-:W-:Y:S01]  /*ce10*/  FSEL R169, R169, -INF , !P3 ;  /* 0xff800000a9a97808 */ /* 0x000fe20005800000 */
[----:B------:R-:W-:Y:S01]  /*ce20*/  FMUL.FTZ R45, R45, R8 ;  /* 0x000000082d2d7220 */ /* 0x000fe20000410000 */
[----:B------:R-:W-:Y:S01]  /*ce30*/  FMNMX.FTZ R6, R155, R6, !PT ;  /* 0x000000069b067209 */ /* 0x000fe20007810000 */
[----:B------:R-:W-:Y:S01]  /*ce40*/  FMUL.FTZ R48, R48, R8 ;  /* 0x0000000830307220 */ /* 0x000fe20000410000 */
[----:B------:R-:W-:Y:S01]  /*ce50*/  ISETP.LT.OR P2, PT, R182, 0x3a, P2 ;  /* 0x0000003ab600780c */ /* 0x000fe20001741670 */
[----:B------:R-:W1:Y:S01]  /*ce60*/  MUFU.EX2 R162, R162 ;  /* 0x000000a200a27308 */ /* 0x000e620000000800 */
[----:B------:R-:W-:Y:S01]  /*ce70*/  FMNMX.FTZ R6, R158, R6, !PT ;  /* 0x000000069e067209 */ /* 0x000fe20007810000 */
[----:B--2---:R-:W-:Y:S01]  /*ce80*/  FADD.FTZ R3, R157, R3 ;  /* 0x000000039d037221 */ /* 0x004fe20000010000 */
[----:B------:R-:W-:Y:S01]  /*ce90*/  FSEL R173, R173, -INF , !P6 ;  /* 0xff800000adad7808 */ /* 0x000fe20007000000 */
[----:B------:R-:W-:Y:S01]  /*cea0*/  FMUL.FTZ R49, R49, R8 ;  /* 0x0000000831317220 */ /* 0x000fe20000410000 */
[----:B------:R-:W-:Y:S01]  /*ceb0*/  FMNMX.FTZ R6, R160, R6, !PT ;  /* 0x00000006a0067209 */ /* 0x000fe20007810000 */
[----:B------:R-:W-:Y:S01]  /*cec0*/  FMUL.FTZ R52, R52, R8 ;  /* 0x0000000834347220 */ /* 0x000fe20000410000 */
[----:B------:R-:W-:Y:S01]  /*ced0*/  FSEL R174, R174, -INF , !P2 ;  /* 0xff800000aeae7808 */ /* 0x000fe20005000000 */
[----:B------:R-:W2:Y:S01]  /*cee0*/  MUFU.EX2 R164, R164 ;  /* 0x000000a400a47308 */ /* 0x000ea20000000800 */
[----:B------:R-:W-:Y:S01]  /*cef0*/  FMNMX.FTZ R6, R161, R6, !PT ;  /* 0x00000006a1067209 */ /* 0x000fe20007810000 */
[----:B0-----:R-:W-:Y:S01]  /*cf00*/  FADD.FTZ R3, R159, R3 ;  /* 0x000000039f037221 */ /* 0x001fe20000010000 */
[----:B------:R-:W-:Y:S01]  /*cf10*/  ISETP.NE.AND P3, PT, R17, RZ, PT ;  /* 0x000000ff1100720c */ /* 0x000fe20003f65270 */
[----:B------:R-:W-:Y:S01]  /*cf20*/  FMUL.FTZ R53, R53, R8 ;  /* 0x0000000835357220 */ /* 0x000fe20000410000 */
[----:B------:R-:W-:Y:S01]  /*cf30*/  FMNMX.FTZ R6, R163, R6, !PT ;  /* 0x00000006a3067209 */ /* 0x000fe20007810000 */
[----:B------:R-:W-:Y:S01]  /*cf40*/  FMUL.FTZ R56, R56, R8 ;  /* 0x0000000838387220 */ /* 0x000fe20000410000 */
[----:B------:R-:W-:Y:S01]  /*cf50*/  F2FP.F16.F32.PACK_AB R156, R157, R156 ;  /* 0x0000009c9d9c723e */ /* 0x000fe200000000ff */
[----:B------:R-:W0:Y:S01]  /*cf60*/  MUFU.EX2 R165, R165 ;  /* 0x000000a500a57308 */ /* 0x000e220000000800 */
[----:B------:R-:W-:Y:S01]  /*cf70*/  FMNMX.FTZ R6, R166, R6, !PT ;  /* 0x00000006a6067209 */ /* 0x000fe20007810000 */
[----:B-1----:R-:W-:Y:S01]  /*cf80*/  FADD.FTZ R3, R162, R3 ;  /* 0x00000003a2037221 */ /* 0x002fe20000010000 */
[-C--:B------:R-:W-:Y:S01]  /*cf90*/  FMUL.FTZ R57, R57, R8.reuse ;  /* 0x0000000839397220 */ /* 0x080fe20000410000 */
[----:B------:R-:W-:Y:S01]  /*cfa0*/  FMUL.FTZ R60, R60, R8 ;  /* 0x000000083c3c7220 */ /* 0x000fe20000410000 */
[----:B------:R-:W-:Y:S01]  /*cfb0*/  FMNMX.FTZ R6, R167, R6, !PT ;  /* 0x00000006a7067209 */ /* 0x000fe20007810000 */
[-C--:B------:R-:W-:Y:S01]  /*cfc0*/  FMUL.FTZ R61, R61, R8.reuse ;  /* 0x000000083d3d7220 */ /* 0x080fe20000410000 */
[----:B------:R-:W-:Y:S01]  /*cfd0*/  FMUL.FTZ R64, R64, R8 ;  /* 0x0000000840407220 */ /* 0x000fe20000410000 */
[----:B------:R-:W1:Y:S01]  /*cfe0*/  MUFU.EX2 R168, R168 ;  /* 0x000000a800a87308 */ /* 0x000e620000000800 */
[----:B------:R-:W-:Y:S01]  /*cff0*/  FMNMX.FTZ R6, R169, R6, !PT ;  /* 0x00000006a9067209 */ /* 0x000fe20007810000 */
[----:B--2---:R-:W-:Y:S01]  /*d000*/  FADD.FTZ R3, R164, R3 ;  /* 0x00000003a4037221 */ /* 0x004fe20000010000 */
[-C--:B------:R-:W-:Y:S01]  /*d010*/  FMUL.FTZ R65, R65, R8.reuse ;  /* 0x0000000841417220 */ /* 0x080fe20000410000 */
[----:B------:R-:W-:Y:S01]  /*d020*/  FMUL.FTZ R68, R68, R8 ;  /* 0x0000000844447220 */ /* 0x000fe20000410000 */
[----:B------:R-:W-:Y:S01]  /*d030*/  FMNMX.FTZ R6, R173, R6, !PT ;  /* 0x00000006ad067209 */ /* 0x000fe20007810000 */
[-C--:B------:R-:W-:Y:S01]  /*d040*/  FMUL.FTZ R69, R69, R8.reuse ;  /* 0x0000000845457220 */ /* 0x080fe20000410000 */
[----:B------:R-:W-:Y:S01]  /*d050*/  FMUL.FTZ R72, R72, R8 ;  /* 0x0000000848487220 */ /* 0x000fe20000410000 */
[----:B------:R-:W2:Y:S01]  /*d060*/  MUFU.EX2 R170, R170 ;  /* 0x000000aa00aa7308 */ /* 0x000ea20000000800 */
[----:B------:R-:W-:Y:S01]  /*d070*/  FMNMX.FTZ R6, R174, R6, !PT ;  /* 0x00000006ae067209 */ /* 0x000fe20007810000 */
[----:B0-----:R-:W-:Y:S01]  /*d080*/  FADD.FTZ R3, R165, R3 ;  /* 0x00000003a5037221 */ /* 0x001fe20000010000 */
[-C--:B------:R-:W-:Y:S01]  /*d090*/  FMUL.FTZ R73, R73, R8.reuse ;  /* 0x0000000849497220 */ /* 0x080fe20000410000 */
[-C--:B------:R-:W-:Y:S01]  /*d0a0*/  FMUL.FTZ R76, R76, R8.reuse ;  /* 0x000000084c4c7220 */ /* 0x080fe20000410000 */
[-C--:B------:R-:W-:Y:S01]  /*d0b0*/  FMUL.FTZ R77, R77, R8.reuse ;  /* 0x000000084d4d7220 */ /* 0x080fe20000410000 */
[----:B------:R-:W0:Y:S01]  /*d0c0*/  SHFL.BFLY PT, R9, R6, 0x2, 0x1f ;  /* 0x0c401f0006097f89 */ /* 0x000e2200000e0000 */
        /* <DEDUP_REMOVED lines=17> */
[----:B------:R-:W-:Y:S01]  /*d1e0*/  MUFU.EX2 R177, R177 ;  /* 0x000000b100b17308 */ /* 0x000fe20000000800 */
[----:B---3--:R-:W-:Y:S01]  /*d1f0*/  FADD.FTZ R3, R171, R3 ;  /* 0x00000003ab037221 */ /* 0x008fe20000010000 */
[-C--:B------:R-:W-:Y:S01]  /*d200*/  FMUL.FTZ R105, R105, R8.reuse ;  /* 0x0000000869697220 */ /* 0x080fe20000410000 */
[-C--:B------:R-:W-:Y:S01]  /*d210*/  FMUL.FTZ R108, R108, R8.reuse ;  /* 0x000000086c6c7220 */ /* 0x080fe20000410000 */
[-C--:B------:R-:W-:Y:S01]  /*d220*/  FMUL.FTZ R109, R109, R8.reuse ;  /* 0x000000086d6d7220 */ /* 0x080fe20000410000 */
[-C--:B------:R-:W-:Y:S01]  /*d230*/  FMUL.FTZ R112, R112, R8.reuse ;  /* 0x0000000870707220 */ /* 0x080fe20000410000 */
[----:B0-----:R-:W-:Y:S01]  /*d240*/  FMNMX.FTZ R6, R6, R9, !PT ;  /* 0x0000000906067209 */ /* 0x001fe20007810000 */
[-C--:B------:R-:W-:Y:S01]  /*d250*/  FMUL.FTZ R113, R113, R8.reuse ;  /* 0x0000000871717220 */ /* 0x080fe20000410000 */
[-C--:B------:R-:W-:Y:S01]  /*d260*/  FMUL.FTZ R116, R116, R8.reuse ;  /* 0x0000000874747220 */ /* 0x080fe20000410000 */
[----:B-1----:R-:W-:Y:S01]  /*d270*/  FADD.FTZ R3, R175, R3 ;  /* 0x00000003af037221 */ /* 0x002fe20000010000 */
        /* <DEDUP_REMOVED lines=18> */
[----:B0-----:R-:W-:-:S04]  /*d3a0*/  FMNMX.FTZ R6, R6, R9, !PT ;  /* 0x0000000906067209 */ /* 0x001fc80007810000 */
[C---:B------:R-:W-:Y:S01]  /*d3b0*/  FSETP.NEU.FTZ.AND P2, PT, R6.reuse, -INF , PT ;  /* 0xff8000000600780b */ /* 0x040fe20003f5d000 */
[----:B------:R-:W-:-:S03]  /*d3c0*/  FMUL.FTZ R172, R6, UR10 ;  /* 0x0000000a06ac7c20 */ /* 0x000fc60008410000 */
[----:B------:R-:W-:Y:S02]  /*d3d0*/  FSEL R9, R6, RZ, P2 ;  /* 0x000000ff06097208 */ /* 0x000fe40001000000 */
[----:B------:R-:W-:-:S03]  /*d3e0*/  FSEL R172, R172, RZ, P2 ;  /* 0x000000ffacac7208 */ /* 0x000fc60001000000 */
[----:B------:R-:W-:Y:S01]  /*d3f0*/  FADD.FTZ R9, -R9, R10 ;  /* 0x0000000a09097221 */ /* 0x000fe20000010100 */
[----:B------:R-:W-:Y:S02]  /*d400*/  IMAD.U32 R10, RZ, RZ, UR23 ;  /* 0x00000017ff0a7e24 */ /* 0x000fe4000f8e00ff */
[--C-:B------:R-:W-:Y:S01]  /*d410*/  FFMA.FTZ R14, R14, UR10, -R172.reuse ;  /* 0x0000000a0e0e7c23 */ /* 0x100fe200080108ac */
[--C-:B------:R-:W-:Y:S01]  /*d420*/  FFMA.FTZ R12, R12, UR10, -R172.reuse ;  /* 0x0000000a0c0c7c23 */ /* 0x100fe200080108ac */
[----:B------:R-:W-:Y:S01]  /*d430*/  FMUL.FTZ R9, R9, UR10 ;  /* 0x0000000a09097c20 */ /* 0x000fe20008410000 */
[----:B------:R-:W-:Y:S01]  /*d440*/  FFMA.FTZ R13, R13, UR10, -R172 ;  /* 0x0000000a0d0d7c23 */ /* 0x000fe200080108ac */
[----:B------:R-:W-:Y:S02]  /*d450*/  @!P3 IMAD R10, R10, 0x40, R16 ;  /* 0x000000400a0ab824 */ /* 0x000fe400078e0210 */
[--C-:B------:R-:W-:Y:S01]  /*d460*/  FFMA.FTZ R15, R15, UR10, -R172.reuse ;  /* 0x0000000a0f0f7c23 */ /* 0x100fe200080108ac */
[----:B------:R-:W-:Y:S01]  /*d470*/  MUFU.EX2 R14, R14 ;  /* 0x0000000e000e7308 */ /* 0x000fe20000000800 */
[--C-:B------:R-:W-:Y:S01]  /*d480*/  FFMA.FTZ R153, R153, UR10, -R172.reuse ;  /* 0x0000000a99997c23 */ /* 0x100fe200080108ac */
[--C-:B------:R-:W-:Y:S01]  /*d490*/  FFMA.FTZ R155, R155, UR10, -R172.reuse ;  /* 0x0000000a9b9b7c23 */ /* 0x100fe200080108ac */
[----:B------:R-:W-:Y:S01]  /*d4a0*/  @!P3 LEA R10, R10, UR46, 0x2 ;  /* 0x0000002e0a0abc11 */ /* 0x000fe2000f8e10ff */
[--C-:B------:R-:W-:Y:S01]  /*d4b0*/  FFMA.FTZ R178, R158, UR10, -R172.reuse ;  /* 0x0000000a9eb27c23 */ /* 0x100fe200080108ac */
[----:B------:R-:W-:Y:S01]  /*d4c0*/  F2FP.F16.F32.PACK_AB R158, R162, R159 ;  /* 0x0000009fa29e723e */ /* 0x000fe200000000ff */
[--C-:B------:R-:W-:Y:S01]  /*d4d0*/  FFMA.FTZ R179, R160, UR10, -R172.reuse ;  /* 0x0000000aa0b37c23 */ /* 0x100fe200080108ac */
[--C-:B------:R-:W-:Y:S01]  /*d4e0*/  FFMA.FTZ R161, R161, UR10, -R172.reuse ;  /* 0x0000000aa1a17c23 */ /* 0x100fe200080108ac */
[----:B------:R-:W0:Y:S01]  /*d4f0*/  MUFU.EX2 R9, R9 ;  /* 0x0000000900097308 */ /* 0x000e220000000800 */
[----:B------:R-:W-:Y:S01]  /*d500*/  @!P3 STS [R10+0x28800], R8 ;  /* 0x028800080a00b388 */ /* 0x000fe20000000800 */
[--C-:B------:R-:W-:Y:S01]  /*d510*/  FFMA.FTZ R163, R163, UR10, -R172.reuse ;  /* 0x0000000aa3a37c23 */ /* 0x100fe200080108ac */
[--C-:B------:R-:W-:Y:S01]  /*d520*/  FFMA.FTZ R180, R166, UR10, -R172.reuse ;  /* 0x0000000aa6b47c23 */ /* 0x100fe200080108ac */
[--C-:B------:R-:W-:Y:S01]  /*d530*/  FFMA.FTZ R167, R167, UR10, -R172.reuse ;  /* 0x0000000aa7a77c23 */ /* 0x100fe200080108ac */
[--C-:B------:R-:W-:Y:S01]  /*d540*/  FFMA.FTZ R169, R169, UR10, -R172.reuse ;  /* 0x0000000aa9a97c23 */ /* 0x100fe200080108ac */
[----:B------:R-:W-:Y:S01]  /*d550*/  F2FP.F16.F32.PACK_AB R160, R165, R164 ;  /* 0x000000a4a5a0723e */ /* 0x000fe200000000ff */
[----:B------:R-:W-:Y:S01]  /*d560*/  FFMA.FTZ R173, R173, UR10, -R172 ;  /* 0x0000000aadad7c23 */ /* 0x000fe200080108ac */
[----:B------:R-:W1:Y:S01]  /*d570*/  MUFU.EX2 R12, R12 ;  /* 0x0000000c000c7308 */ /* 0x000e620000000800 */
[----:B------:R-:W-:-:S02]  /*d580*/  F2FP.F16.F32.PACK_AB R162, R170, R168 ;  /* 0x000000a8aaa2723e */ /* 0x000fc400000000ff */
[----:B------:R-:W-:-:S05]  /*d590*/  F2FP.F16.F32.PACK_AB R164, R175, R171 ;  /* 0x000000abafa4723e */ /* 0x000fca00000000ff */
[----:B------:R-:W2:Y:S01]  /*d5a0*/  MUFU.EX2 R13, R13 ;  /* 0x0000000d000d7308 */ /* 0x000ea20000000800 */
[----:B0-----:R0:W-:Y:S01]  /*d5b0*/  @!P3 STS [R10+0x28820], R9 ;  /* 0x028820090a00b388 */ /* 0x0011e20000000800 */
[----:B------:R-:W-:Y:S01]  /*d5c0*/  FFMA.FTZ R4, R9, R4, R14 ;  /* 0x0000000409047223 */ /* 0x000fe2000001000e */
[-C--:B------:R-:W-:Y:S01]  /*d5d0*/  FMUL.FTZ R26, R26, R9.reuse ;  /* 0x000000091a1a7220 */ /* 0x080fe20000410000 */
[-C--:B------:R-:W-:Y:S01]  /*d5e0*/  FMUL.FTZ R27, R27, R9.reuse ;  /* 0x000000091b1b7220 */ /* 0x080fe20000410000 */
[-C--:B------:R-:W-:Y:S01]  /*d5f0*/  FMUL.FTZ R30, R30, R9.reuse ;  /* 0x000000091e1e7220 */ /* 0x080fe20000410000 */
[-C--:B------:R-:W-:Y:S01]  /*d600*/  FMUL.FTZ R31, R31, R9.reuse ;  /* 0x000000091f1f7220 */ /* 0x080fe20000410000 */
[-C--:B------:R-:W-:Y:S01]  /*d610*/  FMUL.FTZ R34, R34, R9.reuse ;  /* 0x0000000922227220 */ /* 0x080fe20000410000 */
[----:B------:R-:W3:Y:S01]  /*d620*/  MUFU.EX2 R15, R15 ;  /* 0x0000000f000f7308 */ /* 0x000ee20000000800 */
[----:B-1----:R-:W-:Y:S01]  /*d630*/  FADD.FTZ R4, R12, R4 ;  /* 0x000000040c047221 */ /* 0x002fe20000010000 */
[----:B------:R-:W-:Y:S01]  /*d640*/  FMUL.FTZ R35, R35, R9 ;  /* 0x0000000923237220 */ /* 0x000fe20000410000 */
[--C-:B0-----:R-:W-:Y:S01]  /*d650*/  FFMA.FTZ R10, R154, UR10, -R172.reuse ;  /* 0x0000000a9a0a7c23 */ /* 0x101fe200080108ac */
[----:B------:R-:W-:Y:S01]  /*d660*/  FFMA.FTZ R172, R174, UR10, -R172 ;  /* 0x0000000aaeac7c23 */ /* 0x000fe200080108ac */
[----:B------:R-:W-:Y:S01]  /*d670*/  F2FP.F16.F32.PACK_AB R154, R11, R21 ;  /* 0x000000150b9a723e */ /* 0x000fe200000000ff */
[-C--:B------:R-:W-:Y:S01]  /*d680*/  FMUL.FTZ R38, R38, R9.reuse ;  /* 0x0000000926267220 */ /* 0x080fe20000410000 */
[-C--:B------:R-:W-:Y:S01]  /*d690*/  FMUL.FTZ R39, R39, R9.reuse ;  /* 0x0000000927277220 */ /* 0x080fe20000410000 */
[----:B------:R0:W1:Y:S01]  /*d6a0*/  MUFU.EX2 R157, R153 ;  /* 0x00000099009d7308 */ /* 0x0000620000000800 */
        /* <DEDUP_REMOVED lines=8> */
[----:B---3--:R-:W-:Y:S01]  /*d730*/  FADD.FTZ R4, R15, R4 ;  /* 0x000000040f047221 */ /* 0x008fe20000010000 */
[----:B0-----:R-:W-:Y:S01]  /*d740*/  F2FP.F16.F32.PACK_AB R153, R12, R14 ;  /* 0x0000000e0c99723e */ /* 0x001fe200000000ff */
        /* <DEDUP_REMOVED lines=12> */
[----:B------:R-:W-:Y:S01]  /*d810*/  FMUL.FTZ R74, R74, R9 ;  /* 0x000000094a4a7220 */ /* 0x000fe20000410000 */
[----:B------:R-:W1:Y:S01]  /*d820*/  MUFU.EX2 R178, R178 ;  /* 0x000000b200b27308 */ /* 0x000e620000000800 */
[C---:B--2---:R-:W-:Y:S01]  /*d830*/  FADD.FTZ R4, R10.reuse, R4 ;  /* 0x000000040a047221 */ /* 0x044fe20000010000 */
[----:B0-----:R-:W-:Y:S01]  /*d840*/  F2FP.F16.F32.PACK_AB R155, R15, R13 ;  /* 0x0000000d0f9b723e */ /* 0x001fe200000000ff */
[----:B------:R-:W-:Y:S01]  /*d850*/  BAR.SYNC.DEFER_BLOCKING 0xf, 0x100 ;  /* 0x03c4000000007b1d */ /* 0x000fe20000010000 */
[----:B------:R-:W-:Y:S01]  /*d860*/  F2FP.F16.F32.PACK_AB R157, R10, R157 ;  /* 0x0000009d0a9d723e */ /* 0x000fe200000000ff */
        /* <DEDUP_REMOVED lines=11> */
[----:B------:R-:W-:Y:S01]  /*d920*/  FMUL.FTZ R94, R94, R9 ;  /* 0x000000095e5e7220 */ /* 0x000fe20000410000 */
[----:B------:R-:W2:Y:S01]  /*d930*/  MUFU.EX2 R161, R161 ;  /* 0x000000a100a17308 */ /* 0x000ea20000000800 */
[C---:B-1----:R-:W-:Y:S01]  /*d940*/  FADD.FTZ R4, R178.reuse, R4 ;  /* 0x00000004b2047221 */ /* 0x042fe20000010000 */
[----:B------:R-:W-:Y:S01]  /*d950*/  F2FP.F16.F32.PACK_AB R159, R178, R159 ;  /* 0x0000009fb29f723e */ /* 0x000fe200000000ff */
[-C--:B------:R-:W-:Y:S01]  /*d960*/  FMUL.FTZ R95, R95, R9.reuse ;  /* 0x000000095f5f7220 */ /* 0x080fe20000410000 */
[-C--:B------:R-:W-:Y:S01]  /*d970*/  FMUL.FTZ R98, R98, R9.reuse ;  /* 0x0000000962627220 */ /* 0x080fe20000410000 */
[-C--:B------:R-:W-:Y:S01]  /*d980*/  FMUL.FTZ R99, R99, R9.reuse ;  /* 0x0000000963637220 */ /* 0x080fe20000410000 */
[-C--:B------:R-:W-:Y:S01]  /*d990*/  FMUL.FTZ R102, R102, R9.reuse ;  /* 0x0000000966667220 */ /* 0x080fe20000410000 */
[-C--:B------:R-:W-:Y:S01]  /*d9a0*/  FMUL.FTZ R103, R103, R9.reuse ;  /* 0x0000000967677220 */ /* 0x080fe20000410000 */
[----:B------:R-:W1:Y:S01]  /*d9b0*/  MUFU.EX2 R163, R163 ;  /* 0x000000a300a37308 */ /* 0x000e620000000800 */
[----:B0-----:R-:W-:Y:S01]  /*d9c0*/  FADD.FTZ R4, R179, R4 ;  /* 0x00000004b3047221 */ /* 0x001fe20000010000 */
[----:B------:R0:W-:Y:S01]  /*d9d0*/  STSM.16.M88.4 [R19+0x26800], R152 ;  /* 0x0268009813007844 */ /* 0x0001e20000000200 */
[-C--:B------:R-:W-:Y:S01]  /*d9e0*/  FMUL.FTZ R106, R106, R9.reuse ;  /* 0x000000096a6a7220 */ /* 0x080fe20000410000 */
[-C--:B------:R-:W-:Y:S01]  /*d9f0*/  FMUL.FTZ R107, R107, R9.reuse ;  /* 0x000000096b6b7220 */ /* 0x080fe20000410000 */
[-C--:B------:R-:W-:Y:S01]  /*da00*/  FMUL.FTZ R110, R110, R9.reuse ;  /* 0x000000096e6e7220 */ /* 0x080fe20000410000 */
[----:B------:R0:W-:Y:S01]  /*da10*/  STSM.16.M88.4 [R22], R156 ;  /* 0x0000009c16007844 */ /* 0x0001e20000000200 */
[----:B------:R-:W-:Y:S01]  /*da20*/  FMUL.FTZ R111, R111, R9 ;  /* 0x000000096f6f7220 */ /* 0x000fe20000410000 */
[----:B------:R-:W3:Y:S01]  /*da30*/  MUFU.EX2 R180, R180 ;  /* 0x000000b400b47308 */ /* 0x000ee20000000800 */
        /* <DEDUP_REMOVED lines=24> */
[----:B--2---:R-:W-:Y:S01]  /*dbc0*/  FADD.FTZ R4, R165, R4 ;  /* 0x00000004a5047221 */ /* 0x004fe20000010000 */
[-C--:B------:R-:W-:Y:S01]  /*dbd0*/  FMUL.FTZ R143, R143, R9.reuse ;  /* 0x000000098f8f7220 */ /* 0x080fe20000410000 */
[-C--:B------:R-:W-:Y:S01]  /*dbe0*/  FMUL.FTZ R146, R146, R9.reuse ;  /* 0x0000000992927220 */ /* 0x080fe20000410000 */
[-C--:B------:R-:W-:Y:S01]  /*dbf0*/  FMUL.FTZ R147, R147, R9.reuse ;  /* 0x0000000993937220 */ /* 0x080fe20000410000 */
[-C--:B------:R-:W-:Y:S01]  /*dc00*/  FMUL.FTZ R150, R150, R9.reuse ;  /* 0x0000000996967220 */ /* 0x080fe20000410000 */
[----:B------:R-:W-:-:S02]  /*dc10*/  FMUL.FTZ R151, R151, R9 ;  /* 0x0000000997977220 */ /* 0x000fc40000410000 */
[----:B------:R-:W2:Y:S01]  /*dc20*/  MUFU.EX2 R167, R173 ;  /* 0x000000ad00a77308 */ /* 0x000ea20000000800 */
[C---:B-1----:R-:W-:Y:S01]  /*dc30*/  FADD.FTZ R4, R169.reuse, R4 ;  /* 0x00000004a9047221 */ /* 0x042fe20000010000 */
[----:B------:R-:W-:-:S06]  /*dc40*/  F2FP.F16.F32.PACK_AB R165, R169, R165 ;  /* 0x000000a5a9a5723e */ /* 0x000fcc00000000ff */
[----:B------:R-:W1:Y:S01]  /*dc50*/  MUFU.EX2 R172, R172 ;  /* 0x000000ac00ac7308 */ /* 0x000e620000000800 */
[----:B---3--:R-:W-:Y:S01]  /*dc60*/  FADD.FTZ R3, R166, R3 ;  /* 0x00000003a6037221 */ /* 0x008fe20000010000 */
[----:B------:R-:W-:-:S03]  /*dc70*/  F2FP.F16.F32.PACK_AB R166, R177, R166 ;  /* 0x000000a6b1a6723e */ /* 0x000fc600000000ff */
[----:B------:R-:W-:Y:S01]  /*dc80*/  FADD.FTZ R3, R177, R3 ;  /* 0x00000003b1037221 */ /* 0x000fe20000010000 */
[----:B--2---:R-:W-:Y:S01]  /*dc90*/  FADD.FTZ R11, R167, R4 ;  /* 0x00000004a70b7221 */ /* 0x004fe20000010000 */
[----:B-1----:R-:W-:-:S03]  /*dca0*/  F2FP.F16.F32.PACK_AB R167, R172, R167 ;  /* 0x000000a7aca7723e */ /* 0x002fc600000000ff */
[----:B------:R-:W-:Y:S02]  /*dcb0*/  FADD.FTZ R4, R172, R11 ;  /* 0x0000000bac047221 */ /* 0x000fe40000010000 */
[----:B------:R0:W-:Y:S01]  /*dcc0*/  STSM.16.M88.4 [R23], R164 ;  /* 0x000000a417007844 */ /* 0x0001e20000000200 */
[----:B------:R-:W-:Y:S05]  /*dcd0*/  @!P0 BRA `(.L_x_2415) ;  /* 0x0000000000048947 */ /* 0x000fea0003800000 */
[----:B------:R-:W-:Y:S01]  /*dce0*/  BPT.TRAP 0x1 ;  /* 0x000000040000795c */ /* 0x000fe20000300000 */
.L_x_2415:
[----:B------:R1:W2:Y:S01]  /*dcf0*/  SYNCS.PHASECHK.TRANS64.TRYWAIT P2, [UR27+0x28c50], R7 ;  /* 0x028c5007ff0075a7 */ /* 0x0002a2000804015b */
[----:B------:R-:W-:Y:S05]  /*dd00*/  @!P0 BRA `(.L_x_2416) ;  /* 0x0000000000048947 */ /* 0x000fea0003800000 */
[----:B------:R-:W-:Y:S01]  /*dd10*/  BPT.TRAP 0x1 ;  /* 0x000000040000795c */ /* 0x000fe20000300000 */
.L_x_2416:
[----:B--2---:R-:W-:Y:S05]  /*dd20*/  @P2 BRA `(.L_x_2417) ;  /* 0x0000000000082947 */ /* 0x004fea0003800000 */
[----:B------:R-:W2:Y:S02]  /*dd30*/  SYNCS.PHASECHK.TRANS64.TRYWAIT P2, [UR27+0x28c50], R7 ;  /* 0x028c5007ff0075a7 */ /* 0x000ea4000804015b */
[----:B--2---:R-:W-:Y:S05]  /*dd40*/  @!P2 BRA `(.L_x_2418) ;  /* 0x000000d80040a947 */ /* 0x004fea0003800000 */
.L_x_2417:
[----:B------:R-:W-:Y:S01]  /*dd50*/  ULEA UR11, UR37, UR50, 0xc ;  /* 0x00000032250b7291 */ /* 0x000fe2000f8e603f */
[----:B------:R-:W-:Y:S01]  /*dd60*/  WARPGROUP.ARRIVE ;  /* 0x00000000000079c5 */ /* 0x000fe20000000000 */
[----:B------:R-:W-:Y:S01]  /*dd70*/  UMOV UR7, 0x40000040 ;  /* 0x4000004000077882 */ /* 0x000fe20000000000 */
[----:B------:R-:W-:Y:S01]  /*dd80*/  UISETP.GT.AND UP1, UPT, UR21, UR48, UPT ;  /* 0x000000301500728c */ /* 0x000fe2000bf24270 */
[----:B--2---:R-:W-:Y:S01]  /*dd90*/  @!P1 VIADD R20, R20, 0x28c60 ;  /* 0x00028c6014149836 */ /* 0x004fe20000000000 */
        /* <DEDUP_REMOVED lines=37> */
.L_x_2402:
[----:B------:R-:W0:Y:S01]  /*dff0*/  SHFL.BFLY PT, R0, R3, 0x2, 0x1f ;  /* 0x0c401f0003007f89 */ /* 0x000e2200000e0000 */
[----:B------:R-:W-:Y:S08]  /*e000*/  BAR.ARV 0x8, 0x100 ;  /* 0x0204000000007b1d */ /* 0x000ff00000002000 */
[----:B------:R-:W-:Y:S01]  /*e010*/  BAR.SYNC.DEFER_BLOCKING 0xf, 0x100 ;  /* 0x03c4000000007b1d */ /* 0x000fe20000010000 */
[----:B------:R-:W-:Y:S01]  /*e020*/  ISETP.NE.AND P0, PT, R17, RZ, PT ;  /* 0x000000ff1100720c */ /* 0x000fe20003f05270 */
[----:B------:R-:W-:Y:S01]  /*e030*/  IMAD.U32 R13, RZ, RZ, UR37 ;  /* 0x00000025ff0d7e24 */ /* 0x000fe2000f8e00ff */
[----:B------:R-:W-:Y:S01]  /*e040*/  UIADD3 UR37, UR37, 0x1, URZ ;  /* 0x0000000125257890 */ /* 0x000fe2000fffe03f */
[----:B------:R-:W-:Y:S01]  /*e050*/  IMAD.MOV.U32 R12, RZ, RZ, -0x800000 ;  /* 0xff800000ff0c7424 */ /* 0x000fe200078e00ff */
[----:B------:R-:W-:-:S02]  /*e060*/  UIADD3 UR39, UR39, 0x1, URZ ;  /* 0x0000000127277890 */ /* 0x000fc4000fffe03f */
[----:B------:R-:W-:Y:S01]  /*e070*/  UISETP.NE.AND UP0, UPT, UR37, 0x2, UPT ;  /* 0x000000022500788c */ /* 0x000fe2000bf05270 */
[----:B------:R-:W4:Y:S03]  /*e080*/  SHFL.BFLY PT, R9, R4, 0x2, 0x1f ;  /* 0x0c401f0004097f89 */ /* 0x000f2600000e0000 */
[----:B------:R-:W-:Y:S01]  /*e090*/  USEL UR4, URZ, 0x1, UP0 ;  /* 0x000000013f047887 */ /* 0x000fe20008000000 */
[----:B01----:R-:W-:Y:S01]  /*e0a0*/  FADD.FTZ R7, R0, R3 ;  /* 0x0000000300077221 */ /* 0x003fe20000010000 */
[----:B------:R-:W-:Y:S01]  /*e0b0*/  IMAD.MOV.U32 R3, RZ, RZ, RZ ;  /* 0x000000ffff037224 */ /* 0x000fe200078e00ff */
[----:B------:R-:W-:Y:S02]  /*e0c0*/  USEL UR37, UR37, URZ, UP0 ;  /* 0x0000003f25257287 */ /* 0x000fe40008000000 */
[----:B------:R-:W-:Y:S01]  /*e0d0*/  ULOP3.LUT UR38, UR38, UR4, URZ, 0x3c, !UPT ;  /* 0x0000000426267292 */ /* 0x000fe2000f8e3c3f */
[----:B------:R-:W0:Y:S01]  /*e0e0*/  SHFL.BFLY PT, R0, R7, 0x1, 0x1f ;  /* 0x0c201f0007007f89 */ /* 0x000e2200000e0000 */
[----:B----4-:R-:W-:Y:S01]  /*e0f0*/  FADD.FTZ R9, R9, R4 ;  /* 0x0000000409097221 */ /* 0x010fe20000010000 */
[----:B------:R-:W-:-:S04]  /*e100*/  @!P0 IMAD R4, R13, 0x40, R16 ;  /* 0x000000400d048824 */ /* 0x000fc800078e0210 */
[----:B------:R-:W1:Y:S01]  /*e110*/  SHFL.BFLY PT, R8, R9, 0x1, 0x1f ;  /* 0x0c201f0009087f89 */ /* 0x000e6200000e0000 */
[----:B0-----:R-:W-:Y:S01]  /*e120*/  FADD.FTZ R10, R7, R0 ;  /* 0x00000000070a7221 */ /* 0x001fe20000010000 */
[----:B------:R-:W-:-:S04]  /*e130*/  IMAD.MOV.U32 R0, RZ, RZ, RZ ;  /* 0x000000ffff007224 */ /* 0x000fc800078e00ff */
[----:B------:R-:W-:-:S13]  /*e140*/  FSETP.NE.FTZ.AND P1, PT, R10, RZ, PT ;  /* 0x000000ff0a00720b */ /* 0x000fda0003f35000 */
[----:B------:R-:W0:Y:S01]  /*e150*/  @P1 MUFU.RCP R3, R10 ;  /* 0x0000000a00031308 */ /* 0x000e220000001000 */
[----:B-1----:R-:W-:Y:S01]  /*e160*/  FADD.FTZ R11, R9, R8 ;  /* 0x00000008090b7221 */ /* 0x002fe20000010000 */
[----:B------:R-:W-:Y:S01]  /*e170*/  @!P0 LEA R8, R4, UR46, 0x2 ;  /* 0x0000002e04088c11 */ /* 0x000fe2000f8e10ff */
[----:B------:R-:W-:-:S03]  /*e180*/  IMAD.U32 R9, RZ, RZ, UR10 ;  /* 0x0000000aff097e24 */ /* 0x000fc6000f8e00ff */
[----:B------:R-:W-:Y:S02]  /*e190*/  FSETP.NE.FTZ.AND P2, PT, R11, RZ, PT ;  /* 0x000000ff0b00720b */ /* 0x000fe40003f55000 */
[----:B------:R-:W1:Y:S01]  /*e1a0*/  @P1 MUFU.LG2 R7, R10 ;  /* 0x0000000a00071308 */ /* 0x000e620000000c00 */
[----:B------:R-:W-:Y:S01]  /*e1b0*/  @P1 FMUL.FTZ R9, R9, 0.69314718246459960938 ;  /* 0x3f31721809091820 */ /* 0x000fe20000410000 */
[----:B0-----:R-:W-:Y:S01]  /*e1c0*/  @!P0 STS [R8+0x28800], R3 ;  /* 0x0288000308008388 */ /* 0x001fe20000000800 */
[-C--:B------:R-:W-:Y:S01]  /*e1d0*/  FMUL.FTZ R24, R24, R3.reuse ;  /* 0x0000000318187220 */ /* 0x080fe20000410000 */
[----:B------:R-:W-:-:S07]  /*e1e0*/  FMUL.FTZ R25, R25, R3 ;  /* 0x0000000319197220 */ /* 0x000fce0000410000 */
[----:B------:R-:W0:Y:S01]  /*e1f0*/  @P2 MUFU.RCP R0, R11 ;  /* 0x0000000b00002308 */ /* 0x000e220000001000 */
[-C--:B------:R-:W-:Y:S01]  /*e200*/  FMUL.FTZ R28, R28, R3.reuse ;  /* 0x000000031c1c7220 */ /* 0x080fe20000410000 */
[-C--:B------:R-:W-:Y:S01]  /*e210*/  FMUL.FTZ R29, R29, R3.reuse ;  /* 0x000000031d1d7220 */ /* 0x080fe20000410000 */
[-C--:B------:R-:W-:Y:S01]  /*e220*/  FMUL.FTZ R32, R32, R3.reuse ;  /* 0x0000000320207220 */ /* 0x080fe20000410000 */
[-C--:B------:R-:W-:Y:S01]  /*e230*/  FMUL.FTZ R33, R33, R3.reuse ;  /* 0x0000000321217220 */ /* 0x080fe20000410000 */
[----:B-1----:R-:W-:Y:S01]  /*e240*/  @P1 FMUL.FTZ R7, R7, 0.69314718246459960938 ;  /* 0x3f31721807071820 */ /* 0x002fe20000410000 */
[-C--:B------:R-:W-:Y:S01]  /*e250*/  FMUL.FTZ R36, R36, R3.reuse ;  /* 0x0000000324247220 */ /* 0x080fe20000410000 */
[-C--:B------:R-:W-:Y:S01]  /*e260*/  FMUL.FTZ R37, R37, R3.reuse ;  /* 0x0000000325257220 */ /* 0x080fe20000410000 */
        /* <DEDUP_REMOVED lines=130> */
.L_x_2334:
[----:B------:R-:W0:Y:S08]  /*ea90*/  S2UR UR4, SR_CgaCtaId ;  /* 0x00000000000479c3 */ /* 0x000e300000008800 */
[----:B------:R-:W-:Y:S01]  /*eaa0*/  BAR.SYNC.DEFER_BLOCKING 0x5, 0x180 ;  /* 0x0146000000007b1d */ /* 0x000fe20000010000 */
[----:B------:R-:W-:-:S05]  /*eab0*/  USHF.R.U32.HI UR9, URZ, 0x10, UR45 ;  /* 0x000000103f097899 */ /* 0x000fca000801162d */
        /* <DEDUP_REMOVED lines=9> */
[----:B------:R-:W3:Y:S01]  /*eb50*/  LDL R0, [R1+0x44] ;  /* 0x0000440001007983 */ /* 0x000ee20000100800 */
[----:B------:R-:W0:Y:S01]  /*eb60*/  S2UR UR4, SR_SWINHI ;  /* 0x00000000000479c3 */ /* 0x000e220000002f00 */
[----:B------:R-:W-:Y:S01]  /*eb70*/  F2FP.F16.F32.PACK_AB R4, R25, R24 ;  /* 0x000000181904723e */ /* 0x000fe200000000ff */
[----:B------:R-:W-:Y:S01]  /*eb80*/  ULDC.64 UR14, c[0x0][0xc00] ;  /* 0x00030000000e7ab9 */ /* 0x000fe20000000a00 */
[----:B------:R-:W-:Y:S01]  /*eb90*/  F2FP.F16.F32.PACK_AB R5, R27, R26 ;  /* 0x0000001a1b05723e */ /* 0x000fe200000000ff */
[----:B------:R-:W-:Y:S01]  /*eba0*/  ULDC.64 UR12, c[0x0][0xc00] ;  /* 0x00030000000c7ab9 */ /* 0x000fe20000000a00 */
[----:B------:R-:W-:Y:S01]  /*ebb0*/  F2FP.F16.F32.PACK_AB R8, R33, R32 ;  /* 0x000000202108723e */ /* 0x000fe200000000ff */
[----:B------:R-:W-:Y:S01]  /*ebc0*/  UIMAD.WIDE UR12, UR43, 0x4, UR12 ;  /* 0x000000042b0c78a5 */ /* 0x000fe2000f8e020c */
[----:B------:R-:W-:Y:S02]  /*ebd0*/  F2FP.F16.F32.PACK_AB R10, R37, R36 ;  /* 0x00000024250a723e */ /* 0x000fe400000000ff */
[----:B------:R-:W-:Y:S01]  /*ebe0*/  F2FP.F16.F32.PACK_AB R11, R39, R38 ;  /* 0x00000026270b723e */ /* 0x000fe200000000ff */
[----:B------:R-:W-:Y:S01]  /*ebf0*/  UMOV UR10, UR46 ;  /* 0x0000002e000a7c82 */ /* 0x000fe20008000000 */
[----:B0-----:R-:W-:Y:S01]  /*ec00*/  UMOV UR11, UR4 ;  /* 0x00000004000b7c82 */ /* 0x001fe20008000000 */
[----:B------:R-:W-:Y:S01]  /*ec10*/  ULDC UR4, c[0x0][0xad4] ;  /* 0x0002b50000047ab9 */ /* 0x000fe20000000800 */
[----:B------:R-:W-:-:S02]  /*ec20*/  IMAD.U32 R14, RZ, RZ, UR10 ;  /* 0x0000000aff0e7e24 */ /* 0x000fc4000f8e00ff */
[----:B------:R-:W-:Y:S01]  /*ec30*/  IMAD.U32 R15, RZ, RZ, UR11 ;  /* 0x0000000bff0f7e24 */ /* 0x000fe2000f8e00ff */
[----:B------:R-:W-:Y:S02]  /*ec40*/  ULDC.64 UR10, c[0x0][0xc08] ;  /* 0x00030200000a7ab9 */ /* 0x000fe40000000a00 */
[----:B------:R-:W-:-:S04]  /*ec50*/  UISETP.NE.U32.AND UP0, UPT, UR10, URZ, UPT ;  /* 0x0000003f0a00728c */ /* 0x000fc8000bf05070 */
[----:B------:R-:W-:-:S11]  /*ec60*/  UISETP.NE.AND.EX UP0, UPT, UR11, URZ, UPT, UP0 ;  /* 0x0000003f0b00728c */ /* 0x000fd6000bf05300 */
[----:B------:R-:W-:Y:S02]  /*ec70*/  @UP0 ULDC.64 UR10, c[0x0][0xc08] ;  /* 0x00030200000a0ab9 */ /* 0x000fe40000000a00 */
[----:B------:R-:W-:Y:S01]  /*ec80*/  @UP0 UIMAD.WIDE UR10, UR43, 0x4, UR10 ;  /* 0x000000042b0a08a5 */ /* 0x000fe2000f8e020a */
[----:B------:R-:W-:Y:S01]  /*ec90*/  BAR.SYNC.DEFER_BLOCKING 0x1, 0x100 ;  /* 0x0044000000007b1d */ /* 0x000fe20000010000 */
[----:B---3--:R-:W-:-:S03]  /*eca0*/  IMAD.WIDE R20, R0, 0x2, R14 ;  /* 0x0000000200147825 */ /* 0x008fc600078e020e */
        /* <DEDUP_REMOVED lines=11> */
[--C-:B0-----:R-:W-:Y:S01]  /*ed60*/  IMAD.X R5, RZ, RZ, R21.reuse, P0 ;  /* 0x000000ffff057224 */ /* 0x101fe200000e0615 */
[----:B------:R-:W-:Y:S02]  /*ed70*/  LOP3.LUT R4, R0, R9, RZ, 0x3c, !PT ;  /* 0x0000000900047212 */ /* 0x000fe400078e3cff */
[----:B------:R-:W-:Y:S02]  /*ed80*/  IADD3 R153, P0, R20, 0x40, RZ ;  /* 0x0000004014997810 */ /* 0x000fe40007f1e0ff */
[----:B------:R-:W-:Y:S02]  /*ed90*/  MOV R0, R4 ;  /* 0x0000000400007202 */ /* 0x000fe40000000f00 */
[----:B------:R-:W-:Y:S01]  /*eda0*/  LOP3.LUT R4, R153, 0x380, RZ, 0xc0, !PT ;  /* 0x0000038099047812 */ /* 0x000fe200078ec0ff */
[----:B------:R-:W-:Y:S01]  /*edb0*/  IMAD.X R7, RZ, RZ, R21, P0 ;  /* 0x000000ffff077224 */ /* 0x000fe200000e0615 */
[----:B------:R-:W-:-:S02]  /*edc0*/  F2FP.F16.F32.PACK_AB R9, R35, R34 ;  /* 0x000000222309723e */ /* 0x000fc400000000ff */
[----:B------:R-:W-:Y:S02]  /*edd0*/  SHF.R.U64 R4, R4, 0x3, RZ ;  /* 0x0000000304047819 */ /* 0x000fe400000012ff */
[----:B------:R-:W-:Y:S01]  /*ede0*/  F2FP.F16.F32.PACK_AB R5, R43, R42 ;  /* 0x0000002a2b05723e */ /* 0x000fe200000000ff */
[----:B------:R0:W-:Y:S01]  /*edf0*/  STSM.16.M88.4 [R0], R8 ;  /* 0x0000000800007844 */ /* 0x0001e20000000200 */
[----:B------:R-:W-:Y:S02]  /*ee00*/  LOP3.LUT R6, R4, R153, RZ, 0x3c, !PT ;  /* 0x0000009904067212 */ /* 0x000fe400078e3cff */
[----:B------:R-:W-:Y:S02]  /*ee10*/  IADD3 R153, P0, R20, 0x60, RZ ;  /* 0x0000006014997810 */ /* 0x000fe40007f1e0ff */
[----:B------:R-:W-:Y:S02]  /*ee20*/  MOV R13, R6 ;  /* 0x00000006000d7202 */ /* 0x000fe40000000f00 */
[----:B------:R-:W-:-:S02]  /*ee30*/  F2FP.F16.F32.PACK_AB R4, R41, R40 ;  /* 0x000000282904723e */ /* 0x000fc400000000ff */
[----:B------:R-:W-:Y:S02]  /*ee40*/  F2FP.F16.F32.PACK_AB R6, R45, R44 ;  /* 0x0000002c2d06723e */ /* 0x000fe400000000ff */
[----:B------:R-:W-:Y:S02]  /*ee50*/  F2FP.F16.F32.PACK_AB R7, R47, R46 ;  /* 0x0000002e2f07723e */ /* 0x000fe400000000ff */
[----:B0-----:R-:W-:-:S03]  /*ee60*/  LOP3.LUT R0, R153, 0x380, RZ, 0xc0, !PT ;  /* 0x0000038099007812 */ /* 0x001fc600078ec0ff */
[----:B------:R0:W-:Y:S01]  /*ee70*/  STSM.16.M88.4 [R13], R4 ;  /* 0x000000040d007844 */ /* 0x0001e20000000200 */
[----:B------:R-:W-:Y:S02]  /*ee80*/  F2FP.F16.F32.PACK_AB R8, R49, R48 ;  /* 0x000000303108723e */ /* 0x000fe400000000ff */
[----:B------:R-:W-:Y:S02]  /*ee90*/  SHF.R.U64 R0, R0, 0x3, RZ ;  /* 0x0000000300007819 */ /* 0x000fe400000012ff */
[----:B------:R-:W-:Y:S02]  /*eea0*/  F2FP.F16.F32.PACK_AB R9, R51, R50 ;  /* 0x000000323309723e */ /* 0x000fe400000000ff */
[----:B------:R-:W-:Y:S02]  /*eeb0*/  F2FP.F16.F32.PACK_AB R10, R53, R52 ;  /* 0x00000034350a723e */ /* 0x000fe400000000ff */
[----:B------:R-:W-:Y:S01]  /*eec0*/  F2FP.F16.F32.PACK_AB R11, R55, R54 ;  /* 0x00000036370b723e */ /* 0x000fe200000000ff */
[----:B0-----:R-:W-:Y:S01]  /*eed0*/  IMAD.X R5, RZ, RZ, R21, P0 ;  /* 0x000000ffff057224 */ /* 0x001fe200000e0615 */
[----:B------:R-:W-:-:S02]  /*eee0*/  LOP3.LUT R4, R0, R153, RZ, 0x3c, !PT ;  /* 0x0000009900047212 */ /* 0x000fc400078e3cff */
[----:B------:R-:W-:Y:S02]  /*eef0*/  IADD3 R153, P0, R20, 0x2000, RZ ;  /* 0x0000200014997810 */ /* 0x000fe40007f1e0ff */
[----:B------:R-:W-:Y:S02]  /*ef00*/  MOV R0, R4 ;  /* 0x0000000400007202 */ /* 0x000fe40000000f00 */
[----:B------:R-:W-:Y:S01]  /*ef10*/  LOP3.LUT R4, R153, 0x380, RZ, 0xc0, !PT ;  /* 0x0000038099047812 */ /* 0x000fe200078ec0ff */
[----:B------:R-:W-:Y:S01]  /*ef20*/  IMAD.X R7, RZ, RZ, R21, P0 ;  /* 0x000000ffff077224 */ /* 0x000fe200000e0615 */
[----:B------:R-:W-:Y:S01]  /*ef30*/  F2FP.F16.F32.PACK_AB R5, R59, R58 ;  /* 0x0000003a3b05723e */ /* 0x000fe200000000ff */
[----:B------:R0:W-:Y:S01]  /*ef40*/  STSM.16.M88.4 [R0], R8 ;  /* 0x0000000800007844 */ /* 0x0001e20000000200 */
[----:B------:R-:W-:-:S04]  /*ef50*/  SHF.R.U64 R4, R4, 0x3, RZ ;  /* 0x0000000304047819 */ /* 0x000fc800000012ff */
[----:B------:R-:W-:Y:S02]  /*ef60*/  LOP3.LUT R6, R4, R153, RZ, 0x3c, !PT ;  /* 0x0000009904067212 */ /* 0x000fe400078e3cff */
[----:B------:R-:W-:Y:S02]  /*ef70*/  IADD3 R153, P0, R20, 0x2020, RZ ;  /* 0x0000202014997810 */ /* 0x000fe40007f1e0ff */
[----:B------:R-:W-:Y:S02]  /*ef80*/  MOV R13, R6 ;  /* 0x00000006000d7202 */ /* 0x000fe40000000f00 */
[----:B------:R-:W-:Y:S02]  /*ef90*/  F2FP.F16.F32.PACK_AB R4, R57, R56 ;  /* 0x000000383904723e */ /* 0x000fe400000000ff */
[----:B------:R-:W-:Y:S02]  /*efa0*/  F2FP.F16.F32.PACK_AB R6, R61, R60 ;  /* 0x0000003c3d06723e */ /* 0x000fe400000000ff */
[----:B------:R-:W-:-:S02]  /*efb0*/  F2FP.F16.F32.PACK_AB R7, R63, R62 ;  /* 0x0000003e3f07723e */ /* 0x000fc400000000ff */
[----:B0-----:R-:W-:Y:S02]  /*efc0*/  LOP3.LUT R0, R153, 0x380, RZ, 0xc0, !PT ;  /* 0x0000038099007812 */ /* 0x001fe400078ec0ff */
[----:B------:R-:W-:Y:S01]  /*efd0*/  F2FP.F16.F32.PACK_AB R8, R65, R64 ;  /* 0x000000404108723e */ /* 0x000fe200000000ff */
[----:B------:R0:W-:Y:S01]  /*efe0*/  STSM.16.M88.4 [R13], R4 ;  /* 0x000000040d007844 */ /* 0x0001e20000000200 */
        /* <DEDUP_REMOVED lines=94> */
[C---:B------:R-:W-:Y:S02]  /*f5d0*/  IADD3 R153, P1, R20.reuse, 0x6040, RZ ;  /* 0x0000604014997810 */ /* 0x040fe40007f3e0ff */
[----:B------:R-:W-:Y:S02]  /*f5e0*/  IADD3 R7, P0, R20, 0x6060, RZ ;  /* 0x0000606014077810 */ /* 0x000fe40007f1e0ff */
[----:B------:R-:W-:Y:S01]  /*f5f0*/  MOV R0, R4 ;  /* 0x0000000400007202 */ /* 0x000fe20000000f00 */
[--C-:B------:R-:W-:Y:S01]  /*f600*/  IMAD.X R5, RZ, RZ, R21.reuse, P1 ;  /* 0x000000ffff057224 */ /* 0x100fe200008e0615 */
[----:B------:R-:W-:Y:S01]  /*f610*/  LOP3.LUT R4, R153, 0x380, RZ, 0xc0, !PT ;  /* 0x0000038099047812 */ /* 0x000fe200078ec0ff */
[----:B------:R-:W-:Y:S01]  /*f620*/  IMAD.X R21, RZ, RZ, R21, P0 ;  /* 0x000000ffff157224 */ /* 0x000fe200000e0615 */
[----:B------:R-:W-:Y:S01]  /*f630*/  LOP3.LUT R6, R7, 0x380, RZ, 0xc0, !PT ;  /* 0x0000038007067812 */ /* 0x000fe200078ec0ff */
[----:B------:R0:W-:Y:S01]  /*f640*/  STSM.16.M88.4 [R0], R8 ;  /* 0x0000000800007844 */ /* 0x0001e20000000200 */
[----:B------:R-:W-:-:S02]  /*f650*/  SHF.R.U64 R4, R4, 0x3, RZ ;  /* 0x0000000304047819 */ /* 0x000fc400000012ff */
[----:B------:R-:W-:Y:S02]  /*f660*/  SHF.R.U64 R6, R6, 0x3, RZ ;  /* 0x0000000306067819 */ /* 0x000fe400000012ff */
[----:B------:R-:W-:Y:S02]  /*f670*/  LOP3.LUT R4, R4, R153, RZ, 0x3c, !PT ;  /* 0x0000009904047212 */ /* 0x000fe400078e3cff */
[----:B------:R-:W-:Y:S02]  /*f680*/  LOP3.LUT R20, R6, R7, RZ, 0x3c, !PT ;  /* 0x0000000706147212 */ /* 0x000fe400078e3cff */
[----:B------:R-:W-:Y:S02]  /*f690*/  F2FP.F16.F32.PACK_AB R6, R141, R140 ;  /* 0x0000008c8d06723e */ /* 0x000fe400000000ff */
[----:B------:R-:W-:Y:S02]  /*f6a0*/  F2FP.F16.F32.PACK_AB R7, R143, R142 ;  /* 0x0000008e8f07723e */ /* 0x000fe400000000ff */
[----:B------:R-:W-:-:S02]  /*f6b0*/  MOV R20, R20 ;  /* 0x0000001400147202 */ /* 0x000fc40000000f00 */
[----:B------:R-:W-:Y:S02]  /*f6c0*/  PLOP3.LUT P1, PT, PT, PT, UP0, 0x80, 0x0 ;  /* 0x000000000000781c */ /* 0x000fe40003f2f008 */
[----:B0-----:R-:W-:Y:S02]  /*f6d0*/  MOV R0, R4 ;  /* 0x0000000400007202 */ /* 0x001fe40000000f00 */
[----:B------:R-:W-:Y:S02]  /*f6e0*/  F2FP.F16.F32.PACK_AB R4, R137, R136 ;  /* 0x000000888904723e */ /* 0x000fe400000000ff */
[----:B------:R-:W-:Y:S02]  /*f6f0*/  F2FP.F16.F32.PACK_AB R5, R139, R138 ;  /* 0x0000008a8b05723e */ /* 0x000fe400000000ff */
[----:B------:R-:W-:Y:S02]  /*f700*/  F2FP.F16.F32.PACK_AB R8, R145, R144 ;  /* 0x000000909108723e */ /* 0x000fe400000000ff */
[----:B------:R-:W-:Y:S01]  /*f710*/  F2FP.F16.F32.PACK_AB R9, R147, R146 ;  /* 0x000000929309723e */ /* 0x000fe200000000ff */
[----:B------:R0:W-:Y:S01]  /*f720*/  STSM.16.M88.4 [R0], R4 ;  /* 0x0000000400007844 */ /* 0x0001e20000000200 */
[----:B------:R-:W-:-:S02]  /*f730*/  F2FP.F16.F32.PACK_AB R10, R149, R148 ;  /* 0x00000094950a723e */ /* 0x000fc400000000ff */
[----:B------:R-:W-:Y:S02]  /*f740*/  F2FP.F16.F32.PACK_AB R11, R151, R150 ;  /* 0x00000096970b723e */ /* 0x000fe400000000ff */
[----:B------:R-:W-:-:S03]  /*f750*/  ISETP.NE.U32.AND P0, PT, RZ, UR14, PT ;  /* 0x0000000eff007c0c */ /* 0x000fc6000bf05070 */
[----:B------:R1:W-:Y:S01]  /*f760*/  STSM.16.M88.4 [R20], R8 ;  /* 0x0000000814007844 */ /* 0x0003e20000000200 */
[----:B------:R-:W-:Y:S01]  /*f770*/  BAR.SYNC.DEFER_BLOCKING 0x1, 0x100 ;  /* 0x0044000000007b1d */ /* 0x000fe20000010000 */
[----:B------:R-:W-:Y:S01]  /*f780*/  ISETP.NE.AND.EX P0, PT, RZ, UR15, PT, P0 ;  /* 0x0000000fff007c0c */ /* 0x000fe2000bf05300 */
[----:B0-----:R-:W-:Y:S02]  /*f790*/  IMAD.U32 R4, RZ, RZ, UR10 ;  /* 0x0000000aff047e24 */ /* 0x001fe4000f8e00ff */
[----:B------:R-:W-:-:S05]  /*f7a0*/  IMAD.U32 R5, RZ, RZ, UR11 ;  /* 0x0000000bff057e24 */ /* 0x000fca000f8e00ff */
[----:B------:R0:W3:Y:S02]  /*f7b0*/  @P1 LDG.E R6, desc[UR40][R4.64] ;  /* 0x0000002804061981 */ /* 0x0000e4000c1e1900 */
[----:B0-----:R-:W-:Y:S02]  /*f7c0*/  IMAD.U32 R4, RZ, RZ, UR12 ;  /* 0x0000000cff047e24 */ /* 0x001fe4000f8e00ff */
[----:B------:R-:W-:-:S05]  /*f7d0*/  IMAD.U32 R5, RZ, RZ, UR13 ;  /* 0x0000000dff057e24 */ /* 0x000fca000f8e00ff */
[----:B------:R1:W5:Y:S01]  /*f7e0*/  @P0 LDG.E R0, desc[UR40][R4.64] ;  /* 0x0000002804000981 */ /* 0x000362000c1e1900 */
[----:B------:R-:W-:Y:S01]  /*f7f0*/  UISETP.NE.AND UP0, UPT, UR9, URZ, UPT ;  /* 0x0000003f0900728c */ /* 0x000fe2000bf05270 */
[----:B------:R-:W-:Y:S01]  /*f800*/  ULDC UR8, c[0x0][0xa88] ;  /* 0x0002a20000087ab9 */ /* 0x000fe20000000800 */
[----:B------:R-:W-:Y:S02]  /*f810*/  ULOP3.LUT UR45, UR45, 0xff, URZ, 0xc0, !UPT ;  /* 0x000000ff2d2d7892 */ /* 0x000fe4000f8ec03f */
[----:B------:R-:W-:Y:S01]  /*f820*/  USEL UR10, UR9, UR4, UP0 ;  /* 0x00000004090a7287 */ /* 0x000fe20008000000 */
[----:B---3--:R-:W-:Y:S01]  /*f830*/  @P1 R2UR UR8, R6 ;  /* 0x00000000060812ca */ /* 0x008fe200000e0000 */
[----:B-1----:R-:W-:-:S14]  /*f840*/  @P1 BRA `(.L_x_2422) ;  /* 0x0000000000281947 */ /* 0x002fdc0003800000 */
[----:B------:R-:W-:Y:S05]  /*f850*/  @!P0 BRA `(.L_x_2422) ;  /* 0x0000000000248947 */ /* 0x000fea0003800000 */
[----:B------:R-:W-:Y:S02]  /*f860*/  IMAD.U32 R4, RZ, RZ, UR12 ;  /* 0x0000000cff047e24 */ /* 0x000fe4000f8e00ff */
[----:B------:R-:W-:Y:S02]  /*f870*/  IMAD.U32 R6, RZ, RZ, UR12 ;  /* 0x0000000cff067e24 */ /* 0x000fe4000f8e00ff */
[----:B------:R-:W-:Y:S02]  /*f880*/  IMAD.U32 R5, RZ, RZ, UR13 ;  /* 0x0000000dff057e24 */ /* 0x000fe4000f8e00ff */
[----:B------:R-:W-:-:S03]  /*f890*/  IMAD.U32 R7, RZ, RZ, UR13 ;  /* 0x0000000dff077e24 */ /* 0x000fc6000f8e00ff */
[----:B------:R-:W3:Y:S04]  /*f8a0*/  LDG.E R4, desc[UR40][R4.64] ;  /* 0x0000002804047981 */ /* 0x000ee8000c1e1900 */
[----:B------:R-:W4:Y:S01]  /*f8b0*/  LDG.E R6, desc[UR40][R6.64+0x4] ;  /* 0x0000042806067981 */ /* 0x000f22000c1e1900 */
[----:B---3--:R-:W-:Y:S02]  /*f8c0*/  R2UR UR4, R4 ;  /* 0x00000000040472ca */ /* 0x008fe400000e0000 */
[----:B----4-:R-:W-:-:S13]  /*f8d0*/  R2UR UR8, R6 ;  /* 0x00000000060872ca */ /* 0x010fda00000e0000 */
[----:B------:R-:W-:-:S12]  /*f8e0*/  UIADD3 UR8, -UR4, UR8, URZ ;  /* 0x0000000804087290 */ /* 0x000fd8000fffe13f */
.L_x_2422:
        /* <DEDUP_REMOVED lines=11> */
[----:B------:R-:W3:Y:S01]  /*f9a0*/  LDL R11, [R1+0x40] ;  /* 0x00004000010b7983 */ /* 0x000ee20000100800 */
[----:B------:R-:W0:Y:S01]  /*f9b0*/  LDC R0, c[0x0][0xbe8] ;  /* 0x0002fa00ff007b82 */ /* 0x000e220000000800 */
[----:B------:R-:W-:Y:S01]  /*f9c0*/  UISETP.GT.AND UP1, UPT, UR10, 0x1, UPT ;  /* 0x000000010a00788c */ /* 0x000fe2000bf24270 */
[----:B------:R-:W-:Y:S01]  /*f9d0*/  VIADD R9, R186, UR42 ;  /* 0x0000002aba097c36 */ /* 0x000fe20008000000 */
[----:B------:R-:W-:Y:S01]  /*f9e0*/  UMOV UR20, 0x9b8 ;  /* 0x000009b800147882 */ /* 0x000fe20000000000 */
[----:B------:R-:W-:Y:S01]  /*f9f0*/  UISETP.NE.U32.AND UP0, UPT, UR14, URZ, UPT ;  /* 0x0000003f0e00728c */ /* 0x000fe2000bf05070 */
[----:B------:R-:W-:Y:S01]  /*fa00*/  VIADD R20, R16, UR42 ;  /* 0x0000002a10147c36 */ /* 0x000fe20008000000 */
[----:B------:R-:W-:Y:S01]  /*fa10*/  USEL UR20, UR20, 0x978, UP1 ;  /* 0x0000097814147887 */ /* 0x000fe20008800000 */
[----:B------:R-:W-:Y:S01]  /*fa20*/  IMAD.MOV.U32 R5, RZ, RZ, R9 ;  /* 0x000000ffff057224 */ /* 0x000fe200078e0009 */
[----:B------:R-:W-:Y:S02]  /*fa30*/  UISETP.NE.AND.EX UP0, UPT, UR15, URZ, UPT, UP0 ;  /* 0x0000003f0f00728c */ /* 0x000fe4000bf05300 */
[----:B------:R-:W-:-:S02]  /*fa40*/  USEL UR16, UR45, URZ, UP1 ;  /* 0x0000003f2d107287 */ /* 0x000fc40008800000 */
[----:B------:R-:W-:Y:S02]  /*fa50*/  USEL UR18, UR43, URZ, !UP0 ;  /* 0x0000003f2b127287 */ /* 0x000fe4000c000000 */
[----:B------:R-:W-:-:S04]  /*fa60*/  USHF.R.S32.HI UR17, URZ, 0x1f, UR43 ;  /* 0x0000001f3f117899 */ /* 0x000fc8000801142b */
[----:B------:R-:W-:Y:S01]  /*fa70*/  ULDC.64 UR14, c[0x0][UR20+0x228] ;  /* 0x00008a00140e7abb */ /* 0x000fe20008000a00 */
[----:B------:R-:W-:Y:S01]  /*fa80*/  ULDC.64 UR10, c[0x0][UR20+0x220] ;  /* 0x00008800140a7abb */ /* 0x000fe20008000a00 */
[----:B------:R-:W-:Y:S02]  /*fa90*/  UIMAD.WIDE.U32 UR22, UR14, UR16, URZ ;  /* 0x000000100e1672a5 */ /* 0x000fe4000f8e003f */
[----:B------:R-:W-:Y:S01]  /*faa0*/  UIMAD UR21, UR15, UR16, URZ ;  /* 0x000000100f1572a4 */ /* 0x000fe2000f8e023f */
[----:B0-----:R-:W-:Y:S01]  /*fab0*/  ISETP.NE.AND P0, PT, R0, 0x1, PT ;  /* 0x000000010000780c */ /* 0x001fe20003f05270 */
[----:B------:R-:W-:Y:S01]  /*fac0*/  UIMAD.WIDE.U32 UR14, UR10, UR18, URZ ;  /* 0x000000120a0e72a5 */ /* 0x000fe2000f8e003f */
[----:B------:R-:W-:Y:S01]  /*fad0*/  ULDC.64 UR12, c[0x0][UR20+0x218] ;  /* 0x00008600140c7abb */ /* 0x000fe20008000a00 */
[----:B------:R-:W-:Y:S02]  /*fae0*/  USEL UR19, UR17, URZ, !UP0 ;  /* 0x0000003f11137287 */ /* 0x000fe4000c000000 */
[----:B------:R-:W-:-:S02]  /*faf0*/  UIMAD UR18, UR11, UR18, URZ ;  /* 0x000000120b1272a4 */ /* 0x000fc4000f8e023f */
[----:B------:R-:W-:Y:S02]  /*fb00*/  UIMAD.WIDE.U32 UR16, UR12, UR44, URZ ;  /* 0x0000002c0c1072a5 */ /* 0x000fe4000f8e003f */
[----:B------:R-:W-:Y:S02]  /*fb10*/  UIMAD UR12, UR13, UR44, URZ ;  /* 0x0000002c0d0c72a4 */ /* 0x000fe4000f8e023f */
[----:B------:R-:W-:Y:S02]  /*fb20*/  UIMAD UR18, UR10, UR19, UR18 ;  /* 0x000000130a1272a4 */ /* 0x000fe4000f8e0212 */
[----:B------:R-:W0:Y:S01]  /*fb30*/  @P0 LDC R4, c[0x0][0xbec] ;  /* 0x0002fb00ff040b82 */ /* 0x000e220000000800 */
[----:B------:R-:W-:Y:S02]  /*fb40*/  UIADD3 UR21, UR23, UR21, URZ ;  /* 0x0000001517157290 */ /* 0x000fe4000fffe03f */
[----:B------:R-:W-:Y:S02]  /*fb50*/  UIADD3 UR10, UR17, UR12, URZ ;  /* 0x0000000c110a7290 */ /* 0x000fe4000fffe03f */
[----:B------:R-:W-:-:S02]  /*fb60*/  UIADD3 UR16, UP0, UP2, UR14, UR16, UR4 ;  /* 0x000000100e107290 */ /* 0x000fc4000fa1e004 */
[----:B------:R-:W-:Y:S01]  /*fb70*/  UIADD3 UR12, UR15, UR18, URZ ;  /* 0x000000120f0c7290 */ /* 0x000fe2000fffe03f */
[----:B------:R-:W1:Y:S01]  /*fb80*/  @P0 LDC R7, c[0x0][0xbf0] ;  /* 0x0002fc00ff070b82 */ /* 0x000e620000000800 */
[----:B------:R-:W-:Y:S02]  /*fb90*/  IMAD.U32 R6, RZ, RZ, UR21 ;  /* 0x00000015ff067e24 */ /* 0x000fe4000f8e00ff */
[----:B------:R-:W-:-:S03]  /*fba0*/  UIADD3.X UR12, UR12, UR10, UR24, UP0, UP2 ;  /* 0x0000000a0c0c7290 */ /* 0x000fc600087e4418 */
[----:B------:R-:W-:Y:S01]  /*fbb0*/  ULDC.64 UR10, c[0x0][UR20+0x210] ;  /* 0x00008400140a7abb */ /* 0x000fe20008000a00 */
[----:B0-----:R-:W-:-:S05]  /*fbc0*/  @P0 IMAD.HI.U32 R4, R9, R4, RZ ;  /* 0x0000000409040227 */ /* 0x001fca00078e00ff */
[----:B-1----:R-:W-:Y:S01]  /*fbd0*/  @P0 SHF.R.U32.HI R5, RZ, R7, R4 ;  /* 0x00000007ff050219 */ /* 0x002fe20000011604 */
[----:B------:R-:W-:-:S04]  /*fbe0*/  IMAD.U32 R4, RZ, RZ, UR22 ;  /* 0x00000016ff047e24 */ /* 0x000fc8000f8e00ff */
[--C-:B------:R-:W-:Y:S01]  /*fbf0*/  IMAD.MOV R7, RZ, RZ, -R5.reuse ;  /* 0x000000ffff077224 */ /* 0x100fe200078e0a05 */
[----:B------:R-:W-:Y:S02]  /*fc00*/  IADD3 R4, P0, P2, R5, UR16, R4 ;  /* 0x0000001005047c10 */ /* 0x000fe4000fa1e004 */
[----:B------:R-:W-:Y:S01]  /*fc10*/  SHF.R.S32.HI R5, RZ, 0x1f, R5 ;  /* 0x0000001fff057819 */ /* 0x000fe20000011405 */
[----:B------:R-:W-:-:S03]  /*fc20*/  IMAD R7, R0, R7, R9 ;  /* 0x0000000700077224 */ /* 0x000fc600078e0209 */
        /* <DEDUP_REMOVED lines=9> */
[----:B------:R-:W-:Y:S02]  /*fcc0*/  IMAD.IADD R5, R5, 0x1, R9 ;  /* 0x0000000105057824 */ /* 0x000fe400078e0209 */
[----:B------:R-:W-:Y:S03]  /*fcd0*/  SHFL.IDX PT, R6, R8, 0x1, 0x1c1f ;  /* 0x003c1f0008067f89 */ /* 0x000fe600000e0000 */
[----:B------:R-:W-:Y:S02]  /*fce0*/  LEA.HI.X R10, R4, UR13, R5, 0x2, P0 ;  /* 0x0000000d040a7c11 */ /* 0x000fe400080f1405 */
[----:B------:R-:W-:Y:S04]  /*fcf0*/  SHFL.IDX PT, R4, R8, RZ, 0x1c1f ;  /* 0x001c1fff08047589 */ /* 0x000fe800000e0000 */
[----:B------:R-:W0:Y:S04]  /*fd00*/  SHFL.IDX PT, R5, R10, RZ, 0x1c1f ;  /* 0x001c1fff0a057589 */ /* 0x000e2800000e0000 */
[----:B------:R-:W1:Y:S01]  /*fd10*/  SHFL.IDX PT, R7, R10, 0x1, 0x1c1f ;  /* 0x003c1f000a077f89 */ /* 0x000e6200000e0000 */
[----:B---3--:R-:W-:-:S02]  /*fd20*/  IMAD.MOV R9, RZ, RZ, -R11 ;  /* 0x000000ffff097224 */ /* 0x008fc400078e0a0b */
[----:B------:R-:W-:Y:S02]  /*fd30*/  IMAD R11, R0, UR8, RZ ;  /* 0x00000008000b7c24 */ /* 0x000fe4000f8e02ff */
[----:B------:R-:W-:Y:S01]  /*fd40*/  VIADD R0, R20, 0x8 ;  /* 0x0000000814007836 */ /* 0x000fe20000000000 */
[----:B------:R-:W-:-:S04]  /*fd50*/  ISETP.NE.AND P0, PT, R2, R9, PT ;  /* 0x000000090200720c */ /* 0x000fc80003f05270 */
[-C--:B------:R-:W-:Y:S02]  /*fd60*/  ISETP.GE.OR P2, PT, R20, R11.reuse, P0 ;  /* 0x0000000b1400720c */ /* 0x080fe40000746670 */
[----:B------:R-:W-:-:S11]  /*fd70*/  ISETP.GE.OR P0, PT, R0, R11, P0 ;  /* 0x0000000b0000720c */ /* 0x000fd60000706670 */
[----:B0-----:R0:W-:Y:S04]  /*fd80*/  @!P2 ST.E desc[UR40][R4.64], R3 ;  /* 0x000000030400a985 */ /* 0x0011e8000c101928 */
[----:B-1----:R0:W-:Y:S02]  /*fd90*/  @!P0 ST.E desc[UR40][R6.64], R12 ;  /* 0x0000000c06008985 */ /* 0x0021e4000c101928 */
.L_x_2423:
[----:B------:R-:W-:Y:S05]  /*fda0*/  @P1 BRA `(.L_x_2424) ;  /* 0x0000001000481947 */ /* 0x000fea0003800000 */
[----:B0-----:R-:W-:Y:S01]  /*fdb0*/  IMAD R3, R220, 0x40, R185 ;  /* 0x00000040dc037824 */ /* 0x001fe200078e02b9 */
[----:B------:R-:W0:Y:S01]  /*fdc0*/  LDC R81, c[0x0][0xbe8] ;  /* 0x0002fa00ff517b82 */ /* 0x000e220000000800 */
[----:B------:R-:W-:Y:S01]  /*fdd0*/  ULDC UR16, c[0x0][0xac8] ;  /* 0x0002b20000107ab9 */ /* 0x000fe20000000800 */
[----:B------:R-:W-:Y:S01]  /*fde0*/  ULDC.64 UR14, c[0x0][0xaa0] ;  /* 0x0002a800000e7ab9 */ /* 0x000fe20000000a00 */
[----:B------:R-:W-:-:S03]  /*fdf0*/  IMAD.WIDE R14, R3, 0x2, R14 ;  /* 0x00000002030e7825 */ /* 0x000fc600078e020e */
[C---:B------:R-:W-:Y:S02]  /*fe00*/  IADD3 R41, P2, R14.reuse, 0x7000, RZ ;  /* 0x000070000e297810 */ /* 0x040fe40007f5e0ff */
[----:B------:R-:W-:Y:S02]  /*fe10*/  IADD3 R9, P3, R14, 0x1000, RZ ;  /* 0x000010000e097810 */ /* 0x000fe40007f7e0ff */
[----:B------:R-:W-:Y:S02]  /*fe20*/  LOP3.LUT R40, R41, 0x380, RZ, 0xc0, !PT ;  /* 0x0000038029287812 */ /* 0x000fe400078ec0ff */
[----:B------:R-:W-:Y:S02]  /*fe30*/  LOP3.LUT R8, R9, 0x380, RZ, 0xc0, !PT ;  /* 0x0000038009087812 */ /* 0x000fe400078ec0ff */
[----:B------:R-:W-:Y:S02]  /*fe40*/  SHF.R.U64 R40, R40, 0x3, RZ ;  /* 0x0000000328287819 */ /* 0x000fe400000012ff */
[----:B------:R-:W-:-:S02]  /*fe50*/  SHF.R.U64 R8, R8, 0x3, RZ ;  /* 0x0000000308087819 */ /* 0x000fc400000012ff */
[----:B------:R-:W-:Y:S02]  /*fe60*/  IADD3 R33, P0, R14, 0x5000, RZ ;  /* 0x000050000e217810 */ /* 0x000fe40007f1e0ff */
[----:B------:R-:W-:Y:S01]  /*fe70*/  LOP3.LUT R40, R40, R41, RZ, 0x3c, !PT ;  /* 0x0000002928287212 */ /* 0x000fe200078e3cff */
[--C-:B------:R-:W-:Y:S01]  /*fe80*/  IMAD.X R41, RZ, RZ, R15.reuse, P2 ;  /* 0x000000ffff297224 */ /* 0x100fe200010e060f */
[----:B------:R-:W-:Y:S01]  /*fe90*/  LOP3.LUT R8, R8, R9, RZ, 0x3c, !PT ;  /* 0x0000000908087212 */ /* 0x000fe200078e3cff */
[----:B------:R-:W-:Y:S01]  /*fea0*/  IMAD.X R9, RZ, RZ, R15, P3 ;  /* 0x000000ffff097224 */ /* 0x000fe200018e060f */
[C---:B------:R-:W-:Y:S02]  /*feb0*/  IADD3 R69, P2, R14.reuse, 0xe000, RZ ;  /* 0x0000e0000e457810 */ /* 0x040fe40007f5e0ff */
[----:B------:R-:W-:Y:S01]  /*fec0*/  LOP3.LUT R32, R33, 0x380, RZ, 0xc0, !PT ;  /* 0x0000038021207812 */ /* 0x000fe200078ec0ff */
[----:B------:R-:W-:Y:S01]  /*fed0*/  UIMAD UR12, UR24, UR14, URZ ;  /* 0x0000000e180c72a4 */ /* 0x000fe2000f8e023f */
[C---:B------:R-:W-:Y:S01]  /*fee0*/  IADD3 R45, P3, R14.reuse, 0x8000, RZ ;  /* 0x000080000e2d7810 */ /* 0x040fe20007f7e0ff */
[C---:B------:R-:W-:Y:S01]  /*fef0*/  VIADD R101, R185.reuse, 0x80 ;  /* 0x00000080b9657836 */ /* 0x040fe20000000000 */
[----:B------:R-:W-:Y:S01]  /*ff00*/  IADD3 R37, P1, R14, 0x6000, RZ ;  /* 0x000060000e257810 */ /* 0x000fe20007f3e0ff */
[----:B------:R-:W-:Y:S01]  /*ff10*/  VIADD R97, R185, 0xc0 ;  /* 0x000000c0b9617836 */ /* 0x000fe20000000000 */
[----:B------:R-:W-:Y:S01]  /*ff20*/  LOP3.LUT R68, R69, 0x380, RZ, 0xc0, !PT ;  /* 0x0000038045447812 */ /* 0x000fe200078ec0ff */
[----:B------:R-:W-:Y:S01]  /*ff30*/  UIMAD.WIDE.U32 UR10, UR4, UR14, URZ ;  /* 0x0000000e040a72a5 */ /* 0x000fe2000f8e003f */
[----:B------:R-:W-:Y:S01]  /*ff40*/  SHF.R.U64 R32, R32, 0x3, RZ ;  /* 0x0000000320207819 */ /* 0x000fe200000012ff */
[----:B------:R-:W-:Y:S01]  /*ff50*/  VIADD R99, R185, 0x100 ;  /* 0x00000100b9637836 */ /* 0x000fe20000000000 */
[----:B------:R-:W-:Y:S01]  /*ff60*/  LOP3.LUT R44, R45, 0x380, RZ, 0xc0, !PT ;  /* 0x000003802d2c7812 */ /* 0x000fe200078ec0ff */
[----:B------:R-:W-:Y:S01]  /*ff70*/  VIADD R91, R185, 0x140 ;  /* 0x00000140b95b7836 */ /* 0x000fe20000000000 */
[----:B------:R-:W-:Y:S01]  /*ff80*/  LOP3.LUT R36, R37, 0x380, RZ, 0xc0, !PT ;  /* 0x0000038025247812 */ /* 0x000fe200078ec0ff */
[----:B------:R-:W5:Y:S01]  /*ff90*/  LD.E.128 R8, desc[UR40][R8.64] ;  /* 0x0000002808087980 */ /* 0x000f62000c101d00 */
[----:B------:R-:W-:-:S02]  /*ffa0*/  SHF.R.U64 R68, R68, 0x3, RZ ;  /* 0x0000000344447819 */ /* 0x000fc400000012ff */
[----:B------:R-:W-:Y:S01]  /*ffb0*/  LOP3.LUT R32, R32, R33, RZ, 0x3c, !PT ;  /* 0x0000002120207212 */ /* 0x000fe200078e3cff */
[--C-:B------:R-:W-:Y:S01]  /*ffc0*/  IMAD.X R33, RZ, RZ, R15.reuse, P0 ;  /* 0x000000ffff217224 */ /* 0x100fe200000e060f */
[----:B------:R-:W-:Y:S01]  /*ffd0*/  SHF.R.U64 R44, R44, 0x3, RZ ;  /* 0x000000032c2c7819 */ /* 0x000fe200000012ff */
[----:B------:R-:W5:Y:S01]  /*ffe0*/  LD.E.128 R40, desc[UR40][R40.64] ;  /* 0x0000002828287980 */ /* 0x000f62000c101d00 */
[----:B------:R-:W-:Y:S02]  /*fff0*/  SHF.R.U64 R36, R36, 0x3, RZ ;  /* 0x0000000324247819 */ /* 0x000fe400000012ff */
[----:B------:R-:W-:Y:S01]  /*10000*/  IADD3 R61, P0, R14, 0xc000, RZ ;  /* 0x0000c0000e3d7810 */ /* 0x000fe20007f1e0ff */
[----:B------:R-:W-:Y:S01]  /*10010*/  UIMAD UR12, UR4, UR15, UR12 ;  /* 0x0000000f040c72a4 */ /* 0x000fe2000f8e020c */
[----:B------:R-:W-:Y:S01]  /*10020*/  LOP3.LUT R68, R68, R69, RZ, 0x3c, !PT ;  /* 0x0000004544447212 */ /* 0x000fe200078e3cff */
[--C-:B------:R-:W-:Y:S01]  /*10030*/  IMAD.X R69, RZ, RZ, R15.reuse, P2 ;  /* 0x000000ffff457224 */ /* 0x100fe200010e060f */
[----:B------:R-:W-:Y:S01]  /*10040*/  LOP3.LUT R44, R44, R45, RZ, 0x3c, !PT ;  /* 0x0000002d2c2c7212 */ /* 0x000fe200078e3cff */
[--C-:B------:R-:W-:Y:S01]  /*10050*/  IMAD.X R45, RZ, RZ, R15.reuse, P3 ;  /* 0x000000ffff2d7224 */ /* 0x100fe200018e060f */
[----:B0-----:R-:W-:Y:S01]  /*10060*/  ISETP.NE.AND P2, PT, R81, 0x1, PT ;  /* 0x000000015100780c */ /* 0x001fe20003f45270 */
[----:B------:R-:W5:Y:S01]  /*10070*/  LD.E.128 R32, desc[UR40][R32.64] ;  /* 0x0000002820207980 */ /* 0x000f62000c101d00 */
[----:B------:R-:W-:Y:S01]  /*10080*/  LOP3.LUT R36, R36, R37, RZ, 0x3c, !PT ;  /* 0x0000002524247212 */ /* 0x000fe200078e3cff */
[----:B------:R-:W-:Y:S01]  /*10090*/  IMAD.X R37, RZ, RZ, R15, P1 ;  /* 0x000000ffff257224 */ /* 0x000fe200008e060f */
[----:B------:R-:W-:-:S02]  /*100a0*/  LOP3.LUT R60, R61, 0x380, RZ, 0xc0, !PT ;  /* 0x000003803d3c7812 */ /* 0x000fc400078ec0ff */
[C---:B------:R-:W-:Y:S02]  /*100b0*/  IADD3 R13, P4, R14.reuse, 0x2000, RZ ;  /* 0x000020000e0d7810 */ /* 0x040fe40007f9e0ff */
[C---:B------:R-:W-:Y:S02]  /*100c0*/  IADD3 R25, P5, R14.reuse, 0x3000, RZ ;  /* 0x000030000e197810 */ /* 0x040fe40007fbe0ff */
[C---:B------:R-:W-:Y:S01]  /*100d0*/  IADD3 R29, P6, R14.reuse, 0x4000, RZ ;  /* 0x000040000e1d7810 */ /* 0x040fe20007fde0ff */
[----:B------:R-:W-:Y:S01]  /*100e0*/  UIADD3 UR11, UR11, UR12, URZ ;  /* 0x0000000c0b0b7290 */ /* 0x000fe2000fffe03f */
[C---:B------:R-:W-:Y:S01]  /*100f0*/  IADD3 R3, P3, R14.reuse, 0xf000, RZ ;  /* 0x0000f0000e037810 */ /* 0x040fe20007f7e0ff */
[----:B------:R-:W0:Y:S01]  /*10100*/  @P2 LDC R21, c[0x0][0xbec] ;  /* 0x0002fb00ff152b82 */ /* 0x000e220000000800 */
[----:B------:R-:W-:Y:S01]  /*10110*/  IADD3 R65, P1, R14, 0xd000, RZ ;  /* 0x0000d0000e417810 */ /* 0x000fe20007f3e0ff */
[----:B------:R-:W-:Y:S01]  /*10120*/  ULDC.64 UR12, c[0x0][0xae8] ;  /* 0x0002ba00000c7ab9 */ /* 0x000fe20000000a00 */
[----:B------:R-:W-:Y:S01]  /*10130*/  SHF.R.U64 R60, R60, 0x3, RZ ;  /* 0x000000033c3c7819 */ /* 0x000fe200000012ff */
[----:B------:R-:W-:Y:S01]  /*10140*/  USHF.R.S32.HI UR4, URZ, 0x1f, UR9 ;  /* 0x0000001f3f047899 */ /* 0x000fe20008011409 */
[----:B------:R-:W-:Y:S01]  /*10150*/  LOP3.LUT R0, R3, 0x380, RZ, 0xc0, !PT ;  /* 0x0000038003007812 */ /* 0x000fe200078ec0ff */
[--C-:B------:R-:W-:Y:S01]  /*10160*/  IMAD.X R73, RZ, RZ, R15.reuse, P3 ;  /* 0x000000ffff497224 */ /* 0x100fe200018e060f */
[----:B------:R-:W-:Y:S01]  /*10170*/  LOP3.LUT R64, R65, 0x380, RZ, 0xc0, !PT ;  /* 0x0000038041407812 */ /* 0x000fe200078ec0ff */
[----:B------:R-:W1:Y:S01]  /*10180*/  @P2 LDC R77, c[0x0][0xbf0] ;  /* 0x0002fc00ff4d2b82 */ /* 0x000e620000000800 */
[----:B------:R-:W-:Y:S01]  /*10190*/  LOP3.LUT R60, R60, R61, RZ, 0x3c, !PT ;  /* 0x0000003d3c3c7212 */ /* 0x000fe200078e3cff */
[----:B------:R-:W-:Y:S01]  /*101a0*/  IMAD.X R61, RZ, RZ, R15, P0 ;  /* 0x000000ffff3d7224 */ /* 0x000fe200000e060f */
[----:B------:R-:W-:Y:S01]  /*101b0*/  SHF.R.U64 R0, R0, 0x3, RZ ;  /* 0x0000000300007819 */ /* 0x000fe200000012ff */
[----:B------:R-:W5:Y:S01]  /*101c0*/  LD.E.128 R36, desc[UR40][R36.64] ;  /* 0x0000002824247980 */ /* 0x000f62000c101d00 */
[----:B------:R-:W-:-:S02]  /*101d0*/  SHF.R.U64 R64, R64, 0x3, RZ ;  /* 0x0000000340407819 */ /* 0x000fc400000012ff */
[----:B------:R-:W-:Y:S01]  /*101e0*/  ISETP.GE.AND P0, PT, R188, UR16, PT ;  /* 0x00000010bc007c0c */ /* 0x000fe2000bf06270 */
[----:B------:R-:W5:Y:S01]  /*101f0*/  LD.E.128 R44, desc[UR40][R44.64] ;  /* 0x000000282c2c7980 */ /* 0x000f62000c101d00 */
[----:B------:R-:W-:Y:S02]  /*10200*/  LOP3.LUT R72, R0, R3, RZ, 0x3c, !PT ;  /* 0x0000000300487212 */ /* 0x000fe400078e3cff */
[----:B------:R-:W-:Y:S01]  /*10210*/  LOP3.LUT R64, R64, R65, RZ, 0x3c, !PT ;  /* 0x0000004140407212 */ /* 0x000fe200078e3cff */
[----:B------:R-:W-:Y:S01]  /*10220*/  IMAD.X R65, RZ, RZ, R15, P1 ;  /* 0x000000ffff417224 */ /* 0x000fe200008e060f */
[----:B------:R-:W-:Y:S01]  /*10230*/  SEL R3, RZ, 0xffffffff, P0 ;  /* 0xffffffffff037807 */ /* 0x000fe20000000000 */
[----:B------:R-:W5:Y:S01]  /*10240*/  LD.E.128 R68, desc[UR40][R68.64] ;  /* 0x0000002844447980 */ /* 0x000f62000c101d00 */
[----:B------:R-:W-:Y:S02]  /*10250*/  ISETP.GE.AND P1, PT, R185, UR16, PT ;  /* 0x00000010b9007c0c */ /* 0x000fe4000bf26270 */
[----:B------:R-:W-:Y:S01]  /*10260*/  LOP3.LUT R12, R13, 0x380, RZ, 0xc0, !PT ;  /* 0x000003800d0c7812 */ /* 0x000fe200078ec0ff */
[----:B------:R-:W-:Y:S01]  /*10270*/  IMAD.SHL.U32 R3, R3, 0x2, RZ ;  /* 0x0000000203037824 */ /* 0x000fe200078e00ff */
[----:B------:R-:W-:-:S02]  /*10280*/  SEL R0, RZ, 0x1, P1 ;  /* 0x00000001ff007807 */ /* 0x000fc40000800000 */
[----:B------:R-:W-:Y:S02]  /*10290*/  LOP3.LUT R24, R25, 0x380, RZ, 0xc0, !PT ;  /* 0x0000038019187812 */ /* 0x000fe400078ec0ff */
[----:B------:R-:W-:Y:S01]  /*102a0*/  LOP3.LUT R28, R29, 0x380, RZ, 0xc0, !PT ;  /* 0x000003801d1c7812 */ /* 0x000fe200078ec0ff */
[----:B------:R-:W-:Y:S01]  /*102b0*/  UIMAD.WIDE.U32 UR10, UR44, UR12, UR10 ;  /* 0x0000000c2c0a72a5 */ /* 0x000fe2000f8e000a */
[----:B------:R-:W-:Y:S01]  /*102c0*/  LOP3.LUT R3, R3, 0x2, R0, 0xe2, !PT ;  /* 0x0000000203037812 */ /* 0x000fe200078ee200 */
[----:B------:R-:W-:Y:S01]  /*102d0*/  IMAD R0, R187, 0x20, R220 ;  /* 0x00000020bb007824 */ /* 0x000fe200078e02dc */
[----:B------:R-:W-:Y:S01]  /*102e0*/  ISETP.GE.AND P1, PT, R101, UR16, PT ;  /* 0x0000001065007c0c */ /* 0x000fe2000bf26270 */
[----:B------:R-:W5:Y:S01]  /*102f0*/  LD.E.128 R60, desc[UR40][R60.64] ;  /* 0x000000283c3c7980 */ /* 0x000f62000c101d00 */
[----:B------:R-:W-:Y:S01]  /*10300*/  ISETP.GE.AND P0, PT, R97, UR16, PT ;  /* 0x0000001061007c0c */ /* 0x000fe2000bf06270 */
[----:B------:R-:W-:Y:S01]  /*10310*/  VIADD R80, R0, UR42 ;  /* 0x0000002a00507c36 */ /* 0x000fe20008000000 */
[----:B------:R-:W-:Y:S01]  /*10320*/  SHF.R.U64 R12, R12, 0x3, RZ ;  /* 0x000000030c0c7819 */ /* 0x000fe200000012ff */
[----:B------:R-:W5:Y:S01]  /*10330*/  LD.E.128 R64, desc[UR40][R64.64] ;  /* 0x0000002840407980 */ /* 0x000f62000c101d00 */
[----:B------:R-:W-:-:S02]  /*10340*/  SHF.R.U64 R24, R24, 0x3, RZ ;  /* 0x0000000318187819 */ /* 0x000fc400000012ff */
[----:B------:R-:W-:Y:S01]  /*10350*/  SHF.R.U64 R28, R28, 0x3, RZ ;  /* 0x000000031c1c7819 */ /* 0x000fe200000012ff */
[----:B------:R-:W5:Y:S01]  /*10360*/  LD.E.128 R72, desc[UR40][R72.64] ;  /* 0x0000002848487980 */ /* 0x000f62000c101d00 */
[----:B------:R-:W-:Y:S02]  /*10370*/  SEL R20, RZ, 0xffffffff, P1 ;  /* 0xffffffffff147807 */ /* 0x000fe40000800000 */
[----:B------:R-:W-:Y:S01]  /*10380*/  SEL R0, RZ, 0xffffffff, P0 ;  /* 0xffffffffff007807 */ /* 0x000fe20000000000 */
[----:B------:R-:W-:Y:S01]  /*10390*/  UIMAD UR11, UR44, UR13, UR11 ;  /* 0x0000000d2c0b72a4 */ /* 0x000fe2000f8e020b */
[----:B------:R-:W-:Y:S01]  /*103a0*/  LOP3.LUT R12, R12, R13, RZ, 0x3c, !PT ;  /* 0x0000000d0c0c7212 */ /* 0x000fe200078e3cff */
[--C-:B------:R-:W-:Y:S01]  /*103b0*/  IMAD.X R13, RZ, RZ, R15.reuse, P4 ;  /* 0x000000ffff0d7224 */ /* 0x100fe200020e060f */
[----:B------:R-:W-:Y:S01]  /*103c0*/  LOP3.LUT R24, R24, R25, RZ, 0x3c, !PT ;  /* 0x0000001918187212 */ /* 0x000fe200078e3cff */
[--C-:B------:R-:W-:Y:S01]  /*103d0*/  IMAD.X R25, RZ, RZ, R15.reuse, P5 ;  /* 0x000000ffff197224 */ /* 0x100fe200028e060f */
[----:B------:R-:W-:Y:S01]  /*103e0*/  LOP3.LUT R28, R28, R29, RZ, 0x3c, !PT ;  /* 0x0000001d1c1c7212 */ /* 0x000fe200078e3cff */
[----:B------:R-:W-:Y:S01]  /*103f0*/  IMAD.X R29, RZ, RZ, R15, P6 ;  /* 0x000000ffff1d7224 */ /* 0x000fe200030e060f */
[----:B------:R-:W-:Y:S01]  /*10400*/  IADD3 R49, P4, R14, 0x9000, RZ ;  /* 0x000090000e317810 */ /* 0x000fe20007f9e0ff */
[----:B------:R-:W-:Y:S01]  /*10410*/  IMAD.SHL.U32 R20, R20, 0x4, RZ ;  /* 0x0000000414147824 */ /* 0x000fe200078e00ff */
[C---:B------:R-:W-:Y:S01]  /*10420*/  IADD3 R53, P5, R14.reuse, 0xa000, RZ ;  /* 0x0000a0000e357810 */ /* 0x040fe20007fbe0ff */
[----:B------:R-:W-:Y:S01]  /*10430*/  ULDC.64 UR12, c[0x0][0xaf0] ;  /* 0x0002bc00000c7ab9 */ /* 0x000fe20000000a00 */
[----:B------:R-:W-:Y:S01]  /*10440*/  IADD3 R57, P6, R14, 0xb000, RZ ;  /* 0x0000b0000e397810 */ /* 0x000fe20007fde0ff */
[----:B------:R-:W-:Y:S01]  /*10450*/  IMAD.SHL.U32 R79, R0, 0x8, RZ ;  /* 0x00000008004f7824 */ /* 0x000fe200078e00ff */
[----:B------:R-:W-:Y:S01]  /*10460*/  UIMAD UR4, UR4, UR12, URZ ;  /* 0x0000000c040472a4 */ /* 0x000fe2000f8e023f */
[----:B0-----:R-:W-:Y:S01]  /*10470*/  @P2 IMAD.HI.U32 R0, R80, R21, RZ ;  /* 0x0000001550002227 */ /* 0x001fe200078e00ff */
[----:B------:R-:W-:Y:S01]  /*10480*/  LOP3.LUT R48, R49, 0x380, RZ, 0xc0, !PT ;  /* 0x0000038031307812 */ /* 0x000fe200078ec0ff */
[----:B------:R-:W5:Y:S01]  /*10490*/  LD.E.128 R24, desc[UR40][R24.64] ;  /* 0x0000002818187980 */ /* 0x000f62000c101d00 */
[----:B------:R-:W-:-:S02]  /*104a0*/  LOP3.LUT R52, R53, 0x380, RZ, 0xc0, !PT ;  /* 0x0000038035347812 */ /* 0x000fc400078ec0ff */
[----:B------:R-:W-:Y:S01]  /*104b0*/  LOP3.LUT R56, R57, 0x380, RZ, 0xc0, !PT ;  /* 0x0000038039387812 */ /* 0x000fe200078ec0ff */
[----:B------:R-:W5:Y:S01]  /*104c0*/  LD.E.128 R28, desc[UR40][R28.64] ;  /* 0x000000281c1c7980 */ /* 0x000f62000c101d00 */
[----:B------:R-:W-:Y:S02]  /*104d0*/  LOP3.LUT R5, R14, 0x380, RZ, 0xc0, !PT ;  /* 0x000003800e057812 */ /* 0x000fe400078ec0ff */
[----:B------:R-:W-:Y:S01]  /*104e0*/  LOP3.LUT R76, R20, 0x4, R3, 0xe2, !PT ;  /* 0x00000004144c7812 */ /* 0x000fe200078ee203 */
[----:B------:R-:W-:Y:S01]  /*104f0*/  IMAD.MOV.U32 R3, RZ, RZ, R80 ;  /* 0x000000ffff037224 */ /* 0x000fe200078e0050 */
[----:B------:R-:W-:Y:S01]  /*10500*/  UIMAD UR4, UR9, UR13, UR4 ;  /* 0x0000000d090472a4 */ /* 0x000fe2000f8e0204 */
[----:B-1----:R-:W-:Y:S01]  /*10510*/  @P2 SHF.R.U32.HI R3, RZ, R77, R0 ;  /* 0x0000004dff032219 */ /* 0x002fe20000011600 */
[----:B------:R-:W-:Y:S01]  /*10520*/  UIMAD.WIDE.U32 UR10, UR9, UR12, UR10 ;  /* 0x0000000c090a72a5 */ /* 0x000fe2000f8e000a */
[----:B------:R-:W-:Y:S02]  /*10530*/  SHF.R.U64 R48, R48, 0x3, RZ ;  /* 0x0000000330307819 */ /* 0x000fe400000012ff */
[----:B------:R-:W-:-:S02]  /*10540*/  SHF.R.U64 R52, R52, 0x3, RZ ;  /* 0x0000000334347819 */ /* 0x000fc400000012ff */
[----:B------:R-:W-:Y:S02]  /*10550*/  SHF.R.U64 R56, R56, 0x3, RZ ;  /* 0x0000000338387819 */ /* 0x000fe400000012ff */
[----:B------:R-:W-:Y:S01]  /*10560*/  SHF.R.U64 R5, R5, 0x3, RZ ;  /* 0x0000000305057819 */ /* 0x000fe200000012ff */
[----:B------:R-:W-:Y:S01]  /*10570*/  UIADD3 UR4, UR11, UR4, URZ ;  /* 0x000000040b047290 */ /* 0x000fe2000fffe03f */
[----:B------:R-:W-:Y:S02]  /*10580*/  ISETP.GE.AND P0, PT, R99, UR16, PT ;  /* 0x0000001063007c0c */ /* 0x000fe4000bf06270 */
[--C-:B------:R-:W-:Y:S01]  /*10590*/  SHF.R.S32.HI R77, RZ, 0x1f, R3.reuse ;  /* 0x0000001fff4d7819 */ /* 0x100fe20000011403 */
[----:B------:R-:W-:Y:S01]  /*105a0*/  IMAD.U32 R20, RZ, RZ, UR10 ;  /* 0x0000000aff147e24 */ /* 0x000fe2000f8e00ff */
[----:B------:R-:W-:Y:S01]  /*105b0*/  LOP3.LUT R76, R79, 0x8, R76, 0xe2, !PT ;  /* 0x000000084f4c7812 */ /* 0x000fe200078ee24c */
[----:B------:R-:W-:Y:S01]  /*105c0*/  IMAD.U32 R21, RZ, RZ, UR11 ;  /* 0x0000000bff157e24 */ /* 0x000fe2000f8e00ff */
        /* <DEDUP_REMOVED lines=8> */
[----:B------:R-:W-:Y:S01]  /*10650*/  ULDC.64 UR10, c[0x0][0xae0] ;  /* 0x0002b800000a7ab9 */ /* 0x000fe20000000a00 */
[----:B------:R-:W-:Y:S01]  /*10660*/  IMAD.MOV.U32 R5, RZ, RZ, R15 ;  /* 0x000000ffff057224 */ /* 0x000fe200078e000f */
[----:B------:R-:W-:Y:S01]  /*10670*/  SEL R0, RZ, 0xffffffff, P0 ;  /* 0xffffffffff007807 */ /* 0x000fe20000000000 */
[----:B------:R-:W-:Y:S01]  /*10680*/  IMAD R78, R77, UR10, RZ ;  /* 0x0000000a4d4e7c24 */ /* 0x000fe2000f8e02ff */
[----:B------:R-:W-:Y:S01]  /*10690*/  ISETP.GE.AND P0, PT, R91, UR16, PT ;  /* 0x000000105b007c0c */ /* 0x000fe2000bf06270 */
[----:B------:R-:W-:Y:S01]  /*106a0*/  IMAD.U32 R21, RZ, RZ, UR4 ;  /* 0x00000004ff157e24 */ /* 0x000fe2000f8e00ff */
[----:B------:R-:W5:Y:S01]  /*106b0*/  LD.E.128 R12, desc[UR40][R12.64] ;  /* 0x000000280c0c7980 */ /* 0x000f62000c101d00 */
[----:B------:R-:W-:-:S02]  /*106c0*/  IMAD R77, R81, R79, R80 ;  /* 0x0000004f514d7224 */ /* 0x000fc400078e0250 */
[----:B------:R-:W-:Y:S01]  /*106d0*/  IMAD.SHL.U32 R83, R0, 0x10, RZ ;  /* 0x0000001000537824 */ /* 0x000fe200078e00ff */
[----:B------:R-:W5:Y:S01]  /*106e0*/  LD.E.128 R4, desc[UR40][R4.64] ;  /* 0x0000002804047980 */ /* 0x000f62000c101d00 */
[C---:B------:R-:W-:Y:S01]  /*106f0*/  IMAD R79, R3.reuse, UR11, R78 ;  /* 0x0000000b034f7c24 */ /* 0x040fe2000f8e024e */
[----:B------:R-:W-:Y:S01]  /*10700*/  SEL R0, RZ, 0xffffffff, P0 ;  /* 0xffffffffff007807 */ /* 0x000fe20000000000 */
[----:B------:R-:W-:Y:S01]  /*10710*/  IMAD.WIDE.U32 R20, R3, UR10, R20 ;  /* 0x0000000a03147c25 */ /* 0x000fe2000f8e0014 */
[----:B------:R-:W5:Y:S01]  /*10720*/  LD.E.128 R48, desc[UR40][R48.64] ;  /* 0x0000002830307980 */ /* 0x000f62000c101d00 */
[----:B------:R-:W-:Y:S01]  /*10730*/  SHF.R.S32.HI R3, RZ, 0x1f, R77 ;  /* 0x0000001fff037819 */ /* 0x000fe2000001144d */
[----:B------:R-:W-:Y:S02]  /*10740*/  ULDC.64 UR10, c[0x0][0xad8] ;  /* 0x0002b600000a7ab9 */ /* 0x000fe40000000a00 */
[----:B------:R-:W5:Y:S01]  /*10750*/  LD.E.128 R52, desc[UR40][R52.64] ;  /* 0x0000002834347980 */ /* 0x000f62000c101d00 */
[----:B------:R-:W-:-:S03]  /*10760*/  VIADD R93, R185, 0x180 ;  /* 0x00000180b95d7836 */ /* 0x000fc60000000000 */
[----:B------:R-:W5:Y:S01]  /*10770*/  LD.E.128 R56, desc[UR40][R56.64] ;  /* 0x0000002838387980 */ /* 0x000f62000c101d00 */
[----:B------:R-:W-:Y:S01]  /*10780*/  @!PT LDS RZ, [RZ] ;  /* 0x00000000fffff984 */ /* 0x000fe20000000800 */
[----:B------:R-:W-:Y:S01]  /*10790*/  @!PT LDS RZ, [RZ] ;  /* 0x00000000fffff984 */ /* 0x000fe20000000800 */
[----:B------:R-:W-:Y:S01]  /*107a0*/  @!PT LDS RZ, [RZ] ;  /* 0x00000000fffff984 */ /* 0x000fe20000000800 */
[----:B------:R-:W-:Y:S01]  /*107b0*/  @!PT LDS RZ, [RZ] ;  /* 0x00000000fffff984 */ /* 0x000fe20000000800 */
[----:B------:R0:W-:Y:S06]  /*107c0*/  MEMBAR.ALL.CTA ;  /* 0x0000000000007992 */ /* 0x0001ec0000008000 */
[----:B0-----:R-:W0:Y:S01]  /*107d0*/  FENCE.VIEW.ASYNC.S ;  /* 0x00000000000073c6 */ /* 0x001e220000000000 */
[----:B------:R-:W-:Y:S01]  /*107e0*/  LOP3.LUT R76, R83, 0x10, R76, 0xe2, !PT ;  /* 0x00000010534c7812 */ /* 0x000fe200078ee24c */
[----:B------:R-:W-:Y:S01]  /*107f0*/  IMAD.SHL.U32 R83, R0, 0x20, RZ ;  /* 0x0000002000537824 */ /* 0x000fe200078e00ff */
[----:B------:R-:W-:Y:S01]  /*10800*/  ISETP.GE.AND P0, PT, R93, UR16, PT ;  /* 0x000000105d007c0c */ /* 0x000fe2000bf06270 */
[----:B------:R-:W-:-:S02]  /*10810*/  IMAD.IADD R21, R21, 0x1, R79 ;  /* 0x0000000115157824 */ /* 0x000fc400078e024f */
[----:B------:R-:W-:Y:S02]  /*10820*/  IMAD R0, R3, UR10, RZ ;  /* 0x0000000a03007c24 */ /* 0x000fe4000f8e02ff */
[----:B------:R-:W-:Y:S02]  /*10830*/  VIADD R88, R220, UR42 ;  /* 0x0000002adc587c36 */ /* 0x000fe40008000000 */
[----:B------:R-:W-:Y:S01]  /*10840*/  IMAD R89, R81, UR8, RZ ;  /* 0x0000000851597c24 */ /* 0x000fe2000f8e02ff */
[----:B------:R-:W-:Y:S01]  /*10850*/  UIADD3 UR4, UR46, 0x28c20, URZ ;  /* 0x00028c202e047890 */ /* 0x000fe2000fffe03f */
[C---:B------:R-:W-:Y:S01]  /*10860*/  IMAD R79, R77.reuse, UR11, R0 ;  /* 0x0000000b4d4f7c24 */ /* 0x040fe2000f8e0200 */
[----:B------:R-:W-:Y:S01]  /*10870*/  SEL R3, RZ, 0x40, P0 ;  /* 0x00000040ff037807 */ /* 0x000fe20000000000 */
[----:B------:R-:W-:Y:S01]  /*10880*/  IMAD.WIDE.U32 R20, R77, UR10, R20 ;  /* 0x0000000a4d147c25 */ /* 0x000fe2000f8e0014 */
[----:B------:R-:W-:Y:S01]  /*10890*/  ISETP.GE.AND P0, PT, R88, R89, PT ;  /* 0x000000595800720c */ /* 0x000fe20003f06270 */
[----:B------:R-:W-:Y:S01]  /*108a0*/  ULDC.64 UR10, c[0x0][0xa80] ;  /* 0x0002a000000a7ab9 */ /* 0x000fe20000000a00 */
[----:B------:R-:W-:Y:S01]  /*108b0*/  UPRMT UR4, URZ, 0x654, UR4 ;  /* 0x000006543f047896 */ /* 0x000fe20008000004 */
[----:B------:R-:W-:Y:S01]  /*108c0*/  VIADD R95, R185, 0x1c0 ;  /* 0x000001c0b95f7836 */ /* 0x000fe20000000000 */
[----:B------:R-:W-:Y:S01]  /*108d0*/  LEA R86, P2, R20, UR10, 0x1 ;  /* 0x0000000a14567c11 */ /* 0x000fe2000f8408ff */
[----:B------:R-:W-:Y:S01]  /*108e0*/  IMAD.IADD R21, R21, 0x1, R79 ;  /* 0x0000000115157824 */ /* 0x000fe200078e024f */
[----:B------:R-:W-:-:S02]  /*108f0*/  LOP3.LUT R76, R83, 0x20, R76, 0xe2, !PT ;  /* 0x00000020534c7812 */ /* 0x000fc400078ee24c */
[----:B------:R-:W-:Y:S02]  /*10900*/  ISETP.GE.AND P1, PT, R95, UR16, PT ;  /* 0x000000105f007c0c */ /* 0x000fe4000bf26270 */
[----:B------:R-:W-:Y:S01]  /*10910*/  LEA.HI.X R87, R20, UR11, R21, 0x1, P2 ;  /* 0x0000000b14577c11 */ /* 0x000fe200090f0c15 */
[----:B0-----:R-:W-:Y:S01]  /*10920*/  SYNCS.ARRIVE.TRANS64.RED.A1T0 RZ, [UR4], RZ ;  /* 0x000000ffffff79a7 */ /* 0x001fe20008100404 */
[----:B------:R-:W-:Y:S01]  /*10930*/  LOP3.LUT R3, R76, R3, RZ, 0xfc, !PT ;  /* 0x000000034c037212 */ /* 0x000fe200078efcff */
[----:B------:R0:W1:Y:S01]  /*10940*/  SHFL.IDX PT, R20, R86, RZ, 0x181f ;  /* 0x00181fff56147589 */ /* 0x00006200000e0000 */
[----:B------:R-:W-:Y:S01]  /*10950*/  SEL R0, RZ, 0x80, P1 ;  /* 0x00000080ff007807 */ /* 0x000fe20000800000 */
[----:B------:R-:W-:Y:S02]  /*10960*/  BSSY B1, `(.L_x_2425) ;  /* 0x000002a000017945 */ /* 0x000fe40003800000 */
[----:B------:R0:W3:Y:S01]  /*10970*/  SHFL.IDX PT, R21, R87, RZ, 0x181f ;  /* 0x00181fff57157589 */ /* 0x0000e200000e0000 */
[----:B------:R-:W-:-:S02]  /*10980*/  LOP3.LUT R0, R3, R0, RZ, 0xfc, !PT ;  /* 0x0000000003007212 */ /* 0x000fc400078efcff */
        /* <DEDUP_REMOVED lines=9> */
[CC--:B-1----:R-:W-:Y:S01]  /*10a20*/  @!P1 LEA R76, P2, R188.reuse, R20.reuse, 0x1 ;  /* 0x00000014bc4c9211 */ /* 0x0c2fe200078408ff */
[----:B---3--:R-:W-:Y:S02]  /*10a30*/  @!P0 IMAD.WIDE R78, R185, 0x2, R20 ;  /* 0x00000002b94e8825 */ /* 0x008fe400078e0214 */
[----:B------:R-:W-:Y:S02]  /*10a40*/  @!P4 LEA R80, P5, R101, R20, 0x1 ;  /* 0x000000146550c211 */ /* 0x000fe400078a08ff */
[----:B------:R-:W-:Y:S01]  /*10a50*/  @!P1 LEA.HI.X R77, R188, R21, R152, 0x1, P2 ;  /* 0x00000015bc4d9211 */ /* 0x000fe200010f0c98 */
[----:B-----5:R1:W-:Y:S01]  /*10a60*/  @!P0 ST.E.128 desc[UR40][R78.64], R4 ;  /* 0x000000044e008985 */ /* 0x0203e2000c101d28 */
[----:B------:R-:W-:Y:S02]  /*10a70*/  ISETP.GE.AND P2, PT, R99, UR16, PT ;  /* 0x0000001063007c0c */ /* 0x000fe4000bf46270 */
[----:B------:R-:W-:Y:S01]  /*10a80*/  LOP3.LUT P0, RZ, R3, 0x40, RZ, 0xc0, !PT ;  /* 0x0000004003ff7812 */ /* 0x000fe2000780c0ff */
[----:B------:R3:W-:Y:S01]  /*10a90*/  @!P1 ST.E.128 desc[UR40][R76.64], R12 ;  /* 0x0000000c4c009985 */ /* 0x0007e2000c101d28 */
[----:B------:R-:W-:-:S02]  /*10aa0*/  ISETP.GE.AND P1, PT, R91, UR16, PT ;  /* 0x000000105b007c0c */ /* 0x000fc4000bf26270 */
[-C--:B------:R-:W-:Y:S02]  /*10ab0*/  @!P3 LEA R82, P6, R97, R20.reuse, 0x1 ;  /* 0x000000146152b211 */ /* 0x080fe400078c08ff */
        /* <DEDUP_REMOVED lines=13> */
[----:B---3--:R-:W-:Y:S01]  /*10b90*/  SHF.R.S32.HI R13, RZ, 0x1f, R95 ;  /* 0x0000001fff0d7819 */ /* 0x008fe2000001145f */
[----:B------:R4:W-:Y:S01]  /*10ba0*/  @!P1 ST.E.128 desc[UR40][R4.64], R52 ;  /* 0x0000003404009985 */ /* 0x0009e2000c101d28 */
[----:B------:R-:W-:-:S02]  /*10bb0*/  @P0 LEA.HI.X R7, R93, R21, R7, 0x1, P5 ;  /* 0x000000155d070211 */ /* 0x000fc400028f0c07 */
[----:B------:R-:W-:-:S03]  /*10bc0*/  @P6 LEA R12, P5, R95, R20, 0x1 ;  /* 0x000000145f0c6211 */ /* 0x000fc600078a08ff */
[----:B------:R4:W-:Y:S01]  /*10bd0*/  @P0 ST.E.128 desc[UR40][R6.64], R60 ;  /* 0x0000003c06000985 */ /* 0x0009e2000c101d28 */
[----:B------:R-:W-:-:S05]  /*10be0*/  @P6 LEA.HI.X R13, R95, R21, R13, 0x1, P5 ;  /* 0x000000155f0d6211 */ /* 0x000fca00028f0c0d */
[----:B------:R4:W-:Y:S04]  /*10bf0*/  @P6 ST.E.128 desc[UR40][R12.64], R68 ;  /* 0x000000440c006985 */ /* 0x0009e8000c101d28 */
.L_x_2426:
[----:B------:R-:W-:Y:S05]  /*10c00*/  BSYNC B1 ;  /* 0x0000000000017941 */ /* 0x000fea0003800000 */
.L_x_2425:
[----:B----45:R-:W-:Y:S01]  /*10c10*/  VIADD R6, R88, 0x20 ;  /* 0x0000002058067836 */ /* 0x030fe20000000000 */
[----:B------:R4:W0:Y:S04]  /*10c20*/  SHFL.IDX PT, R5, R87, 0x1, 0x181f ;  /* 0x00381f0057057f89 */ /* 0x00082800000e0000 */
[----:B------:R-:W-:Y:S01]  /*10c30*/  ISETP.GE.AND P0, PT, R6, R89, PT ;  /* 0x000000590600720c */ /* 0x000fe20003f06270 */
[----:B------:R4:W0:-:S12]  /*10c40*/  SHFL.IDX PT, R4, R86, 0x1, 0x181f ;  /* 0x00381f0056047f89 */ /* 0x00081800000e0000 */
[----:B----4-:R-:W-:Y:S05]  /*10c50*/  @P0 BRA `(.L_x_2427) ;  /* 0x0000002400dc0947 */ /* 0x010fea0003800000 */
[----:B------:R-:W-:Y:S02]  /*10c60*/  ISETP.GE.AND P0, PT, R185, UR16, PT ;  /* 0x00000010b9007c0c */ /* 0x000fe4000bf06270 */
[----:B------:R-:W-:Y:S02]  /*10c70*/  ISETP.GE.AND P4, PT, R188, UR16, PT ;  /* 0x00000010bc007c0c */ /* 0x000fe4000bf86270 */
[----:B------:R-:W-:Y:S02]  /*10c80*/  ISETP.GE.AND P3, PT, R101, UR16, PT ;  /* 0x0000001065007c0c */ /* 0x000fe4000bf66270 */
[----:B------:R-:W-:Y:S02]  /*10c90*/  ISETP.GE.AND P2, PT, R97, UR16, PT ;  /* 0x0000001061007c0c */ /* 0x000fe4000bf46270 */
[----:B------:R-:W-:Y:S02]  /*10ca0*/  ISETP.GE.AND P1, PT, R99, UR16, PT ;  /* 0x0000001063007c0c */ /* 0x000fe4000bf26270 */
[----:B------:R-:W-:-:S02]  /*10cb0*/  SHF.R.S32.HI R15, RZ, 0x1f, R101 ;  /* 0x0000001fff0f7819 */ /* 0x000fc40000011465 */
[----:B---3--:R-:W-:Y:S01]  /*10cc0*/  SHF.R.S32.HI R21, RZ, 0x1f, R97 ;  /* 0x0000001fff157819 */ /* 0x008fe20000011461 */
[----:B0-----:R-:W-:Y:S02]  /*10cd0*/  @!P0 IMAD.WIDE R6, R185, 0x2, R4 ;  /* 0x00000002b9068825 */ /* 0x001fe400078e0204 */
[CC--:B------:R-:W-:Y:S02]  /*10ce0*/  @!P4 LEA R12, P5, R188.reuse, R4.reuse, 0x1 ;  /* 0x00000004bc0cc211 */ /* 0x0c0fe400078a08ff */
[-C--:B------:R-:W-:Y:S01]  /*10cf0*/  @!P3 LEA R14, P6, R101, R4.reuse, 0x1 ;  /* 0x00000004650eb211 */ /* 0x080fe200078c08ff */
[----:B------:R0:W-:Y:S01]  /*10d00*/  @!P0 ST.E.128 desc[UR40][R6.64], R8 ;  /* 0x0000000806008985 */ /* 0x0001e2000c101d28 */
[----:B------:R-:W-:Y:S02]  /*10d10*/  ISETP.GE.AND P0, PT, R91, UR16, PT ;  /* 0x000000105b007c0c */ /* 0x000fe4000bf06270 */
[----:B------:R-:W-:Y:S02]  /*10d20*/  @!P4 LEA.HI.X R13, R188, R5, R152, 0x1, P5 ;  /* 0x00000005bc0dc211 */ /* 0x000fe400028f0c98 */
[----:B-1----:R-:W-:-:S02]  /*10d30*/  @!P2 LEA R20, P5, R97, R4, 0x1 ;  /* 0x000000046114a211 */ /* 0x002fc400078a08ff */
[-C--:B------:R-:W-:Y:S01]  /*10d40*/  @!P3 LEA.HI.X R15, R101, R5.reuse, R15, 0x1, P6 ;  /* 0x00000005650fb211 */ /* 0x080fe200030f0c0f */
[----:B------:R1:W-:Y:S01]  /*10d50*/  @!P4 ST.E.128 desc[UR40][R12.64], R24 ;  /* 0x000000180c00c985 */ /* 0x0003e2000c101d28 */
[----:B------:R-:W-:Y:S02]  /*10d60*/  LOP3.LUT P6, RZ, R3, 0x40, RZ, 0xc0, !PT ;  /* 0x0000004003ff7812 */ /* 0x000fe400078cc0ff */
[----:B------:R-:W-:Y:S01]  /*10d70*/  @!P2 LEA.HI.X R21, R97, R5, R21, 0x1, P5 ;  /* 0x000000056115a211 */ /* 0x000fe200028f0c15 */
[----:B------:R1:W-:Y:S01]  /*10d80*/  @!P3 ST.E.128 desc[UR40][R14.64], R32 ;  /* 0x000000200e00b985 */ /* 0x0003e2000c101d28 */
[----:B------:R-:W-:-:S03]  /*10d90*/  SHF.R.S32.HI R3, RZ, 0x1f, R99 ;  /* 0x0000001fff037819 */ /* 0x000fc60000011463 */
[----:B------:R1:W-:Y:S01]  /*10da0*/  @!P2 ST.E.128 desc[UR40][R20.64], R40 ;  /* 0x000000281400a985 */ /* 0x0003e2000c101d28 */
[----:B0-----:R-:W-:-:S04]  /*10db0*/  @!P1 LEA R6, P5, R99, R4, 0x1 ;  /* 0x0000000463069211 */ /* 0x001fc800078a08ff */
[-C--:B------:R-:W-:Y:S02]  /*10dc0*/  @!P1 LEA.HI.X R7, R99, R5.reuse, R3, 0x1, P5 ;  /* 0x0000000563079211 */ /* 0x080fe400028f0c03 */
[----:B------:R-:W-:Y:S02]  /*10dd0*/  SHF.R.S32.HI R3, RZ, 0x1f, R91 ;  /* 0x0000001fff037819 */ /* 0x000fe4000001145b */
[C---:B------:R-:W-:Y:S01]  /*10de0*/  @!P0 LEA R8, P5, R91.reuse, R4, 0x1 ;  /* 0x000000045b088211 */ /* 0x040fe200078a08ff */
[----:B------:R1:W-:Y:S03]  /*10df0*/  @!P1 ST.E.128 desc[UR40][R6.64], R48 ;  /* 0x0000003006009985 */ /* 0x0003e6000c101d28 */
[----:B------:R-:W-:Y:S02]  /*10e00*/  @!P0 LEA.HI.X R9, R91, R5, R3, 0x1, P5 ;  /* 0x000000055b098211 */ /* 0x000fe400028f0c03 */
[----:B------:R-:W-:-:S02]  /*10e10*/  SHF.R.S32.HI R3, RZ, 0x1f, R93 ;  /* 0x0000001fff037819 */ /* 0x000fc4000001145d */
[C---:B------:R-:W-:Y:S01]  /*10e20*/  @P6 LEA R10, P5, R93.reuse, R4, 0x1 ;  /* 0x000000045d0a6211 */ /* 0x040fe200078a08ff */
[----:B------:R1:W-:Y:S01]  /*10e30*/  @!P0 ST.E.128 desc[UR40][R8.64], R56 ;  /* 0x0000003808008985 */ /* 0x0003e2000c101d28 */
[----:B------:R-:W-:Y:S02]  /*10e40*/  LOP3.LUT P0, RZ, R0, 0x80, RZ, 0xc0, !PT ;  /* 0x0000008000ff7812 */ /* 0x000fe4000780c0ff */
[----:B------:R-:W-:-:S05]  /*10e50*/  @P6 LEA.HI.X R11, R93, R5, R3, 0x1, P5 ;  /* 0x000000055d0b6211 */ /* 0x000fca00028f0c03 */
[----:B------:R1:W-:Y:S06]  /*10e60*/  @P6 ST.E.128 desc[UR40][R10.64], R64 ;  /* 0x000000400a006985 */ /* 0x0003ec000c101d28 */
[----:B------:R-:W-:Y:S05]  /*10e70*/  @!P0 BRA `(.L_x_2427) ;  /* 0x0000002400548947 */ /* 0x000fea0003800000 */
[----:B------:R-:W-:Y:S02]  /*10e80*/  LEA R4, P0, R95, R4, 0x1 ;  /* 0x000000045f047211 */ /* 0x000fe400078008ff */
[----:B------:R-:W-:-:S04]  /*10e90*/  SHF.R.S32.HI R0, RZ, 0x1f, R95 ;  /* 0x0000001fff007819 */ /* 0x000fc8000001145f */
[----:B------:R-:W-:-:S05]  /*10ea0*/  LEA.HI.X R5, R95, R5, R0, 0x1, P0 ;  /* 0x000000055f057211 */ /* 0x000fca00000f0c00 */
[----:B------:R0:W-:Y:S01]  /*10eb0*/  ST.E.128 desc[UR40][R4.64], R72 ;  /* 0x0000004804007985 */ /* 0x0001e2000c101d28 */
[----:B------:R-:W-:Y:S05]  /*10ec0*/  BRA `(.L_x_2427) ;  /* 0x0000002400407947 */ /* 0x000fea0003800000 */
.L_x_2424:
[----:B------:R-:W-:Y:S01]  /*10ed0*/  ULDC.64 UR14, c[0x0][0xb08] ;  /* 0x0002c200000e7ab9 */ /* 0x000fe20000000a00 */
[----:B0-----:R-:W-:Y:S01]  /*10ee0*/  VIADD R4, R186, UR42 ;  /* 0x0000002aba047c36 */ /* 0x001fe20008000000 */
[----:B------:R-:W-:Y:S01]  /*10ef0*/  UIMAD UR12, UR24, UR14, URZ ;  /* 0x0000000e180c72a4 */ /* 0x000fe2000f8e023f */
[----:B------:R-:W-:Y:S01]  /*10f00*/  BSSY B1, `(.L_x_2428) ;  /* 0x00000c6000017945 */ /* 0x000fe20003800000 */
[----:B------:R-:W-:Y:S01]  /*10f10*/  UIMAD.WIDE.U32 UR10, UR4, UR14, URZ ;  /* 0x0000000e040a72a5 */ /* 0x000fe2000f8e003f */
[----:B------:R-:W-:Y:S01]  /*10f20*/  IMAD.MOV.U32 R3, RZ, RZ, R4 ;  /* 0x000000ffff037224 */ /* 0x000fe200078e0004 */
[----:B------:R-:W-:Y:S01]  /*10f30*/  UIMAD UR12, UR4, UR15, UR12 ;  /* 0x0000000f040c72a4 */ /* 0x000fe2000f8e020c */
[----:B------:R-:W-:Y:S01]  /*10f40*/  SHF.R.S32.HI R21, RZ, 0x1f, R205 ;  /* 0x0000001fff157819 */ /* 0x000fe200000114cd */
[----:B------:R-:W-:Y:S01]  /*10f50*/  ULDC UR14, c[0x0][0xbe8] ;  /* 0x0002fa00000e7ab9 */ /* 0x000fe20000000800 */
[----:B------:R-:W-:Y:S01]  /*10f60*/  USHF.R.S32.HI UR4, URZ, 0x1f, UR9 ;  /* 0x0000001f3f047899 */ /* 0x000fe20008011409 */
[----:B------:R-:W-:Y:S01]  /*10f70*/  SHF.R.S32.HI R152, RZ, 0x1f, R206 ;  /* 0x0000001fff987819 */ /* 0x000fe200000114ce */
[----:B------:R-:W-:Y:S01]  /*10f80*/  UIADD3 UR11, UR11, UR12, URZ ;  /* 0x0000000c0b0b7290 */ /* 0x000fe2000fffe03f */
[----:B------:R-:W-:Y:S01]  /*10f90*/  SHF.R.S32.HI R153, RZ, 0x1f, R207 ;  /* 0x0000001fff997819 */ /* 0x000fe200000114cf */
[----:B------:R-:W-:Y:S01]  /*10fa0*/  UISETP.NE.AND UP0, UPT, UR14, 0x1, UPT ;  /* 0x000000010e00788c */ /* 0x000fe2000bf05270 */
[----:B------:R-:W-:Y:S01]  /*10fb0*/  SHF.R.S32.HI R154, RZ, 0x1f, R208 ;  /* 0x0000001fff9a7819 */ /* 0x000fe200000114d0 */
[----:B------:R-:W-:Y:S01]  /*10fc0*/  ULDC.64 UR12, c[0x0][0xb38] ;  /* 0x0002ce00000c7ab9 */ /* 0x000fe20000000a00 */
[----:B------:R-:W-:Y:S01]  /*10fd0*/  UIMAD UR8, UR8, UR14, URZ ;  /* 0x0000000e080872a4 */ /* 0x000fe2000f8e023f */
[----:B------:R-:W-:Y:S01]  /*10fe0*/  SHF.R.S32.HI R155, RZ, 0x1f, R209 ;  /* 0x0000001fff9b7819 */ /* 0x000fe200000114d1 */
[----:B------:R-:W-:Y:S01]  /*10ff0*/  UIMAD.WIDE.U32 UR10, UR44, UR12, UR10 ;  /* 0x0000000c2c0a72a5 */ /* 0x000fe2000f8e000a */
[----:B------:R-:W-:-:S02]  /*11000*/  PLOP3.LUT P0, PT, PT, PT, UP0, 0x80, 0x0 ;  /* 0x000000000000781c */ /* 0x000fc40003f0f008 */
[----:B------:R-:W-:Y:S01]  /*11010*/  SHF.R.S32.HI R156, RZ, 0x1f, R210 ;  /* 0x0000001fff9c7819 */ /* 0x000fe200000114d2 */
[----:B------:R-:W-:Y:S01]  /*11020*/  UIMAD UR11, UR44, UR13, UR11 ;  /* 0x0000000d2c0b72a4 */ /* 0x000fe2000f8e020b */
[----:B------:R-:W-:Y:S02]  /*11030*/  SHF.R.S32.HI R157, RZ, 0x1f, R211 ;  /* 0x0000001fff9d7819 */ /* 0x000fe400000114d3 */
[----:B------:R-:W-:Y:S01]  /*11040*/  ULDC.64 UR12, c[0x0][0xb40] ;  /* 0x0002d000000c7ab9 */ /* 0x000fe20000000a00 */
[----:B------:R-:W-:Y:S01]  /*11050*/  SHF.R.S32.HI R158, RZ, 0x1f, R212 ;  /* 0x0000001fff9e7819 */ /* 0x000fe200000114d4 */
[----:B------:R-:W-:Y:S01]  /*11060*/  UIMAD UR4, UR4, UR12, URZ ;  /* 0x0000000c040472a4 */ /* 0x000fe2000f8e023f */
[----:B------:R-:W-:Y:S01]  /*11070*/  SHF.R.S32.HI R159, RZ, 0x1f, R213 ;  /* 0x0000001fff9f7819 */ /* 0x000fe200000114d5 */
[----:B------:R-:W-:Y:S01]  /*11080*/  UIMAD.WIDE.U32 UR10, UR9, UR12, UR10 ;  /* 0x0000000c090a72a5 */ /* 0x000fe2000f8e000a */
[----:B------:R-:W-:Y:S01]  /*11090*/  SHF.R.S32.HI R160, RZ, 0x1f, R214 ;  /* 0x0000001fffa07819 */ /* 0x000fe200000114d6 */
[----:B------:R-:W-:Y:S01]  /*110a0*/  UIMAD UR4, UR9, UR13, UR4 ;  /* 0x0000000d090472a4 */ /* 0x000fe2000f8e0204 */
[----:B------:R-:W-:-:S02]  /*110b0*/  SHF.R.S32.HI R161, RZ, 0x1f, R215 ;  /* 0x0000001fffa17819 */ /* 0x000fc400000114d7 */
[----:B------:R-:W-:Y:S01]  /*110c0*/  @UP0 ULDC UR9, c[0x0][0xbec] ;  /* 0x0002fb0000090ab9 */ /* 0x000fe20000000800 */
[----:B------:R-:W-:Y:S01]  /*110d0*/  UIADD3 UR11, UR11, UR4, URZ ;  /* 0x000000040b0b7290 */ /* 0x000fe2000fffe03f */
[----:B------:R-:W-:Y:S01]  /*110e0*/  @P0 IMAD.HI.U32 R0, R4, UR9, RZ ;  /* 0x0000000904000c27 */ /* 0x000fe2000f8e00ff */
[----:B------:R-:W-:Y:S01]  /*110f0*/  ULDC.64 UR12, c[0x0][0xb48] ;  /* 0x0002d200000c7ab9 */ /* 0x000fe20000000a00 */
[----:B------:R-:W-:Y:S01]  /*11100*/  @UP0 ULDC UR4, c[0x0][0xbf0] ;  /* 0x0002fc0000040ab9 */ /* 0x000fe20000000800 */
[----:B------:R-:W-:Y:S01]  /*11110*/  UIMAD.WIDE.U32 UR10, UR45, UR12, UR10 ;  /* 0x0000000c2d0a72a5 */ /* 0x000fe2000f8e000a */
[----:B------:R-:W-:Y:S02]  /*11120*/  SHF.R.S32.HI R162, RZ, 0x1f, R216 ;  /* 0x0000001fffa27819 */ /* 0x000fe400000114d8 */
[----:B------:R-:W-:Y:S01]  /*11130*/  @P0 SHF.R.U32.HI R3, RZ, UR4, R0 ;  /* 0x00000004ff030c19 */ /* 0x000fe20008011600 */
[----:B------:R-:W-:Y:S01]  /*11140*/  UIMAD UR45, UR45, UR13, UR11 ;  /* 0x0000000d2d2d72a4 */ /* 0x000fe2000f8e020b */
[----:B------:R-:W-:Y:S01]  /*11150*/  SHF.R.S32.HI R13, RZ, 0x1f, R217 ;  /* 0x0000001fff0d7819 */ /* 0x000fe200000114d9 */
[----:B------:R-:W-:Y:S01]  /*11160*/  IMAD.U32 R5, RZ, RZ, UR11 ;  /* 0x0000000bff057e24 */ /* 0x000fe2000f8e00ff */
[--C-:B------:R-:W-:Y:S01]  /*11170*/  SHF.R.S32.HI R0, RZ, 0x1f, R3.reuse ;  /* 0x0000001fff007819 */ /* 0x100fe20000011403 */
[----:B------:R-:W-:Y:S01]  /*11180*/  IMAD.MOV R7, RZ, RZ, -R3 ;  /* 0x000000ffff077224 */ /* 0x000fe200078e0a03 */
[----:B------:R-:W-:Y:S01]  /*11190*/  ULDC.64 UR12, c[0x0][0xb30] ;  /* 0x0002cc00000c7ab9 */ /* 0x000fe20000000a00 */
[----:B------:R-:W-:Y:S01]  /*111a0*/  IMAD.U32 R5, RZ, RZ, UR45 ;  /* 0x0000002dff057e24 */ /* 0x000fe2000f8e00ff */
[----:B------:R-:W-:Y:S01]  /*111b0*/  UIADD3 UR4, UR46, 0x28c20, URZ ;  /* 0x00028c202e047890 */ /* 0x000fe2000fffe03f */
[----:B------:R-:W-:Y:S01]  /*111c0*/  IMAD R7, R7, UR14, R4 ;  /* 0x0000000e07077c24 */ /* 0x000fe2000f8e0204 */
[----:B------:R-:W-:Y:S01]  /*111d0*/  SHF.R.S32.HI R163, RZ, 0x1f, R218 ;  /* 0x0000001fffa37819 */ /* 0x000fe200000114da */
[----:B------:R-:W-:Y:S01]  /*111e0*/  IMAD R0, R0, UR12, RZ ;  /* 0x0000000c00007c24 */ /* 0x000fe2000f8e02ff */
[----:B------:R-:W-:Y:S01]  /*111f0*/  UPRMT UR4, URZ, 0x654, UR4 ;  /* 0x000006543f047896 */ /* 0x000fe20008000004 */
[----:B------:R-:W-:Y:S01]  /*11200*/  IMAD.U32 R4, RZ, RZ, UR10 ;  /* 0x0000000aff047e24 */ /* 0x000fe2000f8e00ff */
[----:B------:R-:W-:Y:S01]  /*11210*/  ULDC.64 UR10, c[0x0][0xb28] ;  /* 0x0002ca00000a7ab9 */ /* 0x000fe20000000a00 */
[C---:B------:R-:W-:Y:S01]  /*11220*/  IMAD R9, R3.reuse, UR13, R0 ;  /* 0x0000000d03097c24 */ /* 0x040fe2000f8e0200 */
[----:B------:R-:W-:Y:S01]  /*11230*/  SHF.R.S32.HI R0, RZ, 0x1f, R7 ;  /* 0x0000001fff007819 */ /* 0x000fe20000011407 */
[----:B------:R-:W-:Y:S01]  /*11240*/  IMAD.WIDE.U32 R4, R3, UR12, R4 ;  /* 0x0000000c03047c25 */ /* 0x000fe2000f8e0004 */
[----:B------:R-:W-:-:S02]  /*11250*/  SHF.R.S32.HI R164, RZ, 0x1f, R219 ;  /* 0x0000001fffa47819 */ /* 0x000fc400000114db */
[----:B------:R-:W-:Y:S01]  /*11260*/  SHF.R.S32.HI R165, RZ, 0x1f, R17 ;  /* 0x0000001fffa57819 */ /* 0x000fe20000011411 */
[----:B------:R-:W-:Y:S01]  /*11270*/  IMAD R0, R0, UR10, RZ ;  /* 0x0000000a00007c24 */ /* 0x000fe2000f8e02ff */
[----:B------:R-:W-:Y:S01]  /*11280*/  SYNCS.ARRIVE.TRANS64.RED.A1T0 RZ, [UR4], RZ ;  /* 0x000000ffffff79a7 */ /* 0x000fe20008100404 */
[----:B------:R-:W-:Y:S02]  /*11290*/  IMAD.IADD R5, R5, 0x1, R9 ;  /* 0x0000000105057824 */ /* 0x000fe400078e0209 */
[C---:B------:R-:W-:Y:S02]  /*112a0*/  IMAD R3, R7.reuse, UR11, R0 ;  /* 0x0000000b07037c24 */ /* 0x040fe4000f8e0200 */
[----:B------:R-:W-:Y:S02]  /*112b0*/  VIADD R0, R16, UR42 ;  /* 0x0000002a10007c36 */ /* 0x000fe40008000000 */
[----:B------:R-:W-:Y:S01]  /*112c0*/  IMAD.WIDE.U32 R4, R7, UR10, R4 ;  /* 0x0000000a07047c25 */ /* 0x000fe2000f8e0004 */
[----:B------:R-:W-:-:S02]  /*112d0*/  ULDC.64 UR10, c[0x0][0xb00] ;  /* 0x0002c000000a7ab9 */ /* 0x000fc40000000a00 */
[----:B------:R-:W-:Y:S01]  /*112e0*/  ISETP.GE.AND P0, PT, R0, UR8, PT ;  /* 0x0000000800007c0c */ /* 0x000fe2000bf06270 */
[----:B------:R-:W-:Y:S01]  /*112f0*/  IMAD.IADD R5, R5, 0x1, R3 ;  /* 0x0000000105057824 */ /* 0x000fe200078e0203 */
[----:B------:R-:W-:-:S04]  /*11300*/  LEA R3, P1, R4, UR10, 0x2 ;  /* 0x0000000a04037c11 */ /* 0x000fc8000f8210ff */
[----:B------:R-:W-:Y:S01]  /*11310*/  LEA.HI.X R10, R4, UR11, R5, 0x2, P1 ;  /* 0x0000000b040a7c11 */ /* 0x000fe200088f1405 */
[----:B------:R0:W1:Y:S04]  /*11320*/  SHFL.IDX PT, R11, R3, RZ, 0x1c1f ;  /* 0x001c1fff030b7589 */ /* 0x00006800000e0000 */
[----:B------:R0:W3:Y:S02]  /*11330*/  SHFL.IDX PT, R12, R10, RZ, 0x1c1f ;  /* 0x001c1fff0a0c7589 */ /* 0x0000e400000e0000 */
        /* <DEDUP_REMOVED lines=8> */
[-C--:B---3--:R-:W-:Y:S02]  /*113c0*/  @!P3 LEA.HI.X R5, R17, R12.reuse, R165, 0x2, P0 ;  /* 0x0000000c1105b211 */ /* 0x088fe400000f14a5 */
[----:B------:R-:W-:Y:S02]  /*113d0*/  ISETP.GE.AND P0, PT, R216, UR4, PT ;  /* 0x00000004d8007c0c */ /* 0x000fe4000bf06270 */
[----:B------:R-:W-:Y:S01]  /*113e0*/  @!P4 LEA.HI.X R7, R219, R12, R164, 0x2, P5 ;  /* 0x0000000cdb07c211 */ /* 0x000fe200028f14a4 */
[----:B------:R1:W-:Y:S01]  /*113f0*/  @!P3 ST.E.64 desc[UR40][R4.64], R24 ;  /* 0x000000180400b985 */ /* 0x0003e2000c101b28 */
[----:B------:R-:W-:-:S03]  /*11400*/  ISETP.GE.AND P3, PT, R215, UR4, PT ;  /* 0x00000004d7007c0c */ /* 0x000fc6000bf66270 */
[----:B------:R3:W-:Y:S01]  /*11410*/  @!P4 ST.E.64 desc[UR40][R6.64], R28 ;  /* 0x0000001c0600c985 */ /* 0x0007e2000c101b28 */
[----:B------:R-:W-:Y:S02]  /*11420*/  ISETP.GE.AND P4, PT, R214, UR4, PT ;  /* 0x00000004d6007c0c */ /* 0x000fe4000bf86270 */
[CC--:B-1----:R-:W-:Y:S02]  /*11430*/  @!P2 LEA R4, P6, R218.reuse, R11.reuse, 0x2 ;  /* 0x0000000bda04a211 */ /* 0x0c2fe400078c10ff */
[CC--:B---3--:R-:W-:Y:S02]  /*11440*/  @!P1 LEA R6, P5, R217.reuse, R11.reuse, 0x2 ;  /* 0x0000000bd9069211 */ /* 0x0c8fe400078a10ff */
        /* <DEDUP_REMOVED lines=10> */
[----:B---3--:R-:W-:-:S02]  /*114f0*/  @!P4 LEA R6, P2, R214, R11, 0x2 ;  /* 0x0000000bd606c211 */ /* 0x008fc400078410ff */
[-C--:B------:R-:W-:Y:S02]  /*11500*/  @!P3 LEA.HI.X R5, R215, R12.reuse, R161, 0x2, P1 ;  /* 0x0000000cd705b211 */ /* 0x080fe400008f14a1 */
[----:B------:R-:W-:Y:S02]  /*11510*/  ISETP.GE.AND P1, PT, R211, UR4, PT ;  /* 0x00000004d3007c0c */ /* 0x000fe4000bf26270 */
[----:B------:R-:W-:Y:S01]  /*11520*/  @!P4 LEA.HI.X R7, R214, R12, R160, 0x2, P2 ;  /* 0x0000000cd607c211 */ /* 0x000fe200010f14a0 */
[----:B------:R1:W-:Y:S01]  /*11530*/  @!P3 ST.E.64 desc[UR40][R4.64], R44 ;  /* 0x0000002c0400b985 */ /* 0x0003e2000c101b28 */
[----:B------:R-:W-:Y:S02]  /*11540*/  ISETP.GE.AND P2, PT, R210, UR4, PT ;  /* 0x00000004d2007c0c */ /* 0x000fe4000bf46270 */
[----:B----4-:R-:W-:Y:S01]  /*11550*/  @!P5 LEA R8, P6, R213, R11, 0x2 ;  /* 0x0000000bd508d211 */ /* 0x010fe200078c10ff */
[----:B------:R3:W-:Y:S01]  /*11560*/  @!P4 ST.E.64 desc[UR40][R6.64], R48 ;  /* 0x000000300600c985 */ /* 0x0007e2000c101b28 */
[----:B------:R-:W-:-:S02]  /*11570*/  ISETP.GE.AND P3, PT, R209, UR4, PT ;  /* 0x00000004d1007c0c */ /* 0x000fc4000bf66270 */
[----:B------:R-:W-:Y:S02]  /*11580*/  @!P5 LEA.HI.X R9, R213, R12, R159, 0x2, P6 ;  /* 0x0000000cd509d211 */ /* 0x000fe400030f149f */
[----:B------:R-:W-:-:S03]  /*11590*/  ISETP.GE.AND P4, PT, R208, UR4, PT ;  /* 0x00000004d0007c0c */ /* 0x000fc6000bf86270 */
[----:B------:R4:W-:Y:S01]  /*115a0*/  @!P5 ST.E.64 desc[UR40][R8.64], R52 ;  /* 0x000000340800d985 */ /* 0x0009e2000c101b28 */
[CC--:B-1----:R-:W-:Y:S02]  /*115b0*/  @!P0 LEA R4, P6, R212.reuse, R11.reuse, 0x2 ;  /* 0x0000000bd4048211 */ /* 0x0c2fe400078c10ff */
[CC--:B---3--:R-:W-:Y:S02]  /*115c0*/  @!P1 LEA R6, P5, R211.reuse, R11.reuse, 0x2 ;  /* 0x0000000bd3069211 */ /* 0x0c8fe400078a10ff */
        /* <DEDUP_REMOVED lines=21> */
[----:B-1----:R-:W-:-:S04]  /*11720*/  @!P0 LEA R4, P4, R206, R11, 0x2 ;  /* 0x0000000bce048211 */ /* 0x002fc800078810ff */
[-C--:B------:R-:W-:Y:S02]  /*11730*/  @!P0 LEA.HI.X R5, R206, R12.reuse, R152, 0x2, P4 ;  /* 0x0000000cce058211 */ /* 0x080fe400020f1498 */
[----:B------:R-:W-:Y:S02]  /*11740*/  ISETP.GE.AND P4, PT, R202, UR4, PT ;  /* 0x00000004ca007c0c */ /* 0x000fe4000bf86270 */
[CC--:B---3--:R-:W-:Y:S01]  /*11750*/  @!P1 LEA R6, P3, R205.reuse, R11.reuse, 0x2 ;  /* 0x0000000bcd069211 */ /* 0x0c8fe200078610ff */
        /* <DEDUP_REMOVED lines=11> */
[----:B---3--:R-:W-:-:S03]  /*11810*/  @!P4 LEA R6, P0, R202, R11, 0x2 ;  /* 0x0000000bca06c211 */ /* 0x008fc600078010ff */
[----:B------:R1:W-:Y:S01]  /*11820*/  @!P5 ST.E.64 desc[UR40][R4.64], R92 ;  /* 0x0000005c0400d985 */ /* 0x0003e2000c101b28 */
[----:B------:R-:W-:Y:S02]  /*11830*/  ISETP.GE.AND P5, PT, R197, UR4, PT ;  /* 0x00000004c5007c0c */ /* 0x000fe4000bfa6270 */
[-C--:B------:R-:W-:Y:S02]  /*11840*/  @!P4 LEA.HI.X R7, R202, R12.reuse, R235, 0x2, P0 ;  /* 0x0000000cca07c211 */ /* 0x080fe400000f14eb */
[----:B------:R-:W-:Y:S02]  /*11850*/  ISETP.GE.AND P0, PT, R198, UR4, PT ;  /* 0x00000004c6007c0c */ /* 0x000fe4000bf06270 */
[C---:B----4-:R-:W-:Y:S01]  /*11860*/  @!P3 LEA R8, P6, R201.reuse, R11, 0x2 ;  /* 0x0000000bc908b211 */ /* 0x050fe200078c10ff */
[----:B------:R3:W-:Y:S01]  /*11870*/  @!P4 ST.E.64 desc[UR40][R6.64], R96 ;  /* 0x000000600600c985 */ /* 0x0007e2000c101b28 */
[----:B------:R-:W-:Y:S02]  /*11880*/  ISETP.GE.AND P4, PT, R196, UR4, PT ;  /* 0x00000004c4007c0c */ /* 0x000fe4000bf86270 */
[----:B------:R-:W-:-:S02]  /*11890*/  @!P3 LEA.HI.X R9, R201, R12, R234, 0x2, P6 ;  /* 0x0000000cc909b211 */ /* 0x000fc400030f14ea */
[----:B-1----:R-:W-:-:S03]  /*118a0*/  @!P2 LEA R4, P6, R200, R11, 0x2 ;  /* 0x0000000bc804a211 */ /* 0x002fc600078c10ff */
[----:B------:R1:W-:Y:S01]  /*118b0*/  @!P3 ST.E.64 desc[UR40][R8.64], R100 ;  /* 0x000000640800b985 */ /* 0x0003e2000c101b28 */
[----:B------:R-:W-:Y:S02]  /*118c0*/  @!P2 LEA.HI.X R5, R200, R12, R233, 0x2, P6 ;  /* 0x0000000cc805a211 */ /* 0x000fe400030f14e9 */
[----:B---3--:R-:W-:-:S03]  /*118d0*/  @!P1 LEA R6, P3, R199, R11, 0x2 ;  /* 0x0000000bc7069211 */ /* 0x008fc600078610ff */
[----:B------:R3:W-:Y:S01]  /*118e0*/  @!P2 ST.E.64 desc[UR40][R4.64], R104 ;  /* 0x000000680400a985 */ /* 0x0007e2000c101b28 */
[-C--:B------:R-:W-:Y:S02]  /*118f0*/  @!P1 LEA.HI.X R7, R199, R12.reuse, R232, 0x2, P3 ;  /* 0x0000000cc7079211 */ /* 0x080fe400018f14e8 */
[----:B------:R-:W-:Y:S02]  /*11900*/  ISETP.GE.AND P3, PT, R195, UR4, PT ;  /* 0x00000004c3007c0c */ /* 0x000fe4000bf66270 */
[CC--:B-1----:R-:W-:Y:S01]  /*11910*/  @!P0 LEA R8, P6, R198.reuse, R11.reuse, 0x2 ;  /* 0x0000000bc6088211 */ /* 0x0c2fe200078c10ff */
[----:B------:R1:W-:Y:S03]  /*11920*/  @!P1 ST.E.64 desc[UR40][R6.64], R108 ;  /* 0x0000006c06009985 */ /* 0x0003e6000c101b28 */
[----:B------:R-:W-:Y:S02]  /*11930*/  @!P0 LEA.HI.X R9, R198, R12, R231, 0x2, P6 ;  /* 0x0000000cc6098211 */ /* 0x000fe400030f14e7 */
[----:B---3--:R-:W-:-:S03]  /*11940*/  @!P5 LEA R4, P1, R197, R11, 0x2 ;  /* 0x0000000bc504d211 */ /* 0x008fc600078210ff */
        /* <DEDUP_REMOVED lines=17> */
[C---:B---3--:R-:W-:Y:S01]  /*11a60*/  @!P1 LEA R6, P6, R193.reuse, R11, 0x2 ;  /* 0x0000000bc1069211 */ /* 0x048fe200078c10ff */
[----:B------:R3:W-:Y:S03]  /*11a70*/  @!P0 ST.E.64 desc[UR40][R4.64], R128 ;  /* 0x0000008004008985 */ /* 0x0007e6000c101b28 */
[----:B------:R-:W-:-:S03]  /*11a80*/  @!P1 LEA.HI.X R7, R193, R12, R226, 0x2, P6 ;  /* 0x0000000cc1079211 */ /* 0x000fc600030f14e2 */
[CC--:B-1----:R-:W-:Y:S02]  /*11a90*/  @!P3 LEA R8, P6, R191.reuse, R11.reuse, 0x2 ;  /* 0x0000000bbf08b211 */ /* 0x0c2fe400078c10ff */
[----:B------:R1:W-:Y:S02]  /*11aa0*/  @!P1 ST.E.64 desc[UR40][R6.64], R132 ;  /* 0x0000008406009985 */ /* 0x0003e4000c101b28 */
[----:B------:R-:W-:Y:S02]  /*11ab0*/  @!P3 LEA.HI.X R9, R191, R12, R224, 0x2, P6 ;  /* 0x0000000cbf09b211 */ /* 0x000fe400030f14e0 */
[----:B---3--:R-:W-:-:S04]  /*11ac0*/  @!P4 LEA R4, P0, R192, R11, 0x2 ;  /* 0x0000000bc004c211 */ /* 0x008fc800078010ff */
        /* <DEDUP_REMOVED lines=9> */
.L_x_2429:
[----:B------:R-:W-:Y:S05]  /*11b60*/  BSYNC B1 ;  /* 0x0000000000017941 */ /* 0x000fea0003800000 */
.L_x_2428:
[----:B------:R-:W-:Y:S01]  /*11b70*/  VIADD R0, R0, 0x8 ;  /* 0x0000000800007836 */ /* 0x000fe20000000000 */
[----:B------:R0:W0:Y:S04]  /*11b80*/  SHFL.IDX PT, R20, R10, 0x1, 0x1c1f ;  /* 0x003c1f000a147f89 */ /* 0x00002800000e0000 */
[----:B------:R-:W-:Y:S01]  /*11b90*/  ISETP.GE.AND P0, PT, R0, UR8, PT ;  /* 0x0000000800007c0c */ /* 0x000fe2000bf06270 */
[----:B------:R0:W0:-:S12]  /*11ba0*/  SHFL.IDX PT, R24, R3, 0x1, 0x1c1f ;  /* 0x003c1f0003187f89 */ /* 0x00001800000e0000 */
[----:B------:R-:W-:Y:S05]  /*11bb0*/  @P0 BRA `(.L_x_2427) ;  /* 0x0000001800040947 */ /* 0x000fea0003800000 */
[----:B------:R-:W-:Y:S02]  /*11bc0*/  ULDC UR4, c[0x0][0xac8] ;  /* 0x0002b20000047ab9 */ /* 0x000fe40000000800 */
[----:B------:R-:W-:Y:S02]  /*11bd0*/  ISETP.GE.AND P4, PT, R17, UR4, PT ;  /* 0x0000000411007c0c */ /* 0x000fe4000bf86270 */
[----:B------:R-:W-:Y:S02]  /*11be0*/  ISETP.GE.AND P2, PT, R219, UR4, PT ;  /* 0x00000004db007c0c */ /* 0x000fe4000bf46270 */
[----:B------:R-:W-:Y:S02]  /*11bf0*/  ISETP.GE.AND P1, PT, R218, UR4, PT ;  /* 0x00000004da007c0c */ /* 0x000fe4000bf26270 */
[----:B------:R-:W-:-:S07]  /*11c00*/  ISETP.GE.AND P0, PT, R217, UR4, PT ;  /* 0x00000004d9007c0c */ /* 0x000fce000bf06270 */
[-C--:B0---4-:R-:W-:Y:S02]  /*11c10*/  @!P4 LEA R4, P3, R17, R24.reuse, 0x2 ;  /* 0x000000181104c211 */ /* 0x091fe400078610ff */
[----:B------:R-:W-:Y:S02]  /*11c20*/  @!P2 LEA R6, P6, R219, R24, 0x2 ;  /* 0x00000018db06a211 */ /* 0x000fe400078c10ff */
[----:B------:R-:W-:Y:S02]  /*11c30*/  @!P4 LEA.HI.X R5, R17, R20, R165, 0x2, P3 ;  /* 0x000000141105c211 */ /* 0x000fe400018f14a5 */
        /* <DEDUP_REMOVED lines=9> */
[----:B-1----:R-:W-:Y:S01]  /*11cd0*/  @!P0 LEA.HI.X R11, R217, R20, R13, 0x2, P6 ;  /* 0x00000014d90b8211 */ /* 0x002fe200030f140d */
[----:B------:R1:W-:Y:S01]  /*11ce0*/  @!P1 ST.E.64 desc[UR40][R8.64], R34 ;  /* 0x0000002208009985 */ /* 0x0003e2000c101b28 */
[----:B0-----:R-:W-:-:S03]  /*11cf0*/  @!P3 LEA R4, P1, R216, R24, 0x2 ;  /* 0x00000018d804b211 */ /* 0x001fc600078210ff */
[----:B------:R0:W-:Y:S01]  /*11d00*/  @!P0 ST.E.64 desc[UR40][R10.64], R38 ;  /* 0x000000260a008985 */ /* 0x0001e2000c101b28 */
[----:B------:R-:W-:Y:S02]  /*11d10*/  ISETP.GE.AND P0, PT, R213, UR4, PT ;  /* 0x00000004d5007c0c */ /* 0x000fe4000bf06270 */
[C---:B---3--:R-:W-:Y:S02]  /*11d20*/  @!P4 LEA R12, P2, R215.reuse, R24, 0x2 ;  /* 0x00000018d70cc211 */ /* 0x048fe400078410ff */
        /* <DEDUP_REMOVED lines=9> */
[-C--:B----4-:R-:W-:Y:S02]  /*11dc0*/  @!P0 LEA R6, P6, R213, R24.reuse, 0x2 ;  /* 0x00000018d5068211 */ /* 0x090fe400078c10ff */
[----:B------:R-:W-:Y:S01]  /*11dd0*/  ISETP.GE.AND P4, PT, R209, UR4, PT ;  /* 0x00000004d1007c0c */ /* 0x000fe2000bf86270 */
[----:B------:R4:W-:Y:S01]  /*11de0*/  @!P5 ST.E.64 desc[UR40][R14.64], R50 ;  /* 0x000000320e00d985 */ /* 0x0009e2000c101b28 */
[----:B-1----:R-:W-:-:S02]  /*11df0*/  @!P1 LEA R8, P5, R212, R24, 0x2 ;  /* 0x00000018d4089211 */ /* 0x002fc400078a10ff */
        /* <DEDUP_REMOVED lines=8> */
[-C--:B---3--:R-:W-:Y:S01]  /*11e80*/  @!P3 LEA R4, P6, R210, R24.reuse, 0x2 ;  /* 0x00000018d204b211 */ /* 0x088fe200078c10ff */
[----:B------:R3:W-:Y:S01]  /*11e90*/  @!P2 ST.E.64 desc[UR40][R10.64], R62 ;  /* 0x0000003e0a00a985 */ /* 0x0007e2000c101b28 */
[C---:B-----5:R-:W-:Y:S02]  /*11ea0*/  @!P4 LEA R12, P2, R209.reuse, R24, 0x2 ;  /* 0x00000018d10cc211 */ /* 0x060fe400078410ff */
[----:B------:R-:W-:Y:S02]  /*11eb0*/  ISETP.GE.AND P1, PT, R206, UR4, PT ;  /* 0x00000004ce007c0c */ /* 0x000fe4000bf26270 */
[-C--:B------:R-:W-:Y:S02]  /*11ec0*/  @!P3 LEA.HI.X R5, R210, R20.reuse, R156, 0x2, P6 ;  /* 0x00000014d205b211 */ /* 0x080fe400030f149c */
[----:B------:R-:W-:Y:S02]  /*11ed0*/  @!P4 LEA.HI.X R13, R209, R20, R155, 0x2, P2 ;  /* 0x00000014d10dc211 */ /* 0x000fe400010f149b */
[----:B------:R-:W-:Y:S01]  /*11ee0*/  ISETP.GE.AND P2, PT, R205, UR4, PT ;  /* 0x00000004cd007c0c */ /* 0x000fe2000bf46270 */
[----:B------:R-:W-:Y:S01]  /*11ef0*/  @!P3 ST.E.64 desc[UR40][R4.64], R66 ;  /* 0x000000420400b985 */ /* 0x000fe2000c101b28 */
[----:B----4-:R-:W-:-:S03]  /*11f00*/  @!P5 LEA R14, P6, R208, R24, 0x2 ;  /* 0x00000018d00ed211 */ /* 0x010fc600078c10ff */
[----:B------:R4:W-:Y:S01]  /*11f10*/  @!P4 ST.E.64 desc[UR40][R12.64], R70 ;  /* 0x000000460c00c985 */ /* 0x0009e2000c101b28 */
[----:B------:R-:W-:Y:S02]  /*11f20*/  @!P5 LEA.HI.X R15, R208, R20, R154, 0x2, P6 ;  /* 0x00000014d00fd211 */ /* 0x000fe400030f149a */
[CC--:B0-----:R-:W-:Y:S02]  /*11f30*/  @!P0 LEA R6, P4, R207.reuse, R24.reuse, 0x2 ;  /* 0x00000018cf068211 */ /* 0x0c1fe400078810ff */
[----:B-1----:R-:W-:Y:S01]  /*11f40*/  @!P1 LEA R8, P3, R206, R24, 0x2 ;  /* 0x00000018ce089211 */ /* 0x002fe200078610ff */
[----:B------:R0:W-:Y:S01]  /*11f50*/  @!P5 ST.E.64 desc[UR40][R14.64], R74 ;  /* 0x0000004a0e00d985 */ /* 0x0001e2000c101b28 */
[----:B------:R-:W-:Y:S02]  /*11f60*/  @!P0 LEA.HI.X R7, R207, R20, R153, 0x2, P4 ;  /* 0x00000014cf078211 */ /* 0x000fe400020f1499 */
[----:B------:R-:W-:Y:S02]  /*11f70*/  ISETP.GE.AND P4, PT, R203, UR4, PT ;  /* 0x00000004cb007c0c */ /* 0x000fe4000bf86270 */
[----:B------:R-:W-:Y:S01]  /*11f80*/  ISETP.GE.AND P5, PT, R204, UR4, PT ;  /* 0x00000004cc007c0c */ /* 0x000fe2000bfa6270 */
[----:B------:R1:W-:Y:S01]  /*11f90*/  @!P0 ST.E.64 desc[UR40][R6.64], R78 ;  /* 0x0000004e06008985 */ /* 0x0003e2000c101b28 */
        /* <DEDUP_REMOVED lines=18> */
[-C--:B-1----:R-:W-:Y:S02]  /*120c0*/  @!P2 LEA R6, P6, R201, R24.reuse, 0x2 ;  /* 0x00000018c906a211 */ /* 0x082fe400078c10ff */
[----:B------:R-:W-:Y:S01]  /*120d0*/  ISETP.GE.AND P4, PT, R197, UR4, PT ;  /* 0x00000004c5007c0c */ /* 0x000fe2000bf86270 */
[----:B------:R1:W-:Y:S01]  /*120e0*/  @!P3 ST.E.64 desc[UR40][R14.64], R98 ;  /* 0x000000620e00b985 */ /* 0x0003e2000c101b28 */
[----:B---3--:R-:W-:Y:S02]  /*120f0*/  @!P1 LEA R8, P3, R200, R24, 0x2 ;  /* 0x00000018c8089211 */ /* 0x008fe400078610ff */
[----:B------:R-:W-:Y:S02]  /*12100*/  @!P2 LEA.HI.X R7, R201, R20, R234, 0x2, P6 ;  /* 0x00000014c907a211 */ /* 0x000fe400030f14ea */
[----:B----4-:R-:W-:-:S02]  /*12110*/  @!P0 LEA R10, P6, R199, R24, 0x2 ;  /* 0x00000018c70a8211 */ /* 0x010fc400078c10ff */
[-C--:B------:R-:W-:Y:S01]  /*12120*/  @!P1 LEA.HI.X R9, R200, R20.reuse, R233, 0x2, P3 ;  /* 0x00000014c8099211 */ /* 0x080fe200018f14e9 */
[----:B------:R3:W-:Y:S01]  /*12130*/  @!P2 ST.E.64 desc[UR40][R6.64], R102 ;  /* 0x000000660600a985 */ /* 0x0007e2000c101b28 */
[----:B------:R-:W-:Y:S02]  /*12140*/  ISETP.GE.AND P3, PT, R196, UR4, PT ;  /* 0x00000004c4007c0c */ /* 0x000fe4000bf66270 */
[----:B------:R-:W-:Y:S01]  /*12150*/  @!P0 LEA.HI.X R11, R199, R20, R232, 0x2, P6 ;  /* 0x00000014c70b8211 */ /* 0x000fe200030f14e8 */
[----:B------:R4:W-:Y:S01]  /*12160*/  @!P1 ST.E.64 desc[UR40][R8.64], R106 ;  /* 0x0000006a08009985 */ /* 0x0009e2000c101b28 */
[-C--:B0-----:R-:W-:Y:S02]  /*12170*/  @!P5 LEA R4, P1, R198, R24.reuse, 0x2 ;  /* 0x00000018c604d211 */ /* 0x081fe400078210ff */
[----:B-----5:R-:W-:Y:S01]  /*12180*/  @!P4 LEA R12, P2, R197, R24, 0x2 ;  /* 0x00000018c50cc211 */ /* 0x020fe200078410ff */
[----:B------:R-:W-:Y:S01]  /*12190*/  @!P0 ST.E.64 desc[UR40][R10.64], R110 ;  /* 0x0000006e0a008985 */ /* 0x000fe2000c101b28 */
[----:B------:R-:W-:-:S02]  /*121a0*/  ISETP.GE.AND P0, PT, R195, UR4, PT ;  /* 0x00000004c3007c0c */ /* 0x000fc4000bf06270 */
[----:B------:R-:W-:Y:S02]  /*121b0*/  @!P5 LEA.HI.X R5, R198, R20, R231, 0x2, P1 ;  /* 0x00000014c605d211 */ /* 0x000fe400008f14e7 */
[----:B------:R-:W-:Y:S02]  /*121c0*/  ISETP.GE.AND P1, PT, R194, UR4, PT ;  /* 0x00000004c2007c0c */ /* 0x000fe4000bf26270 */
[C---:B-1----:R-:W-:Y:S01]  /*121d0*/  @!P3 LEA R14, P6, R196.reuse, R24, 0x2 ;  /* 0x00000018c40eb211 */ /* 0x042fe200078c10ff */
[----:B------:R0:W-:Y:S01]  /*121e0*/  @!P5 ST.E.64 desc[UR40][R4.64], R114 ;  /* 0x000000720400d985 */ /* 0x0001e2000c101b28 */
[-C--:B------:R-:W-:Y:S02]  /*121f0*/  @!P4 LEA.HI.X R13, R197, R20.reuse, R230, 0x2, P2 ;  /* 0x00000014c50dc211 */ /* 0x080fe400010f14e6 */
[----:B------:R-:W-:Y:S02]  /*12200*/  @!P3 LEA.HI.X R15, R196, R20, R229, 0x2, P6 ;  /* 0x00000014c40fb211 */ /* 0x000fe400030f14e5 */
[----:B------:R-:W-:Y:S01]  /*12210*/  ISETP.GE.AND P2, PT, R191, UR4, PT ;  /* 0x00000004bf007c0c */ /* 0x000fe2000bf46270 */
[----:B------:R1:W-:Y:S01]  /*12220*/  @!P4 ST.E.64 desc[UR40][R12.64], R118 ;  /* 0x000000760c00c985 */ /* 0x0003e2000c101b28 */
[----:B------:R-:W-:-:S02]  /*12230*/  ISETP.GE.AND P4, PT, R193, UR4, PT ;  /* 0x00000004c1007c0c */ /* 0x000fc4000bf86270 */
[C---:B---3--:R-:W-:Y:S01]  /*12240*/  @!P0 LEA R6, P5, R195.reuse, R24, 0x2 ;  /* 0x00000018c3068211 */ /* 0x048fe200078a10ff */
[----:B------:R3:W-:Y:S01]  /*12250*/  @!P3 ST.E.64 desc[UR40][R14.64], R122 ;  /* 0x0000007a0e00b985 */ /* 0x0007e2000c101b28 */
[----:B------:R-:W-:Y:S02]  /*12260*/  ISETP.GE.AND P3, PT, R192, UR4, PT ;  /* 0x00000004c0007c0c */ /* 0x000fe4000bf66270 */
[----:B------:R-:W-:Y:S02]  /*12270*/  @!P0 LEA.HI.X R7, R195, R20, R228, 0x2, P5 ;  /* 0x00000014c3078211 */ /* 0x000fe400028f14e4 */
[----:B------:R-:W-:Y:S02]  /*12280*/  ISETP.GE.AND P5, PT, R190, UR4, PT ;  /* 0x00000004be007c0c */ /* 0x000fe4000bfa6270 */
[-C--:B----4-:R-:W-:Y:S01]  /*12290*/  @!P1 LEA R8, P6, R194, R24.reuse, 0x2 ;  /* 0x00000018c2089211 */ /* 0x090fe200078c10ff */
[----:B------:R4:W-:Y:S02]  /*122a0*/  @!P0 ST.E.64 desc[UR40][R6.64], R126 ;  /* 0x0000007e06008985 */ /* 0x0009e4000c101b28 */
[----:B0-----:R-:W-:-:S02]  /*122b0*/  @!P4 LEA R4, P0, R193, R24, 0x2 ;  /* 0x00000018c104c211 */ /* 0x001fc400078010ff */
[----:B------:R-:W-:Y:S02]  /*122c0*/  @!P1 LEA.HI.X R9, R194, R20, R227, 0x2, P6 ;  /* 0x00000014c2099211 */ /* 0x000fe400030f14e3 */
[----:B------:R-:W-:Y:S02]  /*122d0*/  @!P3 LEA R10, P6, R192, R24, 0x2 ;  /* 0x00000018c00ab211 */ /* 0x000fe400078c10ff */
[----:B------:R-:W-:Y:S01]  /*122e0*/  @!P4 LEA.HI.X R5, R193, R20, R226, 0x2, P0 ;  /* 0x00000014c105c211 */ /* 0x000fe200000f14e2 */
[----:B------:R4:W-:Y:S01]  /*122f0*/  @!P1 ST.E.64 desc[UR40][R8.64], R130 ;  /* 0x0000008208009985 */ /* 0x0009e2000c101b28 */
[-C--:B-1----:R-:W-:Y:S02]  /*12300*/  @!P2 LEA R12, P1, R191, R24.reuse, 0x2 ;  /* 0x00000018bf0ca211 */ /* 0x082fe400078210ff */
[----:B---3--:R-:W-:Y:S01]  /*12310*/  @!P5 LEA R14, P0, R190, R24, 0x2 ;  /* 0x00000018be0ed211 */ /* 0x008fe200078010ff */
        /* <DEDUP_REMOVED lines=13> */
.L_x_2421:
        /* <DEDUP_REMOVED lines=9> */
[----:B------:R-:W-:Y:S01]  /*12480*/  UISETP.NE.U32.AND UP1, UPT, UR10, URZ, UPT ;  /* 0x0000003f0a00728c */ /* 0x000fe2000bf25070 */
[----:B------:R-:W-:Y:S02]  /*12490*/  ULDC UR4, c[0x0][0xa88] ;  /* 0x0002a20000047ab9 */ /* 0x000fe40000000800 */
[----:B------:R-:W4:Y:S01]  /*124a0*/  @P1 LDG.E R9, desc[UR40][R4.64] ;  /* 0x0000002804091981 */ /* 0x000f22000c1e1900 */
[----:B------:R-:W-:Y:S01]  /*124b0*/  UISETP.NE.AND.EX UP1, UPT, UR11, URZ, UPT, UP1 ;  /* 0x0000003f0b00728c */ /* 0x000fe2000bf25310 */
[----:B------:R-:W-:-:S05]  /*124c0*/  IMAD.U32 R0, RZ, RZ, UR4 ;  /* 0x00000004ff007e24 */ /* 0x000fca000f8e00ff */
[----:B------:R-:W-:-:S05]  /*124d0*/  PLOP3.LUT P2, PT, PT, PT, UP1, 0x80, 0x0 ;  /* 0x000000000000781c */ /* 0x000fca0003f4f018 */
[----:B------:R-:W-:Y:S02]  /*124e0*/  @UP1 ULDC.64 UR10, c[0x0][0xc08] ;  /* 0x00030200000a1ab9 */ /* 0x000fe40000000a00 */
[----:B------:R-:W-:-:S06]  /*124f0*/  @UP1 UIMAD.WIDE UR10, UR43, 0x4, UR10 ;  /* 0x000000042b0a18a5 */ /* 0x000fcc000f8e020a */
[----:B------:R-:W-:Y:S02]  /*12500*/  IMAD.U32 R6, RZ, RZ, UR10 ;  /* 0x0000000aff067e24 */ /* 0x000fe4000f8e00ff */
[----:B------:R-:W-:-:S05]  /*12510*/  IMAD.U32 R7, RZ, RZ, UR11 ;  /* 0x0000000bff077e24 */ /* 0x000fca000f8e00ff */
[----:B------:R0:W5:Y:S01]  /*12520*/  @P2 LDG.E R0, desc[UR40][R6.64] ;  /* 0x0000002806002981 */ /* 0x000162000c1e1900 */
[----:B------:R-:W-:Y:S01]  /*12530*/  UISETP.NE.AND UP1, UPT, UR9, URZ, UPT ;  /* 0x0000003f0900728c */ /* 0x000fe2000bf25270 */
[----:B------:R-:W-:Y:S01]  /*12540*/  UMOV UR4, URZ ;  /* 0x0000003f00047c82 */ /* 0x000fe20008000000 */
[----:B------:R-:W1:Y:S09]  /*12550*/  S2R R8, SR_TID.X ;  /* 0x0000000000087919 */ /* 0x000e720000002100 */
[----:B------:R-:W-:Y:S01]  /*12560*/  @!UP1 ULDC UR9, c[0x0][0xad4] ;  /* 0x0002b50000099ab9 */ /* 0x000fe20000000800 */
[----:B-1----:R-:W-:-:S05]  /*12570*/  VIADD R3, R8, 0xffffff80 ;  /* 0xffffff8008037836 */ /* 0x002fca0000000000 */
[----:B------:R-:W-:Y:S02]  /*12580*/  ISETP.GT.AND P0, PT, R3, 0x3f, PT ;  /* 0x0000003f0300780c */ /* 0x000fe40003f04270 */
[----:B----4-:R-:W-:Y:S01]  /*12590*/  @P1 R2UR UR4, R9 ;  /* 0x00000000090412ca */ /* 0x010fe200000e0000 */
[----:B0-----:R-:W-:-:S14]  /*125a0*/  @P2 BRA `(.L_x_2430) ;  /* 0x0000000000102947 */ /* 0x001fdc0003800000 */
[----:B------:R-:W-:Y:S05]  /*125b0*/  @!P1 BRA `(.L_x_2430) ;  /* 0x00000000000c9947 */ /* 0x000fea0003800000 */
[----:B------:R-:W4:Y:S04]  /*125c0*/  LDG.E R3, desc[UR40][R4.64] ;  /* 0x0000002804037981 */ /* 0x000f28000c1e1900 */
[----:B-----5:R-:W4:Y:S02]  /*125d0*/  LDG.E R0, desc[UR40][R4.64+0x4] ;  /* 0x0000042804007981 */ /* 0x020f24000c1e1900 */
[----:B----4-:R-:W-:-:S07]  /*125e0*/  IMAD.IADD R0, R0, 0x1, -R3 ;  /* 0x0000000100007824 */ /* 0x010fce00078e0a03 */
.L_x_2430:
[----:B------:R-:W-:Y:S01]  /*125f0*/  USHF.R.S32.HI UR16, URZ, 0x1f, UR43 ;  /* 0x0000001f3f107899 */ /* 0x000fe2000801142b */
[----:B------:R-:W-:Y:S01]  /*12600*/  BSSY B1, `(.L_x_2431) ;  /* 0x000003a000017945 */ /* 0x000fe20003800000 */
[----:B------:R-:W-:Y:S02]  /*12610*/  USHF.R.S32.HI UR24, URZ, 0x1f, UR4 ;  /* 0x0000001f3f187899 */ /* 0x000fe40008011404 */
[----:B------:R-:W-:Y:S02]  /*12620*/  USEL UR8, UR43, URZ, !UP0 ;  /* 0x0000003f2b087287 */ /* 0x000fe4000c000000 */
[----:B------:R-:W-:Y:S01]  /*12630*/  USEL UR16, UR16, URZ, !UP0 ;  /* 0x0000003f10107287 */ /* 0x000fe2000c000000 */
[----:B------:R-:W-:Y:S11]  /*12640*/  @P0 BRA `(.L_x_2432) ;  /* 0x0000000000d40947 */ /* 0x000ff60003800000 */
[----:B------:R-:W0:Y:S01]  /*12650*/  LDC R9, c[0x0][0xbe8] ;  /* 0x0002fa00ff097b82 */ /* 0x000e220000000800 */
[----:B------:R-:W-:-:S05]  /*12660*/  IMAD.U32 R5, RZ, RZ, UR42 ;  /* 0x0000002aff057e24 */ /* 0x000fca000f8e00ff */
[----:B------:R-:W-:Y:S01]  /*12670*/  IADD3 R6, R5, -0x80, R8 ;  /* 0xffffff8005067810 */ /* 0x000fe20007ffe008 */
[----:B0----5:R-:W-:-:S05]  /*12680*/  IMAD R3, R0, R9, RZ ;  /* 0x0000000900037224 */ /* 0x021fca00078e02ff */
[----:B------:R-:W-:-:S13]  /*12690*/  ISETP.GE.AND P0, PT, R6, R3, PT ;  /* 0x000000030600720c */ /* 0x000fda0003f06270 */
[----:B------:R-:W-:Y:S05]  /*126a0*/  @P0 BRA `(.L_x_2432) ;  /* 0x0000000000bc0947 */ /* 0x000fea0003800000 */
[----:B------:R-:W-:Y:S01]  /*126b0*/  ISETP.NE.AND P0, PT, R9, 0x1, PT ;  /* 0x000000010900780c */ /* 0x000fe20003f05270 */
[----:B------:R-:W-:Y:S01]  /*126c0*/  UISETP.GT.AND UP0, UPT, UR9, 0x1, UPT ;  /* 0x000000010900788c */ /* 0x000fe2000bf04270 */
[----:B------:R-:W-:Y:S01]  /*126d0*/  UMOV UR20, 0x9b8 ;  /* 0x000009b800147882 */ /* 0x000fe20000000000 */
[----:B------:R-:W-:Y:S02]  /*126e0*/  ULOP3.LUT UR17, UR45, 0xff, URZ, 0xc0, !UPT ;  /* 0x000000ff2d117892 */ /* 0x000fe4000f8ec03f */
[----:B------:R-:W-:Y:S02]  /*126f0*/  USEL UR20, UR20, 0x978, UP0 ;  /* 0x0000097814147887 */ /* 0x000fe40008000000 */
[----:B------:R-:W-:-:S06]  /*12700*/  USEL UR17, UR17, URZ, UP0 ;  /* 0x0000003f11117287 */ /* 0x000fcc0008000000 */
[----:B------:R-:W0:Y:S04]  /*12710*/  @P0 LDC R3, c[0x0][0xbec] ;  /* 0x0002fb00ff030b82 */ /* 0x000e280000000800 */
[----:B------:R-:W-:Y:S01]  /*12720*/  ULDC.64 UR14, c[0x0][UR20+0x220] ;  /* 0x00008800140e7abb */ /* 0x000fe20008000a00 */
[----:B------:R-:W-:Y:S01]  /*12730*/  ULDC.64 UR12, c[0x0][UR20+0x218] ;  /* 0x00008600140c7abb */ /* 0x000fe20008000a00 */
[----:B------:R-:W-:Y:S02]  /*12740*/  ULDC.64 UR18, c[0x0][UR20+0x228] ;  /* 0x00008a0014127abb */ /* 0x000fe40008000a00 */
[----:B------:R-:W1:Y:S01]  /*12750*/  @P0 LDC R5, c[0x0][0xbf0] ;  /* 0x0002fc00ff050b82 */ /* 0x000e620000000800 */
[----:B------:R-:W-:Y:S02]  /*12760*/  UIMAD UR15, UR15, UR8, URZ ;  /* 0x000000080f0f72a4 */ /* 0x000fe4000f8e023f */
[----:B------:R-:W-:-:S02]  /*12770*/  UIMAD.WIDE.U32 UR10, UR12, UR44, URZ ;  /* 0x0000002c0c0a72a5 */ /* 0x000fc4000f8e003f */
[----:B------:R-:W-:Y:S02]  /*12780*/  UIMAD UR21, UR13, UR44, URZ ;  /* 0x0000002c0d1572a4 */ /* 0x000fe4000f8e023f */
[----:B------:R-:W-:Y:S02]  /*12790*/  UIMAD.WIDE.U32 UR22, UR18, UR17, URZ ;  /* 0x00000011121672a5 */ /* 0x000fe4000f8e003f */
[----:B------:R-:W-:Y:S02]  /*127a0*/  UIMAD.WIDE.U32 UR12, UR14, UR8, URZ ;  /* 0x000000080e0c72a5 */ /* 0x000fe4000f8e003f */
[----:B------:R-:W-:Y:S02]  /*127b0*/  UIMAD UR17, UR19, UR17, URZ ;  /* 0x00000011131172a4 */ /* 0x000fe4000f8e023f */
[----:B------:R-:W-:Y:S02]  /*127c0*/  UIMAD UR15, UR14, UR16, UR15 ;  /* 0x000000100e0f72a4 */ /* 0x000fe4000f8e020f */
[----:B------:R-:W-:Y:S01]  /*127d0*/  UIADD3 UR10, UP1, UP2, UR12, UR10, UR4 ;  /* 0x0000000a0c0a7290 */ /* 0x000fe2000fa3e004 */
[----:B0-----:R-:W-:Y:S01]  /*127e0*/  @P0 IMAD.HI.U32 R4, R6, R3, RZ ;  /* 0x0000000306040227 */ /* 0x001fe200078e00ff */
[----:B------:R-:W-:-:S02]  /*127f0*/  UIADD3 UR17, UR23, UR17, URZ ;  /* 0x0000001117117290 */ /* 0x000fc4000fffe03f */
[----:B------:R-:W-:Y:S01]  /*12800*/  UIADD3 UR21, UR11, UR21, URZ ;  /* 0x000000150b157290 */ /* 0x000fe2000fffe03f */
[----:B------:R-:W-:Y:S01]  /*12810*/  IMAD.MOV.U32 R3, RZ, RZ, R6 ;  /* 0x000000ffff037224 */ /* 0x000fe200078e0006 */
[----:B------:R-:W-:Y:S02]  /*12820*/  UIADD3 UR12, UR13, UR15, URZ ;  /* 0x0000000f0d0c7290 */ /* 0x000fe4000fffe03f */
[----:B------:R-:W-:Y:S01]  /*12830*/  IMAD.U32 R8, RZ, RZ, UR17 ;  /* 0x00000011ff087e24 */ /* 0x000fe2000f8e00ff */
[----:B-1----:R-:W-:Y:S01]  /*12840*/  @P0 SHF.R.U32.HI R3, RZ, R5, R4 ;  /* 0x00000005ff030219 */ /* 0x002fe20000011604 */
[----:B------:R-:W-:Y:S01]  /*12850*/  IMAD.U32 R4, RZ, RZ, UR22 ;  /* 0x00000016ff047e24 */ /* 0x000fe2000f8e00ff */
[----:B------:R-:W-:Y:S01]  /*12860*/  UIADD3.X UR12, UR12, UR21, UR24, UP1, UP2 ;  /* 0x000000150c0c7290 */ /* 0x000fe20008fe4418 */
[----:B------:R-:W-:Y:S01]  /*12870*/  IMAD.U32 R5, RZ, RZ, UR23 ;  /* 0x00000017ff057e24 */ /* 0x000fe2000f8e00ff */
[--C-:B------:R-:W-:Y:S01]  /*12880*/  SHF.R.S32.HI R5, RZ, 0x1f, R3.reuse ;  /* 0x0000001fff057819 */ /* 0x100fe20000011403 */
[----:B------:R-:W-:Y:S01]  /*12890*/  IMAD.MOV R7, RZ, RZ, -R3 ;  /* 0x000000ffff077224 */ /* 0x000fe200078e0a03 */
[----:B------:R-:W-:Y:S01]  /*128a0*/  IADD3 R4, P0, P1, R3, UR10, R4 ;  /* 0x0000000a03047c10 */ /* 0x000fe2000f91e004 */
[----:B------:R-:W-:-:S02]  /*128b0*/  ULDC.64 UR10, c[0x0][UR20+0x210] ;  /* 0x00008400140a7abb */ /* 0x000fc40008000a00 */
[----:B------:R-:W-:Y:S01]  /*128c0*/  IMAD R7, R9, R7, R6 ;  /* 0x0000000709077224 */ /* 0x000fe200078e0206 */
[----:B------:R-:W-:Y:S01]  /*128d0*/  IADD3.X R5, R5, UR12, R8, P0, P1 ;  /* 0x0000000c05057c10 */ /* 0x000fe200087e2408 */
[----:B------:R-:W-:Y:S01]  /*128e0*/  ULDC.64 UR12, c[0x0][0xba8] ;  /* 0x0002ea00000c7ab9 */ /* 0x000fe20000000a00 */
[----:B------:R-:W-:Y:S01]  /*128f0*/  @!UP0 ULDC UR12, c[0x0][0xb50] ;  /* 0x0002d400000c8ab9 */ /* 0x000fe20000000800 */
[C---:B------:R-:W-:Y:S01]  /*12900*/  IMAD R6, R7.reuse, UR11, RZ ;  /* 0x0000000b07067c24 */ /* 0x040fe2000f8e02ff */
[----:B------:R-:W-:Y:S01]  /*12910*/  SHF.R.S32.HI R3, RZ, 0x1f, R7 ;  /* 0x0000001fff037819 */ /* 0x000fe20000011407 */
        /* <DEDUP_REMOVED lines=8> */
.L_x_2432:
[----:B------:R-:W-:Y:S05]  /*129a0*/  BSYNC B1 ;  /* 0x0000000000017941 */ /* 0x000fea0003800000 */
.L_x_2431:
[----:B------:R-:W-:-:S06]  /*129b0*/  UISETP.GT.AND UP0, UPT, UR9, 0x1, UPT ;  /* 0x000000010900788c */ /* 0x000fcc000bf04270 */
[----:B------:R-:W-:-:S13]  /*129c0*/  PLOP3.LUT P0, PT, PT, PT, UP0, 0x80, 0x0 ;  /* 0x000000000000781c */ /* 0x000fda0003f0f008 */
[----:B------:R-:W-:Y:S05]  /*129d0*/  @P0 BRA `(.L_x_2427) ;  /* 0x00000008007c0947 */ /* 0x000fea0003800000 */
[----:B------:R-:W1:Y:S01]  /*129e0*/  LDC R11, c[0x0][0xbe8] ;  /* 0x0002fa00ff0b7b82 */ /* 0x000e620000000800 */
[----:B------:R-:W-:Y:S01]  /*129f0*/  ULDC UR14, c[0x0][0xac8] ;  /* 0x0002b200000e7ab9 */ /* 0x000fe20000000800 */
[----:B------:R-:W-:Y:S01]  /*12a00*/  ULDC.64 UR12, c[0x0][0xaa0] ;  /* 0x0002a800000c7ab9 */ /* 0x000fe20000000a00 */
[----:B------:R-:W-:Y:S01]  /*12a10*/  ISETP.GE.AND P1, PT, R188, UR14, PT ;  /* 0x0000000ebc007c0c */ /* 0x000fe2000bf26270 */
[----:B------:R-:W-:Y:S01]  /*12a20*/  UIMAD UR9, UR24, UR12, URZ ;  /* 0x0000000c180972a4 */ /* 0x000fe2000f8e023f */
[C---:B------:R-:W-:Y:S01]  /*12a30*/  ISETP.GE.AND P2, PT, R185.reuse, UR14, PT ;  /* 0x0000000eb9007c0c */ /* 0x040fe2000bf46270 */
[----:B------:R-:W-:Y:S01]  /*12a40*/  UIMAD.WIDE.U32 UR10, UR4, UR12, URZ ;  /* 0x0000000c040a72a5 */ /* 0x000fe2000f8e003f */
[----:B------:R-:W-:Y:S01]  /*12a50*/  SEL R4, RZ, 0xffffffff, P1 ;  /* 0xffffffffff047807 */ /* 0x000fe20000800000 */
[----:B------:R-:W-:Y:S01]  /*12a60*/  UIMAD UR9, UR4, UR13, UR9 ;  /* 0x0000000d040972a4 */ /* 0x000fe2000f8e0209 */
[----:B0-----:R-:W-:Y:S01]  /*12a70*/  SEL R3, RZ, 0x1, P2 ;  /* 0x00000001ff037807 */ /* 0x001fe20001000000 */
[C---:B------:R-:W-:Y:S01]  /*12a80*/  VIADD R37, R185.reuse, 0x80 ;  /* 0x00000080b9257836 */ /* 0x040fe20000000000 */
[----:B------:R-:W-:Y:S01]  /*12a90*/  ULDC.64 UR12, c[0x0][0xae8] ;  /* 0x0002ba00000c7ab9 */ /* 0x000fe20000000a00 */
[----:B------:R-:W-:Y:S01]  /*12aa0*/  IMAD.SHL.U32 R4, R4, 0x2, RZ ;  /* 0x0000000204047824 */ /* 0x000fe200078e00ff */
[----:B------:R-:W-:Y:S01]  /*12ab0*/  UIADD3 UR11, UR11, UR9, URZ ;  /* 0x000000090b0b7290 */ /* 0x000fe2000fffe03f */
[----:B------:R-:W-:Y:S01]  /*12ac0*/  VIADD R29, R185, 0xc0 ;  /* 0x000000c0b91d7836 */ /* 0x000fe20000000000 */
[----:B------:R-:W-:Y:S01]  /*12ad0*/  ISETP.GE.AND P1, PT, R37, UR14, PT ;  /* 0x0000000e25007c0c */ /* 0x000fe2000bf26270 */
[----:B------:R-:W-:Y:S01]  /*12ae0*/  VIADD R31, R185, 0x100 ;  /* 0x00000100b91f7836 */ /* 0x000fe20000000000 */
[----:B------:R-:W-:Y:S01]  /*12af0*/  LOP3.LUT R6, R4, 0x2, R3, 0xe2, !PT ;  /* 0x0000000204067812 */ /* 0x000fe200078ee203 */
[----:B------:R-:W-:Y:S01]  /*12b00*/  IMAD R3, R187, 0x20, R220 ;  /* 0x00000020bb037824 */ /* 0x000fe200078e02dc */
[----:B------:R-:W-:Y:S01]  /*12b10*/  UIMAD.WIDE.U32 UR10, UR44, UR12, UR10 ;  /* 0x0000000c2c0a72a5 */ /* 0x000fe2000f8e000a */
[----:B------:R-:W-:Y:S01]  /*12b20*/  VIADD R35, R185, 0x140 ;  /* 0x00000140b9237836 */ /* 0x000fe20000000000 */
[----:B------:R-:W-:Y:S01]  /*12b30*/  BSSY B1, `(.L_x_2433) ;  /* 0x0000065000017945 */ /* 0x000fe20003800000 */
[----:B------:R-:W-:Y:S01]  /*12b40*/  VIADD R8, R3, UR42 ;  /* 0x0000002a03087c36 */ /* 0x000fe20008000000 */
[----:B------:R-:W-:Y:S01]  /*12b50*/  SEL R3, RZ, 0xffffffff, P1 ;  /* 0xffffffffff037807 */ /* 0x000fe20000800000 */
[----:B------:R-:W-:Y:S01]  /*12b60*/  UIMAD UR11, UR44, UR13, UR11 ;  /* 0x0000000d2c0b72a4 */ /* 0x000fe2000f8e020b */
[----:B-1----:R-:W-:Y:S01]  /*12b70*/  ISETP.NE.AND P0, PT, R11, 0x1, PT ;  /* 0x000000010b00780c */ /* 0x002fe20003f05270 */
[----:B------:R-:W-:Y:S01]  /*12b80*/  VIADD R27, R185, 0x180 ;  /* 0x00000180b91b7836 */ /* 0x000fe20000000000 */
[----:B------:R-:W-:Y:S01]  /*12b90*/  ISETP.GE.AND P1, PT, R29, UR14, PT ;  /* 0x0000000e1d007c0c */ /* 0x000fe2000bf26270 */
[----:B------:R-:W-:Y:S01]  /*12ba0*/  ULDC.64 UR12, c[0x0][0xaf0] ;  /* 0x0002bc00000c7ab9 */ /* 0x000fe20000000a00 */
[----:B------:R-:W-:Y:S01]  /*12bb0*/  IMAD.SHL.U32 R9, R3, 0x4, RZ ;  /* 0x0000000403097824 */ /* 0x000fe200078e00ff */
[----:B------:R-:W-:Y:S01]  /*12bc0*/  UIMAD UR16, UR16, UR12, URZ ;  /* 0x0000000c101072a4 */ /* 0x000fe2000f8e023f */
[----:B------:R-:W-:Y:S01]  /*12bd0*/  IMAD.MOV.U32 R3, RZ, RZ, R8 ;  /* 0x000000ffff037224 */ /* 0x000fe200078e0008 */
[----:B------:R-:W-:Y:S01]  /*12be0*/  SHF.R.S32.HI R30, RZ, 0x1f, R31 ;  /* 0x0000001fff1e7819 */ /* 0x000fe2000001141f */
[----:B-----5:R-:W-:Y:S01]  /*12bf0*/  IMAD R25, R0, R11, RZ ;  /* 0x0000000b00197224 */ /* 0x020fe200078e02ff */
[----:B------:R-:W-:Y:S01]  /*12c00*/  UIMAD UR4, UR8, UR13, UR16 ;  /* 0x0000000d080472a4 */ /* 0x000fe2000f8e0210 */
[----:B------:R-:W-:Y:S01]  /*12c10*/  LOP3.LUT R6, R9, 0x4, R6, 0xe2, !PT ;  /* 0x0000000409067812 */ /* 0x000fe200078ee206 */
[----:B------:R-:W-:Y:S01]  /*12c20*/  UIMAD.WIDE.U32 UR8, UR8, UR12, UR10 ;  /* 0x0000000c080872a5 */ /* 0x000fe2000f8e000a */
[----:B------:R-:W-:Y:S01]  /*12c30*/  VIADD R26, R220, UR42 ;  /* 0x0000002adc1a7c36 */ /* 0x000fe20008000000 */
[----:B------:R-:W0:Y:S01]  /*12c40*/  @P0 LDC R5, c[0x0][0xbec] ;  /* 0x0002fb00ff050b82 */ /* 0x000e220000000800 */
[----:B------:R-:W-:Y:S01]  /*12c50*/  VIADD R33, R185, 0x1c0 ;  /* 0x000001c0b9217836 */ /* 0x000fe20000000000 */
[----:B------:R-:W-:Y:S01]  /*12c60*/  UIADD3 UR4, UR9, UR4, URZ ;  /* 0x0000000409047290 */ /* 0x000fe2000fffe03f */
[----:B------:R-:W-:-:S02]  /*12c70*/  SHF.R.S32.HI R32, RZ, 0x1f, R27 ;  /* 0x0000001fff207819 */ /* 0x000fc4000001141b */
[----:B------:R-:W-:Y:S02]  /*12c80*/  SHF.R.S32.HI R34, RZ, 0x1f, R37 ;  /* 0x0000001fff227819 */ /* 0x000fe40000011425 */
[----:B------:R-:W-:Y:S01]  /*12c90*/  SHF.R.S32.HI R28, RZ, 0x1f, R33 ;  /* 0x0000001fff1c7819 */ /* 0x000fe20000011421 */
[----:B------:R-:W1:Y:S01]  /*12ca0*/  @P0 LDC R7, c[0x0][0xbf0] ;  /* 0x0002fc00ff070b82 */ /* 0x000e620000000800 */
[----:B------:R-:W-:Y:S02]  /*12cb0*/  SHF.R.S32.HI R36, RZ, 0x1f, R29 ;  /* 0x0000001fff247819 */ /* 0x000fe4000001141d */
[----:B------:R-:W-:Y:S02]  /*12cc0*/  SHF.R.S32.HI R38, RZ, 0x1f, R35 ;  /* 0x0000001fff267819 */ /* 0x000fe40000011423 */
[----:B------:R-:W-:Y:S01]  /*12cd0*/  SHF.R.S32.HI R39, RZ, 0x1f, R188 ;  /* 0x0000001fff277819 */ /* 0x000fe200000114bc */
[----:B0-----:R-:W-:Y:S01]  /*12ce0*/  @P0 IMAD.HI.U32 R4, R8, R5, RZ ;  /* 0x0000000508040227 */ /* 0x001fe200078e00ff */
[----:B------:R-:W-:-:S02]  /*12cf0*/  SEL R5, RZ, 0xffffffff, P1 ;  /* 0xffffffffff057807 */ /* 0x000fc40000800000 */
[----:B------:R-:W-:-:S04]  /*12d00*/  ISETP.GE.AND P1, PT, R33, UR14, PT ;  /* 0x0000000e21007c0c */ /* 0x000fc8000bf26270 */
[----:B------:R-:W-:Y:S02]  /*12d10*/  SEL R0, RZ, 0x80, P1 ;  /* 0x00000080ff007807 */ /* 0x000fe40000800000 */
[----:B-1----:R-:W-:Y:S01]  /*12d20*/  @P0 SHF.R.U32.HI R3, RZ, R7, R4 ;  /* 0x00000007ff030219 */ /* 0x002fe20000011604 */
[----:B------:R-:W-:Y:S01]  /*12d30*/  IMAD.SHL.U32 R7, R5, 0x8, RZ ;  /* 0x0000000805077824 */ /* 0x000fe200078e00ff */
[----:B------:R-:W-:Y:S01]  /*12d40*/  ISETP.GE.AND P0, PT, R31, UR14, PT ;  /* 0x0000000e1f007c0c */ /* 0x000fe2000bf06270 */
[----:B------:R-:W-:Y:S02]  /*12d50*/  IMAD.U32 R4, RZ, RZ, UR8 ;  /* 0x00000008ff047e24 */ /* 0x000fe4000f8e00ff */
[----:B------:R-:W-:Y:S01]  /*12d60*/  IMAD.U32 R5, RZ, RZ, UR9 ;  /* 0x00000009ff057e24 */ /* 0x000fe2000f8e00ff */
[----:B------:R-:W-:Y:S01]  /*12d70*/  LOP3.LUT R10, R7, 0x8, R6, 0xe2, !PT ;  /* 0x00000008070a7812 */ /* 0x000fe200078ee206 */
[--C-:B------:R-:W-:Y:S01]  /*12d80*/  IMAD.MOV R7, RZ, RZ, -R3.reuse ;  /* 0x000000ffff077224 */ /* 0x100fe200078e0a03 */
[----:B------:R-:W-:Y:S01]  /*12d90*/  SHF.R.S32.HI R6, RZ, 0x1f, R3 ;  /* 0x0000001fff067819 */ /* 0x000fe20000011403 */
[----:B------:R-:W-:Y:S01]  /*12da0*/  ULDC.64 UR8, c[0x0][0xae0] ;  /* 0x0002b80000087ab9 */ /* 0x000fe20000000a00 */
[----:B------:R-:W-:Y:S01]  /*12db0*/  SEL R9, RZ, 0xffffffff, P0 ;  /* 0xffffffffff097807 */ /* 0x000fe20000000000 */
[----:B------:R-:W-:Y:S01]  /*12dc0*/  IMAD.U32 R5, RZ, RZ, UR4 ;  /* 0x00000004ff057e24 */ /* 0x000fe2000f8e00ff */
[----:B------:R-:W-:Y:S01]  /*12dd0*/  ISETP.GE.AND P0, PT, R35, UR14, PT ;  /* 0x0000000e23007c0c */ /* 0x000fe2000bf06270 */
[----:B------:R-:W-:-:S02]  /*12de0*/  IMAD R6, R6, UR8, RZ ;  /* 0x0000000806067c24 */ /* 0x000fc4000f8e02ff */
[----:B------:R-:W-:Y:S01]  /*12df0*/  IMAD R7, R11, R7, R8 ;  /* 0x000000070b077224 */ /* 0x000fe200078e0208 */
[----:B------:R-:W-:Y:S01]  /*12e00*/  SEL R8, RZ, 0xffffffff, P0 ;  /* 0xffffffffff087807 */ /* 0x000fe20000000000 */
[----:B------:R-:W-:Y:S01]  /*12e10*/  IMAD.SHL.U32 R13, R9, 0x10, RZ ;  /* 0x00000010090d7824 */ /* 0x000fe200078e00ff */
[----:B------:R-:W-:Y:S01]  /*12e20*/  ISETP.GE.AND P0, PT, R27, UR14, PT ;  /* 0x0000000e1b007c0c */ /* 0x000fe2000bf06270 */
[C---:B------:R-:W-:Y:S02]  /*12e30*/  IMAD R9, R3.reuse, UR9, R6 ;  /* 0x0000000903097c24 */ /* 0x040fe4000f8e0206 */
[----:B------:R-:W-:Y:S01]  /*12e40*/  IMAD.WIDE.U32 R4, R3, UR8, R4 ;  /* 0x0000000803047c25 */ /* 0x000fe2000f8e0004 */
[----:B------:R-:W-:Y:S01]  /*12e50*/  SHF.R.S32.HI R3, RZ, 0x1f, R7 ;  /* 0x0000001fff037819 */ /* 0x000fe20000011407 */
[----:B------:R-:W-:Y:S01]  /*12e60*/  ULDC.64 UR8, c[0x0][0xad8] ;  /* 0x0002b60000087ab9 */ /* 0x000fe20000000a00 */
[----:B------:R-:W-:Y:S01]  /*12e70*/  LOP3.LUT R10, R13, 0x10, R10, 0xe2, !PT ;  /* 0x000000100d0a7812 */ /* 0x000fe200078ee20a */
[----:B------:R-:W-:-:S02]  /*12e80*/  IMAD.IADD R5, R5, 0x1, R9 ;  /* 0x0000000105057824 */ /* 0x000fc400078e0209 */
[----:B------:R-:W-:Y:S02]  /*12e90*/  IMAD R6, R3, UR8, RZ ;  /* 0x0000000803067c24 */ /* 0x000fe4000f8e02ff */
[----:B------:R-:W-:-:S04]  /*12ea0*/  IMAD.WIDE.U32 R4, R7, UR8, R4 ;  /* 0x0000000807047c25 */ /* 0x000fc8000f8e0004 */
[----:B------:R-:W-:Y:S01]  /*12eb0*/  IMAD R3, R7, UR9, R6 ;  /* 0x0000000907037c24 */ /* 0x000fe2000f8e0206 */
[----:B------:R-:W-:Y:S01]  /*12ec0*/  ULDC.64 UR8, c[0x0][0xa80] ;  /* 0x0002a00000087ab9 */ /* 0x000fe20000000a00 */
[----:B------:R-:W-:Y:S01]  /*12ed0*/  SEL R7, RZ, 0x40, P0 ;  /* 0x00000040ff077807 */ /* 0x000fe20000000000 */
[----:B------:R-:W-:Y:S01]  /*12ee0*/  IMAD.SHL.U32 R9, R8, 0x20, RZ ;  /* 0x0000002008097824 */ /* 0x000fe200078e00ff */
[----:B---3--:R-:W-:Y:S01]  /*12ef0*/  LEA R20, P0, R4, UR8, 0x1 ;  /* 0x0000000804147c11 */ /* 0x008fe2000f8008ff */
[----:B------:R-:W-:-:S03]  /*12f00*/  IMAD.IADD R3, R5, 0x1, R3 ;  /* 0x0000000105037824 */ /* 0x000fc600078e0203 */
[----:B------:R-:W-:Y:S01]  /*12f10*/  LOP3.LUT R10, R9, 0x20, R10, 0xe2, !PT ;  /* 0x00000020090a7812 */ /* 0x000fe200078ee20a */
[----:B------:R0:W1:Y:S01]  /*12f20*/  SHFL.IDX PT, R6, R20, RZ, 0x181f ;  /* 0x00181fff14067589 */ /* 0x00006200000e0000 */
[----:B------:R-:W-:Y:S02]  /*12f30*/  LEA.HI.X R3, R4, UR9, R3, 0x1, P0 ;  /* 0x0000000904037c11 */ /* 0x000fe400080f0c03 */
[----:B------:R-:W-:Y:S02]  /*12f40*/  ISETP.GE.AND P0, PT, R26, R25, PT ;  /* 0x000000191a00720c */ /* 0x000fe40003f06270 */
[----:B------:R-:W-:Y:S02]  /*12f50*/  LOP3.LUT R21, R10, R7, RZ, 0xfc, !PT ;  /* 0x000000070a157212 */ /* 0x000fe400078efcff */
[----:B------:R0:W3:Y:S02]  /*12f60*/  SHFL.IDX PT, R7, R3, RZ, 0x181f ;  /* 0x00181fff03077589 */ /* 0x0000e400000e0000 */
[----:B------:R-:W-:-:S07]  /*12f70*/  LOP3.LUT R24, R21, R0, RZ, 0xfc, !PT ;  /* 0x0000000015187212 */ /* 0x000fce00078efcff */
[----:B0-----:R-:W-:Y:S05]  /*12f80*/  @P0 BRA `(.L_x_2434) ;  /* 0x00000000007c0947 */ /* 0x001fea0003800000 */
[----:B------:R-:W-:Y:S02]  /*12f90*/  ISETP.GE.AND P2, PT, R188, UR14, PT ;  /* 0x0000000ebc007c0c */ /* 0x000fe4000bf46270 */
[----:B------:R-:W-:Y:S02]  /*12fa0*/  ISETP.GE.AND P1, PT, R185, UR14, PT ;  /* 0x0000000eb9007c0c */ /* 0x000fe4000bf26270 */
[----:B------:R-:W-:Y:S02]  /*12fb0*/  ISETP.GE.AND P5, PT, R37, UR14, PT ;  /* 0x0000000e25007c0c */ /* 0x000fe4000bfa6270 */
[----:B------:R-:W-:-:S07]  /*12fc0*/  ISETP.GE.AND P3, PT, R29, UR14, PT ;  /* 0x0000000e1d007c0c */ /* 0x000fce000bf66270 */
[CC--:B-1----:R-:W-:Y:S02]  /*12fd0*/  @!P2 LEA R8, P0, R188.reuse, R6.reuse, 0x1 ;  /* 0x00000006bc08a211 */ /* 0x0c2fe400078008ff */
[----:B---3--:R-:W-:Y:S02]  /*12fe0*/  @!P1 IMAD.WIDE R4, R185, 0x2, R6 ;  /* 0x00000002b9049825 */ /* 0x008fe400078e0206 */
        /* <DEDUP_REMOVED lines=25> */
.L_x_2434:
[----:B------:R-:W-:Y:S05]  /*13180*/  BSYNC B1 ;  /* 0x0000000000017941 */ /* 0x000fea0003800000 */
.L_x_2433:
[----:B------:R-:W-:Y:S01]  /*13190*/  VIADD R0, R26, 0x20 ;  /* 0x000000201a007836 */ /* 0x000fe20000000000 */
[----:B---34-:R4:W0:Y:S04]  /*131a0*/  SHFL.IDX PT, R7, R3, 0x1, 0x181f ;  /* 0x00381f0003077f89 */ /* 0x01882800000e0000 */
[----:B------:R-:W-:Y:S01]  /*131b0*/  ISETP.GE.AND P0, PT, R0, R25, PT ;  /* 0x000000190000720c */ /* 0x000fe20003f06270 */
[----:B-1----:R4:W1:-:S12]  /*131c0*/  SHFL.IDX PT, R6, R20, 0x1, 0x181f ;  /* 0x00381f0014067f89 */ /* 0x00285800000e0000 */
[----:B----4-:R-:W-:Y:S05]  /*131d0*/  @P0 BRA `(.L_x_2427) ;  /* 0x00000000007c0947 */ /* 0x010fea0003800000 */
[----:B------:R-:W-:Y:S02]  /*131e0*/  ISETP.GE.AND P1, PT, R185, UR14, PT ;  /* 0x0000000eb9007c0c */ /* 0x000fe4000bf26270 */
[----:B------:R-:W-:Y:S02]  /*131f0*/  ISETP.GE.AND P5, PT, R188, UR14, PT ;  /* 0x0000000ebc007c0c */ /* 0x000fe4000bfa6270 */
[----:B------:R-:W-:Y:S02]  /*13200*/  ISETP.GE.AND P4, PT, R37, UR14, PT ;  /* 0x0000000e25007c0c */ /* 0x000fe4000bf86270 */
[----:B------:R-:W-:Y:S02]  /*13210*/  ISETP.GE.AND P3, PT, R29, UR14, PT ;  /* 0x0000000e1d007c0c */ /* 0x000fe4000bf66270 */
[----:B------:R-:W-:-:S05]  /*13220*/  ISETP.GE.AND P2, PT, R31, UR14, PT ;  /* 0x0000000e1f007c0c */ /* 0x000fca000bf46270 */
[----:B01----:R-:W-:Y:S02]  /*13230*/  @!P1 IMAD.WIDE R4, R185, 0x2, R6 ;  /* 0x00000002b9049825 */ /* 0x003fe400078e0206 */
        /* <DEDUP_REMOVED lines=25> */
.L_x_2427:
[----:B------:R-:W-:Y:S05]  /*133d0*/  BSYNC B0 ;  /* 0x0000000000007941 */ /* 0x000fea0003800000 */
.L_x_2420:
[----:B------:R-:W-:Y:S02]  /*133e0*/  ULDC UR4, c[0x0][0xc3c] ;  /* 0x00030f0000047ab9 */ /* 0x000fe40000000800 */
[----:B------:R-:W-:-:S06]  /*133f0*/  UISETP.GE.AND UP0, UPT, UR6, UR4, UPT ;  /* 0x000000040600728c */ /* 0x000fcc000bf06270 */
[----:B------:R-:W-:-:S13]  /*13400*/  PLOP3.LUT P0, PT, PT, PT, UP0, 0x80, 0x0 ;  /* 0x000000000000781c */ /* 0x000fda0003f0f008 */
[----:B------:R-:W-:Y:S05]  /*13410*/  @!P0 BRA `(.L_x_2435) ;  /* 0xfffffedc00dc8947 */ /* 0x000fea000383ffff */
[----:B------:R-:W-:Y:S05]  /*13420*/  EXIT ;  /* 0x000000000000794d */ /* 0x000fea0003800000 */
.L_x_2321:
        /* <DEDUP_REMOVED lines=18> */
.L_x_2436:
        /* <DEDUP_REMOVED lines=43> */
.L_x_2440:
        /* <DEDUP_REMOVED lines=38> */
[----:B------:R-:W-:-:S07]  /*13a60*/  IMAD.MOV.U32 R5, RZ, RZ, R2 ;  /* 0x000000ffff057224 */ /* 0x000fce00078e0002 */
.L_x_2438:
[----:B------:R-:W-:Y:S02]  /*13a70*/  IMAD.IADD R10, R9, 0x1, -R4 ;  /* 0x00000001090a7824 */ /* 0x000fe400078e0a04 */
[----:B------:R-:W-:Y:S02]  /*13a80*/  IMAD.MOV.U32 R3, RZ, RZ, RZ ;  /* 0x000000ffff037224 */ /* 0x000fe400078e00ff */
[----:B------:R-:W-:-:S05]  /*13a90*/  IMAD R2, R5, UR5, R10 ;  /* 0x0000000505027c24 */ /* 0x000fca000f8e020a */
[----:B------:R-:W-:-:S13]  /*13aa0*/  ISETP.GT.AND P0, PT, R2, UR6, PT ;  /* 0x0000000602007c0c */ /* 0x000fda000bf04270 */
[----:B------:R-:W-:-:S04]  /*13ab0*/  VOTE.ANY R2, PT, !P0 ;  /* 0x0000000000027806 */ /* 0x000fc800040e0100 */
[----:B------:R-:W0:Y:S01]  /*13ac0*/  POPC R9, R2 ;  /* 0x0000000200097309 */ /* 0x000e220000000000 */
[----:B------:R-:W-:Y:S01]  /*13ad0*/  ISETP.NE.AND P0, PT, R2, RZ, PT ;  /* 0x000000ff0200720c */ /* 0x000fe20003f05270 */
[----:B0-----:R0:W1:Y:S04]  /*13ae0*/  SHFL.IDX PT, R8, R8, R9, 0x1f ;  /* 0x00001f0908087589 */ /* 0x00106800000e0000 */
[----:B------:R0:W2:Y:S08]  /*13af0*/  SHFL.IDX PT, R4, R7, R9, 0x1f ;  /* 0x00001f0907047589 */ /* 0x0000b000000e0000 */
[----:B------:R-:W-:Y:S05]  /*13b00*/  @!P0 BRA `(.L_x_2441) ;  /* 0x0000000000088947 */ /* 0x000fea0003800000 */
[----:B------:R-:W-:-:S05]  /*13b10*/  VIADD R2, R9, 0xffffffff ;  /* 0xffffffff09027836 */ /* 0x000fca0000000000 */
[----:B------:R3:W4:Y:S02]  /*13b20*/  SHFL.IDX PT, R3, R5, R2, 0x1f ;  /* 0x00001f0205037589 */ /* 0x00072400000e0000 */
.L_x_2441:
[----:B---34-:R-:W-:Y:S01]  /*13b30*/  IMAD R2, R3, UR5, R10 ;  /* 0x0000000503027c24 */ /* 0x018fe2000f8e020a */
[----:B-1----:R-:W-:Y:S01]  /*13b40*/  ISETP.NE.AND P0, PT, R8, 0x1, PT ;  /* 0x000000010800780c */ /* 0x002fe20003f05270 */
[----:B------:R-:W-:-:S03]  /*13b50*/  VIADD R14, R9, UR4 ;  /* 0x00000004090e7c36 */ /* 0x000fc60008000000 */
[----:B------:R1:W-:Y:S01]  /*13b60*/  STL [R1], R2 ;  /* 0x0000000201007387 */ /* 0x0003e20000100800 */
[----:B------:R-:W-:-:S03]  /*13b70*/  IADD3 R5, -R2, UR6, RZ ;  /* 0x0000000602057c10 */ /* 0x000fc6000fffe1ff */
[----:B------:R1:W-:Y:S05]  /*13b80*/  STL [R1+0xc], R14 ;  /* 0x00000c0e01007387 */ /* 0x0003ea0000100800 */
[----:B------:R-:W-:Y:S05]  /*13b90*/  @!P0 BRA `(.L_x_2442) ;  /* 0x0000000000e08947 */ /* 0x000fea0003800000 */
[----:B0-2---:R-:W-:Y:S02]  /*13ba0*/  IABS R7, R4 ;  /* 0x0000000400077213 */ /* 0x005fe40000000000 */
[----:B------:R-:W-:Y:S02]  /*13bb0*/  IABS R9, R8 ;  /* 0x0000000800097213 */ /* 0x000fe40000000000 */
[----:B------:R-:W0:Y:S08]  /*13bc0*/  I2F.RP R10, R7 ;  /* 0x00000007000a7306 */ /* 0x000e300000209400 */
[----:B------:R-:W2:Y:S08]  /*13bd0*/  I2F.RP R11, R9 ;  /* 0x00000009000b7306 */ /* 0x000eb00000209400 */
[----:B0-----:R-:W1:Y:S08]  /*13be0*/  MUFU.RCP R10, R10 ;  /* 0x0000000a000a7308 */ /* 0x001e700000001000 */
[----:B--2---:R-:W-:Y:S01]  /*13bf0*/  MUFU.RCP R11, R11 ;  /* 0x0000000b000b7308 */ /* 0x004fe20000001000 */
[----:B-1----:R-:W-:Y:S01]  /*13c00*/  VIADD R2, R10, 0xffffffe ;  /* 0x0ffffffe0a027836 */ /* 0x002fe20000000000 */
[----:B------:R-:W-:-:S06]  /*13c10*/  IABS R10, R4 ;  /* 0x00000004000a7213 */ /* 0x000fcc0000000000 */
[----:B------:R0:W1:Y:S02]  /*13c20*/  F2I.FTZ.U32.TRUNC.NTZ R3, R2 ;  /* 0x0000000200037305 */ /* 0x000064000021f000 */
[----:B0-----:R-:W-:Y:S02]  /*13c30*/  IMAD.MOV.U32 R2, RZ, RZ, RZ ;  /* 0x000000ffff027224 */ /* 0x001fe400078e00ff */
[----:B-1----:R-:W-:-:S04]  /*13c40*/  IMAD.MOV R12, RZ, RZ, -R3 ;  /* 0x000000ffff0c7224 */ /* 0x002fc800078e0a03 */
[----:B------:R-:W-:-:S04]  /*13c50*/  IMAD R13, R12, R7, RZ ;  /* 0x000000070c0d7224 */ /* 0x000fc800078e02ff */
[----:B------:R-:W-:Y:S01]  /*13c60*/  IMAD.HI.U32 R3, R3, R13, R2 ;  /* 0x0000000d03037227 */ /* 0x000fe200078e0002 */
[----:B------:R-:W-:-:S03]  /*13c70*/  IABS R2, R5 ;  /* 0x0000000500027213 */ /* 0x000fc60000000000 */
[----:B------:R-:W-:Y:S02]  /*13c80*/  IMAD.MOV R13, RZ, RZ, -R10 ;  /* 0x000000ffff0d7224 */ /* 0x000fe400078e0a0a */
[----:B------:R-:W-:-:S04]  /*13c90*/  IMAD.HI.U32 R10, R3, R2, RZ ;  /* 0x00000002030a7227 */ /* 0x000fc800078e00ff */
[----:B------:R-:W-:Y:S02]  /*13ca0*/  IMAD R2, R10, R13, R2 ;  /* 0x0000000d0a027224 */ /* 0x000fe400078e0202 */
[----:B------:R-:W-:-:S03]  /*13cb0*/  VIADD R3, R11, 0xffffffe ;  /* 0x0ffffffe0b037836 */ /* 0x000fc60000000000 */
[----:B------:R-:W-:-:S03]  /*13cc0*/  ISETP.GT.U32.AND P1, PT, R7, R2, PT ;  /* 0x000000020700720c */ /* 0x000fc60003f24070 */
[----:B------:R-:W0:Y:S10]  /*13cd0*/  F2I.FTZ.U32.TRUNC.NTZ R3, R3 ;  /* 0x0000000300037305 */ /* 0x000e34000021f000 */
[----:B------:R-:W-:-:S02]  /*13ce0*/  @!P1 IMAD.IADD R2, R2, 0x1, -R7 ;  /* 0x0000000102029824 */ /* 0x000fc400078e0a07 */
[----:B------:R-:W-:Y:S01]  /*13cf0*/  @!P1 VIADD R10, R10, 0x1 ;  /* 0x000000010a0a9836 */ /* 0x000fe20000000000 */
[----:B------:R-:W-:Y:S02]  /*13d00*/  ISETP.NE.AND P1, PT, R4, RZ, PT ;  /* 0x000000ff0400720c */ /* 0x000fe40003f25270 */
[----:B------:R-:W-:Y:S01]  /*13d10*/  ISETP.GE.U32.AND P0, PT, R2, R7, PT ;  /* 0x000000070200720c */ /* 0x000fe20003f06070 */
[----:B0-----:R-:W-:-:S04]  /*13d20*/  IMAD.MOV R2, RZ, RZ, -R3 ;  /* 0x000000ffff027224 */ /* 0x001fc800078e0a03 */
[----:B------:R-:W-:Y:S02]  /*13d30*/  IMAD R7, R2, R9, RZ ;  /* 0x0000000902077224 */ /* 0x000fe400078e02ff */
[----:B------:R-:W-:-:S04]  /*13d40*/  IMAD.MOV.U32 R2, RZ, RZ, RZ ;  /* 0x000000ffff027224 */ /* 0x000fc800078e00ff */
        /* <DEDUP_REMOVED lines=17> */
[----:B------:R-:W-:Y:S01]  /*13e60*/  ISETP.GE.AND P2, PT, R2, RZ, PT ;  /* 0x000000ff0200720c */ /* 0x000fe20003f46270 */
[----:B------:R-:W-:-:S04]  /*13e70*/  IMAD.MOV R2, RZ, RZ, -R10 ;  /* 0x000000ffff027224 */ /* 0x000fc800078e0a0a */
[----:B------:R-:W-:Y:S02]  /*13e80*/  IMAD R2, R4, R2, R5 ;  /* 0x0000000204027224 */ /* 0x000fe400078e0205 */
        /* <DEDUP_REMOVED lines=8> */
[----:B------:R-:W-:Y:S05]  /*13f10*/  BRA `(.L_x_2443) ;  /* 0x0000000000f47947 */ /* 0x000fea0003800000 */
.L_x_2442:
[----:B-1----:R-:W1:Y:S02]  /*13f20*/  LDC.64 R2, c[0x0][0xc90] ;  /* 0x00032400ff027b82 */ /* 0x002e640000000a00 */
[----:B-1----:R-:W-:-:S05]  /*13f30*/  IMAD.WIDE R2, R14, 0x4, R2 ;  /* 0x000000040e027825 */ /* 0x002fca00078e0202 */
[----:B0-----:R0:W2:Y:S02]  /*13f40*/  LDG.E R7, desc[UR40][R2.64] ;  /* 0x0000002802077981 */ /* 0x0010a4000c1e1900 */
[----:B0-----:R-:W-:Y:S02]  /*13f50*/  IMAD.MOV.U32 R2, RZ, RZ, RZ ;  /* 0x000000ffff027224 */ /* 0x001fe400078e00ff */
[----:B--2---:R-:W-:-:S05]  /*13f60*/  IMAD R8, R4, R7, RZ ;  /* 0x0000000704087224 */ /* 0x004fca00078e02ff */
[----:B------:R-:W-:-:S04]  /*13f70*/  IABS R9, R8 ;  /* 0x0000000800097213 */ /* 0x000fc80000000000 */
[----:B------:R-:W0:Y:S08]  /*13f80*/  I2F.RP R10, R9 ;  /* 0x00000009000a7306 */ /* 0x000e300000209400 */
[----:B0-----:R-:W0:Y:S02]  /*13f90*/  MUFU.RCP R10, R10 ;  /* 0x0000000a000a7308 */ /* 0x001e240000001000 */
[----:B0-----:R-:W-:-:S06]  /*13fa0*/  VIADD R11, R10, 0xffffffe ;  /* 0x0ffffffe0a0b7836 */ /* 0x001fcc0000000000 */
[----:B------:R-:W0:Y:S02]  /*13fb0*/  F2I.FTZ.U32.TRUNC.NTZ R3, R11 ;  /* 0x0000000b00037305 */ /* 0x000e24000021f000 */
[----:B0-----:R-:W-:-:S04]  /*13fc0*/  IMAD.MOV R12, RZ, RZ, -R3 ;  /* 0x000000ffff0c7224 */ /* 0x001fc800078e0a03 */
[----:B------:R-:W-:-:S04]  /*13fd0*/  IMAD R13, R12, R9, RZ ;  /* 0x000000090c0d7224 */ /* 0x000fc800078e02ff */
[----:B------:R-:W-:Y:S01]  /*13fe0*/  IMAD.HI.U32 R2, R3, R13, R2 ;  /* 0x0000000d03027227 */ /* 0x000fe200078e0002 */
[----:B------:R-:W-:Y:S02]  /*13ff0*/  IABS R13, R5 ;  /* 0x00000005000d7213 */ /* 0x000fe40000000000 */
[----:B------:R-:W-:-:S03]  /*14000*/  IABS R3, R8 ;  /* 0x0000000800037213 */ /* 0x000fc60000000000 */
[----:B------:R-:W-:-:S04]  /*14010*/  IMAD.HI.U32 R2, R2, R13, RZ ;  /* 0x0000000d02027227 */ /* 0x000fc800078e00ff */
[----:B------:R-:W-:-:S04]  /*14020*/  IMAD.MOV R3, RZ, RZ, -R3 ;  /* 0x000000ffff037224 */ /* 0x000fc800078e0a03 */
        /* <DEDUP_REMOVED lines=11> */
[----:B------:R-:W-:Y:S02]  /*140e0*/  IMAD R9, R7, R2, RZ ;  /* 0x0000000207097224 */ /* 0x000fe400078e02ff */
[----:B------:R-:W-:Y:S02]  /*140f0*/  IMAD.MOV R2, RZ, RZ, -R2 ;  /* 0x000000ffff027224 */ /* 0x000fe400078e0a02 */
[----:B------:R-:W-:Y:S02]  /*14100*/  IMAD.MOV R10, RZ, RZ, -R9 ;  /* 0x000000ffff0a7224 */ /* 0x000fe400078e0a09 */
[----:B------:R-:W-:Y:S02]  /*14110*/  IMAD R8, R8, R2, R5 ;  /* 0x0000000208087224 */ /* 0x000fe400078e0205 */
[----:B------:R-:W-:Y:S01]  /*14120*/  IMAD.MOV.U32 R2, RZ, RZ, RZ ;  /* 0x000000ffff027224 */ /* 0x000fe200078e00ff */
[----:B------:R-:W-:Y:S02]  /*14130*/  VIADDMNMX R7, R10, UR5, R7, PT ;  /* 0x000000050a077c46 */ /* 0x000fe4000b800107 */
[----:B------:R-:W-:-:S02]  /*14140*/  IADD3 R9, R9, 0x1000000, R8 ;  /* 0x0100000009097810 */ /* 0x000fc40007ffe008 */
[----:B------:R-:W-:-:S04]  /*14150*/  IABS R10, R7 ;  /* 0x00000007000a7213 */ /* 0x000fc80000000000 */
[----:B------:R-:W0:Y:S08]  /*14160*/  I2F.RP R11, R10 ;  /* 0x0000000a000b7306 */ /* 0x000e300000209400 */
[----:B0-----:R-:W0:Y:S02]  /*14170*/  MUFU.RCP R11, R11 ;  /* 0x0000000b000b7308 */ /* 0x001e240000001000 */
[----:B0-----:R-:W-:Y:S01]  /*14180*/  VIADD R3, R11, 0xffffffe ;  /* 0x0ffffffe0b037836 */ /* 0x001fe20000000000 */
[----:B------:R-:W-:-:S05]  /*14190*/  IABS R11, R7 ;  /* 0x00000007000b7213 */ /* 0x000fca0000000000 */
[----:B------:R-:W0:Y:S02]  /*141a0*/  F2I.FTZ.U32.TRUNC.NTZ R3, R3 ;  /* 0x0000000300037305 */ /* 0x000e24000021f000 */
[----:B0-----:R-:W-:-:S04]  /*141b0*/  IMAD.MOV R5, RZ, RZ, -R3 ;  /* 0x000000ffff057224 */ /* 0x001fc800078e0a03 */
[----:B------:R-:W-:-:S04]  /*141c0*/  IMAD R5, R5, R10, RZ ;  /* 0x0000000a05057224 */ /* 0x000fc800078e02ff */
[----:B------:R-:W-:Y:S01]  /*141d0*/  IMAD.HI.U32 R2, R3, R5, R2 ;  /* 0x0000000503027227 */ /* 0x000fe200078e0002 */
[----:B------:R-:W-:-:S03]  /*141e0*/  IABS R5, R8 ;  /* 0x0000000800057213 */ /* 0x000fc60000000000 */
[----:B------:R-:W-:Y:S02]  /*141f0*/  IMAD.MOV R3, RZ, RZ, -R11 ;  /* 0x000000ffff037224 */ /* 0x000fe400078e0a0b */
        /* <DEDUP_REMOVED lines=11> */
[----:B------:R-:W-:Y:S01]  /*142b0*/  @!P1 LOP3.LUT R2, RZ, R7, RZ, 0x33, !PT ;  /* 0x00000007ff029212 */ /* 0x000fe200078e33ff */
[----:B------:R-:W-:-:S04]  /*142c0*/  IMAD.MOV R7, RZ, RZ, -R7 ;  /* 0x000000ffff077224 */ /* 0x000fc800078e0a07 */
[----:B------:R-:W-:-:S05]  /*142d0*/  IMAD R3, R2, R7, R9 ;  /* 0x0000000702037224 */ /* 0x000fca00078e0209 */
[----:B------:R1:W-:Y:S02]  /*142e0*/  STL [R1+0x8], R3 ;  /* 0x0000080301007387 */ /* 0x0003e40000100800 */
.L_x_2443:
[----:B01----:R-:W-:-:S05]  /*142f0*/  LOP3.LUT R3, RZ, R2, RZ, 0x33, !PT ;  /* 0x00000002ff037212 */ /* 0x003fca00078e33ff */
[----:B------:R-:W-:-:S05]  /*14300*/  IMAD.IADD R2, R4, 0x1, R3 ;  /* 0x0000000104027824 */ /* 0x000fca00078e0203 */
[----:B------:R1:W-:Y:S01]  /*14310*/  STL [R1+0x4], R2 ;  /* 0x0000040201007387 */ /* 0x0003e20000100800 */
[----:B------:R-:W-:Y:S05]  /*14320*/  BRA `(.L_x_2444) ;  /* 0x0000000000107947 */ /* 0x000fea0003800000 */
.L_x_2439:
[----:B------:R-:W-:Y:S01]  /*14330*/  IMAD.U32 R2, RZ, RZ, UR6 ;  /* 0x00000006ff027e24 */ /* 0x000fe2000f8e00ff */
[----:B------:R0:W-:Y:S04]  /*14340*/  STL [R1+0x4], RZ ;  /* 0x000004ff01007387 */ /* 0x0001e80000100800 */
[----:B------:R0:W-:Y:S04]  /*14350*/  STL [R1+0x8], RZ ;  /* 0x000008ff01007387 */ /* 0x0001e80000100800 */
[----:B------:R0:W-:Y:S02]  /*14360*/  STL [R1], R2 ;  /* 0x0000000201007387 */ /* 0x0001e40000100800 */
.L_x_2444:
[----:B------:R-:W2:Y:S04]  /*14370*/  LDL R8, [R1] ;  /* 0x0000000001087983 */ /* 0x000ea80000100800 */
[----:B------:R-:W2:Y:S04]  /*14380*/  LDL R9, [R1+0x4] ;  /* 0x0000040001097983 */ /* 0x000ea80000100800 */
[----:B------:R-:W2:Y:S04]  /*14390*/  LDL R10, [R1+0x8] ;  /* 0x00000800010a7983 */ /* 0x000ea80000100800 */
[----:B------:R-:W2:Y:S01]  /*143a0*/  LDL R11, [R1+0xc] ;  /* 0x00000c00010b7983 */ /* 0x000ea20000100800 */
[----:B------:R-:W-:-:S13]  /*143b0*/  ISETP.NE.AND P0, PT, R0, RZ, PT ;  /* 0x000000ff0000720c */ /* 0x000fda0003f05270 */
[----:B------:R-:W3:Y:S01]  /*143c0*/  @!P0 S2R R3, SR_CgaCtaId ;  /* 0x0000000000038919 */ /* 0x000ee20000008800 */
[----:B------:R-:W-:-:S04]  /*143d0*/  @!P0 MOV R0, 0x400 ;  /* 0x0000040000008802 */ /* 0x000fc80000000f00 */
[----:B---3--:R-:W-:-:S05]  /*143e0*/  @!P0 LEA R0, R3, R0, 0x18 ;  /* 0x0000000003008211 */ /* 0x008fca00078ec0ff */
[----:B--2---:R2:W-:Y:S01]  /*143f0*/  @!P0 STS.128 [R0+0x28cd0], R8 ;  /* 0x028cd00800008388 */ /* 0x0045e20000000c00 */
[----:B------:R-:W-:Y:S06]  /*14400*/  BAR.ARV 0x5, 0x180 ;  /* 0x0146000000007b1d */ /* 0x000fec0000002000 */
.L_x_2437:
[----:B--2---:R-:W2:Y:S01]  /*14410*/  LDL R0, [R1+0xc] ;  /* 0x00000c0001007983 */ /* 0x004ea20000100800 */
[----:B------:R-:W-:-:S03]  /*14420*/  ULDC UR4, c[0x0][0xc3c] ;  /* 0x00030f0000047ab9 */ /* 0x000fc60000000800 */
[----:B------:R3:W-:Y:S01]  /*14430*/  STL [R1+0x10], RZ ;  /* 0x000010ff01007387 */ /* 0x0007e20000100800 */
[----:B--2---:R-:W-:Y:S01]  /*14440*/  ISETP.GE.AND P0, PT, R0, UR4, PT ;  /* 0x0000000400007c0c */ /* 0x004fe2000bf06270 */
[----:B------:R-:W-:-:S05]  /*14450*/  IMAD.MOV.U32 R0, RZ, RZ, 0x1 ;  /* 0x00000001ff007424 */ /* 0x000fca00078e00ff */
[----:B------:R3:W-:Y:S04]  /*14460*/  STL [R1+0x14], R0 ;  /* 0x0000140001007387 */ /* 0x0007e80000100800 */
[----:B------:R3:W-:Y:S03]  /*14470*/  STL [R1+0x48], RZ ;  /* 0x000048ff01007387 */ /* 0x0007e60000100800 */
[----:B------:R-:W-:Y:S05]  /*14480*/  @P0 BRA `(.L_x_2445) ;  /* 0x00000068009c0947 */ /* 0x000fea0003800000 */
[----:B------:R-:W2:Y:S01]  /*14490*/  S2UR UR5, SR_CgaCtaId ;  /* 0x00000000000579c3 */ /* 0x000ea20000008800 */
[C---:B---3--:R-:W-:Y:S01]  /*144a0*/  IMAD.SHL.U32 R0, R6.reuse, 0x8, RZ ;  /* 0x0000000806007824 */ /* 0x048fe200078e00ff */
[----:B------:R-:W-:Y:S01]  /*144b0*/  LOP3.LUT R4, R6, 0x7f, RZ, 0xc0, !PT ;  /* 0x0000007f06047812 */ /* 0x000fe200078ec0ff */
[----:B------:R-:W-:Y:S01]  /*144c0*/  UMOV UR4, 0x400 ;  /* 0x0000040000047882 */ /* 0x000fe20000000000 */
[----:B------:R-:W-:Y:S01]  /*144d0*/  BSSY B8, `(.L_x_2445) ;  /* 0x00006a2000087945 */ /* 0x000fe20003800000 */
[----:B------:R-:W-:Y:S01]  /*144e0*/  ULDC UR37, c[0x0][0xc] ;  /* 0x0000030000257ab9 */ /* 0x000fe20000000800 */
[----:B------:R-:W-:Y:S01]  /*144f0*/  LOP3.LUT R3, R0, 0x1f8, RZ, 0xc0, !PT ;  /* 0x000001f800037812 */ /* 0x000fe200078ec0ff */
[----:B01----:R-:W-:Y:S01]  /*14500*/  IMAD.SHL.U32 R2, R4, 0x8, RZ ;  /* 0x0000000804027824 */ /* 0x003fe200078e00ff */
[----:B------:R-:W-:Y:S01]  /*14510*/  ULDC.64 UR38, c[0x0][0x198] ;  /* 0x0000660000267ab9 */ /* 0x000fe20000000a00 */
[----:B------:R-:W-:Y:S01]  /*14520*/  IMAD.MOV.U32 R0, RZ, RZ, 0x1 ;  /* 0x00000001ff007424 */ /* 0x000fe200078e00ff */
[----:B------:R-:W-:Y:S01]  /*14530*/  LOP3.LUT R3, R3, 0x38, R6, 0x78, !PT ;  /* 0x0000003803037812 */ /* 0x000fe200078e7806 */
[----:B------:R-:W-:-:S03]  /*14540*/  IMAD.SHL.U32 R6, R6, 0x10, RZ ;  /* 0x0000001006067824 */ /* 0x000fc600078e00ff */
[----:B------:R-:W-:Y:S02]  /*14550*/  LOP3.LUT R2, R3, 0x200, R2, 0xf8, !PT ;  /* 0x0000020003027812 */ /* 0x000fe400078ef802 */
[----:B------:R-:W-:-:S04]  /*14560*/  SHF.R.U32.HI R3, RZ, 0x3, R4 ;  /* 0x00000003ff037819 */ /* 0x000fc80000011604 */
[----:B------:R-:W-:Y:S01]  /*14570*/  LOP3.LUT R3, R3, 0x70, R6, 0xf8, !PT ;  /* 0x0000007003037812 */ /* 0x000fe200078ef806 */
[----:B--2---:R-:W-:-:S06]  /*14580*/  ULEA UR4, UR5, UR4, 0x18 ;  /* 0x0000000405047291 */ /* 0x004fcc000f8ec03f */
[----:B------:R-:W-:-:S04]  /*14590*/  IMAD.U32 R19, RZ, RZ, UR4 ;  /* 0x00000004ff137e24 */ /* 0x000fc8000f8e00ff */
[----:B------:R-:W-:-:S05]  /*145a0*/  IMAD R2, R2, 0x2, R19 ;  /* 0x0000000202027824 */ /* 0x000fca00078e0213 */
[----:B------:R0:W-:Y:S04]  /*145b0*/  STL [R1+0x54], R2 ;  /* 0x0000540201007387 */ /* 0x0001e80000100800 */
[----:B------:R0:W-:Y:S04]  /*145c0*/  STL [R1+0x48], RZ ;  /* 0x000048ff01007387 */ /* 0x0001e80000100800 */
[----:B------:R0:W-:Y:S04]  /*145d0*/  STL [R1+0x14], R0 ;  /* 0x0000140001007387 */ /* 0x0001e80000100800 */
[----:B------:R0:W-:Y:S02]  /*145e0*/  STL [R1+0x10], RZ ;  /* 0x000010ff01007387 */ /* 0x0001e40000100800 */
.L_x_2573:
[----:B--2---:R-:W2:Y:S01]  /*145f0*/  LDL R9, [R1+0xc] ;  /* 0x00000c0001097983 */ /* 0x004ea20000100800 */
[----:B------:R-:W-:Y:S05]  /*14600*/  YIELD ;  /* 0x0000000000007946 */ /* 0x000fea0003800000 */
[----:B------:R-:W-:Y:S01]  /*14610*/  ULDC.64 UR4, c[0x0][0xa28] ;  /* 0x00028a0000047ab9 */ /* 0x000fe20000000a00 */
[----:B0-----:R-:W-:Y:S01]  /*14620*/  IMAD.MOV.U32 R0, RZ, RZ, RZ ;  /* 0x000000ffff007224 */ /* 0x001fe200078e00ff */
[----:B------:R-:W-:Y:S01]  /*14630*/  ISETP.NE.U32.AND P0, PT, RZ, UR4, PT ;  /* 0x00000004ff007c0c */ /* 0x000fe2000bf05070 */
[----:B-1----:R-:W0:Y:S01]  /*14640*/  LDC.64 R4, c[0x0][0xa00] ;  /* 0x00028000ff047b82 */ /* 0x002e220000000a00 */
[----:B------:R-:W-:Y:S01]  /*14650*/  IMAD.MOV.U32 R10, RZ, RZ, RZ ;  /* 0x000000ffff0a7224 */ /* 0x000fe200078e00ff */
[----:B------:R-:W-:Y:S01]  /*14660*/  ULDC.64 UR6, c[0x0][0xa08] ;  /* 0x0002820000067ab9 */ /* 0x000fe20000000a00 */
[----:B------:R-:W-:Y:S01]  /*14670*/  ISETP.NE.AND.EX P0, PT, RZ, UR5, PT, P0 ;  /* 0x00000005ff007c0c */ /* 0x000fe2000bf05300 */
[----:B------:R-:W-:-:S12]  /*14680*/  ULDC.64 UR4, c[0x0][0xa18] ;  /* 0x0002860000047ab9 */ /* 0x000fd80000000a00 */
[----:B------:R-:W2:Y:S02]  /*14690*/  @P0 LDC.64 R2, c[0x0][0xa28] ;  /* 0x00028a00ff020b82 */ /* 0x000ea40000000a00 */
[----:B--2---:R-:W-:-:S05]  /*146a0*/  @P0 IMAD.WIDE R2, R9, 0x4, R2 ;  /* 0x0000000409020825 */ /* 0x004fca00078e0202 */
[----:B------:R1:W5:Y:S01]  /*146b0*/  @P0 LDG.E R0, desc[UR40][R2.64] ;  /* 0x0000002802000981 */ /* 0x000362000c1e1900 */
[----:B------:R-:W-:Y:S01]  /*146c0*/  ISETP.NE.U32.AND P0, PT, RZ, UR4, PT ;  /* 0x00000004ff007c0c */ /* 0x000fe2000bf05070 */
[----:B0-----:R-:W-:Y:S01]  /*146d0*/  IMAD.WIDE R4, R9, 0x4, R4 ;  /* 0x0000000409047825 */ /* 0x001fe200078e0204 */
[----:B------:R-:W-:Y:S02]  /*146e0*/  ISETP.NE.U32.AND P1, PT, RZ, UR6, PT ;  /* 0x00000006ff007c0c */ /* 0x000fe4000bf25070 */
[----:B------:R-:W-:Y:S01]  /*146f0*/  ISETP.NE.AND.EX P2, PT, RZ, UR5, PT, P0 ;  /* 0x00000005ff007c0c */ /* 0x000fe2000bf45300 */
[----:B------:R-:W-:Y:S01]  /*14700*/  ULDC.64 UR4, c[0x0][0xa00] ;  /* 0x0002800000047ab9 */ /* 0x000fe20000000a00 */
[----:B------:R-:W-:Y:S01]  /*14710*/  ISETP.NE.AND.EX P1, PT, RZ, UR7, PT, P1 ;  /* 0x00000007ff007c0c */ /* 0x000fe2000bf25310 */
[----:B------:R-:W-:Y:S01]  /*14720*/  IMAD.MOV.U32 R8, RZ, RZ, RZ ;  /* 0x000000ffff087224 */ /* 0x000fe200078e00ff */
[----:B------:R-:W-:Y:S01]  /*14730*/  ISETP.NE.U32.AND P0, PT, RZ, UR4, PT ;  /* 0x00000004ff007c0c */ /* 0x000fe2000bf05070 */
[----:B-1----:R-:W0:Y:S03]  /*14740*/  LDC.64 R2, c[0x0][0xa08] ;  /* 0x00028200ff027b82 */ /* 0x002e260000000a00 */
[----:B------:R-:W-:-:S05]  /*14750*/  ISETP.NE.AND.EX P0, PT, RZ, UR5, PT, P0 ;  /* 0x00000005ff007c0c */ /* 0x000fca000bf05300 */
[----:B------:R-:W1:Y:S08]  /*14760*/  @P2 LDC.64 R6, c[0x0][0xa18] ;  /* 0x00028600ff062b82 */ /* 0x000e700000000a00 */
[----:B------:R-:W2:Y:S01]  /*14770*/  @P0 LDG.E R10, desc[UR40][R4.64] ;  /* 0x00000028040a0981 */ /* 0x000ea2000c1e1900 */
[----:B------:R-:W-:Y:S01]  /*14780*/  ULDC UR4, c[0x0][0x288] ;  /* 0x0000a20000047ab9 */ /* 0x000fe20000000800 */
[----:B0-----:R-:W-:-:S05]  /*14790*/  IMAD.WIDE R2, R9, 0x4, R2 ;  /* 0x0000000409027825 */ /* 0x001fca00078e0202 */
[----:B------:R-:W5:Y:S01]  /*147a0*/  @P1 LDG.E R8, desc[UR40][R2.64] ;  /* 0x0000002802081981 */ /* 0x000f62000c1e1900 */
[----:B-1----:R-:W-:-:S03]  /*147b0*/  @P2 IMAD.WIDE R6, R9, 0x4, R6 ;  /* 0x0000000409062825 */ /* 0x002fc600078e0206 */
        /* <DEDUP_REMOVED lines=14> */
[----:B------:R-:W0:Y:S04]  /*148a0*/  LDG.E R6, desc[UR40][R4.64] ;  /* 0x0000002804067981 */ /* 0x000e28000c1e1900 */
[----:B------:R-:W0:Y:S02]  /*148b0*/  LDG.E R4, desc[UR40][R4.64+0x4] ;  /* 0x0000042804047981 */ /* 0x000e24000c1e1900 */
[----:B0-----:R-:W-:-:S05]  /*148c0*/  IMAD.IADD R10, R4, 0x1, -R6 ;  /* 0x00000001040a7824 */ /* 0x001fca00078e0a06 */
[----:B------:R1:W-:Y:S02]  /*148d0*/  STL [R1+0x28], R10 ;  /* 0x0000280a01007387 */ /* 0x0003e40000100800 */
.L_x_2446:
[----:B------:R-:W2:Y:S01]  /*148e0*/  LDL.LU R5, [R1+0x8] ;  /* 0x0000080001057983 */ /* 0x000ea20000300800 */
[----:B------:R-:W-:Y:S02]  /*148f0*/  ULDC.64 UR4, c[0x0][0xa20] ;  /* 0x0002880000047ab9 */ /* 0x000fe40000000a00 */
[----:B------:R-:W-:-:S04]  /*14900*/  ISETP.NE.U32.AND P0, PT, RZ, UR4, PT ;  /* 0x00000004ff007c0c */ /* 0x000fc8000bf05070 */
[----:B------:R-:W-:Y:S02]  /*14910*/  ISETP.NE.AND.EX P0, PT, RZ, UR5, PT, P0 ;  /* 0x00000005ff007c0c */ /* 0x000fe4000bf05300 */
[C---:B--2---:R-:W-:Y:S02]  /*14920*/  LOP3.LUT R6, R5.reuse, 0xff000000, RZ, 0xc0, !PT ;  /* 0xff00000005067812 */ /* 0x044fe400078ec0ff */
[C---:B------:R-:W-:Y:S02]  /*14930*/  LOP3.LUT R4, R5.reuse, 0xff0000, RZ, 0xc0, !PT ;  /* 0x00ff000005047812 */ /* 0x040fe400078ec0ff */
[----:B------:R-:W-:Y:S02]  /*14940*/  SHF.R.U32.HI R6, RZ, 0x8, R6 ;  /* 0x00000008ff067819 */ /* 0x000fe40000011606 */
[----:B------:R-:W-:Y:S02]  /*14950*/  LOP3.LUT R17, R5, 0xffff, RZ, 0xc0, !PT ;  /* 0x0000ffff05117812 */ /* 0x000fe400078ec0ff */
[----:B------:R-:W-:Y:S01]  /*14960*/  LEA.HI R6, R4, R6, RZ, 0x10 ;  /* 0x0000000604067211 */ /* 0x000fe200078f80ff */
[----:B-----5:R-:W-:-:S05]  /*14970*/  IMAD.IADD R4, R8, 0x1, R0 ;  /* 0x0000000108047824 */ /* 0x020fca00078e0200 */
[----:B------:R2:W-:Y:S01]  /*14980*/  STL [R1+0x18], R4 ;  /* 0x0000180401007387 */ /* 0x0005e20000100800 */
[----:B------:R-:W-:Y:S05]  /*14990*/  @!P0 BRA `(.L_x_2447) ;  /* 0x0000000000108947 */ /* 0x000fea0003800000 */
[----:B------:R-:W3:Y:S02]  /*149a0*/  LDC.64 R2, c[0x0][0xa20] ;  /* 0x00028800ff027b82 */ /* 0x000ee40000000a00 */
[----:B---3--:R-:W-:-:S05]  /*149b0*/  IMAD.WIDE R2, R9, 0x4, R2 ;  /* 0x0000000409027825 */ /* 0x008fca00078e0202 */
[----:B------:R3:W5:Y:S01]  /*149c0*/  LDG.E R7, desc[UR40][R2.64] ;  /* 0x0000002802077981 */ /* 0x000762000c1e1900 */
[----:B------:R-:W-:Y:S05]  /*149d0*/  BRA `(.L_x_2448) ;  /* 0x0000000000107947 */ /* 0x000fea0003800000 */
.L_x_2447:
[----:B------:R-:W-:Y:S05]  /*149e0*/  @!P1 BRA `(.L_x_2448) ;  /* 0x00000000000c9947 */ /* 0x000fea0003800000 */
[----:B------:R-:W3:Y:S04]  /*149f0*/  LDG.E R7, desc[UR40][R2.64] ;  /* 0x0000002802077981 */ /* 0x000ee8000c1e1900 */
[----:B------:R-:W3:Y:S02]  /*14a00*/  LDG.E R2, desc[UR40][R2.64+0x4] ;  /* 0x0000042802027981 */ /* 0x000ee4000c1e1900 */
[----:B---3--:R-:W-:-:S07]  /*14a10*/  IMAD.IADD R7, R2, 0x1, -R7 ;  /* 0x0000000102077824 */ /* 0x008fce00078e0a07 */
.L_x_2448:
[----:B--2---:R-:W2:Y:S01]  /*14a20*/  LDL.LU R4, [R1+0x4] ;  /* 0x0000040001047983 */ /* 0x004ea20000300800 */
[----:B---3--:R-:W3:Y:S01]  /*14a30*/  LDC R2, c[0x0][0x448] ;  /* 0x00011200ff027b82 */ /* 0x008ee20000000800 */
[----:B-----5:R-:W-:Y:S01]  /*14a40*/  IMAD.IADD R0, R7, 0x1, -R0 ;  /* 0x0000000107007824 */ /* 0x020fe200078e0a00 */
[----:B---3--:R-:W-:-:S13]  /*14a50*/  ISETP.NE.AND P1, PT, R2, 0x1, PT ;  /* 0x000000010200780c */ /* 0x008fda0003f25270 */
[----:B------:R-:W3:Y:S08]  /*14a60*/  @P1 LDC R3, c[0x0][0x44c] ;  /* 0x00011300ff031b82 */ /* 0x000ef00000000800 */
[----:B------:R-:W4:Y:S01]  /*14a70*/  @P1 LDC R2, c[0x0][0x450] ;  /* 0x00011400ff021b82 */ /* 0x000f220000000800 */
[----:B--2---:R-:W-:-:S04]  /*14a80*/  IMAD.SHL.U32 R11, R4, 0x40, RZ ;  /* 0x00000040040b7824 */ /* 0x004fc800078e00ff */
[----:B------:R-:W-:Y:S01]  /*14a90*/  VIADD R4, R11, 0x3f ;  /* 0x0000003f0b047836 */ /* 0x000fe20000000000 */
[----:B------:R2:W-:Y:S03]  /*14aa0*/  STL [R1+0x24], R11 ;  /* 0x0000240b01007387 */ /* 0x0005e60000100800 */
[----:B---3--:R-:W-:-:S04]  /*14ab0*/  @P1 IMAD.HI.U32 R3, R4, R3, RZ ;  /* 0x0000000304031227 */ /* 0x008fc800078e00ff */
[----:B------:R-:W-:Y:S01]  /*14ac0*/  IMAD.MOV.U32 R7, RZ, RZ, R4 ;  /* 0x000000ffff077224 */ /* 0x000fe200078e0004 */
[----:B----4-:R-:W-:Y:S01]  /*14ad0*/  @P1 SHF.R.U32.HI R7, RZ, R2, R3 ;  /* 0x00000002ff071219 */ /* 0x010fe20000011603 */
[----:B------:R-:W-:-:S05]  /*14ae0*/  VIADD R4, R0, 0x3f ;  /* 0x0000003f00047836 */ /* 0x000fca0000000000 */
[----:B------:R-:W-:-:S04]  /*14af0*/  SHF.R.S32.HI R2, RZ, 0x1f, R4 ;  /* 0x0000001fff027819 */ /* 0x000fc80000011404 */
[----:B------:R-:W-:Y:S02]  /*14b00*/  LEA.HI R4, R2, R4, RZ, 0x6 ;  /* 0x0000000402047211 */ /* 0x000fe400078f30ff */
[----:B------:R-:W-:Y:S02]  /*14b10*/  IADD3 R2, R0, 0x1, -R10 ;  /* 0x0000000100027810 */ /* 0x000fe40007ffe80a */
[----:B------:R-:W-:-:S03]  /*14b20*/  SHF.R.S32.HI R9, RZ, 0x6, R4 ;  /* 0x00000006ff097819 */ /* 0x000fc60000011404 */
[----:B------:R-:W-:Y:S02]  /*14b30*/  IMAD.IADD R7, R2, 0x1, R7 ;  /* 0x0000000102077824 */ /* 0x000fe400078e0207 */
[----:B------:R-:W3:Y:S01]  /*14b40*/  LDC.64 R2, c[0x0][0x9e0] ;  /* 0x00027800ff027b82 */ /* 0x000ee20000000a00 */
[----:B------:R2:W-:Y:S01]  /*14b50*/  STL [R1+0x58], R9 ;  /* 0x0000580901007387 */ /* 0x0005e20000100800 */
[----:B---3--:R-:W-:Y:S01]  /*14b60*/  ISETP.GE.AND P2, PT, R3, 0x1, PT ;  /* 0x000000010300780c */ /* 0x008fe20003f46270 */
[----:B------:R-:W-:-:S12]  /*14b70*/  IMAD.IADD R2, R7, 0x1, R2 ;  /* 0x0000000107027824 */ /* 0x000fd800078e0202 */
[----:B--2---:R-:W-:Y:S05]  /*14b80*/  @!P2 BRA `(.L_x_2449) ;  /* 0x000000000048a947 */ /* 0x004fea0003800000 */
[C---:B------:R-:W-:Y:S01]  /*14b90*/  ISETP.GT.AND P0, PT, R7.reuse, RZ, PT ;  /* 0x000000ff0700720c */ /* 0x040fe20003f04270 */
[----:B------:R-:W-:Y:S01]  /*14ba0*/  BSSY B0, `(.L_x_2450) ;  /* 0x000000e000007945 */ /* 0x000fe20003800000 */
[----:B------:R-:W-:-:S11]  /*14bb0*/  VIADD R8, R7, 0xffffffff ;  /* 0xffffffff07087836 */ /* 0x000fd60000000000 */
[----:B------:R-:W-:Y:S05]  /*14bc0*/  @P0 BRA `(.L_x_2451) ;  /* 0x00000000001c0947 */ /* 0x000fea0003800000 */
[----:B------:R-:W-:Y:S01]  /*14bd0*/  ISETP.NE.AND P0, PT, R3, 0x1, PT ;  /* 0x000000010300780c */ /* 0x000fe20003f05270 */
[----:B------:R-:W-:-:S12]  /*14be0*/  IMAD.MOV R7, RZ, RZ, -R7 ;  /* 0x000000ffff077224 */ /* 0x000fd800078e0a07 */
[----:B------:R-:W2:Y:S02]  /*14bf0*/  @P0 LDC.64 R4, c[0x0][0x9e8] ;  /* 0x00027a00ff040b82 */ /* 0x000ea40000000a00 */
[----:B--2---:R-:W-:-:S05]  /*14c00*/  @P0 IMAD.HI.U32 R4, R7, R4, RZ ;  /* 0x0000000407040227 */ /* 0x004fca00078e00ff */
[----:B------:R-:W-:-:S04]  /*14c10*/  @P0 SHF.R.U32.HI R7, RZ, R5, R4 ;  /* 0x00000005ff070219 */ /* 0x000fc80000011604 */
[----:B------:R-:W-:Y:S01]  /*14c20*/  LOP3.LUT R8, RZ, R7, RZ, 0x33, !PT ;  /* 0x00000007ff087212 */ /* 0x000fe200078e33ff */
[----:B------:R-:W-:Y:S06]  /*14c30*/  BRA `(.L_x_2452) ;  /* 0x0000000000107947 */ /* 0x000fec0003800000 */
.L_x_2451:
[----:B------:R-:W-:-:S13]  /*14c40*/  ISETP.NE.AND P0, PT, R3, 0x1, PT ;  /* 0x000000010300780c */ /* 0x000fda0003f05270 */
[----:B------:R-:W2:Y:S02]  /*14c50*/  @P0 LDC.64 R4, c[0x0][0x9e8] ;  /* 0x00027a00ff040b82 */ /* 0x000ea40000000a00 */
[----:B--2---:R-:W-:-:S05]  /*14c60*/  @P0 IMAD.HI.U32 R4, R8, R4, RZ ;  /* 0x0000000408040227 */ /* 0x004fca00078e00ff */
[----:B------:R-:W-:-:S07]  /*14c70*/  @P0 SHF.R.U32.HI R8, RZ, R5, R4 ;  /* 0x00000005ff080219 */ /* 0x000fce0000011604 */
.L_x_2452:
[----:B------:R-:W-:Y:S05]  /*14c80*/  BSYNC B0 ;  /* 0x0000000000007941 */ /* 0x000fea0003800000 */
.L_x_2450:
[----:B------:R-:W-:-:S05]  /*14c90*/  IMAD R8, R8, R3, R3 ;  /* 0x0000000308087224 */ /* 0x000fca00078e0203 */
[----:B------:R-:W-:-:S07]  /*14ca0*/  VIMNMX R2, R2, R8, PT ;  /* 0x0000000802027248 */ /* 0x000fce0003fe0100 */
.L_x_2449:
[----:B------:R-:W2:Y:S01]  /*14cb0*/  @P1 LDC R4, c[0x0][0x44c] ;  /* 0x00011300ff041b82 */ /* 0x000ea20000000800 */
[----:B------:R-:W-:Y:S01]  /*14cc0*/  IMAD.MOV.U32 R5, RZ, RZ, R11 ;  /* 0x000000ffff057224 */ /* 0x000fe200078e000b */
[----:B------:R-:W-:Y:S01]  /*14cd0*/  ULDC UR4, c[0x0][0x9dc] ;  /* 0x0002770000047ab9 */ /* 0x000fe20000000800 */
[----:B------:R-:W-:-:S05]  /*14ce0*/  VIADD R2, R2, 0x3f ;  /* 0x0000003f02027836 */ /* 0x000fca0000000000 */
[----:B------:R-:W3:Y:S01]  /*14cf0*/  @P1 LDC R7, c[0x0][0x450] ;  /* 0x00011400ff071b82 */ /* 0x000ee20000000800 */
[----:B--2---:R-:W-:-:S05]  /*14d00*/  @P1 IMAD.HI.U32 R4, R11, R4, RZ ;  /* 0x000000040b041227 */ /* 0x004fca00078e00ff */
[----:B---3--:R-:W-:-:S04]  /*14d10*/  @P1 SHF.R.U32.HI R5, RZ, R7, R4 ;  /* 0x00000007ff051219 */ /* 0x008fc80000011604 */
[----:B------:R-:W-:Y:S02]  /*14d20*/  IADD3 R7, R5, R0, -R10 ;  /* 0x0000000005077210 */ /* 0x000fe40007ffe80a */
[----:B------:R-:W-:-:S04]  /*14d30*/  SHF.R.S32.HI R0, RZ, 0x1f, R2 ;  /* 0x0000001fff007819 */ /* 0x000fc80000011402 */
[----:B------:R-:W-:Y:S01]  /*14d40*/  LEA.HI R0, R0, R2, RZ, 0x6 ;  /* 0x0000000200007211 */ /* 0x000fe200078f30ff */
[----:B------:R-:W-:-:S03]  /*14d50*/  VIADD R2, R7, -UR4 ;  /* 0x8000000407027c36 */ /* 0x000fc60008000000 */
[----:B------:R-:W-:-:S04]  /*14d60*/  SHF.R.S32.HI R4, RZ, 0x6, R0 ;  /* 0x00000006ff047819 */ /* 0x000fc80000011400 */
[----:B------:R-:W-:Y:S01]  /*14d70*/  VIMNMX R0, R9, R4, PT ;  /* 0x0000000409007248 */ /* 0x000fe20003fe0100 */
[----:B------:R2:W-:Y:S01]  /*14d80*/  STL [R1+0x50], R4 ;  /* 0x0000500401007387 */ /* 0x0005e20000100800 */
[----:B------:R-:W-:Y:S05]  /*14d90*/  @!P2 BRA `(.L_x_2453) ;  /* 0x000000000044a947 */ /* 0x000fea0003800000 */
[----:B------:R-:W-:Y:S01]  /*14da0*/  ISETP.GT.AND P0, PT, R7, -0x1, PT ;  /* 0xffffffff0700780c */ /* 0x000fe20003f04270 */
[----:B------:R-:W-:-:S12]  /*14db0*/  BSSY B0, `(.L_x_2454) ;  /* 0x000000d000007945 */ /* 0x000fd80003800000 */
[----:B------:R-:W-:Y:S05]  /*14dc0*/  @P0 BRA `(.L_x_2455) ;  /* 0x00000000001c0947 */ /* 0x000fea0003800000 */
[----:B------:R-:W-:Y:S02]  /*14dd0*/  ISETP.NE.AND P0, PT, R3, 0x1, PT ;  /* 0x000000010300780c */ /* 0x000fe40003f05270 */
[----:B------:R-:W-:-:S11]  /*14de0*/  LOP3.LUT R7, RZ, R7, RZ, 0x33, !PT ;  /* 0x00000007ff077212 */ /* 0x000fd600078e33ff */
[----:B--2---:R-:W2:Y:S02]  /*14df0*/  @P0 LDC.64 R4, c[0x0][0x9e8] ;  /* 0x00027a00ff040b82 */ /* 0x004ea40000000a00 */
[----:B--2---:R-:W-:-:S05]  /*14e00*/  @P0 IMAD.HI.U32 R4, R7, R4, RZ ;  /* 0x0000000407040227 */ /* 0x004fca00078e00ff */
[----:B------:R-:W-:-:S04]  /*14e10*/  @P0 SHF.R.U32.HI R7, RZ, R5, R4 ;  /* 0x00000005ff070219 */ /* 0x000fc80000011604 */
[----:B------:R-:W-:Y:S01]  /*14e20*/  LOP3.LUT R7, RZ, R7, RZ, 0x33, !PT ;  /* 0x00000007ff077212 */ /* 0x000fe200078e33ff */
[----:B------:R-:W-:Y:S06]  /*14e30*/  BRA `(.L_x_2456) ;  /* 0x0000000000107947 */ /* 0x000fec0003800000 */
.L_x_2455:
[----:B------:R-:W-:-:S13]  /*14e40*/  ISETP.NE.AND P0, PT, R3, 0x1, PT ;  /* 0x000000010300780c */ /* 0x000fda0003f05270 */
[----:B--2---:R-:W2:Y:S02]  /*14e50*/  @P0 LDC.64 R4, c[0x0][0x9e8] ;  /* 0x00027a00ff040b82 */ /* 0x004ea40000000a00 */
[----:B--2---:R-:W-:-:S05]  /*14e60*/  @P0 IMAD.HI.U32 R4, R7, R4, RZ ;  /* 0x0000000407040227 */ /* 0x004fca00078e00ff */
[----:B------:R-:W-:-:S07]  /*14e70*/  @P0 SHF.R.U32.HI R7, RZ, R5, R4 ;  /* 0x00000005ff070219 */ /* 0x000fce0000011604 */
.L_x_2456:
[----:B------:R-:W-:Y:S05]  /*14e80*/  BSYNC B0 ;  /* 0x0000000000007941 */ /* 0x000fea0003800000 */
.L_x_2454:
[----:B------:R-:W-:-:S05]  /*14e90*/  IMAD R3, R7, R3, RZ ;  /* 0x0000000307037224 */ /* 0x000fca00078e02ff */
[----:B------:R-:W-:-:S07]  /*14ea0*/  VIMNMX R2, R2, R3, !PT ;  /* 0x0000000302027248 */ /* 0x000fce0007fe0100 */
.L_x_2453:
[----:B------:R-:W-:Y:S01]  /*14eb0*/  SHF.R.S32.HI R3, RZ, 0x1f, R2 ;  /* 0x0000001fff037819 */ /* 0x000fe20000011402 */
[----:B------:R-:W-:Y:S01]  /*14ec0*/  IMAD.MOV.U32 R5, RZ, RZ, RZ ;  /* 0x000000ffff057224 */ /* 0x000fe200078e00ff */
[----:B--2---:R-:W-:Y:S01]  /*14ed0*/  SHF.R.U32.HI R4, RZ, 0x10, R6 ;  /* 0x00000010ff047819 */ /* 0x004fe20000011606 */
[----:B------:R-:W-:Y:S01]  /*14ee0*/  BSSY B0, `(.L_x_2457) ;  /* 0x0000029000007945 */ /* 0x000fe20003800000 */
[----:B------:R-:W-:Y:S01]  /*14ef0*/  LEA.HI R3, R3, R2, RZ, 0x6 ;  /* 0x0000000203037211 */ /* 0x000fe200078f30ff */
[----:B01----:R-:W-:Y:S01]  /*14f00*/  IMAD.MOV.U32 R10, RZ, RZ, R5 ;  /* 0x000000ffff0a7224 */ /* 0x003fe200078e0005 */
[----:B------:R-:W-:Y:S02]  /*14f10*/  ISETP.NE.AND P0, PT, R4, RZ, PT ;  /* 0x000000ff0400720c */ /* 0x000fe40003f05270 */
[----:B------:R-:W-:Y:S02]  /*14f20*/  SHF.R.S32.HI R3, RZ, 0x6, R3 ;  /* 0x00000006ff037819 */ /* 0x000fe40000011403 */
[----:B------:R-:W-:-:S02]  /*14f30*/  LOP3.LUT R8, R6, 0xff, RZ, 0xc0, !PT ;  /* 0x000000ff06087812 */ /* 0x000fc400078ec0ff */
[----:B------:R-:W-:-:S04]  /*14f40*/  VIMNMX R9, RZ, R3, !PT ;  /* 0x00000003ff097248 */ /* 0x000fc80007fe0100 */
[----:B------:R-:W-:Y:S01]  /*14f50*/  ISETP.GT.AND P1, PT, R0, R9, PT ;  /* 0x000000090000720c */ /* 0x000fe20003f24270 */
[----:B------:R0:W-:Y:S02]  /*14f60*/  STL [R1+0x34], R9 ;  /* 0x0000340901007387 */ /* 0x0001e40000100800 */
[----:B------:R-:W1:Y:S02]  /*14f70*/  @!P0 LDC R4, c[0x0][0x9f0] ;  /* 0x00027c00ff048b82 */ /* 0x000e640000000800 */
[----:B------:R0:W-:Y:S04]  /*14f80*/  STL [R1+0x38], R5 ;  /* 0x0000380501007387 */ /* 0x0001e80000100800 */
[----:B------:R0:W-:Y:S04]  /*14f90*/  STL [R1+0x4c], R8 ;  /* 0x00004c0801007387 */ /* 0x0001e80000100800 */
[----:B------:R-:W-:Y:S05]  /*14fa0*/  @!P1 BRA `(.L_x_2458) ;  /* 0x0000000000709947 */ /* 0x000fea0003800000 */
[-C--:B01----:R-:W-:Y:S02]  /*14fb0*/  IABS R5, R4.reuse ;  /* 0x0000000400057213 */ /* 0x083fe40000000000 */
[----:B------:R-:W-:Y:S02]  /*14fc0*/  IABS R7, R4 ;  /* 0x0000000400077213 */ /* 0x000fe40000000000 */
[----:B------:R-:W0:Y:S03]  /*14fd0*/  I2F.RP R2, R5 ;  /* 0x0000000500027306 */ /* 0x000e260000209400 */
[----:B------:R-:W-:-:S05]  /*14fe0*/  IMAD.MOV R7, RZ, RZ, -R7 ;  /* 0x000000ffff077224 */ /* 0x000fca00078e0a07 */
[----:B0-----:R-:W0:Y:S02]  /*14ff0*/  MUFU.RCP R2, R2 ;  /* 0x0000000200027308 */ /* 0x001e240000001000 */
[----:B0-----:R-:W-:-:S06]  /*15000*/  VIADD R2, R2, 0xffffffe ;  /* 0x0ffffffe02027836 */ /* 0x001fcc0000000000 */
[----:B------:R-:W0:Y:S02]  /*15010*/  F2I.FTZ.U32.TRUNC.NTZ R3, R2 ;  /* 0x0000000200037305 */ /* 0x000e24000021f000 */
[----:B0-----:R-:W-:-:S04]  /*15020*/  IMAD.MOV R2, RZ, RZ, -R3 ;  /* 0x000000ffff027224 */ /* 0x001fc800078e0a03 */
[----:B------:R-:W-:Y:S02]  /*15030*/  IMAD R6, R2, R5, RZ ;  /* 0x0000000502067224 */ /* 0x000fe400078e02ff */
[----:B------:R-:W-:-:S04]  /*15040*/  IMAD.MOV.U32 R2, RZ, RZ, RZ ;  /* 0x000000ffff027224 */ /* 0x000fc800078e00ff */
[----:B------:R-:W-:Y:S01]  /*15050*/  IMAD.HI.U32 R6, R3, R6, R2 ;  /* 0x0000000603067227 */ /* 0x000fe200078e0002 */
[----:B------:R-:W-:-:S05]  /*15060*/  IADD3 R3, R4, -0x1, R0 ;  /* 0xffffffff04037810 */ /* 0x000fca0007ffe000 */
[----:B------:R-:W-:-:S05]  /*15070*/  IMAD.IADD R3, R3, 0x1, -R9 ;  /* 0x0000000103037824 */ /* 0x000fca00078e0a09 */
[----:B------:R-:W-:Y:S02]  /*15080*/  IABS R2, R3 ;  /* 0x0000000300027213 */ /* 0x000fe40000000000 */
[----:B------:R-:W-:-:S03]  /*15090*/  LOP3.LUT R3, R3, R4, RZ, 0x3c, !PT ;  /* 0x0000000403037212 */ /* 0x000fc600078e3cff */
        /* <DEDUP_REMOVED lines=13> */
.L_x_2458:
[----:B------:R-:W-:Y:S05]  /*15170*/  BSYNC B0 ;  /* 0x0000000000007941 */ /* 0x000fea0003800000 */
.L_x_2457:
[----:B------:R-:W-:Y:S01]  /*15180*/  IMAD.MOV.U32 R3, RZ, RZ, R10 ;  /* 0x000000ffff037224 */ /* 0x000fe200078e000a */
[----:B------:R-:W-:Y:S03]  /*15190*/  BSSY B7, `(.L_x_2459) ;  /* 0x00004b8000077945 */ /* 0x000fe60003800000 */
[----:B------:R-:W-:-:S05]  /*151a0*/  IMAD R2, R8, R3, R9 ;  /* 0x0000000308027224 */ /* 0x000fca00078e0209 */
[----:B------:R-:W-:Y:S01]  /*151b0*/  VIADDMNMX R0, R2, R3, R0, PT ;  /* 0x0000000302007246 */ /* 0x000fe20003800100 */
[----:B------:R3:W-:Y:S03]  /*151c0*/  STL [R1+0x1c], R2 ;  /* 0x00001c0201007387 */ /* 0x0007e60000100800 */
[----:B------:R-:W-:Y:S01]  /*151d0*/  ISETP.GT.AND P0, PT, R0, R2, PT ;  /* 0x000000020000720c */ /* 0x000fe20003f04270 */
[----:B------:R3:W-:-:S12]  /*151e0*/  STL [R1+0x30], R0 ;  /* 0x0000300001007387 */ /* 0x0007d80000100800 */
[----:B---3--:R-:W-:Y:S05]  /*151f0*/  @P0 BRA `(.L_x_2460) ;  /* 0x0000000000480947 */ /* 0x008fea0003800000 */
[----:B------:R-:W3:Y:S02]  /*15200*/  S2R R2, SR_TID.X ;  /* 0x0000000000027919 */ /* 0x000ee40000002100 */
[----:B---3--:R-:W-:-:S04]  /*15210*/  LOP3.LUT R2, R2, 0x7f, RZ, 0xc0, !PT ;  /* 0x0000007f02027812 */ /* 0x008fc800078ec0ff */
[----:B------:R-:W-:-:S13]  /*15220*/  ISETP.NE.AND P0, PT, R2, RZ, PT ;  /* 0x000000ff0200720c */ /* 0x000fda0003f05270 */
[----:B------:R-:W-:Y:S05]  /*15230*/  @P0 BRA `(.L_x_2461) ;  /* 0x0000004800b40947 */ /* 0x000fea0003800000 */
[----:B0-----:R-:W0:Y:S01]  /*15240*/  S2R R5, SR_LANEID ;  /* 0x0000000000057919 */ /* 0x001e220000000000 */
[----:B------:R-:W-:Y:S01]  /*15250*/  VOTEU.ANY UR4, UPT, PT ;  /* 0x0000000000047886 */ /* 0x000fe200038e0100 */
[----:B------:R-:W3:Y:S01]  /*15260*/  LDC.64 R2, c[0x0][0xc60] ;  /* 0x00031800ff027b82 */ /* 0x000ee20000000a00 */
[----:B------:R-:W0:Y:S02]  /*15270*/  FLO.U32 R0, UR4 ;  /* 0x0000000400007d00 */ /* 0x000e2400080e0000 */
[----:B0-----:R-:W-:-:S06]  /*15280*/  ISETP.EQ.U32.AND P0, PT, R0, R5, PT ;  /* 0x000000050000720c */ /* 0x001fcc0003f02070 */
[----:B------:R-:W3:Y:S07]  /*15290*/  POPC R5, UR4 ;  /* 0x0000000400057d09 */ /* 0x000eee0008000000 */
[----:B---3--:R-:W3:Y:S01]  /*152a0*/  @P0 ATOMG.E.ADD.STRONG.GPU PT, R3, desc[UR40][R2.64], R5 ;  /* 0x00000005020309a8 */ /* 0x008ee200081ee1e8 */
[----:B-1----:R-:W0:Y:S02]  /*152b0*/  S2R R4, SR_LTMASK ;  /* 0x0000000000047919 */ /* 0x002e240000003900 */
[----:B0-----:R-:W-:-:S04]  /*152c0*/  LOP3.LUT R4, R4, UR4, RZ, 0xc0, !PT ;  /* 0x0000000404047c12 */ /* 0x001fc8000f8ec0ff */
[----:B------:R-:W0:Y:S01]  /*152d0*/  POPC R7, R4 ;  /* 0x0000000400077309 */ /* 0x000e220000000000 */
[----:B---3--:R-:W0:Y:S02]  /*152e0*/  SHFL.IDX PT, R0, R3, R0, 0x1f ;  /* 0x00001f0003007589 */ /* 0x008e2400000e0000 */
[----:B0-----:R-:W-:-:S05]  /*152f0*/  IADD3 R0, R0, UR37, R7 ;  /* 0x0000002500007c10 */ /* 0x001fca000fffe007 */
[----:B------:R4:W-:Y:S01]  /*15300*/  STL [R1], R0 ;  /* 0x0000000001007387 */ /* 0x0009e20000100800 */
[----:B------:R-:W-:Y:S05]  /*15310*/  BRA `(.L_x_2461) ;  /* 0x00000048007c7947 */ /* 0x000fea0003800000 */
.L_x_2460:
        /* <DEDUP_REMOVED lines=13> */
[----:B--2---:R-:W-:Y:S02]  /*153f0*/  IMAD.U32 R10, RZ, RZ, UR4 ;  /* 0x00000004ff0a7e24 */ /* 0x004fe4000f8e00ff */
[----:B------:R-:W-:Y:S02]  /*15400*/  IMAD.U32 R11, RZ, RZ, UR5 ;  /* 0x00000005ff0b7e24 */ /* 0x000fe4000f8e00ff */
[----:B------:R-:W-:Y:S02]  /*15410*/  IMAD.MOV.U32 R8, RZ, RZ, 0x70 ;  /* 0x00000070ff087424 */ /* 0x000fe400078e00ff */
[----:B------:R-:W-:Y:S02]  /*15420*/  IMAD.MOV.U32 R12, RZ, RZ, 0x1 ;  /* 0x00000001ff0c7424 */ /* 0x000fe400078e00ff */
[----:B------:R-:W-:-:S07]  /*15430*/  IMAD.MOV.U32 R13, RZ, RZ, RZ ;  /* 0x000000ffff0d7224 */ /* 0x000fce00078e00ff */
[----:B------:R-:W-:-:S07]  /*15440*/  LEPC R20, `(.L_x_2463) ;  /* 0x000000001014794e */ /* 0x000fce0000000000 */
[----:B-1----:R-:W-:Y:S05]  /*15450*/  CALL.ABS.NOINC R2 ;  /* 0x0000000002007343 */ /* 0x002fea0003c00000 */
.L_x_2463:
[----:B------:R-:W-:Y:S05]  /*15460*/  BSYNC B6 ;  /* 0x0000000000067941 */ /* 0x000fea0003800000 */
.L_x_2462:
        /* <DEDUP_REMOVED lines=10> */
[----:B0-----:R-:W-:Y:S02]  /*15510*/  IMAD.U32 R5, RZ, RZ, UR7 ;  /* 0x00000007ff057e24 */ /* 0x001fe4000f8e00ff */
[----:B------:R-:W-:Y:S02]  /*15520*/  IMAD.U32 R6, RZ, RZ, UR8 ;  /* 0x00000008ff067e24 */ /* 0x000fe4000f8e00ff */
[----:B------:R-:W-:-:S02]  /*15530*/  IMAD.U32 R7, RZ, RZ, UR9 ;  /* 0x00000009ff077e24 */ /* 0x000fc4000f8e00ff */
[----:B--2---:R-:W-:Y:S02]  /*15540*/  IMAD.U32 R10, RZ, RZ, UR4 ;  /* 0x00000004ff0a7e24 */ /* 0x004fe4000f8e00ff */
[----:B------:R-:W-:Y:S02]  /*15550*/  IMAD.U32 R11, RZ, RZ, UR5 ;  /* 0x00000005ff0b7e24 */ /* 0x000fe4000f8e00ff */
[----:B------:R-:W-:Y:S02]  /*15560*/  IMAD.MOV.U32 R8, RZ, RZ, 0x70 ;  /* 0x00000070ff087424 */ /* 0x000fe400078e00ff */
[----:B------:R-:W-:Y:S02]  /*15570*/  IMAD.MOV.U32 R12, RZ, RZ, 0x1 ;  /* 0x00000001ff0c7424 */ /* 0x000fe400078e00ff */
[----:B---3--:R-:W-:-:S07]  /*15580*/  IMAD.MOV.U32 R13, RZ, RZ, RZ ;  /* 0x000000ffff0d7224 */ /* 0x008fce00078e00ff */
[----:B------:R-:W-:-:S07]  /*15590*/  LEPC R20, `(.L_x_2466) ;  /* 0x000000001014794e */ /* 0x000fce0000000000 */
[----:B----4-:R-:W-:Y:S05]  /*155a0*/  CALL.ABS.NOINC R2 ;  /* 0x0000000002007343 */ /* 0x010fea0003c00000 */
.L_x_2466:
        /* <DEDUP_REMOVED lines=15> */
.L_x_2465:
[----:B------:R-:W-:Y:S05]  /*156a0*/  BSYNC B6 ;  /* 0x0000000000067941 */ /* 0x000fea0003800000 */
.L_x_2464:
[----:B------:R-:W3:Y:S01]  /*156b0*/  LDL R0, [R1+0xc] ;  /* 0x00000c0001007983 */ /* 0x000ee20000100800 */
[----:B------:R-:W-:Y:S02]  /*156c0*/  ULDC.64 UR4, c[0x0][0x9f8] ;  /* 0x00027e0000047ab9 */ /* 0x000fe40000000a00 */
[----:B------:R-:W-:Y:S01]  /*156d0*/  ISETP.NE.U32.AND P0, PT, RZ, UR4, PT ;  /* 0x00000004ff007c0c */ /* 0x000fe2000bf05070 */
[----:B------:R-:W4:Y:S03]  /*156e0*/  LDL R16, [R1+0x30] ;  /* 0x0000300001107983 */ /* 0x000f260000100800 */
[----:B------:R-:W-:Y:S01]  /*156f0*/  ISETP.NE.AND.EX P0, PT, RZ, UR5, PT, P0 ;  /* 0x00000005ff007c0c */ /* 0x000fe2000bf05300 */
[----:B------:R-:W-:-:S12]  /*15700*/  ULDC.64 UR4, c[0x0][0xa08] ;  /* 0x0002820000047ab9 */ /* 0x000fd80000000a00 */
[----:B------:R-:W5:Y:S01]  /*15710*/  @P0 LDC.64 R2, c[0x0][0x9f8] ;  /* 0x00027e00ff020b82 */ /* 0x000f620000000a00 */
[----:B---3--:R-:W-:Y:S02]  /*15720*/  IMAD.MOV.U32 R7, RZ, RZ, R0 ;  /* 0x000000ffff077224 */ /* 0x008fe400078e0000 */
[----:B-----5:R-:W-:-:S05]  /*15730*/  @P0 IMAD.WIDE R2, R0, 0x4, R2 ;  /* 0x0000000400020825 */ /* 0x020fca00078e0202 */
[----:B------:R3:W0:Y:S01]  /*15740*/  @P0 LDG.E R7, desc[UR40][R2.64] ;  /* 0x0000002802070981 */ /* 0x000622000c1e1900 */
[----:B----4-:R-:W-:Y:S01]  /*15750*/  VIADD R0, R16, 0xffffffff ;  /* 0xffffffff10007836 */ /* 0x010fe20000000000 */
[----:B---3--:R-:W3:Y:S02]  /*15760*/  LDC.64 R2, c[0x0][0x418] ;  /* 0x00010600ff027b82 */ /* 0x008ee40000000a00 */
[----:B---3--:R-:W-:Y:S01]  /*15770*/  LOP3.LUT P0, RZ, R2, UR4, RZ, 0xfc, !PT ;  /* 0x0000000402ff7c12 */ /* 0x008fe2000f80fcff */
[----:B------:R-:W-:-:S03]  /*15780*/  UMOV UR4, 0xffffffff ;  /* 0xffffffff00047882 */ /* 0x000fc60000000000 */
[----:B------:R-:W-:Y:S02]  /*15790*/  LOP3.LUT P0, RZ, R3, UR5, RZ, 0xfc, P0 ;  /* 0x0000000503ff7c12 */ /* 0x000fe4000800fcff */
[----:B0-----:R-:W-:Y:S01]  /*157a0*/  SHF.R.S32.HI R8, RZ, 0x1f, R7 ;  /* 0x0000001fff087819 */ /* 0x001fe20000011407 */
[----:B------:R0:W-:Y:S01]  /*157b0*/  STL [R1+0x4], R7 ;  /* 0x0000040701007387 */ /* 0x0001e20000100800 */
[----:B------:R-:W-:-:S03]  /*157c0*/  SEL R16, R7, RZ, !P0 ;  /* 0x000000ff07107207 */ /* 0x000fc60004000000 */
[----:B------:R0:W-:Y:S01]  /*157d0*/  STL [R1+0x8], R8 ;  /* 0x0000080801007387 */ /* 0x0001e20000100800 */
[----:B------:R-:W-:Y:S05]  /*157e0*/  BRA.DIV UR4, `(.L_x_2467) ;  /* 0x0000005e04ac7947 */ /* 0x000fea000b800000 */
[----:B-1----:R-:W1:Y:S02]  /*157f0*/  S2R R4, SR_TID.X ;  /* 0x0000000000047919 */ /* 0x002e640000002100 */
[----:B-1----:R-:W-:-:S04]  /*15800*/  SHF.R.U32.HI R4, RZ, 0x5, R4 ;  /* 0x00000005ff047819 */ /* 0x002fc80000011604 */
[----:B------:R-:W-:-:S05]  /*15810*/  LOP3.LUT R4, R4, 0x3, RZ, 0xc0, !PT ;  /* 0x0000000304047812 */ /* 0x000fca00078ec0ff */
[----:B------:R1:W3:Y:S02]  /*15820*/  SHFL.IDX PT, R14, R4, RZ, 0x1f ;  /* 0x00001fff040e7589 */ /* 0x0002e400000e0000 */
.L_x_2590:
        /* <DEDUP_REMOVED lines=9> */
.L_x_2593:
        /* <DEDUP_REMOVED lines=9> */
[----:B-1----:R-:W1:Y:S02]  /*15950*/  @P0 LDC.64 R4, c[0x0][0x440] ;  /* 0x00011000ff040b82 */ /* 0x002e640000000a00 */
        /* <DEDUP_REMOVED lines=14> */
.L_x_2470:
[----:B------:R-:W4:Y:S04]  /*15a40*/  LDL R0, [R1+0x10] ;  /* 0x0000100001007983 */ /* 0x000f280000100800 */
[----:B---3--:R-:W3:Y:S01]  /*15a50*/  LDL R2, [R1+0x14] ;  /* 0x0000140001027983 */ /* 0x008ee20000100800 */
[----:B----4-:R-:W-:Y:S01]  /*15a60*/  IMAD R0, R0, 0x8, R19 ;  /* 0x0000000800007824 */ /* 0x010fe200078e0213 */
[----:B---3--:R-:W-:-:S04]  /*15a70*/  SHF.L.U32 R2, R2, 0x1f, RZ ;  /* 0x0000001f02027819 */ /* 0x008fc800000006ff */
[----:B------:R-:W3:Y:S02]  /*15a80*/  SYNCS.PHASECHK.TRANS64.TRYWAIT P0, [R0+URZ+0x28c40], R2 ;  /* 0x028c4002000075a7 */ /* 0x000ee4000800017f */
[----:B---3--:R-:W-:Y:S05]  /*15a90*/  @!P0 BRA `(.L_x_2471) ;  /* 0x0000005c00548947 */ /* 0x008fea0003800000 */
.L_x_2594:
        /* <DEDUP_REMOVED lines=11> */
.L_x_2472:
[----:B------:R-:W4:Y:S04]  /*15b50*/  LDL R3, [R1+0x10] ;  /* 0x0000100001037983 */ /* 0x000f280000100800 */
[----:B-1----:R-:W2:Y:S04]  /*15b60*/  LDL R4, [R1+0x20] ;  /* 0x0000200001047983 */ /* 0x002ea80000100800 */
        /* <DEDUP_REMOVED lines=21> */
.L_x_2468:
[----:B------:R-:W3:Y:S01]  /*15cc0*/  LDL.LU R3, [R1+0x3c] ;  /* 0x00003c0001037983 */ /* 0x000ee20000300800 */
[----:B------:R-:W-:Y:S05]  /*15cd0*/  WARPSYNC.ALL ;  /* 0x0000000000007948 */ /* 0x000fea0003800000 */
[----:B------:R-:W-:Y:S01]  /*15ce0*/  ULDC.64 UR4, c[0x0][0x298] ;  /* 0x0000a60000047ab9 */ /* 0x000fe20000000a00 */
[----:B------:R-:W-:Y:S01]  /*15cf0*/  BSSY B6, `(.L_x_2473) ;  /* 0x000001c000067945 */ /* 0x000fe20003800000 */
[----:B------:R-:W-:Y:S01]  /*15d00*/  BAR.SYNC.DEFER_BLOCKING 0x8, 0x100 ;  /* 0x0204000000007b1d */ /* 0x000fe20000010000 */
[----:B---3--:R-:W-:Y:S01]  /*15d10*/  SHF.R.S32.HI R0, RZ, 0x1f, R3 ;  /* 0x0000001fff007819 */ /* 0x008fe20000011403 */
[----:B-1----:R-:W-:-:S04]  /*15d20*/  IMAD.WIDE.U32 R4, R3, UR4, RZ ;  /* 0x0000000403047c25 */ /* 0x002fc8000f8e00ff */
[----:B------:R-:W-:Y:S01]  /*15d30*/  IMAD R2, R0, UR4, RZ ;  /* 0x0000000400027c24 */ /* 0x000fe2000f8e02ff */
[----:B------:R1:W-:Y:S01]  /*15d40*/  STL.64 [R1+0x40], R4 ;  /* 0x0000400401007387 */ /* 0x0003e20000100a00 */
[----:B------:R-:W-:Y:S02]  /*15d50*/  VIADD R0, R19, 0x20400 ;  /* 0x0002040013007836 */ /* 0x000fe40000000000 */
[----:B------:R-:W-:-:S03]  /*15d60*/  IMAD R2, R3, UR5, R2 ;  /* 0x0000000503027c24 */ /* 0x000fc6000f8e0202 */
[----:B------:R-:W-:Y:S01]  /*15d70*/  LOP3.LUT P0, RZ, R0, 0x3ff, RZ, 0xc0, !PT ;  /* 0x000003ff00ff7812 */ /* 0x000fe2000780c0ff */
[----:B------:R-:W-:-:S05]  /*15d80*/  IMAD.IADD R0, R5, 0x1, R2 ;  /* 0x0000000105007824 */ /* 0x000fca00078e0202 */
[----:B------:R1:W-:Y:S07]  /*15d90*/  STL [R1+0x3c], R0 ;  /* 0x00003c0001007387 */ /* 0x0003ee0000100800 */
        /* <DEDUP_REMOVED lines=9> */
[----:B0-----:R-:W-:-:S02]  /*15e30*/  IMAD.U32 R7, RZ, RZ, UR7 ;  /* 0x00000007ff077e24 */ /* 0x001fc4000f8e00ff */
[----:B--2---:R-:W-:Y:S02]  /*15e40*/  IMAD.U32 R10, RZ, RZ, UR8 ;  /* 0x00000008ff0a7e24 */ /* 0x004fe4000f8e00ff */
[----:B------:R-:W-:Y:S02]  /*15e50*/  IMAD.U32 R11, RZ, RZ, UR9 ;  /* 0x00000009ff0b7e24 */ /* 0x000fe4000f8e00ff */
[----:B------:R-:W-:Y:S02]  /*15e60*/  IMAD.MOV.U32 R8, RZ, RZ, 0x70 ;  /* 0x00000070ff087424 */ /* 0x000fe400078e00ff */
[----:B------:R-:W-:Y:S02]  /*15e70*/  IMAD.MOV.U32 R12, RZ, RZ, 0x1 ;  /* 0x00000001ff0c7424 */ /* 0x000fe400078e00ff */
[----:B------:R-:W-:-:S07]  /*15e80*/  IMAD.MOV.U32 R13, RZ, RZ, RZ ;  /* 0x000000ffff0d7224 */ /* 0x000fce00078e00ff */
[----:B------:R-:W-:-:S07]  /*15e90*/  LEPC R20, `(.L_x_2474) ;  /* 0x000000001014794e */ /* 0x000fce0000000000 */
[----:B-1----:R-:W-:Y:S05]  /*15ea0*/  CALL.ABS.NOINC R2 ;  /* 0x0000000002007343 */ /* 0x002fea0003c00000 */
.L_x_2474:
[----:B------:R-:W-:Y:S05]  /*15eb0*/  BSYNC B6 ;  /* 0x0000000000067941 */ /* 0x000fea0003800000 */
.L_x_2473:
[----:B-1----:R-:W3:Y:S01]  /*15ec0*/  LDL.LU R0, [R1+0x3c] ;  /* 0x00003c0001007983 */ /* 0x002ee20000300800 */
[----:B------:R-:W-:Y:S01]  /*15ed0*/  ULDC.64 UR6, c[0x0][0xa00] ;  /* 0x0002800000067ab9 */ /* 0x000fe20000000a00 */
[----:B------:R-:W-:Y:S01]  /*15ee0*/  ULDC.64 UR4, c[0x0][0x2d8] ;  /* 0x0000b60000047ab9 */ /* 0x000fe20000000a00 */
[----:B0-----:R-:W0:Y:S01]  /*15ef0*/  LDC R7, c[0x0][0x448] ;  /* 0x00011200ff077b82 */ /* 0x001e220000000800 */
[----:B------:R-:W3:Y:S04]  /*15f00*/  LDL.LU.64 R2, [R1+0x40] ;  /* 0x0000400001027983 */ /* 0x000ee80000300a00 */
[----:B------:R-:W4:Y:S04]  /*15f10*/  LDL R5, [R1+0xc] ;  /* 0x00000c0001057983 */ /* 0x000f280000100800 */
[----:B------:R-:W2:Y:S01]  /*15f20*/  LDL R12, [R1+0x24] ;  /* 0x00002400010c7983 */ /* 0x000ea20000100800 */
[----:B------:R-:W-:Y:S01]  /*15f30*/  ISETP.NE.U32.AND P0, PT, RZ, UR6, PT ;  /* 0x00000006ff007c0c */ /* 0x000fe2000bf05070 */
[----:B------:R-:W-:-:S03]  /*15f40*/  ULDC UR6, c[0x0][0x2b8] ;  /* 0x0000ae0000067ab9 */ /* 0x000fc60000000800 */
[----:B------:R-:W-:Y:S01]  /*15f50*/  ISETP.NE.AND.EX P0, PT, RZ, UR7, PT, P0 ;  /* 0x00000007ff007c0c */ /* 0x000fe2000bf05300 */
[----:B------:R-:W1:Y:S02]  /*15f60*/  S2R R8, SR_TID.X ;  /* 0x0000000000087919 */ /* 0x000e640000002100 */
[----:B-1----:R-:W-:Y:S02]  /*15f70*/  IMAD.SHL.U32 R8, R8, 0x10, RZ ;  /* 0x0000001008087824 */ /* 0x002fe400078e00ff */
[----:B---3--:R-:W-:Y:S01]  /*15f80*/  IMAD.MOV.U32 R3, RZ, RZ, R0 ;  /* 0x000000ffff037224 */ /* 0x008fe200078e0000 */
[----:B----4-:R-:W-:-:S04]  /*15f90*/  SHF.R.S32.HI R0, RZ, 0x1f, R5 ;  /* 0x0000001fff007819 */ /* 0x010fc80000011405 */
[----:B------:R-:W-:Y:S02]  /*15fa0*/  SEL R4, R0, RZ, !P0 ;  /* 0x000000ff00047207 */ /* 0x000fe40004000000 */
[----:B------:R-:W-:Y:S02]  /*15fb0*/  SEL R0, R5, RZ, !P0 ;  /* 0x000000ff05007207 */ /* 0x000fe40004000000 */
[----:B------:R-:W1:Y:S01]  /*15fc0*/  S2R R5, SR_TID.X ;  /* 0x0000000000057919 */ /* 0x000e620000002100 */
[----:B------:R-:W-:-:S04]  /*15fd0*/  IMAD.WIDE.U32 R2, R17, UR4, R2 ;  /* 0x0000000411027c25 */ /* 0x000fc8000f8e0002 */
[----:B------:R-:W-:Y:S01]  /*15fe0*/  IMAD R3, R17, UR5, R3 ;  /* 0x0000000511037c24 */ /* 0x000fe2000f8e0203 */
[----:B------:R-:W-:Y:S02]  /*15ff0*/  ULDC.64 UR4, c[0x0][0x2e0] ;  /* 0x0000b80000047ab9 */ /* 0x000fe40000000a00 */
[----:B------:R-:W-:Y:S02]  /*16000*/  IMAD R4, R4, UR4, RZ ;  /* 0x0000000404047c24 */ /* 0x000fe4000f8e02ff */
[----:B------:R-:W-:-:S04]  /*16010*/  IMAD.WIDE.U32 R2, R0, UR4, R2 ;  /* 0x0000000400027c25 */ /* 0x000fc8000f8e0002 */
[----:B------:R-:W-:Y:S01]  /*16020*/  IMAD R0, R0, UR5, R4 ;  /* 0x0000000500007c24 */ /* 0x000fe2000f8e0204 */
[----:B0-----:R-:W-:Y:S01]  /*16030*/  ISETP.NE.AND P0, PT, R7, 0x1, PT ;  /* 0x000000010700780c */ /* 0x001fe20003f05270 */
[----:B------:R-:W0:Y:S01]  /*16040*/  S2R R9, SR_TID.X ;  /* 0x0000000000097919 */ /* 0x000e220000002100 */
[----:B------:R-:W-:-:S11]  /*16050*/  ULDC.64 UR4, c[0x0][0x2d0] ;  /* 0x0000b40000047ab9 */ /* 0x000fd60000000a00 */
[----:B------:R-:W3:Y:S01]  /*16060*/  @P0 LDC R6, c[0x0][0x450] ;  /* 0x00011400ff060b82 */ /* 0x000ee20000000800 */
[----:B-1----:R-:W-:-:S04]  /*16070*/  LOP3.LUT R5, R5, 0x7f, RZ, 0xc0, !PT ;  /* 0x0000007f05057812 */ /* 0x002fc800078ec0ff */
[----:B------:R-:W-:-:S04]  /*16080*/  SHF.R.U32.HI R5, RZ, 0x3, R5 ;  /* 0x00000003ff057819 */ /* 0x000fc80000011605 */
[----:B------:R-:W-:Y:S02]  /*16090*/  LOP3.LUT R8, R5, 0x70, R8, 0xf8, !PT ;  /* 0x0000007005087812 */ /* 0x000fe400078ef808 */
[----:B------:R-:W1:Y:S03]  /*160a0*/  @P0 LDC R5, c[0x0][0x44c] ;  /* 0x00011300ff050b82 */ /* 0x000e660000000800 */
[----:B--2---:R-:W-:Y:S02]  /*160b0*/  IMAD.IADD R4, R8, 0x1, R12 ;  /* 0x0000000108047824 */ /* 0x004fe400078e020c */
[----:B------:R2:W5:Y:S01]  /*160c0*/  LDL R8, [R1+0x54] ;  /* 0x0000540001087983 */ /* 0x0005620000100800 */
[----:B------:R-:W-:Y:S02]  /*160d0*/  IMAD.IADD R3, R3, 0x1, R0 ;  /* 0x0000000103037824 */ /* 0x000fe400078e0200 */
[----:B------:R-:W-:Y:S01]  /*160e0*/  IMAD.MOV.U32 R0, RZ, RZ, R4 ;  /* 0x000000ffff007224 */ /* 0x000fe200078e0004 */
[----:B------:R-:W4:Y:S01]  /*160f0*/  S2R R10, SR_TID.X ;  /* 0x00000000000a7919 */ /* 0x000f220000002100 */
[----:B-1----:R-:W-:-:S05]  /*16100*/  @P0 IMAD.HI.U32 R5, R4, R5, RZ ;  /* 0x0000000504050227 */ /* 0x002fca00078e00ff */
[----:B---3--:R-:W-:-:S05]  /*16110*/  @P0 SHF.R.U32.HI R0, RZ, R6, R5 ;  /* 0x00000006ff000219 */ /* 0x008fca0000011605 */
        /* <DEDUP_REMOVED lines=8> */
[----:B------:R-:W-:Y:S01]  /*161a0*/  SHF.R.S32.HI R0, RZ, 0x1f, R4 ;  /* 0x0000001fff007819 */ /* 0x000fe20000011404 */
[----:B0-----:R-:W-:-:S04]  /*161b0*/  IMAD.SHL.U32 R9, R9, 0x8, RZ ;  /* 0x0000000809097824 */ /* 0x001fc800078e00ff */
[----:B------:R-:W-:Y:S02]  /*161c0*/  IMAD R0, R0, UR4, RZ ;  /* 0x0000000400007c24 */ /* 0x000fe4000f8e02ff */
[----:B------:R-:W-:-:S04]  /*161d0*/  IMAD.WIDE.U32 R2, R4, UR4, R2 ;  /* 0x0000000404027c25 */ /* 0x000fc8000f8e0002 */
[----:B------:R-:W-:Y:S01]  /*161e0*/  IMAD R0, R4, UR5, R0 ;  /* 0x0000000504007c24 */ /* 0x000fe2000f8e0200 */
[----:B------:R-:W-:Y:S01]  /*161f0*/  ULDC.64 UR4, c[0x0][0x280] ;  /* 0x0000a00000047ab9 */ /* 0x000fe20000000a00 */
[----:B------:R-:W-:Y:S02]  /*16200*/  LOP3.LUT R9, R9, 0x38, RZ, 0xc0, !PT ;  /* 0x0000003809097812 */ /* 0x000fe400078ec0ff */
[----:B------:R-:W-:Y:S01]  /*16210*/  IMAD.IADD R0, R3, 0x1, R0 ;  /* 0x0000000103007824 */ /* 0x000fe200078e0200 */
[----:B------:R-:W-:Y:S01]  /*16220*/  LEA R4, P1, R2, UR4, 0x1 ;  /* 0x0000000402047c11 */ /* 0x000fe2000f8208ff */
[----:B------:R-:W-:Y:S01]  /*16230*/  UMOV UR4, 0xffffffff ;  /* 0xffffffff00047882 */ /* 0x000fe20000000000 */
[----:B----4-:R-:W-:Y:S02]  /*16240*/  LOP3.LUT R10, R10, 0x7f, RZ, 0xc0, !PT ;  /* 0x0000007f0a0a7812 */ /* 0x010fe400078ec0ff */
[----:B------:R-:W-:Y:S02]  /*16250*/  ISETP.GE.AND P0, PT, R9, UR6, PT ;  /* 0x0000000609007c0c */ /* 0x000fe4000bf06270 */
[----:B------:R-:W-:-:S02]  /*16260*/  LEA.HI.X R0, R2, UR5, R0, 0x1, P1 ;  /* 0x0000000502007c11 */ /* 0x000fc400088f0c00 */
[----:B------:R-:W-:Y:S01]  /*16270*/  SHF.R.U32.HI R10, RZ, 0x3, R10 ;  /* 0x00000003ff0a7819 */ /* 0x000fe2000001160a */
[----:B--2---:R-:W-:Y:S08]  /*16280*/  BRA.DIV UR4, `(.L_x_2475) ;  /* 0x00000056046c7947 */ /* 0x004ff0000b800000 */
[----:B------:R-:W2:Y:S04]  /*16290*/  LDL.LU R6, [R1+0x28] ;  /* 0x0000280001067983 */ /* 0x000ea80000300800 */
[----:B------:R-:W3:Y:S01]  /*162a0*/  LDL.LU R5, [R1+0x24] ;  /* 0x0000240001057983 */ /* 0x000ee20000300800 */
[----:B--2---:R-:W-:-:S03]  /*162b0*/  IMAD R2, R6, R7, RZ ;  /* 0x0000000706027224 */ /* 0x004fc600078e02ff */
[----:B------:R-:W0:Y:S01]  /*162c0*/  SHFL.IDX PT, R7, R4, RZ, 0x181f ;  /* 0x00181fff04077589 */ /* 0x000e2200000e0000 */
[----:B---3--:R-:W-:-:S03]  /*162d0*/  IMAD.IADD R3, R10, 0x1, R5 ;  /* 0x000000010a037824 */ /* 0x008fc600078e0205 */
[----:B------:R-:W1:Y:S01]  /*162e0*/  SHFL.IDX PT, R6, R0, RZ, 0x181f ;  /* 0x00181fff00067589 */ /* 0x000e6200000e0000 */
[C---:B------:R-:W-:Y:S01]  /*162f0*/  VIADD R5, R3.reuse, 0x10 ;  /* 0x0000001003057836 */ /* 0x040fe20000000000 */
        /* <DEDUP_REMOVED lines=19> */
[----:B------:R-:W-:Y:S04]  /*16430*/  SHFL.IDX PT, R4, R4, 0x3, 0x181f ;  /* 0x00781f0004047f89 */ /* 0x000fe800000e0000 */
[----:B0-----:R-:W0:Y:S04]  /*16440*/  SHFL.IDX PT, R6, R0, 0x2, 0x181f ;  /* 0x00581f0000067f89 */ /* 0x001e2800000e0000 */
[----:B------:R-:W2:Y:S01]  /*16450*/  SHFL.IDX PT, R0, R0, 0x3, 0x181f ;  /* 0x00781f0000007f89 */ /* 0x000ea200000e0000 */
[----:B-1----:R-:W-:-:S05]  /*16460*/  @!P1 LEA R5, P2, R9, R5, 0x1 ;  /* 0x0000000509059211 */ /* 0x002fca00078408ff */
[----:B0-----:R-:W-:-:S04]  /*16470*/  @!P1 IMAD.X R6, RZ, RZ, R6, P2 ;  /* 0x000000ffff069224 */ /* 0x001fc800010e0606 */
[----:B------:R-:W-:Y:S02]  /*16480*/  @!P1 IMAD.MOV.U32 R7, RZ, RZ, R6 ;  /* 0x000000ffff079224 */ /* 0x000fe400078e0006 */
[----:B------:R-:W-:-:S05]  /*16490*/  @!P1 IMAD.MOV.U32 R6, RZ, RZ, R5 ;  /* 0x000000ffff069224 */ /* 0x000fca00078e0005 */
[----:B--2---:R0:W-:Y:S02]  /*164a0*/  @!P1 LDGSTS.E.BYPASS.LTC128B.128 [R8+0x21400], desc[UR40][R6.64], !P0 ;  /* 0x2140000006089fae */ /* 0x0041e4000c101d68 */
.L_x_2603:
[----:B------:R-:W-:-:S05]  /*164b0*/  VIADD R3, R3, 0x30 ;  /* 0x0000003003037836 */ /* 0x000fca0000000000 */
[----:B------:R-:W-:-:S13]  /*164c0*/  ISETP.GE.AND P1, PT, R3, R2, PT ;  /* 0x000000020300720c */ /* 0x000fda0003f26270 */
[----:B------:R-:W-:-:S05]  /*164d0*/  @!P1 LEA R2, P2, R9, R4, 0x1 ;  /* 0x0000000409029211 */ /* 0x000fca00078408ff */
[----:B------:R-:W-:-:S05]  /*164e0*/  @!P1 IMAD.X R3, RZ, RZ, R0, P2 ;  /* 0x000000ffff039224 */ /* 0x000fca00010e0600 */
[----:B------:R-:W-:Y:S01]  /*164f0*/  @!PT LDS RZ, [RZ] ;  /* 0x00000000fffff984 */ /* 0x000fe20000000800 */
[----:B------:R-:W-:Y:S01]  /*16500*/  @!PT LDS RZ, [RZ] ;  /* 0x00000000fffff984 */ /* 0x000fe20000000800 */
[----:B------:R-:W-:Y:S01]  /*16510*/  @!PT LDS RZ, [RZ] ;  /* 0x00000000fffff984 */ /* 0x000fe20000000800 */
[----:B------:R1:W-:Y:S01]  /*16520*/  @!P1 LDGSTS.E.BYPASS.LTC128B.128 [R8+0x21c00], desc[UR40][R2.64], !P0 ;  /* 0x21c0000002089fae */ /* 0x0003e2000c101d68 */
[----:B------:R-:W-:Y:S01]  /*16530*/  PLOP3.LUT P0, PT, PT, PT, PT, 0x80, 0x0 ;  /* 0x000000000000781c */ /* 0x000fe20003f0f070 */
[----:B------:R-:W-:-:S12]  /*16540*/  NOP ;  /* 0x0000000000007918 */ /* 0x000fd80000000000 */
.L_x_2476:
[----:B------:R-:W-:Y:S02]  /*16550*/  PLOP3.LUT P1, PT, P1, P0, PT, 0xa2, 0x0 ;  /* 0x000000000000781c */ /* 0x000fe40000f21472 */
[----:B------:R-:W-:-:S08]  /*16560*/  @P0 R2UR P1, UR4, R19 ;  /* 0x00000000130402ca */ /* 0x000fd00000020000 */
[----:B------:R-:W-:-:S05]  /*16570*/  @P0 PLOP3.LUT P0, PT, P1, PT, PT, 0x80, 0x0 ;  /* 0x000000000000081c */ /* 0x000fca0000f0f070 */
[----:B------:R-:W-:Y:S01]  /*16580*/  @!P1 SYNCS.ARRIVE.TRANS64.RED.A0T1 RZ, [UR4+0x28c00], RZ ;  /* 0x028c00ffffff99a7 */ /* 0x000fe20008200404 */
[----:B------:R-:W-:Y:S07]  /*16590*/  @!P1 ARRIVES.LDGSTSBAR.64.TRANSCNT [UR4+0x28c00] ;  /* 0x028c0000ff0099b0 */ /* 0x000fee0008000a84 */
[----:B------:R-:W-:Y:S05]  /*165a0*/  @P0 BRA.U.ANY `(.L_x_2476) ;  /* 0xfffffffd00e80947 */ /* 0x000fea000393ffff */
[----:B-1----:R-:W2:Y:S02]  /*165b0*/  LDL.LU R2, [R1+0x48] ;  /* 0x0000480001027983 */ /* 0x002ea40000300800 */
        /* <DEDUP_REMOVED lines=9> */
[----:B------:R-:W2:Y:S03]  /*16650*/  SYNCS.PHASECHK.TRANS64.TRYWAIT P0, [R19+URZ+0x28c20], R0 ;  /* 0x028c2000130075a7 */ /* 0x000ea6000800017f */
[----:B-12---:R-:W-:Y:S05]  /*16660*/  @!P0 BRA `(.L_x_2478) ;  /* 0x0000005400b88947 */ /* 0x006fea0003800000 */
.L_x_2604:
[----:B------:R-:W-:Y:S05]  /*16670*/  BSYNC B0 ;  /* 0x0000000000007941 */ /* 0x000fea0003800000 */
.L_x_2477:
[----:B------:R-:W-:Y:S01]  /*16680*/  LOP3.LUT P0, RZ, R18, 0x1, RZ, 0xc0, !PT ;  /* 0x0000000112ff7812 */ /* 0x000fe2000780c0ff */
[----:B------:R-:W-:-:S12]  /*16690*/  BSSY B0, `(.L_x_2479) ;  /* 0x0000097000007945 */ /* 0x000fd80003800000 */
[----:B------:R-:W-:Y:S05]  /*166a0*/  @!P0 BRA `(.L_x_2480) ;  /* 0x0000000800548947 */ /* 0x000fea0003800000 */
[----:B------:R-:W1:Y:S04]  /*166b0*/  LDL R4, [R1+0x10] ;  /* 0x0000100001047983 */ /* 0x000e680000100800 */
[----:B------:R-:W2:Y:S01]  /*166c0*/  LDL R2, [R1+0x14] ;  /* 0x0000140001027983 */ /* 0x000ea20000100800 */
[----:B------:R-:W-:Y:S01]  /*166d0*/  BSSY B1, `(.L_x_2481) ;  /* 0x0000008000017945 */ /* 0x000fe20003800000 */
[----:B------:R-:W3:Y:S02]  /*166e0*/  S2R R3, SR_TID.X ;  /* 0x0000000000037919 */ /* 0x000ee40000002100 */
[----:B---3--:R-:W-:-:S04]  /*166f0*/  LOP3.LUT R3, R3, 0x7f, RZ, 0xc0, !PT ;  /* 0x0000007f03037812 */ /* 0x008fc800078ec0ff */
[----:B------:R-:W-:Y:S01]  /*16700*/  ISETP.NE.AND P1, PT, R3, RZ, PT ;  /* 0x000000ff0300720c */ /* 0x000fe20003f25270 */
[----:B-1----:R-:W-:Y:S01]  /*16710*/  IMAD R0, R4, 0x8, R19 ;  /* 0x0000000804007824 */ /* 0x002fe200078e0213 */
[----:B--2---:R-:W-:-:S04]  /*16720*/  SHF.L.U32 R2, R2, 0x1f, RZ ;  /* 0x0000001f02027819 */ /* 0x004fc800000006ff */
[----:B------:R-:W1:Y:S02]  /*16730*/  SYNCS.PHASECHK.TRANS64.TRYWAIT P0, [R0+URZ+0x28c60], R2 ;  /* 0x028c6002000075a7 */ /* 0x000e64000800017f */
[----:B-1----:R-:W-:Y:S05]  /*16740*/  @!P0 BRA `(.L_x_2482) ;  /* 0x0000005400948947 */ /* 0x002fea0003800000 */
.L_x_2605:
[----:B------:R-:W-:Y:S05]  /*16750*/  BSYNC B1 ;  /* 0x0000000000017941 */ /* 0x000fea0003800000 */
.L_x_2481:
[----:B------:R-:W-:Y:S04]  /*16760*/  BSSY B1, `(.L_x_2483) ;  /* 0x0000009000017945 */ /* 0x000fe80003800000 */
[----:B------:R-:W-:Y:S05]  /*16770*/  @P1 BRA `(.L_x_2484) ;  /* 0x00000000001c1947 */ /* 0x000fea0003800000 */
[----:B------:R-:W2:Y:S01]  /*16780*/  S2R R3, SR_TID.X ;  /* 0x0000000000037919 */ /* 0x000ea20000002100 */
[----:B-1----:R-:W-:-:S04]  /*16790*/  IMAD.MOV.U32 R2, RZ, RZ, 0x10000 ;  /* 0x00010000ff027424 */ /* 0x002fc800078e00ff */
[----:B------:R3:W-:Y:S01]  /*167a0*/  SYNCS.ARRIVE.TRANS64 RZ, [R0+URZ+0x28c50], R2 ;  /* 0x028c500200ff79a7 */ /* 0x0007e2000800003f */
[----:B--2---:R-:W-:-:S04]  /*167b0*/  LOP3.LUT R3, R3, 0x1f, RZ, 0xc0, !PT ;  /* 0x0000001f03037812 */ /* 0x004fc800078ec0ff */
[----:B------:R-:W-:-:S13]  /*167c0*/  ISETP.NE.AND P0, PT, R3, RZ, PT ;  /* 0x000000ff0300720c */ /* 0x000fda0003f05270 */
[----:B---3--:R-:W-:Y:S05]  /*167d0*/  @!P0 BRA `(.L_x_2484) ;  /* 0x0000000000048947 */ /* 0x008fea0003800000 */
[----:B------:R-:W-:Y:S01]  /*167e0*/  BPT.TRAP 0x1 ;  /* 0x000000040000795c */ /* 0x000fe20000300000 */
.L_x_2484:
[----:B------:R-:W-:Y:S05]  /*167f0*/  BSYNC B1 ;  /* 0x0000000000017941 */ /* 0x000fea0003800000 */
.L_x_2483:
[----:B------:R-:W2:Y:S04]  /*16800*/  LDL R4, [R1+0x18] ;  /* 0x0000180001047983 */ /* 0x000ea80000100800 */
[----:B------:R-:W2:Y:S04]  /*16810*/  LDL.LU R3, [R1+0x20] ;  /* 0x0000200001037983 */ /* 0x000ea80000300800 */
[----:B-1----:R-:W3:Y:S01]  /*16820*/  LDL R2, [R1+0x10] ;  /* 0x0000100001027983 */ /* 0x002ee20000100800 */
        /* <DEDUP_REMOVED lines=10> */
.L_x_2485:
        /* <DEDUP_REMOVED lines=10> */
[----:B------:R-:W-:Y:S01]  /*16970*/  PLOP3.LUT P0, PT, PT, PT, PT, 0x80, 0x0 ;  /* 0x000000000000781c */ /* 0x000fe20003f0f070 */
[----:B------:R-:W-:Y:S01]  /*16980*/  VIADD R4, R2, 0x2400 ;  /* 0x0000240002047836 */ /* 0x000fe20000000000 */
[----:B------:R-:W-:Y:S01]  /*16990*/  UMOV UR6, 0x0 ;  /* 0x0000000000067882 */ /* 0x000fe20000000000 */
[----:B------:R-:W-:Y:S01]  /*169a0*/  UMOV UR7, 0x14f00000 ;  /* 0x14f0000000077882 */ /* 0x000fe20000000000 */
[----:B------:R-:W-:-:S09]  /*169b0*/  UMOV UR10, 0x40 ;  /* 0x00000040000a7882 */ /* 0x000fd20000000000 */
.L_x_2486:
        /* <DEDUP_REMOVED lines=15> */
.L_x_2487:
        /* <DEDUP_REMOVED lines=15> */
.L_x_2488:
        /* <DEDUP_REMOVED lines=15> */
.L_x_2489:
        /* <DEDUP_REMOVED lines=15> */
.L_x_2490:
        /* <DEDUP_REMOVED lines=15> */
.L_x_2491:
        /* <DEDUP_REMOVED lines=15> */
.L_x_2492:
        /* <DEDUP_REMOVED lines=10> */
.L_x_2480:
[----:B------:R-:W-:Y:S05]  /*17000*/  BSYNC B0 ;  /* 0x0000000000007941 */ /* 0x000fea0003800000 */
.L_x_2479:
[----:B------:R-:W1:Y:S04]  /*17010*/  LDL R4, [R1+0x30] ;  /* 0x0000300001047983 */ /* 0x000e680000100800 */
[----:B------:R-:W2:Y:S01]  /*17020*/  LDL R5, [R1+0x1c] ;  /* 0x00001c0001057983 */ /* 0x000ea20000100800 */
[----:B------:R-:W-:Y:S01]  /*17030*/  BSSY B0, `(.L_x_2493) ;  /* 0x00002b1000007945 */ /* 0x000fe20003800000 */
[----:B-1----:R-:W-:-:S05]  /*17040*/  VIADD R0, R4, 0xfffffffe ;  /* 0xfffffffe04007836 */ /* 0x002fca0000000000 */
[----:B--2---:R-:W-:-:S13]  /*17050*/  ISETP.GE.AND P0, PT, R0, R5, PT ;  /* 0x000000050000720c */ /* 0x004fda0003f06270 */
[----:B------:R-:W-:Y:S05]  /*17060*/  @!P0 BRA `(.L_x_2494) ;  /* 0x0000002800b48947 */ /* 0x000fea0003800000 */
[----:B------:R-:W2:Y:S04]  /*17070*/  LDL.LU R9, [R1+0x4c] ;  /* 0x00004c0001097983 */ /* 0x000ea80000300800 */
[----:B0-----:R-:W3:Y:S04]  /*17080*/  LDL.LU R8, [R1+0x38] ;  /* 0x0000380001087983 */ /* 0x001ee80000300800 */
[----:B------:R-:W4:Y:S04]  /*17090*/  LDL.LU R7, [R1+0x50] ;  /* 0x0000500001077983 */ /* 0x000f280000300800 */
[----:B------:R-:W5:Y:S04]  /*170a0*/  LDL.LU R6, [R1+0x34] ;  /* 0x0000340001067983 */ /* 0x000f680000300800 */
[----:B------:R-:W5:Y:S01]  /*170b0*/  LDL.LU R4, [R1+0x58] ;  /* 0x0000580001047983 */ /* 0x000f620000300800 */
[----:B------:R-:W-:Y:S01]  /*170c0*/  LOP3.LUT R5, RZ, R5, RZ, 0x33, !PT ;  /* 0x00000005ff057212 */ /* 0x000fe200078e33ff */
[----:B------:R-:W-:Y:S01]  /*170d0*/  BSSY B2, `(.L_x_2495) ;  /* 0x00000eb000027945 */ /* 0x000fe20003800000 */
[----:B--2---:R-:W-:-:S04]  /*170e0*/  VIADD R2, R9, 0x1 ;  /* 0x0000000109027836 */ /* 0x004fc80000000000 */
[----:B---3--:R-:W-:Y:S01]  /*170f0*/  IMAD R2, R2, R8, RZ ;  /* 0x0000000802027224 */ /* 0x008fe200078e02ff */
[----:B----4-:R-:W-:-:S04]  /*17100*/  LOP3.LUT R3, RZ, R7, RZ, 0x33, !PT ;  /* 0x00000007ff037212 */ /* 0x010fc800078e33ff */
[----:B------:R-:W-:-:S04]  /*17110*/  LOP3.LUT R2, RZ, R2, RZ, 0x33, !PT ;  /* 0x00000002ff027212 */ /* 0x000fc800078e33ff */
[----:B-----5:R-:W-:Y:S02]  /*17120*/  VIADDMNMX R2, R2, -R6, R3, !PT ;  /* 0x8000000602027246 */ /* 0x020fe40007800103 */
[----:B------:R-:W-:-:S04]  /*17130*/  LOP3.LUT R4, RZ, R4, RZ, 0x33, !PT ;  /* 0x00000004ff047212 */ /* 0x000fc800078e33ff */
[----:B------:R-:W-:-:S04]  /*17140*/  VIMNMX R4, R2, R4, !PT ;  /* 0x0000000402047248 */ /* 0x000fc80007fe0100 */
[----:B------:R-:W-:Y:S02]  /*17150*/  VIADDMNMX R5, R4, 0x2, R5, !PT ;  /* 0x0000000204057846 */ /* 0x000fe40007800105 */
[----:B------:R-:W-:-:S05]  /*17160*/  LOP3.LUT R2, RZ, R4, RZ, 0x33, !PT ;  /* 0x00000004ff027212 */ /* 0x000fca00078e33ff */
        /* <DEDUP_REMOVED lines=39> */
.L_x_2499:
        /* <DEDUP_REMOVED lines=8> */
.L_x_2606:
[----:B------:R-:W-:Y:S05]  /*17460*/  BSYNC B3 ;  /* 0x0000000000037941 */ /* 0x000fea0003800000 */
.L_x_2500:
        /* <DEDUP_REMOVED lines=9> */
.L_x_2503:
[----:B------:R-:W-:Y:S05]  /*17500*/  BSYNC B3 ;  /* 0x0000000000037941 */ /* 0x000fea0003800000 */
.L_x_2502:
[----:B------:R-:W2:Y:S04]  /*17510*/  LDL R6, [R1+0x10] ;  /* 0x0000100001067983 */ /* 0x000ea80000100800 */
[----:B------:R-:W3:Y:S01]  /*17520*/  LDL R7, [R1+0x18] ;  /* 0x0000180001077983 */ /* 0x000ee20000100800 */
[----:B------:R-:W-:Y:S01]  /*17530*/  IMAD.MOV.U32 R10, RZ, RZ, RZ ;  /* 0x000000ffff0a7224 */ /* 0x000fe200078e00ff */
        /* <DEDUP_REMOVED lines=10> */
.L_x_2504:
        /* <DEDUP_REMOVED lines=13> */
.L_x_2607:
[----:B------:R-:W-:Y:S05]  /*176b0*/  BSYNC B3 ;  /* 0x0000000000037941 */ /* 0x000fea0003800000 */
.L_x_2505:
        /* <DEDUP_REMOVED lines=11> */
.L_x_2508:
[----:B------:R-:W-:Y:S05]  /*17770*/  BSYNC B3 ;  /* 0x0000000000037941 */ /* 0x000fea0003800000 */
.L_x_2507:
[----:B-12---:R-:W2:Y:S01]  /*17780*/  LDL R2, [R1+0x10] ;  /* 0x0000100001027983 */ /* 0x006ea20000100800 */
        /* <DEDUP_REMOVED lines=9> */
.L_x_2509:
        /* <DEDUP_REMOVED lines=15> */
.L_x_2510:
        /* <DEDUP_REMOVED lines=15> */
.L_x_2511:
        /* <DEDUP_REMOVED lines=15> */
.L_x_2512:
        /* <DEDUP_REMOVED lines=15> */
.L_x_2513:
        /* <DEDUP_REMOVED lines=15> */
.L_x_2514:
        /* <DEDUP_REMOVED lines=15> */
.L_x_2515:
        /* <DEDUP_REMOVED lines=15> */
.L_x_2516:
        /* <DEDUP_REMOVED lines=10> */
.L_x_2498:
[----:B------:R-:W-:Y:S05]  /*17f50*/  BSYNC B1 ;  /* 0x0000000000017941 */ /* 0x000fea0003800000 */
.L_x_2497:
[----:B------:R-:W2:Y:S02]  /*17f60*/  LDL.LU R6, [R1+0x30] ;  /* 0x0000300001067983 */ /* 0x000ea40000300800 */
[----:B--2---:R-:W-:-:S07]  /*17f70*/  VIADD R0, R6, 0xfffffffd ;  /* 0xfffffffd06007836 */ /* 0x004fce0000000000 */
.L_x_2496:
[----:B------:R-:W-:Y:S05]  /*17f80*/  BSYNC B2 ;  /* 0x0000000000027941 */ /* 0x000fea0003800000 */
.L_x_2495:
[----:B------:R-:W-:-:S05]  /*17f90*/  VIADD R5, R5, 0xfffffffe ;  /* 0xfffffffe05057836 */ /* 0x000fca0000000000 */
[----:B------:R-:W-:-:S13]  /*17fa0*/  ISETP.NE.AND P0, PT, R5, R4, PT ;  /* 0x000000040500720c */ /* 0x000fda0003f05270 */
[----:B------:R-:W-:Y:S05]  /*17fb0*/  @!P0 BRA `(.L_x_2494) ;  /* 0x0000001800e08947 */ /* 0x000fea0003800000 */
.L_x_2557:
        /* <DEDUP_REMOVED lines=10> */
[----:B------:R-:W-:Y:S06]  /*18060*/  @!P1 BRA `(.L_x_2518) ;  /* 0x0000000c00349947 */ /* 0x000fec0003800000 */
        /* <DEDUP_REMOVED lines=24> */
.L_x_2519:
        /* <DEDUP_REMOVED lines=8> */
.L_x_2608:
[----:B------:R-:W-:Y:S05]  /*18270*/  BSYNC B2 ;  /* 0x0000000000027941 */ /* 0x000fea0003800000 */
.L_x_2520:
        /* <DEDUP_REMOVED lines=9> */
.L_x_2523:
[----:B------:R-:W-:Y:S05]  /*18310*/  BSYNC B2 ;  /* 0x0000000000027941 */ /* 0x000fea0003800000 */
.L_x_2522:
        /* <DEDUP_REMOVED lines=12> */
.L_x_2524:
        /* <DEDUP_REMOVED lines=13> */
.L_x_2609:
[----:B------:R-:W-:Y:S05]  /*184b0*/  BSYNC B2 ;  /* 0x0000000000027941 */ /* 0x000fea0003800000 */
.L_x_2525:
        /* <DEDUP_REMOVED lines=11> */
.L_x_2528:
[----:B------:R-:W-:Y:S05]  /*18570*/  BSYNC B2 ;  /* 0x0000000000027941 */ /* 0x000fea0003800000 */
.L_x_2527:
        /* <DEDUP_REMOVED lines=9> */
.L_x_2529:
        /* <DEDUP_REMOVED lines=15> */
.L_x_2530:
        /* <DEDUP_REMOVED lines=15> */
.L_x_2531:
        /* <DEDUP_REMOVED lines=15> */
.L_x_2532:
        /* <DEDUP_REMOVED lines=15> */
.L_x_2533:
        /* <DEDUP_REMOVED lines=15> */
.L_x_2534:
        /* <DEDUP_REMOVED lines=15> */
.L_x_2535:
        /* <DEDUP_REMOVED lines=15> */
.L_x_2536:
        /* <DEDUP_REMOVED lines=10> */
.L_x_2518:
[----:B------:R-:W-:Y:S05]  /*18d40*/  BSYNC B1 ;  /* 0x0000000000017941 */ /* 0x000fea0003800000 */
.L_x_2517:
        /* <DEDUP_REMOVED lines=35> */
.L_x_2539:
        /* <DEDUP_REMOVED lines=8> */
.L_x_2610:
[----:B------:R-:W-:Y:S05]  /*19000*/  BSYNC B2 ;  /* 0x0000000000027941 */ /* 0x000fea0003800000 */
.L_x_2540:
        /* <DEDUP_REMOVED lines=9> */
.L_x_2543:
[----:B------:R-:W-:Y:S05]  /*190a0*/  BSYNC B2 ;  /* 0x0000000000027941 */ /* 0x000fea0003800000 */
.L_x_2542:
        /* <DEDUP_REMOVED lines=13> */
.L_x_2544:
        /* <DEDUP_REMOVED lines=13> */
.L_x_2611:
[----:B------:R-:W-:Y:S05]  /*19250*/  BSYNC B2 ;  /* 0x0000000000027941 */ /* 0x000fea0003800000 */
.L_x_2545:
        /* <DEDUP_REMOVED lines=11> */
.L_x_2548:
[----:B------:R-:W-:Y:S05]  /*19310*/  BSYNC B2 ;  /* 0x0000000000027941 */ /* 0x000fea0003800000 */
.L_x_2547:
        /* <DEDUP_REMOVED lines=10> */
.L_x_2549:
        /* <DEDUP_REMOVED lines=15> */
.L_x_2550:
        /* <DEDUP_REMOVED lines=15> */
.L_x_2551:
        /* <DEDUP_REMOVED lines=15> */
.L_x_2552:
        /* <DEDUP_REMOVED lines=15> */
.L_x_2553:
        /* <DEDUP_REMOVED lines=15> */
.L_x_2554:
        /* <DEDUP_REMOVED lines=15> */
.L_x_2555:
        /* <DEDUP_REMOVED lines=15> */
.L_x_2556:
        /* <DEDUP_REMOVED lines=10> */
.L_x_2538:
[----:B------:R-:W-:Y:S05]  /*19af0*/  BSYNC B1 ;  /* 0x0000000000017941 */ /* 0x000fea0003800000 */
.L_x_2537:
[----:B------:R-:W2:Y:S01]  /*19b00*/  LDL R2, [R1+0x1c] ;  /* 0x00001c0001027983 */ /* 0x000ea20000100800 */
[----:B------:R-:W-:Y:S01]  /*19b10*/  VIADD R0, R0, 0xfffffffe ;  /* 0xfffffffe00007836 */ /* 0x000fe20000000000 */
[----:B--2---:R-:W-:-:S13]  /*19b20*/  ISETP.GT.AND P0, PT, R6, R2, PT ;  /* 0x000000020600720c */ /* 0x004fda0003f04270 */
[----:B------:R-:W-:Y:S05]  /*19b30*/  @P0 BRA `(.L_x_2557) ;  /* 0xffffffe400200947 */ /* 0x000fea000383ffff */
.L_x_2494:
[----:B------:R-:W-:Y:S05]  /*19b40*/  BSYNC B0 ;  /* 0x0000000000007941 */ /* 0x000fea0003800000 */
.L_x_2493:
        /* <DEDUP_REMOVED lines=19> */
[----:B0-----:R-:W0:Y:S02]  /*19c80*/  S2R R6, SR_LTMASK ;  /* 0x0000000000067919 */ /* 0x001e240000003900 */
[----:B0-----:R-:W-:-:S04]  /*19c90*/  LOP3.LUT R6, R6, UR4, RZ, 0xc0, !PT ;  /* 0x0000000406067c12 */ /* 0x001fc8000f8ec0ff */
[----:B------:R-:W0:Y:S01]  /*19ca0*/  POPC R7, R6 ;  /* 0x0000000600077309 */ /* 0x000e220000000000 */
[----:B--2---:R-:W0:Y:S02]  /*19cb0*/  SHFL.IDX PT, R4, R3, R4, 0x1f ;  /* 0x00001f0403047589 */ /* 0x004e2400000e0000 */
[----:B0-----:R-:W-:-:S05]  /*19cc0*/  IADD3 R2, R4, UR37, R7 ;  /* 0x0000002504027c10 */ /* 0x001fca000fffe007 */
[----:B------:R2:W-:Y:S02]  /*19cd0*/  STL [R1], R2 ;  /* 0x0000000201007387 */ /* 0x0005e40000100800 */
.L_x_2559:
[----:B------:R-:W-:Y:S05]  /*19ce0*/  BSYNC B0 ;  /* 0x0000000000007941 */ /* 0x000fea0003800000 */
.L_x_2558:
[----:B------:R-:W-:-:S05]  /*19cf0*/  SEL R0, R0, RZ, P0 ;  /* 0x000000ff00007207 */ /* 0x000fca0000000000 */
[----:B------:R3:W-:Y:S02]  /*19d00*/  STL [R1+0x10], R0 ;  /* 0x0000100001007387 */ /* 0x0007e40000100800 */
.L_x_2461:
[----:B------:R-:W-:Y:S05]  /*19d10*/  BSYNC B7 ;  /* 0x0000000000077941 */ /* 0x000fea0003800000 */
.L_x_2459:
        /* <DEDUP_REMOVED lines=8> */
[----:B01----:R-:W0:Y:S04]  /*19da0*/  LDS.128 R4, [R19+0x28cd0] ;  /* 0x028cd00013047984 */ /* 0x003e280000000c00 */
[----:B0-----:R1:W-:Y:S04]  /*19db0*/  STL.64 [R1], R4 ;  /* 0x0000000401007387 */ /* 0x0013e80000100a00 */
[----:B------:R1:W-:Y:S01]  /*19dc0*/  STL.64 [R1+0x8], R6 ;  /* 0x0000080601007387 */ /* 0x0003e20000100a00 */
[----:B------:R-:W-:Y:S06]  /*19dd0*/  BAR.ARV 0x4, 0x180 ;  /* 0x0106000000007b1d */ /* 0x000fec0000002000 */
[----:B------:R-:W-:Y:S05]  /*19de0*/  BRA `(.L_x_2561) ;  /* 0x0000001000307947 */ /* 0x000fea0003800000 */
.L_x_2560:
[----:B------:R-:W5:Y:S01]  /*19df0*/  S2R R16, SR_TID.X ;  /* 0x0000000000107919 */ /* 0x000f620000002100 */
[----:B------:R-:W-:Y:S01]  /*19e00*/  UMOV UR4, 0xffffffff ;  /* 0xffffffff00047882 */ /* 0x000fe20000000000 */
[----:B-----5:R-:W-:-:S04]  /*19e10*/  LOP3.LUT R16, R16, 0x1f, RZ, 0xc0, !PT ;  /* 0x0000001f10107812 */ /* 0x020fc800078ec0ff */
[----:B------:R-:W-:Y:S01]  /*19e20*/  ISETP.NE.AND P0, PT, R16, 0x1f, PT ;  /* 0x0000001f1000780c */ /* 0x000fe20003f05270 */
[----:B------:R-:W-:-:S12]  /*19e30*/  BRA.DIV UR4, `(.L_x_2562) ;  /* 0x0000002204647947 */ /* 0x000fd8000b800000 */
[----:B-1----:R-:W2:Y:S01]  /*19e40*/  LDL.LU R3, [R1] ;  /* 0x0000000001037983 */ /* 0x002ea20000300800 */
[----:B------:R-:W-:-:S03]  /*19e50*/  ULDC UR4, c[0x0][0xc3c] ;  /* 0x00030f0000047ab9 */ /* 0x000fc60000000800 */
[----:B0-----:R-:W3:Y:S01]  /*19e60*/  LDL R8, [R1+0xc] ;  /* 0x00000c0001087983 */ /* 0x001ee20000100800 */
[----:B--2---:R-:W-:Y:S02]  /*19e70*/  IMAD.MOV.U32 R10, RZ, RZ, R3 ;  /* 0x000000ffff0a7224 */ /* 0x004fe400078e0003 */
[----:B---34-:R-:W-:-:S05]  /*19e80*/  IMAD.IADD R0, R8, 0x1, R16 ;  /* 0x0000000108007824 */ /* 0x018fca00078e0210 */
        /* <DEDUP_REMOVED lines=16> */
[----:B---3--:R-:W-:Y:S01]  /*19f90*/  @!P1 IMAD.MOV.U32 R7, RZ, RZ, R6 ;  /* 0x000000ffff079224 */ /* 0x008fe200078e0006 */
        /* <DEDUP_REMOVED lines=19> */
.L_x_2621:
[----:B------:R-:W-:Y:S02]  /*1a0d0*/  ULDC UR4, c[0x0][0xc38] ;  /* 0x00030e0000047ab9 */ /* 0x000fe40000000800 */
[----:B------:R-:W-:-:S04]  /*1a0e0*/  IMAD.U32 R8, RZ, RZ, UR4 ;  /* 0x00000004ff087e24 */ /* 0x000fc8000f8e00ff */
[----:B-1----:R-:W-:-:S04]  /*1a0f0*/  IMAD R9, R14, R8, RZ ;  /* 0x000000080e097224 */ /* 0x002fc800078e02ff */
[----:B------:R-:W-:-:S05]  /*1a100*/  IMAD.IADD R0, R0, 0x1, R9 ;  /* 0x0000000100007824 */ /* 0x000fca00078e0209 */
[----:B------:R-:W-:-:S13]  /*1a110*/  ISETP.GT.AND P6, PT, R0, R4, PT ;  /* 0x000000040000720c */ /* 0x000fda0003fc4270 */
[----:B------:R-:W-:Y:S05]  /*1a120*/  @P6 BRA `(.L_x_2563) ;  /* 0x0000000000ac6947 */ /* 0x000fea0003800000 */
.L_x_2566:
        /* <DEDUP_REMOVED lines=37> */
.L_x_2629:
[----:B------:R-:W-:Y:S02]  /*1a380*/  ULDC UR4, c[0x0][0xc38] ;  /* 0x00030e0000047ab9 */ /* 0x000fe40000000800 */
[----:B------:R-:W-:-:S04]  /*1a390*/  IMAD.U32 R8, RZ, RZ, UR4 ;  /* 0x00000004ff087e24 */ /* 0x000fc8000f8e00ff */
[----:B-1----:R-:W-:-:S04]  /*1a3a0*/  IMAD R9, R14, R8, RZ ;  /* 0x000000080e097224 */ /* 0x002fc800078e02ff */
[----:B------:R-:W-:-:S05]  /*1a3b0*/  IMAD.IADD R0, R9, 0x1, R0 ;  /* 0x0000000109007824 */ /* 0x000fca00078e0200 */
[----:B------:R-:W-:-:S13]  /*1a3c0*/  ISETP.GT.AND P6, PT, R0, R4, PT ;  /* 0x000000040000720c */ /* 0x000fda0003fc4270 */
[----:B------:R-:W-:Y:S05]  /*1a3d0*/  @!P6 BRA `(.L_x_2566) ;  /* 0xfffffffc0054e947 */ /* 0x000fea000383ffff */
.L_x_2563:
[----:B------:R-:W-:Y:S01]  /*1a3e0*/  IMAD.IADD R9, R0, 0x1, -R9 ;  /* 0x0000000100097824 */ /* 0x000fe200078e0a09 */
[----:B------:R-:W-:-:S03]  /*1a3f0*/  UMOV UR4, 0xffffffff ;  /* 0xffffffff00047882 */ /* 0x000fc60000000000 */
[----:B------:R-:W-:-:S05]  /*1a400*/  IMAD R3, R2, R8, R9 ;  /* 0x0000000802037224 */ /* 0x000fca00078e0209 */
[----:B------:R-:W-:Y:S01]  /*1a410*/  ISETP.GT.AND P6, PT, R3, R4, PT ;  /* 0x000000040300720c */ /* 0x000fe20003fc4270 */
[----:B------:R-:W-:-:S12]  /*1a420*/  BRA.DIV UR4, `(.L_x_2567) ;  /* 0x0000002204f07947 */ /* 0x000fd8000b800000 */
[----:B------:R-:W2:Y:S01]  /*1a430*/  LDL.LU R11, [R1+0xc] ;  /* 0x00000c00010b7983 */ /* 0x000ea20000300800 */
[----:B------:R-:W-:-:S04]  /*1a440*/  VOTE.ANY R3, PT, !P6 ;  /* 0x0000000000037806 */ /* 0x000fc800070e0100 */
[----:B------:R-:W1:Y:S02]  /*1a450*/  POPC R10, R3 ;  /* 0x00000003000a7309 */ /* 0x000e640000000000 */
[----:B-1----:R2:W1:Y:S04]  /*1a460*/  SHFL.IDX PT, R0, R5, R10, 0x1f ;  /* 0x00001f0a05007589 */ /* 0x00246800000e0000 */
[----:B------:R3:W4:Y:S01]  /*1a470*/  SHFL.IDX PT, R7, R7, R10, 0x1f ;  /* 0x00001f0a07077589 */ /* 0x00072200000e0000 */
[----:B--2---:R-:W-:-:S05]  /*1a480*/  IMAD.IADD R5, R10, 0x1, R11 ;  /* 0x000000010a057824 */ /* 0x004fca00078e020b */
[----:B-1--4-:R3:W-:Y:S02]  /*1a490*/  STL [R1+0xc], R5 ;  /* 0x00000c0501007387 */ /* 0x0127e40000100800 */
.L_x_2634:
[----:B------:R-:W-:-:S13]  /*1a4a0*/  ISETP.NE.AND P0, PT, R3, RZ, PT ;  /* 0x000000ff0300720c */ /* 0x000fda0003f05270 */
[----:B------:R-:W-:Y:S05]  /*1a4b0*/  @!P0 BRA `(.L_x_2568) ;  /* 0x0000000000108947 */ /* 0x000fea0003800000 */
[----:B------:R-:W-:Y:S01]  /*1a4c0*/  UMOV UR4, 0xffffffff ;  /* 0xffffffff00047882 */ /* 0x000fe20000000000 */
[----:B------:R-:W-:Y:S02]  /*1a4d0*/  VIADD R12, R10, 0xffffffff ;  /* 0xffffffff0a0c7836 */ /* 0x000fe40000000000 */
[----:B------:R-:W-:Y:S05]  /*1a4e0*/  BRA.DIV UR4, `(.L_x_2569) ;  /* 0x0000002604287947 */ /* 0x000fea000b800000 */
[----:B------:R2:W4:Y:S02]  /*1a4f0*/  SHFL.IDX PT, R6, R2, R12, 0x1f ;  /* 0x00001f0c02067589 */ /* 0x00052400000e0000 */
.L_x_2568:
[----:B----4-:R-:W-:Y:S01]  /*1a500*/  IMAD R3, R6, R8, R9 ;  /* 0x0000000806037224 */ /* 0x010fe200078e0209 */
[----:B------:R-:W-:-:S03]  /*1a510*/  ISETP.NE.AND P0, PT, R7, 0x1, PT ;  /* 0x000000010700780c */ /* 0x000fc60003f05270 */
[----:B------:R-:W-:Y:S01]  /*1a520*/  IMAD.IADD R4, R4, 0x1, -R3 ;  /* 0x0000000104047824 */ /* 0x000fe200078e0a03 */
[----:B------:R4:W-:Y:S09]  /*1a530*/  STL [R1], R3 ;  /* 0x0000000301007387 */ /* 0x0009f20000100800 */
[----:B------:R-:W-:Y:S05]  /*1a540*/  @!P0 BRA `(.L_x_2570) ;  /* 0x0000000000e48947 */ /* 0x000fea0003800000 */
[----:B-1-3--:R-:W-:-:S04]  /*1a550*/  IABS R5, R0 ;  /* 0x0000000000057213 */ /* 0x00afc80000000000 */
[----:B------:R-:W1:Y:S08]  /*1a560*/  I2F.RP R6, R5 ;  /* 0x0000000500067306 */ /* 0x000e700000209400 */
[----:B-1----:R-:W1:Y:S02]  /*1a570*/  MUFU.RCP R6, R6 ;  /* 0x0000000600067308 */ /* 0x002e640000001000 */
[----:B-1----:R-:W-:-:S06]  /*1a580*/  VIADD R9, R6, 0xffffffe ;  /* 0x0ffffffe06097836 */ /* 0x002fcc0000000000 */
[----:B----4-:R-:W0:Y:S02]  /*1a590*/  F2I.FTZ.U32.TRUNC.NTZ R3, R9 ;  /* 0x0000000900037305 */ /* 0x010e24000021f000 */
[----:B0-2---:R-:W-:-:S04]  /*1a5a0*/  IMAD.MOV R2, RZ, RZ, -R3 ;  /* 0x000000ffff027224 */ /* 0x005fc800078e0a03 */
[----:B------:R-:W-:Y:S02]  /*1a5b0*/  IMAD R11, R2, R5, RZ ;  /* 0x00000005020b7224 */ /* 0x000fe400078e02ff */
[----:B------:R-:W-:-:S04]  /*1a5c0*/  IMAD.MOV.U32 R2, RZ, RZ, RZ ;  /* 0x000000ffff027224 */ /* 0x000fc800078e00ff */
[----:B------:R-:W-:Y:S01]  /*1a5d0*/  IMAD.HI.U32 R8, R3, R11, R2 ;  /* 0x0000000b03087227 */ /* 0x000fe200078e0002 */
[----:B------:R-:W-:Y:S02]  /*1a5e0*/  IABS R3, R4 ;  /* 0x0000000400037213 */ /* 0x000fe40000000000 */
[----:B------:R-:W-:-:S03]  /*1a5f0*/  IABS R2, R0 ;  /* 0x0000000000027213 */ /* 0x000fc60000000000 */
[----:B------:R-:W-:-:S04]  /*1a600*/  IMAD.HI.U32 R8, R8, R3, RZ ;  /* 0x0000000308087227 */ /* 0x000fc800078e00ff */
[----:B------:R-:W-:-:S04]  /*1a610*/  IMAD.MOV R2, RZ, RZ, -R2 ;  /* 0x000000ffff027224 */ /* 0x000fc800078e0a02 */
[----:B------:R-:W-:-:S05]  /*1a620*/  IMAD R2, R8, R2, R3 ;  /* 0x0000000208027224 */ /* 0x000fca00078e0203 */
[----:B------:R-:W-:-:S13]  /*1a630*/  ISETP.GT.U32.AND P1, PT, R5, R2, PT ;  /* 0x000000020500720c */ /* 0x000fda0003f24070 */
[----:B------:R-:W-:Y:S02]  /*1a640*/  @!P1 IMAD.IADD R2, R2, 0x1, -R5 ;  /* 0x0000000102029824 */ /* 0x000fe400078e0a05 */
[----:B------:R-:W-:Y:S01]  /*1a650*/  @!P1 VIADD R8, R8, 0x1 ;  /* 0x0000000108089836 */ /* 0x000fe20000000000 */
[----:B------:R-:W-:Y:S02]  /*1a660*/  ISETP.NE.AND P1, PT, R0, RZ, PT ;  /* 0x000000ff0000720c */ /* 0x000fe40003f25270 */
[----:B------:R-:W-:Y:S02]  /*1a670*/  ISETP.GE.U32.AND P0, PT, R2, R5, PT ;  /* 0x000000050200720c */ /* 0x000fe40003f06070 */
[----:B------:R-:W-:-:S04]  /*1a680*/  IABS R5, R7 ;  /* 0x0000000700057213 */ /* 0x000fc80000000000 */
        /* <DEDUP_REMOVED lines=9> */
[----:B------:R-:W-:-:S03]  /*1a720*/  LOP3.LUT R2, R4, R0, RZ, 0x3c, !PT ;  /* 0x0000000004027212 */ /* 0x000fc600078e3cff */
[----:B------:R-:W-:Y:S01]  /*1a730*/  IMAD.MOV.U32 R3, RZ, RZ, R8 ;  /* 0x000000ffff037224 */ /* 0x000fe200078e0008 */
[----:B------:R-:W-:Y:S02]  /*1a740*/  ISETP.GE.AND P2, PT, R2, RZ, PT ;  /* 0x000000ff0200720c */ /* 0x000fe40003f46270 */
[----:B------:R-:W-:-:S05]  /*1a750*/  IABS R8, R7 ;  /* 0x0000000700087213 */ /* 0x000fca0000000000 */
[----:B------:R-:W-:-:S06]  /*1a760*/  IMAD.MOV R8, RZ, RZ, -R8 ;  /* 0x000000ffff087224 */ /* 0x000fcc00078e0a08 */
        /* <DEDUP_REMOVED lines=9> */
[----:B------:R-:W-:Y:S01]  /*1a800*/  ISETP.GE.U32.AND P0, PT, R2, R5, PT ;  /* 0x000000050200720c */ /* 0x000fe20003f06070 */
[----:B------:R-:W-:Y:S01]  /*1a810*/  IMAD.MOV R5, RZ, RZ, -R3 ;  /* 0x000000ffff057224 */ /* 0x000fe200078e0a03 */
[----:B------:R-:W-:-:S03]  /*1a820*/  LOP3.LUT R2, R3, R7, RZ, 0x3c, !PT ;  /* 0x0000000703027212 */ /* 0x000fc600078e3cff */
[----:B------:R-:W-:Y:S01]  /*1a830*/  IMAD R4, R0, R5, R4 ;  /* 0x0000000500047224 */ /* 0x000fe200078e0204 */
        /* <DEDUP_REMOVED lines=10> */
.L_x_2570:
[----:B-1-3--:R-:W3:Y:S01]  /*1a8e0*/  LDL R5, [R1+0xc] ;  /* 0x00000c0001057983 */ /* 0x00aee20000100800 */
[----:B0-2-4-:R-:W3:Y:S02]  /*1a8f0*/  LDC.64 R2, c[0x0][0xc90] ;  /* 0x00032400ff027b82 */ /* 0x015ee40000000a00 */
[----:B---3--:R-:W-:-:S05]  /*1a900*/  IMAD.WIDE R2, R5, 0x4, R2 ;  /* 0x0000000405027825 */ /* 0x008fca00078e0202 */
[----:B------:R-:W2:Y:S02]  /*1a910*/  LDG.E R6, desc[UR40][R2.64] ;  /* 0x0000002802067981 */ /* 0x000ea4000c1e1900 */
[----:B--2---:R-:W-:-:S05]  /*1a920*/  IMAD R5, R0, R6, RZ ;  /* 0x0000000600057224 */ /* 0x004fca00078e02ff */
[----:B------:R-:W-:-:S04]  /*1a930*/  IABS R7, R5 ;  /* 0x0000000500077213 */ /* 0x000fc80000000000 */
[----:B------:R-:W0:Y:S08]  /*1a940*/  I2F.RP R10, R7 ;  /* 0x00000007000a7306 */ /* 0x000e300000209400 */
[----:B0-----:R-:W0:Y:S02]  /*1a950*/  MUFU.RCP R10, R10 ;  /* 0x0000000a000a7308 */ /* 0x001e240000001000 */
[----:B0-----:R-:W-:-:S06]  /*1a960*/  VIADD R11, R10, 0xffffffe ;  /* 0x0ffffffe0a0b7836 */ /* 0x001fcc0000000000 */
[----:B------:R-:W0:Y:S02]  /*1a970*/  F2I.FTZ.U32.TRUNC.NTZ R3, R11 ;  /* 0x0000000b00037305 */ /* 0x000e24000021f000 */
[----:B0-----:R-:W-:-:S04]  /*1a980*/  IMAD.MOV R2, RZ, RZ, -R3 ;  /* 0x000000ffff027224 */ /* 0x001fc800078e0a03 */
        /* <DEDUP_REMOVED lines=18> */
[----:B------:R-:W-:Y:S02]  /*1aab0*/  IMAD R7, R6, R2, RZ ;  /* 0x0000000206077224 */ /* 0x000fe400078e02ff */
[----:B------:R-:W-:Y:S02]  /*1aac0*/  IMAD.MOV R2, RZ, RZ, -R2 ;  /* 0x000000ffff027224 */ /* 0x000fe400078e0a02 */
[----:B------:R-:W-:Y:S02]  /*1aad0*/  IMAD.MOV R3, RZ, RZ, -R7 ;  /* 0x000000ffff037224 */ /* 0x000fe400078e0a07 */
[----:B------:R-:W-:-:S03]  /*1aae0*/  IMAD R4, R5, R2, R4 ;  /* 0x0000000205047224 */ /* 0x000fc600078e0204 */
[----:B------:R-:W-:Y:S02]  /*1aaf0*/  VIADDMNMX R6, R3, R8, R6, PT ;  /* 0x0000000803067246 */ /* 0x000fe40003800106 */
[----:B------:R-:W-:Y:S02]  /*1ab00*/  IADD3 R7, R7, 0x1000000, R4 ;  /* 0x0100000007077810 */ /* 0x000fe40007ffe004 */
        /* <DEDUP_REMOVED lines=25> */
[----:B------:R-:W-:Y:S02]  /*1aca0*/  IMAD R3, R2, R6, R7 ;  /* 0x0000000602037224 */ /* 0x000fe400078e0207 */
[----:B------:R-:W-:-:S03]  /*1acb0*/  IMAD.MOV.U32 R4, RZ, RZ, R2 ;  /* 0x000000ffff047224 */ /* 0x000fc600078e0002 */
[----:B------:R1:W-:Y:S04]  /*1acc0*/  STL [R1+0x8], R3 ;  /* 0x0000080301007387 */ /* 0x0003e80000100800 */
.L_x_2571:
[----:B-1----:R-:W-:-:S05]  /*1acd0*/  LOP3.LUT R3, RZ, R4, RZ, 0x33, !PT ;  /* 0x00000004ff037212 */ /* 0x002fca00078e33ff */
[----:B------:R-:W-:-:S05]  /*1ace0*/  IMAD.IADD R0, R0, 0x1, R3 ;  /* 0x0000000100007824 */ /* 0x000fca00078e0203 */
[----:B------:R1:W-:Y:S01]  /*1acf0*/  STL [R1+0x4], R0 ;  /* 0x0000040001007387 */ /* 0x0003e20000100800 */
[----:B------:R-:W-:Y:S05]  /*1ad00*/  BRA `(.L_x_2572) ;  /* 0x0000000000287947 */ /* 0x000fea0003800000 */
.L_x_2564:
        /* <DEDUP_REMOVED lines=10> */
.L_x_2572:
[----:B0-----:R-:W2:Y:S04]  /*1adb0*/  LDL R3, [R1+0x8] ;  /* 0x0000080001037983 */ /* 0x001ea80000100800 */
[----:B------:R-:W3:Y:S04]  /*1adc0*/  LDL R2, [R1+0xc] ;  /* 0x00000c0001027983 */ /* 0x000ee80000100800 */
[----:B------:R-:W4:Y:S04]  /*1add0*/  LDL R5, [R1+0x4] ;  /* 0x0000040001057983 */ /* 0x000f280000100800 */
[----:B------:R-:W4:Y:S01]  /*1ade0*/  LDL R4, [R1] ;  /* 0x0000000001047983 */ /* 0x000f220000100800 */
[----:B-1----:R-:W0:Y:S01]  /*1adf0*/  S2R R0, SR_TID.X ;  /* 0x0000000000007919 */ /* 0x002e220000002100 */
        /* <DEDUP_REMOVED lines=11> */
.L_x_2561:
[----:B---34-:R-:W3:Y:S01]  /*1aeb0*/  LDL R0, [R1+0xc] ;  /* 0x00000c0001007983 */ /* 0x018ee20000100800 */
[----:B------:R-:W-:Y:S02]  /*1aec0*/  ULDC UR4, c[0x0][0xc3c] ;  /* 0x00030f0000047ab9 */ /* 0x000fe40000000800 */
[----:B---3--:R-:W-:-:S13]  /*1aed0*/  ISETP.GE.AND P0, PT, R0, UR4, PT ;  /* 0x0000000400007c0c */ /* 0x008fda000bf06270 */
[----:B------:R-:W-:Y:S05]  /*1aee0*/  @!P0 BRA `(.L_x_2573) ;  /* 0xffffff9400c08947 */ /* 0x000fea000383ffff */
[----:B------:R-:W-:Y:S05]  /*1aef0*/  BSYNC B8 ;  /* 0x0000000000087941 */ /* 0x000fea0003800000 */
.L_x_2445:
[----:B---3--:R-:W3:Y:S01]  /*1af00*/  LDL.LU R0, [R1+0x48] ;  /* 0x0000480001007983 */ /* 0x008ee20000300800 */
[----:B------:R-:W-:Y:S01]  /*1af10*/  BSSY B0, `(.L_x_2574) ;  /* 0x000000b000007945 */ /* 0x000fe20003800000 */
[----:B01----:R-:W0:Y:S01]  /*1af20*/  S2R R5, SR_CgaCtaId ;  /* 0x0000000000057919 */ /* 0x003e220000008800 */
[----:B---3--:R-:W-:-:S05]  /*1af30*/  VIADD R0, R0, 0x1 ;  /* 0x0000000100007836 */ /* 0x008fca0000000000 */
[----:B--2---:R-:W-:-:S04]  /*1af40*/  LEA.HI R2, R0, R0, RZ, 0x1 ;  /* 0x0000000000027211 */ /* 0x004fc800078f08ff */
[----:B------:R-:W-:-:S05]  /*1af50*/  LOP3.LUT R3, R2, 0xfffffffe, RZ, 0xc0, !PT ;  /* 0xfffffffe02037812 */ /* 0x000fca00078ec0ff */
[----:B------:R-:W-:Y:S01]  /*1af60*/  IMAD.IADD R3, R0, 0x1, -R3 ;  /* 0x0000000100037824 */ /* 0x000fe200078e0a03 */
[----:B------:R-:W-:-:S04]  /*1af70*/  MOV R0, 0x400 ;  /* 0x0000040000007802 */ /* 0x000fc80000000f00 */
[----:B0-----:R-:W-:Y:S02]  /*1af80*/  LEA R0, R5, R0, 0x18 ;  /* 0x0000000005007211 */ /* 0x001fe400078ec0ff */
[----:B------:R-:W-:-:S04]  /*1af90*/  SHF.L.U32 R3, R3, 0x1f, RZ ;  /* 0x0000001f03037819 */ /* 0x000fc800000006ff */
[----:B------:R-:W0:Y:S02]  /*1afa0*/  SYNCS.PHASECHK.TRANS64.TRYWAIT P0, [R0+URZ+0x28c20], R3 ;  /* 0x028c2003000075a7 */ /* 0x000e24000800017f */
[----:B0-----:R-:W-:Y:S05]  /*1afb0*/  @!P0 BRA `(.L_x_2575) ;  /* 0x00000018009c8947 */ /* 0x001fea0003800000 */
.L_x_2637:
[----:B------:R-:W-:Y:S05]  /*1afc0*/  BSYNC B0 ;  /* 0x0000000000007941 */ /* 0x000fea0003800000 */
.L_x_2574:
[----:B------:R-:W-:-:S03]  /*1afd0*/  UMOV UR4, 0xffffffff ;  /* 0xffffffff00047882 */ /* 0x000fc60000000000 */
[----:B------:R-:W-:Y:S05]  /*1afe0*/  BRA.DIV UR4, `(.L_x_2576) ;  /* 0x0000001a04a47947 */ /* 0x000fea000b800000 */
[----:B------:R-:W1:Y:S02]  /*1aff0*/  S2R R2, SR_TID.X ;  /* 0x0000000000027919 */ /* 0x000e640000002100 */
[----:B-1----:R-:W-:-:S04]  /*1b000*/  SHF.R.U32.HI R2, RZ, 0x5, R2 ;  /* 0x00000005ff027819 */ /* 0x002fc80000011602 */
[----:B------:R-:W-:-:S05]  /*1b010*/  LOP3.LUT R2, R2, 0x3, RZ, 0xc0, !PT ;  /* 0x0000000302027812 */ /* 0x000fca00078ec0ff */
[----:B------:R1:W2:Y:S02]  /*1b020*/  SHFL.IDX PT, R14, R2, RZ, 0x1f ;  /* 0x00001fff020e7589 */ /* 0x0002a400000e0000 */
.L_x_2640:
[----:B--2---:R-:W-:Y:S01]  /*1b030*/  ISETP.NE.AND P0, PT, R14, RZ, PT ;  /* 0x000000ff0e00720c */ /* 0x004fe20003f05270 */
[----:B------:R-:W-:-:S12]  /*1b040*/  BSSY B0, `(.L_x_2577) ;  /* 0x0000027000007945 */ /* 0x000fd80003800000 */
[----:B------:R-:W-:Y:S05]  /*1b050*/  @P0 BRA `(.L_x_2578) ;  /* 0x0000000000940947 */ /* 0x000fea0003800000 */
[----:B------:R-:W-:-:S03]  /*1b060*/  UMOV UR4, 0xffffffff ;  /* 0xffffffff00047882 */ /* 0x000fc60000000000 */
[----:B------:R-:W-:Y:S05]  /*1b070*/  BRA.DIV UR4, `(.L_x_2579) ;  /* 0x0000001a04b47947 */ /* 0x000fea000b800000 */
[----:B------:R-:W-:-:S13]  /*1b080*/  ELECT P6, URZ, PT ;  /* 0x00000000003f782f */ /* 0x000fda00038c0000 */
.L_x_2643:
[----:B------:R-:W-:Y:S05]  /*1b090*/  @!P6 BRA `(.L_x_2578) ;  /* 0x000000000084e947 */ /* 0x000fea0003800000 */
[----:B------:R-:W-:-:S06]  /*1b0a0*/  ULOP3.LUT UR4, UR36, 0x2, URZ, 0xfc, !UPT ;  /* 0x0000000224047892 */ /* 0x000fcc000f8efc3f */
[----:B-1----:R-:W-:-:S05]  /*1b0b0*/  IMAD.U32 R2, RZ, RZ, UR4 ;  /* 0x00000004ff027e24 */ /* 0x002fca000f8e00ff */
[----:B------:R-:W-:-:S13]  /*1b0c0*/  ISETP.NE.AND P2, PT, R2, 0x3, PT ;  /* 0x000000030200780c */ /* 0x000fda0003f45270 */
[----:B------:R-:W-:Y:S05]  /*1b0d0*/  @!P2 BRA `(.L_x_2580) ;  /* 0x000000000004a947 */ /* 0x000fea0003800000 */
[----:B------:R-:W-:Y:S01]  /*1b0e0*/  BPT.TRAP 0x1 ;  /* 0x000000040000795c */ /* 0x000fe20000300000 */
.L_x_2580:
[----:B0-----:R-:W2:Y:S04]  /*1b0f0*/  LDL R3, [R1+0x10] ;  /* 0x0000100001037983 */ /* 0x001ea80000100800 */
[----:B------:R-:W3:Y:S01]  /*1b100*/  LDL.LU R7, [R1+0x14] ;  /* 0x0000140001077983 */ /* 0x000ee20000300800 */
[----:B------:R-:W-:-:S04]  /*1b110*/  VIADD R2, R0, 0x28c40 ;  /* 0x00028c4000027836 */ /* 0x000fc80000000000 */
[C---:B--2---:R-:W-:Y:S02]  /*1b120*/  IMAD R6, R3.reuse, 0x8, R2 ;  /* 0x0000000803067824 */ /* 0x044fe400078e0202 */
[----:B------:R-:W-:Y:S01]  /*1b130*/  VIADD R3, R3, 0x1 ;  /* 0x0000000103037836 */ /* 0x000fe20000000000 */
[----:B---3--:R-:W-:-:S04]  /*1b140*/  SHF.L.U32 R5, R7, 0x1f, RZ ;  /* 0x0000001f07057819 */ /* 0x008fc800000006ff */
[C---:B------:R-:W-:Y:S01]  /*1b150*/  ISETP.NE.AND P1, PT, R3.reuse, 0x2, PT ;  /* 0x000000020300780c */ /* 0x040fe20003f25270 */
[----:B------:R-:W0:Y:S03]  /*1b160*/  SYNCS.PHASECHK.TRANS64.TRYWAIT P0, [R6+URZ], R5 ;  /* 0x00000005060075a7 */ /* 0x000e26000800017f */
[----:B------:R-:W-:Y:S02]  /*1b170*/  SEL R4, RZ, 0x1, P1 ;  /* 0x00000001ff047807 */ /* 0x000fe40000800000 */
[----:B------:R-:W-:Y:S02]  /*1b180*/  SEL R3, R3, RZ, P1 ;  /* 0x000000ff03037207 */ /* 0x000fe40000800000 */
[----:B------:R-:W-:-:S03]  /*1b190*/  LOP3.LUT R4, R7, R4, RZ, 0x3c, !PT ;  /* 0x0000000407047212 */ /* 0x000fc600078e3cff */
[----:B------:R-:W-:Y:S01]  /*1b1a0*/  IMAD R7, R3, 0x8, R2 ;  /* 0x0000000803077824 */ /* 0x000fe200078e0202 */
[----:B------:R-:W-:Y:S01]  /*1b1b0*/  SHF.L.U32 R2, R4, 0x1f, RZ ;  /* 0x0000001f04027819 */ /* 0x000fe200000006ff */
[----:B0-----:R-:W-:Y:S06]  /*1b1c0*/  @!P0 BRA `(.L_x_2581) ;  /* 0x0000001800808947 */ /* 0x001fec0003800000 */
.L_x_2644:
[----:B------:R-:W1:Y:S02]  /*1b1d0*/  SYNCS.PHASECHK.TRANS64.TRYWAIT P0, [R7+URZ], R2 ;  /* 0x00000002070075a7 */ /* 0x000e64000800017f */
[----:B-1----:R-:W-:Y:S05]  /*1b1e0*/  @!P0 BRA `(.L_x_2582) ;  /* 0x00000018008c8947 */ /* 0x002fea0003800000 */
.L_x_2645:
[----:B------:R-:W-:Y:S05]  /*1b1f0*/  @!P2 BRA `(.L_x_2583) ;  /* 0x000000000004a947 */ /* 0x000fea0003800000 */
[----:B------:R-:W-:Y:S01]  /*1b200*/  BPT.TRAP 0x1 ;  /* 0x000000040000795c */ /* 0x000fe20000300000 */
.L_x_2583:
[----:B------:R-:W2:Y:S01]  /*1b210*/  LDL.LU R4, [R1+0x10] ;  /* 0x0000100001047983 */ /* 0x000ea20000300800 */
[----:B------:R-:W-:-:S04]  /*1b220*/  VIADD R0, R0, 0x28c60 ;  /* 0x00028c6000007836 */ /* 0x000fc80000000000 */
[----:B--2---:R-:W-:-:S04]  /*1b230*/  IMAD R4, R4, 0x8, R0 ;  /* 0x0000000804047824 */ /* 0x004fc800078e0200 */
[----:B------:R-:W2:Y:S02]  /*1b240*/  SYNCS.PHASECHK.TRANS64.TRYWAIT P0, [R4+URZ], R5 ;  /* 0x00000005040075a7 */ /* 0x000ea4000800017f */
[----:B--2---:R-:W-:Y:S05]  /*1b250*/  @!P0 BRA `(.L_x_2584) ;  /* 0x0000001800848947 */ /* 0x004fea0003800000 */
.L_x_2646:
[----:B------:R-:W-:-:S07]  /*1b260*/  IMAD R3, R3, 0x8, R0 ;  /* 0x0000000803037824 */ /* 0x000fce00078e0200 */
.L_x_2585:
[----:B---3--:R3:W4:Y:S02]  /*1b270*/  SYNCS.PHASECHK.TRANS64.TRYWAIT P0, [R3+URZ], R2 ;  /* 0x00000002030075a7 */ /* 0x008724000800017f */
[----:B----4-:R-:W-:Y:S05]  /*1b280*/  @!P0 NANOSLEEP.SYNCS 0x989680 ;  /* 0x009896800000895d */ /* 0x010fea0003900000 */
[----:B------:R-:W4:Y:S02]  /*1b290*/  @!P0 SYNCS.PHASECHK.TRANS64 P0, [R3+URZ], R2 ;  /* 0x00000002030085a7 */ /* 0x000f24000800007f */
[----:B----4-:R-:W-:Y:S05]  /*1b2a0*/  @!P0 BRA `(.L_x_2585) ;  /* 0xfffffffc00f08947 */ /* 0x010fea000383ffff */
.L_x_2578:
[----:B------:R-:W-:Y:S05]  /*1b2b0*/  BSYNC B0 ;  /* 0x0000000000007941 */ /* 0x000fea0003800000 */
.L_x_2577:
[----:B------:R-:W-:Y:S05]  /*1b2c0*/  EXIT ;  /* 0x000000000000794d */ /* 0x000fea0003800000 */
.L_x_2336:
[----:B0-----:R-:W-:-:S04]  /*1b2d0*/  IMAD.U32 R3, RZ, RZ, UR23 ;  /* 0x00000017ff037e24 */ /* 0x001fc8000f8e00ff */
[----:B------:R0:W1:Y:S03]  /*1b2e0*/  SYNCS.PHASECHK.TRANS64.TRYWAIT P1, [R3+URZ+0x28c50], R0 ;  /* 0x028c5000030075a7 */ /* 0x000066000802017f */
[----:B-1----:R-:W-:Y:S05]  /*1b2f0*/  @!P1 NANOSLEEP.SYNCS 0x989680 ;  /* 0x009896800000995d */ /* 0x002fea0003900000 */
[----:B------:R-:W1:Y:S02]  /*1b300*/  @!P1 SYNCS.PHASECHK.TRANS64 P1, [R3+URZ+0x28c50], R0 ;  /* 0x028c5000030095a7 */ /* 0x000e64000802007f */
[----:B-1----:R-:W-:Y:S05]  /*1b310*/  @!P1 BRA `(.L_x_2336) ;  /* 0xfffffffc00ec9947 */ /* 0x002fea000383ffff */
[----:B------:R-:W-:Y:S05]  /*1b320*/  BRA `(.L_x_2586) ;  /* 0xfffffe70009c7947 */ /* 0x000fea000383ffff */
.L_x_2341:
[----:B-1----:R-:W-:-:S04]  /*1b330*/  IMAD.U32 R3, RZ, RZ, UR23 ;  /* 0x00000017ff037e24 */ /* 0x002fc8000f8e00ff */
[----:B------:R1:W2:Y:S03]  /*1b340*/  SYNCS.PHASECHK.TRANS64.TRYWAIT P1, [R3+URZ+0x28c50], R0 ;  /* 0x028c5000030075a7 */ /* 0x0002a6000802017f */
[----:B--2---:R-:W-:Y:S05]  /*1b350*/  @!P1 NANOSLEEP.SYNCS 0x989680 ;  /* 0x009896800000995d */ /* 0x004fea0003900000 */
[----:B------:R-:W2:Y:S02]  /*1b360*/  @!P1 SYNCS.PHASECHK.TRANS64 P1, [R3+URZ+0x28c50], R0 ;  /* 0x028c5000030095a7 */ /* 0x000ea4000802007f */
[----:B--2---:R-:W-:Y:S05]  /*1b370*/  @!P1 BRA `(.L_x_2341) ;  /* 0xfffffffc00ec9947 */ /* 0x004fea000383ffff */
[----:B------:R-:W-:Y:S05]  /*1b380*/  BRA `(.L_x_2340) ;  /* 0xfffffe7c00a07947 */ /* 0x000fea000383ffff */
.L_x_2351:
[----:B0-----:R-:W-:-:S04]  /*1b390*/  IMAD.U32 R3, RZ, RZ, UR46 ;  /* 0x0000002eff037e24 */ /* 0x001fc8000f8e00ff */
[----:B------:R0:W1:Y:S03]  /*1b3a0*/  SYNCS.PHASECHK.TRANS64.TRYWAIT P1, [R3+URZ+0x28c00], R0 ;  /* 0x028c0000030075a7 */ /* 0x000066000802017f */
[----:B-1----:R-:W-:Y:S05]  /*1b3b0*/  @!P1 NANOSLEEP.SYNCS 0x989680 ;  /* 0x009896800000995d */ /* 0x002fea0003900000 */
[----:B------:R-:W1:Y:S02]  /*1b3c0*/  @!P1 SYNCS.PHASECHK.TRANS64 P1, [R3+URZ+0x28c00], R0 ;  /* 0x028c0000030095a7 */ /* 0x000e64000802007f */
[----:B-1----:R-:W-:Y:S05]  /*1b3d0*/  @!P1 BRA `(.L_x_2351) ;  /* 0xfffffffc00ec9947 */ /* 0x002fea000383ffff */
[----:B------:R-:W-:Y:S05]  /*1b3e0*/  BRA `(.L_x_2587) ;  /* 0xfffffe9400c47947 */ /* 0x000fea000383ffff */
.L_x_2355:
[----:B--2---:R2:W3:Y:S02]  /*1b3f0*/  SYNCS.PHASECHK.TRANS64.TRYWAIT P1, [R7+URZ+0x28c30], R8 ;  /* 0x028c3008070075a7 */ /* 0x0044e4000802017f */
[----:B---3--:R-:W-:Y:S05]  /*1b400*/  @!P1 NANOSLEEP.SYNCS 0x989680 ;  /* 0x009896800000995d */ /* 0x008fea0003900000 */
[----:B------:R-:W3:Y:S02]  /*1b410*/  @!P1 SYNCS.PHASECHK.TRANS64 P1, [R7+URZ+0x28c30], R8 ;  /* 0x028c3008070095a7 */ /* 0x000ee4000802007f */
[----:B---3--:R-:W-:Y:S05]  /*1b420*/  @!P1 BRA `(.L_x_2355) ;  /* 0xfffffffc00f09947 */ /* 0x008fea000383ffff */
[----:B------:R-:W-:Y:S05]  /*1b430*/  BRA `(.L_x_2354) ;  /* 0xfffffe9400e07947 */ /* 0x000fea000383ffff */
.L_x_2367:
[----:B--2---:R2:W3:Y:S02]  /*1b440*/  SYNCS.PHASECHK.TRANS64.TRYWAIT P2, [R7+URZ+0x28c50], R8 ;  /* 0x028c5008070075a7 */ /* 0x0044e4000804017f */
[----:B---3--:R-:W-:Y:S05]  /*1b450*/  @!P2 NANOSLEEP.SYNCS 0x989680 ;  /* 0x009896800000a95d */ /* 0x008fea0003900000 */
[----:B------:R-:W3:Y:S02]  /*1b460*/  @!P2 SYNCS.PHASECHK.TRANS64 P2, [R7+URZ+0x28c50], R8 ;  /* 0x028c50080700a5a7 */ /* 0x000ee4000804007f */
[----:B---3--:R-:W-:Y:S05]  /*1b470*/  @!P2 BRA `(.L_x_2367) ;  /* 0xfffffffc00f0a947 */ /* 0x008fea000383ffff */
[----:B------:R-:W-:Y:S05]  /*1b480*/  BRA `(.L_x_2366) ;  /* 0xfffffeb400847947 */ /* 0x000fea000383ffff */
.L_x_2375:
[----:B--2---:R-:W-:-:S04]  /*1b490*/  IMAD.U32 R8, RZ, RZ, UR28 ;  /* 0x0000001cff087e24 */ /* 0x004fc8000f8e00ff */
[----:B------:R2:W3:Y:S03]  /*1b4a0*/  SYNCS.PHASECHK.TRANS64.TRYWAIT P2, [R8+URZ+0x28c30], R7 ;  /* 0x028c3007080075a7 */ /* 0x0004e6000804017f */
[----:B---3--:R-:W-:Y:S05]  /*1b4b0*/  @!P2 NANOSLEEP.SYNCS 0x989680 ;  /* 0x009896800000a95d */ /* 0x008fea0003900000 */
[----:B------:R-:W3:Y:S02]  /*1b4c0*/  @!P2 SYNCS.PHASECHK.TRANS64 P2, [R8+URZ+0x28c30], R7 ;  /* 0x028c30070800a5a7 */ /* 0x000ee4000804007f */
[----:B---3--:R-:W-:Y:S05]  /*1b4d0*/  @!P2 BRA `(.L_x_2375) ;  /* 0xfffffffc00eca947 */ /* 0x008fea000383ffff */
[----:B------:R-:W-:Y:S05]  /*1b4e0*/  BRA `(.L_x_2374) ;  /* 0xfffffeb800d87947 */ /* 0x000fea000383ffff */
.L_x_2387:
[----:B-1----:R1:W2:Y:S02]  /*1b4f0*/  SYNCS.PHASECHK.TRANS64.TRYWAIT P2, [R168+URZ+0x28c50], R7 ;  /* 0x028c5007a80075a7 */ /* 0x0022a4000804017f */
[----:B--2---:R-:W-:Y:S05]  /*1b500*/  @!P2 NANOSLEEP.SYNCS 0x989680 ;  /* 0x009896800000a95d */ /* 0x004fea0003900000 */
[----:B------:R-:W2:Y:S02]  /*1b510*/  @!P2 SYNCS.PHASECHK.TRANS64 P2, [R168+URZ+0x28c50], R7 ;  /* 0x028c5007a800a5a7 */ /* 0x000ea4000804007f */
[----:B--2---:R-:W-:Y:S05]  /*1b520*/  @!P2 BRA `(.L_x_2387) ;  /* 0xfffffffc00f0a947 */ /* 0x004fea000383ffff */
[----:B------:R-:W-:Y:S05]  /*1b530*/  BRA `(.L_x_2386) ;  /* 0xfffffee000287947 */ /* 0x000fea000383ffff */
.L_x_2396:
[----:B---3--:R-:W-:-:S04]  /*1b540*/  IMAD.U32 R6, RZ, RZ, UR26 ;  /* 0x0000001aff067e24 */ /* 0x008fc8000f8e00ff */
[----:B------:R3:W4:Y:S03]  /*1b550*/  SYNCS.PHASECHK.TRANS64.TRYWAIT P2, [R6+URZ+0x28c30], R7 ;  /* 0x028c3007060075a7 */ /* 0x000726000804017f */
[----:B----4-:R-:W-:Y:S05]  /*1b560*/  @!P2 NANOSLEEP.SYNCS 0x989680 ;  /* 0x009896800000a95d */ /* 0x010fea0003900000 */
[----:B------:R-:W4:Y:S02]  /*1b570*/  @!P2 SYNCS.PHASECHK.TRANS64 P2, [R6+URZ+0x28c30], R7 ;  /* 0x028c30070600a5a7 */ /* 0x000f24000804007f */
[----:B----4-:R-:W-:Y:S05]  /*1b580*/  @!P2 BRA `(.L_x_2396) ;  /* 0xfffffffc00eca947 */ /* 0x010fea000383ffff */
[----:B------:R-:W-:Y:S05]  /*1b590*/  BRA `(.L_x_2395) ;  /* 0xfffffee400cc7947 */ /* 0x000fea000383ffff */
.L_x_2400:
[----:B--2---:R2:W3:Y:S02]  /*1b5a0*/  SYNCS.PHASECHK.TRANS64.TRYWAIT P2, [R9+URZ+0x28c50], R7 ;  /* 0x028c5007090075a7 */ /* 0x0044e4000804017f */
[----:B---3--:R-:W-:Y:S05]  /*1b5b0*/  @!P2 NANOSLEEP.SYNCS 0x989680 ;  /* 0x009896800000a95d */ /* 0x008fea0003900000 */
[----:B------:R-:W3:Y:S02]  /*1b5c0*/  @!P2 SYNCS.PHASECHK.TRANS64 P2, [R9+URZ+0x28c50], R7 ;  /* 0x028c50070900a5a7 */ /* 0x000ee4000804007f */
[----:B---3--:R-:W-:Y:S05]  /*1b5d0*/  @!P2 BRA `(.L_x_2400) ;  /* 0xfffffffc00f0a947 */ /* 0x008fea000383ffff */
[----:B------:R-:W-:Y:S05]  /*1b5e0*/  BRA `(.L_x_2399) ;  /* 0xfffffefc00ec7947 */ /* 0x000fea000383ffff */
.L_x_2406:
[----:B-1----:R-:W-:-:S04]  /*1b5f0*/  IMAD.U32 R6, RZ, RZ, UR27 ;  /* 0x0000001bff067e24 */ /* 0x002fc8000f8e00ff */
[----:B------:R1:W3:Y:S03]  /*1b600*/  SYNCS.PHASECHK.TRANS64.TRYWAIT P2, [R6+URZ+0x28c30], R7 ;  /* 0x028c3007060075a7 */ /* 0x0002e6000804017f */
[----:B---3--:R-:W-:Y:S05]  /*1b610*/  @!P2 NANOSLEEP.SYNCS 0x989680 ;  /* 0x009896800000a95d */ /* 0x008fea0003900000 */
[----:B------:R-:W3:Y:S02]  /*1b620*/  @!P2 SYNCS.PHASECHK.TRANS64 P2, [R6+URZ+0x28c30], R7 ;  /* 0x028c30070600a5a7 */ /* 0x000ee4000804007f */
[----:B---3--:R-:W-:Y:S05]  /*1b630*/  @!P2 BRA `(.L_x_2406) ;  /* 0xfffffffc00eca947 */ /* 0x008fea000383ffff */
[----:B------:R-:W-:Y:S05]  /*1b640*/  BRA `(.L_x_2405) ;  /* 0xffffff0000e07947 */ /* 0x000fea000383ffff */
.L_x_2418:
[----:B--2---:R2:W3:Y:S02]  /*1b650*/  SYNCS.PHASECHK.TRANS64.TRYWAIT P2, [R20+URZ+0x28c50], R7 ;  /* 0x028c5007140075a7 */ /* 0x0044e4000804017f */
[----:B---3--:R-:W-:Y:S05]  /*1b660*/  @!P2 NANOSLEEP.SYNCS 0x989680 ;  /* 0x009896800000a95d */ /* 0x008fea0003900000 */
[----:B------:R-:W3:Y:S02]  /*1b670*/  @!P2 SYNCS.PHASECHK.TRANS64 P2, [R20+URZ+0x28c50], R7 ;  /* 0x028c50071400a5a7 */ /* 0x000ee4000804007f */
[----:B---3--:R-:W-:Y:S05]  /*1b680*/  @!P2 BRA `(.L_x_2418) ;  /* 0xfffffffc00f0a947 */ /* 0x008fea000383ffff */
[----:B------:R-:W-:Y:S05]  /*1b690*/  BRA `(.L_x_2417) ;  /* 0xffffff2400ac7947 */ /* 0x000fea000383ffff */
.L_x_2467:
[----:B-1----:R-:W1:Y:S01]  /*1b6a0*/  S2R R4, SR_TID.X ;  /* 0x0000000000047919 */ /* 0x002e620000002100 */
[----:B------:R-:W-:Y:S01]  /*1b6b0*/  BSSY B0, `(.L_x_2588) ;  /* 0x000000a000007945 */ /* 0x000fe20003800000 */
[----:B------:R-:W-:Y:S02]  /*1b6c0*/  IMAD.MOV.U32 R12, RZ, RZ, RZ ;  /* 0x000000ffff0c7224 */ /* 0x000fe400078e00ff */
[----:B------:R-:W-:Y:S02]  /*1b6d0*/  IMAD.MOV.U32 R11, RZ, RZ, 0x1f ;  /* 0x0000001fff0b7424 */ /* 0x000fe400078e00ff */
[----:B------:R-:W-:Y:S01]  /*1b6e0*/  IMAD.MOV.U32 R15, RZ, RZ, -0x1 ;  /* 0xffffffffff0f7424 */ /* 0x000fe200078e00ff */
[----:B-1----:R-:W-:-:S04]  /*1b6f0*/  SHF.R.U32.HI R4, RZ, 0x5, R4 ;  /* 0x00000005ff047819 */ /* 0x002fc80000011604 */
[----:B------:R-:W-:-:S05]  /*1b700*/  LOP3.LUT R4, R4, 0x3, RZ, 0xc0, !PT ;  /* 0x0000000304047812 */ /* 0x000fca00078ec0ff */
[----:B------:R-:W-:-:S07]  /*1b710*/  IMAD.MOV.U32 R13, RZ, RZ, R4 ;  /* 0x000000ffff0d7224 */ /* 0x000fce00078e0004 */
[----:B0-2---:R-:W-:Y:S05]  /*1b720*/  WARPSYNC.COLLECTIVE R15, `(.L_x_2589) ;  /* 0x000000000f087348 */ /* 0x005fea0003c00000 */
[----:B------:R1:W3:Y:S02]  /*1b730*/  SHFL.IDX P6, R14, R13, R12, R11 ;  /* 0x0000000c0d0e7389 */ /* 0x0002e400000c000b */
[----:B0123--:R-:W-:Y:S01]  /*1b740*/  ENDCOLLECTIVE ;  /* 0x000000000000791b */ /* 0x00ffe20003800000 */
.L_x_2589:
[----:B------:R-:W-:Y:S05]  /*1b750*/  BSYNC B0 ;  /* 0x0000000000007941 */ /* 0x000fea0003800000 */
.L_x_2588:
[----:B------:R-:W-:Y:S05]  /*1b760*/  BRA `(.L_x_2590) ;  /* 0xffffffa000307947 */ /* 0x000fea000383ffff */
.L_x_2469:
[----:B------:R-:W-:Y:S01]  /*1b770*/  BSSY B0, `(.L_x_2591) ;  /* 0x0000006000007945 */ /* 0x000fe20003800000 */
[----:B------:R-:W-:-:S07]  /*1b780*/  IMAD.MOV.U32 R15, RZ, RZ, -0x1 ;  /* 0xffffffffff0f7424 */ /* 0x000fce00078e00ff */
[----:B012---:R-:W-:Y:S05]  /*1b790*/  WARPSYNC.COLLECTIVE R15, `(.L_x_2592) ;  /* 0x000000000f0c7348 */ /* 0x007fea0003c00000 */
[----:B------:R-:W-:Y:S02]  /*1b7a0*/  ELECT P6, UR62, PT ;  /* 0x00000000003e782f */ /* 0x000fe400038c0000 */
[----:B------:R-:W-:Y:S01]  /*1b7b0*/  MOV R14, UR62 ;  /* 0x0000003e000e7c02 */ /* 0x000fe20008000f00 */
[----:B012---:R-:W-:Y:S10]  /*1b7c0*/  ENDCOLLECTIVE ;  /* 0x000000000000791b */ /* 0x007ff40003800000 */
.L_x_2592:
[----:B------:R-:W-:Y:S05]  /*1b7d0*/  BSYNC B0 ;  /* 0x0000000000007941 */ /* 0x000fea0003800000 */
.L_x_2591:
[----:B------:R-:W-:Y:S05]  /*1b7e0*/  BRA `(.L_x_2593) ;  /* 0xffffffa000347947 */ /* 0x000fea000383ffff */
.L_x_2471:
[----:B---3--:R3:W4:Y:S02]  /*1b7f0*/  SYNCS.PHASECHK.TRANS64.TRYWAIT P0, [R0+URZ+0x28c40], R2 ;  /* 0x028c4002000075a7 */ /* 0x008724000800017f */
[----:B----4-:R-:W-:Y:S05]  /*1b800*/  @!P0 NANOSLEEP.SYNCS 0x989680 ;  /* 0x009896800000895d */ /* 0x010fea0003900000 */
[----:B------:R-:W4:Y:S02]  /*1b810*/  @!P0 SYNCS.PHASECHK.TRANS64 P0, [R0+URZ+0x28c40], R2 ;  /* 0x028c4002000085a7 */ /* 0x000f24000800007f */
[----:B----4-:R-:W-:Y:S05]  /*1b820*/  @!P0 BRA `(.L_x_2471) ;  /* 0xfffffffc00f08947 */ /* 0x010fea000383ffff */
[----:B------:R-:W-:Y:S05]  /*1b830*/  BRA `(.L_x_2594) ;  /* 0xffffffa000987947 */ /* 0x000fea000383ffff */
.L_x_2475:
[----:B------:R-:W2:Y:S01]  /*1b840*/  LDL.LU R11, [R1+0x28] ;  /* 0x00002800010b7983 */ /* 0x000ea20000300800 */
[----:B------:R-:W-:Y:S02]  /*1b850*/  IMAD.MOV.U32 R5, RZ, RZ, R12 ;  /* 0x000000ffff057224 */ /* 0x000fe400078e000c */
[----:B------:R-:W-:Y:S02]  /*1b860*/  IMAD.MOV.U32 R13, RZ, RZ, R0 ;  /* 0x000000ffff0d7224 */ /* 0x000fe400078e0000 */
[----:B------:R-:W-:Y:S02]  /*1b870*/  IMAD.MOV.U32 R12, RZ, RZ, RZ ;  /* 0x000000ffff0c7224 */ /* 0x000fe400078e00ff */
[----:B------:R-:W-:Y:S02]  /*1b880*/  IMAD.MOV.U32 R15, RZ, RZ, -0x1 ;  /* 0xffffffffff0f7424 */ /* 0x000fe400078e00ff */
[----:B------:R-:W-:-:S04]  /*1b890*/  IMAD.IADD R3, R10, 0x1, R5 ;  /* 0x000000010a037824 */ /* 0x000fc800078e0205 */
[----:B------:R-:W-:Y:S02]  /*1b8a0*/  VIADD R5, R3, 0x10 ;  /* 0x0000001003057836 */ /* 0x000fe40000000000 */
[----:B--2---:R-:W-:Y:S02]  /*1b8b0*/  IMAD R2, R11, R7, RZ ;  /* 0x000000070b027224 */ /* 0x004fe400078e02ff */
[----:B------:R-:W-:-:S03]  /*1b8c0*/  IMAD.MOV.U32 R11, RZ, RZ, 0x181f ;  /* 0x0000181fff0b7424 */ /* 0x000fc600078e00ff */
[----:B------:R-:W-:-:S13]  /*1b8d0*/  ISETP.GE.AND P1, PT, R3, R2, PT ;  /* 0x000000020300720c */ /* 0x000fda0003f26270 */
[----:B-----5:R-:W-:Y:S05]  /*1b8e0*/  WARPSYNC.COLLECTIVE R15, `(.L_x_2595) ;  /* 0x000000000f087348 */ /* 0x020fea0003c00000 */
[----:B------:R0:W1:Y:S02]  /*1b8f0*/  SHFL.IDX P6, R14, R13, R12, R11 ;  /* 0x0000000c0d0e7389 */ /* 0x00006400000c000b */
[----:B01---5:R-:W-:Y:S01]  /*1b900*/  ENDCOLLECTIVE ;  /* 0x000000000000791b */ /* 0x023fe20003800000 */
.L_x_2595:
[----:B------:R-:W-:Y:S02]  /*1b910*/  IMAD.MOV.U32 R13, RZ, RZ, R4 ;  /* 0x000000ffff0d7224 */ /* 0x000fe400078e0004 */
[----:B------:R-:W-:-:S07]  /*1b920*/  IMAD.MOV.U32 R6, RZ, RZ, R14 ;  /* 0x000000ffff067224 */ /* 0x000fce00078e000e */
[----:B------:R-:W-:Y:S05]  /*1b930*/  WARPSYNC.COLLECTIVE R15, `(.L_x_2596) ;  /* 0x000000000f087348 */ /* 0x000fea0003c00000 */
[----:B------:R0:W1:Y:S02]  /*1b940*/  SHFL.IDX P6, R14, R13, R12, R11 ;  /* 0x0000000c0d0e7389 */ /* 0x00006400000c000b */
[----:B01----:R-:W-:Y:S01]  /*1b950*/  ENDCOLLECTIVE ;  /* 0x000000000000791b */ /* 0x003fe20003800000 */
.L_x_2596:
[----:B------:R-:W-:Y:S02]  /*1b960*/  IMAD.MOV.U32 R13, RZ, RZ, R0 ;  /* 0x000000ffff0d7224 */ /* 0x000fe400078e0000 */
[----:B------:R-:W-:Y:S02]  /*1b970*/  IMAD.MOV.U32 R12, RZ, RZ, 0x1 ;  /* 0x00000001ff0c7424 */ /* 0x000fe400078e00ff */
[----:B------:R-:W-:-:S07]  /*1b980*/  IMAD.MOV.U32 R7, RZ, RZ, R14 ;  /* 0x000000ffff077224 */ /* 0x000fce00078e000e */
[----:B------:R-:W-:Y:S05]  /*1b990*/  WARPSYNC.COLLECTIVE R15, `(.L_x_2597) ;  /* 0x000000000f087348 */ /* 0x000fea0003c00000 */
[----:B------:R0:W1:Y:S02]  /*1b9a0*/  SHFL.IDX P6, R14, R13, R12, R11 ;  /* 0x0000000c0d0e7389 */ /* 0x00006400000c000b */
[----:B01----:R-:W-:Y:S01]  /*1b9b0*/  ENDCOLLECTIVE ;  /* 0x000000000000791b */ /* 0x003fe20003800000 */
.L_x_2597:
        /* <DEDUP_REMOVED lines=15> */
.L_x_2598:
[----:B------:R-:W-:Y:S02]  /*1bab0*/  IMAD.MOV.U32 R13, RZ, RZ, R0 ;  /* 0x000000ffff0d7224 */ /* 0x000fe400078e0000 */
[----:B------:R-:W-:Y:S02]  /*1bac0*/  IMAD.MOV.U32 R12, RZ, RZ, 0x2 ;  /* 0x00000002ff0c7424 */ /* 0x000fe400078e00ff */
[----:B------:R-:W-:-:S07]  /*1bad0*/  IMAD.MOV.U32 R5, RZ, RZ, R14 ;  /* 0x000000ffff057224 */ /* 0x000fce00078e000e */
[----:B------:R-:W-:Y:S05]  /*1bae0*/  WARPSYNC.COLLECTIVE R15, `(.L_x_2599) ;  /* 0x000000000f087348 */ /* 0x000fea0003c00000 */
[----:B------:R0:W1:Y:S02]  /*1baf0*/  SHFL.IDX P6, R14, R13, R12, R11 ;  /* 0x0000000c0d0e7389 */ /* 0x00006400000c000b */
[----:B01----:R-:W-:Y:S01]  /*1bb00*/  ENDCOLLECTIVE ;  /* 0x000000000000791b */ /* 0x003fe20003800000 */
.L_x_2599:
        /* <DEDUP_REMOVED lines=15> */
.L_x_2600:
[----:B------:R-:W-:Y:S02]  /*1bc00*/  IMAD.MOV.U32 R13, RZ, RZ, R0 ;  /* 0x000000ffff0d7224 */ /* 0x000fe400078e0000 */
[----:B------:R-:W-:Y:S02]  /*1bc10*/  IMAD.MOV.U32 R12, RZ, RZ, 0x3 ;  /* 0x00000003ff0c7424 */ /* 0x000fe400078e00ff */
[----:B------:R-:W-:-:S07]  /*1bc20*/  IMAD.MOV.U32 R5, RZ, RZ, R14 ;  /* 0x000000ffff057224 */ /* 0x000fce00078e000e */
[----:B------:R-:W-:Y:S05]  /*1bc30*/  WARPSYNC.COLLECTIVE R15, `(.L_x_2601) ;  /* 0x000000000f087348 */ /* 0x000fea0003c00000 */
[----:B------:R0:W1:Y:S02]  /*1bc40*/  SHFL.IDX P6, R14, R13, R12, R11 ;  /* 0x0000000c0d0e7389 */ /* 0x00006400000c000b */
[----:B01----:R-:W-:Y:S01]  /*1bc50*/  ENDCOLLECTIVE ;  /* 0x000000000000791b */ /* 0x003fe20003800000 */
.L_x_2601:
        /* <DEDUP_REMOVED lines=13> */
.L_x_2602:
[----:B------:R-:W-:Y:S01]  /*1bd30*/  IMAD.MOV.U32 R4, RZ, RZ, R14 ;  /* 0x000000ffff047224 */ /* 0x000fe200078e000e */
[----:B------:R-:W-:Y:S06]  /*1bd40*/  BRA `(.L_x_2603) ;  /* 0xffffffa400d87947 */ /* 0x000fec000383ffff */
.L_x_2478:
[----:B-1----:R1:W2:Y:S02]  /*1bd50*/  SYNCS.PHASECHK.TRANS64.TRYWAIT P0, [R19+URZ+0x28c20], R0 ;  /* 0x028c2000130075a7 */ /* 0x0022a4000800017f */
[----:B--2---:R-:W-:Y:S05]  /*1bd60*/  @!P0 NANOSLEEP.SYNCS 0x989680 ;  /* 0x009896800000895d */ /* 0x004fea0003900000 */
[----:B------:R-:W2:Y:S02]  /*1bd70*/  @!P0 SYNCS.PHASECHK.TRANS64 P0, [R19+URZ+0x28c20], R0 ;  /* 0x028c2000130085a7 */ /* 0x000ea4000800007f */
[----:B--2---:R-:W-:Y:S05]  /*1bd80*/  @!P0 BRA `(.L_x_2478) ;  /* 0xfffffffc00f08947 */ /* 0x004fea000383ffff */
[----:B------:R-:W-:Y:S05]  /*1bd90*/  BRA `(.L_x_2604) ;  /* 0xffffffa800347947 */ /* 0x000fea000383ffff */
.L_x_2482:
[----:B-1----:R1:W2:Y:S02]  /*1bda0*/  SYNCS.PHASECHK.TRANS64.TRYWAIT P0, [R0+URZ+0x28c60], R2 ;  /* 0x028c6002000075a7 */ /* 0x0022a4000800017f */
[----:B--2---:R-:W-:Y:S05]  /*1bdb0*/  @!P0 NANOSLEEP.SYNCS 0x989680 ;  /* 0x009896800000895d */ /* 0x004fea0003900000 */
[----:B------:R-:W2:Y:S02]  /*1bdc0*/  @!P0 SYNCS.PHASECHK.TRANS64 P0, [R0+URZ+0x28c60], R2 ;  /* 0x028c6002000085a7 */ /* 0x000ea4000800007f */
[----:B--2---:R-:W-:Y:S05]  /*1bdd0*/  @!P0 BRA `(.L_x_2482) ;  /* 0xfffffffc00f08947 */ /* 0x004fea000383ffff */
[----:B------:R-:W-:Y:S05]  /*1bde0*/  BRA `(.L_x_2605) ;  /* 0xffffffa800587947 */ /* 0x000fea000383ffff */
.L_x_2501:
[----:B-1----:R1:W2:Y:S02]  /*1bdf0*/  SYNCS.PHASECHK.TRANS64.TRYWAIT P0, [R3+URZ+0x28c40], R2 ;  /* 0x028c4002030075a7 */ /* 0x0022a4000800017f */
[----:B--2---:R-:W-:Y:S05]  /*1be00*/  @!P0 NANOSLEEP.SYNCS 0x989680 ;  /* 0x009896800000895d */ /* 0x004fea0003900000 */
[----:B------:R-:W2:Y:S02]  /*1be10*/  @!P0 SYNCS.PHASECHK.TRANS64 P0, [R3+URZ+0x28c40], R2 ;  /* 0x028c4002030085a7 */ /* 0x000ea4000800007f */
[----:B--2---:R-:W-:Y:S05]  /*1be20*/  @!P0 BRA `(.L_x_2501) ;  /* 0xfffffffc00f08947 */ /* 0x004fea000383ffff */
[----:B------:R-:W-:Y:S05]  /*1be30*/  BRA `(.L_x_2606) ;  /* 0xffffffb400887947 */ /* 0x000fea000383ffff */
.L_x_2506:
[----:B--2---:R2:W3:Y:S02]  /*1be40*/  SYNCS.PHASECHK.TRANS64.TRYWAIT P0, [R3+URZ+0x28c60], R2 ;  /* 0x028c6002030075a7 */ /* 0x0044e4000800017f */
[----:B---3--:R-:W-:Y:S05]  /*1be50*/  @!P0 NANOSLEEP.SYNCS 0x989680 ;  /* 0x009896800000895d */ /* 0x008fea0003900000 */
[----:B------:R-:W3:Y:S02]  /*1be60*/  @!P0 SYNCS.PHASECHK.TRANS64 P0, [R3+URZ+0x28c60], R2 ;  /* 0x028c6002030085a7 */ /* 0x000ee4000800007f */
[----:B---3--:R-:W-:Y:S05]  /*1be70*/  @!P0 BRA `(.L_x_2506) ;  /* 0xfffffffc00f08947 */ /* 0x008fea000383ffff */
[----:B------:R-:W-:Y:S05]  /*1be80*/  BRA `(.L_x_2607) ;  /* 0xffffffb800087947 */ /* 0x000fea000383ffff */
.L_x_2521:
[----:B0-----:R0:W1:Y:S02]  /*1be90*/  SYNCS.PHASECHK.TRANS64.TRYWAIT P0, [R4+URZ+0x28c40], R2 ;  /* 0x028c4002040075a7 */ /* 0x001064000800017f */
[----:B-1----:R-:W-:Y:S05]  /*1bea0*/  @!P0 NANOSLEEP.SYNCS 0x989680 ;  /* 0x009896800000895d */ /* 0x002fea0003900000 */
[----:B------:R-:W1:Y:S02]  /*1beb0*/  @!P0 SYNCS.PHASECHK.TRANS64 P0, [R4+URZ+0x28c40], R2 ;  /* 0x028c4002040085a7 */ /* 0x000e64000800007f */
[----:B-1----:R-:W-:Y:S05]  /*1bec0*/  @!P0 BRA `(.L_x_2521) ;  /* 0xfffffffc00f08947 */ /* 0x002fea000383ffff */
[----:B------:R-:W-:Y:S05]  /*1bed0*/  BRA `(.L_x_2608) ;  /* 0xffffffc000e47947 */ /* 0x000fea000383ffff */
.L_x_2526:
[----:B-1----:R1:W2:Y:S02]  /*1bee0*/  SYNCS.PHASECHK.TRANS64.TRYWAIT P0, [R4+URZ+0x28c60], R2 ;  /* 0x028c6002040075a7 */ /* 0x0022a4000800017f */
[----:B--2---:R-:W-:Y:S05]  /*1bef0*/  @!P0 NANOSLEEP.SYNCS 0x989680 ;  /* 0x009896800000895d */ /* 0x004fea0003900000 */
[----:B------:R-:W2:Y:S02]  /*1bf00*/  @!P0 SYNCS.PHASECHK.TRANS64 P0, [R4+URZ+0x28c60], R2 ;  /* 0x028c6002040085a7 */ /* 0x000ea4000800007f */
[----:B--2---:R-:W-:Y:S05]  /*1bf10*/  @!P0 BRA `(.L_x_2526) ;  /* 0xfffffffc00f08947 */ /* 0x004fea000383ffff */
[----:B------:R-:W-:Y:S05]  /*1bf20*/  BRA `(.L_x_2609) ;  /* 0xffffffc400607947 */ /* 0x000fea000383ffff */
.L_x_2541:
[----:B-1----:R1:W2:Y:S02]  /*1bf30*/  SYNCS.PHASECHK.TRANS64.TRYWAIT P0, [R4+URZ+0x28c40], R2 ;  /* 0x028c4002040075a7 */ /* 0x0022a4000800017f */
[----:B--2---:R-:W-:Y:S05]  /*1bf40*/  @!P0 NANOSLEEP.SYNCS 0x989680 ;  /* 0x009896800000895d */ /* 0x004fea0003900000 */
[----:B------:R-:W2:Y:S02]  /*1bf50*/  @!P0 SYNCS.PHASECHK.TRANS64 P0, [R4+URZ+0x28c40], R2 ;  /* 0x028c4002040085a7 */ /* 0x000ea4000800007f */
[----:B--2---:R-:W-:Y:S05]  /*1bf60*/  @!P0 BRA `(.L_x_2541) ;  /* 0xfffffffc00f08947 */ /* 0x004fea000383ffff */
[----:B------:R-:W-:Y:S05]  /*1bf70*/  BRA `(.L_x_2610) ;  /* 0xffffffd000207947 */ /* 0x000fea000383ffff */
.L_x_2546:
[----:B0-----:R0:W2:Y:S02]  /*1bf80*/  SYNCS.PHASECHK.TRANS64.TRYWAIT P0, [R4+URZ+0x28c60], R2 ;  /* 0x028c6002040075a7 */ /* 0x0010a4000800017f */
[----:B--2---:R-:W-:Y:S05]  /*1bf90*/  @!P0 NANOSLEEP.SYNCS 0x989680 ;  /* 0x009896800000895d */ /* 0x004fea0003900000 */
[----:B------:R-:W2:Y:S02]  /*1bfa0*/  @!P0 SYNCS.PHASECHK.TRANS64 P0, [R4+URZ+0x28c60], R2 ;  /* 0x028c6002040085a7 */ /* 0x000ea4000800007f */
[----:B--2---:R-:W-:Y:S05]  /*1bfb0*/  @!P0 BRA `(.L_x_2546) ;  /* 0xfffffffc00f08947 */ /* 0x004fea000383ffff */
[----:B------:R-:W-:Y:S05]  /*1bfc0*/  BRA `(.L_x_2611) ;  /* 0xffffffd000a07947 */ /* 0x000fea000383ffff */
.L_x_2562:
[----:B---34-:R-:W3:Y:S01]  /*1bfd0*/  LDL R0, [R1] ;  /* 0x0000000001007983 */ /* 0x018ee20000100800 */
[----:B------:R-:W-:Y:S01]  /*1bfe0*/  BSSY B0, `(.L_x_2612) ;  /* 0x0000008000007945 */ /* 0x000fe20003800000 */
[----:B------:R-:W-:Y:S02]  /*1bff0*/  IMAD.MOV.U32 R12, RZ, RZ, RZ ;  /* 0x000000ffff0c7224 */ /* 0x000fe400078e00ff */
[----:B------:R-:W-:Y:S02]  /*1c000*/  IMAD.MOV.U32 R11, RZ, RZ, 0x1f ;  /* 0x0000001fff0b7424 */ /* 0x000fe400078e00ff */
[----:B------:R-:W-:Y:S02]  /*1c010*/  IMAD.MOV.U32 R15, RZ, RZ, -0x1 ;  /* 0xffffffffff0f7424 */ /* 0x000fe400078e00ff */
[----:B---3--:R-:W-:-:S07]  /*1c020*/  IMAD.MOV.U32 R13, RZ, RZ, R0 ;  /* 0x000000ffff0d7224 */ /* 0x008fce00078e0000 */
[----:B012---:R-:W-:Y:S05]  /*1c030*/  WARPSYNC.COLLECTIVE R15, `(.L_x_2613) ;  /* 0x000000000f087348 */ /* 0x007fea0003c00000 */
[----:B------:R3:W4:Y:S02]  /*1c040*/  SHFL.IDX P6, R14, R13, R12, R11 ;  /* 0x0000000c0d0e7389 */ /* 0x00072400000c000b */
[----:B01234-:R-:W-:Y:S01]  /*1c050*/  ENDCOLLECTIVE ;  /* 0x000000000000791b */ /* 0x01ffe20003800000 */
.L_x_2613:
[----:B------:R-:W-:Y:S05]  /*1c060*/  BSYNC B0 ;  /* 0x0000000000007941 */ /* 0x000fea0003800000 */
.L_x_2612:
        /* <DEDUP_REMOVED lines=9> */
.L_x_2614:
        /* <DEDUP_REMOVED lines=14> */
[C---:B------:R-:W-:Y:S02]  /*1c1e0*/  ISETP.GE.U32.AND P3, PT, R16.reuse, 0x4, PT ;  /* 0x000000041000780c */ /* 0x040fe40003f66070 */
[C---:B------:R-:W-:Y:S02]  /*1c1f0*/  ISETP.GE.U32.AND P4, PT, R16.reuse, 0x8, PT ;  /* 0x000000081000780c */ /* 0x040fe40003f86070 */
[C---:B------:R-:W-:Y:S01]  /*1c200*/  ISETP.GE.U32.AND P5, PT, R16.reuse, 0x10, PT ;  /* 0x000000101000780c */ /* 0x040fe20003fa6070 */
[----:B--2---:R-:W-:Y:S02]  /*1c210*/  @!P1 IMAD.MOV.U32 R5, RZ, RZ, R8 ;  /* 0x000000ffff059224 */ /* 0x004fe400078e0008 */
[----:B---3--:R-:W-:Y:S01]  /*1c220*/  @!P1 IMAD.MOV.U32 R7, RZ, RZ, R6 ;  /* 0x000000ffff079224 */ /* 0x008fe200078e0006 */
[----:B------:R-:W-:Y:S01]  /*1c230*/  ISETP.NE.AND P1, PT, R16, RZ, PT ;  /* 0x000000ff1000720c */ /* 0x000fe20003f25270 */
[----:B------:R-:W-:-:S02]  /*1c240*/  IMAD.MOV.U32 R6, RZ, RZ, RZ ;  /* 0x000000ffff067224 */ /* 0x000fc400078e00ff */
[----:B------:R-:W-:-:S04]  /*1c250*/  IMAD R2, R7, R5, RZ ;  /* 0x0000000507027224 */ /* 0x000fc800078e02ff */
[----:B------:R-:W-:-:S07]  /*1c260*/  IMAD.MOV.U32 R13, RZ, RZ, R2 ;  /* 0x000000ffff0d7224 */ /* 0x000fce00078e0002 */
[----:B------:R-:W-:Y:S05]  /*1c270*/  WARPSYNC.COLLECTIVE R15, `(.L_x_2615) ;  /* 0x000000000f087348 */ /* 0x000fea0003c00000 */
[----:B------:R0:W1:Y:S02]  /*1c280*/  SHFL.UP P6, R14, R13, R12, R11 ;  /* 0x0400000c0d0e7389 */ /* 0x00006400000c000b */
[----:B01----:R-:W-:Y:S01]  /*1c290*/  ENDCOLLECTIVE ;  /* 0x000000000000791b */ /* 0x003fe20003800000 */
.L_x_2615:
[----:B------:R-:W-:Y:S01]  /*1c2a0*/  IMAD.MOV.U32 R12, RZ, RZ, 0x2 ;  /* 0x00000002ff0c7424 */ /* 0x000fe200078e00ff */
[----:B------:R-:W-:-:S05]  /*1c2b0*/  SEL R3, R14, RZ, P1 ;  /* 0x000000ff0e037207 */ /* 0x000fca0000800000 */
[----:B------:R-:W-:-:S04]  /*1c2c0*/  IMAD.IADD R2, R2, 0x1, R3 ;  /* 0x0000000102027824 */ /* 0x000fc800078e0203 */
[----:B------:R-:W-:-:S07]  /*1c2d0*/  IMAD.MOV.U32 R13, RZ, RZ, R2 ;  /* 0x000000ffff0d7224 */ /* 0x000fce00078e0002 */
[----:B------:R-:W-:Y:S05]  /*1c2e0*/  WARPSYNC.COLLECTIVE R15, `(.L_x_2616) ;  /* 0x000000000f087348 */ /* 0x000fea0003c00000 */
[----:B------:R0:W1:Y:S02]  /*1c2f0*/  SHFL.UP P6, R14, R13, R12, R11 ;  /* 0x0400000c0d0e7389 */ /* 0x00006400000c000b */
[----:B01----:R-:W-:Y:S01]  /*1c300*/  ENDCOLLECTIVE ;  /* 0x000000000000791b */ /* 0x003fe20003800000 */
.L_x_2616:
[----:B------:R-:W-:Y:S01]  /*1c310*/  IMAD.MOV.U32 R12, RZ, RZ, 0x4 ;  /* 0x00000004ff0c7424 */ /* 0x000fe200078e00ff */
[----:B------:R-:W-:-:S05]  /*1c320*/  SEL R3, R14, RZ, P2 ;  /* 0x000000ff0e037207 */ /* 0x000fca0001000000 */
[----:B------:R-:W-:-:S04]  /*1c330*/  IMAD.IADD R2, R2, 0x1, R3 ;  /* 0x0000000102027824 */ /* 0x000fc800078e0203 */
[----:B------:R-:W-:-:S07]  /*1c340*/  IMAD.MOV.U32 R13, RZ, RZ, R2 ;  /* 0x000000ffff0d7224 */ /* 0x000fce00078e0002 */
[----:B------:R-:W-:Y:S05]  /*1c350*/  WARPSYNC.COLLECTIVE R15, `(.L_x_2617) ;  /* 0x000000000f087348 */ /* 0x000fea0003c00000 */
[----:B------:R0:W1:Y:S02]  /*1c360*/  SHFL.UP P6, R14, R13, R12, R11 ;  /* 0x0400000c0d0e7389 */ /* 0x00006400000c000b */
[----:B01----:R-:W-:Y:S01]  /*1c370*/  ENDCOLLECTIVE ;  /* 0x000000000000791b */ /* 0x003fe20003800000 */
.L_x_2617:
[----:B------:R-:W-:Y:S01]  /*1c380*/  IMAD.MOV.U32 R12, RZ, RZ, 0x8 ;  /* 0x00000008ff0c7424 */ /* 0x000fe200078e00ff */
[----:B------:R-:W-:-:S05]  /*1c390*/  SEL R3, R14, RZ, P3 ;  /* 0x000000ff0e037207 */ /* 0x000fca0001800000 */
[----:B------:R-:W-:-:S04]  /*1c3a0*/  IMAD.IADD R2, R2, 0x1, R3 ;  /* 0x0000000102027824 */ /* 0x000fc800078e0203 */
[----:B------:R-:W-:-:S07]  /*1c3b0*/  IMAD.MOV.U32 R13, RZ, RZ, R2 ;  /* 0x000000ffff0d7224 */ /* 0x000fce00078e0002 */
[----:B------:R-:W-:Y:S05]  /*1c3c0*/  WARPSYNC.COLLECTIVE R15, `(.L_x_2618) ;  /* 0x000000000f087348 */ /* 0x000fea0003c00000 */
[----:B------:R0:W1:Y:S02]  /*1c3d0*/  SHFL.UP P6, R14, R13, R12, R11 ;  /* 0x0400000c0d0e7389 */ /* 0x00006400000c000b */
[----:B01----:R-:W-:Y:S01]  /*1c3e0*/  ENDCOLLECTIVE ;  /* 0x000000000000791b */ /* 0x003fe20003800000 */
.L_x_2618:
[----:B------:R-:W-:Y:S01]  /*1c3f0*/  IMAD.MOV.U32 R12, RZ, RZ, 0x10 ;  /* 0x00000010ff0c7424 */ /* 0x000fe200078e00ff */
[----:B------:R-:W-:-:S05]  /*1c400*/  SEL R3, R14, RZ, P4 ;  /* 0x000000ff0e037207 */ /* 0x000fca0002000000 */
[----:B------:R-:W-:-:S04]  /*1c410*/  IMAD.IADD R2, R2, 0x1, R3 ;  /* 0x0000000102027824 */ /* 0x000fc800078e0203 */
[----:B------:R-:W-:-:S07]  /*1c420*/  IMAD.MOV.U32 R13, RZ, RZ, R2 ;  /* 0x000000ffff0d7224 */ /* 0x000fce00078e0002 */
[----:B------:R-:W-:Y:S05]  /*1c430*/  WARPSYNC.COLLECTIVE R15, `(.L_x_2619) ;  /* 0x000000000f087348 */ /* 0x000fea0003c00000 */
[----:B------:R0:W1:Y:S02]  /*1c440*/  SHFL.UP P6, R14, R13, R12, R11 ;  /* 0x0400000c0d0e7389 */ /* 0x00006400000c000b */
[----:B01----:R-:W-:Y:S01]  /*1c450*/  ENDCOLLECTIVE ;  /* 0x000000000000791b */ /* 0x003fe20003800000 */
.L_x_2619:
        /* <DEDUP_REMOVED lines=8> */
.L_x_2620:
[----:B------:R-:W-:Y:S05]  /*1c4e0*/  BRA `(.L_x_2621) ;  /* 0xffffffd800f87947 */ /* 0x000fea000383ffff */
.L_x_2565:
        /* <DEDUP_REMOVED lines=8> */
.L_x_2623:
[----:B------:R-:W-:Y:S05]  /*1c570*/  BSYNC B0 ;  /* 0x0000000000007941 */ /* 0x000fea0003800000 */
.L_x_2622:
        /* <DEDUP_REMOVED lines=9> */
.L_x_2624:
[----:B------:R-:W-:Y:S01]  /*1c610*/  IMAD.MOV.U32 R12, RZ, RZ, 0x4 ;  /* 0x00000004ff0c7424 */ /* 0x000fe200078e00ff */
[----:B------:R-:W-:-:S05]  /*1c620*/  SEL R3, R14, RZ, P2 ;  /* 0x000000ff0e037207 */ /* 0x000fca0001000000 */
[----:B------:R-:W-:-:S04]  /*1c630*/  IMAD.IADD R2, R2, 0x1, R3 ;  /* 0x0000000102027824 */ /* 0x000fc800078e0203 */
[----:B------:R-:W-:-:S07]  /*1c640*/  IMAD.MOV.U32 R13, RZ, RZ, R2 ;  /* 0x000000ffff0d7224 */ /* 0x000fce00078e0002 */
[----:B------:R-:W-:Y:S05]  /*1c650*/  WARPSYNC.COLLECTIVE R15, `(.L_x_2625) ;  /* 0x000000000f087348 */ /* 0x000fea0003c00000 */
[----:B------:R0:W1:Y:S02]  /*1c660*/  SHFL.UP P6, R14, R13, R12, R11 ;  /* 0x0400000c0d0e7389 */ /* 0x00006400000c000b */
[----:B01----:R-:W-:Y:S01]  /*1c670*/  ENDCOLLECTIVE ;  /* 0x000000000000791b */ /* 0x003fe20003800000 */
.L_x_2625:
[----:B------:R-:W-:Y:S01]  /*1c680*/  IMAD.MOV.U32 R12, RZ, RZ, 0x8 ;  /* 0x00000008ff0c7424 */ /* 0x000fe200078e00ff */
[----:B------:R-:W-:-:S05]  /*1c690*/  SEL R3, R14, RZ, P3 ;  /* 0x000000ff0e037207 */ /* 0x000fca0001800000 */
[----:B------:R-:W-:-:S04]  /*1c6a0*/  IMAD.IADD R2, R2, 0x1, R3 ;  /* 0x0000000102027824 */ /* 0x000fc800078e0203 */
[----:B------:R-:W-:-:S07]  /*1c6b0*/  IMAD.MOV.U32 R13, RZ, RZ, R2 ;  /* 0x000000ffff0d7224 */ /* 0x000fce00078e0002 */
[----:B------:R-:W-:Y:S05]  /*1c6c0*/  WARPSYNC.COLLECTIVE R15, `(.L_x_2626) ;  /* 0x000000000f087348 */ /* 0x000fea0003c00000 */
[----:B------:R0:W1:Y:S02]  /*1c6d0*/  SHFL.UP P6, R14, R13, R12, R11 ;  /* 0x0400000c0d0e7389 */ /* 0x00006400000c000b */
[----:B01----:R-:W-:Y:S01]  /*1c6e0*/  ENDCOLLECTIVE ;  /* 0x000000000000791b */ /* 0x003fe20003800000 */
.L_x_2626:
[----:B------:R-:W-:Y:S01]  /*1c6f0*/  IMAD.MOV.U32 R12, RZ, RZ, 0x10 ;  /* 0x00000010ff0c7424 */ /* 0x000fe200078e00ff */
[----:B------:R-:W-:-:S05]  /*1c700*/  SEL R3, R14, RZ, P4 ;  /* 0x000000ff0e037207 */ /* 0x000fca0002000000 */
[----:B------:R-:W-:-:S04]  /*1c710*/  IMAD.IADD R2, R2, 0x1, R3 ;  /* 0x0000000102027824 */ /* 0x000fc800078e0203 */
[----:B------:R-:W-:-:S07]  /*1c720*/  IMAD.MOV.U32 R13, RZ, RZ, R2 ;  /* 0x000000ffff0d7224 */ /* 0x000fce00078e0002 */
[----:B------:R-:W-:Y:S05]  /*1c730*/  WARPSYNC.COLLECTIVE R15, `(.L_x_2627) ;  /* 0x000000000f087348 */ /* 0x000fea0003c00000 */
[----:B------:R0:W1:Y:S02]  /*1c740*/  SHFL.UP P6, R14, R13, R12, R11 ;  /* 0x0400000c0d0e7389 */ /* 0x00006400000c000b */
[----:B01----:R-:W-:Y:S01]  /*1c750*/  ENDCOLLECTIVE ;  /* 0x000000000000791b */ /* 0x003fe20003800000 */
.L_x_2627:
        /* <DEDUP_REMOVED lines=8> */
.L_x_2628:
[----:B------:R-:W-:Y:S05]  /*1c7e0*/  BRA `(.L_x_2629) ;  /* 0xffffffd800e47947 */ /* 0x000fea000383ffff */
.L_x_2567:
[----:B------:R-:W-:Y:S01]  /*1c7f0*/  BSSY B0, `(.L_x_2630) ;  /* 0x0000006000007945 */ /* 0x000fe20003800000 */
[----:B------:R-:W-:Y:S01]  /*1c800*/  PLOP3.LUT P6, PT, P6, PT, PT, 0x8, 0x0 ;  /* 0x000000000000781c */ /* 0x000fe200037ce170 */
[----:B------:R-:W-:-:S12]  /*1c810*/  IMAD.MOV.U32 R15, RZ, RZ, -0x1 ;  /* 0xffffffffff0f7424 */ /* 0x000fd800078e00ff */
[----:B0-----:R-:W-:Y:S05]  /*1c820*/  WARPSYNC.COLLECTIVE R15, `(.L_x_2631) ;  /* 0x000000000f087348 */ /* 0x001fea0003c00000 */
[----:B------:R-:W-:Y:S01]  /*1c830*/  VOTE.ANY R14, PT, P6 ;  /* 0x00000000000e7806 */ /* 0x000fe200030e0100 */
[----:B0-----:R-:W-:Y:S06]  /*1c840*/  ENDCOLLECTIVE ;  /* 0x000000000000791b */ /* 0x001fec0003800000 */
.L_x_2631:
[----:B------:R-:W-:Y:S05]  /*1c850*/  BSYNC B0 ;  /* 0x0000000000007941 */ /* 0x000fea0003800000 */
.L_x_2630:
[----:B------:R0:W5:Y:S01]  /*1c860*/  LDL.LU R16, [R1+0xc] ;  /* 0x00000c0001107983 */ /* 0x0001620000300800 */
[----:B------:R-:W-:Y:S02]  /*1c870*/  IMAD.MOV.U32 R3, RZ, RZ, R14 ;  /* 0x000000ffff037224 */ /* 0x000fe400078e000e */
[----:B------:R-:W-:Y:S02]  /*1c880*/  IMAD.MOV.U32 R13, RZ, RZ, R5 ;  /* 0x000000ffff0d7224 */ /* 0x000fe400078e0005 */
[----:B------:R-:W1:Y:S01]  /*1c890*/  POPC R10, R3 ;  /* 0x00000003000a7309 */ /* 0x000e620000000000 */
[----:B------:R-:W-:Y:S02]  /*1c8a0*/  IMAD.MOV.U32 R11, RZ, RZ, 0x1f ;  /* 0x0000001fff0b7424 */ /* 0x000fe400078e00ff */
[----:B------:R-:W-:Y:S02]  /*1c8b0*/  IMAD.MOV.U32 R15, RZ, RZ, -0x1 ;  /* 0xffffffffff0f7424 */ /* 0x000fe400078e00ff */
[----:B01----:R-:W-:-:S07]  /*1c8c0*/  IMAD.MOV.U32 R12, RZ, RZ, R10 ;  /* 0x000000ffff0c7224 */ /* 0x003fce00078e000a */
[----:B-----5:R-:W-:Y:S05]  /*1c8d0*/  WARPSYNC.COLLECTIVE R15, `(.L_x_2632) ;  /* 0x000000000f087348 */ /* 0x020fea0003c00000 */
[----:B------:R0:W1:Y:S02]  /*1c8e0*/  SHFL.IDX P6, R14, R13, R12, R11 ;  /* 0x0000000c0d0e7389 */ /* 0x00006400000c000b */
[----:B01---5:R-:W-:Y:S01]  /*1c8f0*/  ENDCOLLECTIVE ;  /* 0x000000000000791b */ /* 0x023fe20003800000 */
.L_x_2632:
[----:B------:R-:W-:Y:S02]  /*1c900*/  IMAD.MOV.U32 R13, RZ, RZ, R7 ;  /* 0x000000ffff0d7224 */ /* 0x000fe400078e0007 */
[----:B------:R-:W-:-:S07]  /*1c910*/  IMAD.MOV.U32 R0, RZ, RZ, R14 ;  /* 0x000000ffff007224 */ /* 0x000fce00078e000e */
[----:B------:R-:W-:Y:S05]  /*1c920*/  WARPSYNC.COLLECTIVE R15, `(.L_x_2633) ;  /* 0x000000000f087348 */ /* 0x000fea0003c00000 */
[----:B------:R0:W1:Y:S02]  /*1c930*/  SHFL.IDX P6, R14, R13, R12, R11 ;  /* 0x0000000c0d0e7389 */ /* 0x00006400000c000b */
[----:B01----:R-:W-:Y:S01]  /*1c940*/  ENDCOLLECTIVE ;  /* 0x000000000000791b */ /* 0x003fe20003800000 */
.L_x_2633:
[----:B------:R-:W-:Y:S02]  /*1c950*/  IMAD.MOV.U32 R7, RZ, RZ, R14 ;  /* 0x000000ffff077224 */ /* 0x000fe400078e000e */
[----:B------:R-:W-:-:S05]  /*1c960*/  IMAD.IADD R5, R10, 0x1, R16 ;  /* 0x000000010a057824 */ /* 0x000fca00078e0210 */
[----:B------:R1:W-:Y:S01]  /*1c970*/  STL [R1+0xc], R5 ;  /* 0x00000c0501007387 */ /* 0x0003e20000100800 */
[----:B------:R-:W-:Y:S05]  /*1c980*/  BRA `(.L_x_2634) ;  /* 0xffffffd800c47947 */ /* 0x000fea000383ffff */
.L_x_2569:
[----:B------:R-:W-:Y:S01]  /*1c990*/  BSSY B0, `(.L_x_2635) ;  /* 0x0000007000007945 */ /* 0x000fe20003800000 */
[----:B------:R-:W-:Y:S02]  /*1c9a0*/  IMAD.MOV.U32 R13, RZ, RZ, R2 ;  /* 0x000000ffff0d7224 */ /* 0x000fe400078e0002 */
[----:B------:R-:W-:Y:S02]  /*1c9b0*/  IMAD.MOV.U32 R11, RZ, RZ, 0x1f ;  /* 0x0000001fff0b7424 */ /* 0x000fe400078e00ff */
[----:B------:R-:W-:-:S07]  /*1c9c0*/  IMAD.MOV.U32 R15, RZ, RZ, -0x1 ;  /* 0xffffffffff0f7424 */ /* 0x000fce00078e00ff */
[----:B01-3--:R-:W-:Y:S05]  /*1c9d0*/  WARPSYNC.COLLECTIVE R15, `(.L_x_2636) ;  /* 0x000000000f087348 */ /* 0x00bfea0003c00000 */
[----:B------:R2:W4:Y:S02]  /*1c9e0*/  SHFL.IDX P6, R14, R13, R12, R11 ;  /* 0x0000000c0d0e7389 */ /* 0x00052400000c000b */
[----:B01234-:R-:W-:Y:S01]  /*1c9f0*/  ENDCOLLECTIVE ;  /* 0x000000000000791b */ /* 0x01ffe20003800000 */
.L_x_2636:
[----:B------:R-:W-:Y:S05]  /*1ca00*/  BSYNC B0 ;  /* 0x0000000000007941 */ /* 0x000fea0003800000 */
.L_x_2635:
[----:B------:R-:W-:Y:S01]  /*1ca10*/  IMAD.MOV.U32 R6, RZ, RZ, R14 ;  /* 0x000000ffff067224 */ /* 0x000fe200078e000e */
[----:B------:R-:W-:Y:S06]  /*1ca20*/  BRA `(.L_x_2568) ;  /* 0xffffffd800b47947 */ /* 0x000fec000383ffff */
.L_x_2575:
[----:B0-----:R0:W1:Y:S02]  /*1ca30*/  SYNCS.PHASECHK.TRANS64.TRYWAIT P0, [R0+URZ+0x28c20], R3 ;  /* 0x028c2003000075a7 */ /* 0x001064000800017f */
[----:B-1----:R-:W-:Y:S05]  /*1ca40*/  @!P0 NANOSLEEP.SYNCS 0x989680 ;  /* 0x009896800000895d */ /* 0x002fea0003900000 */
[----:B------:R-:W1:Y:S02]  /*1ca50*/  @!P0 SYNCS.PHASECHK.TRANS64 P0, [R0+URZ+0x28c20], R3 ;  /* 0x028c2003000085a7 */ /* 0x000e64000800007f */
[----:B-1----:R-:W-:Y:S05]  /*1ca60*/  @!P0 BRA `(.L_x_2575) ;  /* 0xfffffffc00f08947 */ /* 0x002fea000383ffff */
[----:B------:R-:W-:Y:S05]  /*1ca70*/  BRA `(.L_x_2637) ;  /* 0xffffffe400507947 */ /* 0x000fea000383ffff */
.L_x_2576:
        /* <DEDUP_REMOVED lines=11> */
.L_x_2639:
[----:B------:R-:W-:Y:S05]  /*1cb30*/  BSYNC B0 ;  /* 0x0000000000007941 */ /* 0x000fea0003800000 */
.L_x_2638:
[----:B------:R-:W-:Y:S05]  /*1cb40*/  BRA `(.L_x_2640) ;  /* 0xffffffe400387947 */ /* 0x000fea000383ffff */
.L_x_2579:
[----:B------:R-:W-:Y:S01]  /*1cb50*/  BSSY B1, `(.L_x_2641) ;  /* 0x0000006000017945 */ /* 0x000fe20003800000 */
[----:B------:R-:W-:-:S07]  /*1cb60*/  IMAD.MOV.U32 R15, RZ, RZ, -0x1 ;  /* 0xffffffffff0f7424 */ /* 0x000fce00078e00ff */
[----:B01----:R-:W-:Y:S05]  /*1cb70*/  WARPSYNC.COLLECTIVE R15, `(.L_x_2642) ;  /* 0x000000000f0c7348 */ /* 0x003fea0003c00000 */
[----:B------:R-:W-:Y:S02]  /*1cb80*/  ELECT P6, UR62, PT ;  /* 0x00000000003e782f */ /* 0x000fe400038c0000 */
[----:B------:R-:W-:Y:S01]  /*1cb90*/  MOV R14, UR62 ;  /* 0x0000003e000e7c02 */ /* 0x000fe20008000f00 */
[----:B01----:R-:W-:Y:S10]  /*1cba0*/  ENDCOLLECTIVE ;  /* 0x000000000000791b */ /* 0x003ff40003800000 */
.L_x_2642:
[----:B------:R-:W-:Y:S05]  /*1cbb0*/  BSYNC B1 ;  /* 0x0000000000017941 */ /* 0x000fea0003800000 */
.L_x_2641:
[----:B------:R-:W-:Y:S05]  /*1cbc0*/  BRA `(.L_x_2643) ;  /* 0xffffffe400307947 */ /* 0x000fea000383ffff */
.L_x_2581:
[----:B0-----:R0:W1:Y:S02]  /*1cbd0*/  SYNCS.PHASECHK.TRANS64.TRYWAIT P0, [R6+URZ], R5 ;  /* 0x00000005060075a7 */ /* 0x001064000800017f */
[----:B-1----:R-:W-:Y:S05]  /*1cbe0*/  @!P0 NANOSLEEP.SYNCS 0x989680 ;  /* 0x009896800000895d */ /* 0x002fea0003900000 */
[----:B------:R-:W1:Y:S02]  /*1cbf0*/  @!P0 SYNCS.PHASECHK.TRANS64 P0, [R6+URZ], R5 ;  /* 0x00000005060085a7 */ /* 0x000e64000800007f */
[----:B-1----:R-:W-:Y:S05]  /*1cc00*/  @!P0 BRA `(.L_x_2581) ;  /* 0xfffffffc00f08947 */ /* 0x002fea000383ffff */
[----:B------:R-:W-:Y:S05]  /*1cc10*/  BRA `(.L_x_2644) ;  /* 0xffffffe4006c7947 */ /* 0x000fea000383ffff */
.L_x_2582:
[----:B-1----:R1:W2:Y:S02]  /*1cc20*/  SYNCS.PHASECHK.TRANS64.TRYWAIT P0, [R7+URZ], R2 ;  /* 0x00000002070075a7 */ /* 0x0022a4000800017f */
[----:B--2---:R-:W-:Y:S05]  /*1cc30*/  @!P0 NANOSLEEP.SYNCS 0x989680 ;  /* 0x009896800000895d */ /* 0x004fea0003900000 */
[----:B------:R-:W2:Y:S02]  /*1cc40*/  @!P0 SYNCS.PHASECHK.TRANS64 P0, [R7+URZ], R2 ;  /* 0x00000002070085a7 */ /* 0x000ea4000800007f */
[----:B--2---:R-:W-:Y:S05]  /*1cc50*/  @!P0 BRA `(.L_x_2582) ;  /* 0xfffffffc00f08947 */ /* 0x004fea000383ffff */
[----:B------:R-:W-:Y:S05]  /*1cc60*/  BRA `(.L_x_2645) ;  /* 0xffffffe400607947 */ /* 0x000fea000383ffff */
.L_x_2584:
[----:B--2---:R2:W3:Y:S02]  /*1cc70*/  SYNCS.PHASECHK.TRANS64.TRYWAIT P0, [R4+URZ], R5 ;  /* 0x00000005040075a7 */ /* 0x0044e4000800017f */
[----:B---3--:R-:W-:Y:S05]  /*1cc80*/  @!P0 NANOSLEEP.SYNCS 0x989680 ;  /* 0x009896800000895d */ /* 0x008fea0003900000 */
[----:B------:R-:W3:Y:S02]  /*1cc90*/  @!P0 SYNCS.PHASECHK.TRANS64 P0, [R4+URZ], R5 ;  /* 0x00000005040085a7 */ /* 0x000ee4000800007f */
[----:B---3--:R-:W-:Y:S05]  /*1cca0*/  @!P0 BRA `(.L_x_2584) ;  /* 0xfffffffc00f08947 */ /* 0x008fea000383ffff */
[----:B------:R-:W-:Y:S05]  /*1ccb0*/  BRA `(.L_x_2646) ;  /* 0xffffffe400687947 */ /* 0x000fea000383ffff */
.L_x_2647:
        /* <DEDUP_REMOVED lines=12> */
.L_x_6047:


//--------------------- .text._ZN7cutlass13device_kernelIN5flash11enable_sm90INS1_16FlashAttnFwdSm90INS1_25CollectiveMainloopFwdSm90ILi2EN4cute5tupleIJNS5_1CILi1EEES8_S8_EEENS6_IJNS7_ILi64EEESA_SA_EEELi512ENS_6half_tEfNS_4arch4Sm90ELb0ELb1ELb1ELb1ELb0ELb1ELb0ELb0ELb0ELb1ELb1ELb0EEENS1_21CollectiveEpilogueFwdINS6_IJSA_NS7_ILi512EEESA_EEES9_SC_SE_Li256ELb1ELb1ELb1ELb0EEENS1_36VarlenDynamicPersistentTileSchedulerILi64ELi64ELi256ELi128ELb1ELb1ELb1ELb1ELb0ELb1EEEEEEEEEvNT_6ParamsE --------------------------
	.section	.text._ZN7cutlass13device_kernelIN5flash11enable_sm90INS1_16FlashAttnFwdSm90INS1_25CollectiveMainloopFwdSm90ILi2EN4cute5tupleIJNS5_1CILi1EEES8_S8_EEENS6_IJNS7_ILi64EEESA_SA_EEELi512ENS_6half_tEfNS_4arch4Sm90ELb0ELb1ELb1ELb1ELb0ELb1ELb0ELb0ELb0ELb1ELb1ELb0EEENS1_21CollectiveEpilogueFwdINS6_IJSA_NS7_ILi512EEESA_EEES9_SC_SE_Li256ELb1ELb1ELb1ELb0EEENS1_36VarlenDynamicPersistentTileSchedulerILi64ELi64ELi256ELi128ELb1ELb1ELb1ELb1ELb0ELb1EEEEEEEEEvNT_6ParamsE,"ax",@progbits
	.align	128
.text._ZN7cutlass13device_kernelIN5flash11enable_sm90INS1_16FlashAttnFwdSm90INS1_25CollectiveMainloopFwdSm90ILi2EN4cute5tupleIJNS5_1CILi1EEES8_S8_EEENS6_IJNS7_ILi64EEESA_SA_EEELi512ENS_6half_tEfNS_4arch4Sm90ELb0ELb1ELb1ELb1ELb0ELb1ELb0ELb0ELb0ELb1ELb1ELb0EEENS1_21CollectiveEpilogueFwdINS6_IJSA_NS7_ILi512EEESA_EEES9_SC_SE_Li256ELb1ELb1ELb1ELb0EEENS1_36VarlenDynamicPersistentTileSchedulerILi64ELi64ELi256ELi128ELb1ELb1ELb1ELb1ELb0ELb1EEEEEEEEEvNT_6ParamsE:
        .type           _ZN7cutlass13device_kernelIN5flash11enable_sm90INS1_16FlashAttnFwdSm90INS1_25CollectiveMainloopFwdSm90ILi2EN4cute5tupleIJNS5_1CILi1EEES8_S8_EEENS6_IJNS7_ILi64EEESA_SA_EEELi512ENS_6half_tEfNS_4arch4Sm90ELb0ELb1ELb1ELb1ELb0ELb1ELb0ELb0ELb0ELb1ELb1ELb0EEENS1_21CollectiveEpilogueFwdINS6_IJSA_NS7_ILi512EEESA_EEES9_SC_SE_Li256ELb1ELb1ELb1ELb0EEENS1_36VarlenDynamicPersistentTileSchedulerILi64ELi64ELi256ELi128ELb1ELb1ELb1ELb1ELb0ELb1EEEEEEEEEvNT_6ParamsE,@function
        .size           _ZN7cutlass13device_kernelIN5flash11enable_sm90INS1_16FlashAttnFwdSm90INS1_25CollectiveMainloopFwdSm90ILi2EN4cute5tupleIJNS5_1CILi1EEES8_S8_EEENS6_IJNS7_ILi64EEESA_SA_EEELi512ENS_6half_tEfNS_4arch4Sm90ELb0ELb1ELb1ELb1ELb0ELb1ELb0ELb0ELb0ELb1ELb1ELb0EEENS1_21CollectiveEpilogueFwdINS6_IJSA_NS7_ILi512EEESA_EEES9_SC_SE_Li256ELb1ELb1ELb1ELb0EEENS1_36VarlenDynamicPersistentTileSchedulerILi64ELi64ELi256ELi128ELb1ELb1ELb1ELb1ELb0ELb1EEEEEEEEEvNT_6ParamsE,(.L_x_6048 - _ZN7cutlass13device_kernelIN5flash11enable_sm90INS1_16FlashAttnFwdSm90INS1_25CollectiveMainloopFwdSm90ILi2EN4cute5tupleIJNS5_1CILi1EEES8_S8_EEENS6_IJNS7_ILi64EEESA_SA_EEELi512ENS_6half_tEfNS_4arch4Sm90ELb0ELb1ELb1ELb1ELb0ELb1ELb0ELb0ELb0ELb1ELb1ELb0EEENS1_21CollectiveEpilogueFwdINS6_IJSA_NS7_ILi512EEESA_EEES9_SC_SE_Li256ELb1ELb1ELb1ELb0EEENS1_36VarlenDynamicPersistentTileSchedulerILi64ELi64ELi256ELi128ELb1ELb1ELb1ELb1ELb0ELb1EEEEEEEEEvNT_6ParamsE)
        .other          _ZN7cutlass13device_kernelIN5flash11enable_sm90INS1_16FlashAttnFwdSm90INS1_25CollectiveMainloopFwdSm90ILi2EN4cute5tupleIJNS5_1CILi1EEES8_S8_EEENS6_IJNS7_ILi64EEESA_SA_EEELi512ENS_6half_tEfNS_4arch4Sm90ELb0ELb1ELb1ELb1ELb0ELb1ELb0ELb0ELb0ELb1ELb1ELb0EEENS1_21CollectiveEpilogueFwdINS6_IJSA_NS7_ILi512EEESA_EEES9_SC_SE_Li256ELb1ELb1ELb1ELb0EEENS1_36VarlenDynamicPersistentTileSchedulerILi64ELi64ELi256ELi128ELb1ELb1ELb1ELb1ELb0ELb1EEEEEEEEEvNT_6ParamsE,@"STO_CUDA_ENTRY STV_DEFAULT"
_ZN7cutlass13device_kernelIN5flash11enable_sm90INS1_16FlashAttnFwdSm90INS1_25CollectiveMainloopFwdSm90ILi2EN4cute5tupleIJNS5_1CILi1EEES8_S8_EEENS6_IJNS7_ILi64EEESA_SA_EEELi512ENS_6half_tEfNS_4arch4Sm90ELb0ELb1ELb1ELb1ELb0ELb1ELb0ELb0ELb0ELb1ELb1ELb0EEENS1_21CollectiveEpilogueFwdINS6_IJSA_NS7_ILi512EEESA_EEES9_SC_SE_Li256ELb1ELb1ELb1ELb0EEENS1_36VarlenDynamicPersistentTileSchedulerILi64ELi64ELi256ELi128ELb1ELb1ELb1ELb1ELb0ELb1EEEEEEEEEvNT_6ParamsE:
        /* <DEDUP_REMOVED lines=24> */
.L_x_2649:
[----:B------:R-:W-:Y:S05]  /*0180*/  BSYNC B0 ;  /* 0x0000000000007941 */ /* 0x000fea0003800000 */
.L_x_2648:
        /* <DEDUP_REMOVED lines=37> */
.L_x_2650:
        /* <DEDUP_REMOVED lines=22> */
.L_x_2651:
        /* <DEDUP_REMOVED lines=18> */
.L_x_2652:
        /* <DEDUP_REMOVED lines=22> */
.L_x_2653:
        /* <DEDUP_REMOVED lines=22> */
.L_x_2654:
        /* <DEDUP_REMOVED lines=8> */
.L_x_2657:
        /* <DEDUP_REMOVED lines=34> */
[----:B------:R-:W-:Y:S01]  /*0bc0*/  LOP3.LUT R9, R7, 0xffffff80, RZ, 0xc0, !PT ;  /* 0xffffff8007097812 */ /* 0x000fe200078ec0ff */
[C---:B------:R-:W-:Y:S01]  /*0bd0*/  IMAD.IADD R13, R6.reuse, 0x1, -R13 ;  /* 0x00000001060d7824 */ /* 0x040fe200078e0a0d */
[--C-:B------:R-:W-:Y:S01]  /*0be0*/  SHF.R.S32.HI R203, RZ, 0x5, R4.reuse ;  /* 0x00000005ffcb7819 */ /* 0x100fe20000011404 */
[----:B------:R-:W-:Y:S01]  /*0bf0*/  IMAD.IADD R3, R6, 0x1, -R3 ;  /* 0x0000000106037824 */ /* 0x000fe200078e0a03 */
[----:B------:R-:W-:Y:S01]  /*0c00*/  LEA.HI R0, R0, R5, RZ, 0x1 ;  /* 0x0000000500007211 */ /* 0x000fe200078f08ff */
[----:B------:R-:W-:Y:S01]  /*0c10*/  IMAD.IADD R9, R6, 0x1, -R9 ;  /* 0x0000000106097824 */ /* 0x000fe200078e0a09 */
[----:B------:R-:W-:Y:S01]  /*0c20*/  LOP3.LUT R11, R10, 0xfffffffc, RZ, 0xc0, !PT ;  /* 0xfffffffc0a0b7812 */ /* 0x000fe200078ec0ff */
[----:B------:R-:W-:Y:S01]  /*0c30*/  IMAD.SHL.U32 R193, R13, 0x8, RZ ;  /* 0x000000080dc17824 */ /* 0x000fe200078e00ff */
[----:B------:R-:W-:Y:S02]  /*0c40*/  SHF.R.S32.HI R4, RZ, 0x1f, R4 ;  /* 0x0000001fff047819 */ /* 0x000fe40000011404 */
[----:B------:R-:W-:Y:S01]  /*0c50*/  SHF.R.S32.HI R8, RZ, 0x1f, R3 ;  /* 0x0000001fff087819 */ /* 0x000fe20000011403 */
[----:B------:R-:W-:Y:S01]  /*0c60*/  IMAD.IADD R188, R6, 0x1, -R11 ;  /* 0x0000000106bc7824 */ /* 0x000fe200078e0a0b */
[----:B------:R-:W-:Y:S01]  /*0c70*/  LOP3.LUT R0, R0, 0x1ffffffe, RZ, 0xc0, !PT ;  /* 0x1ffffffe00007812 */ /* 0x000fe200078ec0ff */
[C---:B------:R-:W-:Y:S01]  /*0c80*/  VIADD R212, R193.reuse, 0x40 ;  /* 0x00000040c1d47836 */ /* 0x040fe20000000000 */
[----:B------:R-:W-:Y:S01]  /*0c90*/  LEA.HI R4, R4, R203, RZ, 0x2 ;  /* 0x000000cb04047211 */ /* 0x000fe200078f10ff */
[----:B------:R-:W-:Y:S01]  /*0ca0*/  VIADD R210, R193, 0xc0 ;  /* 0x000000c0c1d27836 */ /* 0x000fe20000000000 */
[----:B------:R-:W-:Y:S01]  /*0cb0*/  SHF.R.S32.HI R6, RZ, 0x1f, R9 ;  /* 0x0000001fff067819 */ /* 0x000fe20000011409 */
[----:B------:R-:W-:Y:S01]  /*0cc0*/  IMAD.IADD R0, R5, 0x1, -R0 ;  /* 0x0000000105007824 */ /* 0x000fe200078e0a00 */
[----:B------:R-:W-:Y:S01]  /*0cd0*/  LEA.HI R12, R8, R3, RZ, 0x3 ;  /* 0x00000003080c7211 */ /* 0x000fe200078f18ff */
[C---:B------:R-:W-:Y:S01]  /*0ce0*/  VIADD R211, R193.reuse, 0x80 ;  /* 0x00000080c1d37836 */ /* 0x040fe20000000000 */
[----:B------:R-:W-:Y:S01]  /*0cf0*/  SHF.R.S32.HI R20, RZ, 0x7, R7 ;  /* 0x00000007ff147819 */ /* 0x000fe20000011407 */
[----:B------:R-:W-:Y:S01]  /*0d00*/  IMAD.SHL.U32 R0, R0, 0x8, RZ ;  /* 0x0000000800007824 */ /* 0x000fe200078e00ff */
[----:B------:R-:W-:Y:S01]  /*0d10*/  LOP3.LUT R4, R4, 0x3ffffc, RZ, 0xc0, !PT ;  /* 0x003ffffc04047812 */ /* 0x000fe200078ec0ff */
[----:B------:R-:W-:Y:S01]  /*0d20*/  VIADD R209, R193, 0x100 ;  /* 0x00000100c1d17836 */ /* 0x000fe20000000000 */
[----:B------:R-:W-:Y:S01]  /*0d30*/  LEA.HI R5, R6, R9, RZ, 0x2 ;  /* 0x0000000906057211 */ /* 0x000fe200078f10ff */
[----:B------:R-:W-:Y:S01]  /*0d40*/  IMAD R15, R20, 0x100, R3 ;  /* 0x00000100140f7824 */ /* 0x000fe200078e0203 */
[C---:B------:R-:W-:Y:S01]  /*0d50*/  LOP3.LUT R14, R12.reuse, 0xfffffff8, RZ, 0xc0, !PT ;  /* 0xfffffff80c0e7812 */ /* 0x040fe200078ec0ff */
[----:B------:R-:W-:Y:S01]  /*0d60*/  IMAD.IADD R4, R203, 0x1, -R4 ;  /* 0x00000001cb047824 */ /* 0x000fe200078e0a04 */
[----:B------:R-:W-:Y:S01]  /*0d70*/  SHF.R.S32.HI R184, RZ, 0x2, R10 ;  /* 0x00000002ffb87819 */ /* 0x000fe2000001140a */
[----:B------:R-:W-:Y:S01]  /*0d80*/  IMAD.SHL.U32 R12, R12, 0x40, RZ ;  /* 0x000000400c0c7824 */ /* 0x000fe200078e00ff */
[--C-:B------:R-:W-:Y:S01]  /*0d90*/  SHF.R.S32.HI R8, RZ, 0x2, R5.reuse ;  /* 0x00000002ff087819 */ /* 0x100fe20000011405 */
[----:B------:R-:W-:Y:S01]  /*0da0*/  IMAD.IADD R14, R3, 0x1, -R14 ;  /* 0x00000001030e7824 */ /* 0x000fe200078e0a0e */
[----:B------:R-:W-:Y:S01]  /*0db0*/  SHF.R.S32.HI R11, RZ, 0x1f, R5 ;  /* 0x0000001fff0b7819 */ /* 0x000fe20000011405 */
[----:B------:R-:W-:Y:S01]  /*0dc0*/  IMAD R17, R4, 0x10, R15 ;  /* 0x0000001004117824 */ /* 0x000fe200078e020f */
[----:B------:R-:W-:Y:S01]  /*0dd0*/  LOP3.LUT R4, R5, 0x7ffffffc, RZ, 0xc0, !PT ;  /* 0x7ffffffc05047812 */ /* 0x000fe200078ec0ff */
[----:B------:R-:W-:Y:S01]  /*0de0*/  VIADD R15, R184, 0x20 ;  /* 0x00000020b80f7836 */ /* 0x000fe20000000000 */
[----:B------:R-:W-:Y:S01]  /*0df0*/  LEA.HI R11, R11, R8, RZ, 0x3 ;  /* 0x000000080b0b7211 */ /* 0x000fe200078f18ff */
[----:B------:R-:W-:Y:S01]  /*0e00*/  IMAD.SHL.U32 R3, R14, 0x40, RZ ;  /* 0x000000400e037824 */ /* 0x000fe200078e00ff */
[----:B------:R-:W-:Y:S01]  /*0e10*/  LOP3.LUT R12, R12, 0x7ffffe00, RZ, 0xc0, !PT ;  /* 0x7ffffe000c0c7812 */ /* 0x000fe200078ec0ff */
[----:B------:R-:W-:Y:S01]  /*0e20*/  STL [R1+0x48], R20 ;  /* 0x0000481401007387 */ /* 0x000fe20000100800 */
        /* <DEDUP_REMOVED lines=10> */
[----:B------:R-:W-:Y:S01]  /*0ed0*/  SHF.R.U32.HI R3, RZ, 0x3, R3 ;  /* 0x00000003ff037819 */ /* 0x000fe20000011603 */
[----:B------:R-:W-:Y:S01]  /*0ee0*/  IMAD.SHL.U32 R5, R5, 0x40, RZ ;  /* 0x0000004005057824 */ /* 0x000fe200078e00ff */
[----:B------:R-:W-:Y:S01]  /*0ef0*/  LEA.HI R7, R7, R20, RZ, 0x1 ;  /* 0x0000001407077211 */ /* 0x000fe200078f08ff */
[----:B------:R-:W-:Y:S01]  /*0f00*/  IMAD.SHL.U32 R16, R188, 0x8, RZ ;  /* 0x00000008bc107824 */ /* 0x000fe200078e00ff */
[----:B------:R-:W-:Y:S01]  /*0f10*/  LEA.HI R6, R6, R9, RZ, 0x5 ;  /* 0x0000000906067211 */ /* 0x000fe200078f28ff */
[----:B------:R0:W-:Y:S01]  /*0f20*/  STL [R1+0x6c], R8 ;  /* 0x00006c0801007387 */ /* 0x0001e20000100800 */
[----:B------:R-:W-:Y:S01]  /*0f30*/  LOP3.LUT R3, R0, R3, RZ, 0x3c, !PT ;  /* 0x0000000300037212 */ /* 0x000fe200078e3cff */
[----:B------:R-:W-:Y:S01]  /*0f40*/  IMAD.SHL.U32 R186, R4, 0x2, RZ ;  /* 0x0000000204ba7824 */ /* 0x000fe200078e00ff */
[----:B------:R-:W-:-:S02]  /*0f50*/  LOP3.LUT R7, R7, 0xfffffe, RZ, 0xc0, !PT ;  /* 0x00fffffe07077812 */ /* 0x000fc400078ec0ff */
[----:B------:R-:W-:Y:S02]  /*0f60*/  LOP3.LUT R15, R15, 0x1c0, RZ, 0xc0, !PT ;  /* 0x000001c00f0f7812 */ /* 0x000fe400078ec0ff */
[----:B------:R-:W-:Y:S01]  /*0f70*/  SHF.R.S32.HI R6, RZ, 0x5, R6 ;  /* 0x00000005ff067819 */ /* 0x000fe20000011406 */
[----:B------:R-:W-:Y:S01]  /*0f80*/  IMAD.IADD R7, R20, 0x1, -R7 ;  /* 0x0000000114077824 */ /* 0x000fe200078e0a07 */
[----:B------:R-:W-:Y:S02]  /*0f90*/  SHF.R.U32.HI R9, RZ, 0x3, R15 ;  /* 0x00000003ff097819 */ /* 0x000fe4000001160f */
[----:B0-----:R-:W-:Y:S01]  /*0fa0*/  LOP3.LUT R8, R5, 0xfffffe00, RZ, 0xc0, !PT ;  /* 0xfffffe0005087812 */ /* 0x001fe200078ec0ff */
[----:B------:R-:W-:Y:S01]  /*0fb0*/  IMAD.IADD R5, R12, 0x1, R3 ;  /* 0x000000010c057824 */ /* 0x000fe200078e0203 */
[----:B------:R-:W-:Y:S01]  /*0fc0*/  SHF.R.S32.HI R3, RZ, 0x1f, R10 ;  /* 0x0000001fff037819 */ /* 0x000fe2000001140a */
[----:B------:R-:W-:Y:S01]  /*0fd0*/  IMAD R191, R6, 0x10, R11 ;  /* 0x0000001006bf7824 */ /* 0x000fe200078e020b */
[----:B------:R-:W-:Y:S01]  /*0fe0*/  LOP3.LUT R15, R15, 0x38, R16, 0xf8, !PT ;  /* 0x000000380f0f7812 */ /* 0x000fe200078ef810 */
[----:B------:R-:W-:Y:S01]  /*0ff0*/  IMAD.SHL.U32 R6, R7, 0x100, RZ ;  /* 0x0000010007067824 */ /* 0x000fe200078e00ff */
[----:B------:R-:W-:Y:S01]  /*1000*/  LEA.HI R0, R188, R188, RZ, 0x1 ;  /* 0x000000bcbc007211 */ /* 0x000fe200078f08ff */
[----:B------:R-:W-:Y:S01]  /*1010*/  IMAD R196, R5, 0x2, R2 ;  /* 0x0000000205c47824 */ /* 0x000fe200078e0202 */
[----:B------:R-:W-:Y:S01]  /*1020*/  LEA.HI R3, R3, R184, RZ, 0x3 ;  /* 0x000000b803037211 */ /* 0x000fe200078f18ff */
[----:B------:R-:W-:Y:S01]  /*1030*/  IMAD.IADD R194, R186, 0x1, R6 ;  /* 0x00000001bac27824 */ /* 0x000fe200078e0206 */
[----:B------:R-:W-:Y:S01]  /*1040*/  LOP3.LUT R15, R8, R15, R9, 0xf6, !PT ;  /* 0x0000000f080f7212 */ /* 0x000fe200078ef609 */
[----:B------:R-:W-:Y:S01]  /*1050*/  STL [R1+0x68], R6 ;  /* 0x0000680601007387 */ /* 0x000fe20000100800 */
[----:B------:R-:W-:Y:S01]  /*1060*/  LOP3.LUT R9, R0, 0x1ffffffe, RZ, 0xc0, !PT ;  /* 0x1ffffffe00097812 */ /* 0x000fe200078ec0ff */
[C---:B------:R-:W-:Y:S01]  /*1070*/  VIADD R24, R194.reuse, 0x10 ;  /* 0x00000010c2187836 */ /* 0x040fe20000000000 */
[----:B------:R-:W-:Y:S01]  /*1080*/  LOP3.LUT R3, R3, 0xfffffff8, RZ, 0xc0, !PT ;  /* 0xfffffff803037812 */ /* 0x000fe200078ec0ff */
[----:B------:R-:W-:Y:S01]  /*1090*/  VIADD R21, R194, 0x28 ;  /* 0x00000028c2157836 */ /* 0x000fe20000000000 */
[----:B------:R-:W-:Y:S01]  /*10a0*/  SHF.R.S32.HI R4, RZ, 0x1f, R212 ;  /* 0x0000001fff047819 */ /* 0x000fe200000114d4 */
[----:B------:R-:W-:Y:S01]  /*10b0*/  IMAD.IADD R0, R188, 0x1, -R9 ;  /* 0x00000001bc007824 */ /* 0x000fe200078e0a09 */
[----:B------:R-:W-:Y:S01]  /*10c0*/  SHF.R.S32.HI R4, RZ, 0x1f, R210 ;  /* 0x0000001fff047819 */ /* 0x000fe200000114d2 */
[----:B------:R-:W-:Y:S01]  /*10d0*/  IMAD R4, R15, 0x2, R2 ;  /* 0x000000020f047824 */ /* 0x000fe200078e0202 */
[----:B------:R-:W-:Y:S01]  /*10e0*/  R2P PR, R14, 0x6 ;  /* 0x000000060e007804 */ /* 0x000fe20000000000 */
[----:B------:R-:W-:Y:S01]  /*10f0*/  IMAD.IADD R195, R184, 0x1, -R3 ;  /* 0x00000001b8c37824 */ /* 0x000fe200078e0a03 */
[----:B------:R-:W-:Y:S01]  /*1100*/  SHF.R.S32.HI R3, RZ, 0x1f, R211 ;  /* 0x0000001fff037819 */ /* 0x000fe200000114d3 */
[C---:B------:R-:W-:Y:S01]  /*1110*/  VIADD R14, R194.reuse, 0x40 ;  /* 0x00000040c20e7836 */ /* 0x040fe20000000000 */
[----:B------:R-:W-:Y:S01]  /*1120*/  SHF.R.S32.HI R3, RZ, 0x1f, R209 ;  /* 0x0000001fff037819 */ /* 0x000fe200000114d1 */
[C---:B------:R-:W-:Y:S01]  /*1130*/  VIADD R11, R194.reuse, 0x58 ;  /* 0x00000058c20b7836 */ /* 0x040fe20000000000 */
[----:B------:R0:W-:Y:S01]  /*1140*/  STL [R1+0x64], R4 ;  /* 0x0000640401007387 */ /* 0x0001e20000100800 */
[----:B------:R-:W-:Y:S01]  /*1150*/  VIADD R8, R194, 0x70 ;  /* 0x00000070c2087836 */ /* 0x000fe20000000000 */
        /* <DEDUP_REMOVED lines=9> */
[C---:B0-----:R-:W-:Y:S01]  /*11f0*/  VIADD R4, R194.reuse, 0x88 ;  /* 0x00000088c2047836 */ /* 0x041fe20000000000 */
[----:B------:R-:W-:Y:S01]  /*1200*/  SHF.R.S32.HI R0, RZ, 0x1f, R8 ;  /* 0x0000001fff007819 */ /* 0x000fe20000011408 */
[----:B------:R-:W-:Y:S01]  /*1210*/  VIADD R228, R194, 0xb0 ;  /* 0x000000b0c2e47836 */ /* 0x000fe20000000000 */
[----:B------:R-:W-:Y:S01]  /*1220*/  SEL R198, R198, 0xffffffc0, !P2 ;  /* 0xffffffc0c6c67807 */ /* 0x000fe20005000000 */
        /* <DEDUP_REMOVED lines=52> */
[----:B------:R-:W-:-:S02]  /*1570*/  VIADD R200, R188, 0x10 ;  /* 0x00000010bcc87836 */ /* 0x000fc40000000000 */
[----:B------:R-:W-:-:S07]  /*1580*/  IMAD.IADD R198, R198, 0x1, R197 ;  /* 0x00000001c6c67824 */ /* 0x000fce00078e02c5 */
.L_x_2876:
[----:B------:R-:W-:Y:S01]  /*1590*/  ULDC.64 UR4, c[0x0][0xa28] ;  /* 0x00028a0000047ab9 */ /* 0x000fe20000000a00 */
[----:B01--4-:R-:W0:Y:S01]  /*15a0*/  LDC.64 R4, c[0x0][0xa08] ;  /* 0x00028200ff047b82 */ /* 0x013e220000000a00 */
[----:B------:R-:W-:Y:S01]  /*15b0*/  ISETP.NE.U32.AND P0, PT, RZ, UR4, PT ;  /* 0x00000004ff007c0c */ /* 0x000fe2000bf05070 */
[----:B------:R-:W-:Y:S01]  /*15c0*/  IMAD.MOV.U32 R10, RZ, RZ, RZ ;  /* 0x000000ffff0a7224 */ /* 0x000fe200078e00ff */
[----:B------:R-:W-:Y:S01]  /*15d0*/  ULDC.64 UR6, c[0x0][0xa20] ;  /* 0x0002880000067ab9 */ /* 0x000fe20000000a00 */
[----:B------:R-:W-:Y:S01]  /*15e0*/  IMAD.MOV.U32 R24, RZ, RZ, RZ ;  /* 0x000000ffff187224 */ /* 0x000fe200078e00ff */
[----:B------:R-:W-:Y:S01]  /*15f0*/  ISETP.NE.AND.EX P0, PT, RZ, UR5, PT, P0 ;  /* 0x00000005ff007c0c */ /* 0x000fe2000bf05300 */
[----:B------:R-:W-:Y:S02]  /*1600*/  ULDC.64 UR4, c[0x0][0xa18] ;  /* 0x0002860000047ab9 */ /* 0x000fe40000000a00 */
[----:B------:R-:W-:-:S04]  /*1610*/  ISETP.NE.U32.AND P1, PT, RZ, UR4, PT ;  /* 0x00000004ff007c0c */ /* 0x000fc8000bf25070 */
[----:B------:R-:W-:Y:S01]  /*1620*/  ISETP.NE.AND.EX P1, PT, RZ, UR5, PT, P1 ;  /* 0x00000005ff007c0c */ /* 0x000fe2000bf25310 */
[----:B------:R-:W-:Y:S02]  /*1630*/  ULDC.64 UR4, c[0x0][0xa08] ;  /* 0x0002820000047ab9 */ /* 0x000fe40000000a00 */
[----:B------:R-:W-:-:S03]  /*1640*/  ISETP.NE.U32.AND P3, PT, RZ, UR4, PT ;  /* 0x00000004ff007c0c */ /* 0x000fc6000bf65070 */
[----:B------:R-:W1:Y:S01]  /*1650*/  @P0 LDC.64 R6, c[0x0][0xa28] ;  /* 0x00028a00ff060b82 */ /* 0x000e620000000a00 */
[----:B------:R-:W-:Y:S01]  /*1660*/  ISETP.NE.AND.EX P3, PT, RZ, UR5, PT, P3 ;  /* 0x00000005ff007c0c */ /* 0x000fe2000bf65330 */
[----:B0-----:R-:W-:-:S06]  /*1670*/  IMAD.WIDE R4, R79, 0x4, R4 ;  /* 0x000000044f047825 */ /* 0x001fcc00078e0204 */
[----:B------:R-:W0:Y:S01]  /*1680*/  @P1 LDC.64 R8, c[0x0][0xa18] ;  /* 0x00028600ff081b82 */ /* 0x000e220000000a00 */
[----:B------:R-:W-:Y:S02]  /*1690*/  ULDC UR4, c[0x0][0x288] ;  /* 0x0000a20000047ab9 */ /* 0x000fe40000000800 */
[----:B------:R-:W-:Y:S01]  /*16a0*/  IMAD.U32 R22, RZ, RZ, UR4 ;  /* 0x00000004ff167e24 */ /* 0x000fe2000f8e00ff */
[----:B------:R-:W-:Y:S02]  /*16b0*/  ULDC.64 UR4, c[0x0][0x418] ;  /* 0x0001060000047ab9 */ /* 0x000fe40000000a00 */
[----:B--2---:R2:W5:Y:S01]  /*16c0*/  @P3 LDG.E R24, desc[UR42][R4.64] ;  /* 0x0000002a04183981 */ /* 0x004562000c1e1900 */
[----:B-1----:R-:W-:-:S05]  /*16d0*/  @P0 IMAD.WIDE R6, R79, 0x4, R6 ;  /* 0x000000044f060825 */ /* 0x002fca00078e0206 */
[----:B------:R2:W5:Y:S01]  /*16e0*/  @P0 LDG.E R10, desc[UR42][R6.64] ;  /* 0x0000002a060a0981 */ /* 0x000562000c1e1900 */
[----:B0-----:R-:W-:-:S05]  /*16f0*/  @P1 IMAD.WIDE R8, R79, 0x4, R8 ;  /* 0x000000044f081825 */ /* 0x001fca00078e0208 */
[----:B------:R2:W5:Y:S01]  /*1700*/  @P1 LDG.E R22, desc[UR42][R8.64] ;  /* 0x0000002a08161981 */ /* 0x000562000c1e1900 */
[----:B------:R-:W-:Y:S01]  /*1710*/  UISETP.NE.U32.AND UP0, UPT, UR4, URZ, UPT ;  /* 0x0000003f0400728c */ /* 0x000fe2000bf05070 */
[C---:B------:R-:W-:Y:S02]  /*1720*/  LOP3.LUT R3, R78.reuse, 0xff000000, RZ, 0xc0, !PT ;  /* 0xff0000004e037812 */ /* 0x040fe400078ec0ff */
[----:B------:R-:W-:Y:S01]  /*1730*/  ULDC UR4, c[0x0][0x424] ;  /* 0x0001090000047ab9 */ /* 0x000fe20000000800 */
[----:B------:R-:W-:Y:S01]  /*1740*/  UISETP.NE.AND.EX UP0, UPT, UR5, URZ, UPT, UP0 ;  /* 0x0000003f0500728c */ /* 0x000fe2000bf05300 */
[----:B------:R-:W-:Y:S02]  /*1750*/  ISETP.NE.U32.AND P2, PT, RZ, UR6, PT ;  /* 0x00000006ff007c0c */ /* 0x000fe4000bf45070 */
[----:B------:R-:W-:Y:S01]  /*1760*/  ULDC UR5, c[0x0][0x2f0] ;  /* 0x0000bc0000057ab9 */ /* 0x000fe20000000800 */
[----:B------:R-:W-:Y:S01]  /*1770*/  USEL UR4, UR4, 0x1, UP0 ;  /* 0x0000000104047887 */ /* 0x000fe20008000000 */
[----:B------:R-:W-:-:S02]  /*1780*/  LOP3.LUT R0, R78, 0xff0000, RZ, 0xc0, !PT ;  /* 0x00ff00004e007812 */ /* 0x000fc400078ec0ff */
[----:B------:R-:W-:Y:S01]  /*1790*/  SHF.R.U32.HI R3, RZ, 0x8, R3 ;  /* 0x00000008ff037819 */ /* 0x000fe20000011603 */
[----:B------:R-:W-:Y:S01]  /*17a0*/  UIMAD UR4, UR4, UR5, URZ ;  /* 0x00000005040472a4 */ /* 0x000fe2000f8e023f */
[----:B------:R-:W-:Y:S02]  /*17b0*/  ISETP.NE.AND.EX P2, PT, RZ, UR7, PT, P2 ;  /* 0x00000007ff007c0c */ /* 0x000fe4000bf45320 */
[----:B------:R-:W-:Y:S01]  /*17c0*/  ULDC UR5, c[0x0][0x348] ;  /* 0x0000d20000057ab9 */ /* 0x000fe20000000800 */
[----:B------:R-:W-:Y:S01]  /*17d0*/  LEA.HI R205, R0, R3, RZ, 0x10 ;  /* 0x0000000300cd7211 */ /* 0x000fe200078f80ff */
[----:B------:R-:W-:Y:S01]  /*17e0*/  IMAD.MOV.U32 R208, RZ, RZ, R79 ;  /* 0x000000ffffd07224 */ /* 0x000fe200078e004f */
[----:B------:R-:W-:Y:S01]  /*17f0*/  LOP3.LUT R204, R78, 0xffff, RZ, 0xc0, !PT ;  /* 0x0000ffff4ecc7812 */ /* 0x000fe200078ec0ff */
[----:B--2---:R-:W-:Y:S07]  /*1800*/  @P1 BRA `(.L_x_2659) ;  /* 0x0000000000241947 */ /* 0x004fee0003800000 */
        /* <DEDUP_REMOVED lines=9> */
.L_x_2659:
[----:B------:R-:W-:Y:S02]  /*18a0*/  IMAD.U32 R40, RZ, RZ, UR5 ;  /* 0x00000005ff287e24 */ /* 0x000fe4000f8e00ff */
[----:B------:R-:W-:Y:S01]  /*18b0*/  IMAD.U32 R25, RZ, RZ, UR4 ;  /* 0x00000004ff197e24 */ /* 0x000fe2000f8e00ff */
[----:B------:R-:W-:Y:S06]  /*18c0*/  @!P2 BRA `(.L_x_2660) ;  /* 0x000000000010a947 */ /* 0x000fec0003800000 */
[----:B------:R-:W0:Y:S02]  /*18d0*/  LDC.64 R4, c[0x0][0xa20] ;  /* 0x00028800ff047b82 */ /* 0x000e240000000a00 */
[----:B0-----:R-:W-:-:S05]  /*18e0*/  IMAD.WIDE R4, R79, 0x4, R4 ;  /* 0x000000044f047825 */ /* 0x001fca00078e0204 */
[----:B------:R0:W5:Y:S01]  /*18f0*/  LDG.E R25, desc[UR42][R4.64] ;  /* 0x0000002a04197981 */ /* 0x000162000c1e1900 */
[----:B------:R-:W-:Y:S05]  /*1900*/  BRA `(.L_x_2661) ;  /* 0x0000000000107947 */ /* 0x000fea0003800000 */
.L_x_2660:
[----:B------:R-:W-:Y:S05]  /*1910*/  @!P3 BRA `(.L_x_2661) ;  /* 0x00000000000cb947 */ /* 0x000fea0003800000 */
[----:B------:R-:W2:Y:S04]  /*1920*/  LDG.E R0, desc[UR42][R4.64] ;  /* 0x0000002a04007981 */ /* 0x000ea8000c1e1900 */
[----:B------:R-:W2:Y:S02]  /*1930*/  LDG.E R25, desc[UR42][R4.64+0x4] ;  /* 0x0000042a04197981 */ /* 0x000ea4000c1e1900 */
[----:B--2---:R-:W-:-:S07]  /*1940*/  IMAD.IADD R25, R25, 0x1, -R0 ;  /* 0x0000000119197824 */ /* 0x004fce00078e0a00 */
.L_x_2661:
[----:B------:R-:W-:Y:S01]  /*1950*/  ULDC.64 UR4, c[0x0][0xa10] ;  /* 0x0002840000047ab9 */ /* 0x000fe20000000a00 */
[----:B0-----:R-:W0:Y:S01]  /*1960*/  LDC R4, c[0x0][0x448] ;  /* 0x00011200ff047b82 */ /* 0x001e220000000800 */
[----:B------:R-:W-:-:S04]  /*1970*/  ISETP.NE.U32.AND P0, PT, RZ, UR4, PT ;  /* 0x00000004ff007c0c */ /* 0x000fc8000bf05070 */
[----:B------:R-:W-:Y:S01]  /*1980*/  ISETP.NE.AND.EX P0, PT, RZ, UR5, PT, P0 ;  /* 0x00000005ff007c0c */ /* 0x000fe2000bf05300 */
[----:B------:R-:W-:Y:S02]  /*1990*/  ULDC.64 UR4, c[0x0][0xa30] ;  /* 0x00028c0000047ab9 */ /* 0x000fe40000000a00 */
[----:B------:R-:W-:-:S04]  /*19a0*/  ISETP.NE.U32.AND P1, PT, RZ, UR4, PT ;  /* 0x00000004ff007c0c */ /* 0x000fc8000bf25070 */
[----:B------:R-:W-:-:S06]  /*19b0*/  ISETP.NE.AND.EX P1, PT, RZ, UR5, PT, P1 ;  /* 0x00000005ff007c0c */ /* 0x000fcc000bf25310 */
[----:B------:R-:W1:Y:S08]  /*19c0*/  @P0 LDC.64 R6, c[0x0][0xa10] ;  /* 0x00028400ff060b82 */ /* 0x000e700000000a00 */
[----:B------:R-:W2:Y:S01]  /*19d0*/  @P1 LDC.64 R8, c[0x0][0xa30] ;  /* 0x00028c00ff081b82 */ /* 0x000ea20000000a00 */
[----:B-1----:R-:W-:-:S05]  /*19e0*/  @P0 IMAD.WIDE R6, R79, 0x4, R6 ;  /* 0x000000044f060825 */ /* 0x002fca00078e0206 */
[----:B------:R-:W3:Y:S04]  /*19f0*/  @P0 LDG.E R0, desc[UR42][R6.64] ;  /* 0x0000002a06000981 */ /* 0x000ee8000c1e1900 */
[----:B------:R-:W3:Y:S01]  /*1a00*/  @P0 LDG.E R3, desc[UR42][R6.64+0x4] ;  /* 0x0000042a06030981 */ /* 0x000ee2000c1e1900 */
[----:B-----5:R-:W-:Y:S02]  /*1a10*/  IMAD.MOV.U32 R76, RZ, RZ, R25 ;  /* 0x000000ffff4c7224 */ /* 0x020fe400078e0019 */
[----:B--2---:R-:W-:-:S05]  /*1a20*/  @P1 IMAD.WIDE R8, R79, 0x4, R8 ;  /* 0x000000044f081825 */ /* 0x004fca00078e0208 */
[----:B------:R1:W5:Y:S01]  /*1a30*/  @P1 LDG.E R76, desc[UR42][R8.64] ;  /* 0x0000002a084c1981 */ /* 0x000362000c1e1900 */
[----:B0-----:R-:W-:Y:S01]  /*1a40*/  ISETP.NE.AND P1, PT, R4, 0x1, PT ;  /* 0x000000010400780c */ /* 0x001fe20003f25270 */
[----:B------:R-:W-:Y:S01]  /*1a50*/  IMAD.SHL.U32 R192, R77, 0x40, RZ ;  /* 0x000000404dc07824 */ /* 0x000fe200078e00ff */
[----:B------:R-:W0:Y:S01]  /*1a60*/  LDC.64 R4, c[0x0][0x9e0] ;  /* 0x00027800ff047b82 */ /* 0x000e220000000a00 */
[----:B------:R-:W-:-:S10]  /*1a70*/  IMAD.IADD R13, R25, 0x1, -R10 ;  /* 0x00000001190d7824 */ /* 0x000fd400078e0a0a */
[----:B------:R-:W2:Y:S08]  /*1a80*/  @P1 LDC R11, c[0x0][0x44c] ;  /* 0x00011300ff0b1b82 */ /* 0x000eb00000000800 */
[----:B------:R-:W4:Y:S01]  /*1a90*/  @P1 LDC R12, c[0x0][0x450] ;  /* 0x00011400ff0c1b82 */ /* 0x000f220000000800 */
[----:B0-----:R-:W-:Y:S01]  /*1aa0*/  ISETP.GE.AND P2, PT, R5, 0x1, PT ;  /* 0x000000010500780c */ /* 0x001fe20003f46270 */
[----:B---3--:R-:W-:-:S02]  /*1ab0*/  @P0 IMAD.IADD R40, R3, 0x1, -R0 ;  /* 0x0000000103280824 */ /* 0x008fc400078e0a00 */
[----:B------:R-:W-:Y:S02]  /*1ac0*/  VIADD R0, R192, 0x3f ;  /* 0x0000003fc0007836 */ /* 0x000fe40000000000 */
[----:B------:R-:W-:Y:S02]  /*1ad0*/  IMAD.IADD R23, R13, 0x1, R40 ;  /* 0x000000010d177824 */ /* 0x000fe400078e0228 */
[----:B--2---:R-:W-:-:S03]  /*1ae0*/  @P1 IMAD.HI.U32 R3, R0, R11, RZ ;  /* 0x0000000b00031227 */ /* 0x004fc600078e00ff */
[C---:B------:R-:W-:Y:S01]  /*1af0*/  IADD3 R7, R23.reuse, 0x1, -R22 ;  /* 0x0000000117077810 */ /* 0x040fe20007ffe816 */
[----:B------:R-:W-:Y:S01]  /*1b00*/  IMAD.MOV.U32 R6, RZ, RZ, R0 ;  /* 0x000000ffff067224 */ /* 0x000fe200078e0000 */
[----:B----4-:R-:W-:Y:S01]  /*1b10*/  @P1 SHF.R.U32.HI R6, RZ, R12, R3 ;  /* 0x0000000cff061219 */ /* 0x010fe20000011603 */
[----:B------:R-:W-:-:S04]  /*1b20*/  VIADD R0, R23, 0x3f ;  /* 0x0000003f17007836 */ /* 0x000fc80000000000 */
[----:B-1----:R-:W-:Y:S01]  /*1b30*/  IMAD.IADD R9, R7, 0x1, R6 ;  /* 0x0000000107097824 */ /* 0x002fe200078e0206 */
[----:B------:R-:W-:-:S03]  /*1b40*/  SHF.R.S32.HI R3, RZ, 0x1f, R0 ;  /* 0x0000001fff037819 */ /* 0x000fc60000011400 */
[----:B------:R-:W-:Y:S01]  /*1b50*/  IMAD.IADD R4, R9, 0x1, R4 ;  /* 0x0000000109047824 */ /* 0x000fe200078e0204 */
[----:B------:R-:W-:-:S04]  /*1b60*/  LEA.HI R3, R3, R0, RZ, 0x6 ;  /* 0x0000000003037211 */ /* 0x000fc800078f30ff */
[----:B------:R-:W-:Y:S01]  /*1b70*/  SHF.R.S32.HI R43, RZ, 0x6, R3 ;  /* 0x00000006ff2b7819 */ /* 0x000fe20000011403 */
[----:B------:R-:W-:Y:S06]  /*1b80*/  @!P2 BRA `(.L_x_2662) ;  /* 0x000000000048a947 */ /* 0x000fec0003800000 */
        /* <DEDUP_REMOVED lines=11> */
.L_x_2664:
[----:B------:R-:W-:-:S13]  /*1c40*/  ISETP.NE.AND P0, PT, R5, 0x1, PT ;  /* 0x000000010500780c */ /* 0x000fda0003f05270 */
[----:B------:R-:W0:Y:S02]  /*1c50*/  @P0 LDC.64 R6, c[0x0][0x9e8] ;  /* 0x00027a00ff060b82 */ /* 0x000e240000000a00 */
[----:B0-----:R-:W-:-:S05]  /*1c60*/  @P0 IMAD.HI.U32 R6, R0, R6, RZ ;  /* 0x0000000600060227 */ /* 0x001fca00078e00ff */
[----:B------:R-:W-:-:S07]  /*1c70*/  @P0 SHF.R.U32.HI R0, RZ, R7, R6 ;  /* 0x00000007ff000219 */ /* 0x000fce0000011606 */
.L_x_2665:
[----:B------:R-:W-:Y:S05]  /*1c80*/  BSYNC B0 ;  /* 0x0000000000007941 */ /* 0x000fea0003800000 */
.L_x_2663:
[----:B------:R-:W-:-:S05]  /*1c90*/  IMAD R3, R0, R5, R5 ;  /* 0x0000000500037224 */ /* 0x000fca00078e0205 */
[----:B------:R-:W-:-:S07]  /*1ca0*/  VIMNMX R4, R4, R3, PT ;  /* 0x0000000304047248 */ /* 0x000fce0003fe0100 */
.L_x_2662:
[----:B------:R-:W0:Y:S01]  /*1cb0*/  @P1 LDC R7, c[0x0][0x44c] ;  /* 0x00011300ff071b82 */ /* 0x000e220000000800 */
[----:B------:R-:W-:Y:S01]  /*1cc0*/  VIADD R4, R4, 0x3f ;  /* 0x0000003f04047836 */ /* 0x000fe20000000000 */
[----:B------:R-:W-:Y:S01]  /*1cd0*/  ULDC UR4, c[0x0][0x9dc] ;  /* 0x0002770000047ab9 */ /* 0x000fe20000000800 */
[----:B------:R-:W-:-:S03]  /*1ce0*/  IMAD.MOV.U32 R6, RZ, RZ, R192 ;  /* 0x000000ffff067224 */ /* 0x000fc600078e00c0 */
[----:B------:R-:W-:Y:S02]  /*1cf0*/  SHF.R.S32.HI R3, RZ, 0x1f, R4 ;  /* 0x0000001fff037819 */ /* 0x000fe40000011404 */
[----:B------:R-:W1:Y:S02]  /*1d00*/  @P1 LDC R9, c[0x0][0x450] ;  /* 0x00011400ff091b82 */ /* 0x000e640000000800 */
[----:B------:R-:W-:Y:S01]  /*1d10*/  LEA.HI R3, R3, R4, RZ, 0x6 ;  /* 0x0000000403037211 */ /* 0x000fe200078f30ff */
[----:B0-----:R-:W-:-:S05]  /*1d20*/  @P1 IMAD.HI.U32 R0, R192, R7, RZ ;  /* 0x00000007c0001227 */ /* 0x001fca00078e00ff */
[----:B-1----:R-:W-:Y:S02]  /*1d30*/  @P1 SHF.R.U32.HI R6, RZ, R9, R0 ;  /* 0x00000009ff061219 */ /* 0x002fe40000011600 */
[----:B------:R-:W-:Y:S02]  /*1d40*/  SHF.R.S32.HI R0, RZ, 0x6, R3 ;  /* 0x00000006ff007819 */ /* 0x000fe40000011403 */
[----:B------:R-:W-:Y:S02]  /*1d50*/  IADD3 R3, R6, R23, -R22 ;  /* 0x0000001706037210 */ /* 0x000fe40007ffe816 */
[----:B------:R-:W-:-:S03]  /*1d60*/  VIMNMX R8, R43, R0, PT ;  /* 0x000000002b087248 */ /* 0x000fc60003fe0100 */
[----:B------:R-:W-:Y:S01]  /*1d70*/  VIADD R0, R3, -UR4 ;  /* 0x8000000403007c36 */ /* 0x000fe20008000000 */
[----:B------:R-:W-:Y:S06]  /*1d80*/  @!P2 BRA `(.L_x_2666) ;  /* 0x000000000044a947 */ /* 0x000fec0003800000 */
        /* <DEDUP_REMOVED lines=10> */
.L_x_2668:
[----:B------:R-:W-:-:S13]  /*1e30*/  ISETP.NE.AND P0, PT, R5, 0x1, PT ;  /* 0x000000010500780c */ /* 0x000fda0003f05270 */
[----:B------:R-:W0:Y:S02]  /*1e40*/  @P0 LDC.64 R6, c[0x0][0x9e8] ;  /* 0x00027a00ff060b82 */ /* 0x000e240000000a00 */
[----:B0-----:R-:W-:-:S05]  /*1e50*/  @P0 IMAD.HI.U32 R4, R3, R6, RZ ;  /* 0x0000000603040227 */ /* 0x001fca00078e00ff */
[----:B------:R-:W-:-:S07]  /*1e60*/  @P0 SHF.R.U32.HI R3, RZ, R7, R4 ;  /* 0x00000007ff030219 */ /* 0x000fce0000011604 */
.L_x_2669:
[----:B------:R-:W-:Y:S05]  /*1e70*/  BSYNC B0 ;  /* 0x0000000000007941 */ /* 0x000fea0003800000 */
.L_x_2667:
[----:B------:R-:W-:-:S05]  /*1e80*/  IMAD R3, R3, R5, RZ ;  /* 0x0000000503037224 */ /* 0x000fca00078e02ff */
[----:B------:R-:W-:-:S07]  /*1e90*/  VIMNMX R0, R0, R3, !PT ;  /* 0x0000000300007248 */ /* 0x000fce0007fe0100 */
.L_x_2666:
[----:B------:R-:W-:Y:S01]  /*1ea0*/  SHF.R.S32.HI R3, RZ, 0x1f, R0 ;  /* 0x0000001fff037819 */ /* 0x000fe20000011400 */
[----:B------:R-:W-:Y:S01]  /*1eb0*/  BSSY B0, `(.L_x_2670) ;  /* 0x0000028000007945 */ /* 0x000fe20003800000 */
[----:B------:R-:W-:Y:S02]  /*1ec0*/  LOP3.LUT R218, R205, 0xff, RZ, 0xc0, !PT ;  /* 0x000000ffcdda7812 */ /* 0x000fe400078ec0ff */
[----:B------:R-:W-:Y:S02]  /*1ed0*/  LEA.HI R3, R3, R0, RZ, 0x6 ;  /* 0x0000000003037211 */ /* 0x000fe400078f30ff */
[----:B------:R-:W-:Y:S02]  /*1ee0*/  SHF.R.U32.HI R205, RZ, 0x10, R205 ;  /* 0x00000010ffcd7819 */ /* 0x000fe400000116cd */
[----:B------:R-:W-:-:S04]  /*1ef0*/  SHF.R.S32.HI R3, RZ, 0x6, R3 ;  /* 0x00000006ff037819 */ /* 0x000fc80000011403 */
[----:B------:R-:W-:Y:S01]  /*1f00*/  VIMNMX R9, RZ, R3, !PT ;  /* 0x00000003ff097248 */ /* 0x000fe20007fe0100 */
[----:B------:R-:W-:-:S03]  /*1f10*/  IMAD.MOV.U32 R3, RZ, RZ, RZ ;  /* 0x000000ffff037224 */ /* 0x000fc600078e00ff */
[----:B------:R-:W-:-:S13]  /*1f20*/  ISETP.GT.AND P0, PT, R8, R9, PT ;  /* 0x000000090800720c */ /* 0x000fda0003f04270 */
[----:B------:R-:W-:Y:S05]  /*1f30*/  @!P0 BRA `(.L_x_2671) ;  /* 0x00000000007c8947 */ /* 0x000fea0003800000 */
[----:B------:R-:W-:Y:S01]  /*1f40*/  ISETP.NE.AND P0, PT, R205, RZ, PT ;  /* 0x000000ffcd00720c */ /* 0x000fe20003f05270 */
[----:B------:R-:W-:-:S03]  /*1f50*/  ULDC UR4, c[0x0][0x9f0] ;  /* 0x00027c0000047ab9 */ /* 0x000fc60000000800 */
[----:B------:R-:W-:-:S04]  /*1f60*/  SEL R11, R205, UR4, P0 ;  /* 0x00000004cd0b7c07 */ /* 0x000fc80008000000 */
[-C--:B------:R-:W-:Y:S02]  /*1f70*/  IABS R6, R11.reuse ;  /* 0x0000000b00067213 */ /* 0x080fe40000000000 */
        /* <DEDUP_REMOVED lines=27> */
.L_x_2671:
[----:B------:R-:W-:Y:S05]  /*2130*/  BSYNC B0 ;  /* 0x0000000000007941 */ /* 0x000fea0003800000 */
.L_x_2670:
[----:B------:R-:W-:Y:S01]  /*2140*/  IMAD R0, R218, R3, R9 ;  /* 0x00000003da007224 */ /* 0x000fe200078e0209 */
        /* <DEDUP_REMOVED lines=35> */
.L_x_2674:
[----:B------:R-:W-:Y:S05]  /*2380*/  BSYNC B6 ;  /* 0x0000000000067941 */ /* 0x000fea0003800000 */
.L_x_2673:
        /* <DEDUP_REMOVED lines=20> */
.L_x_2676:
[----:B------:R-:W-:Y:S05]  /*24d0*/  BSYNC B6 ;  /* 0x0000000000067941 */ /* 0x000fea0003800000 */
.L_x_2675:
[----:B------:R-:W-:Y:S01]  /*24e0*/  ULDC.64 UR4, c[0x0][0x9f8] ;  /* 0x00027e0000047ab9 */ /* 0x000fe20000000a00 */
[----:B------:R-:W0:Y:S01]  /*24f0*/  LDC.64 R60, c[0x0][0x300] ;  /* 0x0000c000ff3c7b82 */ /* 0x000e220000000a00 */
[----:B------:R-:W-:Y:S01]  /*2500*/  ISETP.NE.U32.AND P0, PT, RZ, UR4, PT ;  /* 0x00000004ff007c0c */ /* 0x000fe2000bf05070 */
[----:B------:R-:W-:Y:S01]  /*2510*/  IMAD.IADD R39, R24, 0x1, R25 ;  /* 0x0000000118277824 */ /* 0x000fe200078e0219 */
[----:B------:R-:W-:Y:S02]  /*2520*/  ULDC.64 UR6, c[0x0][0xa08] ;  /* 0x0002820000067ab9 */ /* 0x000fe40000000a00 */
[----:B------:R-:W-:Y:S01]  /*2530*/  ISETP.NE.AND.EX P0, PT, RZ, UR5, PT, P0 ;  /* 0x00000005ff007c0c */ /* 0x000fe2000bf05300 */
[----:B------:R-:W-:Y:S02]  /*2540*/  ULDC.64 UR4, c[0x0][0x308] ;  /* 0x0000c20000047ab9 */ /* 0x000fe40000000a00 */
[----:B------:R-:W1:Y:S01]  /*2550*/  LDC.64 R58, c[0x0][0x3f8] ;  /* 0x0000fe00ff3a7b82 */ /* 0x000e620000000a00 */
[----:B------:R-:W-:-:S07]  /*2560*/  SHF.R.S32.HI R17, RZ, 0x1f, R16 ;  /* 0x0000001fff117819 */ /* 0x000fce0000011410 */
[----:B------:R-:W2:Y:S08]  /*2570*/  LDC R51, c[0x0][0x3f4] ;  /* 0x0000fd00ff337b82 */ /* 0x000eb00000000800 */
[----:B------:R-:W3:Y:S02]  /*2580*/  @P0 LDC.64 R4, c[0x0][0x9f8] ;  /* 0x00027e00ff040b82 */ /* 0x000ee40000000a00 */
[----:B---3--:R-:W-:-:S05]  /*2590*/  @P0 IMAD.WIDE R4, R79, 0x4, R4 ;  /* 0x000000044f040825 */ /* 0x008fca00078e0204 */
        /* <DEDUP_REMOVED lines=9> */
[----:B------:R-:W-:Y:S01]  /*2630*/  SHF.R.S32.HI R189, RZ, 0x1f, R188 ;  /* 0x0000001fffbd7819 */ /* 0x000fe200000114bc */
[----:B------:R-:W-:Y:S01]  /*2640*/  IMAD R3, R39, R61, R0 ;  /* 0x0000003d27037224 */ /* 0x000fe200078e0200 */
[----:B---3--:R-:W3:Y:S01]  /*2650*/  LDC.64 R4, c[0x0][0x408] ;  /* 0x00010200ff047b82 */ /* 0x008ee20000000a00 */
[----:B------:R-:W-:Y:S01]  /*2660*/  IMAD R8, R72, R60, RZ ;  /* 0x0000003c48087224 */ /* 0x000fe200078e02ff */
[----:B--2---:R-:W-:Y:S01]  /*2670*/  ISETP.GE.AND P1, PT, R16, R51, PT ;  /* 0x000000331000720c */ /* 0x004fe20003f26270 */
[----:B------:R-:W-:Y:S01]  /*2680*/  IMAD.IADD R7, R7, 0x1, R3 ;  /* 0x0000000107077824 */ /* 0x000fe200078e0203 */
[----:B------:R-:W-:Y:S01]  /*2690*/  LOP3.LUT R57, R57, 0x1c0, RZ, 0xc0, !PT ;  /* 0x000001c039397812 */ /* 0x000fe200078ec0ff */
[----:B-1----:R-:W-:Y:S01]  /*26a0*/  IMAD R3, R72, R58, RZ ;  /* 0x0000003a48037224 */ /* 0x002fe200078e02ff */
[----:B------:R-:W-:Y:S01]  /*26b0*/  IADD3 R38, P2, R184, R39, RZ ;  /* 0x00000027b8267210 */ /* 0x000fe20007f5e0ff */
[----:B------:R-:W-:Y:S01]  /*26c0*/  IMAD.WIDE.U32 R20, R204, UR4, R6 ;  /* 0x00000004cc147c25 */ /* 0x000fe2000f8e0006 */
[----:B------:R-:W-:-:S02]  /*26d0*/  SHF.R.U32.HI R53, RZ, 0x3, R57 ;  /* 0x00000003ff357819 */ /* 0x000fc40000011639 */
[----:B------:R-:W-:Y:S01]  /*26e0*/  P2R R73, PR, RZ, 0x2 ;  /* 0x00000002ff497803 */ /* 0x000fe20000000000 */
[----:B------:R-:W-:Y:S01]  /*26f0*/  IMAD R21, R204, UR5, R21 ;  /* 0x00000005cc157c24 */ /* 0x000fe2000f8e0215 */
[----:B------:R-:W-:Y:S01]  /*2700*/  ULDC.64 UR4, c[0x0][0x330] ;  /* 0x0000cc0000047ab9 */ /* 0x000fe20000000a00 */
[----:B------:R-:W-:Y:S01]  /*2710*/  IMAD R8, R184, R61, R8 ;  /* 0x0000003db8087224 */ /* 0x000fe200078e0208 */
[----:B------:R-:W-:Y:S01]  /*2720*/  SHF.L.U64.HI R61, R60, 0x6, R61 ;  /* 0x000000063c3d7819 */ /* 0x000fe2000001023d */
[----:B------:R-:W-:-:S04]  /*2730*/  IMAD.WIDE.U32 R28, R204, UR4, R16 ;  /* 0x00000004cc1c7c25 */ /* 0x000fc8000f8e0010 */
[----:B------:R-:W-:Y:S01]  /*2740*/  IMAD R29, R204, UR5, R29 ;  /* 0x00000005cc1d7c24 */ /* 0x000fe2000f8e021d */
[----:B------:R-:W-:Y:S01]  /*2750*/  ULDC.64 UR4, c[0x0][0x310] ;  /* 0x0000c40000047ab9 */ /* 0x000fe20000000a00 */
[C---:B------:R-:W-:Y:S01]  /*2760*/  IMAD R11, R184.reuse, R59, R3 ;  /* 0x0000003bb80b7224 */ /* 0x040fe200078e0203 */
[----:B------:R-:W-:Y:S01]  /*2770*/  SEL R3, R51, RZ, P1 ;  /* 0x000000ff33037207 */ /* 0x000fe20000800000 */
[----:B------:R-:W-:Y:S01]  /*2780*/  IMAD.WIDE.U32 R30, R184, R58, R188 ;  /* 0x0000003ab81e7225 */ /* 0x000fe200078e00bc */
[----:B---3--:R-:W-:Y:S02]  /*2790*/  SHF.L.U64.HI R56, R4, 0x6, R5 ;  /* 0x0000000604387819 */ /* 0x008fe40000010205 */
[----:B0-----:R-:W-:Y:S01]  /*27a0*/  LEA.HI R52, R52, 0x8, RZ, 0x19 ;  /* 0x0000000834347811 */ /* 0x001fe200078fc8ff */
[----:B------:R-:W-:-:S04]  /*27b0*/  IMAD.WIDE.U32 R34, R184, R4, R188 ;  /* 0x00000004b8227225 */ /* 0x000fc800078e00bc */
[----:B------:R-:W-:-:S04]  /*27c0*/  IMAD.WIDE.U32 R36, R184, R4, R16 ;  /* 0x00000004b8247225 */ /* 0x000fc800078e0010 */
[----:B------:R-:W-:Y:S02]  /*27d0*/  IMAD.IADD R3, R16, 0x1, R3 ;  /* 0x0000000110037824 */ /* 0x000fe400078e0203 */
[----:B------:R-:W-:-:S03]  /*27e0*/  IMAD.WIDE.U32 R32, R184, R58, R16 ;  /* 0x0000003ab8207225 */ /* 0x000fc600078e0010 */
[----:B------:R-:W-:Y:S01]  /*27f0*/  SHF.R.S32.HI R62, RZ, 0x1f, R3 ;  /* 0x0000001fff3e7819 */ /* 0x000fe20000011403 */
[----:B------:R-:W-:Y:S02]  /*2800*/  IMAD.IADD R31, R31, 0x1, R11 ;  /* 0x000000011f1f7824 */ /* 0x000fe400078e020b */
[----:B------:R-:W-:Y:S01]  /*2810*/  IMAD.IADD R33, R11, 0x1, R33 ;  /* 0x000000010b217824 */ /* 0x000fe200078e0221 */
[----:B------:R-:W-:Y:S01]  /*2820*/  LEA.HI R62, R62, R3, RZ, 0x3 ;  /* 0x000000033e3e7211 */ /* 0x000fe200078f18ff */
[----:B-----5:R-:W-:-:S03]  /*2830*/  IMAD.WIDE.U32 R30, R76, R58, R30 ;  /* 0x0000003a4c1e7225 */ /* 0x020fc600078e001e */
[----:B------:R-:W-:Y:S01]  /*2840*/  LOP3.LUT R47, R62, 0xfffffff8, RZ, 0xc0, !PT ;  /* 0xfffffff83e2f7812 */ /* 0x000fe200078ec0ff */
[----:B------:R-:W-:-:S03]  /*2850*/  IMAD.WIDE.U32 R32, R76, R58, R32 ;  /* 0x0000003a4c207225 */ /* 0x000fc600078e0020 */
[----:B------:R-:W-:Y:S01]  /*2860*/  SHF.R.S32.HI R44, RZ, 0x1f, R47 ;  /* 0x0000001fff2c7819 */ /* 0x000fe2000001142f */
[----:B------:R-:W-:Y:S02]  /*2870*/  VIADD R54, R16, 0x20 ;  /* 0x0000002010367836 */ /* 0x000fe40000000000 */
[----:B------:R-:W-:Y:S02]  /*2880*/  IMAD.SHL.U32 R55, R4, 0x40, RZ ;  /* 0x0000004004377824 */ /* 0x000fe400078e00ff */
[----:B------:R-:W-:Y:S02]  /*2890*/  IMAD.SHL.U32 R51, R51, 0x2, RZ ;  /* 0x0000000233337824 */ /* 0x000fe400078e00ff */
[----:B------:R-:W-:Y:S01]  /*28a0*/  IMAD.X R39, R9, 0x1, R72, P2 ;  /* 0x0000000109277824 */ /* 0x000fe200010e0648 */
[----:B----4-:R-:W-:Y:S02]  /*28b0*/  SHF.R.S32.HI R0, RZ, 0x1f, R79 ;  /* 0x0000001fff007819 */ /* 0x010fe4000001144f */
[----:B------:R-:W-:-:S02]  /*28c0*/  SEL R79, R79, RZ, !P0 ;  /* 0x000000ff4f4f7207 */ /* 0x000fc40004000000 */
[----:B------:R-:W-:-:S03]  /*28d0*/  SEL R0, R0, RZ, !P0 ;  /* 0x000000ff00007207 */ /* 0x000fc60004000000 */
[----:B------:R-:W-:-:S04]  /*28e0*/  IMAD.WIDE.U32 R20, R79, UR4, R20 ;  /* 0x000000044f147c25 */ /* 0x000fc8000f8e0014 */
[----:B------:R-:W-:-:S04]  /*28f0*/  IMAD R6, R0, UR4, RZ ;  /* 0x0000000400067c24 */ /* 0x000fc8000f8e02ff */
[----:B------:R-:W-:Y:S01]  /*2900*/  IMAD R65, R79, UR5, R6 ;  /* 0x000000054f417c24 */ /* 0x000fe2000f8e0206 */
[----:B------:R-:W-:Y:S01]  /*2910*/  ULDC.64 UR4, c[0x0][0x338] ;  /* 0x0000ce0000047ab9 */ /* 0x000fe20000000a00 */
[----:B------:R-:W-:-:S04]  /*2920*/  IMAD.WIDE.U32 R6, R184, R60, R16 ;  /* 0x0000003cb8067225 */ /* 0x000fc800078e0010 */
[----:B------:R-:W-:Y:S01]  /*2930*/  IMAD R0, R0, UR4, RZ ;  /* 0x0000000400007c24 */ /* 0x000fe2000f8e02ff */
[----:B------:R-:W-:Y:S01]  /*2940*/  IADD3 R64, P0, R20, R6, RZ ;  /* 0x0000000614407210 */ /* 0x000fe20007f1e0ff */
[----:B------:R-:W-:Y:S02]  /*2950*/  IMAD.IADD R65, R21, 0x1, R65 ;  /* 0x0000000115417824 */ /* 0x000fe400078e0241 */
[----:B------:R-:W-:Y:S01]  /*2960*/  IMAD.WIDE.U32 R28, R79, UR4, R28 ;  /* 0x000000044f1c7c25 */ /* 0x000fe2000f8e001c */
[----:B------:R-:W-:Y:S02]  /*2970*/  ULDC UR4, c[0x0][0x2f4] ;  /* 0x0000bd0000047ab9 */ /* 0x000fe40000000800 */
[----:B------:R-:W-:Y:S01]  /*2980*/  IADD3.X R63, R65, R7, R8, P0, !PT ;  /* 0x00000007413f7210 */ /* 0x000fe200007fe408 */
[----:B------:R-:W-:Y:S01]  /*2990*/  IMAD R79, R79, UR5, R0 ;  /* 0x000000054f4f7c24 */ /* 0x000fe2000f8e0200 */
[----:B------:R-:W-:Y:S01]  /*29a0*/  ISETP.GE.AND P0, PT, R16, UR4, PT ;  /* 0x0000000410007c0c */ /* 0x000fe2000bf06270 */
[----:B------:R-:W-:Y:S01]  /*29b0*/  IMAD R0, R72, R4, RZ ;  /* 0x0000000448007224 */ /* 0x000fe200078e02ff */
[----:B------:R-:W-:Y:S01]  /*29c0*/  ISETP.GE.AND P1, PT, R54, UR4, PT ;  /* 0x0000000436007c0c */ /* 0x000fe2000bf26270 */
[----:B------:R-:W-:-:S02]  /*29d0*/  IMAD.SHL.U32 R60, R60, 0x40, RZ ;  /* 0x000000403c3c7824 */ /* 0x000fc400078e00ff */
[----:B------:R-:W-:-:S04]  /*29e0*/  IMAD R7, R184, R5, R0 ;  /* 0x00000005b8077224 */ /* 0x000fc800078e0200 */
[----:B------:R-:W-:Y:S02]  /*29f0*/  IMAD.IADD R35, R35, 0x1, R7 ;  /* 0x0000000123237824 */ /* 0x000fe400078e0207 */
[----:B------:R-:W-:Y:S01]  /*2a00*/  IMAD.IADD R37, R7, 0x1, R37 ;  /* 0x0000000107257824 */ /* 0x000fe200078e0225 */
[----:B------:R-:W-:Y:S01]  /*2a10*/  SHF.R.S32.HI R7, RZ, 0x1f, R76 ;  /* 0x0000001fff077819 */ /* 0x000fe2000001144c */
[----:B------:R-:W-:-:S04]  /*2a20*/  IMAD.WIDE.U32 R34, R76, R4, R34 ;  /* 0x000000044c227225 */ /* 0x000fc800078e0022 */
[C---:B------:R-:W-:Y:S02]  /*2a30*/  IMAD R0, R7.reuse, R58, RZ ;  /* 0x0000003a07007224 */ /* 0x040fe400078e02ff */
[-C--:B------:R-:W-:Y:S02]  /*2a40*/  IMAD R7, R7, R4.reuse, RZ ;  /* 0x0000000407077224 */ /* 0x080fe400078e02ff */
[C---:B------:R-:W-:Y:S01]  /*2a50*/  IMAD R3, R76.reuse, R59, R0 ;  /* 0x0000003b4c037224 */ /* 0x040fe200078e0200 */
[----:B------:R-:W-:Y:S01]  /*2a60*/  LOP3.LUT R0, R57, 0x18, R16, 0xf8, !PT ;  /* 0x0000001839007812 */ /* 0x000fe200078ef810 */
[----:B------:R-:W-:Y:S01]  /*2a70*/  IMAD R7, R76, R5, R7 ;  /* 0x000000054c077224 */ /* 0x000fe200078e0207 */
[----:B------:R-:W-:Y:S01]  /*2a80*/  SHF.L.U64.HI R59, R58, 0x6, R59 ;  /* 0x000000063a3b7819 */ /* 0x000fe2000001023b */
[----:B------:R-:W-:Y:S01]  /*2a90*/  IMAD.WIDE.U32 R36, R76, R4, R36 ;  /* 0x000000044c247225 */ /* 0x000fe200078e0024 */
[----:B------:R-:W-:-:S03]  /*2aa0*/  LOP3.LUT R0, R0, R53, RZ, 0x3c, !PT ;  /* 0x0000003500007212 */ /* 0x000fc600078e3cff */
[----:B------:R-:W-:Y:S02]  /*2ab0*/  IMAD.IADD R49, R31, 0x1, R3 ;  /* 0x000000011f317824 */ /* 0x000fe400078e0203 */
[----:B------:R-:W-:Y:S01]  /*2ac0*/  IMAD R50, R203, 0x200, R0 ;  /* 0x00000200cb327824 */ /* 0x000fe200078e0200 */
[----:B------:R-:W-:Y:S01]  /*2ad0*/  LOP3.LUT R0, R57, 0x38, R62, 0xf8, !PT ;  /* 0x0000003839007812 */ /* 0x000fe200078ef83e */
[----:B------:R-:W-:Y:S02]  /*2ae0*/  IMAD.IADD R48, R3, 0x1, R33 ;  /* 0x0000000103307824 */ /* 0x000fe400078e0221 */
[----:B------:R-:W-:Y:S01]  /*2af0*/  IMAD.SHL.U32 R58, R58, 0x40, RZ ;  /* 0x000000403a3a7824 */ /* 0x000fe200078e00ff */
[----:B------:R-:W-:Y:S01]  /*2b00*/  LOP3.LUT R0, R0, R53, RZ, 0x3c, !PT ;  /* 0x0000003500007212 */ /* 0x000fe200078e3cff */
[----:B------:R-:W-:Y:S02]  /*2b10*/  IMAD.IADD R46, R35, 0x1, R7 ;  /* 0x00000001232e7824 */ /* 0x000fe400078e0207 */
[----:B------:R-:W-:-:S02]  /*2b20*/  IMAD.IADD R45, R7, 0x1, R37 ;  /* 0x00000001072d7824 */ /* 0x000fc400078e0225 */
[----:B------:R-:W-:Y:S02]  /*2b30*/  IMAD R3, R203, 0x200, R0 ;  /* 0x00000200cb037824 */ /* 0x000fe400078e0200 */
[----:B------:R-:W-:-:S07]  /*2b40*/  IMAD.IADD R0, R29, 0x1, R79 ;  /* 0x000000011d007824 */ /* 0x000fce00078e024f */
.L_x_2706:
        /* <DEDUP_REMOVED lines=10> */
[----:B--2---:R-:W-:Y:S02]  /*2bf0*/  IMAD.SHL.U32 R27, R185, 0x1000, RZ ;  /* 0x00001000b91b7824 */ /* 0x004fe400078e00ff */
        /* <DEDUP_REMOVED lines=26> */
[----:B------:R-:W-:Y:S01]  /*2da0*/  ULDC.64 UR4, c[0x0][0x3e8] ;  /* 0x0000fa0000047ab9 */ /* 0x000fe20000000a00 */
[----:B------:R-:W-:Y:S01]  /*2db0*/  IMAD.MOV.U32 R6, RZ, RZ, R34 ;  /* 0x000000ffff067224 */ /* 0x000fe200078e0022 */
[----:B------:R-:W-:Y:S01]  /*2dc0*/  ULDC.64 UR6, c[0x0][0x400] ;  /* 0x0001000000067ab9 */ /* 0x000fe20000000a00 */
[----:B------:R-:W-:Y:S02]  /*2dd0*/  IMAD.MOV.U32 R7, RZ, RZ, R46 ;  /* 0x000000ffff077224 */ /* 0x000fe400078e002e */
[-C--:B------:R-:W-:Y:S02]  /*2de0*/  IMAD R5, R68, R55.reuse, R8 ;  /* 0x0000003744057224 */ /* 0x080fe400078e0208 */
[----:B------:R-:W-:Y:S01]  /*2df0*/  IMAD.WIDE.U32 R8, R41, R55, R6 ;  /* 0x0000003729087225 */ /* 0x000fe200078e0006 */
[----:B------:R-:W-:-:S03]  /*2e00*/  IADD3 R7, P3, R30, R4, RZ ;  /* 0x000000041e077210 */ /* 0x000fc60007f7e0ff */
[----:B------:R-:W-:Y:S01]  /*2e10*/  IMAD.IADD R5, R9, 0x1, R5 ;  /* 0x0000000109057824 */ /* 0x000fe200078e0205 */
[----:B------:R-:W-:Y:S01]  /*2e20*/  LEA R4, P5, R8, UR6, 0x1 ;  /* 0x0000000608047c11 */ /* 0x000fe2000f8a08ff */
[----:B------:R-:W-:Y:S01]  /*2e30*/  IMAD.X R10, R70, 0x1, R49, P3 ;  /* 0x00000001460a7824 */ /* 0x000fe200018e0631 */
[C---:B------:R-:W-:Y:S02]  /*2e40*/  LEA R6, P3, R7.reuse, UR4, 0x1 ;  /* 0x0000000407067c11 */ /* 0x040fe4000f8608ff */
[----:B------:R-:W-:Y:S02]  /*2e50*/  LEA.HI.X R5, R8, UR7, R5, 0x1, P5 ;  /* 0x0000000708057c11 */ /* 0x000fe4000a8f0c05 */
[----:B------:R-:W-:Y:S02]  /*2e60*/  CS2R R8, SRZ ;  /* 0x0000000000087805 */ /* 0x000fe4000001ff00 */
[----:B------:R-:W-:Y:S02]  /*2e70*/  LEA.HI.X R7, R7, UR5, R10, 0x1, P3 ;  /* 0x0000000507077c11 */ /* 0x000fe400098f0c0a */
[----:B------:R-:W-:-:S02]  /*2e80*/  CS2R R10, SRZ ;  /* 0x00000000000a7805 */ /* 0x000fc4000001ff00 */
[-C--:B------:R-:W-:Y:S02]  /*2e90*/  ISETP.GE.AND P5, PT, R188, R69.reuse, PT ;  /* 0x00000045bc00720c */ /* 0x080fe40003fa6270 */
[----:B------:R-:W-:-:S11]  /*2ea0*/  ISETP.GE.AND P3, PT, R200, R69, PT ;  /* 0x00000045c800720c */ /* 0x000fd60003f66270 */
[----:B------:R0:W5:Y:S04]  /*2eb0*/  @!P5 LDG.E.64 R14, desc[UR42][R6.64] ;  /* 0x0000002a060ed981 */ /* 0x000168000c1e1b00 */
[----:B------:R0:W5:Y:S04]  /*2ec0*/  @!P3 LDG.E.64 R8, desc[UR42][R6.64+0x20] ;  /* 0x0000202a0608b981 */ /* 0x000168000c1e1b00 */
[----:B------:R0:W5:Y:S04]  /*2ed0*/  @!P5 LDG.E.64 R24, desc[UR42][R4.64] ;  /* 0x0000002a0418d981 */ /* 0x000168000c1e1b00 */
[----:B------:R0:W5:Y:S02]  /*2ee0*/  @!P3 LDG.E.64 R10, desc[UR42][R4.64+0x20] ;  /* 0x0000202a040ab981 */ /* 0x000164000c1e1b00 */
.L_x_2681:
[----:B------:R-:W-:Y:S05]  /*2ef0*/  BSYNC B1 ;  /* 0x0000000000017941 */ /* 0x000fea0003800000 */
.L_x_2680:
        /* <DEDUP_REMOVED lines=16> */
.L_x_2682:
[----:B------:R-:W-:Y:S01]  /*3000*/  IMAD R74, R185, 0x8, R2 ;  /* 0x00000008b94a7824 */ /* 0x000fe200078e0202 */
[----:B------:R-:W-:Y:S01]  /*3010*/  SHF.L.U32 R77, R187, 0x1f, RZ ;  /* 0x0000001fbb4d7819 */ /* 0x000fe200000006ff */
[----:B------:R-:W-:Y:S03]  /*3020*/  BSSY B1, `(.L_x_2683) ;  /* 0x0000003000017945 */ /* 0x000fe60003800000 */
[----:B------:R-:W0:Y:S02]  /*3030*/  SYNCS.PHASECHK.TRANS64.TRYWAIT P5, [R74+URZ+0x28c90], R77 ;  /* 0x028c904d4a0075a7 */ /* 0x000e2400080a017f */
[----:B0-----:R-:W-:Y:S05]  /*3040*/  @!P5 BRA `(.L_x_2684) ;  /* 0x00000208005cd947 */ /* 0x001fea0003800000 */
.L_x_3081:
[----:B------:R-:W-:Y:S05]  /*3050*/  BSYNC B1 ;  /* 0x0000000000017941 */ /* 0x000fea0003800000 */
.L_x_2683:
        /* <DEDUP_REMOVED lines=48> */
.L_x_2689:
[----:B------:R-:W-:Y:S05]  /*3360*/  BSYNC B2 ;  /* 0x0000000000027941 */ /* 0x000fea0003800000 */
.L_x_2688:
[----:B--2---:R1:W-:Y:S02]  /*3370*/  STG.E.128 desc[UR42][R12.64], R4 ;  /* 0x000000040c007986 */ /* 0x0043e4000c101d2a */
.L_x_2687:
[----:B------:R-:W-:Y:S05]  /*3380*/  BSYNC B1 ;  /* 0x0000000000017941 */ /* 0x000fea0003800000 */
.L_x_2686:
        /* <DEDUP_REMOVED lines=51> */
.L_x_2691:
[----:B------:R-:W-:Y:S05]  /*36c0*/  BSYNC B1 ;  /* 0x0000000000017941 */ /* 0x000fea0003800000 */
.L_x_2690:
[----:B-1----:R1:W-:Y:S01]  /*36d0*/  STG.E.128 desc[UR42][R12.64+0x40], R4 ;  /* 0x000040040c007986 */ /* 0x0023e2000c101d2a */
[----:B------:R-:W-:Y:S05]  /*36e0*/  BRA `(.L_x_2685) ;  /* 0x0000000c00207947 */ /* 0x000fea0003800000 */
.L_x_2679:
[----:B------:R-:W-:Y:S01]  /*36f0*/  IMAD R75, R41, -0x40, R40 ;  /* 0xffffffc0294b7824 */ /* 0x000fe200078e0228 */
[----:B------:R-:W-:-:S04]  /*3700*/  ISETP.GE.AND P4, PT, R16, R69, PT ;  /* 0x000000451000720c */ /* 0x000fc80003f86270 */
[----:B------:R-:W-:-:S04]  /*3710*/  VIMNMX R75, R75, 0x40, PT ;  /* 0x000000404b4b7848 */ /* 0x000fc80003fe0100 */
[----:B------:R-:W-:-:S13]  /*3720*/  ISETP.GE.OR P3, PT, R184, R75, P4 ;  /* 0x0000004bb800720c */ /* 0x000fda0002766670 */
[----:B------:R-:W0:Y:S01]  /*3730*/  @!P3 LDC.64 R10, c[0x0][0x3e8] ;  /* 0x0000fa00ff0abb82 */ /* 0x000e220000000a00 */
[----:B------:R-:W-:Y:S01]  /*3740*/  @!P3 IADD3 R6, P5, R32, R4, RZ ;  /* 0x000000042006b210 */ /* 0x000fe20007fbe0ff */
[----:B------:R-:W-:Y:S02]  /*3750*/  @!P3 IMAD R4, R56, R41, RZ ;  /* 0x000000293804b224 */ /* 0x000fe400078e02ff */
[----:B------:R-:W-:Y:S02]  /*3760*/  @!P3 IMAD.MOV.U32 R5, RZ, RZ, R45 ;  /* 0x000000ffff05b224 */ /* 0x000fe400078e002d */
[----:B------:R-:W-:Y:S02]  /*3770*/  @!P3 IMAD R25, R68, R55, R4 ;  /* 0x000000374419b224 */ /* 0x000fe400078e0204 */
[----:B------:R-:W1:Y:S01]  /*3780*/  @!P3 LDC.64 R12, c[0x0][0x400] ;  /* 0x00010000ff0cbb82 */ /* 0x000e620000000a00 */
[----:B------:R-:W-:Y:S02]  /*3790*/  @!P3 IMAD.MOV.U32 R4, RZ, RZ, R36 ;  /* 0x000000ffff04b224 */ /* 0x000fe400078e0024 */
[----:B------:R-:W-:-:S02]  /*37a0*/  @!P3 IMAD.X R7, R70, 0x1, R48, P5 ;  /* 0x000000014607b824 */ /* 0x000fc400028e0630 */
[----:B------:R-:W-:Y:S01]  /*37b0*/  @!P3 IMAD.WIDE.U32 R8, R41, R55, R4 ;  /* 0x000000372908b225 */ /* 0x000fe200078e0004 */
[----:B------:R-:W-:-:S03]  /*37c0*/  CS2R R4, SRZ ;  /* 0x0000000000047805 */ /* 0x000fc6000001ff00 */
[----:B------:R-:W-:Y:S01]  /*37d0*/  @!P3 IMAD.IADD R9, R25, 0x1, R9 ;  /* 0x000000011909b824 */ /* 0x000fe200078e0209 */
[----:B0-----:R-:W-:-:S04]  /*37e0*/  @!P3 LEA R10, P5, R6, R10, 0x1 ;  /* 0x0000000a060ab211 */ /* 0x001fc800078a08ff */
[----:B------:R-:W-:Y:S02]  /*37f0*/  @!P3 LEA.HI.X R11, R6, R11, R7, 0x1, P5 ;  /* 0x0000000b060bb211 */ /* 0x000fe400028f0c07 */
[----:B------:R-:W-:Y:S02]  /*3800*/  CS2R R6, SRZ ;  /* 0x0000000000067805 */ /* 0x000fe4000001ff00 */
[----:B-1----:R-:W-:-:S04]  /*3810*/  @!P3 LEA R12, P5, R8, R12, 0x1 ;  /* 0x0000000c080cb211 */ /* 0x002fc800078a08ff */
[----:B------:R0:W2:Y:S01]  /*3820*/  @!P3 LDG.E.128 R4, desc[UR42][R10.64] ;  /* 0x0000002a0a04b981 */ /* 0x0000a2000c1e1d00 */
[----:B------:R-:W-:Y:S02]  /*3830*/  @!P3 LEA.HI.X R13, R8, R13, R9, 0x1, P5 ;  /* 0x0000000d080db211 */ /* 0x000fe400028f0c09 */
[----:B------:R-:W-:Y:S02]  /*3840*/  CS2R R8, SRZ ;  /* 0x0000000000087805 */ /* 0x000fe4000001ff00 */
        /* <DEDUP_REMOVED lines=20> */
.L_x_2692:
[----:B------:R-:W-:Y:S01]  /*3990*/  IMAD R74, R185, 0x8, R2 ;  /* 0x00000008b94a7824 */ /* 0x000fe200078e0202 */
[----:B------:R-:W-:Y:S01]  /*39a0*/  SHF.L.U32 R77, R187, 0x1f, RZ ;  /* 0x0000001fbb4d7819 */ /* 0x000fe200000006ff */
[----:B------:R-:W-:Y:S03]  /*39b0*/  BSSY B1, `(.L_x_2693) ;  /* 0x0000003000017945 */ /* 0x000fe60003800000 */
[----:B------:R-:W0:Y:S02]  /*39c0*/  SYNCS.PHASECHK.TRANS64.TRYWAIT P5, [R74+URZ+0x28c90], R77 ;  /* 0x028c904d4a0075a7 */ /* 0x000e2400080a017f */
[----:B0-----:R-:W-:Y:S05]  /*39d0*/  @!P5 BRA `(.L_x_2694) ;  /* 0x00000200000cd947 */ /* 0x001fea0003800000 */
.L_x_3082:
[----:B------:R-:W-:Y:S05]  /*39e0*/  BSYNC B1 ;  /* 0x0000000000017941 */ /* 0x000fea0003800000 */
.L_x_2693:
[----:B------:R-:W-:Y:S01]  /*39f0*/  ISETP.GE.OR P5, PT, R184, R75, P0 ;  /* 0x0000004bb800720c */ /* 0x000fe200007a6670 */
        /* <DEDUP_REMOVED lines=12> */
[----:B------:R-:W-:Y:S02]  /*3ac0*/  ISETP.NE.AND P6, PT, R73, RZ, PT ;  /* 0x000000ff4900720c */ /* 0x000fe40003fc5270 */
[----:B------:R-:W-:-:S04]  /*3ad0*/  LEA R70, P5, R71, R66, 0x1 ;  /* 0x0000004247467211 */ /* 0x000fc800078a08ff */
[----:B------:R-:W-:Y:S01]  /*3ae0*/  LEA.HI.X R71, R71, R67, R82, 0x1, P5 ;  /* 0x0000004347477211 */ /* 0x000fe200028f0c52 */
[----:B-1----:R-:W-:-:S05]  /*3af0*/  IMAD.IADD R12, R80, 0x1, -R51 ;  /* 0x00000001500c7824 */ /* 0x002fca00078e0a33 */
[----:B------:R-:W-:-:S04]  /*3b00*/  SEL R12, R51, R12, !P6 ;  /* 0x0000000c330c7207 */ /* 0x000fc80007000000 */
[----:B------:R-:W-:-:S04]  /*3b10*/  SHF.R.S32.HI R13, RZ, 0x1f, R12 ;  /* 0x0000001fff0d7819 */ /* 0x000fc8000001140c */
[----:B------:R-:W-:-:S04]  /*3b20*/  LEA.HI R13, R13, R12, RZ, 0x4 ;  /* 0x0000000c0d0d7211 */ /* 0x000fc800078f20ff */
[----:B------:R-:W-:-:S04]  /*3b30*/  SHF.R.S32.HI R13, RZ, 0x4, R13 ;  /* 0x00000004ff0d7819 */ /* 0x000fc8000001140d */
[----:B------:R-:W-:-:S05]  /*3b40*/  LEA.HI.SX32 R13, R62, R13, 0x1d ;  /* 0x0000000d3e0d7211 */ /* 0x000fca00078feaff */
[----:B------:R-:W-:Y:S02]  /*3b50*/  IMAD.SHL.U32 R79, R13, 0x8, RZ ;  /* 0x000000080d4f7824 */ /* 0x000fe400078e00ff */
[----:B------:R-:W-:-:S03]  /*3b60*/  IMAD.IADD R13, R3, 0x1, R27 ;  /* 0x00000001030d7824 */ /* 0x000fc600078e021b */
[----:B------:R-:W-:Y:S01]  /*3b70*/  LOP3.LUT R12, R57, 0x38, R79, 0xf8, !PT ;  /* 0x00000038390c7812 */ /* 0x000fe200078ef84f */
[----:B------:R-:W-:-:S03]  /*3b80*/  IMAD R13, R13, 0x2, R2 ;  /* 0x000000020d0d7824 */ /* 0x000fc600078e0202 */
[----:B------:R-:W-:-:S05]  /*3b90*/  LOP3.LUT R12, R12, R53, RZ, 0x3c, !PT ;  /* 0x000000350c0c7212 */ /* 0x000fca00078e3cff */
[----:B------:R-:W-:-:S04]  /*3ba0*/  IMAD R12, R203, 0x200, R12 ;  /* 0x00000200cb0c7824 */ /* 0x000fc800078e020c */
[----:B------:R-:W-:Y:S02]  /*3bb0*/  IMAD.IADD R27, R27, 0x1, R12 ;  /* 0x000000011b1b7824 */ /* 0x000fe400078e020c */
[----:B------:R-:W1:Y:S02]  /*3bc0*/  LDS.128 R12, [R13+0x22400] ;  /* 0x022400000d0c7984 */ /* 0x000e640000000c00 */
[----:B------:R-:W-:-:S06]  /*3bd0*/  IMAD R27, R27, 0x2, R2 ;  /* 0x000000021b1b7824 */ /* 0x000fcc00078e0202 */
[----:B------:R-:W2:Y:S01]  /*3be0*/  LDS.128 R24, [R27+0x22400] ;  /* 0x022400001b187984 */ /* 0x000ea20000000c00 */
[----:B------:R-:W-:Y:S05]  /*3bf0*/  @P4 BRA `(.L_x_2696) ;  /* 0x00000004004c4947 */ /* 0x000fea0003800000 */
[----:B------:R-:W-:Y:S02]  /*3c00*/  SHF.R.U64 R81, R4, 0x10, R5 ;  /* 0x0000001004517819 */ /* 0x000fe40000001205 */
[--C-:B------:R-:W-:Y:S02]  /*3c10*/  SHF.R.U32.HI R82, RZ, 0x10, R9.reuse ;  /* 0x00000010ff527819 */ /* 0x100fe40000011609 */
[----:B------:R-:W-:Y:S01]  /*3c20*/  SHF.R.U64 R89, R8, 0x10, R9 ;  /* 0x0000001008597819 */ /* 0x000fe20000001209 */
[----:B------:R-:W-:Y:S01]  /*3c30*/  HADD2.F32 R9, -RZ, R84.H0_H0 ;  /* 0x20000054ff097230 */ /* 0x000fe20000004100 */
[--C-:B------:R-:W-:Y:S01]  /*3c40*/  SHF.R.U64 R4, R6, 0x10, R7.reuse ;  /* 0x0000001006047819 */ /* 0x100fe20000001207 */
[----:B-1----:R-:W-:Y:S01]  /*3c50*/  HADD2.F32 R6, -RZ, R13.H0_H0 ;  /* 0x2000000dff067230 */ /* 0x002fe20000004100 */
[----:B------:R-:W-:Y:S01]  /*3c60*/  SHF.R.U32.HI R87, RZ, 0x10, R7 ;  /* 0x00000010ff577819 */ /* 0x000fe20000011607 */
[--C-:B--2---:R-:W-:Y:S01]  /*3c70*/  HADD2.F32 R7, -RZ, R25.reuse.H0_H0 ;  /* 0x20000019ff077230 */ /* 0x104fe20000004100 */
[----:B------:R-:W-:Y:S01]  /*3c80*/  SHF.R.U32.HI R83, RZ, 0x10, R5 ;  /* 0x00000010ff537819 */ /* 0x000fe20000011605 */
[----:B------:R-:W-:Y:S01]  /*3c90*/  HADD2.F32 R25, -RZ, R25.H1_H1 ;  /* 0x30000019ff197230 */ /* 0x000fe20000004100 */
[--C-:B------:R-:W-:Y:S01]  /*3ca0*/  SHF.R.U64 R5, R10, 0x10, R11.reuse ;  /* 0x000000100a057819 */ /* 0x100fe2000000120b */
[----:B------:R-:W-:Y:S01]  /*3cb0*/  HADD2.F32 R82, -RZ, R82.H0_H0 ;  /* 0x20000052ff527230 */ /* 0x000fe20000004100 */
[----:B------:R-:W-:Y:S01]  /*3cc0*/  SHF.R.U32.HI R85, RZ, 0x10, R11 ;  /* 0x00000010ff557819 */ /* 0x000fe2000001160b */
[----:B------:R-:W-:-:S02]  /*3cd0*/  HADD2.F32 R8, -RZ, R84.H1_H1 ;  /* 0x30000054ff087230 */ /* 0x000fc40000004100 */
[-C--:B------:R-:W-:Y:S01]  /*3ce0*/  FMUL.FTZ R11, R7, R9.reuse ;  /* 0x00000009070b7220 */ /* 0x080fe20000410000 */
[----:B------:R-:W-:Y:S02]  /*3cf0*/  HADD2.F32 R13, -RZ, R13.H1_H1 ;  /* 0x3000000dff0d7230 */ /* 0x000fe40000004100 */
[C---:B------:R-:W-:Y:S01]  /*3d00*/  FMUL.FTZ R84, R6.reuse, R9 ;  /* 0x0000000906547220 */ /* 0x040fe20000410000 */
[----:B------:R-:W-:Y:S02]  /*3d10*/  HADD2.F32 R10, -RZ, R83.H0_H0 ;  /* 0x20000053ff0a7230 */ /* 0x000fe40000004100 */
[----:B------:R-:W-:Y:S01]  /*3d20*/  FMUL.FTZ R86, R25, R82 ;  /* 0x0000005219567220 */ /* 0x000fe20000410000 */
[----:B------:R-:W-:Y:S01]  /*3d30*/  FFMA.FTZ R6, R6, R8, -R11 ;  /* 0x0000000806067223 */ /* 0x000fe2000001080b */
[----:B------:R-:W-:Y:S01]  /*3d40*/  FMUL.FTZ R82, R13, R82 ;  /* 0x000000520d527220 */ /* 0x000fe20000410000 */
[----:B------:R-:W-:Y:S01]  /*3d50*/  FFMA.FTZ R7, R7, R8, R84 ;  /* 0x0000000807077223 */ /* 0x000fe20000010054 */
[----:B------:R-:W-:-:S02]  /*3d60*/  HADD2.F32 R11, -RZ, R88.H0_H0 ;  /* 0x20000058ff0b7230 */ /* 0x000fc40000004100 */
[-C--:B------:R-:W-:Y:S01]  /*3d70*/  FFMA.FTZ R83, R13, R10.reuse, -R86 ;  /* 0x0000000a0d537223 */ /* 0x080fe20000010856 */
[----:B------:R-:W-:Y:S02]  /*3d80*/  HADD2.F32 R9, -RZ, R27.H0_H0 ;  /* 0x2000001bff097230 */ /* 0x000fe40000004100 */
[----:B------:R-:W-:Y:S01]  /*3d90*/  FFMA.FTZ R86, R25, R10, R82 ;  /* 0x0000000a19567223 */ /* 0x000fe20000010052 */
[----:B------:R-:W-:Y:S02]  /*3da0*/  HADD2.F32 R8, -RZ, R15.H0_H0 ;  /* 0x2000000fff087230 */ /* 0x000fe40000004100 */
[----:B------:R-:W-:Y:S02]  /*3db0*/  HADD2.F32 R27, -RZ, R27.H1_H1 ;  /* 0x3000001bff1b7230 */ /* 0x000fe40000004100 */
[----:B------:R-:W-:Y:S01]  /*3dc0*/  FMUL.FTZ R13, R9, R11 ;  /* 0x0000000b090d7220 */ /* 0x000fe20000410000 */
[----:B------:R-:W-:Y:S01]  /*3dd0*/  HADD2.F32 R84, -RZ, R85.H0_H0 ;  /* 0x20000055ff547230 */ /* 0x000fe20000004100 */
[----:B------:R-:W-:Y:S01]  /*3de0*/  F2FP.F16.F32.PACK_AB R7, R86, R7 ;  /* 0x000000075607723e */ /* 0x000fe200000000ff */
[----:B------:R-:W-:-:S02]  /*3df0*/  HADD2.F32 R15, -RZ, R15.H1_H1 ;  /* 0x3000000fff0f7230 */ /* 0x000fc40000004100 */
[----:B------:R-:W-:Y:S02]  /*3e00*/  HADD2.F32 R10, -RZ, R88.H1_H1 ;  /* 0x30000058ff0a7230 */ /* 0x000fe40000004100 */
[C---:B------:R-:W-:Y:S01]  /*3e10*/  FMUL.FTZ R88, R8.reuse, R11 ;  /* 0x0000000b08587220 */ /* 0x040fe20000410000 */
[-C--:B------:R-:W-:Y:S01]  /*3e20*/  FMUL.FTZ R90, R27, R84.reuse ;  /* 0x000000541b5a7220 */ /* 0x080fe20000410000 */
[----:B------:R-:W-:Y:S01]  /*3e30*/  FMUL.FTZ R92, R15, R84 ;  /* 0x000000540f5c7220 */ /* 0x000fe20000410000 */
[----:B------:R-:W-:Y:S02]  /*3e40*/  HADD2.F32 R82, -RZ, R87.H0_H0 ;  /* 0x20000057ff527230 */ /* 0x000fe40000004100 */
[-C--:B------:R-:W-:Y:S01]  /*3e50*/  FFMA.FTZ R84, R8, R10.reuse, -R13 ;  /* 0x0000000a08547223 */ /* 0x080fe2000001080d */
[----:B------:R-:W-:Y:S01]  /*3e60*/  FFMA.FTZ R88, R9, R10, R88 ;  /* 0x0000000a09587223 */ /* 0x000fe20000010058 */
[----:B------:R-:W-:Y:S02]  /*3e70*/  HADD2.F32 R11, -RZ, R91.H1_H1 ;  /* 0x3000005bff0b7230 */ /* 0x000fe40000004100 */
[----:B------:R-:W-:-:S02]  /*3e80*/  HADD2.F32 R9, -RZ, R24.H0_H0 ;  /* 0x20000018ff097230 */ /* 0x000fc40000004100 */
[-C--:B------:R-:W-:Y:S01]  /*3e90*/  FFMA.FTZ R85, R15, R82.reuse, -R90 ;  /* 0x000000520f557223 */ /* 0x080fe2000001085a */
[----:B------:R-:W-:Y:S02]  /*3ea0*/  HADD2.F32 R8, -RZ, R12.H0_H0 ;  /* 0x2000000cff087230 */ /* 0x000fe40000004100 */
[----:B------:R-:W-:Y:S01]  /*3eb0*/  FFMA.FTZ R87, R27, R82, R92 ;  /* 0x000000521b577223 */ /* 0x000fe2000001005c */
[----:B------:R-:W-:Y:S02]  /*3ec0*/  HADD2.F32 R13, -RZ, R89.H0_H0 ;  /* 0x20000059ff0d7230 */ /* 0x000fe40000004100 */
[-C--:B------:R-:W-:Y:S01]  /*3ed0*/  FMUL.FTZ R15, R9, R11.reuse ;  /* 0x0000000b090f7220 */ /* 0x080fe20000410000 */
[----:B------:R-:W-:Y:S02]  /*3ee0*/  HADD2.F32 R24, -RZ, R24.H1_H1 ;  /* 0x30000018ff187230 */ /* 0x000fe40000004100 */
[----:B------:R-:W-:Y:S01]  /*3ef0*/  FMUL.FTZ R82, R8, R11 ;  /* 0x0000000b08527220 */ /* 0x000fe20000410000 */
[----:B------:R-:W-:Y:S01]  /*3f00*/  HADD2.F32 R12, -RZ, R12.H1_H1 ;  /* 0x3000000cff0c7230 */ /* 0x000fe20000004100 */
[----:B------:R-:W-:Y:S01]  /*3f10*/  F2FP.F16.F32.PACK_AB R84, R85, R84 ;  /* 0x000000545554723e */ /* 0x000fe200000000ff */
[----:B------:R-:W-:-:S02]  /*3f20*/  HADD2.F32 R81, -RZ, R81.H0_H0 ;  /* 0x20000051ff517230 */ /* 0x000fc40000004100 */
[-C--:B------:R-:W-:Y:S01]  /*3f30*/  FMUL.FTZ R11, R24, R13.reuse ;  /* 0x0000000d180b7220 */ /* 0x080fe20000410000 */
[----:B------:R-:W-:Y:S02]  /*3f40*/  HADD2.F32 R10, -RZ, R93.H1_H1 ;  /* 0x3000005dff0a7230 */ /* 0x000fe40000004100 */
[C---:B------:R-:W-:Y:S01]  /*3f50*/  FMUL.FTZ R13, R12.reuse, R13 ;  /* 0x0000000d0c0d7220 */ /* 0x040fe20000410000 */
[----:B------:R-:W-:Y:S01]  /*3f60*/  F2FP.F16.F32.PACK_AB R87, R87, R88 ;  /* 0x000000585757723e */ /* 0x000fe200000000ff */
[-C--:B------:R-:W-:Y:S01]  /*3f70*/  FFMA.FTZ R12, R12, R81.reuse, -R11 ;  /* 0x000000510c0c7223 */ /* 0x080fe2000001080b */
[----:B------:R-:W-:Y:S02]  /*3f80*/  HADD2.F32 R11, -RZ, R4.H0_H0 ;  /* 0x20000004ff0b7230 */ /* 0x000fe40000004100 */
[----:B------:R-:W-:Y:S01]  /*3f90*/  FFMA.FTZ R15, R8, R10, -R15 ;  /* 0x0000000a080f7223 */ /* 0x000fe2000001080f */
[----:B------:R-:W-:Y:S01]  /*3fa0*/  FFMA.FTZ R81, R24, R81, R13 ;  /* 0x0000005118517223 */ /* 0x000fe2000001000d */
[----:B------:R-:W-:-:S02]  /*3fb0*/  HADD2.F32 R13, -RZ, R5.H0_H0 ;  /* 0x20000005ff0d7230 */ /* 0x000fc40000004100 */
[----:B------:R-:W-:Y:S01]  /*3fc0*/  FFMA.FTZ R82, R9, R10, R82 ;  /* 0x0000000a09527223 */ /* 0x000fe20000010052 */
[----:B------:R-:W-:Y:S01]  /*3fd0*/  HADD2.F32 R8, -RZ, R26.H0_H0 ;  /* 0x2000001aff087230 */ /* 0x000fe20000004100 */
[----:B------:R-:W-:Y:S01]  /*3fe0*/  F2FP.F16.F32.PACK_AB R12, R12, R15 ;  /* 0x0000000f0c0c723e */ /* 0x000fe200000000ff */
[----:B------:R-:W-:Y:S02]  /*3ff0*/  HADD2.F32 R5, -RZ, R14.H0_H0 ;  /* 0x2000000eff057230 */ /* 0x000fe40000004100 */
[----:B------:R-:W-:Y:S01]  /*4000*/  HADD2.F32 R26, -RZ, R26.H1_H1 ;  /* 0x3000001aff1a7230 */ /* 0x000fe20000004100 */
[----:B------:R-:W-:Y:S01]  /*4010*/  F2FP.F16.F32.PACK_AB R24, R81, R82 ;  /* 0x000000525118723e */ /* 0x000fe200000000ff */
[----:B------:R-:W-:Y:S02]  /*4020*/  HADD2.F32 R10, -RZ, R91.H0_H0 ;  /* 0x2000005bff0a7230 */ /* 0x000fe40000004100 */
[----:B------:R-:W-:Y:S02]  /*4030*/  HADD2.F32 R14, -RZ, R14.H1_H1 ;  /* 0x3000000eff0e7230 */ /* 0x000fe40000004100 */
[----:B------:R-:W-:Y:S01]  /*4040*/  FMUL.FTZ R27, R26, R13 ;  /* 0x0000000d1a1b7220 */ /* 0x000fe20000410000 */
[----:B------:R-:W-:-:S02]  /*4050*/  HADD2.F32 R9, -RZ, R93.H0_H0 ;  /* 0x2000005dff097230 */ /* 0x000fc40000004100 */
[-C--:B------:R-:W-:Y:S01]  /*4060*/  FMUL.FTZ R4, R8, R10.reuse ;  /* 0x0000000a08047220 */ /* 0x080fe20000410000 */
[C---:B------:R-:W-:Y:S01]  /*4070*/  FMUL.FTZ R25, R5.reuse, R10 ;  /* 0x0000000a05197220 */ /* 0x040fe20000410000 */
[C---:B------:R-:W-:Y:S01]  /*4080*/  FMUL.FTZ R13, R14.reuse, R13 ;  /* 0x0000000d0e0d7220 */ /* 0x040fe20000410000 */
[----:B------:R-:W-:Y:S01]  /*4090*/  FFMA.FTZ R27, R14, R11, -R27 ;  /* 0x0000000b0e1b7223 */ /* 0x000fe2000001081b */
[-C--:B------:R-:W-:Y:S01]  /*40a0*/  FFMA.FTZ R4, R5, R9.reuse, -R4 ;  /* 0x0000000905047223 */ /* 0x080fe20000010804 */
[----:B------:R-:W-:Y:S01]  /*40b0*/  FFMA.FTZ R25, R8, R9, R25 ;  /* 0x0000000908197223 */ /* 0x000fe20000010019 */
[----:B------:R-:W-:Y:S01]  /*40c0*/  FFMA.FTZ R26, R26, R11, R13 ;  /* 0x0000000b1a1a7223 */ /* 0x000fe2000001000d */
[----:B------:R-:W-:Y:S01]  /*40d0*/  F2FP.F16.F32.PACK_AB R13, R83, R6 ;  /* 0x00000006530d723e */ /* 0x000fe200000000ff */
[----:B------:R-:W-:Y:S01]  /*40e0*/  IMAD.MOV.U32 R15, RZ, RZ, R84 ;  /* 0x000000ffff0f7224 */ /* 0x000fe200078e0054 */
[----:B------:R-:W-:Y:S01]  /*40f0*/  F2FP.F16.F32.PACK_AB R14, R27, R4 ;  /* 0x000000041b0e723e */ /* 0x000fe200000000ff */
[----:B------:R-:W-:Y:S01]  /*4100*/  IMAD.MOV.U32 R27, RZ, RZ, R87 ;  /* 0x000000ffff1b7224 */ /* 0x000fe200078e0057 */
[----:B------:R-:W-:Y:S01]  /*4110*/  F2FP.F16.F32.PACK_AB R26, R26, R25 ;  /* 0x000000191a1a723e */ /* 0x000fe200000000ff */
[----:B------:R-:W-:-:S07]  /*4120*/  IMAD.MOV.U32 R25, RZ, RZ, R7 ;  /* 0x000000ffff197224 */ /* 0x000fce00078e0007 */
.L_x_2696:
[----:B------:R-:W-:Y:S05]  /*4130*/  BSYNC B1 ;  /* 0x0000000000017941 */ /* 0x000fea0003800000 */
.L_x_2695:
[----:B-1----:R3:W-:Y:S01]  /*4140*/  STG.E.128 desc[UR42][R70.64], R12 ;  /* 0x0000000c46007986 */ /* 0x0027e2000c101d2a */
[----:B------:R-:W-:-:S13]  /*4150*/  ISETP.GE.AND P4, PT, R79, R80, PT ;  /* 0x000000504f00720c */ /* 0x000fda0003f86270 */
[----:B------:R-:W-:Y:S05]  /*4160*/  @P4 BRA `(.L_x_2685) ;  /* 0x0000000000804947 */ /* 0x000fea0003800000 */
[--C-:B------:R-:W-:Y:S02]  /*4170*/  IADD3 R68, P4, P5, R20, R68, R79.reuse ;  /* 0x0000004414447210 */ /* 0x100fe40007d9e04f */
[----:B------:R-:W-:-:S04]  /*4180*/  SHF.R.S32.HI R79, RZ, 0x1f, R79 ;  /* 0x0000001fff4f7819 */ /* 0x000fc8000001144f */
[----:B------:R-:W-:Y:S02]  /*4190*/  IADD3.X R79, R65, R78, R79, P4, P5 ;  /* 0x0000004e414f7210 */ /* 0x000fe400027ea44f */
[----:B------:R-:W-:-:S04]  /*41a0*/  LEA R66, P4, R68, R66, 0x1 ;  /* 0x0000004244427211 */ /* 0x000fc800078808ff */
[----:B------:R-:W-:-:S05]  /*41b0*/  LEA.HI.X R67, R68, R67, R79, 0x1, P4 ;  /* 0x0000004344437211 */ /* 0x000fca00020f0c4f */
[----:B--2---:R4:W-:Y:S01]  /*41c0*/  STG.E.128 desc[UR42][R66.64], R24 ;  /* 0x0000001842007986 */ /* 0x0049e2000c101d2a */
[----:B------:R-:W-:Y:S05]  /*41d0*/  BRA `(.L_x_2685) ;  /* 0x0000000000647947 */ /* 0x000fea0003800000 */
.L_x_2678:
[----:B------:R-:W-:-:S06]  /*41e0*/  UISETP.NE.AND UP0, UPT, UR37, 0x3, UPT ;  /* 0x000000032500788c */ /* 0x000fcc000bf05270 */
[----:B------:R-:W-:-:S13]  /*41f0*/  PLOP3.LUT P3, PT, PT, PT, UP0, 0x80, 0x0 ;  /* 0x000000000000781c */ /* 0x000fda0003f6f008 */
[----:B------:R-:W-:Y:S05]  /*4200*/  @!P3 BRA `(.L_x_2697) ;  /* 0x000000000004b947 */ /* 0x000fea0003800000 */
[----:B------:R-:W-:Y:S01]  /*4210*/  BPT.TRAP 0x1 ;  /* 0x000000040000795c */ /* 0x000fe20000300000 */
.L_x_2697:
[----:B------:R-:W-:Y:S01]  /*4220*/  IMAD R74, R185, 0x8, R2 ;  /* 0x00000008b94a7824 */ /* 0x000fe200078e0202 */
[----:B------:R-:W-:Y:S01]  /*4230*/  SHF.L.U32 R77, R187, 0x1f, RZ ;  /* 0x0000001fbb4d7819 */ /* 0x000fe200000006ff */
[----:B------:R-:W-:Y:S01]  /*4240*/  IMAD R75, R41, -0x40, R40 ;  /* 0xffffffc0294b7824 */ /* 0x000fe200078e0228 */
[----:B------:R-:W-:Y:S02]  /*4250*/  BSSY B1, `(.L_x_2698) ;  /* 0x0000005000017945 */ /* 0x000fe40003800000 */
[----:B------:R-:W0:Y:S02]  /*4260*/  SYNCS.PHASECHK.TRANS64.TRYWAIT P5, [R74+URZ+0x28c90], R77 ;  /* 0x028c904d4a0075a7 */ /* 0x000e2400080a017f */
[----:B------:R-:W-:-:S04]  /*4270*/  VIMNMX R75, R75, 0x40, PT ;  /* 0x000000404b4b7848 */ /* 0x000fc80003fe0100 */
[----:B------:R-:W-:Y:S01]  /*4280*/  ISETP.GE.AND P4, PT, R184, R75, PT ;  /* 0x0000004bb800720c */ /* 0x000fe20003f86270 */
[----:B0-----:R-:W-:-:S12]  /*4290*/  @!P5 BRA `(.L_x_2699) ;  /* 0x000001f400f0d947 */ /* 0x001fd80003800000 */
.L_x_3083:
[----:B------:R-:W-:Y:S05]  /*42a0*/  BSYNC B1 ;  /* 0x0000000000017941 */ /* 0x000fea0003800000 */
.L_x_2698:
[----:B------:R-:W-:Y:S05]  /*42b0*/  @P4 BRA `(.L_x_2685) ;  /* 0x00000000002c4947 */ /* 0x000fea0003800000 */
[----:B------:R-:W-:Y:S01]  /*42c0*/  @!P1 LOP3.LUT P4, RZ, R195, 0x4, RZ, 0xc0, !PT ;  /* 0x00000004c3ff9812 */ /* 0x000fe2000788c0ff */
[----:B------:R-:W-:Y:S01]  /*42d0*/  @!P1 VIADD R4, R50, 0x20 ;  /* 0x0000002032049836 */ /* 0x000fe20000000000 */
[----:B------:R-:W-:Y:S02]  /*42e0*/  PLOP3.LUT P5, PT, PT, PT, PT, 0x8, 0x0 ;  /* 0x000000000000781c */ /* 0x000fe40003fae170 */
[----:B------:R-:W-:-:S13]  /*42f0*/  @!P1 PLOP3.LUT P5, PT, P4, PT, PT, 0x80, 0x0 ;  /* 0x000000000000981c */ /* 0x000fda00027af070 */
[----:B------:R-:W-:-:S04]  /*4300*/  @P5 VIADD R4, R50, 0xffffffe0 ;  /* 0xffffffe032045836 */ /* 0x000fc80000000000 */
[----:B------:R-:W-:Y:S02]  /*4310*/  @!P1 IMAD.IADD R27, R27, 0x1, R4 ;  /* 0x000000011b1b9824 */ /* 0x000fe400078e0204 */
[----:B------:R-:W1:Y:S02]  /*4320*/  @!P0 LDS.128 R4, [R26+0x22400] ;  /* 0x022400001a048984 */ /* 0x000e640000000c00 */
[----:B------:R-:W-:-:S06]  /*4330*/  @!P1 IMAD R8, R27, 0x2, R2 ;  /* 0x000000021b089824 */ /* 0x000fcc00078e0202 */
[----:B------:R-:W2:Y:S04]  /*4340*/  @!P1 LDS.128 R8, [R8+0x22400] ;  /* 0x0224000008089984 */ /* 0x000ea80000000c00 */
[----:B-1----:R1:W-:Y:S04]  /*4350*/  @!P0 STG.E.128 desc[UR42][R12.64], R4 ;  /* 0x000000040c008986 */ /* 0x0023e8000c101d2a */
[----:B--2---:R1:W-:Y:S02]  /*4360*/  @!P1 STG.E.128 desc[UR42][R12.64+0x40], R8 ;  /* 0x000040080c009986 */ /* 0x0043e4000c101d2a */
.L_x_2685:
[----:B------:R-:W-:Y:S05]  /*4370*/  BSYNC B0 ;  /* 0x0000000000007941 */ /* 0x000fea0003800000 */
.L_x_2677:
[----:B-1----:R-:W1:Y:S01]  /*4380*/  S2R R4, SR_TID.X ;  /* 0x0000000000047919 */ /* 0x002e620000002100 */
[----:B------:R-:W-:Y:S01]  /*4390*/  @!PT LDS RZ, [RZ] ;  /* 0x00000000fffff984 */ /* 0x000fe20000000800 */
[----:B------:R-:W-:Y:S01]  /*43a0*/  @!PT LDS RZ, [RZ] ;  /* 0x00000000fffff984 */ /* 0x000fe20000000800 */
[----:B------:R-:W-:Y:S01]  /*43b0*/  @!PT LDS RZ, [RZ] ;  /* 0x00000000fffff984 */ /* 0x000fe20000000800 */
[----:B------:R-:W-:Y:S01]  /*43c0*/  @!PT LDS RZ, [RZ] ;  /* 0x00000000fffff984 */ /* 0x000fe20000000800 */
[----:B------:R5:W-:Y:S06]  /*43d0*/  MEMBAR.ALL.CTA ;  /* 0x0000000000007992 */ /* 0x000bec0000008000 */
[----:B-----5:R-:W5:Y:S01]  /*43e0*/  FENCE.VIEW.ASYNC.S ;  /* 0x00000000000073c6 */ /* 0x020f620000000000 */
[----:B------:R-:W-:Y:S05]  /*43f0*/  WARPSYNC.ALL ;  /* 0x0000000000007948 */ /* 0x000fea0003800000 */
[----:B------:R-:W-:Y:S01]  /*4400*/  BSSY B0, `(.L_x_2700) ;  /* 0x0000009000007945 */ /* 0x000fe20003800000 */
[----:B-1----:R-:W-:Y:S01]  /*4410*/  LOP3.LUT R4, R4, 0x7f, RZ, 0xc0, !PT ;  /* 0x0000007f04047812 */ /* 0x002fe200078ec0ff */
[----:B-----5:R1:W-:Y:S03]  /*4420*/  BAR.SYNC.DEFER_BLOCKING R52, 0x80 ;  /* 0x000200340000751d */ /* 0x0203e60000010000 */
[----:B------:R-:W-:-:S13]  /*4430*/  ISETP.NE.AND P4, PT, R4, RZ, PT ;  /* 0x000000ff0400720c */ /* 0x000fda0003f85270 */
[----:B------:R-:W-:-:S05]  /*4440*/  @!P4 VIADD R4, R74, 0x28ca0 ;  /* 0x00028ca04a04c836 */ /* 0x000fca0000000000 */
[----:B------:R-:W-:-:S04]  /*4450*/  @!P4 PRMT R4, RZ, 0x654, R4 ;  /* 0x00000654ff04c816 */ /* 0x000fc80000000004 */
[----:B------:R1:W-:Y:S01]  /*4460*/  @!P4 SYNCS.ARRIVE.TRANS64.RED.A1T0 RZ, [R4+URZ], RZ ;  /* 0x000000ff04ffc9a7 */ /* 0x0003e2000810043f */
[----:B------:R-:W-:Y:S05]  /*4470*/  @!P3 BRA `(.L_x_2701) ;  /* 0x000000000004b947 */ /* 0x000fea0003800000 */
[----:B------:R-:W-:Y:S01]  /*4480*/  BPT.TRAP 0x1 ;  /* 0x000000040000795c */ /* 0x000fe20000300000 */
.L_x_2701:
[----:B------:R-:W-:Y:S05]  /*4490*/  BSYNC B0 ;  /* 0x0000000000007941 */ /* 0x000fea0003800000 */
.L_x_2700:
[----:B------:R-:W5:Y:S01]  /*44a0*/  SYNCS.PHASECHK.TRANS64.TRYWAIT P5, [R74+URZ+0x28cb0], R77 ;  /* 0x028cb04d4a0075a7 */ /* 0x000f6200080a017f */
[----:B------:R-:W-:Y:S01]  /*44b0*/  BSSY B0, `(.L_x_2702) ;  /* 0x0000003000007945 */ /* 0x000fe20003800000 */
[----:B------:R-:W-:-:S03]  /*44c0*/  ISETP.GE.AND P3, PT, R184, R75, PT ;  /* 0x0000004bb800720c */ /* 0x000fc60003f66270 */
[----:B-----5:R-:W-:Y:S10]  /*44d0*/  @!P5 BRA `(.L_x_2703) ;  /* 0x000001f40074d947 */ /* 0x020ff40003800000 */
.L_x_3084:
[----:B------:R-:W-:Y:S05]  /*44e0*/  BSYNC B0 ;  /* 0x0000000000007941 */ /* 0x000fea0003800000 */
.L_x_2702:
[----:B------:R-:W-:Y:S04]  /*44f0*/  BSSY B0, `(.L_x_2704) ;  /* 0x0000052000007945 */ /* 0x000fe80003800000 */
[----:B------:R-:W-:Y:S05]  /*4500*/  @P3 BRA `(.L_x_2705) ;  /* 0x0000000400403947 */ /* 0x000fea0003800000 */
[----:B------:R-:W-:Y:S01]  /*4510*/  IMAD.WIDE R6, R41, 0x40, R38 ;  /* 0x0000004029067825 */ /* 0x000fe200078e0226 */
[----:B------:R-:W-:Y:S01]  /*4520*/  ULDC.64 UR4, c[0x0][0x328] ;  /* 0x0000ca0000047ab9 */ /* 0x000fe20000000a00 */
[----:B------:R-:W-:Y:S02]  /*4530*/  LOP3.LUT P3, RZ, R195, 0x4, RZ, 0xc0, !PT ;  /* 0x00000004c3ff7812 */ /* 0x000fe4000786c0ff */
[----:B------:R-:W-:Y:S02]  /*4540*/  IMAD R7, R7, UR4, RZ ;  /* 0x0000000407077c24 */ /* 0x000fe4000f8e02ff */
[----:B-1----:R-:W-:Y:S02]  /*4550*/  IMAD.MOV.U32 R4, RZ, RZ, R28 ;  /* 0x000000ffff047224 */ /* 0x002fe400078e001c */
[----:B------:R-:W-:Y:S02]  /*4560*/  IMAD.MOV.U32 R5, RZ, RZ, R0 ;  /* 0x000000ffff057224 */ /* 0x000fe400078e0000 */
[----:B------:R-:W-:-:S02]  /*4570*/  IMAD R7, R6, UR5, R7 ;  /* 0x0000000506077c24 */ /* 0x000fc4000f8e0207 */
[----:B------:R-:W-:Y:S01]  /*4580*/  IMAD.WIDE.U32 R4, R6, UR4, R4 ;  /* 0x0000000406047c25 */ /* 0x000fe2000f8e0004 */
[----:B------:R-:W-:-:S03]  /*4590*/  ULDC.64 UR4, c[0x0][0x318] ;  /* 0x0000c60000047ab9 */ /* 0x000fc60000000a00 */
[----:B------:R-:W-:Y:S01]  /*45a0*/  IMAD R9, R185, 0x8000, R50 ;  /* 0x00008000b9097824 */ /* 0x000fe200078e0232 */
[----:B---3--:R-:W-:Y:S01]  /*45b0*/  LEA R12, P5, R4, UR4, 0x1 ;  /* 0x00000004040c7c11 */ /* 0x008fe2000f8a08ff */
[----:B------:R-:W-:Y:S01]  /*45c0*/  IMAD.IADD R5, R5, 0x1, R7 ;  /* 0x0000000105057824 */ /* 0x000fe200078e0207 */
[----:B------:R-:W-:Y:S01]  /*45d0*/  ULDC UR4, c[0x0][0x320] ;  /* 0x0000c80000047ab9 */ /* 0x000fe20000000800 */
[----:B------:R-:W-:Y:S02]  /*45e0*/  VIADD R6, R16, 0x40 ;  /* 0x0000004010067836 */ /* 0x000fe40000000000 */
[C---:B------:R-:W-:Y:S01]  /*45f0*/  VIADD R15, R9.reuse, 0x20 ;  /* 0x00000020090f7836 */ /* 0x040fe20000000000 */
[----:B------:R-:W-:Y:S01]  /*4600*/  LEA.HI.X R13, R4, UR5, R5, 0x1, P5 ;  /* 0x00000005040d7c11 */ /* 0x000fe2000a8f0c05 */
[C---:B------:R-:W-:Y:S01]  /*4610*/  @P3 VIADD R15, R9.reuse, 0xffffffe0 ;  /* 0xffffffe0090f3836 */ /* 0x040fe20000000000 */
[----:B------:R-:W-:Y:S01]  /*4620*/  ISETP.GE.AND P5, PT, R16, UR4, PT ;  /* 0x0000000410007c0c */ /* 0x000fe2000bfa6270 */
[----:B--2-4-:R-:W-:Y:S01]  /*4630*/  IMAD R25, R9, 0x2, R2 ;  /* 0x0000000209197824 */ /* 0x014fe200078e0202 */
[----:B------:R-:W-:Y:S01]  /*4640*/  ISETP.GE.AND P3, PT, R6, UR4, PT ;  /* 0x0000000406007c0c */ /* 0x000fe2000bf66270 */
[----:B------:R-:W-:-:S02]  /*4650*/  VIADD R14, R16, 0x80 ;  /* 0x00000080100e7836 */ /* 0x000fc40000000000 */
[----:B------:R-:W-:-:S08]  /*4660*/  VIADD R24, R16, 0xc0 ;  /* 0x000000c010187836 */ /* 0x000fd00000000000 */
[----:B------:R-:W1:Y:S04]  /*4670*/  @!P5 LDS.128 R4, [R25+0x400] ;  /* 0x000400001904d984 */ /* 0x000e680000000c00 */
[----:B------:R-:W2:Y:S04]  /*4680*/  @!P3 LDS.128 R8, [R25+0x2400] ;  /* 0x002400001908b984 */ /* 0x000ea80000000c00 */
[----:B-1----:R-:W-:Y:S01]  /*4690*/  @!P5 STG.E.128 desc[UR42][R12.64], R4 ;  /* 0x000000040c00d986 */ /* 0x002fe2000c101d2a */
[----:B------:R-:W-:Y:S01]  /*46a0*/  ISETP.GE.AND P5, PT, R14, UR4, PT ;  /* 0x000000040e007c0c */ /* 0x000fe2000bfa6270 */
[----:B------:R-:W-:-:S02]  /*46b0*/  VIADD R14, R16, 0x100 ;  /* 0x00000100100e7836 */ /* 0x000fc40000000000 */
[----:B--2---:R-:W-:Y:S01]  /*46c0*/  @!P3 STG.E.128 desc[UR42][R12.64+0x80], R8 ;  /* 0x000080080c00b986 */ /* 0x004fe2000c101d2a */
[----:B------:R-:W-:Y:S01]  /*46d0*/  ISETP.GE.AND P3, PT, R24, UR4, PT ;  /* 0x0000000418007c0c */ /* 0x000fe2000bf66270 */
        /* <DEDUP_REMOVED lines=16> */
[----:B------:R-:W-:Y:S02]  /*47e0*/  IMAD R24, R15, 0x2, R2 ;  /* 0x000000020f187824 */ /* 0x000fe400078e0202 */
[----:B------:R-:W-:-:S06]  /*47f0*/  VIADD R15, R16, 0xe0 ;  /* 0x000000e0100f7836 */ /* 0x000fcc0000000000 */
[----:B------:R-:W1:Y:S04]  /*4800*/  @!P5 LDS.128 R4, [R25+0xc400] ;  /* 0x00c400001904d984 */ /* 0x000e680000000c00 */
[----:B------:R-:W2:Y:S04]  /*4810*/  @!P3 LDS.128 R8, [R25+0xe400] ;  /* 0x00e400001908b984 */ /* 0x000ea80000000c00 */
[----:B-1----:R-:W-:Y:S01]  /*4820*/  @!P5 STG.E.128 desc[UR42][R12.64+0x300], R4 ;  /* 0x000300040c00d986 */ /* 0x002fe2000c101d2a */
[----:B------:R-:W-:-:S03]  /*4830*/  ISETP.GE.AND P5, PT, R54, UR4, PT ;  /* 0x0000000436007c0c */ /* 0x000fc6000bfa6270 */
        /* <DEDUP_REMOVED lines=22> */
[----:B------:R-:W-:-:S03]  /*49a0*/  ISETP.GE.AND P5, PT, R14, UR4, PT ;  /* 0x000000040e007c0c */ /* 0x000fc6000bfa6270 */
[----:B--2---:R-:W-:Y:S01]  /*49b0*/  @!P3 STG.E.128 desc[UR42][R12.64+0x2c0], R8 ;  /* 0x0002c0080c00b986 */ /* 0x004fe2000c101d2a */
[----:B------:R-:W-:-:S09]  /*49c0*/  ISETP.GE.AND P3, PT, R15, UR4, PT ;  /* 0x000000040f007c0c */ /* 0x000fd2000bf66270 */
[----:B------:R-:W1:Y:S04]  /*49d0*/  @!P5 LDS.128 R4, [R24+0xc400] ;  /* 0x00c400001804d984 */ /* 0x000e680000000c00 */
[----:B------:R-:W2:Y:S04]  /*49e0*/  @!P3 LDS.128 R8, [R24+0xe400] ;  /* 0x00e400001808b984 */ /* 0x000ea80000000c00 */
[----:B-1----:R1:W-:Y:S04]  /*49f0*/  @!P5 STG.E.128 desc[UR42][R12.64+0x340], R4 ;  /* 0x000340040c00d986 */ /* 0x0023e8000c101d2a */
[----:B--2---:R1:W-:Y:S02]  /*4a00*/  @!P3 STG.E.128 desc[UR42][R12.64+0x3c0], R8 ;  /* 0x0003c0080c00b986 */ /* 0x0043e4000c101d2a */
.L_x_2705:
[----:B------:R-:W-:Y:S05]  /*4a10*/  BSYNC B0 ;  /* 0x0000000000007941 */ /* 0x000fea0003800000 */
.L_x_2704:
[----:B------:R-:W-:Y:S01]  /*4a20*/  @!PT LDS RZ, [RZ] ;  /* 0x00000000fffff984 */ /* 0x000fe20000000800 */
[----:B------:R-:W-:Y:S01]  /*4a30*/  @!PT LDS RZ, [RZ] ;  /* 0x00000000fffff984 */ /* 0x000fe20000000800 */
[----:B------:R-:W-:Y:S01]  /*4a40*/  @!PT LDS RZ, [RZ] ;  /* 0x00000000fffff984 */ /* 0x000fe20000000800 */
[----:B------:R-:W-:Y:S01]  /*4a50*/  @!PT LDS RZ, [RZ] ;  /* 0x00000000fffff984 */ /* 0x000fe20000000800 */
[----:B------:R5:W-:Y:S06]  /*4a60*/  MEMBAR.ALL.CTA ;  /* 0x0000000000007992 */ /* 0x000bec0000008000 */
[----:B-----5:R-:W5:Y:S01]  /*4a70*/  FENCE.VIEW.ASYNC.S ;  /* 0x00000000000073c6 */ /* 0x020f620000000000 */
[----:B0-----:R-:W-:Y:S01]  /*4a80*/  @!P4 VIADD R74, R74, 0x28cc0 ;  /* 0x00028cc04a4ac836 */ /* 0x001fe20000000000 */
        /* <DEDUP_REMOVED lines=10> */
.L_x_2672:
[----:B------:R-:W-:Y:S04]  /*4b30*/  BSSY B0, `(.L_x_2707) ;  /* 0x0000004000007945 */ /* 0x000fe80003800000 */
[----:B------:R-:W-:Y:S05]  /*4b40*/  @P3 BRA `(.L_x_2708) ;  /* 0x0000000000083947 */ /* 0x000fea0003800000 */
[----:B------:R-:W0:Y:S02]  /*4b50*/  FENCE.VIEW.ASYNC.G ;  /* 0x00000000000073c6 */ /* 0x000e240000000100 */
[----:B0-----:R-:W-:Y:S06]  /*4b60*/  BAR.ARV 0xc, 0x180 ;  /* 0x0306000000007b1d */ /* 0x001fec0000002000 */
.L_x_2708:
[----:B------:R-:W-:Y:S05]  /*4b70*/  BSYNC B0 ;  /* 0x0000000000007941 */ /* 0x000fea0003800000 */
.L_x_2707:
[----:B------:R-:W-:Y:S01]  /*4b80*/  UISETP.NE.AND UP0, UPT, UR38, 0x1, UPT ;  /* 0x000000012600788c */ /* 0x000fe2000bf05270 */
[----:B------:R-:W-:Y:S05]  /*4b90*/  BSSY B7, `(.L_x_2709) ;  /* 0x0001029000077945 */ /* 0x000fea0003800000 */
[----:B------:R-:W-:-:S13]  /*4ba0*/  PLOP3.LUT P0, PT, PT, PT, UP0, 0x80, 0x0 ;  /* 0x000000000000781c */ /* 0x000fda0003f0f008 */
[----:B------:R-:W-:Y:S05]  /*4bb0*/  @!P0 BRA `(.L_x_2710) ;  /* 0x00000024004c8947 */ /* 0x000fea0003800000 */
[----:B------:R-:W0:Y:S01]  /*4bc0*/  LDC R0, c[0x0][0x448] ;  /* 0x00011200ff007b82 */ /* 0x000e220000000800 */
[----:B------:R-:W-:-:S07]  /*4bd0*/  IADD3 R7, R23, 0x1, -R22 ;  /* 0x0000000117077810 */ /* 0x000fce0007ffe816 */
[----:B------:R-:W1:Y:S01]  /*4be0*/  LDC.64 R4, c[0x0][0x9e0] ;  /* 0x00027800ff047b82 */ /* 0x000e620000000a00 */
[----:B0-----:R-:W-:Y:S01]  /*4bf0*/  ISETP.NE.AND P1, PT, R0, 0x1, PT ;  /* 0x000000010000780c */ /* 0x001fe20003f25270 */
[----:B------:R-:W-:Y:S01]  /*4c00*/  VIADD R0, R192, 0x3f ;  /* 0x0000003fc0007836 */ /* 0x000fe20000000000 */
[----:B-1----:R-:W-:-:S11]  /*4c10*/  ISETP.GE.AND P2, PT, R5, 0x1, PT ;  /* 0x000000010500780c */ /* 0x002fd60003f46270 */
[----:B------:R-:W0:Y:S08]  /*4c20*/  @P1 LDC R3, c[0x0][0x44c] ;  /* 0x00011300ff031b82 */ /* 0x000e300000000800 */
[----:B------:R-:W1:Y:S01]  /*4c30*/  @P1 LDC R6, c[0x0][0x450] ;  /* 0x00011400ff061b82 */ /* 0x000e620000000800 */
[----:B0-----:R-:W-:-:S05]  /*4c40*/  @P1 IMAD.HI.U32 R3, R0, R3, RZ ;  /* 0x0000000300031227 */ /* 0x001fca00078e00ff */
[----:B-1----:R-:W-:-:S05]  /*4c50*/  @P1 SHF.R.U32.HI R0, RZ, R6, R3 ;  /* 0x00000006ff001219 */ /* 0x002fca0000011603 */
[----:B------:R-:W-:-:S04]  /*4c60*/  IMAD.IADD R3, R7, 0x1, R0 ;  /* 0x0000000107037824 */ /* 0x000fc800078e0200 */
[----:B------:R-:W-:Y:S01]  /*4c70*/  IMAD.IADD R4, R3, 0x1, R4 ;  /* 0x0000000103047824 */ /* 0x000fe200078e0204 */
        /* <DEDUP_REMOVED lines=12> */
.L_x_2713:
[----:B------:R-:W-:-:S13]  /*4d40*/  ISETP.NE.AND P0, PT, R5, 0x1, PT ;  /* 0x000000010500780c */ /* 0x000fda0003f05270 */
[----:B------:R-:W0:Y:S02]  /*4d50*/  @P0 LDC.64 R6, c[0x0][0x9e8] ;  /* 0x00027a00ff060b82 */ /* 0x000e240000000a00 */
[----:B0-----:R-:W-:-:S05]  /*4d60*/  @P0 IMAD.HI.U32 R6, R0, R6, RZ ;  /* 0x0000000600060227 */ /* 0x001fca00078e00ff */
[----:B------:R-:W-:-:S07]  /*4d70*/  @P0 SHF.R.U32.HI R0, RZ, R7, R6 ;  /* 0x00000007ff000219 */ /* 0x000fce0000011606 */
.L_x_2714:
[----:B------:R-:W-:Y:S05]  /*4d80*/  BSYNC B0 ;  /* 0x0000000000007941 */ /* 0x000fea0003800000 */
.L_x_2712:
[----:B------:R-:W-:-:S05]  /*4d90*/  IMAD R3, R0, R5, R5 ;  /* 0x0000000500037224 */ /* 0x000fca00078e0205 */
[----:B------:R-:W-:-:S07]  /*4da0*/  VIMNMX R4, R4, R3, PT ;  /* 0x0000000304047248 */ /* 0x000fce0003fe0100 */
.L_x_2711:
        /* <DEDUP_REMOVED lines=24> */
.L_x_2717:
[----:B------:R-:W-:-:S13]  /*4f30*/  ISETP.NE.AND P0, PT, R5, 0x1, PT ;  /* 0x000000010500780c */ /* 0x000fda0003f05270 */
[----:B------:R-:W0:Y:S02]  /*4f40*/  @P0 LDC.64 R6, c[0x0][0x9e8] ;  /* 0x00027a00ff060b82 */ /* 0x000e240000000a00 */
[----:B0-----:R-:W-:-:S05]  /*4f50*/  @P0 IMAD.HI.U32 R4, R22, R6, RZ ;  /* 0x0000000616040227 */ /* 0x001fca00078e00ff */
[----:B------:R-:W-:-:S07]  /*4f60*/  @P0 SHF.R.U32.HI R22, RZ, R7, R4 ;  /* 0x00000007ff160219 */ /* 0x000fce0000011604 */
.L_x_2718:
[----:B------:R-:W-:Y:S05]  /*4f70*/  BSYNC B0 ;  /* 0x0000000000007941 */ /* 0x000fea0003800000 */
.L_x_2716:
[----:B------:R-:W-:-:S05]  /*4f80*/  IMAD R5, R22, R5, RZ ;  /* 0x0000000516057224 */ /* 0x000fca00078e02ff */
[----:B------:R-:W-:-:S07]  /*4f90*/  VIMNMX R0, R0, R5, !PT ;  /* 0x0000000500007248 */ /* 0x000fce0007fe0100 */
.L_x_2715:
[----:B------:R-:W-:Y:S01]  /*4fa0*/  SHF.R.S32.HI R3, RZ, 0x1f, R0 ;  /* 0x0000001fff037819 */ /* 0x000fe20000011400 */
[----:B------:R-:W-:Y:S01]  /*4fb0*/  BSSY B0, `(.L_x_2719) ;  /* 0x0000025000007945 */ /* 0x000fe20003800000 */
[----:B------:R-:W-:Y:S02]  /*4fc0*/  IMAD.MOV.U32 R5, RZ, RZ, RZ ;  /* 0x000000ffff057224 */ /* 0x000fe400078e00ff */
[----:B------:R-:W-:-:S04]  /*4fd0*/  LEA.HI R3, R3, R0, RZ, 0x6 ;  /* 0x0000000003037211 */ /* 0x000fc800078f30ff */
[----:B------:R-:W-:-:S04]  /*4fe0*/  SHF.R.S32.HI R3, RZ, 0x6, R3 ;  /* 0x00000006ff037819 */ /* 0x000fc80000011403 */
[----:B------:R-:W-:-:S04]  /*4ff0*/  VIMNMX R9, RZ, R3, !PT ;  /* 0x00000003ff097248 */ /* 0x000fc80007fe0100 */
        /* <DEDUP_REMOVED lines=8> */
[----:B---3--:R-:W-:Y:S02]  /*5080*/  IABS R12, R11 ;  /* 0x0000000b000c7213 */ /* 0x008fe40000000000 */
        /* <DEDUP_REMOVED lines=23> */
.L_x_2720:
[----:B------:R-:W-:Y:S05]  /*5200*/  BSYNC B0 ;  /* 0x0000000000007941 */ /* 0x000fea0003800000 */
.L_x_2719:
[-C--:B------:R-:W-:Y:S01]  /*5210*/  IMAD R0, R218, R5.reuse, R9 ;  /* 0x00000005da007224 */ /* 0x080fe200078e0209 */
        /* <DEDUP_REMOVED lines=45> */
[----:B---3--:R-:W-:Y:S02]  /*54f0*/  CS2R R70, SRZ ;  /* 0x0000000000467805 */ /* 0x008fe4000001ff00 */
[----:B------:R-:W-:Y:S02]  /*5500*/  CS2R R68, SRZ ;  /* 0x0000000000447805 */ /* 0x000fe4000001ff00 */
[----:B----4-:R-:W-:Y:S02]  /*5510*/  CS2R R66, SRZ ;  /* 0x0000000000427805 */ /* 0x010fe4000001ff00 */
        /* <DEDUP_REMOVED lines=19> */
[----:B--2---:R-:W-:-:S02]  /*5650*/  CS2R R26, SRZ ;  /* 0x00000000001a7805 */ /* 0x004fc4000001ff00 */
[----:B------:R-:W-:Y:S01]  /*5660*/  CS2R R24, SRZ ;  /* 0x0000000000187805 */ /* 0x000fe2000001ff00 */
[----:B------:R-:W-:Y:S06]  /*5670*/  @!P1 BRA `(.L_x_2721) ;  /* 0x000000f400e89947 */ /* 0x000fec0003800000 */
[----:B------:R-:W2:Y:S04]  /*5680*/  LDL R10, [R1+0x48] ;  /* 0x00004800010a7983 */ /* 0x000ea80000100800 */
[----:B--2---:R-:W0:Y:S02]  /*5690*/  SHFL.IDX PT, R3, R10, RZ, 0x1f ;  /* 0x00001fff0a037589 */ /* 0x004e2400000e0000 */
[----:B0-----:R-:W-:-:S04]  /*56a0*/  LEA.HI R4, R3, R3, RZ, 0x1 ;  /* 0x0000000303047211 */ /* 0x001fc800078f08ff */
[----:B------:R-:W-:-:S05]  /*56b0*/  LOP3.LUT R4, R4, 0x1fffe, RZ, 0xc0, !PT ;  /* 0x0001fffe04047812 */ /* 0x000fca00078ec0ff */
[----:B------:R-:W-:Y:S02]  /*56c0*/  IMAD.IADD R3, R3, 0x1, -R4 ;  /* 0x0000000103037824 */ /* 0x000fe400078e0a04 */
[----:B------:R-:W-:Y:S02]  /*56d0*/  IMAD.U32 R4, RZ, RZ, UR37 ;  /* 0x00000025ff047e24 */ /* 0x000fe4000f8e00ff */
[----:B------:R-:W-:-:S03]  /*56e0*/  IMAD R3, R3, 0x8000, R2 ;  /* 0x0000800003037824 */ /* 0x000fc600078e0202 */
[----:B------:R-:W-:Y:S01]  /*56f0*/  ISETP.NE.AND P0, PT, R4, 0x3, PT ;  /* 0x000000030400780c */ /* 0x000fe20003f05270 */
[----:B------:R-:W-:-:S05]  /*5700*/  VIADD R3, R3, 0x400 ;  /* 0x0000040003037836 */ /* 0x000fca0000000000 */
[----:B------:R-:W-:-:S04]  /*5710*/  SHF.R.U32.HI R3, RZ, 0x4, R3 ;  /* 0x00000004ff037819 */ /* 0x000fc80000011603 */
[----:B------:R-:W-:-:S04]  /*5720*/  LOP3.LUT R3, R3, 0x3fff, RZ, 0xc0, !PT ;  /* 0x00003fff03037812 */ /* 0x000fc800078ec0ff */
[----:B------:R-:W-:Y:S01]  /*5730*/  LOP3.LUT R3, R3, 0x2000000, RZ, 0xfc, !PT ;  /* 0x0200000003037812 */ /* 0x000fe200078efcff */
[----:B------:R-:W-:Y:S06]  /*5740*/  @!P0 BRA `(.L_x_2722) ;  /* 0x0000000000048947 */ /* 0x000fec0003800000 */
[----:B------:R-:W-:Y:S01]  /*5750*/  BPT.TRAP 0x1 ;  /* 0x000000040000795c */ /* 0x000fe20000300000 */
.L_x_2722:
[----:B------:R-:W-:Y:S01]  /*5760*/  IMAD R9, R18, 0x8, R2 ;  /* 0x0000000812097824 */ /* 0x000fe200078e0202 */
[----:B------:R-:W-:Y:S01]  /*5770*/  SHF.L.U32 R10, R19, 0x1f, RZ ;  /* 0x0000001f130a7819 */ /* 0x000fe200000006ff */
[----:B------:R-:W-:Y:S01]  /*5780*/  VIADD R4, R2, 0x26800 ;  /* 0x0002680002047836 */ /* 0x000fe20000000000 */
[----:B------:R-:W-:Y:S01]  /*5790*/  BSSY B0, `(.L_x_2723) ;  /* 0x0000008000007945 */ /* 0x000fe20003800000 */
[----:B------:R-:W-:Y:S01]  /*57a0*/  IMAD R6, R18, 0x1000, R3 ;  /* 0x0000100012067824 */ /* 0x000fe200078e0203 */
[----:B------:R-:W0:Y:S01]  /*57b0*/  SYNCS.PHASECHK.TRANS64.TRYWAIT P1, [R9+URZ+0x28c50], R10 ;  /* 0x028c500a090075a7 */ /* 0x000e22000802017f */
[----:B------:R-:W-:Y:S01]  /*57c0*/  IMAD.MOV.U32 R7, RZ, RZ, 0x40000040 ;  /* 0x40000040ff077424 */ /* 0x000fe200078e00ff */
[----:B------:R-:W-:-:S04]  /*57d0*/  SHF.R.U32.HI R4, RZ, 0x4, R4 ;  /* 0x00000004ff047819 */ /* 0x000fc80000011604 */
[----:B------:R-:W-:-:S04]  /*57e0*/  LOP3.LUT R4, R4, 0x3fff, RZ, 0xc0, !PT ;  /* 0x00003fff04047812 */ /* 0x000fc800078ec0ff */
[----:B------:R-:W-:Y:S01]  /*57f0*/  LOP3.LUT R4, R4, 0x10000, RZ, 0xfc, !PT ;  /* 0x0001000004047812 */ /* 0x000fe200078efcff */
[----:B0-----:R-:W-:Y:S06]  /*5800*/  @!P1 BRA `(.L_x_2724) ;  /* 0x000001e000bc9947 */ /* 0x001fec0003800000 */
.L_x_3085:
[----:B------:R-:W-:Y:S05]  /*5810*/  BSYNC B0 ;  /* 0x0000000000007941 */ /* 0x000fea0003800000 */
.L_x_2723:
        /* <DEDUP_REMOVED lines=24> */
[----:B-----5:R-:W-:Y:S01]  /*59a0*/  WARPGROUP.ARRIVE ;  /* 0x00000000000079c5 */ /* 0x020fe20000000000 */
[----:B------:R-:W-:Y:S01]  /*59b0*/  R2UR UR5, R11 ;  /* 0x000000000b0572ca */ /* 0x000fe200000e0000 */
[----:B------:R-:W-:Y:S01]  /*59c0*/  VIADD R8, R8, 0xfffffffe ;  /* 0xfffffffe08087836 */ /* 0x000fe20000000000 */
[----:B------:R-:W-:Y:S03]  /*59d0*/  BSSY B0, `(.L_x_2725) ;  /* 0x00000e2000007945 */ /* 0x000fe60003800000 */
[----:B------:R-:W-:Y:S01]  /*59e0*/  HGMMA.64x256x16.F32 R24, gdesc[UR12].tnspB, RZ, !UPT, gsb0 ;  /* 0x43e000000c1879f0 */ /* 0x000fe2000c0008ff */
[----:B------:R-:W-:Y:S01]  /*59f0*/  R2UR UR14, R6 ;  /* 0x00000000060e72ca */ /* 0x000fe200000e0000 */
[----:B------:R-:W-:Y:S01]  /*5a00*/  VIADD R6, R4, 0x6 ;  /* 0x0000000604067836 */ /* 0x000fe20000000000 */
[----:B------:R-:W-:Y:S01]  /*5a10*/  R2UR UR15, R7 ;  /* 0x00000000070f72ca */ /* 0x000fe200000e0000 */
[----:B------:R-:W-:Y:S01]  /*5a20*/  IMAD.MOV.U32 R7, RZ, RZ, 0x40000040 ;  /* 0x40000040ff077424 */ /* 0x000fe200078e00ff */
[----:B------:R-:W-:-:S02]  /*5a30*/  ISETP.GE.AND P2, PT, R8, R0, PT ;  /* 0x000000000800720c */ /* 0x000fc40003f46270 */
        /* <DEDUP_REMOVED lines=22> */
.L_x_2732:
[----:B------:R-:W-:Y:S01]  /*5ba0*/  BAR.SYNC.DEFER_BLOCKING 0xe, 0x100 ;  /* 0x0384000000007b1d */ /* 0x000fe20000010000 */
[C---:B------:R-:W-:Y:S02]  /*5bb0*/  IMAD R8, R18.reuse, 0x40, R191 ;  /* 0x0000004012087824 */ /* 0x040fe400078e02bf */
[----:B------:R-:W-:Y:S02]  /*5bc0*/  VIADD R18, R18, 0x1 ;  /* 0x0000000112127836 */ /* 0x000fe40000000000 */
[----:B------:R-:W-:-:S03]  /*5bd0*/  IMAD R8, R8, 0x4, R2 ;  /* 0x0000000408087824 */ /* 0x000fc600078e0202 */
[----:B------:R-:W-:-:S04]  /*5be0*/  ISETP.NE.AND P2, PT, R18, 0x2, PT ;  /* 0x000000021200780c */ /* 0x000fc80003f45270 */
[----:B------:R-:W-:Y:S01]  /*5bf0*/  SEL R18, R18, RZ, P2 ;  /* 0x000000ff12127207 */ /* 0x000fe20001000000 */
[----:B0-----:R-:W0:Y:S04]  /*5c00*/  LDS R9, [R8+0x28800] ;  /* 0x0288000008097984 */ /* 0x001e280000000800 */
[----:B-1----:R-:W1:Y:S01]  /*5c10*/  LDS R8, [R8+0x28820] ;  /* 0x0288200008087984 */ /* 0x002e620000000800 */
        /* <DEDUP_REMOVED lines=135> */
.L_x_2727:
[----:B------:R-:W-:Y:S01]  /*6490*/  IMAD R21, R18, 0x8, R2 ;  /* 0x0000000812157824 */ /* 0x000fe200078e0202 */
[----:B------:R-:W-:-:S04]  /*64a0*/  SHF.L.U32 R8, R19, 0x1f, RZ ;  /* 0x0000001f13087819 */ /* 0x000fc800000006ff */
[----:B------:R0:W1:Y:S01]  /*64b0*/  SYNCS.PHASECHK.TRANS64.TRYWAIT P2, [R21+URZ+0x28c50], R8 ;  /* 0x028c5008150075a7 */ /* 0x000062000804017f */
[----:B------:R-:W-:Y:S05]  /*64c0*/  @!P0 BRA `(.L_x_2728) ;  /* 0x0000000000048947 */ /* 0x000fea0003800000 */
[----:B------:R-:W-:Y:S01]  /*64d0*/  BPT.TRAP 0x1 ;  /* 0x000000040000795c */ /* 0x000fe20000300000 */
.L_x_2728:
[----:B------:R-:W-:Y:S04]  /*64e0*/  BSSY B1, `(.L_x_2729) ;  /* 0x0000004000017945 */ /* 0x000fe80003800000 */
[----:B-1----:R-:W-:Y:S05]  /*64f0*/  @P2 BRA `(.L_x_2730) ;  /* 0x0000000000082947 */ /* 0x002fea0003800000 */
[----:B------:R-:W1:Y:S02]  /*6500*/  SYNCS.PHASECHK.TRANS64.TRYWAIT P2, [R21+URZ+0x28c50], R8 ;  /* 0x028c5008150075a7 */ /* 0x000e64000804017f */
[----:B-1----:R-:W-:Y:S05]  /*6510*/  @!P2 BRA `(.L_x_2731) ;  /* 0x000001d4008ca947 */ /* 0x002fea0003800000 */
.L_x_2730:
[----:B------:R-:W-:Y:S05]  /*6520*/  BSYNC B1 ;  /* 0x0000000000017941 */ /* 0x000fea0003800000 */
.L_x_2729:
[----:B01----:R-:W-:Y:S01]  /*6530*/  IMAD R8, R18, 0x1000, R3 ;  /* 0x0000100012087824 */ /* 0x003fe200078e0203 */
[----:B------:R-:W-:Y:S01]  /*6540*/  R2UR UR4, R4 ;  /* 0x00000000040472ca */ /* 0x000fe200000e0000 */
[----:B------:R-:W-:Y:S01]  /*6550*/  IMAD.MOV.U32 R9, RZ, RZ, 0x40000040 ;  /* 0x40000040ff097424 */ /* 0x000fe200078e00ff */
[----:B------:R-:W-:Y:S01]  /*6560*/  R2UR UR5, R5 ;  /* 0x00000000050572ca */ /* 0x000fe200000e0000 */
[----:B------:R-:W-:Y:S01]  /*6570*/  WARPGROUP.ARRIVE ;  /* 0x00000000000079c5 */ /* 0x000fe20000000000 */
[C---:B------:R-:W-:Y:S01]  /*6580*/  R2UR UR6, R8.reuse ;  /* 0x00000000080672ca */ /* 0x040fe200000e0000 */
[----:B------:R-:W-:Y:S01]  /*6590*/  VIADD R14, R8, 0x80 ;  /* 0x00000080080e7836 */ /* 0x000fe20000000000 */
[----:B------:R-:W-:Y:S01]  /*65a0*/  R2UR UR7, R9 ;  /* 0x00000000090772ca */ /* 0x000fe200000e0000 */
[----:B------:R-:W-:Y:S02]  /*65b0*/  IMAD.MOV.U32 R15, RZ, RZ, 0x40000040 ;  /* 0x40000040ff0f7424 */ /* 0x000fe400078e00ff */
[----:B------:R-:W-:-:S02]  /*65c0*/  IMAD.MOV.U32 R9, RZ, RZ, 0x40000040 ;  /* 0x40000040ff097424 */ /* 0x000fc400078e00ff */
[----:B------:R-:W-:-:S05]  /*65d0*/  @!P1 VIADD R21, R21, 0x28c60 ;  /* 0x00028c6015159836 */ /* 0x000fca0000000000 */
[----:B------:R-:W-:-:S03]  /*65e0*/  @!P1 PRMT R21, RZ, 0x654, R21 ;  /* 0x00000654ff159816 */ /* 0x000fc60000000015 */
        /* <DEDUP_REMOVED lines=27> */
[----:B------:R-:W-:Y:S03]  /*67a0*/  HGMMA.64x256x16.F32 R24, gdesc[UR4].tnspB, R24, gsb0 ;  /* 0x43e00000041879f0 */ /* 0x000fe60008000818 */
[----:B------:R-:W-:Y:S02]  /*67b0*/  WARPGROUP.DEPBAR.LE gsb0, 0x0 ;  /* 0x00008000000079c5 */ /* 0x000fe40000010000 */
[----:B------:R-:W-:Y:S06]  /*67c0*/  BAR.ARV 0xf, 0x100 ;  /* 0x03c4000000007b1d */ /* 0x000fec0000002000 */
[----:B------:R1:W-:Y:S01]  /*67d0*/  @!P1 SYNCS.ARRIVE.TRANS64.RED.A1T0 RZ, [R21+URZ], RZ ;  /* 0x000000ff15ff99a7 */ /* 0x0003e2000810043f */
[----:B------:R-:W-:Y:S05]  /*67e0*/  @P3 BRA `(.L_x_2732) ;  /* 0xfffffff000ec3947 */ /* 0x000fea000383ffff */
.L_x_2726:
[----:B------:R-:W-:Y:S05]  /*67f0*/  BSYNC B0 ;  /* 0x0000000000007941 */ /* 0x000fea0003800000 */
.L_x_2725:
[----:B------:R-:W-:Y:S01]  /*6800*/  BAR.SYNC.DEFER_BLOCKING 0xe, 0x100 ;  /* 0x0384000000007b1d */ /* 0x000fe20000010000 */
[C---:B------:R-:W-:Y:S01]  /*6810*/  IMAD R3, R18.reuse, 0x40, R191 ;  /* 0x0000004012037824 */ /* 0x040fe200078e02bf */
[----:B------:R-:W-:Y:S01]  /*6820*/  PLOP3.LUT P0, PT, PT, PT, PT, 0x8, 0x0 ;  /* 0x000000000000781c */ /* 0x000fe20003f0e170 */
[----:B------:R-:W-:Y:S02]  /*6830*/  VIADD R18, R18, 0x1 ;  /* 0x0000000112127836 */ /* 0x000fe40000000000 */
[----:B------:R-:W-:Y:S02]  /*6840*/  IMAD R3, R3, 0x4, R2 ;  /* 0x0000000403037824 */ /* 0x000fe400078e0202 */
[----:B------:R-:W-:Y:S01]  /*6850*/  IMAD.MOV.U32 R152, RZ, RZ, RZ ;  /* 0x000000ffff987224 */ /* 0x000fe200078e00ff */
[----:B------:R-:W-:-:S04]  /*6860*/  ISETP.NE.AND P1, PT, R18, 0x2, PT ;  /* 0x000000021200780c */ /* 0x000fc80003f25270 */
[----:B------:R-:W-:Y:S01]  /*6870*/  SEL R18, R18, RZ, P1 ;  /* 0x000000ff12127207 */ /* 0x000fe20000800000 */
[----:B------:R-:W2:Y:S04]  /*6880*/  LDS R0, [R3+0x28820] ;  /* 0x0288200003007984 */ /* 0x000ea80000000800 */
[----:B------:R3:W4:Y:S02]  /*6890*/  LDS R2, [R3+0x28800] ;  /* 0x0288000003027984 */ /* 0x0007240000000800 */
[----:B---3--:R-:W-:Y:S02]  /*68a0*/  IMAD.MOV.U32 R3, RZ, RZ, RZ ;  /* 0x000000ffff037224 */ /* 0x008fe400078e00ff */
        /* <DEDUP_REMOVED lines=65> */
[-C--:B----4-:R-:W-:Y:S01]  /*6cc0*/  FMUL.FTZ R24, R24, R2.reuse ;  /* 0x0000000218187220 */ /* 0x090fe20000410000 */
        /* <DEDUP_REMOVED lines=66> */
.L_x_2710:
        /* <DEDUP_REMOVED lines=24> */
.L_x_2735:
[----:B------:R-:W-:-:S13]  /*7270*/  ISETP.NE.AND P0, PT, R5, 0x1, PT ;  /* 0x000000010500780c */ /* 0x000fda0003f05270 */
[----:B------:R-:W0:Y:S02]  /*7280*/  @P0 LDC.64 R6, c[0x0][0x9e8] ;  /* 0x00027a00ff060b82 */ /* 0x000e240000000a00 */
[----:B0-----:R-:W-:-:S05]  /*7290*/  @P0 IMAD.HI.U32 R6, R0, R6, RZ ;  /* 0x0000000600060227 */ /* 0x001fca00078e00ff */
[----:B------:R-:W-:-:S07]  /*72a0*/  @P0 SHF.R.U32.HI R0, RZ, R7, R6 ;  /* 0x00000007ff000219 */ /* 0x000fce0000011606 */
.L_x_2736:
[----:B------:R-:W-:Y:S05]  /*72b0*/  BSYNC B0 ;  /* 0x0000000000007941 */ /* 0x000fea0003800000 */
.L_x_2734:
[----:B------:R-:W-:-:S05]  /*72c0*/  IMAD R3, R0, R5, R5 ;  /* 0x0000000500037224 */ /* 0x000fca00078e0205 */
[----:B------:R-:W-:-:S07]  /*72d0*/  VIMNMX R4, R4, R3, PT ;  /* 0x0000000304047248 */ /* 0x000fce0003fe0100 */
.L_x_2733:
        /* <DEDUP_REMOVED lines=24> */
.L_x_2739:
[----:B------:R-:W-:-:S13]  /*7460*/  ISETP.NE.AND P0, PT, R5, 0x1, PT ;  /* 0x000000010500780c */ /* 0x000fda0003f05270 */
[----:B------:R-:W0:Y:S02]  /*7470*/  @P0 LDC.64 R6, c[0x0][0x9e8] ;  /* 0x00027a00ff060b82 */ /* 0x000e240000000a00 */
[----:B0-----:R-:W-:-:S05]  /*7480*/  @P0 IMAD.HI.U32 R4, R3, R6, RZ ;  /* 0x0000000603040227 */ /* 0x001fca00078e00ff */
[----:B------:R-:W-:-:S07]  /*7490*/  @P0 SHF.R.U32.HI R3, RZ, R7, R4 ;  /* 0x00000007ff030219 */ /* 0x000fce0000011604 */
.L_x_2740:
[----:B------:R-:W-:Y:S05]  /*74a0*/  BSYNC B0 ;  /* 0x0000000000007941 */ /* 0x000fea0003800000 */
.L_x_2738:
[----:B------:R-:W-:-:S05]  /*74b0*/  IMAD R3, R3, R5, RZ ;  /* 0x0000000503037224 */ /* 0x000fca00078e02ff */
[----:B------:R-:W-:-:S07]  /*74c0*/  VIMNMX R0, R0, R3, !PT ;  /* 0x0000000300007248 */ /* 0x000fce0007fe0100 */
.L_x_2737:
        /* <DEDUP_REMOVED lines=38> */
.L_x_2742:
[----:B------:R-:W-:Y:S05]  /*7730*/  BSYNC B0 ;  /* 0x0000000000007941 */ /* 0x000fea0003800000 */
.L_x_2741:
        /* <DEDUP_REMOVED lines=82> */
[----:B------:R-:W-:-:S04]  /*7c60*/  LOP3.LUT R3, R3, 0x3fff, RZ, 0xc0, !PT ;  /* 0x00003fff03037812 */ /* 0x000fc800078ec0ff */
[----:B------:R-:W-:Y:S01]  /*7c70*/  LOP3.LUT R190, R3, 0x2000000, RZ, 0xfc, !PT ;  /* 0x0200000003be7812 */ /* 0x000fe200078efcff */
        /* <DEDUP_REMOVED lines=17> */
.L_x_2744:
[----:B------:R-:W-:Y:S05]  /*7d90*/  BSYNC B6 ;  /* 0x0000000000067941 */ /* 0x000fea0003800000 */
.L_x_2743:
[----:B------:R-:W-:Y:S02]  /*7da0*/  ULDC UR4, c[0x0][0x3f4] ;  /* 0x0000fd0000047ab9 */ /* 0x000fe40000000800 */
[----:B------:R-:W-:-:S13]  /*7db0*/  ISETP.LT.AND P0, PT, RZ, UR4, PT ;  /* 0x00000004ff007c0c */ /* 0x000fda000bf01270 */
[----:B------:R-:W-:Y:S05]  /*7dc0*/  @P0 BRA `(.L_x_2745) ;  /* 0x00000000003c0947 */ /* 0x000fea0003800000 */
[----:B------:R-:W-:-:S04]  /*7dd0*/  LEA.HI R0, R217, R217, RZ, 0x1 ;  /* 0x000000d9d9007211 */ /* 0x000fc800078f08ff */
[----:B------:R-:W-:-:S05]  /*7de0*/  LOP3.LUT R0, R0, 0xfffffffe, RZ, 0xc0, !PT ;  /* 0xfffffffe00007812 */ /* 0x000fca00078ec0ff */
[----:B------:R-:W-:-:S05]  /*7df0*/  IMAD.IADD R0, R217, 0x1, -R0 ;  /* 0x00000001d9007824 */ /* 0x000fca00078e0a00 */
[----:B------:R-:W-:-:S04]  /*7e00*/  SHF.L.U32 R3, R0, 0x1f, RZ ;  /* 0x0000001f00037819 */ /* 0x000fc800000006ff */
[----:B------:R0:W1:Y:S03]  /*7e10*/  SYNCS.PHASECHK.TRANS64.TRYWAIT P0, [R2+URZ+0x28c00], R3 ;  /* 0x028c0003020075a7 */ /* 0x000066000800017f */
[----:B-1----:R-:W-:Y:S05]  /*7e20*/  @!P0 NANOSLEEP.SYNCS 0x989680 ;  /* 0x009896800000895d */ /* 0x002fea0003900000 */
[----:B------:R-:W1:Y:S01]  /*7e30*/  @!P0 SYNCS.PHASECHK.TRANS64 P0, [R2+URZ+0x28c00], R3 ;  /* 0x028c0003020085a7 */ /* 0x000e62000800007f */
[----:B------:R-:W-:Y:S04]  /*7e40*/  BSSY B0, `(.L_x_2746) ;  /* 0x0000006000007945 */ /* 0x000fe80003800000 */
[----:B-1----:R-:W-:Y:S05]  /*7e50*/  @P0 BRA `(.L_x_2747) ;  /* 0x0000000000100947 */ /* 0x002fea0003800000 */
.L_x_2748:
[----:B-1----:R1:W2:Y:S02]  /*7e60*/  SYNCS.PHASECHK.TRANS64.TRYWAIT P0, [R2+URZ+0x28c00], R3 ;  /* 0x028c0003020075a7 */ /* 0x0022a4000800017f */
[----:B--2---:R-:W-:Y:S05]  /*7e70*/  @!P0 NANOSLEEP.SYNCS 0x989680 ;  /* 0x009896800000895d */ /* 0x004fea0003900000 */
[----:B------:R-:W2:Y:S02]  /*7e80*/  @!P0 SYNCS.PHASECHK.TRANS64 P0, [R2+URZ+0x28c00], R3 ;  /* 0x028c0003020085a7 */ /* 0x000ea4000800007f */
[----:B--2---:R-:W-:Y:S05]  /*7e90*/  @!P0 BRA `(.L_x_2748) ;  /* 0xfffffffc00f08947 */ /* 0x004fea000383ffff */
.L_x_2747:
[----:B------:R-:W-:Y:S05]  /*7ea0*/  BSYNC B0 ;  /* 0x0000000000007941 */ /* 0x000fea0003800000 */
.L_x_2746:
[----:B------:R-:W-:Y:S05]  /*7eb0*/  BRA `(.L_x_2749) ;  /* 0x0000002c00187947 */ /* 0x000fea0003800000 */
.L_x_2745:
[----:B------:R-:W-:Y:S01]  /*7ec0*/  VIADD R4, R2, 0x20400 ;  /* 0x0002040002047836 */ /* 0x000fe20000000000 */
[----:B-----5:R-:W-:Y:S01]  /*7ed0*/  SHF.R.S32.HI R0, RZ, 0x1f, R76 ;  /* 0x0000001fff007819 */ /* 0x020fe2000001144c */
[----:B------:R-:W-:Y:S01]  /*7ee0*/  ULDC.64 UR4, c[0x0][0x3f8] ;  /* 0x0000fe0000047ab9 */ /* 0x000fe20000000a00 */
[----:B------:R-:W-:Y:S01]  /*7ef0*/  ULDC.64 UR6, c[0x0][0x408] ;  /* 0x0001020000067ab9 */ /* 0x000fe20000000a00 */
[----:B------:R-:W-:Y:S01]  /*7f00*/  IMAD.WIDE.U32 R24, R76, UR4, RZ ;  /* 0x000000044c187c25 */ /* 0x000fe2000f8e00ff */
[----:B------:R-:W-:Y:S01]  /*7f10*/  LOP3.LUT P0, RZ, R4, 0x3ff, RZ, 0xc0, !PT ;  /* 0x000003ff04ff7812 */ /* 0x000fe2000780c0ff */
[----:B------:R-:W-:Y:S02]  /*7f20*/  BSSY B6, `(.L_x_2750) ;  /* 0x0000019000067945 */ /* 0x000fe40003800000 */
[C---:B------:R-:W-:Y:S02]  /*7f30*/  IMAD R3, R0.reuse, UR4, RZ ;  /* 0x0000000400037c24 */ /* 0x040fe4000f8e02ff */
[----:B------:R-:W-:-:S02]  /*7f40*/  IMAD R5, R0, UR6, RZ ;  /* 0x0000000600057c24 */ /* 0x000fc4000f8e02ff */
[C---:B------:R-:W-:Y:S02]  /*7f50*/  IMAD R3, R76.reuse, UR5, R3 ;  /* 0x000000054c037c24 */ /* 0x040fe4000f8e0203 */
[C---:B------:R-:W-:Y:S02]  /*7f60*/  IMAD R5, R76.reuse, UR7, R5 ;  /* 0x000000074c057c24 */ /* 0x040fe4000f8e0205 */
[----:B------:R-:W-:-:S04]  /*7f70*/  IMAD.WIDE.U32 R76, R76, UR6, RZ ;  /* 0x000000064c4c7c25 */ /* 0x000fc8000f8e00ff */
[----:B------:R-:W-:Y:S02]  /*7f80*/  IMAD.IADD R27, R3, 0x1, R25 ;  /* 0x00000001031b7824 */ /* 0x000fe400078e0219 */
[----:B------:R-:W-:Y:S01]  /*7f90*/  IMAD.IADD R29, R5, 0x1, R77 ;  /* 0x00000001051d7824 */ /* 0x000fe200078e024d */
        /* <DEDUP_REMOVED lines=17> */
.L_x_2751:
[----:B------:R-:W-:Y:S05]  /*80b0*/  BSYNC B6 ;  /* 0x0000000000067941 */ /* 0x000fea0003800000 */
.L_x_2750:
[----:B------:R-:W0:Y:S01]  /*80c0*/  S2R R0, SR_TID.X ;  /* 0x0000000000007919 */ /* 0x000e220000002100 */
[----:B------:R-:W-:Y:S01]  /*80d0*/  ULDC.U8 UR4, c[0x0][0x410] ;  /* 0x0001040000047ab9 */ /* 0x000fe20000000000 */
[----:B------:R-:W-:Y:S01]  /*80e0*/  BSSY B0, `(.L_x_2752) ;  /* 0x000029b000007945 */ /* 0x000fe20003800000 */
[----:B------:R-:W-:Y:S01]  /*80f0*/  ISETP.NE.AND P0, PT, RZ, UR4, PT ;  /* 0x00000004ff007c0c */ /* 0x000fe2000bf05270 */
[C---:B------:R-:W-:Y:S02]  /*8100*/  VIADD R36, R184.reuse, 0x20 ;  /* 0x00000020b8247836 */ /* 0x040fe40000000000 */
[----:B------:R-:W-:Y:S02]  /*8110*/  IMAD.IADD R34, R184, 0x1, R192 ;  /* 0x00000001b8227824 */ /* 0x000fe400078e02c0 */
[----:B0-----:R-:W-:-:S05]  /*8120*/  VIADD R0, R0, 0xffffff80 ;  /* 0xffffff8000007836 */ /* 0x001fca0000000000 */
[----:B------:R-:W-:-:S04]  /*8130*/  SHF.R.S32.HI R3, RZ, 0x1f, R0 ;  /* 0x0000001fff037819 */ /* 0x000fc80000011400 */
[----:B------:R-:W-:-:S04]  /*8140*/  LEA.HI R3, R3, R0, RZ, 0x2 ;  /* 0x0000000003037211 */ /* 0x000fc800078f10ff */
[----:B------:R-:W-:-:S05]  /*8150*/  LOP3.LUT R3, R3, 0xfffffffc, RZ, 0xc0, !PT ;  /* 0xfffffffc03037812 */ /* 0x000fca00078ec0ff */
[----:B------:R-:W-:Y:S01]  /*8160*/  IMAD.IADD R3, R0, 0x1, -R3 ;  /* 0x0000000100037824 */ /* 0x000fe200078e0a03 */
[----:B------:R-:W-:Y:S06]  /*8170*/  @!P0 BRA `(.L_x_2753) ;  /* 0x0000001400508947 */ /* 0x000fec0003800000 */
[----:B------:R-:W0:Y:S01]  /*8180*/  LDC R37, c[0x0][0x448] ;  /* 0x00011200ff257b82 */ /* 0x000e220000000800 */
[----:B------:R-:W-:Y:S01]  /*8190*/  IMAD R3, R3, 0x20, R34 ;  /* 0x0000002003037824 */ /* 0x000fe200078e0222 */
[----:B------:R-:W-:Y:S01]  /*81a0*/  ULDC.64 UR4, c[0x0][0x3f8] ;  /* 0x0000fe0000047ab9 */ /* 0x000fe20000000a00 */
[----:B------:R-:W-:Y:S01]  /*81b0*/  ULDC.64 UR6, c[0x0][0x408] ;  /* 0x0001020000067ab9 */ /* 0x000fe20000000a00 */
[----:B------:R-:W-:Y:S01]  /*81c0*/  IMAD.MOV.U32 R6, RZ, RZ, R24 ;  /* 0x000000ffff067224 */ /* 0x000fe200078e0018 */
[----:B------:R-:W-:Y:S01]  /*81d0*/  SHF.R.S32.HI R31, RZ, 0x1f, R200 ;  /* 0x0000001fff1f7819 */ /* 0x000fe200000114c8 */
[----:B------:R-:W-:Y:S02]  /*81e0*/  IMAD.MOV.U32 R7, RZ, RZ, R27 ;  /* 0x000000ffff077224 */ /* 0x000fe400078e001b */
[----:B------:R-:W-:Y:S02]  /*81f0*/  IMAD.MOV.U32 R8, RZ, RZ, R76 ;  /* 0x000000ffff087224 */ /* 0x000fe400078e004c */
[----:B------:R-:W-:Y:S01]  /*8200*/  IMAD.MOV.U32 R9, RZ, RZ, R29 ;  /* 0x000000ffff097224 */ /* 0x000fe200078e001d */
[----:B0-----:R-:W-:-:S13]  /*8210*/  ISETP.NE.AND P0, PT, R37, 0x1, PT ;  /* 0x000000012500780c */ /* 0x001fda0003f05270 */
[----:B------:R-:W0:Y:S08]  /*8220*/  @P0 LDC R0, c[0x0][0x44c] ;  /* 0x00011300ff000b82 */ /* 0x000e300000000800 */
[----:B------:R-:W1:Y:S01]  /*8230*/  @P0 LDC R5, c[0x0][0x450] ;  /* 0x00011400ff050b82 */ /* 0x000e620000000800 */
[----:B0-----:R-:W-:-:S05]  /*8240*/  @P0 IMAD.HI.U32 R0, R3, R0, RZ ;  /* 0x0000000003000227 */ /* 0x001fca00078e00ff */
[----:B-1----:R-:W-:-:S04]  /*8250*/  @P0 SHF.R.U32.HI R3, RZ, R5, R0 ;  /* 0x00000005ff030219 */ /* 0x002fc80000011600 */
[----:B------:R-:W-:Y:S01]  /*8260*/  SHF.R.S32.HI R0, RZ, 0x1f, R3 ;  /* 0x0000001fff007819 */ /* 0x000fe20000011403 */
[----:B------:R-:W-:-:S04]  /*8270*/  IMAD.WIDE.U32 R6, R3, UR4, R6 ;  /* 0x0000000403067c25 */ /* 0x000fc8000f8e0006 */
[C---:B------:R-:W-:Y:S02]  /*8280*/  IMAD R4, R0.reuse, UR4, RZ ;  /* 0x0000000400047c24 */ /* 0x040fe4000f8e02ff */
[----:B------:R-:W-:Y:S02]  /*8290*/  IMAD R0, R0, UR6, RZ ;  /* 0x0000000600007c24 */ /* 0x000fe4000f8e02ff */
[C---:B------:R-:W-:Y:S01]  /*82a0*/  IMAD R5, R3.reuse, UR5, R4 ;  /* 0x0000000503057c24 */ /* 0x040fe2000f8e0204 */
[----:B------:R-:W-:Y:S01]  /*82b0*/  ULDC.64 UR4, c[0x0][0x3e8] ;  /* 0x0000fa0000047ab9 */ /* 0x000fe20000000a00 */
[C---:B------:R-:W-:Y:S01]  /*82c0*/  IMAD.WIDE.U32 R8, R3.reuse, UR6, R8 ;  /* 0x0000000603087c25 */ /* 0x040fe2000f8e0008 */
[----:B------:R-:W-:Y:S01]  /*82d0*/  LEA R4, P0, R6, UR4, 0x1 ;  /* 0x0000000406047c11 */ /* 0x000fe2000f8008ff */
[----:B------:R-:W-:Y:S02]  /*82e0*/  UMOV UR4, 0xffffffff ;  /* 0xffffffff00047882 */ /* 0x000fe40000000000 */
[----:B------:R-:W-:Y:S01]  /*82f0*/  IMAD R11, R3, UR7, R0 ;  /* 0x00000007030b7c24 */ /* 0x000fe2000f8e0200 */
[----:B------:R-:W-:Y:S01]  /*8300*/  ULDC.64 UR6, c[0x0][0x400] ;  /* 0x0001000000067ab9 */ /* 0x000fe20000000a00 */
[----:B------:R-:W-:Y:S01]  /*8310*/  IMAD.IADD R3, R7, 0x1, R5 ;  /* 0x0000000107037824 */ /* 0x000fe200078e0205 */
[----:B------:R-:W-:Y:S01]  /*8320*/  LEA R30, P1, R8, UR6, 0x1 ;  /* 0x00000006081e7c11 */ /* 0x000fe2000f8208ff */
[----:B------:R-:W-:-:S03]  /*8330*/  IMAD.IADD R7, R9, 0x1, R11 ;  /* 0x0000000109077824 */ /* 0x000fc600078e020b */
[----:B------:R-:W-:Y:S02]  /*8340*/  LEA.HI.X R6, R6, UR5, R3, 0x1, P0 ;  /* 0x0000000506067c11 */ /* 0x000fe400080f0c03 */
[----:B------:R-:W-:Y:S01]  /*8350*/  LEA.HI.X R7, R8, UR7, R7, 0x1, P1 ;  /* 0x0000000708077c11 */ /* 0x000fe200088f0c07 */
[----:B------:R-:W-:Y:S06]  /*8360*/  BRA.DIV UR4, `(.L_x_2754) ;  /* 0x000001ba040c7947 */ /* 0x000fec000b800000 */
[----:B------:R0:W1:Y:S04]  /*8370*/  SHFL.IDX PT, R3, R6, RZ, 0x1c1f ;  /* 0x001c1fff06037589 */ /* 0x00006800000e0000 */
[----:B------:R0:W2:Y:S04]  /*8380*/  SHFL.IDX PT, R0, R4, RZ, 0x1c1f ;  /* 0x001c1fff04007589 */ /* 0x0000a800000e0000 */
[----:B------:R0:W3:Y:S04]  /*8390*/  SHFL.IDX PT, R5, R7, RZ, 0x1c1f ;  /* 0x001c1fff07057589 */ /* 0x0000e800000e0000 */
[----:B------:R0:W4:Y:S02]  /*83a0*/  SHFL.IDX PT, R14, R30, RZ, 0x1c1f ;  /* 0x001c1fff1e0e7589 */ /* 0x00012400000e0000 */
.L_x_3091:
[----:B------:R-:W-:Y:S01]  /*83b0*/  IMAD R37, R22, R37, RZ ;  /* 0x0000002516257224 */ /* 0x000fe200078e02ff */
[----:B------:R-:W-:Y:S01]  /*83c0*/  BSSY B1, `(.L_x_2755) ;  /* 0x000001d000017945 */ /* 0x000fe20003800000 */
[----:B------:R-:W-:Y:S02]  /*83d0*/  CS2R R26, SRZ ;  /* 0x00000000001a7805 */ /* 0x000fe4000001ff00 */
[----:B------:R-:W-:Y:S02]  /*83e0*/  CS2R R24, SRZ ;  /* 0x0000000000187805 */ /* 0x000fe4000001ff00 */
[----:B------:R-:W-:Y:S02]  /*83f0*/  CS2R R28, SRZ ;  /* 0x00000000001c7805 */ /* 0x000fe4000001ff00 */
[----:B------:R-:W-:Y:S02]  /*8400*/  ISETP.GE.AND P0, PT, R34, R37, PT ;  /* 0x000000252200720c */ /* 0x000fe40003f06270 */
[----:B------:R-:W-:-:S11]  /*8410*/  CS2R R20, SRZ ;  /* 0x0000000000147805 */ /* 0x000fd6000001ff00 */
[----:B------:R-:W-:Y:S05]  /*8420*/  @P0 BRA `(.L_x_2756) ;  /* 0x0000000000580947 */ /* 0x000fea0003800000 */
[----:B------:R-:W-:Y:S01]  /*8430*/  ULDC UR4, c[0x0][0x3f4] ;  /* 0x0000fd0000047ab9 */ /* 0x000fe20000000800 */
[----:B--2---:R-:W-:Y:S01]  /*8440*/  IMAD.MOV.U32 R8, RZ, RZ, R0 ;  /* 0x000000ffff087224 */ /* 0x004fe200078e0000 */
[----:B------:R-:W-:Y:S01]  /*8450*/  ISETP.GE.AND P2, PT, R188, UR4, PT ;  /* 0x00000004bc007c0c */ /* 0x000fe2000bf46270 */
[----:B-1----:R-:W-:Y:S01]  /*8460*/  IMAD.MOV.U32 R9, RZ, RZ, R3 ;  /* 0x000000ffff097224 */ /* 0x002fe200078e0003 */
[----:B------:R-:W-:Y:S01]  /*8470*/  ISETP.GE.AND P3, PT, R200, UR4, PT ;  /* 0x00000004c8007c0c */ /* 0x000fe2000bf66270 */
[----:B---3--:R-:W-:Y:S01]  /*8480*/  IMAD.MOV.U32 R15, RZ, RZ, R5 ;  /* 0x000000ffff0f7224 */ /* 0x008fe200078e0005 */
[----:B------:R-:W-:-:S09]  /*8490*/  CS2R R28, SRZ ;  /* 0x00000000001c7805 */ /* 0x000fd2000001ff00 */
[----:B------:R-:W-:Y:S02]  /*84a0*/  @!P2 IMAD.WIDE R32, R188, 0x2, R8 ;  /* 0x00000002bc20a825 */ /* 0x000fe400078e0208 */
[C---:B------:R-:W-:Y:S02]  /*84b0*/  @!P3 SHF.L.U64.HI R24, R200.reuse, 0x1, R31 ;  /* 0x00000001c818b819 */ /* 0x040fe4000001021f */
[----:B------:R-:W-:Y:S01]  /*84c0*/  @!P3 IMAD.SHL.U32 R9, R200, 0x2, RZ ;  /* 0x00000002c809b824 */ /* 0x000fe200078e00ff */
[----:B------:R-:W-:Y:S02]  /*84d0*/  CS2R R26, SRZ ;  /* 0x00000000001a7805 */ /* 0x000fe4000001ff00 */
[----:B------:R-:W-:Y:S01]  /*84e0*/  CS2R R20, SRZ ;  /* 0x0000000000147805 */ /* 0x000fe2000001ff00 */
[----:B----4-:R-:W-:Y:S01]  /*84f0*/  @!P2 IMAD.WIDE R12, R188, 0x2, R14 ;  /* 0x00000002bc0ca825 */ /* 0x010fe200078e020e */
[----:B------:R1:W5:Y:S01]  /*8500*/  @!P2 LD.E.64 R28, desc[UR42][R32.64] ;  /* 0x0000002a201ca980 */ /* 0x000362000c101b00 */
[----:B------:R-:W-:-:S02]  /*8510*/  @!P3 IADD3 R10, P0, R0, R9, RZ ;  /* 0x00000009000ab210 */ /* 0x000fc40007f1e0ff */
[----:B------:R-:W-:Y:S01]  /*8520*/  @!P3 IADD3 R8, P1, R14, R9, RZ ;  /* 0x000000090e08b210 */ /* 0x000fe20007f3e0ff */
[----:B------:R1:W5:Y:S02]  /*8530*/  @!P2 LD.E.64 R26, desc[UR42][R12.64] ;  /* 0x0000002a0c1aa980 */ /* 0x000364000c101b00 */
[--C-:B------:R-:W-:Y:S02]  /*8540*/  @!P3 IMAD.X R11, R3, 0x1, R24.reuse, P0 ;  /* 0x00000001030bb824 */ /* 0x100fe400000e0618 */
[----:B------:R-:W-:Y:S01]  /*8550*/  @!P3 IMAD.X R9, R5, 0x1, R24, P1 ;  /* 0x000000010509b824 */ /* 0x000fe200008e0618 */
[----:B------:R-:W-:Y:S02]  /*8560*/  CS2R R24, SRZ ;  /* 0x0000000000187805 */ /* 0x000fe4000001ff00 */
[----:B------:R1:W5:Y:S04]  /*8570*/  @!P3 LD.E.64 R20, desc[UR42][R10.64] ;  /* 0x0000002a0a14b980 */ /* 0x000368000c101b00 */
[----:B------:R1:W5:Y:S02]  /*8580*/  @!P3 LD.E.64 R24, desc[UR42][R8.64] ;  /* 0x0000002a0818b980 */ /* 0x000364000c101b00 */
.L_x_2756:
[----:B------:R-:W-:Y:S05]  /*8590*/  BSYNC B1 ;  /* 0x0000000000017941 */ /* 0x000fea0003800000 */
.L_x_2755:
[----:B-1---5:R-:W-:Y:S01]  /*85a0*/  IMAD.MOV.U32 R3, RZ, RZ, R27 ;  /* 0x000000ffff037224 */ /* 0x022fe200078e001b */
[----:B------:R-:W-:Y:S01]  /*85b0*/  UMOV UR4, 0xffffffff ;  /* 0xffffffff00047882 */ /* 0x000fe20000000000 */
[----:B---3--:R-:W-:Y:S02]  /*85c0*/  IMAD.MOV.U32 R5, RZ, RZ, R24 ;  /* 0x000000ffff057224 */ /* 0x008fe400078e0018 */
[----:B------:R-:W-:Y:S02]  /*85d0*/  IMAD.MOV.U32 R8, RZ, RZ, R25 ;  /* 0x000000ffff087224 */ /* 0x000fe400078e0019 */
[----:B--2---:R-:W-:Y:S01]  /*85e0*/  IMAD.MOV.U32 R0, RZ, RZ, R26 ;  /* 0x000000ffff007224 */ /* 0x004fe200078e001a */
[----:B------:R-:W-:Y:S01]  /*85f0*/  PRMT R44, R3, 0x5410, R5 ;  /* 0x00005410032c7816 */ /* 0x000fe20000000005 */
[----:B------:R-:W-:Y:S01]  /*8600*/  IMAD.MOV.U32 R5, RZ, RZ, R20 ;  /* 0x000000ffff057224 */ /* 0x000fe200078e0014 */
[----:B------:R-:W-:Y:S01]  /*8610*/  PRMT R45, R8, 0x7610, R45 ;  /* 0x00007610082d7816 */ /* 0x000fe2000000002d */
[----:B------:R-:W-:Y:S01]  /*8620*/  IMAD.MOV.U32 R8, RZ, RZ, R21 ;  /* 0x000000ffff087224 */ /* 0x000fe200078e0015 */
[----:B------:R-:W-:Y:S01]  /*8630*/  PRMT R39, R0, 0x7610, R39 ;  /* 0x0000761000277816 */ /* 0x000fe20000000027 */
[----:B------:R-:W-:-:S02]  /*8640*/  IMAD.MOV.U32 R0, RZ, RZ, R28 ;  /* 0x000000ffff007224 */ /* 0x000fc400078e001c */
[----:B------:R-:W-:Y:S01]  /*8650*/  IMAD.MOV.U32 R3, RZ, RZ, R29 ;  /* 0x000000ffff037224 */ /* 0x000fe200078e001d */
[----:B------:R-:W-:Y:S02]  /*8660*/  PRMT R46, R5, 0x5410, R8 ;  /* 0x00005410052e7816 */ /* 0x000fe40000000008 */
[----:B------:R-:W-:Y:S02]  /*8670*/  CS2R R8, SRZ ;  /* 0x0000000000087805 */ /* 0x000fe4000001ff00 */
[----:B------:R-:W-:Y:S02]  /*8680*/  PRMT R39, R39, 0x5410, R0 ;  /* 0x0000541027277816 */ /* 0x000fe40000000000 */
[----:B------:R-:W-:Y:S01]  /*8690*/  PRMT R45, R45, 0x5410, R3 ;  /* 0x000054102d2d7816 */ /* 0x000fe20000000003 */
[----:B------:R-:W-:Y:S06]  /*86a0*/  BRA.DIV UR4, `(.L_x_2757) ;  /* 0x000001b604ac7947 */ /* 0x000fec000b800000 */
[----:B------:R1:W2:Y:S04]  /*86b0*/  SHFL.IDX PT, R3, R6, 0x1, 0x1c1f ;  /* 0x003c1f0006037f89 */ /* 0x0002a800000e0000 */
[----:B0-----:R-:W0:Y:S04]  /*86c0*/  SHFL.IDX PT, R4, R4, 0x1, 0x1c1f ;  /* 0x003c1f0004047f89 */ /* 0x001e2800000e0000 */
[----:B------:R-:W3:Y:S04]  /*86d0*/  SHFL.IDX PT, R7, R7, 0x1, 0x1c1f ;  /* 0x003c1f0007077f89 */ /* 0x000ee800000e0000 */
[----:B------:R1:W0:Y:S02]  /*86e0*/  SHFL.IDX PT, R0, R30, 0x1, 0x1c1f ;  /* 0x003c1f001e007f89 */ /* 0x00022400000e0000 */
.L_x_3097:
[----:B------:R-:W-:Y:S01]  /*86f0*/  VIADD R34, R34, 0x20 ;  /* 0x0000002022227836 */ /* 0x000fe20000000000 */
[----:B------:R-:W-:Y:S01]  /*8700*/  LEA.HI R5, R217, R217, RZ, 0x1 ;  /* 0x000000d9d9057211 */ /* 0x000fe200078f08ff */
[----:B------:R-:W-:Y:S01]  /*8710*/  BSSY B1, `(.L_x_2758) ;  /* 0x0000020000017945 */ /* 0x000fe20003800000 */
[----:B------:R-:W-:Y:S01]  /*8720*/  IMAD.SHL.U32 R38, R195, 0x40, RZ ;  /* 0x00000040c3267824 */ /* 0x000fe200078e00ff */
[----:B------:R-:W-:Y:S02]  /*8730*/  CS2R R10, SRZ ;  /* 0x00000000000a7805 */ /* 0x000fe4000001ff00 */
[----:B------:R-:W-:Y:S02]  /*8740*/  ISETP.GE.AND P0, PT, R34, R37, PT ;  /* 0x000000252200720c */ /* 0x000fe40003f06270 */
[----:B----4-:R-:W-:Y:S02]  /*8750*/  CS2R R14, SRZ ;  /* 0x00000000000e7805 */ /* 0x010fe4000001ff00 */
[----:B-1----:R-:W-:-:S02]  /*8760*/  LOP3.LUT R6, R5, 0xfffffffe, RZ, 0xc0, !PT ;  /* 0xfffffffe05067812 */ /* 0x002fc400078ec0ff */
[----:B------:R-:W-:-:S03]  /*8770*/  CS2R R12, SRZ ;  /* 0x00000000000c7805 */ /* 0x000fc6000001ff00 */
[----:B------:R-:W-:-:S05]  /*8780*/  IMAD.IADD R6, R217, 0x1, -R6 ;  /* 0x00000001d9067824 */ /* 0x000fca00078e0a06 */
[----:B------:R-:W-:Y:S01]  /*8790*/  SHF.L.U32 R35, R6, 0x1f, RZ ;  /* 0x0000001f06237819 */ /* 0x000fe200000006ff */
[----:B------:R-:W-:Y:S06]  /*87a0*/  @P0 BRA `(.L_x_2759) ;  /* 0x0000000000580947 */ /* 0x000fec0003800000 */
[----:B------:R-:W-:Y:S01]  /*87b0*/  ULDC UR4, c[0x0][0x3f4] ;  /* 0x0000fd0000047ab9 */ /* 0x000fe20000000800 */
[----:B--2---:R-:W-:Y:S01]  /*87c0*/  IMAD.MOV.U32 R5, RZ, RZ, R3 ;  /* 0x000000ffff057224 */ /* 0x004fe200078e0003 */
[----:B------:R-:W-:Y:S02]  /*87d0*/  ISETP.GE.AND P2, PT, R188, UR4, PT ;  /* 0x00000004bc007c0c */ /* 0x000fe4000bf46270 */
[----:B------:R-:W-:Y:S02]  /*87e0*/  CS2R R14, SRZ ;  /* 0x00000000000e7805 */ /* 0x000fe4000001ff00 */
[----:B------:R-:W-:Y:S01]  /*87f0*/  ISETP.GE.AND P3, PT, R200, UR4, PT ;  /* 0x00000004c8007c0c */ /* 0x000fe2000bf66270 */
[----:B0-----:R-:W-:Y:S02]  /*8800*/  IMAD.MOV.U32 R10, RZ, RZ, R0 ;  /* 0x000000ffff0a7224 */ /* 0x001fe400078e0000 */
[----:B---3--:R-:W-:-:S06]  /*8810*/  IMAD.MOV.U32 R11, RZ, RZ, R7 ;  /* 0x000000ffff0b7224 */ /* 0x008fcc00078e0007 */
[----:B------:R-:W-:-:S04]  /*8820*/  @!P2 IMAD.WIDE R32, R188, 0x2, R4 ;  /* 0x00000002bc20a825 */ /* 0x000fc800078e0204 */
[C---:B------:R-:W-:Y:S01]  /*8830*/  @!P3 SHF.L.U64.HI R34, R200.reuse, 0x1, R31 ;  /* 0x00000001c822b819 */ /* 0x040fe2000001021f */
[----:B------:R-:W-:Y:S01]  /*8840*/  @!P3 IMAD.SHL.U32 R5, R200, 0x2, RZ ;  /* 0x00000002c805b824 */ /* 0x000fe200078e00ff */
[----:B------:R-:W-:Y:S01]  /*8850*/  CS2R R8, SRZ ;  /* 0x0000000000087805 */ /* 0x000fe2000001ff00 */
[----:B------:R-:W-:Y:S01]  /*8860*/  @!P2 IMAD.WIDE R30, R188, 0x2, R10 ;  /* 0x00000002bc1ea825 */ /* 0x000fe200078e020a */
[----:B------:R-:W-:Y:S01]  /*8870*/  CS2R R12, SRZ ;  /* 0x00000000000c7805 */ /* 0x000fe2000001ff00 */
[----:B------:R1:W5:Y:S01]  /*8880*/  @!P2 LD.E.64 R14, desc[UR42][R32.64] ;  /* 0x0000002a200ea980 */ /* 0x000362000c101b00 */
[-C--:B------:R-:W-:Y:S02]  /*8890*/  @!P3 IADD3 R4, P0, R4, R5.reuse, RZ ;  /* 0x000000050404b210 */ /* 0x080fe40007f1e0ff */
[----:B------:R-:W-:Y:S02]  /*88a0*/  CS2R R10, SRZ ;  /* 0x00000000000a7805 */ /* 0x000fe4000001ff00 */
[----:B------:R-:W-:Y:S01]  /*88b0*/  @!P3 IADD3 R6, P1, R0, R5, RZ ;  /* 0x000000050006b210 */ /* 0x000fe20007f3e0ff */
[----:B------:R1:W5:Y:S01]  /*88c0*/  @!P2 LD.E.64 R8, desc[UR42][R30.64] ;  /* 0x0000002a1e08a980 */ /* 0x000362000c101b00 */
[----:B------:R-:W-:-:S03]  /*88d0*/  @!P3 IMAD.X R5, R3, 0x1, R34, P0 ;  /* 0x000000010305b824 */ /* 0x000fc600000e0622 */
[----:B------:R-:W-:Y:S02]  /*88e0*/  @!P3 IMAD.X R7, R7, 0x1, R34, P1 ;  /* 0x000000010707b824 */ /* 0x000fe400008e0622 */
[----:B------:R1:W5:Y:S04]  /*88f0*/  @!P3 LD.E.64 R12, desc[UR42][R4.64] ;  /* 0x0000002a040cb980 */ /* 0x000368000c101b00 */
[----:B------:R1:W5:Y:S02]  /*8900*/  @!P3 LD.E.64 R10, desc[UR42][R6.64] ;  /* 0x0000002a060ab980 */ /* 0x000364000c101b00 */
.L_x_2759:
[----:B------:R-:W-:Y:S05]  /*8910*/  BSYNC B1 ;  /* 0x0000000000017941 */ /* 0x000fea0003800000 */
.L_x_2758:
[----:B------:R-:W4:Y:S01]  /*8920*/  SYNCS.PHASECHK.TRANS64.TRYWAIT P0, [R2+URZ+0x28c00], R35 ;  /* 0x028c0023020075a7 */ /* 0x000f22000800017f */
[----:B--2---:R-:W-:Y:S01]  /*8930*/  LOP3.LUT R3, R38, 0x1c0, RZ, 0xc0, !PT ;  /* 0x000001c026037812 */ /* 0x004fe200078ec0ff */
[----:B01---5:R-:W-:Y:S01]  /*8940*/  IMAD.MOV.U32 R4, RZ, RZ, R8 ;  /* 0x000000ffff047224 */ /* 0x023fe200078e0008 */
[----:B------:R-:W-:Y:S01]  /*8950*/  VIADDMNMX R31, R37, -R192, 0x40, PT ;  /* 0x00000040251f7446 */ /* 0x000fe200038009c0 */
[----:B------:R-:W-:Y:S01]  /*8960*/  IMAD.MOV.U32 R6, RZ, RZ, R14 ;  /* 0x000000ffff067224 */ /* 0x000fe200078e000e */
[----:B------:R-:W-:Y:S01]  /*8970*/  LOP3.LUT R0, R3, 0x18, R16, 0xf8, !PT ;  /* 0x0000001803007812 */ /* 0x000fe200078ef810 */
[----:B------:R-:W-:Y:S01]  /*8980*/  IMAD.MOV.U32 R5, RZ, RZ, R11 ;  /* 0x000000ffff057224 */ /* 0x000fe200078e000b */
[----:B------:R-:W-:Y:S01]  /*8990*/  SHF.R.U32.HI R3, RZ, 0x3, R3 ;  /* 0x00000003ff037819 */ /* 0x000fe20000011603 */
[----:B------:R-:W-:Y:S01]  /*89a0*/  BSSY B1, `(.L_x_2760) ;  /* 0x0000013000017945 */ /* 0x000fe20003800000 */
[----:B------:R-:W-:Y:S01]  /*89b0*/  PRMT R32, R32, 0x5410, R4 ;  /* 0x0000541020207816 */ /* 0x000fe20000000004 */
[----:B------:R-:W-:Y:S01]  /*89c0*/  IMAD.MOV.U32 R4, RZ, RZ, R10 ;  /* 0x000000ffff047224 */ /* 0x000fe200078e000a */
[----:B------:R-:W-:Y:S01]  /*89d0*/  LOP3.LUT R0, R0, R3, RZ, 0x3c, !PT ;  /* 0x0000000300007212 */ /* 0x000fe200078e3cff */
[----:B------:R-:W-:Y:S01]  /*89e0*/  IMAD.MOV.U32 R3, RZ, RZ, R9 ;  /* 0x000000ffff037224 */ /* 0x000fe200078e0009 */
[----:B------:R-:W-:Y:S01]  /*89f0*/  PRMT R30, R5, 0x7610, R30 ;  /* 0x00007610051e7816 */ /* 0x000fe2000000001e */
[----:B------:R-:W-:Y:S01]  /*8a00*/  IMAD.MOV.U32 R5, RZ, RZ, R13 ;  /* 0x000000ffff057224 */ /* 0x000fe200078e000d */
[----:B------:R-:W-:Y:S01]  /*8a10*/  PRMT R32, R4, 0x7610, R32 ;  /* 0x0000761004207816 */ /* 0x000fe20000000020 */
[----:B------:R-:W-:Y:S01]  /*8a20*/  IMAD.MOV.U32 R4, RZ, RZ, R12 ;  /* 0x000000ffff047224 */ /* 0x000fe200078e000c */
[----:B------:R-:W-:Y:S01]  /*8a30*/  PRMT R47, R3, 0x5410, R6 ;  /* 0x00005410032f7816 */ /* 0x000fe20000000006 */
[----:B------:R-:W-:Y:S01]  /*8a40*/  IMAD R3, R203, 0x200, R0 ;  /* 0x00000200cb037824 */ /* 0x000fe200078e0200 */
[----:B------:R-:W-:Y:S01]  /*8a50*/  LOP3.LUT P2, RZ, R195, 0x4, RZ, 0xc0, !PT ;  /* 0x00000004c3ff7812 */ /* 0x000fe2000784c0ff */
[----:B------:R-:W-:Y:S01]  /*8a60*/  IMAD.MOV.U32 R0, RZ, RZ, R15 ;  /* 0x000000ffff007224 */ /* 0x000fe200078e000f */
[----:B------:R-:W-:Y:S01]  /*8a70*/  ISETP.GE.AND P1, PT, R184, R31, PT ;  /* 0x0000001fb800720c */ /* 0x000fe20003f26270 */
[----:B------:R-:W-:-:S03]  /*8a80*/  IMAD R3, R3, 0x2, R2 ;  /* 0x0000000203037824 */ /* 0x000fc600078e0202 */
[----:B------:R-:W-:Y:S01]  /*8a90*/  PRMT R48, R0, 0x5410, R4 ;  /* 0x0000541000307816 */ /* 0x000fe20000000004 */
[C---:B------:R-:W-:Y:S02]  /*8aa0*/  VIADD R4, R3.reuse, 0x20400 ;  /* 0x0002040003047836 */ /* 0x040fe40000000000 */
[----:B------:R-:W-:Y:S01]  /*8ab0*/  VIADD R0, R3, 0x20440 ;  /* 0x0002044003007836 */ /* 0x000fe20000000000 */
[----:B----4-:R-:W-:Y:S06]  /*8ac0*/  @!P0 BRA `(.L_x_2761) ;  /* 0x000001b400188947 */ /* 0x010fec0003800000 */
.L_x_3098:
[----:B------:R-:W-:Y:S05]  /*8ad0*/  BSYNC B1 ;  /* 0x0000000000017941 */ /* 0x000fea0003800000 */
.L_x_2760:
[----:B------:R-:W-:Y:S01]  /*8ae0*/  BSSY B1, `(.L_x_2762) ;  /* 0x000005f000017945 */ /* 0x000fe20003800000 */
[----:B------:R-:W-:Y:S01]  /*8af0*/  PRMT R30, R30, 0x5410, R5 ;  /* 0x000054101e1e7816 */ /* 0x000fe20000000005 */
[----:B------:R-:W-:Y:S02]  /*8b00*/  @P2 VIADD R0, R4, 0xffffffc0 ;  /* 0xffffffc004002836 */ /* 0x000fe40000000000 */
[----:B------:R-:W-:Y:S05]  /*8b10*/  @P1 BRA `(.L_x_2763) ;  /* 0x00000004006c1947 */ /* 0x000fea0003800000 */
[----:B------:R-:W1:Y:S01]  /*8b20*/  LDC R5, c[0x0][0x3f4] ;  /* 0x0000fd00ff057b82 */ /* 0x000e620000000800 */
[----:B------:R-:W-:Y:S01]  /*8b30*/  BSSY B2, `(.L_x_2764) ;  /* 0x000002e000027945 */ /* 0x000fe20003800000 */
[-C--:B-1----:R-:W-:Y:S02]  /*8b40*/  ISETP.GE.AND P0, PT, R188, R5.reuse, PT ;  /* 0x00000005bc00720c */ /* 0x082fe40003f06270 */
[----:B------:R-:W-:-:S11]  /*8b50*/  ISETP.GE.AND P1, PT, R200, R5, PT ;  /* 0x00000005c800720c */ /* 0x000fd60003f26270 */
[----:B------:R-:W-:Y:S05]  /*8b60*/  @P0 BRA `(.L_x_2765) ;  /* 0x0000000000a80947 */ /* 0x000fea0003800000 */
[----:B---3--:R-:W1:Y:S01]  /*8b70*/  LDS.128 R4, [R3+0x20400] ;  /* 0x0204000003047984 */ /* 0x008e620000000c00 */
[----:B------:R-:W-:Y:S01]  /*8b80*/  SHF.R.U32.HI R37, RZ, 0x10, R27 ;  /* 0x00000010ff257819 */ /* 0x000fe2000001161b */
[--C-:B0-----:R-:W-:Y:S01]  /*8b90*/  HADD2.F32 R35, -RZ, R39.reuse.H0_H0 ;  /* 0x20000027ff237230 */ /* 0x101fe20000004100 */
[--C-:B------:R-:W-:Y:S01]  /*8ba0*/  SHF.R.U32.HI R34, RZ, 0x10, R29.reuse ;  /* 0x00000010ff227819 */ /* 0x100fe2000001161d */
[----:B------:R-:W-:Y:S01]  /*8bb0*/  HADD2.F32 R33, -RZ, R39.H1_H1 ;  /* 0x30000027ff217230 */ /* 0x000fe20000004100 */
[----:B------:R-:W-:Y:S01]  /*8bc0*/  SHF.R.U64 R43, R28, 0x10, R29 ;  /* 0x000000101c2b7819 */ /* 0x000fe2000000121d */
[----:B------:R-:W-:Y:S01]  /*8bd0*/  HADD2.F32 R37, -RZ, R37.H0_H0 ;  /* 0x20000025ff257230 */ /* 0x000fe20000004100 */
[----:B------:R-:W-:Y:S01]  /*8be0*/  SHF.R.U64 R41, R26, 0x10, R27 ;  /* 0x000000101a297819 */ /* 0x000fe2000000121b */
[----:B------:R-:W-:Y:S02]  /*8bf0*/  HADD2.F32 R34, -RZ, R34.H0_H0 ;  /* 0x20000022ff227230 */ /* 0x000fe40000004100 */
[----:B-1----:R-:W-:-:S02]  /*8c00*/  HADD2.F32 R28, -RZ, R7.H0_H0 ;  /* 0x20000007ff1c7230 */ /* 0x002fc40000004100 */
[----:B------:R-:W-:Y:S02]  /*8c10*/  HADD2.F32 R29, -RZ, R7.H1_H1 ;  /* 0x30000007ff1d7230 */ /* 0x000fe40000004100 */
[--C-:B------:R-:W-:Y:S02]  /*8c20*/  HADD2.F32 R7, -RZ, R4.reuse.H0_H0 ;  /* 0x20000004ff077230 */ /* 0x100fe40000004100 */
[----:B------:R-:W-:Y:S02]  /*8c30*/  HADD2.F32 R4, -RZ, R4.H1_H1 ;  /* 0x30000004ff047230 */ /* 0x000fe40000004100 */
[C---:B------:R-:W-:Y:S01]  /*8c40*/  FMUL.FTZ R39, R29.reuse, R37 ;  /* 0x000000251d277220 */ /* 0x040fe20000410000 */
[----:B------:R-:W-:Y:S01]  /*8c50*/  FMUL.FTZ R40, R29, R34 ;  /* 0x000000221d287220 */ /* 0x000fe20000410000 */
[--C-:B------:R-:W-:Y:S02]  /*8c60*/  HADD2.F32 R26, -RZ, R6.reuse.H0_H0 ;  /* 0x20000006ff1a7230 */ /* 0x100fe40000004100 */
[----:B------:R-:W-:Y:S01]  /*8c70*/  FMUL.FTZ R38, R4, R35 ;  /* 0x0000002304267220 */ /* 0x000fe20000410000 */
[----:B------:R-:W-:-:S02]  /*8c80*/  HADD2.F32 R27, -RZ, R6.H1_H1 ;  /* 0x30000006ff1b7230 */ /* 0x000fc40000004100 */
[C---:B------:R-:W-:Y:S01]  /*8c90*/  FFMA.FTZ R39, R28.reuse, R34, -R39 ;  /* 0x000000221c277223 */ /* 0x040fe20000010827 */
[--C-:B------:R-:W-:Y:S02]  /*8ca0*/  HADD2.F32 R6, -RZ, R5.reuse.H0_H0 ;  /* 0x20000005ff067230 */ /* 0x100fe40000004100 */
[----:B------:R-:W-:Y:S01]  /*8cb0*/  FFMA.FTZ R42, R28, R37, R40 ;  /* 0x000000251c2a7223 */ /* 0x000fe20000010028 */
[-C--:B------:R-:W-:Y:S01]  /*8cc0*/  FMUL.FTZ R34, R4, R33.reuse ;  /* 0x0000002104227220 */ /* 0x080fe20000410000 */
[C---:B------:R-:W-:Y:S01]  /*8cd0*/  FFMA.FTZ R38, R7.reuse, R33, -R38 ;  /* 0x0000002107267223 */ /* 0x040fe20000010826 */
[----:B------:R-:W-:Y:S02]  /*8ce0*/  HADD2.F32 R5, -RZ, R5.H1_H1 ;  /* 0x30000005ff057230 */ /* 0x000fe40000004100 */
[----:B------:R-:W-:Y:S02]  /*8cf0*/  HADD2.F32 R33, -RZ, R44.H0_H0 ;  /* 0x2000002cff217230 */ /* 0x000fe40000004100 */
[----:B------:R-:W-:Y:S01]  /*8d00*/  FFMA.FTZ R35, R7, R35, R34 ;  /* 0x0000002307237223 */ /* 0x000fe20000010022 */
[----:B------:R-:W-:-:S02]  /*8d10*/  HADD2.F32 R28, -RZ, R45.H1_H1 ;  /* 0x3000002dff1c7230 */ /* 0x000fc40000004100 */
[----:B------:R-:W-:Y:S02]  /*8d20*/  HADD2.F32 R29, -RZ, R41.H0_H0 ;  /* 0x20000029ff1d7230 */ /* 0x000fe40000004100 */
[C---:B------:R-:W-:Y:S01]  /*8d30*/  FMUL.FTZ R37, R27.reuse, R33 ;  /* 0x000000211b257220 */ /* 0x040fe20000410000 */
[----:B------:R-:W-:Y:S02]  /*8d40*/  HADD2.F32 R4, -RZ, R43.H0_H0 ;  /* 0x2000002bff047230 */ /* 0x000fe40000004100 */
[-C--:B------:R-:W-:Y:S01]  /*8d50*/  FMUL.FTZ R40, R27, R28.reuse ;  /* 0x0000001c1b287220 */ /* 0x080fe20000410000 */
[C---:B------:R-:W-:Y:S01]  /*8d60*/  FMUL.FTZ R7, R5.reuse, R29 ;  /* 0x0000001d05077220 */ /* 0x040fe20000410000 */
[C---:B------:R-:W-:Y:S01]  /*8d70*/  FFMA.FTZ R37, R26.reuse, R28, -R37 ;  /* 0x0000001c1a257223 */ /* 0x040fe20000010825 */
[-C--:B------:R-:W-:Y:S01]  /*8d80*/  FMUL.FTZ R34, R5, R4.reuse ;  /* 0x0000000405227220 */ /* 0x080fe20000410000 */
[----:B------:R-:W-:Y:S01]  /*8d90*/  FFMA.FTZ R40, R26, R33, R40 ;  /* 0x000000211a287223 */ /* 0x000fe20000010028 */
[----:B------:R-:W-:Y:S01]  /*8da0*/  FFMA.FTZ R5, R6, R4, -R7 ;  /* 0x0000000406057223 */ /* 0x000fe20000010807 */
[----:B------:R-:W-:Y:S01]  /*8db0*/  F2FP.F16.F32.PACK_AB R7, R42, R39 ;  /* 0x000000272a07723e */ /* 0x000fe200000000ff */
[----:B------:R-:W-:Y:S01]  /*8dc0*/  FFMA.FTZ R34, R6, R29, R34 ;  /* 0x0000001d06227223 */ /* 0x000fe20000010022 */
[----:B------:R-:W-:-:S02]  /*8dd0*/  F2FP.F16.F32.PACK_AB R4, R35, R38 ;  /* 0x000000262304723e */ /* 0x000fc400000000ff */
[----:B------:R-:W-:Y:S02]  /*8de0*/  F2FP.F16.F32.PACK_AB R6, R40, R37 ;  /* 0x000000252806723e */ /* 0x000fe400000000ff */
[----:B------:R-:W-:-:S05]  /*8df0*/  F2FP.F16.F32.PACK_AB R5, R34, R5 ;  /* 0x000000052205723e */ /* 0x000fca00000000ff */
[----:B------:R1:W-:Y:S02]  /*8e00*/  STS.128 [R3+0x20400], R4 ;  /* 0x0204000403007388 */ /* 0x0003e40000000c00 */
.L_x_2765:
[----:B------:R-:W-:Y:S05]  /*8e10*/  BSYNC B2 ;  /* 0x0000000000027941 */ /* 0x000fea0003800000 */
.L_x_2764:
[----:B------:R-:W-:Y:S05]  /*8e20*/  @P1 BRA `(.L_x_2763) ;  /* 0x0000000000a81947 */ /* 0x000fea0003800000 */
[----:B-1-3--:R-:W1:Y:S01]  /*8e30*/  LDS.128 R4, [R0] ;  /* 0x0000000000047984 */ /* 0x00ae620000000c00 */
[----:B------:R-:W-:Y:S01]  /*8e40*/  SHF.R.U32.HI R27, RZ, 0x10, R21 ;  /* 0x00000010ff1b7819 */ /* 0x000fe20000011615 */
[----:B------:R-:W-:Y:S01]  /*8e50*/  HADD2.F32 R28, -RZ, R44.H1_H1 ;  /* 0x3000002cff1c7230 */ /* 0x000fe20000004100 */
[--C-:B------:R-:W-:Y:S01]  /*8e60*/  SHF.R.U32.HI R29, RZ, 0x10, R25.reuse ;  /* 0x00000010ff1d7819 */ /* 0x100fe20000011619 */
[----:B------:R-:W-:Y:S01]  /*8e70*/  HADD2.F32 R26, -RZ, R46.H0_H0 ;  /* 0x2000002eff1a7230 */ /* 0x000fe20000004100 */
[----:B0-----:R-:W-:Y:S01]  /*8e80*/  SHF.R.U64 R35, R24, 0x10, R25 ;  /* 0x0000001018237819 */ /* 0x001fe20000001219 */
        /* <DEDUP_REMOVED lines=8> */
[-C--:B------:R-:W-:Y:S01]  /*8f10*/  FMUL.FTZ R33, R25, R29.reuse ;  /* 0x0000001d19217220 */ /* 0x080fe20000410000 */
[--C-:B------:R-:W-:Y:S02]  /*8f20*/  HADD2.F32 R20, -RZ, R6.reuse.H0_H0 ;  /* 0x20000006ff147230 */ /* 0x100fe40000004100 */
[----:B------:R-:W-:Y:S01]  /*8f30*/  FMUL.FTZ R34, R4, R28 ;  /* 0x0000001c04227220 */ /* 0x000fe20000410000 */
[----:B------:R-:W-:Y:S01]  /*8f40*/  FFMA.FTZ R40, R24, R29, R38 ;  /* 0x0000001d18287223 */ /* 0x000fe20000010026 */
[----:B------:R-:W-:-:S02]  /*8f50*/  HADD2.F32 R21, -RZ, R6.H1_H1 ;  /* 0x30000006ff157230 */ /* 0x000fc40000004100 */
[-C--:B------:R-:W-:Y:S01]  /*8f60*/  FMUL.FTZ R38, R4, R26.reuse ;  /* 0x0000001a04267220 */ /* 0x080fe20000410000 */
[C---:B------:R-:W-:Y:S01]  /*8f70*/  FFMA.FTZ R34, R7.reuse, R26, -R34 ;  /* 0x0000001a07227223 */ /* 0x040fe20000010822 */
[----:B------:R-:W-:Y:S02]  /*8f80*/  HADD2.F32 R6, -RZ, R5.H0_H0 ;  /* 0x20000005ff067230 */ /* 0x000fe40000004100 */
[----:B------:R-:W-:Y:S01]  /*8f90*/  FFMA.FTZ R33, R24, R27, -R33 ;  /* 0x0000001b18217223 */ /* 0x000fe20000010821 */
[----:B------:R-:W-:Y:S02]  /*8fa0*/  HADD2.F32 R26, -RZ, R45.H0_H0 ;  /* 0x2000002dff1a7230 */ /* 0x000fe40000004100 */
[----:B------:R-:W-:Y:S01]  /*8fb0*/  FFMA.FTZ R27, R7, R28, R38 ;  /* 0x0000001c071b7223 */ /* 0x000fe20000010026 */
[----:B------:R-:W-:Y:S02]  /*8fc0*/  HADD2.F32 R5, -RZ, R5.H1_H1 ;  /* 0x30000005ff057230 */ /* 0x000fe40000004100 */
[----:B------:R-:W-:-:S02]  /*8fd0*/  HADD2.F32 R24, -RZ, R46.H1_H1 ;  /* 0x3000002eff187230 */ /* 0x000fc40000004100 */
[C---:B------:R-:W-:Y:S01]  /*8fe0*/  FMUL.FTZ R29, R21.reuse, R26 ;  /* 0x0000001a151d7220 */ /* 0x040fe20000410000 */
[----:B------:R-:W-:Y:S02]  /*8ff0*/  HADD2.F32 R25, -RZ, R35.H0_H0 ;  /* 0x20000023ff197230 */ /* 0x000fe40000004100 */
[----:B------:R-:W-:Y:S02]  /*9000*/  HADD2.F32 R4, -RZ, R37.H0_H0 ;  /* 0x20000025ff047230 */ /* 0x000fe40000004100 */
[-C--:B------:R-:W-:Y:S01]  /*9010*/  FMUL.FTZ R21, R21, R24.reuse ;  /* 0x0000001815157220 */ /* 0x080fe20000410000 */
[C---:B------:R-:W-:Y:S01]  /*9020*/  FFMA.FTZ R29, R20.reuse, R24, -R29 ;  /* 0x00000018141d7223 */ /* 0x040fe2000001081d */
[C---:B------:R-:W-:Y:S01]  /*9030*/  FMUL.FTZ R7, R5.reuse, R25 ;  /* 0x0000001905077220 */ /* 0x040fe20000410000 */
[----:B------:R-:W-:Y:S01]  /*9040*/  FMUL.FTZ R28, R5, R4 ;  /* 0x00000004051c7220 */ /* 0x000fe20000410000 */
[----:B------:R-:W-:Y:S02]  /*9050*/  FFMA.FTZ R20, R20, R26, R21 ;  /* 0x0000001a14147223 */ /* 0x000fe40000010015 */
[----:B------:R-:W-:Y:S01]  /*9060*/  FFMA.FTZ R5, R6, R4, -R7 ;  /* 0x0000000406057223 */ /* 0x000fe20000010807 */
[----:B------:R-:W-:Y:S01]  /*9070*/  F2FP.F16.F32.PACK_AB R7, R40, R33 ;  /* 0x000000212807723e */ /* 0x000fe200000000ff */
[----:B------:R-:W-:Y:S01]  /*9080*/  FFMA.FTZ R28, R6, R25, R28 ;  /* 0x00000019061c7223 */ /* 0x000fe2000001001c */
[----:B------:R-:W-:-:S02]  /*9090*/  F2FP.F16.F32.PACK_AB R4, R27, R34 ;  /* 0x000000221b04723e */ /* 0x000fc400000000ff */
[----:B------:R-:W-:Y:S02]  /*90a0*/  F2FP.F16.F32.PACK_AB R6, R20, R29 ;  /* 0x0000001d1406723e */ /* 0x000fe400000000ff */
[----:B------:R-:W-:-:S05]  /*90b0*/  F2FP.F16.F32.PACK_AB R5, R28, R5 ;  /* 0x000000051c05723e */ /* 0x000fca00000000ff */
[----:B------:R2:W-:Y:S02]  /*90c0*/  STS.128 [R0], R4 ;  /* 0x0000000400007388 */ /* 0x0005e40000000c00 */
.L_x_2763:
[----:B------:R-:W-:Y:S05]  /*90d0*/  BSYNC B1 ;  /* 0x0000000000017941 */ /* 0x000fea0003800000 */
.L_x_2762:
[----:B------:R-:W-:-:S13]  /*90e0*/  ISETP.GE.AND P0, PT, R36, R31, PT ;  /* 0x0000001f2400720c */ /* 0x000fda0003f06270 */
[----:B------:R-:W-:Y:S05]  /*90f0*/  @P0 BRA `(.L_x_2766) ;  /* 0x0000001800640947 */ /* 0x000fea0003800000 */
[----:B-12---:R-:W1:Y:S01]  /*9100*/  LDC R5, c[0x0][0x3f4] ;  /* 0x0000fd00ff057b82 */ /* 0x006e620000000800 */
[----:B------:R-:W-:Y:S01]  /*9110*/  BSSY B1, `(.L_x_2767) ;  /* 0x000002e000017945 */ /* 0x000fe20003800000 */
[-C--:B-1----:R-:W-:Y:S02]  /*9120*/  ISETP.GE.AND P0, PT, R188, R5.reuse, PT ;  /* 0x00000005bc00720c */ /* 0x082fe40003f06270 */
[----:B------:R-:W-:-:S11]  /*9130*/  ISETP.GE.AND P1, PT, R200, R5, PT ;  /* 0x00000005c800720c */ /* 0x000fd60003f26270 */
[----:B------:R-:W-:Y:S05]  /*9140*/  @P0 BRA `(.L_x_2768) ;  /* 0x0000000000a80947 */ /* 0x000fea0003800000 */
[----:B---3--:R-:W1:Y:S01]  /*9150*/  LDS.128 R4, [R3+0x21400] ;  /* 0x0214000003047984 */ /* 0x008e620000000c00 */
[----:B------:R-:W-:Y:S01]  /*9160*/  SHF.R.U32.HI R21, RZ, 0x10, R15 ;  /* 0x00000010ff157819 */ /* 0x000fe2000001160f */
[----:B------:R-:W-:Y:S01]  /*9170*/  HADD2.F32 R24, -RZ, R32.H1_H1 ;  /* 0x30000020ff187230 */ /* 0x000fe20000004100 */
[----:B------:R-:W-:Y:S01]  /*9180*/  SHF.R.U32.HI R25, RZ, 0x10, R9 ;  /* 0x00000010ff197819 */ /* 0x000fe20000011609 */
        /* <DEDUP_REMOVED lines=22> */
[----:B------:R-:W-:-:S02]  /*92f0*/  HADD2.F32 R14, -RZ, R48.H0_H0 ;  /* 0x20000030ff0e7230 */ /* 0x000fc40000004100 */
        /* <DEDUP_REMOVED lines=14> */
[----:B------:R1:W-:Y:S02]  /*93e0*/  STS.128 [R3+0x21400], R4 ;  /* 0x0214000403007388 */ /* 0x0003e40000000c00 */
.L_x_2768:
[----:B------:R-:W-:Y:S05]  /*93f0*/  BSYNC B1 ;  /* 0x0000000000017941 */ /* 0x000fea0003800000 */
.L_x_2767:
[----:B------:R-:W-:Y:S05]  /*9400*/  @P1 BRA `(.L_x_2766) ;  /* 0x0000001400a01947 */ /* 0x000fea0003800000 */
[----:B-1-3--:R-:W1:Y:S01]  /*9410*/  LDS.128 R4, [R0+0x1000] ;  /* 0x0010000000047984 */ /* 0x00ae620000000c00 */
[--C-:B------:R-:W-:Y:S01]  /*9420*/  SHF.R.U64 R24, R12, 0x10, R13.reuse ;  /* 0x000000100c187819 */ /* 0x100fe2000000120d */
[----:B------:R-:W-:Y:S01]  /*9430*/  HADD2.F32 R32, -RZ, R32.H0_H0 ;  /* 0x20000020ff207230 */ /* 0x000fe20000004100 */
[----:B------:R-:W-:Y:S02]  /*9440*/  SHF.R.U32.HI R12, RZ, 0x10, R13 ;  /* 0x00000010ff0c7819 */ /* 0x000fe4000001160d */
[--C-:B------:R-:W-:Y:S02]  /*9450*/  SHF.R.U32.HI R13, RZ, 0x10, R11.reuse ;  /* 0x00000010ff0d7819 */ /* 0x100fe4000001160b */
[----:B------:R-:W-:Y:S01]  /*9460*/  SHF.R.U64 R21, R10, 0x10, R11 ;  /* 0x000000100a157819 */ /* 0x000fe2000000120b */
[----:B------:R-:W-:Y:S02]  /*9470*/  HADD2.F32 R12, -RZ, R12.H0_H0 ;  /* 0x2000000cff0c7230 */ /* 0x000fe40000004100 */
[----:B------:R-:W-:-:S02]  /*9480*/  HADD2.F32 R13, -RZ, R13.H0_H0 ;  /* 0x2000000dff0d7230 */ /* 0x000fc40000004100 */
[----:B------:R-:W-:Y:S02]  /*9490*/  HADD2.F32 R11, -RZ, R48.H1_H1 ;  /* 0x30000030ff0b7230 */ /* 0x000fe40000004100 */
[--C-:B-1----:R-:W-:Y:S02]  /*94a0*/  HADD2.F32 R10, -RZ, R7.reuse.H1_H1 ;  /* 0x30000007ff0a7230 */ /* 0x102fe40000004100 */
[--C-:B------:R-:W-:Y:S02]  /*94b0*/  HADD2.F32 R3, -RZ, R4.reuse.H0_H0 ;  /* 0x20000004ff037230 */ /* 0x100fe40000004100 */
[----:B------:R-:W-:Y:S02]  /*94c0*/  HADD2.F32 R4, -RZ, R4.H1_H1 ;  /* 0x30000004ff047230 */ /* 0x000fe40000004100 */
[C---:B------:R-:W-:Y:S01]  /*94d0*/  FMUL.FTZ R14, R10.reuse, R13 ;  /* 0x0000000d0a0e7220 */ /* 0x040fe20000410000 */
[----:B------:R-:W-:Y:S02]  /*94e0*/  HADD2.F32 R9, -RZ, R7.H0_H0 ;  /* 0x20000007ff097230 */ /* 0x000fe40000004100 */
[----:B------:R-:W-:Y:S01]  /*94f0*/  FMUL.FTZ R20, R10, R12 ;  /* 0x0000000c0a147220 */ /* 0x000fe20000410000 */
[----:B------:R-:W-:-:S02]  /*9500*/  HADD2.F32 R7, -RZ, R6.H0_H0 ;  /* 0x20000006ff077230 */ /* 0x000fc40000004100 */
[C---:B------:R-:W-:Y:S01]  /*9510*/  FMUL.FTZ R10, R4.reuse, R32 ;  /* 0x00000020040a7220 */ /* 0x040fe20000410000 */
[----:B------:R-:W-:Y:S02]  /*9520*/  HADD2.F32 R8, -RZ, R6.H1_H1 ;  /* 0x30000006ff087230 */ /* 0x000fe40000004100 */
[----:B------:R-:W-:Y:S01]  /*9530*/  FFMA.FTZ R15, R9, R12, -R14 ;  /* 0x0000000c090f7223 */ /* 0x000fe2000001080e */
[-C--:B------:R-:W-:Y:S01]  /*9540*/  FMUL.FTZ R12, R4, R11.reuse ;  /* 0x0000000b040c7220 */ /* 0x080fe20000410000 */
[----:B------:R-:W-:Y:S01]  /*9550*/  FFMA.FTZ R11, R3, R11, -R10 ;  /* 0x0000000b030b7223 */ /* 0x000fe2000001080a */
[--C-:B------:R-:W-:Y:S02]  /*9560*/  HADD2.F32 R10, -RZ, R30.reuse.H0_H0 ;  /* 0x2000001eff0a7230 */ /* 0x100fe40000004100 */
[----:B------:R-:W-:Y:S01]  /*9570*/  FFMA.FTZ R20, R9, R13, R20 ;  /* 0x0000000d09147223 */ /* 0x000fe20000010014 */
[----:B------:R-:W-:Y:S02]  /*9580*/  HADD2.F32 R6, -RZ, R5.H0_H0 ;  /* 0x20000005ff067230 */ /* 0x000fe40000004100 */
[----:B------:R-:W-:Y:S01]  /*9590*/  FFMA.FTZ R12, R3, R32, R12 ;  /* 0x00000020030c7223 */ /* 0x000fe2000001000c */
[----:B------:R-:W-:-:S02]  /*95a0*/  HADD2.F32 R30, -RZ, R30.H1_H1 ;  /* 0x3000001eff1e7230 */ /* 0x000fc40000004100 */
[C---:B------:R-:W-:Y:S01]  /*95b0*/  FMUL.FTZ R14, R8.reuse, R10 ;  /* 0x0000000a080e7220 */ /* 0x040fe20000410000 */
[----:B------:R-:W-:Y:S02]  /*95c0*/  HADD2.F32 R5, -RZ, R5.H1_H1 ;  /* 0x30000005ff057230 */ /* 0x000fe40000004100 */
[----:B------:R-:W-:Y:S02]  /*95d0*/  HADD2.F32 R9, -RZ, R21.H0_H0 ;  /* 0x20000015ff097230 */ /* 0x000fe40000004100 */
[-C--:B------:R-:W-:Y:S01]  /*95e0*/  FMUL.FTZ R13, R8, R30.reuse ;  /* 0x0000001e080d7220 */ /* 0x080fe20000410000 */
[----:B------:R-:W-:Y:S02]  /*95f0*/  HADD2.F32 R4, -RZ, R24.H0_H0 ;  /* 0x20000018ff047230 */ /* 0x000fe40000004100 */
[----:B------:R-:W-:Y:S01]  /*9600*/  FFMA.FTZ R14, R7, R30, -R14 ;  /* 0x0000001e070e7223 */ /* 0x000fe2000001080e */
[----:B------:R-:W-:Y:S01]  /*9610*/  FMUL.FTZ R3, R5, R9 ;  /* 0x0000000905037220 */ /* 0x000fe20000410000 */
[----:B------:R-:W-:Y:S01]  /*9620*/  FFMA.FTZ R13, R7, R10, R13 ;  /* 0x0000000a070d7223 */ /* 0x000fe2000001000d */
[-C--:B------:R-:W-:Y:S01]  /*9630*/  FMUL.FTZ R8, R5, R4.reuse ;  /* 0x0000000405087220 */ /* 0x080fe20000410000 */
[----:B------:R-:W-:Y:S01]  /*9640*/  F2FP.F16.F32.PACK_AB R7, R20, R15 ;  /* 0x0000000f1407723e */ /* 0x000fe200000000ff */
[----:B------:R-:W-:Y:S01]  /*9650*/  FFMA.FTZ R3, R6, R4, -R3 ;  /* 0x0000000406037223 */ /* 0x000fe20000010803 */
[----:B------:R-:W-:Y:S01]  /*9660*/  F2FP.F16.F32.PACK_AB R4, R12, R11 ;  /* 0x0000000b0c04723e */ /* 0x000fe200000000ff */
[----:B------:R-:W-:Y:S01]  /*9670*/  FFMA.FTZ R8, R6, R9, R8 ;  /* 0x0000000906087223 */ /* 0x000fe20000010008 */
[----:B------:R-:W-:-:S04]  /*9680*/  F2FP.F16.F32.PACK_AB R6, R13, R14 ;  /* 0x0000000e0d06723e */ /* 0x000fc800000000ff */
[----:B------:R-:W-:-:S05]  /*9690*/  F2FP.F16.F32.PACK_AB R5, R8, R3 ;  /* 0x000000030805723e */ /* 0x000fca00000000ff */
[----:B------:R4:W-:Y:S01]  /*96a0*/  STS.128 [R0+0x1000], R4 ;  /* 0x0010000400007388 */ /* 0x0009e20000000c00 */
[----:B------:R-:W-:Y:S05]  /*96b0*/  BRA `(.L_x_2766) ;  /* 0x0000001000f47947 */ /* 0x000fea0003800000 */
.L_x_2753:
[----:B------:R-:W0:Y:S01]  /*96c0*/  LDC R21, c[0x0][0x448] ;  /* 0x00011200ff157b82 */ /* 0x000e220000000800 */
[----:B------:R-:W-:Y:S01]  /*96d0*/  IMAD R3, R3, 0x20, R34 ;  /* 0x0000002003037824 */ /* 0x000fe200078e0222 */
[----:B------:R-:W-:Y:S01]  /*96e0*/  ULDC.64 UR4, c[0x0][0x3f8] ;  /* 0x0000fe0000047ab9 */ /* 0x000fe20000000a00 */
[----:B------:R-:W-:Y:S01]  /*96f0*/  ULDC.64 UR6, c[0x0][0x408] ;  /* 0x0001020000067ab9 */ /* 0x000fe20000000a00 */
[----:B------:R-:W-:Y:S02]  /*9700*/  IMAD.MOV.U32 R8, RZ, RZ, R24 ;  /* 0x000000ffff087224 */ /* 0x000fe400078e0018 */
[----:B------:R-:W-:Y:S02]  /*9710*/  IMAD.MOV.U32 R9, RZ, RZ, R27 ;  /* 0x000000ffff097224 */ /* 0x000fe400078e001b */
[----:B------:R-:W-:Y:S01]  /*9720*/  IMAD.MOV.U32 R4, RZ, RZ, R76 ;  /* 0x000000ffff047224 */ /* 0x000fe200078e004c */
[----:B0-----:R-:W-:-:S13]  /*9730*/  ISETP.NE.AND P0, PT, R21, 0x1, PT ;  /* 0x000000011500780c */ /* 0x001fda0003f05270 */
[----:B------:R-:W0:Y:S08]  /*9740*/  @P0 LDC R0, c[0x0][0x44c] ;  /* 0x00011300ff000b82 */ /* 0x000e300000000800 */
[----:B------:R-:W1:Y:S01]  /*9750*/  @P0 LDC R5, c[0x0][0x450] ;  /* 0x00011400ff050b82 */ /* 0x000e620000000800 */
[----:B0-----:R-:W-:-:S05]  /*9760*/  @P0 IMAD.HI.U32 R0, R3, R0, RZ ;  /* 0x0000000003000227 */ /* 0x001fca00078e00ff */
[----:B-1----:R-:W-:Y:S01]  /*9770*/  @P0 SHF.R.U32.HI R3, RZ, R5, R0 ;  /* 0x00000005ff030219 */ /* 0x002fe20000011600 */
[----:B------:R-:W-:-:S03]  /*9780*/  IMAD.MOV.U32 R5, RZ, RZ, R29 ;  /* 0x000000ffff057224 */ /* 0x000fc600078e001d */
        /* <DEDUP_REMOVED lines=17> */
[----:B------:R-:W0:Y:S04]  /*98a0*/  SHFL.IDX PT, R3, R8, RZ, 0x1c1f ;  /* 0x001c1fff08037589 */ /* 0x000e2800000e0000 */
[----:B------:R-:W1:Y:S04]  /*98b0*/  SHFL.IDX PT, R0, R6, RZ, 0x1c1f ;  /* 0x001c1fff06007589 */ /* 0x000e6800000e0000 */
[----:B------:R2:W3:Y:S04]  /*98c0*/  SHFL.IDX PT, R5, R7, RZ, 0x1c1f ;  /* 0x001c1fff07057589 */ /* 0x0004e800000e0000 */
[----:B------:R2:W4:Y:S01]  /*98d0*/  SHFL.IDX PT, R14, R9, RZ, 0x1c1f ;  /* 0x001c1fff090e7589 */ /* 0x00052200000e0000 */
[----:B0-----:R-:W-:-:S02]  /*98e0*/  IMAD.MOV.U32 R11, RZ, RZ, R3 ;  /* 0x000000ffff0b7224 */ /* 0x001fc400078e0003 */
[----:B-12---:R-:W-:-:S07]  /*98f0*/  IMAD.MOV.U32 R10, RZ, RZ, R0 ;  /* 0x000000ffff0a7224 */ /* 0x006fce00078e0000 */
.L_x_3104:
[----:B------:R-:W-:Y:S01]  /*9900*/  IMAD R33, R22, R21, RZ ;  /* 0x0000001516217224 */ /* 0x000fe200078e02ff */
[----:B------:R-:W-:Y:S01]  /*9910*/  BSSY B1, `(.L_x_2770) ;  /* 0x000000f000017945 */ /* 0x000fe20003800000 */
[----:B---3--:R-:W-:Y:S01]  /*9920*/  IMAD.MOV.U32 R15, RZ, RZ, R5 ;  /* 0x000000ffff0f7224 */ /* 0x008fe200078e0005 */
[----:B------:R-:W-:Y:S02]  /*9930*/  CS2R R28, SRZ ;  /* 0x00000000001c7805 */ /* 0x000fe4000001ff00 */
[----:B------:R-:W-:Y:S02]  /*9940*/  CS2R R30, SRZ ;  /* 0x00000000001e7805 */ /* 0x000fe4000001ff00 */
[----:B------:R-:W-:Y:S02]  /*9950*/  ISETP.GE.AND P0, PT, R34, R33, PT ;  /* 0x000000212200720c */ /* 0x000fe40003f06270 */
[----:B------:R-:W-:Y:S02]  /*9960*/  CS2R R24, SRZ ;  /* 0x0000000000187805 */ /* 0x000fe4000001ff00 */
[----:B------:R-:W-:-:S09]  /*9970*/  CS2R R26, SRZ ;  /* 0x00000000001a7805 */ /* 0x000fd2000001ff00 */
[----:B------:R-:W-:Y:S05]  /*9980*/  @P0 BRA `(.L_x_2771) ;  /* 0x00000000001c0947 */ /* 0x000fea0003800000 */
[----:B------:R-:W-:Y:S02]  /*9990*/  ULDC UR4, c[0x0][0x3f4] ;  /* 0x0000fd0000047ab9 */ /* 0x000fe40000000800 */
[----:B------:R-:W-:-:S13]  /*99a0*/  ISETP.GE.AND P0, PT, R16, UR4, PT ;  /* 0x0000000410007c0c */ /* 0x000fda000bf06270 */
[----:B------:R-:W-:Y:S05]  /*99b0*/  @P0 BRA `(.L_x_2771) ;  /* 0x0000000000100947 */ /* 0x000fea0003800000 */
[----:B------:R-:W-:-:S04]  /*99c0*/  IMAD.WIDE R10, R16, 0x2, R10 ;  /* 0x00000002100a7825 */ /* 0x000fc800078e020a */
[----:B----4-:R-:W-:Y:S01]  /*99d0*/  IMAD.WIDE R14, R16, 0x2, R14 ;  /* 0x00000002100e7825 */ /* 0x010fe200078e020e */
[----:B------:R0:W5:Y:S04]  /*99e0*/  LD.E.128 R24, desc[UR42][R10.64] ;  /* 0x0000002a0a187980 */ /* 0x000168000c101d00 */
[----:B------:R0:W5:Y:S02]  /*99f0*/  LD.E.128 R28, desc[UR42][R14.64] ;  /* 0x0000002a0e1c7980 */ /* 0x000164000c101d00 */
.L_x_2771:
[----:B------:R-:W-:Y:S05]  /*9a00*/  BSYNC B1 ;  /* 0x0000000000017941 */ /* 0x000fea0003800000 */
.L_x_2770:
[----:B-----5:R-:W-:Y:S01]  /*9a10*/  IMAD.MOV.U32 R0, RZ, RZ, R28 ;  /* 0x000000ffff007224 */ /* 0x020fe200078e001c */
[----:B------:R-:W-:Y:S01]  /*9a20*/  UMOV UR4, 0xffffffff ;  /* 0xffffffff00047882 */ /* 0x000fe20000000000 */
[----:B------:R-:W-:Y:S02]  /*9a30*/  IMAD.MOV.U32 R4, RZ, RZ, R30 ;  /* 0x000000ffff047224 */ /* 0x000fe400078e001e */
[----:B------:R-:W-:Y:S02]  /*9a40*/  IMAD.MOV.U32 R5, RZ, RZ, R31 ;  /* 0x000000ffff057224 */ /* 0x000fe400078e001f */
[----:B------:R-:W-:Y:S01]  /*9a50*/  IMAD.MOV.U32 R3, RZ, RZ, R29 ;  /* 0x000000ffff037224 */ /* 0x000fe200078e001d */
        /* <DEDUP_REMOVED lines=8> */
[----:B------:R-:W-:Y:S02]  /*9ae0*/  PRMT R44, R44, 0x5410, R5 ;  /* 0x000054102c2c7816 */ /* 0x000fe40000000005 */
[----:B------:R-:W-:Y:S02]  /*9af0*/  CS2R R4, SRZ ;  /* 0x0000000000047805 */ /* 0x000fe4000001ff00 */
[----:B------:R-:W-:Y:S01]  /*9b00*/  PRMT R38, R3, 0x7610, R38 ;  /* 0x0000761003267816 */ /* 0x000fe20000000026 */
[----:B------:R-:W-:Y:S06]  /*9b10*/  BRA.DIV UR4, `(.L_x_2772) ;  /* 0x000001a604907947 */ /* 0x000fec000b800000 */
[----:B------:R-:W1:Y:S04]  /*9b20*/  SHFL.IDX PT, R3, R8, 0x1, 0x1c1f ;  /* 0x003c1f0008037f89 */ /* 0x000e6800000e0000 */
[----:B------:R-:W2:Y:S04]  /*9b30*/  SHFL.IDX PT, R0, R6, 0x1, 0x1c1f ;  /* 0x003c1f0006007f89 */ /* 0x000ea800000e0000 */
[----:B------:R-:W3:Y:S04]  /*9b40*/  SHFL.IDX PT, R7, R7, 0x1, 0x1c1f ;  /* 0x003c1f0007077f89 */ /* 0x000ee800000e0000 */
[----:B0---4-:R0:W4:Y:S01]  /*9b50*/  SHFL.IDX PT, R14, R9, 0x1, 0x1c1f ;  /* 0x003c1f00090e7f89 */ /* 0x01112200000e0000 */
[----:B-1----:R-:W-:-:S02]  /*9b60*/  IMAD.MOV.U32 R13, RZ, RZ, R3 ;  /* 0x000000ffff0d7224 */ /* 0x002fc400078e0003 */
[----:B0-2---:R-:W-:-:S07]  /*9b70*/  IMAD.MOV.U32 R12, RZ, RZ, R0 ;  /* 0x000000ffff0c7224 */ /* 0x005fce00078e0000 */
.L_x_3110:
[----:B------:R-:W0:Y:S01]  /*9b80*/  LDC R35, c[0x0][0x3f4] ;  /* 0x0000fd00ff237b82 */ /* 0x000e220000000800 */
[----:B------:R-:W-:Y:S01]  /*9b90*/  VIADD R34, R34, 0x20 ;  /* 0x0000002022227836 */ /* 0x000fe20000000000 */
[----:B------:R-:W-:Y:S01]  /*9ba0*/  LEA.HI R0, R217, R217, RZ, 0x1 ;  /* 0x000000d9d9007211 */ /* 0x000fe200078f08ff */
[----:B------:R-:W-:Y:S01]  /*9bb0*/  BSSY B1, `(.L_x_2773) ;  /* 0x0000014000017945 */ /* 0x000fe20003800000 */
[----:B---3--:R-:W-:Y:S01]  /*9bc0*/  IMAD.MOV.U32 R15, RZ, RZ, R7 ;  /* 0x000000ffff0f7224 */ /* 0x008fe200078e0007 */
[----:B------:R-:W-:Y:S02]  /*9bd0*/  CS2R R6, SRZ ;  /* 0x0000000000067805 */ /* 0x000fe4000001ff00 */
[----:B------:R-:W-:Y:S02]  /*9be0*/  ISETP.GE.AND P0, PT, R34, R33, PT ;  /* 0x000000212200720c */ /* 0x000fe40003f06270 */
[----:B------:R-:W-:Y:S02]  /*9bf0*/  CS2R R8, SRZ ;  /* 0x0000000000087805 */ /* 0x000fe4000001ff00 */
[----:B------:R-:W-:-:S02]  /*9c00*/  LOP3.LUT R0, R0, 0xfffffffe, RZ, 0xc0, !PT ;  /* 0xfffffffe00007812 */ /* 0x000fc400078ec0ff */
[----:B------:R-:W-:-:S03]  /*9c10*/  CS2R R10, SRZ ;  /* 0x00000000000a7805 */ /* 0x000fc6000001ff00 */
[----:B------:R-:W-:-:S05]  /*9c20*/  IMAD.IADD R0, R217, 0x1, -R0 ;  /* 0x00000001d9007824 */ /* 0x000fca00078e0a00 */
[----:B------:R-:W-:Y:S01]  /*9c30*/  SHF.L.U32 R21, R0, 0x1f, RZ ;  /* 0x0000001f00157819 */ /* 0x000fe200000006ff */
[----:B------:R-:W-:Y:S06]  /*9c40*/  @P0 BRA `(.L_x_2774) ;  /* 0x0000000000280947 */ /* 0x000fec0003800000 */
[----:B------:R-:W-:Y:S01]  /*9c50*/  ULDC UR4, c[0x0][0x3f4] ;  /* 0x0000fd0000047ab9 */ /* 0x000fe20000000800 */
[----:B------:R-:W-:Y:S02]  /*9c60*/  CS2R R6, SRZ ;  /* 0x0000000000067805 */ /* 0x000fe4000001ff00 */
[----:B------:R-:W-:Y:S02]  /*9c70*/  ISETP.GE.AND P0, PT, R16, UR4, PT ;  /* 0x0000000410007c0c */ /* 0x000fe4000bf06270 */
[----:B------:R-:W-:Y:S02]  /*9c80*/  CS2R R8, SRZ ;  /* 0x0000000000087805 */ /* 0x000fe4000001ff00 */
[----:B------:R-:W-:-:S09]  /*9c90*/  CS2R R10, SRZ ;  /* 0x00000000000a7805 */ /* 0x000fd2000001ff00 */
[----:B------:R-:W-:Y:S05]  /*9ca0*/  @P0 BRA `(.L_x_2774) ;  /* 0x0000000000100947 */ /* 0x000fea0003800000 */
[----:B------:R-:W-:-:S04]  /*9cb0*/  IMAD.WIDE R12, R16, 0x2, R12 ;  /* 0x00000002100c7825 */ /* 0x000fc800078e020c */
[----:B----4-:R-:W-:Y:S01]  /*9cc0*/  IMAD.WIDE R14, R16, 0x2, R14 ;  /* 0x00000002100e7825 */ /* 0x010fe200078e020e */
[----:B------:R1:W5:Y:S04]  /*9cd0*/  LD.E.128 R8, desc[UR42][R12.64] ;  /* 0x0000002a0c087980 */ /* 0x000368000c101d00 */
[----:B------:R1:W5:Y:S02]  /*9ce0*/  LD.E.128 R4, desc[UR42][R14.64] ;  /* 0x0000002a0e047980 */ /* 0x000364000c101d00 */
.L_x_2774:
[----:B------:R-:W-:Y:S05]  /*9cf0*/  BSYNC B1 ;  /* 0x0000000000017941 */ /* 0x000fea0003800000 */
.L_x_2773:
[----:B------:R-:W2:Y:S01]  /*9d00*/  SYNCS.PHASECHK.TRANS64.TRYWAIT P1, [R2+URZ+0x28c00], R21 ;  /* 0x028c0015020075a7 */ /* 0x000ea2000802017f */
[----:B------:R-:W-:Y:S01]  /*9d10*/  VIADDMNMX R3, R33, -R192, 0x40, PT ;  /* 0x0000004021037446 */ /* 0x000fe200038009c0 */
[----:B-----5:R-:W-:Y:S01]  /*9d20*/  IMAD.MOV.U32 R0, RZ, RZ, R4 ;  /* 0x000000ffff007224 */ /* 0x020fe200078e0004 */
[----:B0-----:R-:W-:Y:S01]  /*9d30*/  ISETP.GE.AND P0, PT, R16, R35, PT ;  /* 0x000000231000720c */ /* 0x001fe20003f06270 */
[----:B-1----:R-:W-:Y:S01]  /*9d40*/  IMAD.MOV.U32 R12, RZ, RZ, R5 ;  /* 0x000000ffff0c7224 */ /* 0x002fe200078e0005 */
[----:B------:R-:W-:Y:S01]  /*9d50*/  BSSY B1, `(.L_x_2775) ;  /* 0x000000e000017945 */ /* 0x000fe20003800000 */
[----:B------:R-:W-:Y:S01]  /*9d60*/  IMAD.MOV.U32 R13, RZ, RZ, R9 ;  /* 0x000000ffff0d7224 */ /* 0x000fe200078e0009 */
[-C--:B------:R-:W-:Y:S02]  /*9d70*/  ISETP.GE.OR P2, PT, R184, R3.reuse, P0 ;  /* 0x00000003b800720c */ /* 0x080fe40000746670 */
[----:B------:R-:W-:Y:S01]  /*9d80*/  PRMT R37, R37, 0x5410, R0 ;  /* 0x0000541025257816 */ /* 0x000fe20000000000 */
[----:B------:R-:W-:Y:S01]  /*9d90*/  IMAD.MOV.U32 R0, RZ, RZ, R6 ;  /* 0x000000ffff007224 */ /* 0x000fe200078e0006 */
[----:B------:R-:W-:Y:S01]  /*9da0*/  ISETP.GE.OR P0, PT, R36, R3, P0 ;  /* 0x000000032400720c */ /* 0x000fe20000706670 */
[----:B------:R-:W-:Y:S01]  /*9db0*/  IMAD.MOV.U32 R3, RZ, RZ, R7 ;  /* 0x000000ffff037224 */ /* 0x000fe200078e0007 */
[----:B------:R-:W-:Y:S01]  /*9dc0*/  PRMT R57, R12, 0x7610, R57 ;  /* 0x000076100c397816 */ /* 0x000fe20000000039 */
[----:B------:R-:W-:-:S03]  /*9dd0*/  IMAD.MOV.U32 R12, RZ, RZ, R8 ;  /* 0x000000ffff0c7224 */ /* 0x000fc600078e0008 */
[----:B------:R-:W-:Y:S01]  /*9de0*/  PRMT R0, R3, 0x5410, R0 ;  /* 0x0000541003007816 */ /* 0x000fe20000000000 */
[----:B------:R-:W-:Y:S01]  /*9df0*/  IMAD.IADD R3, R16, 0x1, R35 ;  /* 0x0000000110037824 */ /* 0x000fe200078e0223 */
[----:B------:R-:W-:Y:S02]  /*9e00*/  PRMT R37, R12, 0x7610, R37 ;  /* 0x000076100c257816 */ /* 0x000fe40000000025 */
[----:B------:R-:W-:Y:S01]  /*9e10*/  PRMT R57, R57, 0x5410, R13 ;  /* 0x0000541039397816 */ /* 0x000fe2000000000d */
[----:B--2---:R-:W-:Y:S06]  /*9e20*/  @!P1 BRA `(.L_x_2776) ;  /* 0x000001a400449947 */ /* 0x004fec0003800000 */
.L_x_3111:
[----:B------:R-:W-:Y:S05]  /*9e30*/  BSYNC B1 ;  /* 0x0000000000017941 */ /* 0x000fea0003800000 */
.L_x_2775:
[----:B------:R-:W-:Y:S01]  /*9e40*/  BSSY B1, `(.L_x_2777) ;  /* 0x0000063000017945 */ /* 0x000fe20003800000 */
[----:B------:R-:W-:Y:S01]  /*9e50*/  IMAD.MOV.U32 R20, RZ, RZ, R10 ;  /* 0x000000ffff147224 */ /* 0x000fe200078e000a */
[----:B------:R-:W-:Y:S01]  /*9e60*/  LOP3.LUT R3, R3, 0x38, RZ, 0xc0, !PT ;  /* 0x0000003803037812 */ /* 0x000fe200078ec0ff */
[----:B0-----:R-:W-:Y:S01]  /*9e70*/  IMAD.MOV.U32 R21, RZ, RZ, R11 ;  /* 0x000000ffff157224 */ /* 0x001fe200078e000b */
[----:B------:R-:W-:Y:S06]  /*9e80*/  @P2 BRA `(.L_x_2778) ;  /* 0x0000000400782947 */ /* 0x000fec0003800000 */
[----:B------:R-:W-:Y:S01]  /*9e90*/  IMAD.SHL.U32 R12, R195, 0x40, RZ ;  /* 0x00000040c30c7824 */ /* 0x000fe200078e00ff */
[--C-:B------:R-:W-:Y:S01]  /*9ea0*/  SHF.R.U64 R52, R28, 0x10, R29.reuse ;  /* 0x000000101c347819 */ /* 0x100fe2000000121d */
[----:B------:R-:W-:Y:S01]  /*9eb0*/  HADD2.F32 R39, -RZ, R39.H0_H0 ;  /* 0x20000027ff277230 */ /* 0x000fe20000004100 */
[----:B------:R-:W-:Y:S01]  /*9ec0*/  SHF.R.U32.HI R40, RZ, 0x10, R29 ;  /* 0x00000010ff287819 */ /* 0x000fe2000001161d */
[----:B------:R-:W-:Y:S01]  /*9ed0*/  HADD2.F32 R38, -RZ, R38.H0_H0 ;  /* 0x20000026ff267230 */ /* 0x000fe20000004100 */
[----:B------:R-:W-:Y:S02]  /*9ee0*/  LOP3.LUT R32, R12, 0x1c0, RZ, 0xc0, !PT ;  /* 0x000001c00c207812 */ /* 0x000fe400078ec0ff */
[----:B------:R-:W-:Y:S01]  /*9ef0*/  SHF.R.U64 R54, R24, 0x10, R25 ;  /* 0x0000001018367819 */ /* 0x000fe20000001219 */
[----:B------:R-:W-:Y:S01]  /*9f00*/  HADD2.F32 R40, -RZ, R40.H0_H0 ;  /* 0x20000028ff287230 */ /* 0x000fe20000004100 */
[----:B------:R-:W-:Y:S02]  /*9f10*/  SHF.R.U32.HI R15, RZ, 0x3, R32 ;  /* 0x00000003ff0f7819 */ /* 0x000fe40000011620 */
[----:B------:R-:W-:-:S02]  /*9f20*/  LOP3.LUT R12, R32, 0x38, R16, 0xf8, !PT ;  /* 0x00000038200c7812 */ /* 0x000fc400078ef810 */
[----:B------:R-:W-:Y:S02]  /*9f30*/  LOP3.LUT R32, R15, R3, R32, 0x1e, !PT ;  /* 0x000000030f207212 */ /* 0x000fe400078e1e20 */
[----:B------:R-:W-:Y:S02]  /*9f40*/  LOP3.LUT R12, R12, R15, RZ, 0x3c, !PT ;  /* 0x0000000f0c0c7212 */ /* 0x000fe400078e3cff */
[----:B------:R-:W-:Y:S01]  /*9f50*/  SHF.R.U32.HI R42, RZ, 0x10, R25 ;  /* 0x00000010ff2a7819 */ /* 0x000fe20000011619 */
[C---:B------:R-:W-:Y:S01]  /*9f60*/  IMAD R33, R203.reuse, 0x200, R32 ;  /* 0x00000200cb217824 */ /* 0x040fe200078e0220 */
[--C-:B------:R-:W-:Y:S01]  /*9f70*/  SHF.R.U64 R51, R30, 0x10, R31.reuse ;  /* 0x000000101e337819 */ /* 0x100fe2000000121f */
[----:B------:R-:W-:Y:S01]  /*9f80*/  IMAD R13, R203, 0x200, R12 ;  /* 0x00000200cb0d7824 */ /* 0x000fe200078e020c */
[----:B------:R-:W-:Y:S01]  /*9f90*/  SHF.R.U32.HI R45, RZ, 0x10, R31 ;  /* 0x00000010ff2d7819 */ /* 0x000fe2000001161f */
[--C-:B------:R-:W-:Y:S01]  /*9fa0*/  IMAD R49, R33, 0x2, R2.reuse ;  /* 0x0000000221317824 */ /* 0x100fe200078e0202 */
[--C-:B------:R-:W-:Y:S01]  /*9fb0*/  SHF.R.U64 R53, R26, 0x10, R27.reuse ;  /* 0x000000101a357819 */ /* 0x100fe2000000121b */
[----:B------:R-:W-:Y:S01]  /*9fc0*/  IMAD R47, R13, 0x2, R2 ;  /* 0x000000020d2f7824 */ /* 0x000fe200078e0202 */
[----:B------:R-:W-:-:S02]  /*9fd0*/  SHF.R.U32.HI R50, RZ, 0x10, R27 ;  /* 0x00000010ff327819 */ /* 0x000fc4000001161b */
[----:B------:R-:W0:Y:S04]  /*9fe0*/  LDS.128 R32, [R49+0x20400] ;  /* 0x0204000031207984 */ /* 0x000e280000000c00 */
[----:B----4-:R-:W1:Y:S01]  /*9ff0*/  LDS.128 R12, [R47+0x20400] ;  /* 0x020400002f0c7984 */ /* 0x010e620000000c00 */
[--C-:B0-----:R-:W-:Y:S02]  /*a000*/  HADD2.F32 R29, -RZ, R33.reuse.H0_H0 ;  /* 0x20000021ff1d7230 */ /* 0x101fe40000004100 */
[----:B------:R-:W-:Y:S02]  /*a010*/  HADD2.F32 R33, -RZ, R33.H1_H1 ;  /* 0x30000021ff217230 */ /* 0x000fe40000004100 */
[--C-:B-1----:R-:W-:Y:S02]  /*a020*/  HADD2.F32 R24, -RZ, R13.reuse.H0_H0 ;  /* 0x2000000dff187230 */ /* 0x102fe40000004100 */
[C---:B------:R-:W-:Y:S01]  /*a030*/  FMUL.FTZ R41, R29.reuse, R39 ;  /* 0x000000271d297220 */ /* 0x040fe20000410000 */
[----:B------:R-:W-:Y:S01]  /*a040*/  FMUL.FTZ R43, R29, R38 ;  /* 0x000000261d2b7220 */ /* 0x000fe20000410000 */
[----:B------:R-:W-:-:S02]  /*a050*/  HADD2.F32 R25, -RZ, R13.H1_H1 ;  /* 0x3000000dff197230 */ /* 0x000fc40000004100 */
[C---:B------:R-:W-:Y:S01]  /*a060*/  FFMA.FTZ R41, R24.reuse, R38, -R41 ;  /* 0x0000002618297223 */ /* 0x040fe20000010829 */
[----:B------:R-:W-:Y:S02]  /*a070*/  HADD2.F32 R38, -RZ, R42.H0_H0 ;  /* 0x2000002aff267230 */ /* 0x000fe40000004100 */
[----:B------:R-:W-:Y:S01]  /*a080*/  FFMA.FTZ R43, R24, R39, R43 ;  /* 0x00000027182b7223 */ /* 0x000fe2000001002b */
[----:B------:R-:W-:Y:S02]  /*a090*/  HADD2.F32 R31, -RZ, R35.H0_H0 ;  /* 0x20000023ff1f7230 */ /* 0x000fe40000004100 */
[C---:B------:R-:W-:Y:S01]  /*a0a0*/  FMUL.FTZ R42, R33.reuse, R40 ;  /* 0x00000028212a7220 */ /* 0x040fe20000410000 */
[--C-:B------:R-:W-:Y:S02]  /*a0b0*/  HADD2.F32 R29, -RZ, R44.reuse.H0_H0 ;  /* 0x2000002cff1d7230 */ /* 0x100fe40000004100 */
[----:B------:R-:W-:Y:S01]  /*a0c0*/  FMUL.FTZ R46, R33, R38 ;  /* 0x00000026212e7220 */ /* 0x000fe20000410000 */
[----:B------:R-:W-:-:S02]  /*a0d0*/  HADD2.F32 R24, -RZ, R44.H1_H1 ;  /* 0x3000002cff187230 */ /* 0x000fc40000004100 */
[----:B------:R-:W-:Y:S01]  /*a0e0*/  FFMA.FTZ R44, R25, R38, -R42 ;  /* 0x00000026192c7223 */ /* 0x000fe2000001082a */
[----:B------:R-:W-:Y:S02]  /*a0f0*/  HADD2.F32 R26, -RZ, R15.H0_H0 ;  /* 0x2000000fff1a7230 */ /* 0x000fe40000004100 */
[C---:B------:R-:W-:Y:S01]  /*a100*/  FMUL.FTZ R33, R31.reuse, R29 ;  /* 0x0000001d1f217220 */ /* 0x040fe20000410000 */
[----:B------:R-:W-:Y:S02]  /*a110*/  HADD2.F32 R35, -RZ, R35.H1_H1 ;  /* 0x30000023ff237230 */ /* 0x000fe40000004100 */
[----:B------:R-:W-:Y:S01]  /*a120*/  FMUL.FTZ R48, R31, R24 ;  /* 0x000000181f307220 */ /* 0x000fe20000410000 */
[----:B------:R-:W-:Y:S02]  /*a130*/  HADD2.F32 R42, -RZ, R45.H0_H0 ;  /* 0x2000002dff2a7230 */ /* 0x000fe40000004100 */
[----:B------:R-:W-:Y:S01]  /*a140*/  FFMA.FTZ R46, R25, R40, R46 ;  /* 0x00000028192e7223 */ /* 0x000fe2000001002e */
[----:B------:R-:W-:-:S02]  /*a150*/  HADD2.F32 R27, -RZ, R15.H1_H1 ;  /* 0x3000000fff1b7230 */ /* 0x000fc40000004100 */
[C---:B------:R-:W-:Y:S01]  /*a160*/  FFMA.FTZ R39, R26.reuse, R24, -R33 ;  /* 0x000000181a277223 */ /* 0x040fe20000010821 */
[----:B------:R-:W-:Y:S02]  /*a170*/  HADD2.F32 R38, -RZ, R50.H0_H0 ;  /* 0x20000032ff267230 */ /* 0x000fe40000004100 */
[----:B------:R-:W-:Y:S01]  /*a180*/  FFMA.FTZ R48, R26, R29, R48 ;  /* 0x0000001d1a307223 */ /* 0x000fe20000010030 */
[----:B------:R-:W-:Y:S02]  /*a190*/  HADD2.F32 R28, -RZ, R32.H0_H0 ;  /* 0x20000020ff1c7230 */ /* 0x000fe40000004100 */
[C---:B------:R-:W-:Y:S01]  /*a1a0*/  FMUL.FTZ R40, R35.reuse, R42 ;  /* 0x0000002a23287220 */ /* 0x040fe20000410000 */
[----:B------:R-:W-:Y:S02]  /*a1b0*/  HADD2.F32 R26, -RZ, R55.H0_H0 ;  /* 0x20000037ff1a7230 */ /* 0x000fe40000004100 */
[----:B------:R-:W-:Y:S01]  /*a1c0*/  FMUL.FTZ R50, R35, R38 ;  /* 0x0000002623327220 */ /* 0x000fe20000410000 */
[----:B------:R-:W-:-:S02]  /*a1d0*/  HADD2.F32 R24, -RZ, R56.H0_H0 ;  /* 0x20000038ff187230 */ /* 0x000fc40000004100 */
[C---:B------:R-:W-:Y:S01]  /*a1e0*/  FFMA.FTZ R40, R27.reuse, R38, -R40 ;  /* 0x000000261b287223 */ /* 0x040fe20000010828 */
[----:B------:R-:W-:Y:S02]  /*a1f0*/  HADD2.F32 R30, -RZ, R34.H0_H0 ;  /* 0x20000022ff1e7230 */ /* 0x000fe40000004100 */
[C---:B------:R-:W-:Y:S01]  /*a200*/  FMUL.FTZ R38, R28.reuse, R26 ;  /* 0x0000001a1c267220 */ /* 0x040fe20000410000 */
[----:B------:R-:W-:Y:S02]  /*a210*/  HADD2.F32 R29, -RZ, R55.H1_H1 ;  /* 0x30000037ff1d7230 */ /* 0x000fe40000004100 */
[----:B------:R-:W-:Y:S01]  /*a220*/  FMUL.FTZ R31, R28, R24 ;  /* 0x000000181c1f7220 */ /* 0x000fe20000410000 */
[----:B------:R-:W-:Y:S02]  /*a230*/  HADD2.F32 R13, -RZ, R12.H0_H0 ;  /* 0x2000000cff0d7230 */ /* 0x000fe40000004100 */
[----:B------:R-:W-:Y:S01]  /*a240*/  FFMA.FTZ R45, R27, R42, R50 ;  /* 0x0000002a1b2d7223 */ /* 0x000fe20000010032 */
[----:B------:R-:W-:-:S02]  /*a250*/  HADD2.F32 R15, -RZ, R14.H0_H0 ;  /* 0x2000000eff0f7230 */ /* 0x000fc40000004100 */
[C---:B------:R-:W-:Y:S01]  /*a260*/  FMUL.FTZ R28, R30.reuse, R29 ;  /* 0x0000001d1e1c7220 */ /* 0x040fe20000410000 */
[----:B------:R-:W-:Y:S02]  /*a270*/  HADD2.F32 R25, -RZ, R56.H1_H1 ;  /* 0x30000038ff197230 */ /* 0x000fe40000004100 */
[C---:B------:R-:W-:Y:S01]  /*a280*/  FFMA.FTZ R38, R13.reuse, R24, -R38 ;  /* 0x000000180d267223 */ /* 0x040fe20000010826 */
[----:B------:R-:W-:Y:S01]  /*a290*/  FFMA.FTZ R24, R13, R26, R31 ;  /* 0x0000001a0d187223 */ /* 0x000fe2000001001f */
[----:B------:R-:W-:Y:S02]  /*a2a0*/  HADD2.F32 R32, -RZ, R32.H1_H1 ;  /* 0x30000020ff207230 */ /* 0x000fe40000004100 */
[----:B------:R-:W-:Y:S02]  /*a2b0*/  HADD2.F32 R34, -RZ, R34.H1_H1 ;  /* 0x30000022ff227230 */ /* 0x000fe40000004100 */
[-C--:B------:R-:W-:Y:S01]  /*a2c0*/  FMUL.FTZ R30, R30, R25.reuse ;  /* 0x000000191e1e7220 */ /* 0x080fe20000410000 */
[----:B------:R-:W-:Y:S01]  /*a2d0*/  FFMA.FTZ R28, R15, R25, -R28 ;  /* 0x000000190f1c7223 */ /* 0x000fe2000001081c */
[----:B------:R-:W-:-:S02]  /*a2e0*/  HADD2.F32 R27, -RZ, R52.H0_H0 ;  /* 0x20000034ff1b7230 */ /* 0x000fc40000004100 */
[----:B------:R-:W-:Y:S02]  /*a2f0*/  HADD2.F32 R31, -RZ, R51.H0_H0 ;  /* 0x20000033ff1f7230 */ /* 0x000fe40000004100 */
[----:B------:R-:W-:Y:S01]  /*a300*/  FFMA.FTZ R26, R15, R29, R30 ;  /* 0x0000001d0f1a7223 */ /* 0x000fe2000001001e */
[----:B------:R-:W-:Y:S02]  /*a310*/  HADD2.F32 R13, -RZ, R54.H0_H0 ;  /* 0x20000036ff0d7230 */ /* 0x000fe40000004100 */
[----:B------:R-:W-:Y:S01]  /*a320*/  FMUL.FTZ R15, R32, R27 ;  /* 0x0000001b200f7220 */ /* 0x000fe20000410000 */
[----:B------:R-:W-:Y:S02]  /*a330*/  HADD2.F32 R25, -RZ, R53.H0_H0 ;  /* 0x20000035ff197230 */ /* 0x000fe40000004100 */
[----:B------:R-:W-:Y:S01]  /*a340*/  FMUL.FTZ R35, R34, R31 ;  /* 0x0000001f22237220 */ /* 0x000fe20000410000 */
[----:B------:R-:W-:Y:S02]  /*a350*/  HADD2.F32 R12, -RZ, R12.H1_H1 ;  /* 0x3000000cff0c7230 */ /* 0x000fe40000004100 */
[----:B------:R-:W-:Y:S01]  /*a360*/  FMUL.FTZ R32, R32, R13 ;  /* 0x0000000d20207220 */ /* 0x000fe20000410000 */
[----:B------:R-:W-:-:S02]  /*a370*/  HADD2.F32 R14, -RZ, R14.H1_H1 ;  /* 0x3000000eff0e7230 */ /* 0x000fc40000004100 */
[----:B------:R-:W-:Y:S01]  /*a380*/  FMUL.FTZ R34, R34, R25 ;  /* 0x0000001922227220 */ /* 0x000fe20000410000 */
[C---:B------:R-:W-:Y:S01]  /*a390*/  FFMA.FTZ R29, R12.reuse, R13, -R15 ;  /* 0x0000000d0c1d7223 */ /* 0x040fe2000001080f */
[----:B------:R-:W-:Y:S01]  /*a3a0*/  FFMA.FTZ R33, R12, R27, R32 ;  /* 0x0000001b0c217223 */ /* 0x000fe20000010020 */
[C---:B------:R-:W-:Y:S01]  /*a3b0*/  FFMA.FTZ R35, R14.reuse, R25, -R35 ;  /* 0x000000190e237223 */ /* 0x040fe20000010823 */
[----:B------:R-:W-:Y:S01]  /*a3c0*/  FFMA.FTZ R31, R14, R31, R34 ;  /* 0x0000001f0e1f7223 */ /* 0x000fe20000010022 */
[----:B------:R-:W-:Y:S02]  /*a3d0*/  F2FP.F16.F32.PACK_AB R13, R44, R41 ;  /* 0x000000292c0d723e */ /* 0x000fe400000000ff */
[----:B------:R-:W-:Y:S02]  /*a3e0*/  F2FP.F16.F32.PACK_AB R15, R40, R39 ;  /* 0x00000027280f723e */ /* 0x000fe400000000ff */
[----:B------:R-:W-:Y:S02]  /*a3f0*/  F2FP.F16.F32.PACK_AB R12, R29, R38 ;  /* 0x000000261d0c723e */ /* 0x000fe400000000ff */
[----:B------:R-:W-:-:S02]  /*a400*/  F2FP.F16.F32.PACK_AB R14, R35, R28 ;  /* 0x0000001c230e723e */ /* 0x000fc400000000ff */
[----:B------:R-:W-:Y:S02]  /*a410*/  F2FP.F16.F32.PACK_AB R25, R46, R43 ;  /* 0x0000002b2e19723e */ /* 0x000fe400000000ff */
[----:B------:R-:W-:Y:S01]  /*a420*/  F2FP.F16.F32.PACK_AB R27, R45, R48 ;  /* 0x000000302d1b723e */ /* 0x000fe200000000ff */
[----:B------:R0:W-:Y:S01]  /*a430*/  STS.128 [R47+0x20400], R12 ;  /* 0x0204000c2f007388 */ /* 0x0001e20000000c00 */
[----:B------:R-:W-:Y:S02]  /*a440*/  F2FP.F16.F32.PACK_AB R24, R33, R24 ;  /* 0x000000182118723e */ /* 0x000fe400000000ff */
[----:B------:R-:W-:-:S05]  /*a450*/  F2FP.F16.F32.PACK_AB R26, R31, R26 ;  /* 0x0000001a1f1a723e */ /* 0x000fca00000000ff */
[----:B------:R0:W-:Y:S02]  /*a460*/  STS.128 [R49+0x20400], R24 ;  /* 0x0204001831007388 */ /* 0x0001e40000000c00 */
.L_x_2778:
[----:B------:R-:W-:Y:S05]  /*a470*/  BSYNC B1 ;  /* 0x0000000000017941 */ /* 0x000fea0003800000 */
.L_x_2777:
[----:B------:R-:W-:Y:S01]  /*a480*/  PRMT R31, R20, 0x5410, R21 ;  /* 0x00005410141f7816 */ /* 0x000fe20000000015 */
[----:B------:R-:W-:Y:S06]  /*a490*/  @P0 BRA `(.L_x_2766) ;  /* 0x00000004007c0947 */ /* 0x000fec0003800000 */
[----:B------:R-:W4:Y:S01]  /*a4a0*/  LDL R42, [R1+0x64] ;  /* 0x00006400012a7983 */ /* 0x000f220000100800 */
[----:B0-----:R-:W-:Y:S01]  /*a4b0*/  SHF.R.S32.HI R13, RZ, 0x1f, R36 ;  /* 0x0000001fff0d7819 */ /* 0x001fe20000011424 */
[----:B------:R-:W-:Y:S01]  /*a4c0*/  IMAD.SHL.U32 R12, R36, 0x40, RZ ;  /* 0x00000040240c7824 */ /* 0x000fe200078e00ff */
[--C-:B------:R-:W-:Y:S01]  /*a4d0*/  SHF.R.U64 R41, R8, 0x10, R9.reuse ;  /* 0x0000001008297819 */ /* 0x100fe20000001209 */
[--C-:B------:R-:W-:Y:S01]  /*a4e0*/  HADD2.F32 R28, -RZ, R57.reuse.H0_H0 ;  /* 0x20000039ff1c7230 */ /* 0x100fe20000004100 */
[----:B------:R-:W-:Y:S01]  /*a4f0*/  LEA.HI R36, R13, R36, RZ, 0x3 ;  /* 0x000000240d247211 */ /* 0x000fe200078f18ff */
[----:B------:R-:W-:Y:S01]  /*a500*/  HADD2.F32 R20, -RZ, R57.H1_H1 ;  /* 0x30000039ff147230 */ /* 0x000fe20000004100 */
[----:B------:R-:W-:Y:S02]  /*a510*/  LOP3.LUT R12, R12, 0x1c0, RZ, 0xc0, !PT ;  /* 0x000001c00c0c7812 */ /* 0x000fe400078ec0ff */
[----:B------:R-:W-:Y:S01]  /*a520*/  SHF.R.U32.HI R21, RZ, 0x10, R9 ;  /* 0x00000010ff157819 */ /* 0x000fe20000011609 */
[----:B------:R-:W-:Y:S01]  /*a530*/  IMAD.SHL.U32 R36, R36, 0x40, RZ ;  /* 0x0000004024247824 */ /* 0x000fe200078e00ff */
[----:B------:R-:W-:-:S02]  /*a540*/  SHF.R.U32.HI R13, RZ, 0x3, R12 ;  /* 0x00000003ff0d7819 */ /* 0x000fc4000001160c */
[--C-:B------:R-:W-:Y:S02]  /*a550*/  SHF.R.U64 R38, R4, 0x10, R5.reuse ;  /* 0x0000001004267819 */ /* 0x100fe40000001205 */
[----:B------:R-:W-:Y:S02]  /*a560*/  LOP3.LUT R3, R13, R3, R12, 0x1e, !PT ;  /* 0x000000030d037212 */ /* 0x000fe400078e1e0c */
[----:B------:R-:W-:Y:S02]  /*a570*/  LOP3.LUT R36, R36, 0xfffffe00, RZ, 0xc0, !PT ;  /* 0xfffffe0024247812 */ /* 0x000fe400078ec0ff */
[----:B------:R-:W-:Y:S02]  /*a580*/  SHF.R.U32.HI R30, RZ, 0x10, R5 ;  /* 0x00000010ff1e7819 */ /* 0x000fe40000011605 */
[----:B------:R-:W-:Y:S01]  /*a590*/  SHF.R.U64 R40, R10, 0x10, R11 ;  /* 0x000000100a287819 */ /* 0x000fe2000000120b */
[----:B------:R-:W-:Y:S01]  /*a5a0*/  IMAD.IADD R3, R36, 0x1, R3 ;  /* 0x0000000124037824 */ /* 0x000fe200078e0203 */
[----:B------:R-:W-:Y:S01]  /*a5b0*/  SHF.R.U32.HI R39, RZ, 0x10, R11 ;  /* 0x00000010ff277819 */ /* 0x000fe2000001160b */
[----:B------:R-:W-:Y:S01]  /*a5c0*/  HADD2.F32 R30, -RZ, R30.H0_H0 ;  /* 0x2000001eff1e7230 */ /* 0x000fe20000004100 */
[--C-:B------:R-:W-:Y:S01]  /*a5d0*/  SHF.R.U32.HI R33, RZ, 0x10, R7.reuse ;  /* 0x00000010ff217819 */ /* 0x100fe20000011607 */
[----:B------:R-:W-:Y:S01]  /*a5e0*/  IMAD R3, R3, 0x2, R2 ;  /* 0x0000000203037824 */ /* 0x000fe200078e0202 */
[----:B------:R-:W-:-:S04]  /*a5f0*/  SHF.R.U64 R35, R6, 0x10, R7 ;  /* 0x0000001006237819 */ /* 0x000fc80000001207 */
[----:B------:R-:W0:Y:S02]  /*a600*/  LDS.128 R24, [R3+0x20400] ;  /* 0x0204000003187984 */ /* 0x000e240000000c00 */
[--C-:B0-----:R-:W-:Y:S02]  /*a610*/  HADD2.F32 R9, -RZ, R25.reuse.H0_H0 ;  /* 0x20000019ff097230 */ /* 0x101fe40000004100 */
[----:B------:R-:W-:Y:S02]  /*a620*/  HADD2.F32 R25, -RZ, R25.H1_H1 ;  /* 0x30000019ff197230 */ /* 0x000fe40000004100 */
[----:B------:R-:W-:Y:S02]  /*a630*/  HADD2.F32 R8, -RZ, R24.H0_H0 ;  /* 0x20000018ff087230 */ /* 0x000fe40000004100 */
[C---:B------:R-:W-:Y:S01]  /*a640*/  FMUL.FTZ R32, R9.reuse, R28 ;  /* 0x0000001c09207220 */ /* 0x040fe20000410000 */
[----:B------:R-:W-:Y:S01]  /*a650*/  FMUL.FTZ R34, R9, R20 ;  /* 0x0000001409227220 */ /* 0x000fe20000410000 */
[----:B------:R-:W-:-:S02]  /*a660*/  HADD2.F32 R9, -RZ, R37.H1_H1 ;  /* 0x30000025ff097230 */ /* 0x000fc40000004100 */
[----:B------:R-:W-:Y:S01]  /*a670*/  FMUL.FTZ R36, R25, R30 ;  /* 0x0000001e19247220 */ /* 0x000fe20000410000 */
[----:B------:R-:W-:Y:S02]  /*a680*/  HADD2.F32 R37, -RZ, R37.H0_H0 ;  /* 0x20000025ff257230 */ /* 0x000fe40000004100 */
[----:B------:R-:W-:Y:S02]  /*a690*/  HADD2.F32 R10, -RZ, R26.H0_H0 ;  /* 0x2000001aff0a7230 */ /* 0x000fe40000004100 */
[--C-:B------:R-:W-:Y:S02]  /*a6a0*/  HADD2.F32 R11, -RZ, R27.reuse.H0_H0 ;  /* 0x2000001bff0b7230 */ /* 0x100fe40000004100 */
[----:B------:R-:W-:Y:S02]  /*a6b0*/  HADD2.F32 R27, -RZ, R27.H1_H1 ;  /* 0x3000001bff1b7230 */ /* 0x000fe40000004100 */
[----:B------:R-:W-:Y:S02]  /*a6c0*/  HADD2.F32 R24, -RZ, R24.H1_H1 ;  /* 0x30000018ff187230 */ /* 0x000fe40000004100 */
[----:B------:R-:W-:Y:S01]  /*a6d0*/  HADD2.F32 R26, -RZ, R26.H1_H1 ;  /* 0x3000001aff1a7230 */ /* 0x000fe20000004100 */
[----:B----4-:R-:W0:Y:S02]  /*a6e0*/  LDS.128 R12, [R42+0x20400] ;  /* 0x020400002a0c7984 */ /* 0x010e240000000c00 */
[----:B0-----:R-:W-:-:S02]  /*a6f0*/  HADD2.F32 R5, -RZ, R13.H0_H0 ;  /* 0x2000000dff057230 */ /* 0x001fc40000004100 */
[----:B------:R-:W-:Y:S02]  /*a700*/  HADD2.F32 R13, -RZ, R13.H1_H1 ;  /* 0x3000000dff0d7230 */ /* 0x000fe40000004100 */
[----:B------:R-:W-:Y:S02]  /*a710*/  HADD2.F32 R4, -RZ, R12.H0_H0 ;  /* 0x2000000cff047230 */ /* 0x000fe40000004100 */
[C---:B------:R-:W-:Y:S01]  /*a720*/  FFMA.FTZ R32, R5.reuse, R20, -R32 ;  /* 0x0000001405207223 */ /* 0x040fe20000010820 */
[----:B------:R-:W-:Y:S02]  /*a730*/  HADD2.F32 R20, -RZ, R21.H0_H0 ;  /* 0x20000015ff147230 */ /* 0x000fe40000004100 */
[----:B------:R-:W-:Y:S01]  /*a740*/  FFMA.FTZ R34, R5, R28, R34 ;  /* 0x0000001c05227223 */ /* 0x000fe20000010022 */
[C---:B------:R-:W-:Y:S01]  /*a750*/  FMUL.FTZ R5, R8.reuse, R9 ;  /* 0x0000000908057220 */ /* 0x040fe20000410000 */
[----:B------:R-:W-:Y:S01]  /*a760*/  FMUL.FTZ R8, R8, R37 ;  /* 0x0000002508087220 */ /* 0x000fe20000410000 */
[----:B------:R-:W-:-:S02]  /*a770*/  HADD2.F32 R21, -RZ, R0.H1_H1 ;  /* 0x30000000ff157230 */ /* 0x000fc40000004100 */
[-C--:B------:R-:W-:Y:S01]  /*a780*/  FMUL.FTZ R28, R25, R20.reuse ;  /* 0x00000014191c7220 */ /* 0x080fe20000410000 */
[C---:B------:R-:W-:Y:S01]  /*a790*/  FFMA.FTZ R25, R13.reuse, R20, -R36 ;  /* 0x000000140d197223 */ /* 0x040fe20000010824 */
[C---:B------:R-:W-:Y:S01]  /*a7a0*/  FFMA.FTZ R37, R4.reuse, R37, -R5 ;  /* 0x0000002504257223 */ /* 0x040fe20000010805 */
[--C-:B------:R-:W-:Y:S02]  /*a7b0*/  HADD2.F32 R5, -RZ, R31.reuse.H0_H0 ;  /* 0x2000001fff057230 */ /* 0x100fe40000004100 */
[----:B------:R-:W-:Y:S01]  /*a7c0*/  FFMA.FTZ R29, R13, R30, R28 ;  /* 0x0000001e0d1d7223 */ /* 0x000fe2000001001c */
[----:B------:R-:W-:Y:S01]  /*a7d0*/  FFMA.FTZ R13, R4, R9, R8 ;  /* 0x00000009040d7223 */ /* 0x000fe20000010008 */
[----:B------:R-:W-:Y:S02]  /*a7e0*/  HADD2.F32 R8, -RZ, R0.H0_H0 ;  /* 0x20000000ff087230 */ /* 0x000fe40000004100 */
[----:B------:R-:W-:Y:S01]  /*a7f0*/  FMUL.FTZ R9, R10, R21 ;  /* 0x000000150a097220 */ /* 0x000fe20000410000 */
[----:B------:R-:W-:-:S02]  /*a800*/  HADD2.F32 R4, -RZ, R31.H1_H1 ;  /* 0x3000001fff047230 */ /* 0x000fc40000004100 */
[-C--:B------:R-:W-:Y:S01]  /*a810*/  FMUL.FTZ R31, R10, R5.reuse ;  /* 0x000000050a1f7220 */ /* 0x080fe20000410000 */
[----:B------:R-:W-:Y:S02]  /*a820*/  HADD2.F32 R6, -RZ, R14.H0_H0 ;  /* 0x2000000eff067230 */ /* 0x000fe40000004100 */
[C---:B------:R-:W-:Y:S01]  /*a830*/  FMUL.FTZ R28, R11.reuse, R8 ;  /* 0x000000080b1c7220 */ /* 0x040fe20000410000 */
[----:B------:R-:W-:Y:S02]  /*a840*/  HADD2.F32 R7, -RZ, R15.H0_H0 ;  /* 0x2000000fff077230 */ /* 0x000fe40000004100 */
[----:B------:R-:W-:Y:S01]  /*a850*/  FMUL.FTZ R11, R11, R4 ;  /* 0x000000040b0b7220 */ /* 0x000fe20000410000 */
[----:B------:R-:W-:Y:S02]  /*a860*/  HADD2.F32 R10, -RZ, R33.H0_H0 ;  /* 0x20000021ff0a7230 */ /* 0x000fe40000004100 */
[----:B------:R-:W-:Y:S01]  /*a870*/  FFMA.FTZ R20, R6, R5, -R9 ;  /* 0x0000000506147223 */ /* 0x000fe20000010809 */
[----:B------:R-:W-:-:S02]  /*a880*/  HADD2.F32 R0, -RZ, R39.H0_H0 ;  /* 0x20000027ff007230 */ /* 0x000fc40000004100 */
[----:B------:R-:W-:Y:S01]  /*a890*/  FFMA.FTZ R31, R6, R21, R31 ;  /* 0x00000015061f7223 */ /* 0x000fe2000001001f */
[----:B------:R-:W-:Y:S02]  /*a8a0*/  HADD2.F32 R15, -RZ, R15.H1_H1 ;  /* 0x3000000fff0f7230 */ /* 0x000fe40000004100 */
[C---:B------:R-:W-:Y:S01]  /*a8b0*/  FFMA.FTZ R28, R7.reuse, R4, -R28 ;  /* 0x00000004071c7223 */ /* 0x040fe2000001081c */
[----:B------:R-:W-:Y:S01]  /*a8c0*/  FFMA.FTZ R6, R7, R8, R11 ;  /* 0x0000000807067223 */ /* 0x000fe2000001000b */
[C---:B------:R-:W-:Y:S01]  /*a8d0*/  FMUL.FTZ R30, R27.reuse, R10 ;  /* 0x0000000a1b1e7220 */ /* 0x040fe20000410000 */
[-C--:B------:R-:W-:Y:S01]  /*a8e0*/  FMUL.FTZ R4, R27, R0.reuse ;  /* 0x000000001b047220 */ /* 0x080fe20000410000 */
[----:B------:R-:W-:Y:S02]  /*a8f0*/  HADD2.F32 R9, -RZ, R38.H0_H0 ;  /* 0x20000026ff097230 */ /* 0x000fe40000004100 */
[----:B------:R-:W-:Y:S02]  /*a900*/  HADD2.F32 R11, -RZ, R35.H0_H0 ;  /* 0x20000023ff0b7230 */ /* 0x000fe40000004100 */
[----:B------:R-:W-:Y:S01]  /*a910*/  FFMA.FTZ R27, R15, R0, -R30 ;  /* 0x000000000f1b7223 */ /* 0x000fe2000001081e */
[----:B------:R-:W-:-:S02]  /*a920*/  HADD2.F32 R5, -RZ, R41.H0_H0 ;  /* 0x20000029ff057230 */ /* 0x000fc40000004100 */
[----:B------:R-:W-:Y:S01]  /*a930*/  FFMA.FTZ R33, R15, R10, R4 ;  /* 0x0000000a0f217223 */ /* 0x000fe20000010004 */
[----:B------:R-:W-:Y:S02]  /*a940*/  HADD2.F32 R7, -RZ, R40.H0_H0 ;  /* 0x20000028ff077230 */ /* 0x000fe40000004100 */
[----:B------:R-:W-:Y:S01]  /*a950*/  FMUL.FTZ R15, R24, R9 ;  /* 0x00000009180f7220 */ /* 0x000fe20000410000 */
[----:B------:R-:W-:Y:S02]  /*a960*/  HADD2.F32 R12, -RZ, R12.H1_H1 ;  /* 0x3000000cff0c7230 */ /* 0x000fe40000004100 */
[----:B------:R-:W-:Y:S01]  /*a970*/  FMUL.FTZ R21, R26, R11 ;  /* 0x0000000b1a157220 */ /* 0x000fe20000410000 */
[----:B------:R-:W-:Y:S02]  /*a980*/  HADD2.F32 R14, -RZ, R14.H1_H1 ;  /* 0x3000000eff0e7230 */ /* 0x000fe40000004100 */
[----:B------:R-:W-:Y:S01]  /*a990*/  FMUL.FTZ R24, R24, R5 ;  /* 0x0000000518187220 */ /* 0x000fe20000410000 */
[----:B------:R-:W-:Y:S01]  /*a9a0*/  FMUL.FTZ R26, R26, R7 ;  /* 0x000000071a1a7220 */ /* 0x000fe20000410000 */
[----:B------:R-:W-:Y:S01]  /*a9b0*/  FFMA.FTZ R4, R12, R5, -R15 ;  /* 0x000000050c047223 */ /* 0x000fe2000001080f */
[----:B------:R-:W-:Y:S01]  /*a9c0*/  F2FP.F16.F32.PACK_AB R5, R25, R32 ;  /* 0x000000201905723e */ /* 0x000fe200000000ff */
[----:B------:R-:W-:Y:S01]  /*a9d0*/  FFMA.FTZ R21, R14, R7, -R21 ;  /* 0x000000070e157223 */ /* 0x000fe20000010815 */
        /* <DEDUP_REMOVED lines=9> */
[----:B------:R-:W-:-:S05]  /*aa70*/  F2FP.F16.F32.PACK_AB R10, R10, R31 ;  /* 0x0000001f0a0a723e */ /* 0x000fca00000000ff */
[----:B------:R0:W-:Y:S02]  /*aa80*/  STS.128 [R3+0x20400], R8 ;  /* 0x0204000803007388 */ /* 0x0001e40000000c00 */
.L_x_2766:
[----:B------:R-:W-:Y:S05]  /*aa90*/  BSYNC B0 ;  /* 0x0000000000007941 */ /* 0x000fea0003800000 */
.L_x_2752:
        /* <DEDUP_REMOVED lines=8> */
.L_x_2749:
[----:B--2-4-:R-:W-:-:S05]  /*ab20*/  IMAD.U32 R0, RZ, RZ, UR37 ;  /* 0x00000025ff007e24 */ /* 0x014fca000f8e00ff */
[----:B------:R-:W-:-:S13]  /*ab30*/  ISETP.NE.AND P0, PT, R0, 0x3, PT ;  /* 0x000000030000780c */ /* 0x000fda0003f05270 */
[----:B------:R-:W-:Y:S05]  /*ab40*/  @!P0 BRA `(.L_x_2779) ;  /* 0x0000000000048947 */ /* 0x000fea0003800000 */
[----:B------:R-:W-:Y:S01]  /*ab50*/  BPT.TRAP 0x1 ;  /* 0x000000040000795c */ /* 0x000fe20000300000 */
.L_x_2779:
[----:B0-----:R-:W-:Y:S01]  /*ab60*/  IMAD R12, R18, 0x8, R2 ;  /* 0x00000008120c7824 */ /* 0x001fe200078e0202 */
[----:B------:R-:W-:-:S04]  /*ab70*/  SHF.L.U32 R21, R19, 0x1f, RZ ;  /* 0x0000001f13157819 */ /* 0x000fc800000006ff */
[----:B------:R0:W2:Y:S01]  /*ab80*/  SYNCS.PHASECHK.TRANS64.TRYWAIT P2, [R12+URZ+0x28c30], R21 ;  /* 0x028c30150c0075a7 */ /* 0x0000a2000804017f */
[----:B------:R-:W-:Y:S05]  /*ab90*/  @!P0 BRA `(.L_x_2780) ;  /* 0x0000000000048947 */ /* 0x000fea0003800000 */
[----:B------:R-:W-:Y:S01]  /*aba0*/  BPT.TRAP 0x1 ;  /* 0x000000040000795c */ /* 0x000fe20000300000 */
.L_x_2780:
[----:B------:R-:W4:Y:S02]  /*abb0*/  S2R R0, SR_TID.X ;  /* 0x0000000000007919 */ /* 0x000f240000002100 */
[----:B----4-:R-:W-:-:S04]  /*abc0*/  LOP3.LUT R0, R0, 0x7f, RZ, 0xc0, !PT ;  /* 0x0000007f00007812 */ /* 0x010fc800078ec0ff */
[----:B------:R-:W-:Y:S01]  /*abd0*/  ISETP.NE.AND P1, PT, R0, RZ, PT ;  /* 0x000000ff0000720c */ /* 0x000fe20003f25270 */
[----:B------:R-:W-:-:S05]  /*abe0*/  VIADD R0, R2, 0x22400 ;  /* 0x0002240002007836 */ /* 0x000fca0000000000 */
[----:B------:R-:W-:Y:S01]  /*abf0*/  SHF.R.U32.HI R0, RZ, 0x4, R0 ;  /* 0x00000004ff007819 */ /* 0x000fe20000011600 */
[----:B--2---:R-:W-:Y:S06]  /*ac00*/  @P2 BRA `(.L_x_2781) ;  /* 0x0000000000082947 */ /* 0x004fec0003800000 */
[----:B------:R-:W2:Y:S02]  /*ac10*/  SYNCS.PHASECHK.TRANS64.TRYWAIT P2, [R12+URZ+0x28c30], R21 ;  /* 0x028c30150c0075a7 */ /* 0x000ea4000804017f */
[----:B--2---:R-:W-:Y:S05]  /*ac20*/  @!P2 BRA `(.L_x_2782) ;  /* 0x0000019400d8a947 */ /* 0x004fea0003800000 */
.L_x_2781:
[----:B------:R-:W-:Y:S01]  /*ac30*/  LOP3.LUT R0, R0, 0x3fff, RZ, 0xc0, !PT ;  /* 0x00003fff00007812 */ /* 0x000fe200078ec0ff */
[----:B------:R-:W-:Y:S05]  /*ac40*/  WARPSYNC.ALL ;  /* 0x0000000000007948 */ /* 0x000fea0003800000 */
[----:B------:R-:W-:Y:S01]  /*ac50*/  LOP3.LUT R13, R0, 0x10000, RZ, 0xfc, !PT ;  /* 0x00010000000d7812 */ /* 0x000fe200078efcff */
[----:B------:R-:W-:Y:S01]  /*ac60*/  VIADD R0, R2, 0x20400 ;  /* 0x0002040002007836 */ /* 0x000fe20000000000 */
[----:B------:R-:W-:-:S03]  /*ac70*/  WARPGROUP.ARRIVE ;  /* 0x00000000000079c5 */ /* 0x000fc60000000000 */
[----:B-1----:R-:W-:Y:S01]  /*ac80*/  IMAD R6, R18, 0x200, R13 ;  /* 0x0000020012067824 */ /* 0x002fe200078e020d */
[----:B------:R-:W-:Y:S01]  /*ac90*/  ULDC.64 UR46, c[0x0][0x9e0] ;  /* 0x00027800002e7ab9 */ /* 0x000fe20000000a00 */
[----:B---3--:R-:W-:Y:S01]  /*aca0*/  IMAD.MOV.U32 R7, RZ, RZ, 0x40000040 ;  /* 0x40000040ff077424 */ /* 0x008fe200078e00ff */
[----:B------:R-:W-:Y:S01]  /*acb0*/  SHF.R.U32.HI R0, RZ, 0x4, R0 ;  /* 0x00000004ff007819 */ /* 0x000fe20000011600 */
[----:B------:R-:W-:Y:S01]  /*acc0*/  IMAD.MOV.U32 R5, RZ, RZ, 0x40000040 ;  /* 0x40000040ff057424 */ /* 0x000fe200078e00ff */
[C---:B------:R-:W-:Y:S01]  /*acd0*/  R2UR UR6, R6.reuse ;  /* 0x00000000060672ca */ /* 0x040fe200000e0000 */
[----:B------:R-:W-:Y:S01]  /*ace0*/  VIADD R8, R6, 0x2 ;  /* 0x0000000206087836 */ /* 0x000fe20000000000 */
[----:B------:R-:W-:Y:S01]  /*acf0*/  LOP3.LUT R0, R0, 0x3fff, RZ, 0xc0, !PT ;  /* 0x00003fff00007812 */ /* 0x000fe200078ec0ff */
[----:B------:R-:W-:Y:S01]  /*ad00*/  IMAD.MOV.U32 R9, RZ, RZ, 0x40000040 ;  /* 0x40000040ff097424 */ /* 0x000fe200078e00ff */
[----:B------:R-:W-:Y:S01]  /*ad10*/  R2UR UR7, R7 ;  /* 0x00000000070772ca */ /* 0x000fe200000e0000 */
[----:B------:R-:W-:Y:S01]  /*ad20*/  IMAD.MOV.U32 R11, RZ, RZ, 0x40000040 ;  /* 0x40000040ff0b7424 */ /* 0x000fe200078e00ff */
[----:B------:R-:W-:Y:S01]  /*ad30*/  LOP3.LUT R4, R0, 0x10000, RZ, 0xfc, !PT ;  /* 0x0001000000047812 */ /* 0x000fe200078efcff */
[----:B------:R-:W-:Y:S01]  /*ad40*/  VIADD R14, R6, 0x4 ;  /* 0x00000004060e7836 */ /* 0x000fe20000000000 */
[----:B------:R-:W-:Y:S01]  /*ad50*/  R2UR UR5, R5 ;  /* 0x00000000050572ca */ /* 0x000fe200000e0000 */
[----:B------:R-:W-:Y:S01]  /*ad60*/  IMAD.MOV.U32 R15, RZ, RZ, 0x40000040 ;  /* 0x40000040ff0f7424 */ /* 0x000fe200078e00ff */
[C---:B------:R-:W-:Y:S01]  /*ad70*/  R2UR UR4, R4.reuse ;  /* 0x00000000040472ca */ /* 0x040fe200000e0000 */
[----:B------:R-:W-:Y:S01]  /*ad80*/  VIADD R10, R4, 0x2 ;  /* 0x00000002040a7836 */ /* 0x000fe20000000000 */
[----:B------:R-:W-:Y:S01]  /*ad90*/  UISETP.GE.AND UP0, UPT, UR47, 0x1, UPT ;  /* 0x000000012f00788c */ /* 0x000fe2000bf06270 */
[----:B------:R-:W-:Y:S01]  /*ada0*/  IMAD.MOV.U32 R7, RZ, RZ, 0x40000040 ;  /* 0x40000040ff077424 */ /* 0x000fe200078e00ff */
[----:B------:R-:W-:-:S02]  /*adb0*/  ULDC UR45, c[0x0][0x9dc] ;  /* 0x00027700002d7ab9 */ /* 0x000fc40000000800 */
[----:B------:R-:W-:Y:S02]  /*adc0*/  ULOP3.LUT UR45, URZ, UR45, URZ, 0x33, !UPT ;  /* 0x0000002d3f2d7292 */ /* 0x000fe4000f8e333f */
[----:B------:R-:W-:Y:S01]  /*add0*/  PLOP3.LUT P3, PT, PT, PT, UP0, 0x40, 0x0 ;  /* 0x000000000000781c */ /* 0x000fe20003f6e808 */
[----:B------:R-:W-:-:S04]  /*ade0*/  UP2UR UR48, UPR, URZ, 0x1 ;  /* 0x000000013f307883 */ /* 0x000fc80008000000 */
[----:B------:R-:W-:Y:S01]  /*adf0*/  HGMMA.64x64x16.F32 R24, gdesc[UR4], RZ, !UPT, gsb0 ;  /* 0x00e00000041879f0 */ /* 0x000fe2000c0008ff */
[----:B------:R-:W-:Y:S01]  /*ae00*/  R2UR UR6, R8 ;  /* 0x00000000080672ca */ /* 0x000fe200000e0000 */
[----:B------:R-:W-:Y:S01]  /*ae10*/  VIADD R8, R4, 0x4 ;  /* 0x0000000404087836 */ /* 0x000fe20000000000 */
[----:B------:R-:W-:Y:S01]  /*ae20*/  R2UR UR7, R9 ;  /* 0x00000000090772ca */ /* 0x000fe200000e0000 */
[----:B------:R-:W-:Y:S01]  /*ae30*/  IMAD.MOV.U32 R9, RZ, RZ, 0x40000040 ;  /* 0x40000040ff097424 */ /* 0x000fe200078e00ff */
[----:B------:R-:W-:Y:S02]  /*ae40*/  R2UR UR4, R10 ;  /* 0x000000000a0472ca */ /* 0x000fe400000e0000 */
[----:B------:R-:W-:Y:S01]  /*ae50*/  R2UR UR5, R11 ;  /* 0x000000000b0572ca */ /* 0x000fe200000e0000 */
[----:B------:R-:W-:Y:S02]  /*ae60*/  WARPGROUP.DEPBAR.LE gsb0, 0x0 ;  /* 0x00008000000079c5 */ /* 0x000fe40000010000 */
[----:B------:R-:W-:-:S10]  /*ae70*/  WARPGROUP.ARRIVE ;  /* 0x00000000000079c5 */ /* 0x000fd40000000000 */
[----:B------:R-:W-:Y:S01]  /*ae80*/  HGMMA.64x64x16.F32 R24, gdesc[UR4], R24, gsb0 ;  /* 0x00e00000041879f0 */ /* 0x000fe20008000818 */
[----:B------:R-:W-:Y:S01]  /*ae90*/  R2UR UR6, R14 ;  /* 0x000000000e0672ca */ /* 0x000fe200000e0000 */
[----:B------:R-:W-:Y:S01]  /*aea0*/  VIADD R14, R6, 0x6 ;  /* 0x00000006060e7836 */ /* 0x000fe20000000000 */
[----:B------:R-:W-:Y:S01]  /*aeb0*/  R2UR UR7, R15 ;  /* 0x000000000f0772ca */ /* 0x000fe200000e0000 */
[----:B------:R-:W-:Y:S01]  /*aec0*/  VIADD R6, R4, 0x6 ;  /* 0x0000000604067836 */ /* 0x000fe20000000000 */
[----:B------:R-:W-:Y:S01]  /*aed0*/  R2UR UR4, R8 ;  /* 0x00000000080472ca */ /* 0x000fe200000e0000 */
[----:B------:R-:W-:Y:S01]  /*aee0*/  IMAD.MOV.U32 R15, RZ, RZ, 0x40000040 ;  /* 0x40000040ff0f7424 */ /* 0x000fe200078e00ff */
        /* <DEDUP_REMOVED lines=11> */
[----:B------:R-:W-:Y:S02]  /*afa0*/  ULDC UR4, c[0x0][0x9d8] ;  /* 0x0002760000047ab9 */ /* 0x000fe40000000800 */
[----:B------:R-:W-:Y:S02]  /*afb0*/  WARPGROUP.DEPBAR.LE gsb0, 0x0 ;  /* 0x00008000000079c5 */ /* 0x000fe40000010000 */
[----:B------:R-:W-:Y:S01]  /*afc0*/  FMUL.FTZ R20, R24, UR4 ;  /* 0x0000000418147c20 */ /* 0x000fe20008410000 */
[----:B------:R-:W-:Y:S01]  /*afd0*/  FMUL.FTZ R32, R32, UR4 ;  /* 0x0000000420207c20 */ /* 0x000fe20008410000 */
[----:B------:R-:W1:Y:S01]  /*afe0*/  LDC R24, c[0x0][0x448] ;  /* 0x00011200ff187b82 */ /* 0x000e620000000800 */
        /* <DEDUP_REMOVED lines=10> */
[----:B------:R4:W0:Y:S01]  /*b090*/  MUFU.TANH R69, R3 ;  /* 0x0000000300457308 */ /* 0x0008220000002400 */
[----:B------:R-:W-:Y:S01]  /*b0a0*/  FMUL.FTZ R40, R42, UR4 ;  /* 0x000000042a287c20 */ /* 0x000fe20008410000 */
[----:B------:R-:W-:Y:S01]  /*b0b0*/  FMUL.FTZ R14, R27, UR4 ;  /* 0x000000041b0e7c20 */ /* 0x000fe20008410000 */
[----:B------:R-:W-:Y:S01]  /*b0c0*/  FMUL.FTZ R37, R37, UR4 ;  /* 0x0000000425257c20 */ /* 0x000fe20008410000 */
[----:B------:R-:W-:Y:S01]  /*b0d0*/  FMUL.FTZ R41, R41, UR4 ;  /* 0x0000000429297c20 */ /* 0x000fe20008410000 */
[----:B------:R-:W-:Y:S01]  /*b0e0*/  FMUL.FTZ R42, R43, UR4 ;  /* 0x000000042b2a7c20 */ /* 0x000fe20008410000 */
[----:B------:R-:W-:Y:S01]  /*b0f0*/  FMUL.FTZ R49, R49, UR4 ;  /* 0x0000000431317c20 */ /* 0x000fe20008410000 */
[----:B------:R-:W-:Y:S01]  /*b100*/  FMUL.FTZ R26, R50, UR4 ;  /* 0x00000004321a7c20 */ /* 0x000fe20008410000 */
[----:B------:R-:W0:Y:S01]  /*b110*/  MUFU.TANH R57, R15 ;  /* 0x0000000f00397308 */ /* 0x000e220000002400 */
[----:B----4-:R-:W-:Y:S01]  /*b120*/  FMUL.FTZ R3, R36, UR4 ;  /* 0x0000000424037c20 */ /* 0x010fe20008410000 */
[----:B------:R-:W-:Y:S01]  /*b130*/  FMUL.FTZ R36, R38, UR4 ;  /* 0x0000000426247c20 */ /* 0x000fe20008410000 */
[----:B------:R-:W-:Y:S01]  /*b140*/  FMUL.FTZ R38, R39, UR4 ;  /* 0x0000000427267c20 */ /* 0x000fe20008410000 */
[----:B------:R-:W-:Y:S01]  /*b150*/  FMUL.FTZ R52, R52, UR4 ;  /* 0x0000000434347c20 */ /* 0x000fe20008410000 */
[----:B-1----:R-:W-:Y:S01]  /*b160*/  ISETP.NE.AND P2, PT, R24, 0x1, PT ;  /* 0x000000011800780c */ /* 0x002fe20003f45270 */
[----:B------:R-:W-:Y:S01]  /*b170*/  FMUL.FTZ R24, R51, UR4 ;  /* 0x0000000433187c20 */ /* 0x000fe20008410000 */
[----:B------:R-:W-:Y:S01]  /*b180*/  FMUL.FTZ R53, R53, UR4 ;  /* 0x0000000435357c20 */ /* 0x000fe20008410000 */
[----:B------:R1:W4:Y:S01]  /*b190*/  MUFU.TANH R61, R3 ;  /* 0x00000003003d7308 */ /* 0x0003220000002400 */
[----:B------:R-:W-:Y:S01]  /*b1a0*/  FMUL.FTZ R45, R45, UR4 ;  /* 0x000000042d2d7c20 */ /* 0x000fe20008410000 */
[----:B------:R-:W-:Y:S01]  /*b1b0*/  LEA R43, R168, 0xffffffc0, 0x6 ;  /* 0xffffffc0a82b7811 */ /* 0x000fe200078e30ff */
[----:B------:R-:W-:Y:S01]  /*b1c0*/  FMUL.FTZ R29, R29, UR4 ;  /* 0x000000041d1d7c20 */ /* 0x000fe20008410000 */
[----:B------:R-:W-:-:S04]  /*b1d0*/  FMUL.FTZ R33, R33, UR4 ;  /* 0x0000000421217c20 */ /* 0x000fc80008410000 */
[----:B------:R-:W0:Y:S01]  /*b1e0*/  MUFU.TANH R35, R48 ;  /* 0x0000003000237308 */ /* 0x000e220000002400 */
[----:B-1----:R-:W-:Y:S01]  /*b1f0*/  FMUL.FTZ R3, R44, UR4 ;  /* 0x000000042c037c20 */ /* 0x002fe20008410000 */
[----:B------:R-:W1:Y:S01]  /*b200*/  @P2 LDC R32, c[0x0][0x44c] ;  /* 0x00011300ff202b82 */ /* 0x000e620000000800 */
[----:B------:R-:W-:Y:S01]  /*b210*/  FMUL.FTZ R44, R46, UR4 ;  /* 0x000000042e2c7c20 */ /* 0x000fe20008410000 */
[----:B------:R-:W-:-:S04]  /*b220*/  FMUL.FTZ R46, R47, UR4 ;  /* 0x000000042f2e7c20 */ /* 0x000fc80008410000 */
[----:B------:R2:W0:Y:S02]  /*b230*/  MUFU.TANH R25, R3 ;  /* 0x0000000300197308 */ /* 0x0004240000002400 */
[----:B------:R-:W3:Y:S06]  /*b240*/  @P2 LDC R34, c[0x0][0x450] ;  /* 0x00011400ff222b82 */ /* 0x000eec0000000800 */
[----:B------:R-:W0:Y:S01]  /*b250*/  MUFU.TANH R20, R20 ;  /* 0x0000001400147308 */ /* 0x000e220000002400 */
[----:B--2---:R-:W-:-:S04]  /*b260*/  IMAD.IADD R3, R201, 0x1, R192 ;  /* 0x00000001c9037824 */ /* 0x004fc800078e02c0 */
[----:B------:R-:W-:-:S03]  /*b270*/  IMAD.MOV.U32 R31, RZ, RZ, R3 ;  /* 0x000000ffff1f7224 */ /* 0x000fc600078e0003 */
[----:B------:R-:W2:Y:S01]  /*b280*/  MUFU.TANH R71, R71 ;  /* 0x0000004700477308 */ /* 0x000ea20000002400 */
[----:B-1----:R-:W-:-:S04]  /*b290*/  @P2 IMAD.HI.U32 R15, R3, R32, RZ ;  /* 0x00000020030f2227 */ /* 0x002fc800078e00ff */
[----:B------:R-:W-:Y:S01]  /*b2a0*/  FMUL.FTZ R32, R55, UR4 ;  /* 0x0000000437207c20 */ /* 0x000fe20008410000 */
[----:B------:R-:W-:Y:S02]  /*b2b0*/  @!P1 VIADD R3, R12, 0x28c40 ;  /* 0x00028c400c039836 */ /* 0x000fe40000000000 */
[----:B------:R-:W1:Y:S01]  /*b2c0*/  MUFU.TANH R0, R0 ;  /* 0x0000000000007308 */ /* 0x000e620000002400 */
[----:B---3--:R-:W-:Y:S01]  /*b2d0*/  @P2 SHF.R.U32.HI R31, RZ, R34, R15 ;  /* 0x00000022ff1f2219 */ /* 0x008fe2000001160f */
[----:B------:R-:W-:Y:S01]  /*b2e0*/  IMAD.MOV.U32 R15, RZ, RZ, -0x40 ;  /* 0xffffffc0ff0f7424 */ /* 0x000fe200078e00ff */
[----:B------:R-:W-:Y:S01]  /*b2f0*/  @!P1 PRMT R3, RZ, 0x654, R3 ;  /* 0x00000654ff039816 */ /* 0x000fe20000000003 */
[----:B------:R-:W-:Y:S02]  /*b300*/  FMUL.FTZ R34, R54, UR4 ;  /* 0x0000000436227c20 */ /* 0x000fe40008410000 */
[----:B------:R-:W3:Y:S01]  /*b310*/  SHFL.IDX PT, R48, R31, RZ, 0x1c1f ;  /* 0x001c1fff1f307589 */ /* 0x000ee200000e0000 */
[----:B------:R4:W-:Y:S01]  /*b320*/  @!P1 SYNCS.ARRIVE.TRANS64.RED.A1T0 RZ, [R3+URZ], RZ ;  /* 0x000000ff03ff99a7 */ /* 0x0009e2000810043f */
[----:B------:R-:W0:Y:S01]  /*b330*/  MUFU.TANH R14, R14 ;  /* 0x0000000e000e7308 */ /* 0x000e220000002400 */
[----:B----4-:R-:W-:-:S07]  /*b340*/  IMAD R3, R168, R15, 0x41 ;  /* 0x00000041a8037424 */ /* 0x010fce00078e020f */
[----:B------:R-:W4:Y:S01]  /*b350*/  MUFU.TANH R28, R28 ;  /* 0x0000001c001c7308 */ /* 0x000f220000002400 */
[----:B------:R-:W-:Y:S01]  /*b360*/  VIADD R51, R3, 0xffffffff ;  /* 0xffffffff03337836 */ /* 0x000fe20000000000 */
[----:B------:R-:W-:-:S06]  /*b370*/  IADD3 R15, -R186, R3, R23 ;  /* 0x00000003ba0f7210 */ /* 0x000fcc0007ffe117 */
[----:B------:R-:W0:Y:S01]  /*b380*/  MUFU.TANH R30, R30 ;  /* 0x0000001e001e7308 */ /* 0x000e220000002400 */
[----:B------:R-:W-:-:S04]  /*b390*/  IMAD.IADD R15, R15, 0x1, -R22 ;  /* 0x000000010f0f7824 */ /* 0x000fc800078e0a16 */
[C---:B------:R-:W-:Y:S02]  /*b3a0*/  VIADD R50, R15.reuse, UR46 ;  /* 0x0000002e0f327c36 */ /* 0x040fe40008000000 */
[----:B------:R-:W-:Y:S01]  /*b3b0*/  VIADD R47, R15, UR45 ;  /* 0x0000002d0f2f7c36 */ /* 0x000fe20008000000 */
        /* <DEDUP_REMOVED lines=19> */
[----:B--2---:R-:W-:-:S07]  /*b4f0*/  IADD3 R45, -R186, R23, -R43 ;  /* 0x00000017ba2d7210 */ /* 0x004fce0007ffe92b */
[----:B------:R2:W0:Y:S01]  /*b500*/  MUFU.TANH R63, R33 ;  /* 0x00000021003f7308 */ /* 0x0004220000002400 */
[----:B---3--:R-:W-:Y:S01]  /*b510*/  VIADDMNMX R29, R48, R50, R45, PT ;  /* 0x00000032301d7246 */ /* 0x008fe2000380012d */
[----:B--2---:R-:W-:Y:S01]  /*b520*/  IMAD.IADD R33, R47, 0x1, R48 ;  /* 0x000000012f217824 */ /* 0x004fe200078e0230 */
[----:B-1--4-:R-:W-:Y:S06]  /*b530*/  @P3 BRA `(.L_x_2783) ;  /* 0x0000000000583947 */ /* 0x012fec0003800000 */
[----:B------:R-:W-:Y:S01]  /*b540*/  IADD3 R3, -R22, R23, R48 ;  /* 0x0000001716037210 */ /* 0x000fe20007ffe130 */
[----:B------:R-:W-:Y:S03]  /*b550*/  BSSY B0, `(.L_x_2784) ;  /* 0x0000010000007945 */ /* 0x000fe60003800000 */
        /* <DEDUP_REMOVED lines=10> */
.L_x_2785:
[----:B------:R-:W-:-:S06]  /*b600*/  UISETP.NE.AND UP0, UPT, UR47, 0x1, UPT ;  /* 0x000000012f00788c */ /* 0x000fcc000bf05270 */
[----:B------:R-:W-:-:S05]  /*b610*/  PLOP3.LUT P3, PT, PT, PT, UP0, 0x80, 0x0 ;  /* 0x000000000000781c */ /* 0x000fca0003f6f008 */
[----:B------:R-:W-:-:S08]  /*b620*/  @UP0 ULDC.64 UR4, c[0x0][0x9e8] ;  /* 0x00027a0000040ab9 */ /* 0x000fd00000000a00 */
[----:B------:R-:W-:-:S05]  /*b630*/  @P3 IMAD.HI.U32 R15, R3, UR4, RZ ;  /* 0x00000004030f3c27 */ /* 0x000fca000f8e00ff */
[----:B------:R-:W-:-:S07]  /*b640*/  @P3 SHF.R.U32.HI R3, RZ, UR5, R15 ;  /* 0x00000005ff033c19 */ /* 0x000fce000801160f */
.L_x_2786:
[----:B------:R-:W-:Y:S05]  /*b650*/  BSYNC B0 ;  /* 0x0000000000007941 */ /* 0x000fea0003800000 */
.L_x_2784:
[----:B------:R-:W-:-:S04]  /*b660*/  IMAD R3, R3, UR47, -R43 ;  /* 0x0000002f03037c24 */ /* 0x000fc8000f8e0a2b */
[----:B------:R-:W-:-:S05]  /*b670*/  IMAD.IADD R48, R3, 0x1, -R186 ;  /* 0x0000000103307824 */ /* 0x000fca00078e0aba */
[----:B------:R-:W-:Y:S02]  /*b680*/  VIMNMX R33, R33, R48, !PT ;  /* 0x0000003021217248 */ /* 0x000fe40007fe0100 */
[----:B------:R-:W-:-:S07]  /*b690*/  VIADDMNMX R29, R48, UR47, R29, PT ;  /* 0x0000002f301d7c46 */ /* 0x000fce000b80011d */
.L_x_2783:
[C---:B------:R-:W-:Y:S01]  /*b6a0*/  ISETP.GE.AND P3, PT, R51.reuse, 0x2, PT ;  /* 0x000000023300780c */ /* 0x040fe20003f66270 */
[----:B------:R-:W-:Y:S01]  /*b6b0*/  UISETP.NE.AND UP0, UPT, UR48, URZ, UPT ;  /* 0x0000003f3000728c */ /* 0x000fe2000bf05270 */
[----:B------:R-:W-:Y:S02]  /*b6c0*/  ISETP.GE.AND P4, PT, R51, 0x9, PT ;  /* 0x000000093300780c */ /* 0x000fe40003f86270 */
[C---:B------:R-:W-:Y:S02]  /*b6d0*/  ISETP.GT.AND P6, PT, R33.reuse, 0x1, !P3 ;  /* 0x000000012100780c */ /* 0x040fe40005fc4270 */
[----:B------:R-:W-:Y:S02]  /*b6e0*/  ISETP.GT.AND P5, PT, R33, 0x8, !P4 ;  /* 0x000000082100780c */ /* 0x000fe400067a4270 */
[C---:B------:R-:W-:Y:S02]  /*b6f0*/  ISETP.LT.OR P6, PT, R29.reuse, 0x2, P6 ;  /* 0x000000021d00780c */ /* 0x040fe400037c1670 */
[----:B------:R-:W-:-:S02]  /*b700*/  ISETP.LT.OR P5, PT, R29, 0x9, P5 ;  /* 0x000000091d00780c */ /* 0x000fc40002fa1670 */
[----:B------:R-:W-:Y:S02]  /*b710*/  FSEL R71, R71, -INF , !P6 ;  /* 0xff80000047477808 */ /* 0x000fe40007000000 */
[----:B------:R-:W-:Y:S02]  /*b720*/  ISETP.GE.AND P6, PT, R51, 0xa, PT ;  /* 0x0000000a3300780c */ /* 0x000fe40003fc6270 */
[----:B0-----:R-:W-:Y:S02]  /*b730*/  FSEL R69, R69, -INF , !P5 ;  /* 0xff80000045457808 */ /* 0x001fe40006800000 */
        /* <DEDUP_REMOVED lines=86> */
.L_x_2789:
[----:B------:R-:W-:-:S06]  /*bca0*/  UISETP.NE.AND UP0, UPT, UR47, 0x1, UPT ;  /* 0x000000012f00788c */ /* 0x000fcc000bf05270 */
[----:B------:R-:W-:-:S05]  /*bcb0*/  PLOP3.LUT P6, PT, PT, PT, UP0, 0x80, 0x0 ;  /* 0x000000000000781c */ /* 0x000fca0003fcf008 */
[----:B------:R-:W-:-:S08]  /*bcc0*/  @UP0 ULDC.64 UR4, c[0x0][0x9e8] ;  /* 0x00027a0000040ab9 */ /* 0x000fd00000000a00 */
[----:B------:R-:W-:Y:S01]  /*bcd0*/  @P6 IMAD.HI.U32 R31, R20, UR4, RZ ;  /* 0x00000004141f6c27 */ /* 0x000fe2000f8e00ff */
[----:B------:R-:W-:-:S13]  /*bce0*/  PLOP3.LUT P6, PT, PT, PT, UP0, 0x80, 0x0 ;  /* 0x000000000000781c */ /* 0x000fda0003fcf008 */
[----:B------:R-:W-:-:S07]  /*bcf0*/  @P6 SHF.R.U32.HI R20, RZ, UR5, R31 ;  /* 0x00000005ff146c19 */ /* 0x000fce000801161f */
.L_x_2790:
[----:B------:R-:W-:Y:S05]  /*bd00*/  BSYNC B0 ;  /* 0x0000000000007941 */ /* 0x000fea0003800000 */
.L_x_2788:
[----:B------:R-:W-:-:S04]  /*bd10*/  IMAD R31, R20, UR47, -R43 ;  /* 0x0000002f141f7c24 */ /* 0x000fc8000f8e0a2b */
[----:B------:R-:W-:-:S05]  /*bd20*/  IMAD.IADD R31, R31, 0x1, -R186 ;  /* 0x000000011f1f7824 */ /* 0x000fca00078e0aba */
[----:B------:R-:W-:Y:S02]  /*bd30*/  VIMNMX R50, R50, R31, !PT ;  /* 0x0000001f32327248 */ /* 0x000fe40007fe0100 */
[----:B------:R-:W-:-:S07]  /*bd40*/  VIADDMNMX R48, R31, UR47, R48, PT ;  /* 0x0000002f1f307c46 */ /* 0x000fce000b800130 */
.L_x_2787:
[----:B------:R-:W-:Y:S01]  /*bd50*/  BAR.SYNC.DEFER_BLOCKING 0xf, 0x100 ;  /* 0x03c4000000007b1d */ /* 0x000fe20000010000 */
[----:B------:R-:W-:Y:S02]  /*bd60*/  ISETP.GT.AND P3, PT, R50, 0x1, !P3 ;  /* 0x000000013200780c */ /* 0x000fe40005f64270 */
[----:B------:R-:W-:Y:S02]  /*bd70*/  ISETP.NE.AND P6, PT, R35, RZ, PT ;  /* 0x000000ff2300720c */ /* 0x000fe40003fc5270 */
[----:B------:R-:W-:Y:S01]  /*bd80*/  ISETP.LT.OR P3, PT, R48, 0x2, P3 ;  /* 0x000000023000780c */ /* 0x000fe20001f61670 */
[----:B------:R-:W-:Y:S01]  /*bd90*/  ULDC UR4, c[0x0][0x988] ;  /* 0x0002620000047ab9 */ /* 0x000fe20000000800 */
[----:B------:R-:W-:Y:S01]  /*bda0*/  ISETP.GT.AND P4, PT, R50, 0x8, !P4 ;  /* 0x000000083200780c */ /* 0x000fe20006784270 */
[----:B------:R-:W-:Y:S01]  /*bdb0*/  IMAD.U32 R20, RZ, RZ, UR4 ;  /* 0x00000004ff147e24 */ /* 0x000fe2000f8e00ff */
[----:B------:R-:W-:Y:S02]  /*bdc0*/  FSEL R31, R14, -INF , !P3 ;  /* 0xff8000000e1f7808 */ /* 0x000fe40005800000 */
[----:B------:R-:W-:-:S02]  /*bdd0*/  ISETP.NE.AND P3, PT, R54, RZ, PT ;  /* 0x000000ff3600720c */ /* 0x000fc40003f65270 */
[----:B------:R-:W-:Y:S02]  /*bde0*/  ISETP.LT.OR P4, PT, R48, 0x9, P4 ;  /* 0x000000093000780c */ /* 0x000fe40002781670 */
[----:B------:R-:W-:Y:S02]  /*bdf0*/  ISETP.GT.AND P3, PT, R50, 0x9, !P3 ;  /* 0x000000093200780c */ /* 0x000fe40005f64270 */
[----:B------:R-:W-:Y:S02]  /*be00*/  FSEL R33, R28, -INF , !P4 ;  /* 0xff8000001c217808 */ /* 0x000fe40006000000 */
[----:B------:R-:W-:Y:S02]  /*be10*/  ISETP.LT.OR P3, PT, R48, 0xa, P3 ;  /* 0x0000000a3000780c */ /* 0x000fe40001f61670 */
[----:B------:R-:W-:Y:S02]  /*be20*/  ISETP.NE.AND P4, PT, R37, RZ, PT ;  /* 0x000000ff2500720c */ /* 0x000fe40003f85270 */
[----:B------:R-:W-:-:S02]  /*be30*/  FSEL R35, R30, -INF , !P3 ;  /* 0xff8000001e237808 */ /* 0x000fc40005800000 */
        /* <DEDUP_REMOVED lines=22> */
[----:B------:R-:W-:Y:S02]  /*bfa0*/  FMNMX.FTZ R14, R53, R14, !PT ;  /* 0x0000000e350e7209 */ /* 0x000fe40007810000 */
[----:B------:R-:W-:-:S02]  /*bfb0*/  ISETP.GT.AND P3, PT, R50, 0x19, !P3 ;  /* 0x000000193200780c */ /* 0x000fc40005f64270 */
[----:B------:R-:W-:Y:S02]  /*bfc0*/  FMNMX.FTZ R14, R27, R14, !PT ;  /* 0x0000000e1b0e7209 */ /* 0x000fe40007810000 */
[----:B------:R-:W-:Y:S02]  /*bfd0*/  ISETP.LT.OR P3, PT, R48, 0x1a, P3 ;  /* 0x0000001a3000780c */ /* 0x000fe40001f61670 */
[----:B------:R-:W-:Y:S02]  /*bfe0*/  FMNMX.FTZ R14, R25, R14, !PT ;  /* 0x0000000e190e7209 */ /* 0x000fe40007810000 */
[----:B------:R-:W-:Y:S02]  /*bff0*/  FSEL R43, R38, -INF , !P3 ;  /* 0xff800000262b7808 */ /* 0x000fe40005800000 */
[----:B------:R-:W-:Y:S02]  /*c000*/  ISETP.NE.AND P3, PT, R68, RZ, PT ;  /* 0x000000ff4400720c */ /* 0x000fe40003f65270 */
[----:B------:R-:W-:-:S02]  /*c010*/  FMNMX.FTZ R14, R15, R14, !PT ;  /* 0x0000000e0f0e7209 */ /* 0x000fc40007810000 */
[----:B------:R-:W-:Y:S02]  /*c020*/  ISETP.GT.AND P3, PT, R50, 0x20, !P3 ;  /* 0x000000203200780c */ /* 0x000fe40005f64270 */
[----:B------:R-:W-:Y:S02]  /*c030*/  FMNMX.FTZ R14, R3, R14, !PT ;  /* 0x0000000e030e7209 */ /* 0x000fe40007810000 */
[----:B------:R-:W-:Y:S02]  /*c040*/  ISETP.LT.OR P3, PT, R48, 0x21, P3 ;  /* 0x000000213000780c */ /* 0x000fe40001f61670 */
[----:B------:R-:W-:Y:S02]  /*c050*/  FMNMX.FTZ R30, R29, R14, !PT ;  /* 0x0000000e1d1e7209 */ /* 0x000fe40007810000 */
[----:B------:R-:W-:Y:S02]  /*c060*/  FSEL R45, R40, -INF , !P3 ;  /* 0xff800000282d7808 */ /* 0x000fe40005800000 */
[----:B------:R-:W-:-:S02]  /*c070*/  ISETP.NE.AND P3, PT, R70, RZ, PT ;  /* 0x000000ff4600720c */ /* 0x000fc40003f65270 */
[C---:B------:R-:W-:Y:S02]  /*c080*/  ISETP.GT.AND P5, PT, R50.reuse, 0x38, !P5 ;  /* 0x000000383200780c */ /* 0x040fe40006fa4270 */
[----:B------:R-:W-:Y:S02]  /*c090*/  ISETP.GT.AND P3, PT, R50, 0x21, !P3 ;  /* 0x000000213200780c */ /* 0x000fe40005f64270 */
[C---:B------:R-:W-:Y:S02]  /*c0a0*/  ISETP.LT.OR P5, PT, R48.reuse, 0x39, P5 ;  /* 0x000000393000780c */ /* 0x040fe40002fa1670 */
        /* <DEDUP_REMOVED lines=8> */
[----:B------:R-:W0:Y:S01]  /*c130*/  SHFL.BFLY PT, R73, R30, 0x2, 0x1f ;  /* 0x0c401f001e497f89 */ /* 0x000e2200000e0000 */
[----:B------:R-:W-:Y:S02]  /*c140*/  ISETP.LT.OR P3, PT, R48, 0x2a, P3 ;  /* 0x0000002a3000780c */ /* 0x000fe40001f61670 */
[----:B------:R-:W-:Y:S02]  /*c150*/  ISETP.GT.AND P4, PT, R50, 0x31, !P4 ;  /* 0x000000313200780c */ /* 0x000fe40006784270 */
[----:B------:R-:W-:-:S02]  /*c160*/  FSEL R51, R46, -INF , !P3 ;  /* 0xff8000002e337808 */ /* 0x000fc40005800000 */
[----:B------:R-:W-:Y:S02]  /*c170*/  ISETP.GT.AND P3, PT, R50, RZ, !P6 ;  /* 0x000000ff3200720c */ /* 0x000fe40007764270 */
[----:B------:R-:W-:Y:S02]  /*c180*/  ISETP.NE.AND P6, PT, R52, RZ, PT ;  /* 0x000000ff3400720c */ /* 0x000fe40003fc5270 */
[C---:B------:R-:W-:Y:S02]  /*c190*/  ISETP.LT.OR P3, PT, R48.reuse, 0x1, P3 ;  /* 0x000000013000780c */ /* 0x040fe40001f61670 */
[----:B------:R-:W-:Y:S02]  /*c1a0*/  ISETP.LT.OR P4, PT, R48, 0x32, P4 ;  /* 0x000000323000780c */ /* 0x000fe40002781670 */
[----:B------:R-:W-:Y:S02]  /*c1b0*/  FSEL R0, R0, -INF , !P3 ;  /* 0xff80000000007808 */ /* 0x000fe40005800000 */
[----:B------:R-:W-:-:S04]  /*c1c0*/  ISETP.GT.AND P6, PT, R50, 0x39, !P6 ;  /* 0x000000393200780c */ /* 0x000fc800077c4270 */
[----:B------:R-:W-:Y:S02]  /*c1d0*/  ISETP.LT.OR P6, PT, R48, 0x3a, P6 ;  /* 0x0000003a3000780c */ /* 0x000fe400037c1670 */
[----:B0-----:R-:W-:Y:S02]  /*c1e0*/  FMNMX.FTZ R73, R30, R73, !PT ;  /* 0x000000491e497209 */ /* 0x001fe40007810000 */
[----:B------:R-:W-:-:S03]  /*c1f0*/  FSEL R77, R32, -INF , !P6 ;  /* 0xff800000204d7808 */ /* 0x000fc60007000000 */
[----:B------:R-:W0:Y:S02]  /*c200*/  SHFL.BFLY PT, R14, R73, 0x1, 0x1f ;  /* 0x0c201f00490e7f89 */ /* 0x000e2400000e0000 */
[----:B0-----:R-:W-:-:S04]  /*c210*/  FMNMX.FTZ R14, R73, R14, !PT ;  /* 0x0000000e490e7209 */ /* 0x001fc80007810000 */
[C---:B------:R-:W-:Y:S01]  /*c220*/  FSETP.NEU.FTZ.AND P3, PT, R14.reuse, -INF , PT ;  /* 0xff8000000e00780b */ /* 0x040fe20003f7d000 */
[----:B------:R-:W-:-:S05]  /*c230*/  FMUL.FTZ R28, R14, R20 ;  /* 0x000000140e1c7220 */ /* 0x000fca0000410000 */
[----:B------:R-:W-:Y:S02]  /*c240*/  FSEL R36, R28, RZ, P3 ;  /* 0x000000ff1c247208 */ /* 0x000fe40001800000 */
[----:B------:R-:W-:Y:S02]  /*c250*/  FMNMX.FTZ R28, R0, R31, !PT ;  /* 0x0000001f001c7209 */ /* 0x000fe40007810000 */
[----:B------:R-:W-:Y:S01]  /*c260*/  ISETP.NE.AND P3, PT, R74, RZ, PT ;  /* 0x000000ff4a00720c */ /* 0x000fe20003f65270 */
[--C-:B------:R-:W-:Y:S01]  /*c270*/  FFMA.FTZ R164, R75, R20, -R36.reuse ;  /* 0x000000144ba47223 */ /* 0x100fe20000010824 */
[----:B------:R-:W-:Y:S01]  /*c280*/  FMNMX.FTZ R28, R33, R28, !PT ;  /* 0x0000001c211c7209 */ /* 0x000fe20007810000 */
[-CC-:B------:R-:W-:Y:S01]  /*c290*/  FFMA.FTZ R30, R15, R20.reuse, -R36.reuse ;  /* 0x000000140f1e7223 */ /* 0x180fe20000010824 */
[----:B------:R-:W-:Y:S01]  /*c2a0*/  ISETP.GT.AND P3, PT, R50, 0x30, !P3 ;  /* 0x000000303200780c */ /* 0x000fe20005f64270 */
[--C-:B------:R-:W-:Y:S01]  /*c2b0*/  FFMA.FTZ R69, R69, R20, -R36.reuse ;  /* 0x0000001445457223 */ /* 0x100fe20000010824 */
[----:B------:R-:W-:Y:S01]  /*c2c0*/  FMNMX.FTZ R28, R35, R28, !PT ;  /* 0x0000001c231c7209 */ /* 0x000fe20007810000 */
[----:B------:R-:W-:Y:S01]  /*c2d0*/  MUFU.EX2 R164, R164 ;  /* 0x000000a400a47308 */ /* 0x000fe20000000800 */
[----:B------:R-:W-:Y:S01]  /*c2e0*/  ISETP.LT.OR P3, PT, R48, 0x31, P3 ;  /* 0x000000313000780c */ /* 0x000fe20001f61670 */
[--C-:B------:R-:W-:Y:S01]  /*c2f0*/  FFMA.FTZ R65, R65, R20, -R36.reuse ;  /* 0x0000001441417223 */ /* 0x100fe20000010824 */
[----:B------:R-:W-:Y:S01]  /*c300*/  FMNMX.FTZ R28, R37, R28, !PT ;  /* 0x0000001c251c7209 */ /* 0x000fe20007810000 */
[-CC-:B------:R-:W-:Y:S01]  /*c310*/  FFMA.FTZ R63, R63, R20.reuse, -R36.reuse ;  /* 0x000000143f3f7223 */ /* 0x180fe20000010824 */
[----:B------:R-:W-:Y:S01]  /*c320*/  FSEL R73, R26, -INF , !P3 ;  /* 0xff8000001a497808 */ /* 0x000fe20005800000 */
[--C-:B------:R-:W-:Y:S01]  /*c330*/  FFMA.FTZ R26, R67, R20, -R36.reuse ;  /* 0x00000014431a7223 */ /* 0x100fe20000010824 */
[----:B------:R-:W-:Y:S01]  /*c340*/  FMNMX.FTZ R28, R39, R28, !PT ;  /* 0x0000001c271c7209 */ /* 0x000fe20007810000 */
[----:B------:R-:W-:Y:S01]  /*c350*/  MUFU.EX2 R69, R69 ;  /* 0x0000004500457308 */ /* 0x000fe20000000800 */
[----:B------:R-:W-:Y:S01]  /*c360*/  FSEL R75, R24, -INF , !P4 ;  /* 0xff800000184b7808 */ /* 0x000fe20006000000 */
[--C-:B------:R-:W-:Y:S01]  /*c370*/  FFMA.FTZ R24, R71, R20, -R36.reuse ;  /* 0x0000001447187223 */ /* 0x100fe20000010824 */
[----:B------:R-:W-:Y:S01]  /*c380*/  FMNMX.FTZ R28, R41, R28, !PT ;  /* 0x0000001c291c7209 */ /* 0x000fe20007810000 */
[-CC-:B------:R-:W-:Y:S01]  /*c390*/  FFMA.FTZ R27, R27, R20.reuse, -R36.reuse ;  /* 0x000000141b1b7223 */ /* 0x180fe20000010824 */
[----:B------:R-:W-:Y:S01]  /*c3a0*/  FSEL R71, R34, -INF , !P5 ;  /* 0xff80000022477808 */ /* 0x000fe20006800000 */
[--C-:B------:R-:W-:Y:S01]  /*c3b0*/  FFMA.FTZ R61, R61, R20, -R36.reuse ;  /* 0x000000143d3d7223 */ /* 0x100fe20000010824 */
[----:B------:R-:W-:Y:S01]  /*c3c0*/  FMNMX.FTZ R28, R43, R28, !PT ;  /* 0x0000001c2b1c7209 */ /* 0x000fe20007810000 */
[----:B------:R-:W0:Y:S01]  /*c3d0*/  MUFU.EX2 R79, R24 ;  /* 0x00000018004f7308 */ /* 0x000e220000000800 */
[-CC-:B------:R-:W-:Y:S01]  /*c3e0*/  FFMA.FTZ R59, R59, R20.reuse, -R36.reuse ;  /* 0x000000143b3b7223 */ /* 0x180fe20000010824 */
[--C-:B------:R-:W-:Y:S01]  /*c3f0*/  FFMA.FTZ R57, R57, R20, -R36.reuse ;  /* 0x0000001439397223 */ /* 0x100fe20000010824 */
[----:B------:R-:W-:Y:S01]  /*c400*/  FMNMX.FTZ R28, R45, R28, !PT ;  /* 0x0000001c2d1c7209 */ /* 0x000fe20007810000 */
[-CC-:B------:R-:W-:Y:S01]  /*c410*/  FFMA.FTZ R55, R55, R20.reuse, -R36.reuse ;  /* 0x0000001437377223 */ /* 0x180fe20000010824 */
[-CC-:B------:R-:W-:Y:S01]  /*c420*/  FFMA.FTZ R53, R53, R20.reuse, -R36.reuse ;  /* 0x0000001435357223 */ /* 0x180fe20000010824 */
[--C-:B------:R-:W-:Y:S01]  /*c430*/  FFMA.FTZ R25, R25, R20, -R36.reuse ;  /* 0x0000001419197223 */ /* 0x100fe20000010824 */
[----:B------:R-:W-:Y:S01]  /*c440*/  FMNMX.FTZ R28, R47, R28, !PT ;  /* 0x0000001c2f1c7209 */ /* 0x000fe20007810000 */
[----:B------:R-:W1:Y:S01]  /*c450*/  MUFU.EX2 R26, R26 ;  /* 0x0000001a001a7308 */ /* 0x000e620000000800 */
[-CC-:B------:R-:W-:Y:S01]  /*c460*/  FFMA.FTZ R3, R3, R20.reuse, -R36.reuse ;  /* 0x0000001403037223 */ /* 0x180fe20000010824 */
[----:B------:R-:W-:Y:S01]  /*c470*/  FFMA.FTZ R29, R29, R20, -R36 ;  /* 0x000000141d1d7223 */ /* 0x000fe20000010824 */
[----:B------:R-:W-:-:S04]  /*c480*/  FMNMX.FTZ R28, R49, R28, !PT ;  /* 0x0000001c311c7209 */ /* 0x000fc80007810000 */
[----:B------:R-:W-:Y:S01]  /*c490*/  FMNMX.FTZ R28, R51, R28, !PT ;  /* 0x0000001c331c7209 */ /* 0x000fe20007810000 */
[----:B------:R-:W-:Y:S01]  /*c4a0*/  MUFU.EX2 R65, R65 ;  /* 0x0000004100417308 */ /* 0x000fe20000000800 */
[----:B0-----:R-:W-:Y:S01]  /*c4b0*/  FADD.FTZ R44, R164, R79 ;  /* 0x0000004fa42c7221 */ /* 0x001fe20000010000 */
[----:B------:R-:W-:Y:S02]  /*c4c0*/  F2FP.F16.F32.PACK_AB R164, R79, R164 ;  /* 0x000000a44fa4723e */ /* 0x000fe400000000ff */
[----:B------:R-:W-:-:S04]  /*c4d0*/  FMNMX.FTZ R28, R73, R28, !PT ;  /* 0x0000001c491c7209 */ /* 0x000fc80007810000 */
[----:B------:R-:W-:Y:S01]  /*c4e0*/  FMNMX.FTZ R28, R75, R28, !PT ;  /* 0x0000001c4b1c7209 */ /* 0x000fe20007810000 */
[----:B------:R-:W-:Y:S01]  /*c4f0*/  MUFU.EX2 R160, R63 ;  /* 0x0000003f00a07308 */ /* 0x000fe20000000800 */
[----:B-1----:R-:W-:Y:S02]  /*c500*/  F2FP.F16.F32.PACK_AB R166, R26, R69 ;  /* 0x000000451aa6723e */ /* 0x002fe400000000ff */
[----:B------:R-:W-:-:S04]  /*c510*/  FMNMX.FTZ R28, R71, R28, !PT ;  /* 0x0000001c471c7209 */ /* 0x000fc80007810000 */
[----:B------:R-:W-:Y:S01]  /*c520*/  FMNMX.FTZ R28, R77, R28, !PT ;  /* 0x0000001c4d1c7209 */ /* 0x000fe20007810000 */
[----:B------:R-:W-:Y:S04]  /*c530*/  MUFU.EX2 R61, R61 ;  /* 0x0000003d003d7308 */ /* 0x000fe80000000800 */
[----:B------:R-:W0:Y:S04]  /*c540*/  SHFL.BFLY PT, R67, R28, 0x2, 0x1f ;  /* 0x0c401f001c437f89 */ /* 0x000e2800000e0000 */
[----:B------:R-:W-:Y:S08]  /*c550*/  MUFU.EX2 R162, R59 ;  /* 0x0000003b00a27308 */ /* 0x000ff00000000800 */
[----:B------:R-:W-:Y:S08]  /*c560*/  MUFU.EX2 R57, R57 ;  /* 0x0000003900397308 */ /* 0x000ff00000000800 */
[----:B------:R-:W-:Y:S01]  /*c570*/  MUFU.EX2 R156, R55 ;  /* 0x00000037009c7308 */ /* 0x000fe20000000800 */
[----:B0-----:R-:W-:-:S07]  /*c580*/  FMNMX.FTZ R67, R28, R67, !PT ;  /* 0x000000431c437209 */ /* 0x001fce0007810000 */
[----:B------:R0:W-:Y:S01]  /*c590*/  MUFU.EX2 R28, R27 ;  /* 0x0000001b001c7308 */ /* 0x0001e20000000800 */
[----:B------:R-:W1:Y:S07]  /*c5a0*/  SHFL.BFLY PT, R24, R67, 0x1, 0x1f ;  /* 0x0c201f0043187f89 */ /* 0x000e6e00000e0000 */
[----:B------:R-:W2:Y:S01]  /*c5b0*/  MUFU.EX2 R53, R53 ;  /* 0x0000003500357308 */ /* 0x000ea20000000800 */
[----:B0-----:R-:W-:-:S04]  /*c5c0*/  FADD.FTZ R27, R69, R44 ;  /* 0x0000002c451b7221 */ /* 0x001fc80000010000 */
[----:B------:R-:W-:-:S03]  /*c5d0*/  FADD.FTZ R46, R26, R27 ;  /* 0x0000001b1a2e7221 */ /* 0x000fc60000010000 */
[----:B------:R-:W-:Y:S08]  /*c5e0*/  MUFU.EX2 R25, R25 ;  /* 0x0000001900197308 */ /* 0x000ff00000000800 */
[----:B------:R-:W0:Y:S01]  /*c5f0*/  MUFU.EX2 R30, R30 ;  /* 0x0000001e001e7308 */ /* 0x000e220000000800 */
[----:B-1----:R-:W-:Y:S02]  /*c600*/  FMNMX.FTZ R15, R67, R24, !PT ;  /* 0x00000018430f7209 */ /* 0x002fe40007810000 */
[----:B--2---:R-:W-:-:S02]  /*c610*/  F2FP.F16.F32.PACK_AB R158, R28, R53 ;  /* 0x000000351c9e723e */ /* 0x004fc400000000ff */
[C---:B------:R-:W-:Y:S01]  /*c620*/  FSETP.NEU.FTZ.AND P3, PT, R15.reuse, -INF , PT ;  /* 0xff8000000f00780b */ /* 0x040fe20003f7d000 */
[----:B------:R-:W-:Y:S02]  /*c630*/  FMUL.FTZ R24, R15, R20 ;  /* 0x000000140f187220 */ /* 0x000fe40000410000 */
[----:B------:R-:W-:Y:S03]  /*c640*/  MUFU.EX2 R3, R3 ;  /* 0x0000000300037308 */ /* 0x000fe60000000800 */
[----:B------:R-:W-:-:S05]  /*c650*/  FSEL R32, R24, RZ, P3 ;  /* 0x000000ff18207208 */ /* 0x000fca0001800000 */
[-CC-:B------:R-:W-:Y:S01]  /*c660*/  FFMA.FTZ R0, R0, R20.reuse, -R32.reuse ;  /* 0x0000001400007223 */ /* 0x180fe20000010820 */
        /* <DEDUP_REMOVED lines=14> */
[-CC-:B------:R-:W-:Y:S01]  /*c750*/  FFMA.FTZ R75, R75, R20.reuse, -R32.reuse ;  /* 0x000000144b4b7223 */ /* 0x180fe20000010820 */
[-CC-:B------:R-:W-:Y:S01]  /*c760*/  FFMA.FTZ R71, R71, R20.reuse, -R32.reuse ;  /* 0x0000001447477223 */ /* 0x180fe20000010820 */
[----:B------:R-:W-:Y:S01]  /*c770*/  FFMA.FTZ R32, R77, R20, -R32 ;  /* 0x000000144d207223 */ /* 0x000fe20000010820 */
[----:B0-----:R-:W-:-:S04]  /*c780*/  F2FP.F16.F32.PACK_AB R152, R30, R25 ;  /* 0x000000191e98723e */ /* 0x001fc800000000ff */
[----:B------:R-:W0:Y:S08]  /*c790*/  MUFU.EX2 R33, R33 ;  /* 0x0000002100217308 */ /* 0x000e300000000800 */
[----:B------:R-:W2:Y:S01]  /*c7a0*/  MUFU.EX2 R34, R35 ;  /* 0x0000002300227308 */ /* 0x000ea20000000800 */
[----:B-1----:R-:W-:Y:S01]  /*c7b0*/  FADD.FTZ R44, R0, R31 ;  /* 0x0000001f002c7221 */ /* 0x002fe20000010000 */
[----:B------:R-:W-:-:S06]  /*c7c0*/  F2FP.F16.F32.PACK_AB R165, R31, R0 ;  /* 0x000000001fa5723e */ /* 0x000fcc00000000ff */
[----:B------:R-:W-:Y:S01]  /*c7d0*/  MUFU.EX2 R37, R37 ;  /* 0x0000002500257308 */ /* 0x000fe20000000800 */
[----:B0-----:R-:W-:-:S07]  /*c7e0*/  FADD.FTZ R27, R33, R44 ;  /* 0x0000002c211b7221 */ /* 0x001fce0000010000 */
[----:B------:R-:W0:Y:S01]  /*c7f0*/  MUFU.EX2 R36, R39 ;  /* 0x0000002700247308 */ /* 0x000e220000000800 */
[----:B--2---:R-:W-:-:S05]  /*c800*/  F2FP.F16.F32.PACK_AB R167, R34, R33 ;  /* 0x0000002122a7723e */ /* 0x004fca00000000ff */
[----:B------:R1:W-:Y:S02]  /*c810*/  STSM.16.M88.4 [R196+0x26800], R164 ;  /* 0x026800a4c4007844 */ /* 0x0003e40000000200 */
[----:B------:R-:W-:Y:S08]  /*c820*/  MUFU.EX2 R41, R41 ;  /* 0x0000002900297308 */ /* 0x000ff00000000800 */
[----:B------:R2:W3:Y:S01]  /*c830*/  MUFU.EX2 R24, R29 ;  /* 0x0000001d00187308 */ /* 0x0004e20000000800 */
[----:B0-----:R-:W-:-:S07]  /*c840*/  F2FP.F16.F32.PACK_AB R161, R36, R37 ;  /* 0x0000002524a1723e */ /* 0x001fce00000000ff */
[----:B------:R-:W0:Y:S01]  /*c850*/  MUFU.EX2 R38, R43 ;  /* 0x0000002b00267308 */ /* 0x000e220000000800 */
[----:B--2---:R-:W-:Y:S01]  /*c860*/  FADD.FTZ R29, R65, R46 ;  /* 0x0000002e411d7221 */ /* 0x004fe20000010000 */
[----:B------:R-:W-:-:S03]  /*c870*/  FADD.FTZ R46, R34, R27 ;  /* 0x0000001b222e7221 */ /* 0x000fc60000010000 */
[C---:B------:R-:W-:Y:S01]  /*c880*/  FADD.FTZ R48, R160.reuse, R29 ;  /* 0x0000001da0307221 */ /* 0x040fe20000010000 */
[----:B------:R-:W-:Y:S01]  /*c890*/  FADD.FTZ R27, R37, R46 ;  /* 0x0000002e251b7221 */ /* 0x000fe20000010000 */
[----:B------:R-:W-:Y:S01]  /*c8a0*/  F2FP.F16.F32.PACK_AB R160, R160, R65 ;  /* 0x00000041a0a0723e */ /* 0x000fe200000000ff */
[----:B------:R-:W2:Y:S01]  /*c8b0*/  MUFU.EX2 R45, R45 ;  /* 0x0000002d002d7308 */ /* 0x000ea20000000800 */
[----:B------:R-:W-:Y:S01]  /*c8c0*/  FADD.FTZ R29, R61, R48 ;  /* 0x000000303d1d7221 */ /* 0x000fe20000010000 */
[----:B------:R-:W-:Y:S01]  /*c8d0*/  FADD.FTZ R46, R36, R27 ;  /* 0x0000001b242e7221 */ /* 0x000fe20000010000 */
[----:B---3--:R-:W-:Y:S02]  /*c8e0*/  F2FP.F16.F32.PACK_AB R154, R24, R3 ;  /* 0x00000003189a723e */ /* 0x008fe400000000ff */
[C---:B------:R-:W-:Y:S01]  /*c8f0*/  FADD.FTZ R48, R162.reuse, R29 ;  /* 0x0000001da2307221 */ /* 0x040fe20000010000 */
[----:B------:R-:W-:Y:S01]  /*c900*/  FADD.FTZ R27, R41, R46 ;  /* 0x0000002e291b7221 */ /* 0x000fe20000010000 */
[----:B------:R-:W-:Y:S01]  /*c910*/  F2FP.F16.F32.PACK_AB R162, R162, R61 ;  /* 0x0000003da2a2723e */ /* 0x000fe200000000ff */
[----:B------:R-:W3:Y:S01]  /*c920*/  MUFU.EX2 R40, R47 ;  /* 0x0000002f00287308 */ /* 0x000ee20000000800 */
[----:B------:R-:W-:Y:S01]  /*c930*/  FADD.FTZ R29, R57, R48 ;  /* 0x00000030391d7221 */ /* 0x000fe20000010000 */
[C---:B0-----:R-:W-:Y:S01]  /*c940*/  FADD.FTZ R26, R38.reuse, R27 ;  /* 0x0000001b261a7221 */ /* 0x041fe20000010000 */
[----:B------:R-:W-:-:S02]  /*c950*/  F2FP.F16.F32.PACK_AB R163, R38, R41 ;  /* 0x0000002926a3723e */ /* 0x000fc400000000ff */
[C---:B------:R-:W-:Y:S01]  /*c960*/  FADD.FTZ R46, R156.reuse, R29 ;  /* 0x0000001d9c2e7221 */ /* 0x040fe20000010000 */
[----:B------:R-:W-:Y:S02]  /*c970*/  F2FP.F16.F32.PACK_AB R156, R156, R57 ;  /* 0x000000399c9c723e */ /* 0x000fe400000000ff */
[----:B------:R-:W0:Y:S01]  /*c980*/  MUFU.EX2 R49, R49 ;  /* 0x0000003100317308 */ /* 0x000e220000000800 */
[----:B--2---:R-:W-:Y:S01]  /*c990*/  FADD.FTZ R27, R45, R26 ;  /* 0x0000001a2d1b7221 */ /* 0x004fe20000010000 */
[----:B------:R1:W-:Y:S06]  /*c9a0*/  STSM.16.M88.4 [R197], R160 ;  /* 0x000000a0c5007844 */ /* 0x0003ec0000000200 */
[----:B------:R-:W2:Y:S01]  /*c9b0*/  MUFU.EX2 R42, R51 ;  /* 0x00000033002a7308 */ /* 0x000ea20000000800 */
[C---:B---3--:R-:W-:Y:S01]  /*c9c0*/  FADD.FTZ R0, R40.reuse, R27 ;  /* 0x0000001b28007221 */ /* 0x048fe20000010000 */
[----:B------:R-:W-:Y:S01]  /*c9d0*/  FADD.FTZ R27, R53, R46 ;  /* 0x0000002e351b7221 */ /* 0x000fe20000010000 */
[----:B------:R-:W-:-:S03]  /*c9e0*/  F2FP.F16.F32.PACK_AB R157, R40, R45 ;  /* 0x0000002d289d723e */ /* 0x000fc600000000ff */
[----:B------:R-:W-:Y:S02]  /*c9f0*/  FADD.FTZ R28, R28, R27 ;  /* 0x0000001b1c1c7221 */ /* 0x000fe40000010000 */
[----:B------:R-:W-:Y:S01]  /*ca00*/  MUFU.EX2 R73, R73 ;  /* 0x0000004900497308 */ /* 0x000fe20000000800 */
[----:B0-----:R-:W-:Y:S01]  /*ca10*/  FADD.FTZ R29, R49, R0 ;  /* 0x00000000311d7221 */ /* 0x001fe20000010000 */
[----:B------:R-:W-:-:S04]  /*ca20*/  FADD.FTZ R25, R25, R28 ;  /* 0x0000001c19197221 */ /* 0x000fc80000010000 */
[----:B------:R-:W-:Y:S02]  /*ca30*/  FADD.FTZ R30, R30, R25 ;  /* 0x000000191e1e7221 */ /* 0x000fe40000010000 */
[----:B------:R-:W0:Y:S01]  /*ca40*/  MUFU.EX2 R44, R75 ;  /* 0x0000004b002c7308 */ /* 0x000e220000000800 */
[C---:B--2---:R-:W-:Y:S01]  /*ca50*/  F2FP.F16.F32.PACK_AB R159, R42.reuse, R49 ;  /* 0x000000312a9f723e */ /* 0x044fe200000000ff */
[----:B------:R-:W-:Y:S01]  /*ca60*/  FADD.FTZ R42, R42, R29 ;  /* 0x0000001d2a2a7221 */ /* 0x000fe20000010000 */
[----:B------:R-:W-:-:S03]  /*ca70*/  FADD.FTZ R3, R3, R30 ;  /* 0x0000001e03037221 */ /* 0x000fc60000010000 */
[----:B------:R1:W-:Y:S01]  /*ca80*/  STSM.16.M88.4 [R199], R156 ;  /* 0x0000009cc7007844 */ /* 0x0003e20000000200 */
[----:B------:R-:W-:Y:S01]  /*ca90*/  FADD.FTZ R0, R24, R3 ;  /* 0x0000000318007221 */ /* 0x000fe20000010000 */
[----:B------:R-:W-:Y:S08]  /*caa0*/  MUFU.EX2 R71, R71 ;  /* 0x0000004700477308 */ /* 0x000ff00000000800 */
[----:B------:R-:W2:Y:S01]  /*cab0*/  MUFU.EX2 R32, R32 ;  /* 0x0000002000207308 */ /* 0x000ea20000000800 */
[----:B0-----:R-:W-:Y:S01]  /*cac0*/  F2FP.F16.F32.PACK_AB R153, R44, R73 ;  /* 0x000000492c99723e */ /* 0x001fe200000000ff */
[----:B------:R-:W-:-:S04]  /*cad0*/  FADD.FTZ R73, R73, R42 ;  /* 0x0000002a49497221 */ /* 0x000fc80000010000 */
[----:B------:R-:W-:Y:S01]  /*cae0*/  FADD.FTZ R44, R44, R73 ;  /* 0x000000492c2c7221 */ /* 0x000fe20000010000 */
[----:B--2---:R-:W-:-:S03]  /*caf0*/  F2FP.F16.F32.PACK_AB R155, R32, R71 ;  /* 0x00000047209b723e */ /* 0x004fc600000000ff */
[----:B------:R-:W-:Y:S02]  /*cb00*/  FADD.FTZ R71, R71, R44 ;  /* 0x0000002c47477221 */ /* 0x000fe40000010000 */
[----:B------:R1:W-:Y:S02]  /*cb10*/  STSM.16.M88.4 [R198], R152 ;  /* 0x00000098c6007844 */ /* 0x0003e40000000200 */
[----:B------:R-:W-:Y:S01]  /*cb20*/  FADD.FTZ R3, R32, R71 ;  /* 0x0000004720037221 */ /* 0x000fe20000010000 */
[----:B------:R-:W-:Y:S06]  /*cb30*/  @!P0 BRA `(.L_x_2791) ;  /* 0x0000000000048947 */ /* 0x000fec0003800000 */
[----:B------:R-:W-:Y:S01]  /*cb40*/  BPT.TRAP 0x1 ;  /* 0x000000040000795c */ /* 0x000fe20000300000 */
.L_x_2791:
[----:B------:R0:W2:Y:S01]  /*cb50*/  SYNCS.PHASECHK.TRANS64.TRYWAIT P3, [R12+URZ+0x28c50], R21 ;  /* 0x028c50150c0075a7 */ /* 0x0000a2000806017f */
[----:B------:R-:W-:Y:S05]  /*cb60*/  @!P0 BRA `(.L_x_2792) ;  /* 0x0000000000048947 */ /* 0x000fea0003800000 */
[----:B------:R-:W-:Y:S01]  /*cb70*/  BPT.TRAP 0x1 ;  /* 0x000000040000795c */ /* 0x000fe20000300000 */
.L_x_2792:
[----:B------:R-:W3:Y:S01]  /*cb80*/  @P2 LDC R27, c[0x0][0x44c] ;  /* 0x00011300ff1b2b82 */ /* 0x000ee20000000800 */
[----:B------:R-:W-:Y:S01]  /*cb90*/  ULDC UR40, c[0x0][0x9e4] ;  /* 0x0002790000287ab9 */ /* 0x000fe20000000800 */
[----:B------:R-:W-:Y:S01]  /*cba0*/  ULDC UR44, c[0x0][0x9d8] ;  /* 0x00027600002c7ab9 */ /* 0x000fe20000000800 */
[----:B------:R-:W-:Y:S01]  /*cbb0*/  ULDC UR39, c[0x0][0x988] ;  /* 0x0002620000277ab9 */ /* 0x000fe20000000800 */
[----:B------:R-:W-:Y:S01]  /*cbc0*/  ULDC UR41, c[0x0][0x9e0] ;  /* 0x0002780000297ab9 */ /* 0x000fe20000000800 */
[----:B------:R-:W-:Y:S01]  /*cbd0*/  BSSY B0, `(.L_x_2793) ;  /* 0x0000006000007945 */ /* 0x000fe20003800000 */
[----:B------:R-:W-:Y:S02]  /*cbe0*/  IMAD R28, R18, 0x1000, R190 ;  /* 0x00001000121c7824 */ /* 0x000fe400078e02be */
[----:B------:R-:W4:Y:S01]  /*cbf0*/  @P2 LDC R30, c[0x0][0x450] ;  /* 0x00011400ff1e2b82 */ /* 0x000f220000000800 */
[----:B--2---:R-:W-:Y:S05]  /*cc00*/  @P3 BRA `(.L_x_2794) ;  /* 0x0000000000083947 */ /* 0x004fea0003800000 */
[----:B------:R-:W2:Y:S02]  /*cc10*/  SYNCS.PHASECHK.TRANS64.TRYWAIT P3, [R12+URZ+0x28c50], R21 ;  /* 0x028c50150c0075a7 */ /* 0x000ea4000806017f */
[----:B--2---:R-:W-:Y:S05]  /*cc20*/  @!P3 BRA `(.L_x_2795) ;  /* 0x0000017400ecb947 */ /* 0x004fea0003800000 */
.L_x_2794:
[----:B------:R-:W-:Y:S05]  /*cc30*/  BSYNC B0 ;  /* 0x0000000000007941 */ /* 0x000fea0003800000 */
.L_x_2793:
[----:B------:R-:W-:Y:S01]  /*cc40*/  IMAD.MOV.U32 R24, RZ, RZ, R28 ;  /* 0x000000ffff187224 */ /* 0x000fe200078e001c */
[----:B------:R-:W-:Y:S01]  /*cc50*/  UISETP.NE.AND UP0, UPT, UR48, URZ, UPT ;  /* 0x0000003f3000728c */ /* 0x000fe2000bf05270 */
[----:B------:R-:W-:Y:S02]  /*cc60*/  IMAD.MOV.U32 R25, RZ, RZ, 0x40000040 ;  /* 0x40000040ff197424 */ /* 0x000fe400078e00ff */
[----:B---3--:R-:W-:Y:S01]  /*cc70*/  @P2 IMAD.HI.U32 R27, R192, R27, RZ ;  /* 0x0000001bc01b2227 */ /* 0x008fe200078e00ff */
[----:B------:R-:W-:Y:S02]  /*cc80*/  R2UR UR6, R24 ;  /* 0x00000000180672ca */ /* 0x000fe400000e0000 */
[C---:B------:R-:W-:Y:S01]  /*cc90*/  R2UR UR7, R25.reuse ;  /* 0x00000000190772ca */ /* 0x040fe200000e0000 */
[----:B0-2---:R-:W-:Y:S01]  /*cca0*/  IMAD.MOV.U32 R21, RZ, RZ, R192 ;  /* 0x000000ffff157224 */ /* 0x005fe200078e00c0 */
[----:B----4-:R-:W-:Y:S01]  /*ccb0*/  @P2 SHF.R.U32.HI R21, RZ, R30, R27 ;  /* 0x0000001eff152219 */ /* 0x010fe2000001161b */
[C---:B------:R-:W-:Y:S01]  /*ccc0*/  VIADD R24, R28.reuse, 0x80 ;  /* 0x000000801c187836 */ /* 0x040fe20000000000 */
[----:B------:R-:W-:Y:S01]  /*ccd0*/  R2UR UR11, R25 ;  /* 0x00000000190b72ca */ /* 0x000fe200000e0000 */
[C---:B------:R-:W-:Y:S01]  /*cce0*/  VIADD R26, R28.reuse, 0x100 ;  /* 0x000001001c1a7836 */ /* 0x040fe20000000000 */
[----:B------:R-:W-:Y:S01]  /*ccf0*/  PLOP3.LUT P3, PT, PT, PT, UP0, 0x40, 0x0 ;  /* 0x000000000000781c */ /* 0x000fe20003f6e808 */
[----:B------:R-:W-:Y:S01]  /*cd00*/  VIADD R28, R28, 0x180 ;  /* 0x000001801c1c7836 */ /* 0x000fe20000000000 */
[----:B------:R-:W-:Y:S01]  /*cd10*/  R2UR UR10, R24 ;  /* 0x00000000180a72ca */ /* 0x000fe200000e0000 */
[----:B------:R-:W-:Y:S01]  /*cd20*/  IMAD.MOV.U32 R27, RZ, RZ, 0x40000040 ;  /* 0x40000040ff1b7424 */ /* 0x000fe200078e00ff */
[----:B------:R-:W-:Y:S01]  /*cd30*/  R2UR UR14, R26 ;  /* 0x000000001a0e72ca */ /* 0x000fe200000e0000 */
[----:B------:R-:W-:Y:S01]  /*cd40*/  IMAD.MOV.U32 R29, RZ, RZ, 0x40000040 ;  /* 0x40000040ff1d7424 */ /* 0x000fe200078e00ff */
[----:B------:R-:W-:Y:S01]  /*cd50*/  R2UR UR18, R28 ;  /* 0x000000001c1272ca */ /* 0x000fe200000e0000 */
[----:B------:R-:W-:Y:S01]  /*cd60*/  @!P1 VIADD R12, R12, 0x28c60 ;  /* 0x00028c600c0c9836 */ /* 0x000fe20000000000 */
[----:B------:R-:W-:-:S02]  /*cd70*/  R2UR UR15, R27 ;  /* 0x000000001b0f72ca */ /* 0x000fc400000e0000 */
[----:B------:R-:W-:Y:S02]  /*cd80*/  R2UR UR19, R29 ;  /* 0x000000001d1372ca */ /* 0x000fe400000e0000 */
[----:B-----5:R-:W-:Y:S01]  /*cd90*/  WARPGROUP.ARRIVE ;  /* 0x00000000000079c5 */ /* 0x020fe20000000000 */
[----:B------:R-:W-:Y:S02]  /*cda0*/  @!P1 PRMT R12, RZ, 0x654, R12 ;  /* 0x00000654ff0c9816 */ /* 0x000fe4000000000c */
[----:B------:R-:W-:-:S03]  /*cdb0*/  IADD3 R21, R21, R23, -R22 ;  /* 0x0000001715157210 */ /* 0x000fc60007ffe816 */
        /* <DEDUP_REMOVED lines=19> */
[----:B0-----:R-:W0:Y:S01]  /*cef0*/  FENCE.VIEW.ASYNC.S ;  /* 0x00000000000073c6 */ /* 0x001e220000000000 */
[----:B-1----:R-:W-:Y:S01]  /*cf00*/  VIADD R152, R21, UR46 ;  /* 0x0000002e15987c36 */ /* 0x002fe20008000000 */
[----:B0-----:R-:W-:Y:S01]  /*cf10*/  NOP ;  /* 0x0000000000007918 */ /* 0x001fe20000000000 */
[----:B------:R-:W-:Y:S06]  /*cf20*/  BAR.ARV 0xe, 0x100 ;  /* 0x0384000000007b1d */ /* 0x000fec0000002000 */
[----:B------:R0:W-:Y:S02]  /*cf30*/  @!P1 SYNCS.ARRIVE.TRANS64.RED.A1T0 RZ, [R12+URZ], RZ ;  /* 0x000000ff0cff99a7 */ /* 0x0001e4000810043f */
[----:B0-----:R-:W-:Y:S01]  /*cf40*/  VIADD R12, R168, 0xfffffffe ;  /* 0xfffffffea80c7836 */ /* 0x001fe20000000000 */
[----:B------:R-:W-:Y:S06]  /*cf50*/  @P3 BRA `(.L_x_2796) ;  /* 0x0000000000543947 */ /* 0x000fec0003800000 */
[C---:B------:R-:W-:Y:S01]  /*cf60*/  ISETP.GT.AND P3, PT, R21.reuse, RZ, PT ;  /* 0x000000ff1500720c */ /* 0x040fe20003f64270 */
[----:B------:R-:W-:Y:S01]  /*cf70*/  BSSY B0, `(.L_x_2797) ;  /* 0x0000010000007945 */ /* 0x000fe20003800000 */
[----:B------:R-:W-:-:S11]  /*cf80*/  VIADD R153, R21, 0xffffffff ;  /* 0xffffffff15997836 */ /* 0x000fd60000000000 */
[----:B------:R-:W-:Y:S05]  /*cf90*/  @P3 BRA `(.L_x_2798) ;  /* 0x0000000000203947 */ /* 0x000fea0003800000 */
[----:B------:R-:W-:Y:S01]  /*cfa0*/  UISETP.NE.AND UP0, UPT, UR47, 0x1, UPT ;  /* 0x000000012f00788c */ /* 0x000fe2000bf05270 */
[----:B------:R-:W-:-:S05]  /*cfb0*/  IMAD.MOV R21, RZ, RZ, -R21 ;  /* 0x000000ffff157224 */ /* 0x000fca00078e0a15 */
[----:B------:R-:W-:-:S05]  /*cfc0*/  PLOP3.LUT P3, PT, PT, PT, UP0, 0x80, 0x0 ;  /* 0x000000000000781c */ /* 0x000fca0003f6f008 */
[----:B------:R-:W-:-:S08]  /*cfd0*/  @UP0 ULDC.64 UR4, c[0x0][0x9e8] ;  /* 0x00027a0000040ab9 */ /* 0x000fd00000000a00 */
[----:B------:R-:W-:-:S05]  /*cfe0*/  @P3 IMAD.HI.U32 R153, R21, UR4, RZ ;  /* 0x0000000415993c27 */ /* 0x000fca000f8e00ff */
[----:B------:R-:W-:-:S04]  /*cff0*/  @P3 SHF.R.U32.HI R21, RZ, UR5, R153 ;  /* 0x00000005ff153c19 */ /* 0x000fc80008011699 */
[----:B------:R-:W-:Y:S01]  /*d000*/  LOP3.LUT R153, RZ, R21, RZ, 0x33, !PT ;  /* 0x00000015ff997212 */ /* 0x000fe200078e33ff */
[----:B------:R-:W-:Y:S06]  /*d010*/  BRA `(.L_x_2799) ;  /* 0x0000000000147947 */ /* 0x000fec0003800000 */
.L_x_2798:
[----:B------:R-:W-:-:S06]  /*d020*/  UISETP.NE.AND UP0, UPT, UR47, 0x1, UPT ;  /* 0x000000012f00788c */ /* 0x000fcc000bf05270 */
[----:B------:R-:W-:-:S05]  /*d030*/  PLOP3.LUT P3, PT, PT, PT, UP0, 0x80, 0x0 ;  /* 0x000000000000781c */ /* 0x000fca0003f6f008 */
[----:B------:R-:W-:-:S08]  /*d040*/  @UP0 ULDC.64 UR4, c[0x0][0x9e8] ;  /* 0x00027a0000040ab9 */ /* 0x000fd00000000a00 */
[----:B------:R-:W-:-:S05]  /*d050*/  @P3 IMAD.HI.U32 R21, R153, UR4, RZ ;  /* 0x0000000499153c27 */ /* 0x000fca000f8e00ff */
[----:B------:R-:W-:-:S07]  /*d060*/  @P3 SHF.R.U32.HI R153, RZ, UR5, R21 ;  /* 0x00000005ff993c19 */ /* 0x000fce0008011615 */
.L_x_2799:
[----:B------:R-:W-:Y:S05]  /*d070*/  BSYNC B0 ;  /* 0x0000000000007941 */ /* 0x000fea0003800000 */
.L_x_2797:
[----:B------:R-:W-:-:S04]  /*d080*/  IMAD.U32 R21, RZ, RZ, UR47 ;  /* 0x0000002fff157e24 */ /* 0x000fc8000f8e00ff */
[----:B------:R-:W-:-:S05]  /*d090*/  IMAD R153, R153, R21, UR47 ;  /* 0x0000002f99997e24 */ /* 0x000fca000f8e0215 */
[----:B------:R-:W-:-:S07]  /*d0a0*/  VIMNMX R152, R152, R153, PT ;  /* 0x0000009998987248 */ /* 0x000fce0003fe0100 */
.L_x_2796:
[----:B------:R-:W-:Y:S01]  /*d0b0*/  SHF.R.S32.HI R21, RZ, 0x1f, R152 ;  /* 0x0000001fff157819 */ /* 0x000fe20000011498 */
[----:B------:R-:W-:Y:S03]  /*d0c0*/  BSSY B1, `(.L_x_2800) ;  /* 0x0000290000017945 */ /* 0x000fe60003800000 */
[----:B------:R-:W-:-:S04]  /*d0d0*/  LEA.HI R21, R21, R152, RZ, 0x6 ;  /* 0x0000009815157211 */ /* 0x000fc800078f30ff */
[----:B------:R-:W-:-:S04]  /*d0e0*/  SHF.R.S32.HI R21, RZ, 0x6, R21 ;  /* 0x00000006ff157819 */ /* 0x000fc80000011415 */
[----:B------:R-:W-:-:S04]  /*d0f0*/  VIMNMX R213, R202, R21, !PT ;  /* 0x00000015cad57248 */ /* 0x000fc80007fe0100 */
[----:B------:R-:W-:-:S13]  /*d100*/  ISETP.GE.AND P3, PT, R12, R213, PT ;  /* 0x000000d50c00720c */ /* 0x000fda0003f66270 */
[----:B------:R-:W-:Y:S05]  /*d110*/  @!P3 BRA `(.L_x_2801) ;  /* 0x000000280028b947 */ /* 0x000fea0003800000 */
[----:B------:R-:W-:Y:S01]  /*d120*/  BSSY B0, `(.L_x_2802) ;  /* 0x0000286000007945 */ /* 0x000fe20003800000 */
.L_x_2821:
[----:B------:R-:W-:-:S05]  /*d130*/  VIADD R214, R18, 0x1 ;  /* 0x0000000112d67836 */ /* 0x000fca0000000000 */
[----:B------:R-:W-:-:S04]  /*d140*/  ISETP.NE.AND P3, PT, R214, 0x2, PT ;  /* 0x00000002d600780c */ /* 0x000fc80003f65270 */
[----:B------:R-:W-:Y:S02]  /*d150*/  SEL R20, RZ, 0x1, P3 ;  /* 0x00000001ff147807 */ /* 0x000fe40001800000 */
[----:B------:R-:W-:Y:S02]  /*d160*/  SEL R214, R214, RZ, P3 ;  /* 0x000000ffd6d67207 */ /* 0x000fe40001800000 */
[----:B------:R-:W-:Y:S01]  /*d170*/  LOP3.LUT R19, R19, R20, RZ, 0x3c, !PT ;  /* 0x0000001413137212 */ /* 0x000fe200078e3cff */
[----:B0-----:R-:W-:Y:S06]  /*d180*/  @!P0 BRA `(.L_x_2803) ;  /* 0x0000000000048947 */ /* 0x001fec0003800000 */
[----:B------:R-:W-:Y:S01]  /*d190*/  BPT.TRAP 0x1 ;  /* 0x000000040000795c */ /* 0x000fe20000300000 */
.L_x_2803:
[----:B------:R-:W-:Y:S01]  /*d1a0*/  IMAD R215, R214, 0x8, R2 ;  /* 0x00000008d6d77824 */ /* 0x000fe200078e0202 */
[----:B------:R-:W-:-:S04]  /*d1b0*/  SHF.L.U32 R216, R19, 0x1f, RZ ;  /* 0x0000001f13d87819 */ /* 0x000fc800000006ff */
[----:B------:R0:W1:Y:S01]  /*d1c0*/  SYNCS.PHASECHK.TRANS64.TRYWAIT P3, [R215+URZ+0x28c30], R216 ;  /* 0x028c30d8d70075a7 */ /* 0x000062000806017f */
[----:B------:R-:W-:Y:S05]  /*d1d0*/  @!P0 BRA `(.L_x_2804) ;  /* 0x0000000000048947 */ /* 0x000fea0003800000 */
[----:B------:R-:W-:Y:S01]  /*d1e0*/  BPT.TRAP 0x1 ;  /* 0x000000040000795c */ /* 0x000fe20000300000 */
.L_x_2804:
[----:B------:R-:W-:Y:S01]  /*d1f0*/  BSSY B2, `(.L_x_2805) ;  /* 0x0000006000027945 */ /* 0x000fe20003800000 */
[----:B------:R-:W-:Y:S02]  /*d200*/  IMAD R20, R214, 0x200, R13 ;  /* 0x00000200d6147824 */ /* 0x000fe400078e020d */
[----:B------:R-:W-:Y:S01]  /*d210*/  IMAD.MOV.U32 R21, RZ, RZ, 0x40000040 ;  /* 0x40000040ff157424 */ /* 0x000fe200078e00ff */
[----:B-1----:R-:W-:Y:S06]  /*d220*/  @P3 BRA `(.L_x_2806) ;  /* 0x0000000000083947 */ /* 0x002fec0003800000 */
[----:B------:R-:W1:Y:S02]  /*d230*/  SYNCS.PHASECHK.TRANS64.TRYWAIT P3, [R215+URZ+0x28c30], R216 ;  /* 0x028c30d8d70075a7 */ /* 0x000e64000806017f */
[----:B-1----:R-:W-:Y:S05]  /*d240*/  @!P3 BRA `(.L_x_2807) ;  /* 0x000001700078b947 */ /* 0x002fea0003800000 */
.L_x_2806:
[----:B------:R-:W-:Y:S05]  /*d250*/  BSYNC B2 ;  /* 0x0000000000027941 */ /* 0x000fea0003800000 */
.L_x_2805:
[C---:B------:R-:W-:Y:S01]  /*d260*/  R2UR UR6, R20.reuse ;  /* 0x00000000140672ca */ /* 0x040fe200000e0000 */
[----:B------:R-:W-:Y:S01]  /*d270*/  WARPGROUP.ARRIVE ;  /* 0x00000000000079c5 */ /* 0x000fe20000000000 */
[----:B------:R-:W-:Y:S01]  /*d280*/  R2UR UR7, R21 ;  /* 0x00000000150772ca */ /* 0x000fe200000e0000 */
[----:B------:R-:W-:Y:S01]  /*d290*/  VIADD R206, R20, 0x2 ;  /* 0x0000000214ce7836 */ /* 0x000fe20000000000 */
[----:B------:R-:W-:Y:S01]  /*d2a0*/  R2UR UR4, R4 ;  /* 0x00000000040472ca */ /* 0x000fe200000e0000 */
[----:B------:R-:W-:Y:S01]  /*d2b0*/  IMAD.MOV.U32 R207, RZ, RZ, 0x40000040 ;  /* 0x40000040ffcf7424 */ /* 0x000fe200078e00ff */
[----:B------:R-:W-:Y:S01]  /*d2c0*/  R2UR UR5, R5 ;  /* 0x00000000050572ca */ /* 0x000fe200000e0000 */
[----:B------:R-:W-:Y:S01]  /*d2d0*/  IMAD.MOV.U32 R21, RZ, RZ, 0x40000040 ;  /* 0x40000040ff157424 */ /* 0x000fe200078e00ff */
[----:B------:R-:W-:-:S06]  /*d2e0*/  UISETP.NE.AND UP0, UPT, UR48, URZ, UPT ;  /* 0x0000003f3000728c */ /* 0x000fcc000bf05270 */
[----:B------:R-:W-:-:S05]  /*d2f0*/  PLOP3.LUT P3, PT, PT, PT, UP0, 0x40, 0x0 ;  /* 0x000000000000781c */ /* 0x000fca0003f6e808 */
[----:B------:R-:W-:Y:S01]  /*d300*/  HGMMA.64x64x16.F32 R152, gdesc[UR4], RZ, !UPT, gsb0 ;  /* 0x00e00000049879f0 */ /* 0x000fe2000c0008ff */
        /* <DEDUP_REMOVED lines=12> */
[----:B------:R-:W-:Y:S02]  /*d3d0*/  R2UR UR7, R207 ;  /* 0x00000000cf0772ca */ /* 0x000fe400000e0000 */
[----:B------:R-:W-:Y:S02]  /*d3e0*/  R2UR UR4, R8 ;  /* 0x00000000080472ca */ /* 0x000fe400000e0000 */
[----:B------:R-:W-:Y:S01]  /*d3f0*/  R2UR UR5, R9 ;  /* 0x00000000090572ca */ /* 0x000fe200000e0000 */
[----:B------:R-:W-:Y:S02]  /*d400*/  WARPGROUP.DEPBAR.LE gsb0, 0x0 ;  /* 0x00008000000079c5 */ /* 0x000fe40000010000 */
[----:B------:R-:W-:-:S10]  /*d410*/  WARPGROUP.ARRIVE ;  /* 0x00000000000079c5 */ /* 0x000fd40000000000 */
[----:B------:R-:W-:Y:S01]  /*d420*/  HGMMA.64x64x16.F32 R152, gdesc[UR4], R152, gsb0 ;  /* 0x00e00000049879f0 */ /* 0x000fe20008000898 */
[----:B------:R-:W-:Y:S02]  /*d430*/  R2UR UR6, R20 ;  /* 0x00000000140672ca */ /* 0x000fe400000e0000 */
[----:B------:R-:W-:Y:S01]  /*d440*/  R2UR UR7, R21 ;  /* 0x00000000150772ca */ /* 0x000fe200000e0000 */
[----:B------:R-:W2:Y:S01]  /*d450*/  @P2 LDC R20, c[0x0][0x450] ;  /* 0x00011400ff142b82 */ /* 0x000ea20000000800 */
[----:B------:R-:W-:Y:S02]  /*d460*/  R2UR UR4, R6 ;  /* 0x00000000060472ca */ /* 0x000fe400000e0000 */
[----:B------:R-:W-:-:S05]  /*d470*/  R2UR UR5, R7 ;  /* 0x00000000070572ca */ /* 0x000fca00000e0000 */
[----:B------:R-:W3:Y:S02]  /*d480*/  @P2 LDC R21, c[0x0][0x44c] ;  /* 0x00011300ff152b82 */ /* 0x000ee40000000800 */
[----:B---3--:R-:W-:-:S05]  /*d490*/  @P2 IMAD.HI.U32 R21, R206, R21, RZ ;  /* 0x00000015ce152227 */ /* 0x008fca00078e00ff */
[----:B--2---:R-:W-:Y:S01]  /*d4a0*/  @P2 SHF.R.U32.HI R206, RZ, R20, R21 ;  /* 0x00000014ffce2219 */ /* 0x004fe20000011615 */
[----:B------:R-:W-:-:S04]  /*d4b0*/  @!P1 VIADD R20, R215, 0x28c40 ;  /* 0x00028c40d7149836 */ /* 0x000fc80000000000 */
[----:B------:R-:W2:Y:S01]  /*d4c0*/  SHFL.IDX PT, R234, R206, RZ, 0x1c1f ;  /* 0x001c1fffceea7589 */ /* 0x000ea200000e0000 */
[----:B------:R-:W-:Y:S01]  /*d4d0*/  @!P1 PRMT R20, RZ, 0x654, R20 ;  /* 0x00000654ff149816 */ /* 0x000fe20000000014 */
        /* <DEDUP_REMOVED lines=30> */
[----:B------:R-:W-:-:S02]  /*d6c0*/  IMAD.SHL.U32 R178, R12, 0x40, RZ ;  /* 0x000000400cb27824 */ /* 0x000fc400078e00ff */
[----:B------:R-:W-:Y:S01]  /*d6d0*/  FMUL.FTZ R152, R152, UR44 ;  /* 0x0000002c98987c20 */ /* 0x000fe20008410000 */
[----:B------:R-:W-:Y:S01]  /*d6e0*/  FMUL.FTZ R169, R169, UR44 ;  /* 0x0000002ca9a97c20 */ /* 0x000fe20008410000 */
[----:B------:R-:W-:Y:S01]  /*d6f0*/  FMUL.FTZ R177, R177, UR44 ;  /* 0x0000002cb1b17c20 */ /* 0x000fe20008410000 */
[----:B------:R-:W-:Y:S01]  /*d700*/  FMUL.FTZ R180, R181, UR44 ;  /* 0x0000002cb5b47c20 */ /* 0x000fe20008410000 */
[----:B------:R-:W-:Y:S01]  /*d710*/  FMUL.FTZ R175, R182, UR44 ;  /* 0x0000002cb6af7c20 */ /* 0x000fe20008410000 */
[----:B------:R-:W-:Y:S01]  /*d720*/  FMUL.FTZ R176, R183, UR44 ;  /* 0x0000002cb7b07c20 */ /* 0x000fe20008410000 */
[----:B------:R-:W-:Y:S01]  /*d730*/  IADD3 R183, -R186, 0x1, -R178 ;  /* 0x00000001bab77810 */ /* 0x000fe20007ffe9b2 */
[----:B------:R-:W3:Y:S01]  /*d740*/  MUFU.TANH R152, R152 ;  /* 0x0000009800987308 */ /* 0x000ee20000002400 */
[----:B------:R4:W-:Y:S02]  /*d750*/  @!P1 SYNCS.ARRIVE.TRANS64.RED.A1T0 RZ, [R20+URZ], RZ ;  /* 0x000000ff14ff99a7 */ /* 0x0009e4000810043f */
[----:B------:R-:W-:-:S05]  /*d760*/  IADD3 R183, -R22, R183, R23 ;  /* 0x000000b716b77210 */ /* 0x000fca0007ffe117 */
[----:B------:R-:W0:Y:S01]  /*d770*/  MUFU.TANH R207, R207 ;  /* 0x000000cf00cf7308 */ /* 0x000e220000002400 */
[C---:B------:R-:W-:Y:S02]  /*d780*/  VIADD R233, R183.reuse, UR41 ;  /* 0x00000029b7e97c36 */ /* 0x040fe40008000000 */
[----:B------:R-:W-:Y:S02]  /*d790*/  VIADD R183, R183, UR45 ;  /* 0x0000002db7b77c36 */ /* 0x000fe40008000000 */
[C---:B--2---:R-:W-:Y:S02]  /*d7a0*/  IMAD.IADD R182, R234.reuse, 0x1, R233 ;  /* 0x00000001eab67824 */ /* 0x044fe400078e02e9 */
        /* <DEDUP_REMOVED lines=31> */
[----:B--234-:R-:W-:Y:S05]  /*d9a0*/  @P3 BRA `(.L_x_2808) ;  /* 0x0000000000583947 */ /* 0x01cfea0003800000 */
[----:B------:R-:W-:Y:S01]  /*d9b0*/  IADD3 R234, -R22, R23, R234 ;  /* 0x0000001716ea7210 */ /* 0x000fe20007ffe1ea */
[----:B------:R-:W-:Y:S03]  /*d9c0*/  BSSY B2, `(.L_x_2809) ;  /* 0x0000010000027945 */ /* 0x000fe60003800000 */
        /* <DEDUP_REMOVED lines=10> */
.L_x_2810:
[----:B------:R-:W-:-:S05]  /*da70*/  IMAD.U32 R235, RZ, RZ, UR40 ;  /* 0x00000028ffeb7e24 */ /* 0x000fca000f8e00ff */
[----:B------:R-:W-:-:S13]  /*da80*/  ISETP.NE.AND P3, PT, R235, 0x1, PT ;  /* 0x00000001eb00780c */ /* 0x000fda0003f65270 */
[----:B------:R-:W2:Y:S02]  /*da90*/  @P3 LDC.64 R20, c[0x0][0x9e8] ;  /* 0x00027a00ff143b82 */ /* 0x000ea40000000a00 */
[----:B--2---:R-:W-:-:S05]  /*daa0*/  @P3 IMAD.HI.U32 R20, R234, R20, RZ ;  /* 0x00000014ea143227 */ /* 0x004fca00078e00ff */
[----:B------:R-:W-:-:S07]  /*dab0*/  @P3 SHF.R.U32.HI R234, RZ, R21, R20 ;  /* 0x00000015ffea3219 */ /* 0x000fce0000011614 */
.L_x_2811:
[----:B------:R-:W-:Y:S05]  /*dac0*/  BSYNC B2 ;  /* 0x0000000000027941 */ /* 0x000fea0003800000 */
.L_x_2809:
[----:B------:R-:W-:-:S04]  /*dad0*/  IMAD R234, R234, R235, -R178 ;  /* 0x000000ebeaea7224 */ /* 0x000fc800078e0ab2 */
[----:B------:R-:W-:-:S05]  /*dae0*/  IMAD.IADD R234, R234, 0x1, -R186 ;  /* 0x00000001eaea7824 */ /* 0x000fca00078e0aba */
[----:B------:R-:W-:Y:S02]  /*daf0*/  VIMNMX R181, R181, R234, !PT ;  /* 0x000000eab5b57248 */ /* 0x000fe40007fe0100 */
[----:B------:R-:W-:-:S07]  /*db00*/  VIADDMNMX R182, R234, R235, R182, PT ;  /* 0x000000ebeab67246 */ /* 0x000fce00038001b6 */
.L_x_2808:
[----:B------:R-:W-:Y:S01]  /*db10*/  ISETP.GT.AND P3, PT, R12, -0x1, PT ;  /* 0xffffffff0c00780c */ /* 0x000fe20003f64270 */
[----:B------:R-:W2:Y:S01]  /*db20*/  SHFL.IDX PT, R206, R206, 0x1, 0x1c1f ;  /* 0x003c1f00cece7f89 */ /* 0x000ea200000e0000 */
[----:B------:R-:W-:Y:S02]  /*db30*/  UISETP.NE.AND UP0, UPT, UR48, URZ, UPT ;  /* 0x0000003f3000728c */ /* 0x000fe4000bf05270 */
[C---:B------:R-:W-:Y:S02]  /*db40*/  ISETP.GT.AND P4, PT, R181.reuse, RZ, P3 ;  /* 0x000000ffb500720c */ /* 0x040fe40001f84270 */
[C---:B------:R-:W-:Y:S02]  /*db50*/  ISETP.GT.AND P6, PT, R181.reuse, 0x8, P3 ;  /* 0x00000008b500780c */ /* 0x040fe40001fc4270 */
[----:B------:R-:W-:Y:S02]  /*db60*/  ISETP.LT.OR P5, PT, R182, 0x1, P4 ;  /* 0x00000001b600780c */ /* 0x000fe400027a1670 */
[----:B------:R-:W-:-:S02]  /*db70*/  ISETP.GT.AND P4, PT, R181, 0x1, P3 ;  /* 0x00000001b500780c */ /* 0x000fc40001f84270 */
[----:B------:R-:W-:Y:S02]  /*db80*/  FSEL R152, R152, -INF , !P5 ;  /* 0xff80000098987808 */ /* 0x000fe40006800000 */
[C---:B------:R-:W-:Y:S02]  /*db90*/  ISETP.LT.OR P4, PT, R182.reuse, 0x2, P4 ;  /* 0x00000002b600780c */ /* 0x040fe40002781670 */
[----:B------:R-:W-:Y:S02]  /*dba0*/  ISETP.GT.AND P5, PT, R181, 0x9, P3 ;  /* 0x00000009b500780c */ /* 0x000fe40001fa4270 */
[----:B0-----:R-:W-:Y:S02]  /*dbb0*/  FSEL R207, R207, -INF , !P4 ;  /* 0xff800000cfcf7808 */ /* 0x001fe40006000000 */
[----:B------:R-:W-:Y:S02]  /*dbc0*/  ISETP.GT.AND P4, PT, R181, 0x10, P3 ;  /* 0x00000010b500780c */ /* 0x000fe40001f84270 */
[----:B------:R-:W-:-:S02]  /*dbd0*/  ISETP.LT.OR P6, PT, R182, 0x9, P6 ;  /* 0x00000009b600780c */ /* 0x000fc400037c1670 */
[C---:B------:R-:W-:Y:S01]  /*dbe0*/  ISETP.LT.OR P4, PT, R182.reuse, 0x11, P4 ;  /* 0x00000011b600780c */ /* 0x040fe20002781670 */
[--C-:B--2---:R-:W-:Y:S01]  /*dbf0*/  IMAD.IADD R233, R233, 0x1, R206.reuse ;  /* 0x00000001e9e97824 */ /* 0x104fe200078e02ce */
[----:B------:R-:W-:Y:S01]  /*dc00*/  ISETP.LT.OR P5, PT, R182, 0xa, P5 ;  /* 0x0000000ab600780c */ /* 0x000fe20002fa1670 */
[----:B------:R-:W-:Y:S01]  /*dc10*/  IMAD.IADD R183, R183, 0x1, R206 ;  /* 0x00000001b7b77824 */ /* 0x000fe200078e02ce */
[----:B------:R-:W-:Y:S02]  /*dc20*/  FSEL R159, R159, -INF , !P4 ;  /* 0xff8000009f9f7808 */ /* 0x000fe40006000000 */
[----:B------:R-:W-:Y:S02]  /*dc30*/  ISETP.GT.AND P4, PT, R181, 0x19, P3 ;  /* 0x00000019b500780c */ /* 0x000fe40001f84270 */
[----:B------:R-:W-:Y:S02]  /*dc40*/  FSEL R230, R230, -INF , !P6 ;  /* 0xff800000e6e67808 */ /* 0x000fe40007000000 */
[----:B------:R-:W-:-:S02]  /*dc50*/  ISETP.LT.OR P4, PT, R182, 0x1a, P4 ;  /* 0x0000001ab600780c */ /* 0x000fc40002781670 */
[----:B------:R-:W-:Y:S02]  /*dc60*/  FSEL R231, R231, -INF , !P5 ;  /* 0xff800000e7e77808 */ /* 0x000fe40006800000 */
[C---:B------:R-:W-:Y:S02]  /*dc70*/  ISETP.GT.AND P6, PT, R181.reuse, 0x11, P3 ;  /* 0x00000011b500780c */ /* 0x040fe40001fc4270 */
[C---:B------:R-:W-:Y:S02]  /*dc80*/  ISETP.GT.AND P5, PT, R181.reuse, 0x18, P3 ;  /* 0x00000018b500780c */ /* 0x040fe40001fa4270 */
[----:B------:R-:W-:Y:S02]  /*dc90*/  FSEL R164, R164, -INF , !P4 ;  /* 0xff800000a4a47808 */ /* 0x000fe40006000000 */
[----:B------:R-:W-:Y:S02]  /*dca0*/  ISETP.GT.AND P4, PT, R181, 0x28, P3 ;  /* 0x00000028b500780c */ /* 0x000fe40001f84270 */
[----:B------:R-:W-:-:S02]  /*dcb0*/  ISETP.LT.OR P6, PT, R182, 0x12, P6 ;  /* 0x00000012b600780c */ /* 0x000fc400037c1670 */
[C---:B------:R-:W-:Y:S02]  /*dcc0*/  ISETP.LT.OR P5, PT, R182.reuse, 0x19, P5 ;  /* 0x00000019b600780c */ /* 0x040fe40002fa1670 */
[----:B------:R-:W-:Y:S02]  /*dcd0*/  ISETP.LT.OR P4, PT, R182, 0x29, P4 ;  /* 0x00000029b600780c */ /* 0x000fe40002781670 */
[----:B------:R-:W-:Y:S02]  /*dce0*/  FSEL R232, R232, -INF , !P6 ;  /* 0xff800000e8e87808 */ /* 0x000fe40007000000 */
[----:B------:R-:W-:Y:S02]  /*dcf0*/  FSEL R163, R163, -INF , !P5 ;  /* 0xff800000a3a37808 */ /* 0x000fe40006800000 */
[C---:B------:R-:W-:Y:S02]  /*dd00*/  ISETP.GT.AND P6, PT, R181.reuse, 0x20, P3 ;  /* 0x00000020b500780c */ /* 0x040fe40001fc4270 */
[----:B------:R-:W-:-:S02]  /*dd10*/  ISETP.GT.AND P5, PT, R181, 0x21, P3 ;  /* 0x00000021b500780c */ /* 0x000fc40001fa4270 */
[----:B------:R-:W-:Y:S02]  /*dd20*/  FSEL R171, R171, -INF , !P4 ;  /* 0xff800000abab7808 */ /* 0x000fe40006000000 */
[----:B------:R-:W-:Y:S02]  /*dd30*/  ISETP.GT.AND P4, PT, R181, 0x31, P3 ;  /* 0x00000031b500780c */ /* 0x000fe40001f84270 */
[C---:B------:R-:W-:Y:S02]  /*dd40*/  ISETP.LT.OR P6, PT, R182.reuse, 0x21, P6 ;  /* 0x00000021b600780c */ /* 0x040fe400037c1670 */
[C---:B------:R-:W-:Y:S02]  /*dd50*/  ISETP.LT.OR P5, PT, R182.reuse, 0x22, P5 ;  /* 0x00000022b600780c */ /* 0x040fe40002fa1670 */
[----:B------:R-:W-:Y:S02]  /*dd60*/  ISETP.LT.OR P4, PT, R182, 0x32, P4 ;  /* 0x00000032b600780c */ /* 0x000fe40002781670 */
[----:B------:R-:W-:-:S02]  /*dd70*/  FSEL R166, R166, -INF , !P6 ;  /* 0xff800000a6a67808 */ /* 0x000fc40007000000 */
[----:B------:R-:W-:Y:S02]  /*dd80*/  FSEL R169, R169, -INF , !P5 ;  /* 0xff800000a9a97808 */ /* 0x000fe40006800000 */
[C---:B------:R-:W-:Y:S02]  /*dd90*/  ISETP.GT.AND P6, PT, R181.reuse, 0x29, P3 ;  /* 0x00000029b500780c */ /* 0x040fe40001fc4270 */
[----:B------:R-:W-:Y:S02]  /*dda0*/  ISETP.GT.AND P5, PT, R181, 0x30, P3 ;  /* 0x00000030b500780c */ /* 0x000fe40001fa4270 */
[----:B------:R-:W-:Y:S02]  /*ddb0*/  FSEL R177, R177, -INF , !P4 ;  /* 0xff800000b1b17808 */ /* 0x000fe40006000000 */
[----:B------:R-:W-:Y:S02]  /*ddc0*/  PLOP3.LUT P4, PT, PT, PT, UP0, 0x40, 0x0 ;  /* 0x000000000000781c */ /* 0x000fe40003f8e808 */
[----:B------:R-:W-:-:S02]  /*ddd0*/  ISETP.LT.OR P6, PT, R182, 0x2a, P6 ;  /* 0x0000002ab600780c */ /* 0x000fc400037c1670 */
[----:B------:R-:W-:Y:S02]  /*dde0*/  ISETP.LT.OR P5, PT, R182, 0x31, P5 ;  /* 0x00000031b600780c */ /* 0x000fe40002fa1670 */
[----:B------:R-:W-:Y:S02]  /*ddf0*/  FSEL R172, R172, -INF , !P6 ;  /* 0xff800000acac7808 */ /* 0x000fe40007000000 */
[----:B------:R-:W-:Y:S02]  /*de00*/  FSEL R174, R174, -INF , !P5 ;  /* 0xff800000aeae7808 */ /* 0x000fe40006800000 */
[C---:B------:R-:W-:Y:S02]  /*de10*/  ISETP.GT.AND P6, PT, R181.reuse, 0x38, P3 ;  /* 0x00000038b500780c */ /* 0x040fe40001fc4270 */
[----:B------:R-:W-:Y:S02]  /*de20*/  ISETP.GT.AND P5, PT, R181, 0x39, P3 ;  /* 0x00000039b500780c */ /* 0x000fe40001fa4270 */
[----:B------:R-:W-:-:S02]  /*de30*/  ISETP.LT.OR P6, PT, R182, 0x39, P6 ;  /* 0x00000039b600780c */ /* 0x000fc400037c1670 */
[----:B------:R-:W-:Y:S02]  /*de40*/  ISETP.LT.OR P5, PT, R182, 0x3a, P5 ;  /* 0x0000003ab600780c */ /* 0x000fe40002fa1670 */
[----:B------:R-:W-:Y:S02]  /*de50*/  FSEL R179, R179, -INF , !P6 ;  /* 0xff800000b3b37808 */ /* 0x000fe40007000000 */
[----:B------:R-:W-:Y:S01]  /*de60*/  FSEL R180, R180, -INF , !P5 ;  /* 0xff800000b4b47808 */ /* 0x000fe20006800000 */
[----:B------:R-:W-:Y:S08]  /*de70*/  @P4 BRA `(.L_x_2812) ;  /* 0x0000000000584947 */ /* 0x000ff00003800000 */
[----:B------:R-:W-:Y:S01]  /*de80*/  IADD3 R206, -R22, R23, R206 ;  /* 0x0000001716ce7210 */ /* 0x000fe20007ffe1ce */
[----:B------:R-:W-:Y:S03]  /*de90*/  BSSY B2, `(.L_x_2813) ;  /* 0x0000010000027945 */ /* 0x000fe60003800000 */
        /* <DEDUP_REMOVED lines=10> */
.L_x_2814:
[----:B------:R-:W-:-:S05]  /*df40*/  IMAD.U32 R181, RZ, RZ, UR40 ;  /* 0x00000028ffb57e24 */ /* 0x000fca000f8e00ff */
[----:B------:R-:W-:-:S13]  /*df50*/  ISETP.NE.AND P4, PT, R181, 0x1, PT ;  /* 0x00000001b500780c */ /* 0x000fda0003f85270 */
[----:B------:R-:W0:Y:S02]  /*df60*/  @P4 LDC.64 R20, c[0x0][0x9e8] ;  /* 0x00027a00ff144b82 */ /* 0x000e240000000a00 */
[----:B0-----:R-:W-:-:S05]  /*df70*/  @P4 IMAD.HI.U32 R20, R206, R20, RZ ;  /* 0x00000014ce144227 */ /* 0x001fca00078e00ff */
[----:B------:R-:W-:-:S07]  /*df80*/  @P4 SHF.R.U32.HI R206, RZ, R21, R20 ;  /* 0x00000015ffce4219 */ /* 0x000fce0000011614 */
.L_x_2815:
[----:B------:R-:W-:Y:S05]  /*df90*/  BSYNC B2 ;  /* 0x0000000000027941 */ /* 0x000fea0003800000 */
.L_x_2813:
[----:B------:R-:W-:-:S04]  /*dfa0*/  IMAD R178, R206, R181, -R178 ;  /* 0x000000b5ceb27224 */ /* 0x000fc800078e0ab2 */
[----:B------:R-:W-:-:S05]  /*dfb0*/  IMAD.IADD R178, R178, 0x1, -R186 ;  /* 0x00000001b2b27824 */ /* 0x000fca00078e0aba */
[----:B------:R-:W-:Y:S02]  /*dfc0*/  VIMNMX R183, R183, R178, !PT ;  /* 0x000000b2b7b77248 */ /* 0x000fe40007fe0100 */
[----:B------:R-:W-:-:S07]  /*dfd0*/  VIADDMNMX R233, R178, R181, R233, PT ;  /* 0x000000b5b2e97246 */ /* 0x000fce00038001e9 */
.L_x_2812:
        /* <DEDUP_REMOVED lines=19> */
[----:B------:R-:W-:Y:S02]  /*e110*/  ISETP.GT.AND P6, PT, R183, RZ, P3 ;  /* 0x000000ffb700720c */ /* 0x000fe40001fc4270 */
        /* <DEDUP_REMOVED lines=9> */
[----:B------:R-:W-:-:S02]  /*e1b0*/  FSEL R154, R154, -INF , !P5 ;  /* 0xff8000009a9a7808 */ /* 0x000fc40006800000 */
[----:B------:R-:W-:Y:S02]  /*e1c0*/  FMNMX.FTZ R20, R180, R20, !PT ;  /* 0x00000014b4147209 */ /* 0x000fe40007810000 */
[C---:B------:R-:W-:Y:S02]  /*e1d0*/  ISETP.GT.AND P5, PT, R183.reuse, 0x10, P3 ;  /* 0x00000010b700780c */ /* 0x040fe40001fa4270 */
[----:B------:R-:W-:Y:S01]  /*e1e0*/  ISETP.GT.AND P6, PT, R183, 0x38, P3 ;  /* 0x00000038b700780c */ /* 0x000fe20001fc4270 */
[----:B------:R-:W0:Y:S01]  /*e1f0*/  SHFL.BFLY PT, R21, R20, 0x2, 0x1f ;  /* 0x0c401f0014157f89 */ /* 0x000e2200000e0000 */
[C---:B------:R-:W-:Y:S02]  /*e200*/  ISETP.LT.OR P5, PT, R233.reuse, 0x11, P5 ;  /* 0x00000011e900780c */ /* 0x040fe40002fa1670 */
[----:B------:R-:W-:Y:S02]  /*e210*/  ISETP.LT.OR P6, PT, R233, 0x39, P6 ;  /* 0x00000039e900780c */ /* 0x000fe400037c1670 */
[----:B------:R-:W-:-:S02]  /*e220*/  FSEL R157, R157, -INF , !P5 ;  /* 0xff8000009d9d7808 */ /* 0x000fc40006800000 */
[----:B------:R-:W-:Y:S02]  /*e230*/  ISETP.GT.AND P5, PT, R183, 0x19, P3 ;  /* 0x00000019b700780c */ /* 0x000fe40001fa4270 */
[----:B------:R-:W-:Y:S02]  /*e240*/  FSEL R175, R175, -INF , !P6 ;  /* 0xff800000afaf7808 */ /* 0x000fe40007000000 */
[----:B------:R-:W-:-:S04]  /*e250*/  ISETP.LT.OR P5, PT, R233, 0x1a, P5 ;  /* 0x0000001ae900780c */ /* 0x000fc80002fa1670 */
[----:B------:R-:W-:Y:S02]  /*e260*/  FSEL R161, R161, -INF , !P5 ;  /* 0xff800000a1a17808 */ /* 0x000fe40006800000 */
[----:B------:R-:W-:-:S04]  /*e270*/  ISETP.GT.AND P5, PT, R183, 0x28, P3 ;  /* 0x00000028b700780c */ /* 0x000fc80001fa4270 */
[----:B------:R-:W-:Y:S02]  /*e280*/  ISETP.LT.OR P5, PT, R233, 0x29, P5 ;  /* 0x00000029e900780c */ /* 0x000fe40002fa1670 */
[----:B0-----:R-:W-:Y:S02]  /*e290*/  FMNMX.FTZ R21, R20, R21, !PT ;  /* 0x0000001514157209 */ /* 0x001fe40007810000 */
[----:B------:R-:W-:Y:S02]  /*e2a0*/  FSEL R167, R167, -INF , !P5 ;  /* 0xff800000a7a77808 */ /* 0x000fe40006800000 */
[----:B------:R-:W-:Y:S01]  /*e2b0*/  ISETP.GT.AND P5, PT, R183, 0x30, P3 ;  /* 0x00000030b700780c */ /* 0x000fe20001fa4270 */
[----:B------:R-:W0:Y:S03]  /*e2c0*/  SHFL.BFLY PT, R20, R21, 0x1, 0x1f ;  /* 0x0c201f0015147f89 */ /* 0x000e2600000e0000 */
[----:B------:R-:W-:-:S04]  /*e2d0*/  ISETP.LT.OR P5, PT, R233, 0x31, P5 ;  /* 0x00000031e900780c */ /* 0x000fc80002fa1670 */
[----:B------:R-:W-:Y:S02]  /*e2e0*/  FSEL R170, R170, -INF , !P5 ;  /* 0xff800000aaaa7808 */ /* 0x000fe40006800000 */
[----:B0-----:R-:W-:Y:S01]  /*e2f0*/  FMNMX.FTZ R21, R21, R20, !PT ;  /* 0x0000001415157209 */ /* 0x001fe20007810000 */
[----:B------:R-:W-:-:S03]  /*e300*/  IMAD.U32 R20, RZ, RZ, UR39 ;  /* 0x00000027ff147e24 */ /* 0x000fc6000f8e00ff */
[----:B------:R-:W-:-:S04]  /*e310*/  FSETP.NEU.FTZ.AND P4, PT, R21, -INF , PT ;  /* 0xff8000001500780b */ /* 0x000fc80003f9d000 */
[----:B------:R-:W-:-:S05]  /*e320*/  FSEL R178, R21, RZ, P4 ;  /* 0x000000ff15b27208 */ /* 0x000fca0002000000 */
[----:B------:R-:W-:Y:S01]  /*e330*/  FADD.FTZ R178, -R178, R14 ;  /* 0x0000000eb2b27221 */ /* 0x000fe20000010100 */
[----:B------:R-:W-:-:S05]  /*e340*/  FMUL.FTZ R14, R21, R20 ;  /* 0x00000014150e7220 */ /* 0x000fca0000410000 */
[----:B------:R-:W-:Y:S02]  /*e350*/  FSEL R14, R14, RZ, P4 ;  /* 0x000000ff0e0e7208 */ /* 0x000fe40002000000 */
[----:B------:R-:W-:-:S03]  /*e360*/  ISETP.GT.AND P4, PT, R183, 0x8, P3 ;  /* 0x00000008b700780c */ /* 0x000fc60001f84270 */
[-CC-:B------:R-:W-:Y:S01]  /*e370*/  FFMA.FTZ R152, R152, R20.reuse, -R14.reuse ;  /* 0x0000001498987223 */ /* 0x180fe2000001080e */
[----:B------:R-:W-:Y:S01]  /*e380*/  ISETP.LT.OR P4, PT, R233, 0x9, P4 ;  /* 0x00000009e900780c */ /* 0x000fe20002781670 */
[-CC-:B------:R-:W-:Y:S01]  /*e390*/  FFMA.FTZ R207, R207, R20.reuse, -R14.reuse ;  /* 0x00000014cfcf7223 */ /* 0x180fe2000001080e */
[-CC-:B------:R-:W-:Y:S01]  /*e3a0*/  FFMA.FTZ R230, R230, R20.reuse, -R14.reuse ;  /* 0x00000014e6e67223 */ /* 0x180fe2000001080e */
[-CC-:B------:R-:W-:Y:S01]  /*e3b0*/  FFMA.FTZ R231, R231, R20.reuse, -R14.reuse ;  /* 0x00000014e7e77223 */ /* 0x180fe2000001080e */
[----:B------:R-:W-:Y:S01]  /*e3c0*/  FSEL R155, R155, -INF , !P4 ;  /* 0xff8000009b9b7808 */ /* 0x000fe20006000000 */
[-CC-:B------:R-:W-:Y:S01]  /*e3d0*/  FFMA.FTZ R159, R159, R20.reuse, -R14.reuse ;  /* 0x000000149f9f7223 */ /* 0x180fe2000001080e */
[----:B------:R-:W-:Y:S01]  /*e3e0*/  ISETP.GT.AND P4, PT, R183, 0x11, P3 ;  /* 0x00000011b700780c */ /* 0x000fe20001f84270 */
[-CC-:B------:R-:W-:Y:S01]  /*e3f0*/  FFMA.FTZ R232, R232, R20.reuse, -R14.reuse ;  /* 0x00000014e8e87223 */ /* 0x180fe2000001080e */
[-CC-:B------:R-:W-:Y:S01]  /*e400*/  FFMA.FTZ R163, R163, R20.reuse, -R14.reuse ;  /* 0x00000014a3a37223 */ /* 0x180fe2000001080e */
        /* <DEDUP_REMOVED lines=12> */
[-C--:B------:R-:W-:Y:S01]  /*e4d0*/  FFMA.FTZ R180, R180, R20.reuse, -R14 ;  /* 0x00000014b4b47223 */ /* 0x080fe2000001080e */
[----:B------:R-:W-:Y:S01]  /*e4e0*/  FMUL.FTZ R14, R178, R20 ;  /* 0x00000014b20e7220 */ /* 0x000fe20000410000 */
[----:B------:R-:W-:Y:S01]  /*e4f0*/  MUFU.EX2 R152, R152 ;  /* 0x0000009800987308 */ /* 0x000fe20000000800 */
[----:B------:R-:W-:-:S02]  /*e500*/  FSEL R162, R162, -INF , !P4 ;  /* 0xff800000a2a27808 */ /* 0x000fc40006000000 */
[----:B------:R-:W-:-:S04]  /*e510*/  ISETP.GT.AND P4, PT, R183, 0x29, P3 ;  /* 0x00000029b700780c */ /* 0x000fc80001f84270 */
[----:B------:R-:W-:Y:S01]  /*e520*/  ISETP.LT.OR P4, PT, R233, 0x2a, P4 ;  /* 0x0000002ae900780c */ /* 0x000fe20002781670 */
[----:B------:R-:W0:Y:S03]  /*e530*/  MUFU.EX2 R14, R14 ;  /* 0x0000000e000e7308 */ /* 0x000e260000000800 */
[----:B------:R-:W-:Y:S02]  /*e540*/  FSEL R178, R168, -INF , !P4 ;  /* 0xff800000a8b27808 */ /* 0x000fe40006000000 */
[----:B------:R-:W-:Y:S02]  /*e550*/  FMNMX.FTZ R168, R153, R15, !PT ;  /* 0x0000000f99a87209 */ /* 0x000fe40007810000 */
[----:B------:R-:W-:Y:S01]  /*e560*/  ISETP.GT.AND P4, PT, R183, 0x31, P3 ;  /* 0x00000031b700780c */ /* 0x000fe20001f84270 */
[----:B------:R-:W2:Y:S01]  /*e570*/  MUFU.EX2 R207, R207 ;  /* 0x000000cf00cf7308 */ /* 0x000ea20000000800 */
[----:B------:R-:W-:-:S02]  /*e580*/  FMNMX.FTZ R168, R154, R168, !PT ;  /* 0x000000a89aa87209 */ /* 0x000fc40007810000 */
[----:B------:R-:W-:Y:S02]  /*e590*/  ISETP.LT.OR P4, PT, R233, 0x32, P4 ;  /* 0x00000032e900780c */ /* 0x000fe40002781670 */
[----:B------:R-:W-:Y:S02]  /*e5a0*/  FMNMX.FTZ R168, R155, R168, !PT ;  /* 0x000000a89ba87209 */ /* 0x000fe40007810000 */
[----:B------:R-:W-:Y:S01]  /*e5b0*/  ISETP.GT.AND P3, PT, R183, 0x39, P3 ;  /* 0x00000039b700780c */ /* 0x000fe20001f64270 */
[----:B------:R-:W3:Y:S01]  /*e5c0*/  MUFU.EX2 R230, R230 ;  /* 0x000000e600e67308 */ /* 0x000ee20000000800 */
[----:B------:R-:W-:Y:S01]  /*e5d0*/  FMNMX.FTZ R168, R156, R168, !PT ;  /* 0x000000a89ca87209 */ /* 0x000fe20007810000 */
[----:B0-----:R-:W-:Y:S01]  /*e5e0*/  FFMA.FTZ R0, R14, R0, R152 ;  /* 0x000000000e007223 */ /* 0x001fe20000010098 */
[----:B------:R-:W-:Y:S01]  /*e5f0*/  FSEL R173, R173, -INF , !P4 ;  /* 0xff800000adad7808 */ /* 0x000fe20006000000 */
[----:B------:R-:W-:Y:S01]  /*e600*/  FMUL.FTZ R24, R24, R14 ;  /* 0x0000000e18187220 */ /* 0x000fe20000410000 */
[----:B------:R-:W-:Y:S01]  /*e610*/  FMNMX.FTZ R168, R157, R168, !PT ;  /* 0x000000a89da87209 */ /* 0x000fe20007810000 */
[----:B------:R-:W-:Y:S01]  /*e620*/  FMUL.FTZ R25, R25, R14 ;  /* 0x0000000e19197220 */ /* 0x000fe20000410000 */
[----:B------:R-:W-:Y:S01]  /*e630*/  ISETP.LT.OR P3, PT, R233, 0x3a, P3 ;  /* 0x0000003ae900780c */ /* 0x000fe20001f61670 */
[----:B------:R-:W0:Y:S01]  /*e640*/  MUFU.EX2 R231, R231 ;  /* 0x000000e700e77308 */ /* 0x000e220000000800 */
[----:B------:R-:W-:Y:S01]  /*e650*/  FMNMX.FTZ R168, R158, R168, !PT ;  /* 0x000000a89ea87209 */ /* 0x000fe20007810000 */
[----:B--2---:R-:W-:Y:S01]  /*e660*/  FADD.FTZ R0, R207, R0 ;  /* 0x00000000cf007221 */ /* 0x004fe20000010000 */
[----:B------:R-:W-:Y:S01]  /*e670*/  FSEL R176, R176, -INF , !P3 ;  /* 0xff800000b0b07808 */ /* 0x000fe20005800000 */
[----:B------:R-:W-:Y:S01]  /*e680*/  FMUL.FTZ R28, R28, R14 ;  /* 0x0000000e1c1c7220 */ /* 0x000fe20000410000 */
[----:B------:R-:W-:Y:S01]  /*e690*/  FMNMX.FTZ R168, R160, R168, !PT ;  /* 0x000000a8a0a87209 */ /* 0x000fe20007810000 */
[----:B------:R-:W-:Y:S01]  /*e6a0*/  FMUL.FTZ R29, R29, R14 ;  /* 0x0000000e1d1d7220 */ /* 0x000fe20000410000 */
[----:B------:R-:W-:Y:S01]  /*e6b0*/  ISETP.NE.AND P3, PT, R194, RZ, PT ;  /* 0x000000ffc200720c */ /* 0x000fe20003f65270 */
[----:B------:R-:W2:Y:S01]  /*e6c0*/  MUFU.EX2 R159, R159 ;  /* 0x0000009f009f7308 */ /* 0x000ea20000000800 */
[----:B------:R-:W-:Y:S01]  /*e6d0*/  FMNMX.FTZ R168, R161, R168, !PT ;  /* 0x000000a8a1a87209 */ /* 0x000fe20007810000 */
[----:B---3--:R-:W-:Y:S01]  /*e6e0*/  FADD.FTZ R0, R230, R0 ;  /* 0x00000000e6007221 */ /* 0x008fe20000010000 */
[----:B------:R-:W-:Y:S01]  /*e6f0*/  F2FP.F16.F32.PACK_AB R152, R207, R152 ;  /* 0x00000098cf98723e */ /* 0x000fe200000000ff */
[----:B------:R-:W-:Y:S01]  /*e700*/  FMUL.FTZ R32, R32, R14 ;  /* 0x0000000e20207220 */ /* 0x000fe20000410000 */
[----:B------:R-:W-:Y:S01]  /*e710*/  FMNMX.FTZ R168, R162, R168, !PT ;  /* 0x000000a8a2a87209 */ /* 0x000fe20007810000 */
[-C--:B------:R-:W-:Y:S01]  /*e720*/  FMUL.FTZ R33, R33, R14.reuse ;  /* 0x0000000e21217220 */ /* 0x080fe20000410000 */
[----:B------:R-:W-:Y:S01]  /*e730*/  FMUL.FTZ R36, R36, R14 ;  /* 0x0000000e24247220 */ /* 0x000fe20000410000 */
[----:B------:R-:W3:Y:S01]  /*e740*/  MUFU.EX2 R232, R232 ;  /* 0x000000e800e87308 */ /* 0x000ee20000000800 */
[----:B------:R-:W-:Y:S01]  /*e750*/  FMNMX.FTZ R168, R165, R168, !PT ;  /* 0x000000a8a5a87209 */ /* 0x000fe20007810000 */
[----:B0-----:R-:W-:Y:S01]  /*e760*/  FADD.FTZ R0, R231, R0 ;  /* 0x00000000e7007221 */ /* 0x001fe20000010000 */
[----:B------:R-:W-:Y:S01]  /*e770*/  FMUL.FTZ R37, R37, R14 ;  /* 0x0000000e25257220 */ /* 0x000fe20000410000 */
[----:B------:R-:W-:Y:S01]  /*e780*/  @!P3 IMAD R18, R18, 0x40, R191 ;  /* 0x000000401212b824 */ /* 0x000fe200078e02bf */
[----:B------:R-:W-:Y:S01]  /*e790*/  FMNMX.FTZ R168, R167, R168, !PT ;  /* 0x000000a8a7a87209 */ /* 0x000fe20007810000 */
[-C--:B------:R-:W-:Y:S01]  /*e7a0*/  FMUL.FTZ R40, R40, R14.reuse ;  /* 0x0000000e28287220 */ /* 0x080fe20000410000 */
[----:B------:R-:W-:Y:S01]  /*e7b0*/  FMUL.FTZ R41, R41, R14 ;  /* 0x0000000e29297220 */ /* 0x000fe20000410000 */
[----:B------:R-:W-:Y:S01]  /*e7c0*/  @!P3 IMAD R18, R18, 0x4, R2 ;  /* 0x000000041212b824 */ /* 0x000fe200078e0202 */
[----:B------:R-:W-:Y:S01]  /*e7d0*/  FMNMX.FTZ R168, R178, R168, !PT ;  /* 0x000000a8b2a87209 */ /* 0x000fe20007810000 */
[----:B------:R-:W0:Y:S01]  /*e7e0*/  MUFU.EX2 R163, R163 ;  /* 0x000000a300a37308 */ /* 0x000e220000000800 */
[----:B--2---:R-:W-:Y:S01]  /*e7f0*/  FADD.FTZ R0, R159, R0 ;  /* 0x000000009f007221 */ /* 0x004fe20000010000 */
[----:B------:R-:W-:Y:S01]  /*e800*/  FMUL.FTZ R44, R44, R14 ;  /* 0x0000000e2c2c7220 */ /* 0x000fe20000410000 */
[----:B------:R-:W-:Y:S01]  /*e810*/  FMNMX.FTZ R168, R170, R168, !PT ;  /* 0x000000a8aaa87209 */ /* 0x000fe20007810000 */
[----:B------:R-:W-:Y:S01]  /*e820*/  @!P3 STS [R18+0x28800], R14 ;  /* 0x0288000e1200b388 */ /* 0x000fe20000000800 */
[-C--:B------:R-:W-:Y:S01]  /*e830*/  FMUL.FTZ R45, R45, R14.reuse ;  /* 0x0000000e2d2d7220 */ /* 0x080fe20000410000 */
[----:B------:R-:W-:Y:S01]  /*e840*/  FMUL.FTZ R48, R48, R14 ;  /* 0x0000000e30307220 */ /* 0x000fe20000410000 */
[----:B------:R-:W-:Y:S01]  /*e850*/  FMNMX.FTZ R168, R173, R168, !PT ;  /* 0x000000a8ada87209 */ /* 0x000fe20007810000 */
[----:B------:R-:W2:Y:S01]  /*e860*/  MUFU.EX2 R164, R164 ;  /* 0x000000a400a47308 */ /* 0x000ea20000000800 */
[----:B---3--:R-:W-:Y:S01]  /*e870*/  FADD.FTZ R0, R232, R0 ;  /* 0x00000000e8007221 */ /* 0x008fe20000010000 */
[----:B------:R-:W-:Y:S01]  /*e880*/  FMUL.FTZ R49, R49, R14 ;  /* 0x0000000e31317220 */ /* 0x000fe20000410000 */
[----:B------:R-:W-:Y:S01]  /*e890*/  FMNMX.FTZ R168, R175, R168, !PT ;  /* 0x000000a8afa87209 */ /* 0x000fe20007810000 */
[-C--:B------:R-:W-:Y:S01]  /*e8a0*/  FMUL.FTZ R52, R52, R14.reuse ;  /* 0x0000000e34347220 */ /* 0x080fe20000410000 */
[-C--:B------:R-:W-:Y:S01]  /*e8b0*/  FMUL.FTZ R53, R53, R14.reuse ;  /* 0x0000000e35357220 */ /* 0x080fe20000410000 */
[----:B------:R-:W-:Y:S01]  /*e8c0*/  FMUL.FTZ R56, R56, R14 ;  /* 0x0000000e38387220 */ /* 0x000fe20000410000 */
[----:B------:R-:W-:Y:S01]  /*e8d0*/  FMNMX.FTZ R168, R176, R168, !PT ;  /* 0x000000a8b0a87209 */ /* 0x000fe20007810000 */
[----:B------:R-:W3:Y:S01]  /*e8e0*/  MUFU.EX2 R166, R166 ;  /* 0x000000a600a67308 */ /* 0x000ee20000000800 */
[----:B0-----:R-:W-:Y:S01]  /*e8f0*/  FADD.FTZ R0, R163, R0 ;  /* 0x00000000a3007221 */ /* 0x001fe20000010000 */
[-C--:B------:R-:W-:Y:S01]  /*e900*/  FMUL.FTZ R57, R57, R14.reuse ;  /* 0x0000000e39397220 */ /* 0x080fe20000410000 */
[-C--:B------:R-:W-:Y:S01]  /*e910*/  FMUL.FTZ R60, R60, R14.reuse ;  /* 0x0000000e3c3c7220 */ /* 0x080fe20000410000 */
[----:B------:R-:W0:Y:S01]  /*e920*/  SHFL.BFLY PT, R181, R168, 0x2, 0x1f ;  /* 0x0c401f00a8b57f89 */ /* 0x000e2200000e0000 */
        /* <DEDUP_REMOVED lines=20> */
[----:B----4-:R-:W-:Y:S01]  /*ea70*/  FADD.FTZ R0, R169, R0 ;  /* 0x00000000a9007221 */ /* 0x010fe20000010000 */
[-C--:B------:R-:W-:Y:S01]  /*ea80*/  FMUL.FTZ R92, R92, R14.reuse ;  /* 0x0000000e5c5c7220 */ /* 0x080fe20000410000 */
[-C--:B------:R-:W-:Y:S01]  /*ea90*/  FMUL.FTZ R93, R93, R14.reuse ;  /* 0x0000000e5d5d7220 */ /* 0x080fe20000410000 */
[----:B0-----:R-:W-:Y:S01]  /*eaa0*/  FMNMX.FTZ R168, R168, R181, !PT ;  /* 0x000000b5a8a87209 */ /* 0x001fe20007810000 */
[-C--:B------:R-:W-:Y:S01]  /*eab0*/  FMUL.FTZ R96, R96, R14.reuse ;  /* 0x0000000e60607220 */ /* 0x080fe20000410000 */
[-C--:B------:R-:W-:Y:S01]  /*eac0*/  FMUL.FTZ R97, R97, R14.reuse ;  /* 0x0000000e61617220 */ /* 0x080fe20000410000 */
[-C--:B------:R-:W-:Y:S01]  /*ead0*/  FMUL.FTZ R100, R100, R14.reuse ;  /* 0x0000000e64647220 */ /* 0x080fe20000410000 */
[----:B------:R-:W0:Y:S01]  /*eae0*/  MUFU.EX2 R174, R174 ;  /* 0x000000ae00ae7308 */ /* 0x000e220000000800 */
[----:B------:R-:W4:Y:S01]  /*eaf0*/  SHFL.BFLY PT, R181, R168, 0x1, 0x1f ;  /* 0x0c201f00a8b57f89 */ /* 0x000f2200000e0000 */
[----:B--2---:R-:W-:Y:S01]  /*eb00*/  FADD.FTZ R0, R171, R0 ;  /* 0x00000000ab007221 */ /* 0x004fe20000010000 */
        /* <DEDUP_REMOVED lines=22> */
[----:B----4-:R-:W-:Y:S01]  /*ec70*/  FMNMX.FTZ R168, R168, R181, !PT ;  /* 0x000000b5a8a87209 */ /* 0x010fe20007810000 */
[----:B--2---:R-:W-:Y:S01]  /*ec80*/  FADD.FTZ R0, R177, R0 ;  /* 0x00000000b1007221 */ /* 0x004fe20000010000 */
[-C--:B------:R-:W-:Y:S01]  /*ec90*/  FMUL.FTZ R136, R136, R14.reuse ;  /* 0x0000000e88887220 */ /* 0x080fe20000410000 */
[----:B------:R-:W-:Y:S01]  /*eca0*/  FMUL.FTZ R137, R137, R14 ;  /* 0x0000000e89897220 */ /* 0x000fe20000410000 */
[C---:B------:R-:W-:Y:S01]  /*ecb0*/  FSETP.NEU.FTZ.AND P4, PT, R168.reuse, -INF , PT ;  /* 0xff800000a800780b */ /* 0x040fe20003f9d000 */
[----:B------:R-:W-:Y:S01]  /*ecc0*/  FMUL.FTZ R206, R168, R20 ;  /* 0x00000014a8ce7220 */ /* 0x000fe20000410000 */
[-C--:B------:R-:W-:Y:S01]  /*ecd0*/  FMUL.FTZ R140, R140, R14.reuse ;  /* 0x0000000e8c8c7220 */ /* 0x080fe20000410000 */
[-C--:B------:R-:W-:Y:S01]  /*ece0*/  FMUL.FTZ R141, R141, R14.reuse ;  /* 0x0000000e8d8d7220 */ /* 0x080fe20000410000 */
[----:B------:R-:W-:Y:S01]  /*ecf0*/  FSEL R181, R168, RZ, P4 ;  /* 0x000000ffa8b57208 */ /* 0x000fe20002000000 */
[----:B---3--:R-:W-:Y:S01]  /*ed00*/  FADD.FTZ R0, R179, R0 ;  /* 0x00000000b3007221 */ /* 0x008fe20000010000 */
[----:B------:R-:W-:Y:S01]  /*ed10*/  FSEL R206, R206, RZ, P4 ;  /* 0x000000ffcece7208 */ /* 0x000fe20002000000 */
[-C--:B------:R-:W-:Y:S01]  /*ed20*/  FMUL.FTZ R144, R144, R14.reuse ;  /* 0x0000000e90907220 */ /* 0x080fe20000410000 */
[-C--:B------:R-:W-:Y:S01]  /*ed30*/  FMUL.FTZ R145, R145, R14.reuse ;  /* 0x0000000e91917220 */ /* 0x080fe20000410000 */
[----:B------:R-:W-:Y:S01]  /*ed40*/  FADD.FTZ R181, -R181, R15 ;  /* 0x0000000fb5b57221 */ /* 0x000fe20000010100 */
[----:B------:R-:W-:Y:S01]  /*ed50*/  FMUL.FTZ R148, R148, R14 ;  /* 0x0000000e94947220 */ /* 0x000fe20000410000 */
[-CC-:B------:R-:W-:Y:S01]  /*ed60*/  FFMA.FTZ R153, R153, R20.reuse, -R206.reuse ;  /* 0x0000001499997223 */ /* 0x180fe200000108ce */
[-CC-:B------:R-:W-:Y:S01]  /*ed70*/  FFMA.FTZ R155, R155, R20.reuse, -R206.reuse ;  /* 0x000000149b9b7223 */ /* 0x180fe200000108ce */
[-C--:B------:R-:W-:Y:S01]  /*ed80*/  FMUL.FTZ R15, R181, R20.reuse ;  /* 0x00000014b50f7220 */ /* 0x080fe20000410000 */
        /* <DEDUP_REMOVED lines=10> */
[----:B------:R-:W-:Y:S01]  /*ee30*/  F2FP.F16.F32.PACK_AB R158, R164, R163 ;  /* 0x000000a3a49e723e */ /* 0x000fe200000000ff */
[----:B------:R-:W2:Y:S01]  /*ee40*/  MUFU.EX2 R15, R15 ;  /* 0x0000000f000f7308 */ /* 0x000ea20000000800 */
[-CC-:B------:R-:W-:Y:S01]  /*ee50*/  FFMA.FTZ R170, R170, R20.reuse, -R206.reuse ;  /* 0x00000014aaaa7223 */ /* 0x180fe200000108ce */
[-CC-:B------:R-:W-:Y:S01]  /*ee60*/  FFMA.FTZ R173, R173, R20.reuse, -R206.reuse ;  /* 0x00000014adad7223 */ /* 0x180fe200000108ce */
[-CC-:B------:R-:W-:Y:S01]  /*ee70*/  FFMA.FTZ R176, R176, R20.reuse, -R206.reuse ;  /* 0x00000014b0b07223 */ /* 0x180fe200000108ce */
[----:B------:R-:W-:Y:S01]  /*ee80*/  FFMA.FTZ R175, R175, R20, -R206 ;  /* 0x00000014afaf7223 */ /* 0x000fe200000108ce */
[----:B------:R-:W-:Y:S01]  /*ee90*/  F2FP.F16.F32.PACK_AB R154, R231, R230 ;  /* 0x000000e6e79a723e */ /* 0x000fe200000000ff */
[----:B0-----:R-:W-:Y:S01]  /*eea0*/  FADD.FTZ R0, R180, R0 ;  /* 0x00000000b4007221 */ /* 0x001fe20000010000 */
[----:B------:R-:W-:Y:S01]  /*eeb0*/  F2FP.F16.F32.PACK_AB R160, R169, R166 ;  /* 0x000000a6a9a0723e */ /* 0x000fe200000000ff */
[----:B------:R-:W0:Y:S01]  /*eec0*/  MUFU.EX2 R181, R181 ;  /* 0x000000b500b57308 */ /* 0x000e220000000800 */
[----:B------:R-:W-:Y:S01]  /*eed0*/  F2FP.F16.F32.PACK_AB R162, R172, R171 ;  /* 0x000000abaca2723e */ /* 0x000fe200000000ff */
[----:B------:R-:W-:Y:S01]  /*eee0*/  FMUL.FTZ R149, R149, R14 ;  /* 0x0000000e95957220 */ /* 0x000fe20000410000 */
[----:B------:R-:W-:-:S02]  /*eef0*/  F2FP.F16.F32.PACK_AB R164, R177, R174 ;  /* 0x000000aeb1a4723e */ /* 0x000fc400000000ff */
[----:B------:R-:W-:-:S03]  /*ef00*/  F2FP.F16.F32.PACK_AB R166, R180, R179 ;  /* 0x000000b3b4a6723e */ /* 0x000fc600000000ff */
[----:B------:R-:W3:Y:S01]  /*ef10*/  MUFU.EX2 R155, R155 ;  /* 0x0000009b009b7308 */ /* 0x000ee20000000800 */
[----:B--2---:R2:W-:Y:S01]  /*ef20*/  @!P3 STS [R18+0x28820], R15 ;  /* 0x0288200f1200b388 */ /* 0x0045e20000000800 */
[----:B------:R-:W-:Y:S01]  /*ef30*/  FFMA.FTZ R3, R15, R3, R153 ;  /* 0x000000030f037223 */ /* 0x000fe20000010099 */
[-C--:B------:R-:W-:Y:S01]  /*ef40*/  FMUL.FTZ R26, R26, R15.reuse ;  /* 0x0000000f1a1a7220 */ /* 0x080fe20000410000 */
[-C--:B------:R-:W-:Y:S01]  /*ef50*/  FMUL.FTZ R27, R27, R15.reuse ;  /* 0x0000000f1b1b7220 */ /* 0x080fe20000410000 */
[-C--:B------:R-:W-:Y:S01]  /*ef60*/  FMUL.FTZ R30, R30, R15.reuse ;  /* 0x0000000f1e1e7220 */ /* 0x080fe20000410000 */
[-C--:B------:R-:W-:Y:S01]  /*ef70*/  FMUL.FTZ R31, R31, R15.reuse ;  /* 0x0000000f1f1f7220 */ /* 0x080fe20000410000 */
[----:B------:R-:W-:Y:S01]  /*ef80*/  FMUL.FTZ R34, R34, R15 ;  /* 0x0000000f22227220 */ /* 0x000fe20000410000 */
[----:B------:R-:W-:Y:S01]  /*ef90*/  MUFU.EX2 R157, R157 ;  /* 0x0000009d009d7308 */ /* 0x000fe20000000800 */
[C---:B0-----:R-:W-:Y:S01]  /*efa0*/  FADD.FTZ R3, R181.reuse, R3 ;  /* 0x00000003b5037221 */ /* 0x041fe20000010000 */
[----:B------:R-:W-:Y:S01]  /*efb0*/  F2FP.F16.F32.PACK_AB R153, R181, R153 ;  /* 0x00000099b599723e */ /* 0x000fe200000000ff */
[----:B--2---:R-:W-:Y:S01]  /*efc0*/  FFMA.FTZ R18, R156, R20, -R206 ;  /* 0x000000149c127223 */ /* 0x004fe200000108ce */
[----:B------:R-:W-:Y:S01]  /*efd0*/  F2FP.F16.F32.PACK_AB R156, R232, R159 ;  /* 0x0000009fe89c723e */ /* 0x000fe200000000ff */
        /* <DEDUP_REMOVED lines=9> */
[-C--:B------:R-:W-:Y:S01]  /*f070*/  FMUL.FTZ R50, R50, R15.reuse ;  /* 0x0000000f32327220 */ /* 0x080fe20000410000 */
[-C--:B------:R-:W-:Y:S01]  /*f080*/  FMUL.FTZ R51, R51, R15.reuse ;  /* 0x0000000f33337220 */ /* 0x080fe20000410000 */
[----:B------:R-:W0:Y:S01]  /*f090*/  MUFU.EX2 R18, R18 ;  /* 0x0000001200127308 */ /* 0x000e220000000800 */
        /* <DEDUP_REMOVED lines=18> */
[----:B------:R-:W-:Y:S01]  /*f1c0*/  BAR.SYNC.DEFER_BLOCKING 0xf, 0x100 ;  /* 0x03c4000000007b1d */ /* 0x000fe20000010000 */
[----:B------:R-:W-:Y:S01]  /*f1d0*/  FMUL.FTZ R82, R82, R15 ;  /* 0x0000000f52527220 */ /* 0x000fe20000410000 */
[----:B------:R-:W-:Y:S01]  /*f1e0*/  FADD.FTZ R3, R157, R3 ;  /* 0x000000039d037221 */ /* 0x000fe20000010000 */
[----:B------:R-:W-:Y:S01]  /*f1f0*/  F2FP.F16.F32.PACK_AB R157, R182, R157 ;  /* 0x0000009db69d723e */ /* 0x000fe200000000ff */
[-C--:B------:R-:W-:Y:S01]  /*f200*/  FMUL.FTZ R83, R83, R15.reuse ;  /* 0x0000000f53537220 */ /* 0x080fe20000410000 */
[-C--:B------:R-:W-:Y:S01]  /*f210*/  FMUL.FTZ R86, R86, R15.reuse ;  /* 0x0000000f56567220 */ /* 0x080fe20000410000 */
[----:B------:R-:W0:Y:S01]  /*f220*/  MUFU.EX2 R207, R207 ;  /* 0x000000cf00cf7308 */ /* 0x000e220000000800 */
[----:B------:R-:W-:Y:S01]  /*f230*/  FADD.FTZ R3, R182, R3 ;  /* 0x00000003b6037221 */ /* 0x000fe20000010000 */
[-C--:B------:R-:W-:Y:S01]  /*f240*/  FMUL.FTZ R87, R87, R15.reuse ;  /* 0x0000000f57577220 */ /* 0x080fe20000410000 */
[-C--:B------:R-:W-:Y:S01]  /*f250*/  FMUL.FTZ R90, R90, R15.reuse ;  /* 0x0000000f5a5a7220 */ /* 0x080fe20000410000 */
[-C--:B------:R-:W-:Y:S01]  /*f260*/  FMUL.FTZ R91, R91, R15.reuse ;  /* 0x0000000f5b5b7220 */ /* 0x080fe20000410000 */
[----:B--2---:R-:W-:Y:S01]  /*f270*/  FADD.FTZ R3, R159, R3 ;  /* 0x000000039f037221 */ /* 0x004fe20000010000 */
        /* <DEDUP_REMOVED lines=11> */
[----:B0-----:R-:W-:Y:S01]  /*f330*/  FADD.FTZ R3, R207, R3 ;  /* 0x00000003cf037221 */ /* 0x001fe20000010000 */
[----:B------:R0:W-:Y:S01]  /*f340*/  STSM.16.M88.4 [R196+0x26800], R152 ;  /* 0x02680098c4007844 */ /* 0x0001e20000000200 */
[-C--:B------:R-:W-:Y:S01]  /*f350*/  FMUL.FTZ R107, R107, R15.reuse ;  /* 0x0000000f6b6b7220 */ /* 0x080fe20000410000 */
[-C--:B------:R-:W-:Y:S01]  /*f360*/  FMUL.FTZ R110, R110, R15.reuse ;  /* 0x0000000f6e6e7220 */ /* 0x080fe20000410000 */
[-C--:B------:R-:W-:Y:S01]  /*f370*/  FMUL.FTZ R111, R111, R15.reuse ;  /* 0x0000000f6f6f7220 */ /* 0x080fe20000410000 */
[----:B------:R0:W-:Y:S01]  /*f380*/  STSM.16.M88.4 [R197], R156 ;  /* 0x0000009cc5007844 */ /* 0x0001e20000000200 */
[----:B------:R-:W-:Y:S01]  /*f390*/  FMUL.FTZ R114, R114, R15 ;  /* 0x0000000f72727220 */ /* 0x000fe20000410000 */
[----:B------:R-:W4:Y:S01]  /*f3a0*/  MUFU.EX2 R178, R178 ;  /* 0x000000b200b27308 */ /* 0x000f220000000800 */
        /* <DEDUP_REMOVED lines=16> */
[C---:B----4-:R-:W-:Y:S01]  /*f4b0*/  FADD.FTZ R3, R178.reuse, R3 ;  /* 0x00000003b2037221 */ /* 0x050fe20000010000 */
[----:B------:R-:W-:Y:S01]  /*f4c0*/  F2FP.F16.F32.PACK_AB R163, R178, R163 ;  /* 0x000000a3b2a3723e */ /* 0x000fe200000000ff */
[-C--:B------:R-:W-:Y:S01]  /*f4d0*/  FMUL.FTZ R138, R138, R15.reuse ;  /* 0x0000000f8a8a7220 */ /* 0x080fe20000410000 */
[-C--:B------:R-:W-:Y:S01]  /*f4e0*/  FMUL.FTZ R139, R139, R15.reuse ;  /* 0x0000000f8b8b7220 */ /* 0x080fe20000410000 */
[-C--:B------:R-:W-:Y:S01]  /*f4f0*/  FMUL.FTZ R142, R142, R15.reuse ;  /* 0x0000000f8e8e7220 */ /* 0x080fe20000410000 */
[-C--:B------:R-:W-:Y:S01]  /*f500*/  FMUL.FTZ R143, R143, R15.reuse ;  /* 0x0000000f8f8f7220 */ /* 0x080fe20000410000 */
[----:B------:R0:W-:Y:S01]  /*f510*/  STSM.16.M88.4 [R199], R160 ;  /* 0x000000a0c7007844 */ /* 0x0001e20000000200 */
[----:B------:R-:W4:Y:S01]  /*f520*/  MUFU.EX2 R167, R175 ;  /* 0x000000af00a77308 */ /* 0x000f220000000800 */
[----:B--2---:R-:W-:Y:S01]  /*f530*/  FADD.FTZ R3, R170, R3 ;  /* 0x00000003aa037221 */ /* 0x004fe20000010000 */
[-C--:B------:R-:W-:Y:S01]  /*f540*/  FMUL.FTZ R146, R146, R15.reuse ;  /* 0x0000000f92927220 */ /* 0x080fe20000410000 */
[-C--:B------:R-:W-:Y:S01]  /*f550*/  FMUL.FTZ R147, R147, R15.reuse ;  /* 0x0000000f93937220 */ /* 0x080fe20000410000 */
[-C--:B------:R-:W-:Y:S01]  /*f560*/  FMUL.FTZ R150, R150, R15.reuse ;  /* 0x0000000f96967220 */ /* 0x080fe20000410000 */
[----:B------:R-:W-:-:S03]  /*f570*/  FMUL.FTZ R151, R151, R15 ;  /* 0x0000000f97977220 */ /* 0x000fc60000410000 */
        /* <DEDUP_REMOVED lines=9> */
.L_x_2816:
[----:B------:R2:W3:Y:S01]  /*f610*/  SYNCS.PHASECHK.TRANS64.TRYWAIT P3, [R215+URZ+0x28c50], R216 ;  /* 0x028c50d8d70075a7 */ /* 0x0004e2000806017f */
[----:B------:R-:W-:Y:S05]  /*f620*/  @!P0 BRA `(.L_x_2817) ;  /* 0x0000000000048947 */ /* 0x000fea0003800000 */
[----:B------:R-:W-:Y:S01]  /*f630*/  BPT.TRAP 0x1 ;  /* 0x000000040000795c */ /* 0x000fe20000300000 */
.L_x_2817:
[----:B------:R-:W-:Y:S04]  /*f640*/  BSSY B2, `(.L_x_2818) ;  /* 0x0000004000027945 */ /* 0x000fe80003800000 */
[----:B---3--:R-:W-:Y:S05]  /*f650*/  @P3 BRA `(.L_x_2819) ;  /* 0x0000000000083947 */ /* 0x008fea0003800000 */
[----:B------:R-:W3:Y:S02]  /*f660*/  SYNCS.PHASECHK.TRANS64.TRYWAIT P3, [R215+URZ+0x28c50], R216 ;  /* 0x028c50d8d70075a7 */ /* 0x000ee4000806017f */
[----:B---3--:R-:W-:Y:S05]  /*f670*/  @!P3 BRA `(.L_x_2820) ;  /* 0x0000014c0080b947 */ /* 0x008fea0003800000 */
.L_x_2819:
[----:B------:R-:W-:Y:S05]  /*f680*/  BSYNC B2 ;  /* 0x0000000000027941 */ /* 0x000fea0003800000 */
.L_x_2818:
[----:B------:R-:W-:Y:S01]  /*f690*/  IMAD R14, R214, 0x1000, R190 ;  /* 0x00001000d60e7824 */ /* 0x000fe200078e02be */
[----:B------:R-:W-:Y:S01]  /*f6a0*/  WARPGROUP.ARRIVE ;  /* 0x00000000000079c5 */ /* 0x000fe20000000000 */
[----:B------:R-:W-:Y:S01]  /*f6b0*/  IMAD.MOV.U32 R15, RZ, RZ, 0x40000040 ;  /* 0x40000040ff0f7424 */ /* 0x000fe200078e00ff */
[----:B------:R-:W-:Y:S01]  /*f6c0*/  ISETP.GT.AND P3, PT, R12, R213, PT ;  /* 0x000000d50c00720c */ /* 0x000fe20003f64270 */
[----:B-123--:R-:W-:Y:S01]  /*f6d0*/  @!P1 VIADD R215, R215, 0x28c60 ;  /* 0x00028c60d7d79836 */ /* 0x00efe20000000000 */
[----:B------:R-:W-:Y:S01]  /*f6e0*/  R2UR UR6, R14 ;  /* 0x000000000e0672ca */ /* 0x000fe200000e0000 */
[----:B------:R-:W-:Y:S01]  /*f6f0*/  VIADD R12, R12, 0xffffffff ;  /* 0xffffffff0c0c7836 */ /* 0x000fe20000000000 */
[----:B------:R-:W-:Y:S01]  /*f700*/  R2UR UR7, R15 ;  /* 0x000000000f0772ca */ /* 0x000fe200000e0000 */
[----:B------:R-:W-:Y:S01]  /*f710*/  IMAD.MOV.U32 R15, RZ, RZ, 0x40000040 ;  /* 0x40000040ff0f7424 */ /* 0x000fe200078e00ff */
[----:B------:R-:W-:Y:S01]  /*f720*/  @!P1 PRMT R215, RZ, 0x654, R215 ;  /* 0x00000654ffd79816 */ /* 0x000fe200000000d7 */
[----:B------:R-:W-:-:S10]  /*f730*/  IMAD.MOV.U32 R18, RZ, RZ, R214 ;  /* 0x000000ffff127224 */ /* 0x000fd400078e00d6 */
[----:B------:R-:W-:Y:S03]  /*f740*/  HGMMA.64x256x16.F32 R24, R152, gdesc[UR4].tnspB, R24, gsb0 ;  /* 0x43e0000498187df0 */ /* 0x000fe60008000818 */
[----:B------:R-:W-:Y:S02]  /*f750*/  WARPGROUP.DEPBAR.LE gsb0, 0x0 ;  /* 0x00008000000079c5 */ /* 0x000fe40000010000 */
[----:B0-----:R-:W-:Y:S01]  /*f760*/  VIADD R152, R14, 0x80 ;  /* 0x000000800e987836 */ /* 0x001fe20000000000 */
[----:B------:R-:W-:Y:S01]  /*f770*/  WARPGROUP.ARRIVE ;  /* 0x00000000000079c5 */ /* 0x000fe20000000000 */
[----:B------:R-:W-:-:S03]  /*f780*/  IMAD.MOV.U32 R153, RZ, RZ, 0x40000040 ;  /* 0x40000040ff997424 */ /* 0x000fc600078e00ff */
[----:B------:R-:W-:Y:S01]  /*f790*/  R2UR UR6, R152 ;  /* 0x00000000980672ca */ /* 0x000fe200000e0000 */
[C---:B------:R-:W-:Y:S01]  /*f7a0*/  VIADD R152, R14.reuse, 0x100 ;  /* 0x000001000e987836 */ /* 0x040fe20000000000 */
[----:B------:R-:W-:Y:S01]  /*f7b0*/  R2UR UR7, R153 ;  /* 0x00000000990772ca */ /* 0x000fe200000e0000 */
[----:B------:R-:W-:Y:S02]  /*f7c0*/  IMAD.MOV.U32 R153, RZ, RZ, 0x40000040 ;  /* 0x40000040ff997424 */ /* 0x000fe400078e00ff */
[----:B------:R-:W-:-:S13]  /*f7d0*/  VIADD R14, R14, 0x180 ;  /* 0x000001800e0e7836 */ /* 0x000fda0000000000 */
[----:B------:R-:W-:Y:S01]  /*f7e0*/  HGMMA.64x256x16.F32 R24, R156, gdesc[UR4].tnspB, R24, gsb0 ;  /* 0x43e000049c187df0 */ /* 0x000fe20008000818 */
[----:B------:R-:W-:Y:S02]  /*f7f0*/  R2UR UR6, R152 ;  /* 0x00000000980672ca */ /* 0x000fe400000e0000 */
[----:B------:R-:W-:Y:S01]  /*f800*/  R2UR UR7, R153 ;  /* 0x00000000990772ca */ /* 0x000fe200000e0000 */
[----:B------:R-:W-:Y:S02]  /*f810*/  WARPGROUP.DEPBAR.LE gsb0, 0x0 ;  /* 0x00008000000079c5 */ /* 0x000fe40000010000 */
[----:B------:R-:W-:-:S15]  /*f820*/  WARPGROUP.ARRIVE ;  /* 0x00000000000079c5 */ /* 0x000fde0000000000 */
[----:B------:R-:W-:-:S07]  /*f830*/  NOP ;  /* 0x0000000000007918 */ /* 0x000fce0000000000 */
[----:B------:R-:W-:Y:S01]  /*f840*/  HGMMA.64x256x16.F32 R24, R160, gdesc[UR4].tnspB, R24, gsb0 ;  /* 0x43e00004a0187df0 */ /* 0x000fe20008000818 */
[----:B------:R-:W-:Y:S01]  /*f850*/  R2UR UR6, R14 ;  /* 0x000000000e0672ca */ /* 0x000fe200000e0000 */
[----:B------:R-:W-:Y:S01]  /*f860*/  IMAD.MOV.U32 R14, RZ, RZ, R21 ;  /* 0x000000ffff0e7224 */ /* 0x000fe200078e0015 */
        /* <DEDUP_REMOVED lines=17> */
[----:B------:R-:W-:Y:S05]  /*f980*/  BSYNC B0 ;  /* 0x0000000000007941 */ /* 0x000fea0003800000 */
.L_x_2802:
[----:B------:R-:W-:Y:S02]  /*f990*/  IMAD.MOV.U32 R15, RZ, RZ, R168 ;  /* 0x000000ffff0f7224 */ /* 0x000fe400078e00a8 */
[----:B------:R-:W-:Y:S02]  /*f9a0*/  IMAD.MOV.U32 R14, RZ, RZ, R21 ;  /* 0x000000ffff0e7224 */ /* 0x000fe400078e0015 */
[----:B------:R-:W-:-:S07]  /*f9b0*/  IMAD.MOV.U32 R18, RZ, RZ, R214 ;  /* 0x000000ffff127224 */ /* 0x000fce00078e00d6 */
.L_x_2801:
[----:B------:R-:W-:Y:S05]  /*f9c0*/  BSYNC B1 ;  /* 0x0000000000017941 */ /* 0x000fea0003800000 */
.L_x_2800:
[----:B------:R-:W1:Y:S01]  /*f9d0*/  LDC R21, c[0x0][0x448] ;  /* 0x00011200ff157b82 */ /* 0x000e620000000800 */
[----:B------:R-:W-:Y:S01]  /*f9e0*/  VIADD R152, R192, 0x3f ;  /* 0x0000003fc0987836 */ /* 0x000fe20000000000 */
[----:B------:R-:W-:-:S06]  /*f9f0*/  ULDC UR4, c[0x0][0x9dc] ;  /* 0x0002770000047ab9 */ /* 0x000fcc0000000800 */
[----:B------:R-:W2:Y:S01]  /*fa00*/  LDC R155, c[0x0][0x9e4] ;  /* 0x00027900ff9b7b82 */ /* 0x000ea20000000800 */
[----:B-1----:R-:W-:Y:S02]  /*fa10*/  ISETP.NE.AND P5, PT, R21, 0x1, PT ;  /* 0x000000011500780c */ /* 0x002fe40003fa5270 */
[----:B--2---:R-:W-:-:S11]  /*fa20*/  ISETP.GE.AND P6, PT, R155, 0x1, PT ;  /* 0x000000019b00780c */ /* 0x004fd60003fc6270 */
[----:B------:R-:W1:Y:S08]  /*fa30*/  @P5 LDC R153, c[0x0][0x44c] ;  /* 0x00011300ff995b82 */ /* 0x000e700000000800 */
[----:B------:R-:W2:Y:S01]  /*fa40*/  @P5 LDC R21, c[0x0][0x450] ;  /* 0x00011400ff155b82 */ /* 0x000ea20000000800 */
[----:B-1----:R-:W-:-:S05]  /*fa50*/  @P5 IMAD.HI.U32 R153, R152, R153, RZ ;  /* 0x0000009998995227 */ /* 0x002fca00078e00ff */
[----:B--2---:R-:W-:Y:S02]  /*fa60*/  @P5 SHF.R.U32.HI R152, RZ, R21, R153 ;  /* 0x00000015ff985219 */ /* 0x004fe40000011699 */
[----:B------:R-:W-:-:S05]  /*fa70*/  IADD3 R21, R23, 0x1, -R22 ;  /* 0x0000000117157810 */ /* 0x000fca0007ffe816 */
[----:B------:R-:W-:-:S04]  /*fa80*/  IMAD.IADD R152, R21, 0x1, R152 ;  /* 0x0000000115987824 */ /* 0x000fc800078e0298 */
[----:B------:R-:W-:Y:S01]  /*fa90*/  VIADD R21, R152, -UR4 ;  /* 0x8000000498157c36 */ /* 0x000fe20008000000 */
[----:B------:R-:W-:Y:S06]  /*faa0*/  @!P6 BRA `(.L_x_2822) ;  /* 0x000000000048e947 */ /* 0x000fec0003800000 */
[----:B------:R-:W-:Y:S01]  /*fab0*/  IMAD.MOV.U32 R154, RZ, RZ, R152 ;  /* 0x000000ffff9a7224 */ /* 0x000fe200078e0098 */
[----:B------:R-:W-:Y:S04]  /*fac0*/  BSSY B0, `(.L_x_2823) ;  /* 0x000000e000007945 */ /* 0x000fe80003800000 */
[----:B------:R-:W-:-:S13]  /*fad0*/  ISETP.GT.AND P2, PT, R154, -0x1, PT ;  /* 0xffffffff9a00780c */ /* 0x000fda0003f44270 */
[----:B------:R-:W-:Y:S05]  /*fae0*/  @P2 BRA `(.L_x_2824) ;  /* 0x00000000001c2947 */ /* 0x000fea0003800000 */
[----:B------:R-:W-:Y:S02]  /*faf0*/  ISETP.NE.AND P2, PT, R155, 0x1, PT ;  /* 0x000000019b00780c */ /* 0x000fe40003f45270 */
[----:B------:R-:W-:-:S11]  /*fb00*/  LOP3.LUT R154, RZ, R154, RZ, 0x33, !PT ;  /* 0x0000009aff9a7212 */ /* 0x000fd600078e33ff */
[----:B------:R-:W1:Y:S02]  /*fb10*/  @P2 LDC.64 R152, c[0x0][0x9e8] ;  /* 0x00027a00ff982b82 */ /* 0x000e640000000a00 */
[----:B-1----:R-:W-:-:S05]  /*fb20*/  @P2 IMAD.HI.U32 R152, R154, R152, RZ ;  /* 0x000000989a982227 */ /* 0x002fca00078e00ff */
[----:B------:R-:W-:-:S04]  /*fb30*/  @P2 SHF.R.U32.HI R154, RZ, R153, R152 ;  /* 0x00000099ff9a2219 */ /* 0x000fc80000011698 */
[----:B------:R-:W-:Y:S01]  /*fb40*/  LOP3.LUT R154, RZ, R154, RZ, 0x33, !PT ;  /* 0x0000009aff9a7212 */ /* 0x000fe200078e33ff */
[----:B------:R-:W-:Y:S06]  /*fb50*/  BRA `(.L_x_2825) ;  /* 0x0000000000107947 */ /* 0x000fec0003800000 */
.L_x_2824:
[----:B------:R-:W-:-:S13]  /*fb60*/  ISETP.NE.AND P2, PT, R155, 0x1, PT ;  /* 0x000000019b00780c */ /* 0x000fda0003f45270 */
[----:B------:R-:W1:Y:S02]  /*fb70*/  @P2 LDC.64 R152, c[0x0][0x9e8] ;  /* 0x00027a00ff982b82 */ /* 0x000e640000000a00 */
[----:B-1----:R-:W-:-:S05]  /*fb80*/  @P2 IMAD.HI.U32 R152, R154, R152, RZ ;  /* 0x000000989a982227 */ /* 0x002fca00078e00ff */
[----:B------:R-:W-:-:S07]  /*fb90*/  @P2 SHF.R.U32.HI R154, RZ, R153, R152 ;  /* 0x00000099ff9a2219 */ /* 0x000fce0000011698 */
.L_x_2825:
[----:B------:R-:W-:Y:S05]  /*fba0*/  BSYNC B0 ;  /* 0x0000000000007941 */ /* 0x000fea0003800000 */
.L_x_2823:
[----:B------:R-:W-:-:S05]  /*fbb0*/  IMAD R154, R154, R155, RZ ;  /* 0x0000009b9a9a7224 */ /* 0x000fca00078e02ff */
[----:B------:R-:W-:-:S07]  /*fbc0*/  VIMNMX R21, R21, R154, !PT ;  /* 0x0000009a15157248 */ /* 0x000fce0007fe0100 */
.L_x_2822:
[----:B------:R-:W-:Y:S01]  /*fbd0*/  VIADD R21, R21, 0x3f ;  /* 0x0000003f15157836 */ /* 0x000fe20000000000 */
[----:B------:R-:W-:Y:S04]  /*fbe0*/  BSSY B0, `(.L_x_2826) ;  /* 0x00001ed000007945 */ /* 0x000fe80003800000 */
[----:B------:R-:W-:-:S04]  /*fbf0*/  SHF.R.S32.HI R152, RZ, 0x1f, R21 ;  /* 0x0000001fff987819 */ /* 0x000fc80000011415 */
[----:B------:R-:W-:-:S04]  /*fc00*/  LEA.HI R152, R152, R21, RZ, 0x6 ;  /* 0x0000001598987211 */ /* 0x000fc800078f30ff */
[----:B------:R-:W-:-:S04]  /*fc10*/  SHF.R.S32.HI R21, RZ, 0x6, R152 ;  /* 0x00000006ff157819 */ /* 0x000fc80000011498 */
[----:B------:R-:W-:-:S04]  /*fc20*/  VIMNMX R21, R202, R21, !PT ;  /* 0x00000015ca157248 */ /* 0x000fc80007fe0100 */
[----:B------:R-:W-:-:S13]  /*fc30*/  ISETP.GE.AND P2, PT, R12, R21, PT ;  /* 0x000000150c00720c */ /* 0x000fda0003f46270 */
[----:B------:R-:W-:Y:S05]  /*fc40*/  @!P2 BRA `(.L_x_2827) ;  /* 0x0000001c0098a947 */ /* 0x000fea0003800000 */
[----:B------:R-:W-:Y:S01]  /*fc50*/  BSSY B1, `(.L_x_2828) ;  /* 0x00001e4000017945 */ /* 0x000fe20003800000 */
[----:B------:R-:W-:Y:S02]  /*fc60*/  IMAD.MOV.U32 R213, RZ, RZ, R15 ;  /* 0x000000ffffd57224 */ /* 0x000fe400078e000f */
[----:B------:R-:W-:Y:S02]  /*fc70*/  IMAD.MOV.U32 R214, RZ, RZ, R14 ;  /* 0x000000ffffd67224 */ /* 0x000fe400078e000e */
[----:B------:R-:W-:Y:S02]  /*fc80*/  IMAD.MOV.U32 R206, RZ, RZ, R12 ;  /* 0x000000ffffce7224 */ /* 0x000fe400078e000c */
[----:B0-----:R-:W-:-:S07]  /*fc90*/  IMAD.MOV.U32 R215, RZ, RZ, R18 ;  /* 0x000000ffffd77224 */ /* 0x001fce00078e0012 */
.L_x_2839:
        /* <DEDUP_REMOVED lines=8> */
[----:B------:R-:W-:Y:S06]  /*fd20*/  @!P0 BRA `(.L_x_2829) ;  /* 0x0000000000048947 */ /* 0x000fec0003800000 */
[----:B------:R-:W-:Y:S01]  /*fd30*/  BPT.TRAP 0x1 ;  /* 0x000000040000795c */ /* 0x000fe20000300000 */
.L_x_2829:
[----:B------:R-:W-:Y:S01]  /*fd40*/  IMAD R12, R18, 0x8, R2 ;  /* 0x00000008120c7824 */ /* 0x000fe200078e0202 */
[----:B------:R-:W-:-:S04]  /*fd50*/  SHF.L.U32 R207, R19, 0x1f, RZ ;  /* 0x0000001f13cf7819 */ /* 0x000fc800000006ff */
[----:B------:R0:W1:Y:S01]  /*fd60*/  SYNCS.PHASECHK.TRANS64.TRYWAIT P3, [R12+URZ+0x28c30], R207 ;  /* 0x028c30cf0c0075a7 */ /* 0x000062000806017f */
[----:B------:R-:W-:Y:S05]  /*fd70*/  @!P0 BRA `(.L_x_2830) ;  /* 0x0000000000048947 */ /* 0x000fea0003800000 */
[----:B------:R-:W-:Y:S01]  /*fd80*/  BPT.TRAP 0x1 ;  /* 0x000000040000795c */ /* 0x000fe20000300000 */
.L_x_2830:
[----:B------:R-:W-:Y:S01]  /*fd90*/  BSSY B2, `(.L_x_2831) ;  /* 0x0000006000027945 */ /* 0x000fe20003800000 */
[----:B------:R-:W-:Y:S02]  /*fda0*/  IMAD R154, R18, 0x200, R13 ;  /* 0x00000200129a7824 */ /* 0x000fe400078e020d */
[----:B------:R-:W-:Y:S01]  /*fdb0*/  IMAD.MOV.U32 R155, RZ, RZ, 0x40000040 ;  /* 0x40000040ff9b7424 */ /* 0x000fe200078e00ff */
[----:B-1----:R-:W-:Y:S06]  /*fdc0*/  @P3 BRA `(.L_x_2832) ;  /* 0x0000000000083947 */ /* 0x002fec0003800000 */
[----:B------:R-:W1:Y:S02]  /*fdd0*/  SYNCS.PHASECHK.TRANS64.TRYWAIT P3, [R12+URZ+0x28c30], R207 ;  /* 0x028c30cf0c0075a7 */ /* 0x000e64000806017f */
[----:B-1----:R-:W-:Y:S05]  /*fde0*/  @!P3 BRA `(.L_x_2833) ;  /* 0x0000014400b8b947 */ /* 0x002fea0003800000 */
.L_x_2832:
[----:B------:R-:W-:Y:S05]  /*fdf0*/  BSYNC B2 ;  /* 0x0000000000027941 */ /* 0x000fea0003800000 */
.L_x_2831:
[C---:B------:R-:W-:Y:S01]  /*fe00*/  R2UR UR6, R154.reuse ;  /* 0x000000009a0672ca */ /* 0x040fe200000e0000 */
[C---:B------:R-:W-:Y:S01]  /*fe10*/  VIADD R152, R154.reuse, 0x2 ;  /* 0x000000029a987836 */ /* 0x040fe20000000000 */
[----:B------:R-:W-:Y:S01]  /*fe20*/  R2UR UR7, R155 ;  /* 0x000000009b0772ca */ /* 0x000fe200000e0000 */
[----:B------:R-:W-:Y:S01]  /*fe30*/  VIADD R14, R154, 0x4 ;  /* 0x000000049a0e7836 */ /* 0x000fe20000000000 */
[----:B------:R-:W-:Y:S01]  /*fe40*/  R2UR UR4, R4 ;  /* 0x00000000040472ca */ /* 0x000fe200000e0000 */
[----:B------:R-:W-:Y:S01]  /*fe50*/  VIADD R154, R154, 0x6 ;  /* 0x000000069a9a7836 */ /* 0x000fe20000000000 */
[----:B------:R-:W-:Y:S01]  /*fe60*/  R2UR UR5, R5 ;  /* 0x00000000050572ca */ /* 0x000fe200000e0000 */
[----:B------:R-:W-:Y:S01]  /*fe70*/  IMAD.MOV.U32 R153, RZ, RZ, 0x40000040 ;  /* 0x40000040ff997424 */ /* 0x000fe200078e00ff */
        /* <DEDUP_REMOVED lines=11> */
[----:B------:R-:W-:Y:S01]  /*ff30*/  R2UR UR15, R15 ;  /* 0x000000000f0f72ca */ /* 0x000fe200000e0000 */
[----:B------:R-:W-:Y:S01]  /*ff40*/  ULDC UR4, c[0x0][0x9d8] ;  /* 0x0002760000047ab9 */ /* 0x000fe20000000800 */
[----:B------:R-:W-:Y:S01]  /*ff50*/  R2UR UR12, R8 ;  /* 0x00000000080c72ca */ /* 0x000fe200000e0000 */
[----:B------:R-:W-:Y:S01]  /*ff60*/  ULDC UR5, c[0x0][0x988] ;  /* 0x0002620000057ab9 */ /* 0x000fe20000000800 */
[----:B------:R-:W-:-:S02]  /*ff70*/  R2UR UR13, R9 ;  /* 0x00000000090d72ca */ /* 0x000fc400000e0000 */
[----:B------:R-:W-:Y:S02]  /*ff80*/  R2UR UR16, R6 ;  /* 0x00000000061072ca */ /* 0x000fe400000e0000 */
[----:B------:R-:W-:Y:S02]  /*ff90*/  R2UR UR17, R7 ;  /* 0x00000000071172ca */ /* 0x000fe400000e0000 */
[----:B------:R-:W-:-:S13]  /*ffa0*/  ISETP.NE.AND P3, PT, R194, RZ, PT ;  /* 0x000000ffc200720c */ /* 0x000fda0003f65270 */
[----:B------:R-:W-:-:S04]  /*ffb0*/  @!P3 IMAD R215, R215, 0x40, R191 ;  /* 0x00000040d7d7b824 */ /* 0x000fc800078e02bf */
[----:B------:R-:W-:Y:S01]  /*ffc0*/  @!P3 IMAD R215, R215, 0x4, R2 ;  /* 0x00000004d7d7b824 */ /* 0x000fe200078e0202 */
        /* <DEDUP_REMOVED lines=41> */
[----:B---3--:R-:W-:Y:S01]  /*10260*/  FMNMX.FTZ R14, R152, R14, !PT ;  /* 0x0000000e980e7209 */ /* 0x008fe20007810000 */
[----:B------:R-:W-:Y:S01]  /*10270*/  FMUL.FTZ R175, R175, UR4 ;  /* 0x00000004afaf7c20 */ /* 0x000fe20008410000 */
[----:B------:R-:W-:Y:S01]  /*10280*/  FMUL.FTZ R178, R178, UR4 ;  /* 0x00000004b2b27c20 */ /* 0x000fe20008410000 */
[----:B------:R-:W-:Y:S01]  /*10290*/  FMUL.FTZ R179, R179, UR4 ;  /* 0x00000004b3b37c20 */ /* 0x000fe20008410000 */
[----:B------:R-:W-:Y:S01]  /*102a0*/  FMUL.FTZ R182, R182, UR4 ;  /* 0x00000004b6b67c20 */ /* 0x000fe20008410000 */
[----:B------:R-:W-:-:S02]  /*102b0*/  FMUL.FTZ R183, R183, UR4 ;  /* 0x00000004b7b77c20 */ /* 0x000fc40008410000 */
        /* <DEDUP_REMOVED lines=36> */
[----:B------:R-:W-:Y:S08]  /*10500*/  MUFU.TANH R171, R171 ;  /* 0x000000ab00ab7308 */ /* 0x000ff00000002400 */
[----:B------:R-:W-:Y:S01]  /*10510*/  MUFU.TANH R174, R174 ;  /* 0x000000ae00ae7308 */ /* 0x000fe20000002400 */
[----:B--2---:R-:W-:Y:S01]  /*10520*/  FMNMX.FTZ R14, R14, R20, !PT ;  /* 0x000000140e0e7209 */ /* 0x004fe20007810000 */
[----:B------:R-:W-:-:S04]  /*10530*/  IMAD.U32 R20, RZ, RZ, UR5 ;  /* 0x00000005ff147e24 */ /* 0x000fc8000f8e00ff */
[C---:B------:R-:W-:Y:S01]  /*10540*/  FADD.FTZ R214, -R14.reuse, R214 ;  /* 0x000000d60ed67221 */ /* 0x040fe20000010100 */
[-C--:B------:R-:W-:Y:S01]  /*10550*/  FMUL.FTZ R181, R14, R20.reuse ;  /* 0x000000140eb57220 */ /* 0x080fe20000410000 */
[----:B------:R-:W-:Y:S02]  /*10560*/  MUFU.TANH R175, R175 ;  /* 0x000000af00af7308 */ /* 0x000fe40000002400 */
[-C--:B------:R-:W-:Y:S01]  /*10570*/  FMUL.FTZ R214, R214, R20.reuse ;  /* 0x00000014d6d67220 */ /* 0x080fe20000410000 */
        /* <DEDUP_REMOVED lines=10> */
[-CC-:B------:R-:W-:Y:S01]  /*10620*/  FFMA.FTZ R168, R168, R20.reuse, -R181.reuse ;  /* 0x00000014a8a87223 */ /* 0x180fe200000108b5 */
[-CC-:B------:R-:W-:Y:S01]  /*10630*/  FFMA.FTZ R169, R169, R20.reuse, -R181.reuse ;  /* 0x00000014a9a97223 */ /* 0x180fe200000108b5 */
[-CC-:B------:R-:W-:Y:S01]  /*10640*/  FFMA.FTZ R172, R172, R20.reuse, -R181.reuse ;  /* 0x00000014acac7223 */ /* 0x180fe200000108b5 */
[----:B------:R-:W3:Y:S01]  /*10650*/  MUFU.EX2 R15, R15 ;  /* 0x0000000f000f7308 */ /* 0x000ee20000000800 */
[-CC-:B------:R-:W-:Y:S01]  /*10660*/  FFMA.FTZ R173, R173, R20.reuse, -R181.reuse ;  /* 0x00000014adad7223 */ /* 0x180fe200000108b5 */
[-CC-:B------:R-:W-:Y:S01]  /*10670*/  FFMA.FTZ R176, R176, R20.reuse, -R181.reuse ;  /* 0x00000014b0b07223 */ /* 0x180fe200000108b5 */
[-CC-:B------:R-:W-:Y:S01]  /*10680*/  FFMA.FTZ R177, R177, R20.reuse, -R181.reuse ;  /* 0x00000014b1b17223 */ /* 0x180fe200000108b5 */
[----:B------:R-:W-:-:S04]  /*10690*/  FFMA.FTZ R180, R180, R20, -R181 ;  /* 0x00000014b4b47223 */ /* 0x000fc800000108b5 */
[----:B------:R-:W4:Y:S01]  /*106a0*/  MUFU.EX2 R152, R152 ;  /* 0x0000009800987308 */ /* 0x000f220000000800 */
[-C--:B--2---:R-:W-:Y:S01]  /*106b0*/  FMUL.FTZ R24, R24, R214.reuse ;  /* 0x000000d618187220 */ /* 0x084fe20000410000 */
[-C--:B------:R-:W-:Y:S01]  /*106c0*/  FMUL.FTZ R25, R25, R214.reuse ;  /* 0x000000d619197220 */ /* 0x080fe20000410000 */
[-C--:B------:R-:W-:Y:S01]  /*106d0*/  FMUL.FTZ R28, R28, R214.reuse ;  /* 0x000000d61c1c7220 */ /* 0x080fe20000410000 */
[-C--:B------:R-:W-:Y:S01]  /*106e0*/  FMUL.FTZ R29, R29, R214.reuse ;  /* 0x000000d61d1d7220 */ /* 0x080fe20000410000 */
[-C--:B------:R-:W-:Y:S01]  /*106f0*/  FMUL.FTZ R32, R32, R214.reuse ;  /* 0x000000d620207220 */ /* 0x080fe20000410000 */
[-C--:B------:R-:W-:Y:S01]  /*10700*/  FMUL.FTZ R33, R33, R214.reuse ;  /* 0x000000d621217220 */ /* 0x080fe20000410000 */
[----:B------:R-:W-:Y:S01]  /*10710*/  FMUL.FTZ R36, R36, R214 ;  /* 0x000000d624247220 */ /* 0x000fe20000410000 */
[----:B------:R-:W-:Y:S01]  /*10720*/  MUFU.TANH R178, R178 ;  /* 0x000000b200b27308 */ /* 0x000fe20000002400 */
[----:B---3--:R-:W-:Y:S01]  /*10730*/  FFMA.FTZ R181, R214, R0, R15 ;  /* 0x00000000d6b57223 */ /* 0x008fe2000001000f */
[-C--:B------:R-:W-:Y:S01]  /*10740*/  FMUL.FTZ R37, R37, R214.reuse ;  /* 0x000000d625257220 */ /* 0x080fe20000410000 */
[-C--:B------:R-:W-:Y:S01]  /*10750*/  FMUL.FTZ R40, R40, R214.reuse ;  /* 0x000000d628287220 */ /* 0x080fe20000410000 */
[-C--:B------:R-:W-:Y:S01]  /*10760*/  FMUL.FTZ R41, R41, R214.reuse ;  /* 0x000000d629297220 */ /* 0x080fe20000410000 */
[-C--:B------:R-:W-:Y:S01]  /*10770*/  FMUL.FTZ R44, R44, R214.reuse ;  /* 0x000000d62c2c7220 */ /* 0x080fe20000410000 */
[-C--:B------:R-:W-:Y:S01]  /*10780*/  FMUL.FTZ R45, R45, R214.reuse ;  /* 0x000000d62d2d7220 */ /* 0x080fe20000410000 */
[-C--:B------:R-:W-:Y:S01]  /*10790*/  FMUL.FTZ R48, R48, R214.reuse ;  /* 0x000000d630307220 */ /* 0x080fe20000410000 */
[----:B------:R4:W2:Y:S01]  /*107a0*/  MUFU.TANH R0, R166 ;  /* 0x000000a600007308 */ /* 0x0008a20000002400 */
[-C--:B------:R-:W-:Y:S01]  /*107b0*/  FMUL.FTZ R49, R49, R214.reuse ;  /* 0x000000d631317220 */ /* 0x080fe20000410000 */
[-C--:B------:R-:W-:Y:S01]  /*107c0*/  FMUL.FTZ R52, R52, R214.reuse ;  /* 0x000000d634347220 */ /* 0x080fe20000410000 */
[-C--:B------:R-:W-:Y:S01]  /*107d0*/  FMUL.FTZ R53, R53, R214.reuse ;  /* 0x000000d635357220 */ /* 0x080fe20000410000 */
[-C--:B------:R-:W-:Y:S01]  /*107e0*/  FMUL.FTZ R56, R56, R214.reuse ;  /* 0x000000d638387220 */ /* 0x080fe20000410000 */
[-C--:B------:R-:W-:Y:S01]  /*107f0*/  FMUL.FTZ R57, R57, R214.reuse ;  /* 0x000000d639397220 */ /* 0x080fe20000410000 */
[-C--:B------:R-:W-:Y:S01]  /*10800*/  FMUL.FTZ R60, R60, R214.reuse ;  /* 0x000000d63c3c7220 */ /* 0x080fe20000410000 */
[----:B------:R-:W-:Y:S01]  /*10810*/  FMUL.FTZ R61, R61, R214 ;  /* 0x000000d63d3d7220 */ /* 0x000fe20000410000 */
[----:B------:R-:W-:Y:S01]  /*10820*/  MUFU.TANH R179, R179 ;  /* 0x000000b300b37308 */ /* 0x000fe20000002400 */
[C---:B----4-:R-:W-:Y:S01]  /*10830*/  FADD.FTZ R166, R152.reuse, R181 ;  /* 0x000000b598a67221 */ /* 0x050fe20000010000 */
[----:B------:R-:W-:Y:S01]  /*10840*/  F2FP.F16.F32.PACK_AB R152, R152, R15 ;  /* 0x0000000f9898723e */ /* 0x000fe200000000ff */
[----:B------:R-:W-:-:S02]  /*10850*/  @!P1 VIADD R15, R12, 0x28c40 ;  /* 0x00028c400c0f9836 */ /* 0x000fc40000000000 */
[----:B------:R-:W-:Y:S01]  /*10860*/  FMUL.FTZ R181, R170, UR4 ;  /* 0x00000004aab57c20 */ /* 0x000fe20008410000 */
[-C--:B------:R-:W-:Y:S01]  /*10870*/  FMUL.FTZ R64, R64, R214.reuse ;  /* 0x000000d640407220 */ /* 0x080fe20000410000 */
[-C--:B------:R-:W-:Y:S01]  /*10880*/  FMUL.FTZ R65, R65, R214.reuse ;  /* 0x000000d641417220 */ /* 0x080fe20000410000 */
[-C--:B------:R-:W-:Y:S01]  /*10890*/  FMUL.FTZ R68, R68, R214.reuse ;  /* 0x000000d644447220 */ /* 0x080fe20000410000 */
[----:B------:R-:W-:Y:S01]  /*108a0*/  @!P1 PRMT R15, RZ, 0x654, R15 ;  /* 0x00000654ff0f9816 */ /* 0x000fe2000000000f */
[----:B------:R-:W-:Y:S01]  /*108b0*/  MUFU.TANH R182, R182 ;  /* 0x000000b600b67308 */ /* 0x000fe20000002400 */
[-C--:B------:R-:W-:Y:S01]  /*108c0*/  FMUL.FTZ R69, R69, R214.reuse ;  /* 0x000000d645457220 */ /* 0x080fe20000410000 */
[-C--:B------:R-:W-:Y:S01]  /*108d0*/  FMUL.FTZ R72, R72, R214.reuse ;  /* 0x000000d648487220 */ /* 0x080fe20000410000 */
[----:B------:R3:W-:Y:S01]  /*108e0*/  @!P1 SYNCS.ARRIVE.TRANS64.RED.A1T0 RZ, [R15+URZ], RZ ;  /* 0x000000ff0fff99a7 */ /* 0x0007e2000810043f */
[-C--:B------:R-:W-:Y:S01]  /*108f0*/  FMUL.FTZ R73, R73, R214.reuse ;  /* 0x000000d649497220 */ /* 0x080fe20000410000 */
[-C--:B------:R-:W-:Y:S01]  /*10900*/  FMUL.FTZ R76, R76, R214.reuse ;  /* 0x000000d64c4c7220 */ /* 0x080fe20000410000 */
[-C--:B------:R-:W-:Y:S01]  /*10910*/  FMUL.FTZ R77, R77, R214.reuse ;  /* 0x000000d64d4d7220 */ /* 0x080fe20000410000 */
[-C--:B------:R-:W-:Y:S01]  /*10920*/  FMUL.FTZ R80, R80, R214.reuse ;  /* 0x000000d650507220 */ /* 0x080fe20000410000 */
[----:B------:R-:W4:Y:S01]  /*10930*/  MUFU.TANH R181, R181 ;  /* 0x000000b500b57308 */ /* 0x000f220000002400 */
[-C--:B------:R-:W-:Y:S01]  /*10940*/  FMUL.FTZ R81, R81, R214.reuse ;  /* 0x000000d651517220 */ /* 0x080fe20000410000 */
[-C--:B------:R-:W-:Y:S01]  /*10950*/  FMUL.FTZ R84, R84, R214.reuse ;  /* 0x000000d654547220 */ /* 0x080fe20000410000 */
[----:B---3--:R-:W-:Y:S01]  /*10960*/  FMNMX.FTZ R15, R154, R213, !PT ;  /* 0x000000d59a0f7209 */ /* 0x008fe20007810000 */
[-C--:B------:R-:W-:Y:S01]  /*10970*/  FMUL.FTZ R85, R85, R214.reuse ;  /* 0x000000d655557220 */ /* 0x080fe20000410000 */
[-C--:B------:R-:W-:Y:S01]  /*10980*/  FMUL.FTZ R88, R88, R214.reuse ;  /* 0x000000d658587220 */ /* 0x080fe20000410000 */
[-C--:B------:R-:W-:Y:S01]  /*10990*/  FMUL.FTZ R89, R89, R214.reuse ;  /* 0x000000d659597220 */ /* 0x080fe20000410000 */
[----:B------:R-:W-:Y:S01]  /*109a0*/  FMNMX.FTZ R15, R155, R15, !PT ;  /* 0x0000000f9b0f7209 */ /* 0x000fe20007810000 */
[----:B------:R-:W-:Y:S01]  /*109b0*/  MUFU.TANH R183, R183 ;  /* 0x000000b700b77308 */ /* 0x000fe20000002400 */
[-C--:B------:R-:W-:Y:S01]  /*109c0*/  FMUL.FTZ R92, R92, R214.reuse ;  /* 0x000000d65c5c7220 */ /* 0x080fe20000410000 */
[-C--:B------:R-:W-:Y:S01]  /*109d0*/  FMUL.FTZ R93, R93, R214.reuse ;  /* 0x000000d65d5d7220 */ /* 0x080fe20000410000 */
[----:B------:R-:W-:Y:S01]  /*109e0*/  FMNMX.FTZ R15, R158, R15, !PT ;  /* 0x0000000f9e0f7209 */ /* 0x000fe20007810000 */
[-C--:B------:R-:W-:Y:S01]  /*109f0*/  FMUL.FTZ R96, R96, R214.reuse ;  /* 0x000000d660607220 */ /* 0x080fe20000410000 */
[-C--:B------:R-:W-:Y:S01]  /*10a00*/  FMUL.FTZ R97, R97, R214.reuse ;  /* 0x000000d661617220 */ /* 0x080fe20000410000 */
[-C--:B------:R-:W-:Y:S01]  /*10a10*/  FMUL.FTZ R100, R100, R214.reuse ;  /* 0x000000d664647220 */ /* 0x080fe20000410000 */
[----:B------:R-:W-:Y:S01]  /*10a20*/  FMNMX.FTZ R15, R159, R15, !PT ;  /* 0x0000000f9f0f7209 */ /* 0x000fe20007810000 */
[----:B------:R-:W3:Y:S01]  /*10a30*/  MUFU.EX2 R153, R153 ;  /* 0x0000009900997308 */ /* 0x000ee20000000800 */
[-C--:B------:R-:W-:Y:S01]  /*10a40*/  FMUL.FTZ R101, R101, R214.reuse ;  /* 0x000000d665657220 */ /* 0x080fe20000410000 */
[-C--:B------:R-:W-:Y:S01]  /*10a50*/  FMUL.FTZ R104, R104, R214.reuse ;  /* 0x000000d668687220 */ /* 0x080fe20000410000 */
[----:B------:R-:W-:Y:S01]  /*10a60*/  FMNMX.FTZ R15, R162, R15, !PT ;  /* 0x0000000fa20f7209 */ /* 0x000fe20007810000 */
[-C--:B------:R-:W-:Y:S01]  /*10a70*/  FMUL.FTZ R105, R105, R214.reuse ;  /* 0x000000d669697220 */ /* 0x080fe20000410000 */
[-C--:B------:R-:W-:Y:S01]  /*10a80*/  FMUL.FTZ R108, R108, R214.reuse ;  /* 0x000000d66c6c7220 */ /* 0x080fe20000410000 */
[-C--:B------:R-:W-:Y:S01]  /*10a90*/  FMUL.FTZ R109, R109, R214.reuse ;  /* 0x000000d66d6d7220 */ /* 0x080fe20000410000 */
[----:B------:R-:W-:Y:S01]  /*10aa0*/  FMNMX.FTZ R15, R163, R15, !PT ;  /* 0x0000000fa30f7209 */ /* 0x000fe20007810000 */
[----:B------:R-:W5:Y:S01]  /*10ab0*/  MUFU.EX2 R156, R156 ;  /* 0x0000009c009c7308 */ /* 0x000f620000000800 */
[-C--:B------:R-:W-:Y:S01]  /*10ac0*/  FMUL.FTZ R112, R112, R214.reuse ;  /* 0x000000d670707220 */ /* 0x080fe20000410000 */
[-C--:B------:R-:W-:Y:S01]  /*10ad0*/  FMUL.FTZ R113, R113, R214.reuse ;  /* 0x000000d671717220 */ /* 0x080fe20000410000 */
[----:B--2---:R-:W-:Y:S01]  /*10ae0*/  FMNMX.FTZ R15, R0, R15, !PT ;  /* 0x0000000f000f7209 */ /* 0x004fe20007810000 */
[-C--:B------:R-:W-:Y:S01]  /*10af0*/  FMUL.FTZ R116, R116, R214.reuse ;  /* 0x000000d674747220 */ /* 0x080fe20000410000 */
[-C--:B------:R-:W-:Y:S01]  /*10b00*/  FMUL.FTZ R117, R117, R214.reuse ;  /* 0x000000d675757220 */ /* 0x080fe20000410000 */
[-C--:B------:R-:W-:Y:S01]  /*10b10*/  FMUL.FTZ R120, R120, R214.reuse ;  /* 0x000000d678787220 */ /* 0x080fe20000410000 */
[----:B------:R-:W-:Y:S01]  /*10b20*/  FMNMX.FTZ R15, R167, R15, !PT ;  /* 0x0000000fa70f7209 */ /* 0x000fe20007810000 */
[----:B------:R-:W2:Y:S01]  /*10b30*/  MUFU.EX2 R157, R157 ;  /* 0x0000009d009d7308 */ /* 0x000ea20000000800 */
[-C--:B------:R-:W-:Y:S01]  /*10b40*/  FMUL.FTZ R121, R121, R214.reuse ;  /* 0x000000d679797220 */ /* 0x080fe20000410000 */
[-C--:B------:R-:W-:Y:S01]  /*10b50*/  FMUL.FTZ R124, R124, R214.reuse ;  /* 0x000000d67c7c7220 */ /* 0x080fe20000410000 */
[----:B----4-:R-:W-:Y:S01]  /*10b60*/  FMNMX.FTZ R15, R181, R15, !PT ;  /* 0x0000000fb50f7209 */ /* 0x010fe20007810000 */
[-C--:B------:R-:W-:Y:S01]  /*10b70*/  FMUL.FTZ R125, R125, R214.reuse ;  /* 0x000000d67d7d7220 */ /* 0x080fe20000410000 */
[-C--:B------:R-:W-:Y:S01]  /*10b80*/  FMUL.FTZ R128, R128, R214.reuse ;  /* 0x000000d680807220 */ /* 0x080fe20000410000 */
[-C--:B------:R-:W-:Y:S01]  /*10b90*/  FMUL.FTZ R129, R129, R214.reuse ;  /* 0x000000d681817220 */ /* 0x080fe20000410000 */
[----:B------:R-:W-:Y:S01]  /*10ba0*/  FMNMX.FTZ R15, R171, R15, !PT ;  /* 0x0000000fab0f7209 */ /* 0x000fe20007810000 */
        /* <DEDUP_REMOVED lines=12> */
[----:B------:R-:W-:Y:S01]  /*10c70*/  FMUL.FTZ R149, R149, R214 ;  /* 0x000000d695957220 */ /* 0x000fe20000410000 */
[----:B------:R-:W-:Y:S01]  /*10c80*/  @!P3 STS [R215+0x28800], R214 ;  /* 0x028800d6d700b388 */ /* 0x000fe20000000800 */
[----:B------:R-:W4:Y:S01]  /*10c90*/  MUFU.EX2 R160, R160 ;  /* 0x000000a000a07308 */ /* 0x000f220000000800 */
[----:B------:R-:W-:Y:S01]  /*10ca0*/  FMNMX.FTZ R15, R179, R15, !PT ;  /* 0x0000000fb30f7209 */ /* 0x000fe20007810000 */
[----:B---3--:R-:W-:-:S03]  /*10cb0*/  FADD.FTZ R166, R153, R166 ;  /* 0x000000a699a67221 */ /* 0x008fc60000010000 */
[----:B------:R-:W-:Y:S01]  /*10cc0*/  FMNMX.FTZ R15, R182, R15, !PT ;  /* 0x0000000fb60f7209 */ /* 0x000fe20007810000 */
[----:B-----5:R-:W-:Y:S02]  /*10cd0*/  FADD.FTZ R166, R156, R166 ;  /* 0x000000a69ca67221 */ /* 0x020fe40000010000 */
[----:B------:R-:W3:Y:S01]  /*10ce0*/  MUFU.EX2 R161, R161 ;  /* 0x000000a100a17308 */ /* 0x000ee20000000800 */
[----:B------:R-:W-:Y:S01]  /*10cf0*/  FMNMX.FTZ R15, R183, R15, !PT ;  /* 0x0000000fb70f7209 */ /* 0x000fe20007810000 */
[----:B--2---:R-:W-:-:S04]  /*10d00*/  FADD.FTZ R166, R157, R166 ;  /* 0x000000a69da67221 */ /* 0x004fc80000010000 */
[----:B------:R-:W2:Y:S02]  /*10d10*/  SHFL.BFLY PT, R170, R15, 0x2, 0x1f ;  /* 0x0c401f000faa7f89 */ /* 0x000ea400000e0000 */
[----:B------:R-:W5:Y:S01]  /*10d20*/  MUFU.EX2 R164, R164 ;  /* 0x000000a400a47308 */ /* 0x000f620000000800 */
[----:B----4-:R-:W-:-:S07]  /*10d30*/  FADD.FTZ R166, R160, R166 ;  /* 0x000000a6a0a67221 */ /* 0x010fce0000010000 */
[----:B------:R-:W4:Y:S01]  /*10d40*/  MUFU.EX2 R165, R165 ;  /* 0x000000a500a57308 */ /* 0x000f220000000800 */
[----:B---3--:R-:W-:-:S07]  /*10d50*/  FADD.FTZ R166, R161, R166 ;  /* 0x000000a6a1a67221 */ /* 0x008fce0000010000 */
[----:B------:R-:W3:Y:S01]  /*10d60*/  MUFU.EX2 R168, R168 ;  /* 0x000000a800a87308 */ /* 0x000ee20000000800 */
[----:B-----5:R-:W-:Y:S01]  /*10d70*/  FADD.FTZ R166, R164, R166 ;  /* 0x000000a6a4a67221 */ /* 0x020fe20000010000 */
[----:B--2---:R-:W-:-:S06]  /*10d80*/  FMNMX.FTZ R15, R15, R170, !PT ;  /* 0x000000aa0f0f7209 */ /* 0x004fcc0007810000 */
[----:B------:R-:W2:Y:S01]  /*10d90*/  MUFU.EX2 R169, R169 ;  /* 0x000000a900a97308 */ /* 0x000ea20000000800 */
[----:B----4-:R-:W-:Y:S01]  /*10da0*/  FADD.FTZ R166, R165, R166 ;  /* 0x000000a6a5a67221 */ /* 0x010fe20000010000 */
[----:B------:R-:W4:Y:S06]  /*10db0*/  SHFL.BFLY PT, R170, R15, 0x1, 0x1f ;  /* 0x0c201f000faa7f89 */ /* 0x000f2c00000e0000 */
[----:B------:R-:W5:Y:S01]  /*10dc0*/  MUFU.EX2 R172, R172 ;  /* 0x000000ac00ac7308 */ /* 0x000f620000000800 */
[----:B---3--:R-:W-:-:S07]  /*10dd0*/  FADD.FTZ R166, R168, R166 ;  /* 0x000000a6a8a67221 */ /* 0x008fce0000010000 */
[----:B------:R-:W3:Y:S01]  /*10de0*/  MUFU.EX2 R173, R173 ;  /* 0x000000ad00ad7308 */ /* 0x000ee20000000800 */
[----:B--2---:R-:W-:-:S07]  /*10df0*/  FADD.FTZ R166, R169, R166 ;  /* 0x000000a6a9a67221 */ /* 0x004fce0000010000 */
[----:B------:R-:W2:Y:S01]  /*10e00*/  MUFU.EX2 R176, R176 ;  /* 0x000000b000b07308 */ /* 0x000ea20000000800 */
[----:B-----5:R-:W-:Y:S01]  /*10e10*/  FADD.FTZ R166, R172, R166 ;  /* 0x000000a6aca67221 */ /* 0x020fe20000010000 */
[----:B----4-:R-:W-:-:S05]  /*10e20*/  FMNMX.FTZ R15, R15, R170, !PT ;  /* 0x000000aa0f0f7209 */ /* 0x010fca0007810000 */
[C---:B------:R-:W-:Y:S01]  /*10e30*/  FADD.FTZ R170, -R15.reuse, R213 ;  /* 0x000000d50faa7221 */ /* 0x040fe20000010100 */
[-C--:B------:R-:W-:Y:S01]  /*10e40*/  FMUL.FTZ R213, R15, R20.reuse ;  /* 0x000000140fd57220 */ /* 0x080fe20000410000 */
[----:B------:R-:W-:Y:S01]  /*10e50*/  MUFU.EX2 R177, R177 ;  /* 0x000000b100b17308 */ /* 0x000fe20000000800 */
[----:B---3--:R-:W-:Y:S01]  /*10e60*/  FADD.FTZ R166, R173, R166 ;  /* 0x000000a6ada67221 */ /* 0x008fe20000010000 */
[-C--:B------:R-:W-:Y:S01]  /*10e70*/  FMUL.FTZ R170, R170, R20.reuse ;  /* 0x00000014aaaa7220 */ /* 0x080fe20000410000 */
        /* <DEDUP_REMOVED lines=16> */
[----:B------:R-:W-:Y:S01]  /*10f80*/  FFMA.FTZ R183, R183, R20, -R213 ;  /* 0x00000014b7b77223 */ /* 0x000fe200000108d5 */
[----:B------:R-:W-:Y:S01]  /*10f90*/  MUFU.EX2 R155, R155 ;  /* 0x0000009b009b7308 */ /* 0x000fe20000000800 */
[----:B--2---:R-:W-:Y:S01]  /*10fa0*/  FADD.FTZ R166, R176, R166 ;  /* 0x000000a6b0a67221 */ /* 0x004fe20000010000 */
[----:B---3--:R2:W-:Y:S03]  /*10fb0*/  @!P3 STS [R215+0x28820], R170 ;  /* 0x028820aad700b388 */ /* 0x0085e60000000800 */
[----:B------:R-:W-:Y:S01]  /*10fc0*/  FADD.FTZ R166, R177, R166 ;  /* 0x000000a6b1a67221 */ /* 0x000fe20000010000 */
[----:B------:R-:W-:-:S02]  /*10fd0*/  FMUL.FTZ R26, R26, R170 ;  /* 0x000000aa1a1a7220 */ /* 0x000fc40000410000 */
[----:B------:R3:W4:Y:S01]  /*10fe0*/  MUFU.EX2 R213, R154 ;  /* 0x0000009a00d57308 */ /* 0x0007220000000800 */
[-C--:B------:R-:W-:Y:S01]  /*10ff0*/  FMUL.FTZ R27, R27, R170.reuse ;  /* 0x000000aa1b1b7220 */ /* 0x080fe20000410000 */
[-C--:B------:R-:W-:Y:S01]  /*11000*/  FMUL.FTZ R30, R30, R170.reuse ;  /* 0x000000aa1e1e7220 */ /* 0x080fe20000410000 */
[-C--:B------:R-:W-:Y:S01]  /*11010*/  FMUL.FTZ R31, R31, R170.reuse ;  /* 0x000000aa1f1f7220 */ /* 0x080fe20000410000 */
[-C--:B------:R-:W-:Y:S01]  /*11020*/  FMUL.FTZ R34, R34, R170.reuse ;  /* 0x000000aa22227220 */ /* 0x080fe20000410000 */
[-C--:B------:R-:W-:Y:S01]  /*11030*/  FMUL.FTZ R35, R35, R170.reuse ;  /* 0x000000aa23237220 */ /* 0x080fe20000410000 */
[-C--:B------:R-:W-:Y:S01]  /*11040*/  FMUL.FTZ R38, R38, R170.reuse ;  /* 0x000000aa26267220 */ /* 0x080fe20000410000 */
[-C--:B------:R-:W-:Y:S01]  /*11050*/  FMUL.FTZ R39, R39, R170.reuse ;  /* 0x000000aa27277220 */ /* 0x080fe20000410000 */
[----:B------:R5:W0:Y:S01]  /*11060*/  MUFU.EX2 R214, R158 ;  /* 0x0000009e00d67308 */ /* 0x000a220000000800 */
[----:B---3--:R-:W-:Y:S01]  /*11070*/  F2FP.F16.F32.PACK_AB R154, R156, R153 ;  /* 0x000000999c9a723e */ /* 0x008fe200000000ff */
[-C--:B------:R-:W-:Y:S01]  /*11080*/  FMUL.FTZ R42, R42, R170.reuse ;  /* 0x000000aa2a2a7220 */ /* 0x080fe20000410000 */
[----:B------:R-:W-:Y:S01]  /*11090*/  F2FP.F16.F32.PACK_AB R156, R160, R157 ;  /* 0x0000009da09c723e */ /* 0x000fe200000000ff */
[-C--:B------:R-:W-:Y:S01]  /*110a0*/  FMUL.FTZ R43, R43, R170.reuse ;  /* 0x000000aa2b2b7220 */ /* 0x080fe20000410000 */
[----:B------:R-:W-:Y:S01]  /*110b0*/  F2FP.F16.F32.PACK_AB R160, R168, R165 ;  /* 0x000000a5a8a0723e */ /* 0x000fe200000000ff */
[-C--:B------:R-:W-:Y:S01]  /*110c0*/  FMUL.FTZ R46, R46, R170.reuse ;  /* 0x000000aa2e2e7220 */ /* 0x080fe20000410000 */
[-C--:B------:R-:W-:Y:S01]  /*110d0*/  FMUL.FTZ R47, R47, R170.reuse ;  /* 0x000000aa2f2f7220 */ /* 0x080fe20000410000 */
[----:B------:R-:W3:Y:S01]  /*110e0*/  MUFU.EX2 R159, R159 ;  /* 0x0000009f009f7308 */ /* 0x000ee20000000800 */
[----:B----4-:R-:W-:Y:S01]  /*110f0*/  FFMA.FTZ R3, R170, R3, R213 ;  /* 0x00000003aa037223 */ /* 0x010fe200000100d5 */
[----:B-----5:R-:W-:Y:S01]  /*11100*/  F2FP.F16.F32.PACK_AB R158, R164, R161 ;  /* 0x000000a1a49e723e */ /* 0x020fe200000000ff */
[-C--:B------:R-:W-:Y:S01]  /*11110*/  FMUL.FTZ R50, R50, R170.reuse ;  /* 0x000000aa32327220 */ /* 0x080fe20000410000 */
[C---:B------:R-:W-:Y:S01]  /*11120*/  F2FP.F16.F32.PACK_AB R153, R155.reuse, R213 ;  /* 0x000000d59b99723e */ /* 0x040fe200000000ff */
[----:B------:R-:W-:Y:S01]  /*11130*/  FADD.FTZ R3, R155, R3 ;  /* 0x000000039b037221 */ /* 0x000fe20000010000 */
[----:B------:R-:W-:Y:S01]  /*11140*/  F2FP.F16.F32.PACK_AB R164, R176, R173 ;  /* 0x000000adb0a4723e */ /* 0x000fe200000000ff */
[-C--:B------:R-:W-:Y:S01]  /*11150*/  FMUL.FTZ R51, R51, R170.reuse ;  /* 0x000000aa33337220 */ /* 0x080fe20000410000 */
[----:B--2---:R2:W4:Y:S01]  /*11160*/  MUFU.EX2 R215, R162 ;  /* 0x000000a200d77308 */ /* 0x0045220000000800 */
        /* <DEDUP_REMOVED lines=8> */
[C---:B---3--:R-:W-:Y:S01]  /*111f0*/  FADD.FTZ R3, R159.reuse, R3 ;  /* 0x000000039f037221 */ /* 0x048fe20000010000 */
[----:B------:R-:W-:Y:S01]  /*11200*/  F2FP.F16.F32.PACK_AB R155, R159, R214 ;  /* 0x000000d69f9b723e */ /* 0x000fe200000000ff */
[----:B------:R-:W-:Y:S01]  /*11210*/  BAR.SYNC.DEFER_BLOCKING 0xf, 0x100 ;  /* 0x03c4000000007b1d */ /* 0x000fe20000010000 */
[----:B--2---:R-:W-:Y:S01]  /*11220*/  F2FP.F16.F32.PACK_AB R162, R172, R169 ;  /* 0x000000a9aca2723e */ /* 0x004fe200000000ff */
        /* <DEDUP_REMOVED lines=45> */
[C---:B----4-:R-:W-:Y:S01]  /*11500*/  FADD.FTZ R3, R171.reuse, R3 ;  /* 0x00000003ab037221 */ /* 0x050fe20000010000 */
[----:B------:R-:W-:Y:S01]  /*11510*/  F2FP.F16.F32.PACK_AB R161, R171, R161 ;  /* 0x000000a1aba1723e */ /* 0x000fe200000000ff */
        /* <DEDUP_REMOVED lines=16> */
[-C--:B------:R-:W-:Y:S01]  /*11620*/  FMUL.FTZ R147, R147, R170.reuse ;  /* 0x000000aa93937220 */ /* 0x080fe20000410000 */
[-C--:B------:R-:W-:Y:S01]  /*11630*/  FMUL.FTZ R150, R150, R170.reuse ;  /* 0x000000aa96967220 */ /* 0x080fe20000410000 */
[----:B------:R-:W-:-:S02]  /*11640*/  FMUL.FTZ R151, R151, R170 ;  /* 0x000000aa97977220 */ /* 0x000fc40000410000 */
[----:B------:R2:W-:Y:S01]  /*11650*/  STSM.16.M88.4 [R199], R160 ;  /* 0x000000a0c7007844 */ /* 0x0005e20000000200 */
[----:B------:R-:W0:Y:S01]  /*11660*/  MUFU.EX2 R179, R179 ;  /* 0x000000b300b37308 */ /* 0x000e220000000800 */
[----:B----4-:R-:W-:-:S07]  /*11670*/  FADD.FTZ R3, R165, R3 ;  /* 0x00000003a5037221 */ /* 0x010fce0000010000 */
[----:B------:R-:W4:Y:S01]  /*11680*/  MUFU.EX2 R182, R182 ;  /* 0x000000b600b67308 */ /* 0x000f220000000800 */
[C---:B---3--:R-:W-:Y:S01]  /*11690*/  FADD.FTZ R0, R180.reuse, R166 ;  /* 0x000000a6b4007221 */ /* 0x048fe20000010000 */
[----:B------:R-:W-:-:S06]  /*116a0*/  F2FP.F16.F32.PACK_AB R166, R180, R177 ;  /* 0x000000b1b4a6723e */ /* 0x000fcc00000000ff */
[----:B------:R-:W3:Y:S01]  /*116b0*/  MUFU.EX2 R183, R183 ;  /* 0x000000b700b77308 */ /* 0x000ee20000000800 */
[C---:B0-----:R-:W-:Y:S01]  /*116c0*/  FADD.FTZ R3, R179.reuse, R3 ;  /* 0x00000003b3037221 */ /* 0x041fe20000010000 */
[----:B------:R-:W-:-:S03]  /*116d0*/  F2FP.F16.F32.PACK_AB R165, R179, R165 ;  /* 0x000000a5b3a5723e */ /* 0x000fc600000000ff */
[----:B----4-:R-:W-:Y:S01]  /*116e0*/  FADD.FTZ R3, R182, R3 ;  /* 0x00000003b6037221 */ /* 0x010fe20000010000 */
[----:B---3--:R-:W-:-:S03]  /*116f0*/  F2FP.F16.F32.PACK_AB R167, R183, R182 ;  /* 0x000000b6b7a7723e */ /* 0x008fc600000000ff */
[----:B------:R-:W-:Y:S02]  /*11700*/  FADD.FTZ R3, R183, R3 ;  /* 0x00000003b7037221 */ /* 0x000fe40000010000 */
[----:B------:R2:W-:Y:S01]  /*11710*/  STSM.16.M88.4 [R198], R164 ;  /* 0x000000a4c6007844 */ /* 0x0005e20000000200 */
[----:B------:R-:W-:Y:S05]  /*11720*/  @!P0 BRA `(.L_x_2834) ;  /* 0x0000000000048947 */ /* 0x000fea0003800000 */
[----:B------:R-:W-:Y:S01]  /*11730*/  BPT.TRAP 0x1 ;  /* 0x000000040000795c */ /* 0x000fe20000300000 */
.L_x_2834:
[----:B------:R0:W3:Y:S01]  /*11740*/  SYNCS.PHASECHK.TRANS64.TRYWAIT P3, [R12+URZ+0x28c50], R207 ;  /* 0x028c50cf0c0075a7 */ /* 0x0000e2000806017f */
[----:B------:R-:W-:Y:S05]  /*11750*/  @!P0 BRA `(.L_x_2835) ;  /* 0x0000000000048947 */ /* 0x000fea0003800000 */
[----:B------:R-:W-:Y:S01]  /*11760*/  BPT.TRAP 0x1 ;  /* 0x000000040000795c */ /* 0x000fe20000300000 */
.L_x_2835:
[----:B------:R-:W-:Y:S04]  /*11770*/  BSSY B2, `(.L_x_2836) ;  /* 0x0000004000027945 */ /* 0x000fe80003800000 */
[----:B---3--:R-:W-:Y:S05]  /*11780*/  @P3 BRA `(.L_x_2837) ;  /* 0x0000000000083947 */ /* 0x008fea0003800000 */
[----:B------:R-:W3:Y:S02]  /*11790*/  SYNCS.PHASECHK.TRANS64.TRYWAIT P3, [R12+URZ+0x28c50], R207 ;  /* 0x028c50cf0c0075a7 */ /* 0x000ee4000806017f */
[----:B---3--:R-:W-:Y:S05]  /*117a0*/  @!P3 BRA `(.L_x_2838) ;  /* 0x0000012c005cb947 */ /* 0x008fea0003800000 */
.L_x_2837:
[----:B------:R-:W-:Y:S05]  /*117b0*/  BSYNC B2 ;  /* 0x0000000000027941 */ /* 0x000fea0003800000 */
.L_x_2836:
[----:B------:R-:W-:Y:S01]  /*117c0*/  IMAD R168, R18, 0x1000, R190 ;  /* 0x0000100012a87824 */ /* 0x000fe200078e02be */
[----:B------:R-:W-:Y:S01]  /*117d0*/  WARPGROUP.ARRIVE ;  /* 0x00000000000079c5 */ /* 0x000fe20000000000 */
[----:B------:R-:W-:Y:S02]  /*117e0*/  IMAD.MOV.U32 R169, RZ, RZ, 0x40000040 ;  /* 0x40000040ffa97424 */ /* 0x000fe400078e00ff */
[----:B01-3--:R-:W-:Y:S01]  /*117f0*/  @!P1 VIADD R12, R12, 0x28c60 ;  /* 0x00028c600c0c9836 */ /* 0x00bfe20000000000 */
[----:B------:R-:W-:Y:S01]  /*11800*/  R2UR UR6, R168 ;  /* 0x00000000a80672ca */ /* 0x000fe200000e0000 */
[----:B------:R-:W-:Y:S01]  /*11810*/  IMAD.MOV.U32 R213, RZ, RZ, R15 ;  /* 0x000000ffffd57224 */ /* 0x000fe200078e000f */
[----:B------:R-:W-:Y:S01]  /*11820*/  R2UR UR7, R169 ;  /* 0x00000000a90772ca */ /* 0x000fe200000e0000 */
[----:B------:R-:W-:Y:S01]  /*11830*/  IMAD.MOV.U32 R169, RZ, RZ, 0x40000040 ;  /* 0x40000040ffa97424 */ /* 0x000fe200078e00ff */
[----:B------:R-:W-:Y:S01]  /*11840*/  @!P1 PRMT R12, RZ, 0x654, R12 ;  /* 0x00000654ff0c9816 */ /* 0x000fe2000000000c */
[----:B------:R-:W-:-:S02]  /*11850*/  IMAD.MOV.U32 R214, RZ, RZ, R14 ;  /* 0x000000ffffd67224 */ /* 0x000fc400078e000e */
[----:B------:R-:W-:-:S08]  /*11860*/  IMAD.MOV.U32 R215, RZ, RZ, R18 ;  /* 0x000000ffffd77224 */ /* 0x000fd000078e0012 */
[----:B------:R-:W-:Y:S03]  /*11870*/  HGMMA.64x256x16.F32 R24, R152, gdesc[UR4].tnspB, R24, gsb0 ;  /* 0x43e0000498187df0 */ /* 0x000fe60008000818 */
[----:B------:R-:W-:Y:S02]  /*11880*/  WARPGROUP.DEPBAR.LE gsb0, 0x0 ;  /* 0x00008000000079c5 */ /* 0x000fe40000010000 */
[----:B--2---:R-:W-:Y:S01]  /*11890*/  VIADD R152, R168, 0x80 ;  /* 0x00000080a8987836 */ /* 0x004fe20000000000 */
        /* <DEDUP_REMOVED lines=32> */
.L_x_2828:
[----:B0-----:R-:W-:-:S07]  /*11aa0*/  IMAD.MOV.U32 R12, RZ, RZ, R206 ;  /* 0x000000ffff0c7224 */ /* 0x001fce00078e00ce */
.L_x_2827:
[----:B------:R-:W-:Y:S05]  /*11ab0*/  BSYNC B0 ;  /* 0x0000000000007941 */ /* 0x000fea0003800000 */
.L_x_2826:
[----:B------:R-:W-:Y:S01]  /*11ac0*/  ISETP.GE.AND P2, PT, R12, R202, PT ;  /* 0x000000ca0c00720c */ /* 0x000fe20003f46270 */
[----:B------:R-:W-:-:S12]  /*11ad0*/  BSSY B0, `(.L_x_2840) ;  /* 0x000028d000007945 */ /* 0x000fd80003800000 */
[----:B------:R-:W-:Y:S05]  /*11ae0*/  @!P2 BRA `(.L_x_2841) ;  /* 0x00000028002ca947 */ /* 0x000fea0003800000 */
[----:B------:R-:W-:Y:S02]  /*11af0*/  IMAD.MOV.U32 R213, RZ, RZ, R15 ;  /* 0x000000ffffd57224 */ /* 0x000fe400078e000f */
[----:B0-----:R-:W-:Y:S02]  /*11b00*/  IMAD.MOV.U32 R215, RZ, RZ, R14 ;  /* 0x000000ffffd77224 */ /* 0x001fe400078e000e */
[----:B------:R-:W-:-:S07]  /*11b10*/  IMAD.MOV.U32 R214, RZ, RZ, R18 ;  /* 0x000000ffffd67224 */ /* 0x000fce00078e0012 */
.L_x_2860:
[----:B------:R-:W-:-:S05]  /*11b20*/  VIADD R18, R214, 0x1 ;  /* 0x00000001d6127836 */ /* 0x000fca0000000000 */
[----:B------:R-:W-:-:S04]  /*11b30*/  ISETP.NE.AND P2, PT, R18, 0x2, PT ;  /* 0x000000021200780c */ /* 0x000fc80003f45270 */
[----:B------:R-:W-:Y:S02]  /*11b40*/  SEL R14, RZ, 0x1, P2 ;  /* 0x00000001ff0e7807 */ /* 0x000fe40001000000 */
[----:B------:R-:W-:Y:S02]  /*11b50*/  SEL R18, R18, RZ, P2 ;  /* 0x000000ff12127207 */ /* 0x000fe40001000000 */
[----:B------:R-:W-:Y:S01]  /*11b60*/  LOP3.LUT R19, R19, R14, RZ, 0x3c, !PT ;  /* 0x0000000e13137212 */ /* 0x000fe200078e3cff */
[----:B-1----:R-:W-:Y:S06]  /*11b70*/  @!P0 BRA `(.L_x_2842) ;  /* 0x0000000000048947 */ /* 0x002fec0003800000 */
[----:B------:R-:W-:Y:S01]  /*11b80*/  BPT.TRAP 0x1 ;  /* 0x000000040000795c */ /* 0x000fe20000300000 */
.L_x_2842:
[----:B------:R-:W-:Y:S01]  /*11b90*/  IMAD R206, R18, 0x8, R2 ;  /* 0x0000000812ce7824 */ /* 0x000fe200078e0202 */
[----:B------:R-:W-:-:S04]  /*11ba0*/  SHF.L.U32 R207, R19, 0x1f, RZ ;  /* 0x0000001f13cf7819 */ /* 0x000fc800000006ff */
[----:B------:R0:W1:Y:S01]  /*11bb0*/  SYNCS.PHASECHK.TRANS64.TRYWAIT P2, [R206+URZ+0x28c30], R207 ;  /* 0x028c30cfce0075a7 */ /* 0x000062000804017f */
[----:B------:R-:W-:Y:S05]  /*11bc0*/  @!P0 BRA `(.L_x_2843) ;  /* 0x0000000000048947 */ /* 0x000fea0003800000 */
[----:B------:R-:W-:Y:S01]  /*11bd0*/  BPT.TRAP 0x1 ;  /* 0x000000040000795c */ /* 0x000fe20000300000 */
.L_x_2843:
[----:B------:R-:W-:Y:S01]  /*11be0*/  BSSY B1, `(.L_x_2844) ;  /* 0x0000006000017945 */ /* 0x000fe20003800000 */
[----:B------:R-:W-:Y:S02]  /*11bf0*/  IMAD R14, R18, 0x200, R13 ;  /* 0x00000200120e7824 */ /* 0x000fe400078e020d */
[----:B------:R-:W-:Y:S01]  /*11c00*/  IMAD.MOV.U32 R15, RZ, RZ, 0x40000040 ;  /* 0x40000040ff0f7424 */ /* 0x000fe200078e00ff */
[----:B-1----:R-:W-:Y:S06]  /*11c10*/  @P2 BRA `(.L_x_2845) ;  /* 0x0000000000082947 */ /* 0x002fec0003800000 */
[----:B------:R-:W1:Y:S02]  /*11c20*/  SYNCS.PHASECHK.TRANS64.TRYWAIT P2, [R206+URZ+0x28c30], R207 ;  /* 0x028c30cfce0075a7 */ /* 0x000e64000804017f */
[----:B-1----:R-:W-:Y:S05]  /*11c30*/  @!P2 BRA `(.L_x_2846) ;  /* 0x00000128004ca947 */ /* 0x002fea0003800000 */
.L_x_2845:
[----:B------:R-:W-:Y:S05]  /*11c40*/  BSYNC B1 ;  /* 0x0000000000017941 */ /* 0x000fea0003800000 */
.L_x_2844:
[C---:B------:R-:W-:Y:S01]  /*11c50*/  R2UR UR6, R14.reuse ;  /* 0x000000000e0672ca */ /* 0x040fe200000e0000 */
[----:B------:R-:W-:Y:S01]  /*11c60*/  WARPGROUP.ARRIVE ;  /* 0x00000000000079c5 */ /* 0x000fe20000000000 */
[----:B------:R-:W-:Y:S01]  /*11c70*/  R2UR UR7, R15 ;  /* 0x000000000f0772ca */ /* 0x000fe200000e0000 */
[----:B------:R-:W-:Y:S01]  /*11c80*/  VIADD R20, R14, 0x2 ;  /* 0x000000020e147836 */ /* 0x000fe20000000000 */
[----:B------:R-:W-:Y:S01]  /*11c90*/  R2UR UR4, R4 ;  /* 0x00000000040472ca */ /* 0x000fe200000e0000 */
[----:B------:R-:W-:Y:S01]  /*11ca0*/  IMAD.MOV.U32 R21, RZ, RZ, 0x40000040 ;  /* 0x40000040ff157424 */ /* 0x000fe200078e00ff */
[----:B------:R-:W-:Y:S01]  /*11cb0*/  R2UR UR5, R5 ;  /* 0x00000000050572ca */ /* 0x000fe200000e0000 */
[----:B------:R-:W-:-:S12]  /*11cc0*/  IMAD.MOV.U32 R15, RZ, RZ, 0x40000040 ;  /* 0x40000040ff0f7424 */ /* 0x000fd800078e00ff */
        /* <DEDUP_REMOVED lines=32> */
[----:B------:R-:W-:Y:S01]  /*11ed0*/  HGMMA.64x64x16.F32 R152, gdesc[UR4], R152, gsb0 ;  /* 0x00e00000049879f0 */ /* 0x000fe20008000898 */
[----:B------:R-:W-:Y:S02]  /*11ee0*/  ULDC UR4, c[0x0][0x9d8] ;  /* 0x0002760000047ab9 */ /* 0x000fe40000000800 */
        /* <DEDUP_REMOVED lines=36> */
[----:B------:R-:W-:Y:S01]  /*12130*/  ULDC UR4, c[0x0][0x9e0] ;  /* 0x0002780000047ab9 */ /* 0x000fe20000000800 */
[----:B------:R4:W-:Y:S01]  /*12140*/  @!P1 SYNCS.ARRIVE.TRANS64.RED.A1T0 RZ, [R14+URZ], RZ ;  /* 0x000000ff0eff99a7 */ /* 0x0009e2000810043f */
[----:B------:R-:W-:-:S05]  /*12150*/  IADD3 R183, -R22, R183, R23 ;  /* 0x000000b716b77210 */ /* 0x000fca0007ffe117 */
[----:B------:R-:W0:Y:S01]  /*12160*/  MUFU.TANH R230, R230 ;  /* 0x000000e600e67308 */ /* 0x000e220000002400 */
        /* <DEDUP_REMOVED lines=34> */
[----:B--234-:R-:W-:Y:S05]  /*12390*/  @!P6 BRA `(.L_x_2847) ;  /* 0x000000000060e947 */ /* 0x01cfea0003800000 */
[----:B------:R-:W-:Y:S01]  /*123a0*/  IADD3 R233, -R22, R23, R233 ;  /* 0x0000001716e97210 */ /* 0x000fe20007ffe1e9 */
[----:B------:R-:W-:Y:S03]  /*123b0*/  BSSY B1, `(.L_x_2848) ;  /* 0x0000012000017945 */ /* 0x000fe60003800000 */
[----:B------:R-:W-:-:S13]  /*123c0*/  ISETP.GT.AND P2, PT, R233, -0x1, PT ;  /* 0xffffffffe900780c */ /* 0x000fda0003f44270 */
[----:B------:R-:W-:Y:S05]  /*123d0*/  @P2 BRA `(.L_x_2849) ;  /* 0x0000000000242947 */ /* 0x000fea0003800000 */
[----:B------:R-:W-:Y:S01]  /*123e0*/  ULDC UR4, c[0x0][0x9e4] ;  /* 0x0002790000047ab9 */ /* 0x000fe20000000800 */
[----:B------:R-:W-:Y:S01]  /*123f0*/  LOP3.LUT R233, RZ, R233, RZ, 0x33, !PT ;  /* 0x000000e9ffe97212 */ /* 0x000fe200078e33ff */
[----:B------:R-:W-:-:S05]  /*12400*/  IMAD.U32 R234, RZ, RZ, UR4 ;  /* 0x00000004ffea7e24 */ /* 0x000fca000f8e00ff */
[----:B------:R-:W-:-:S13]  /*12410*/  ISETP.NE.AND P2, PT, R234, 0x1, PT ;  /* 0x00000001ea00780c */ /* 0x000fda0003f45270 */
[----:B------:R-:W2:Y:S02]  /*12420*/  @P2 LDC.64 R14, c[0x0][0x9e8] ;  /* 0x00027a00ff0e2b82 */ /* 0x000ea40000000a00 */
[----:B--2---:R-:W-:-:S05]  /*12430*/  @P2 IMAD.HI.U32 R14, R233, R14, RZ ;  /* 0x0000000ee90e2227 */ /* 0x004fca00078e00ff */
[----:B------:R-:W-:-:S04]  /*12440*/  @P2 SHF.R.U32.HI R233, RZ, R15, R14 ;  /* 0x0000000fffe92219 */ /* 0x000fc8000001160e */
[----:B------:R-:W-:Y:S01]  /*12450*/  LOP3.LUT R233, RZ, R233, RZ, 0x33, !PT ;  /* 0x000000e9ffe97212 */ /* 0x000fe200078e33ff */
[----:B------:R-:W-:Y:S06]  /*12460*/  BRA `(.L_x_2850) ;  /* 0x0000000000187947 */ /* 0x000fec0003800000 */
.L_x_2849:
[----:B------:R-:W-:Y:S02]  /*12470*/  ULDC UR4, c[0x0][0x9e4] ;  /* 0x0002790000047ab9 */ /* 0x000fe40000000800 */
[----:B------:R-:W-:-:S05]  /*12480*/  IMAD.U32 R234, RZ, RZ, UR4 ;  /* 0x00000004ffea7e24 */ /* 0x000fca000f8e00ff */
[----:B------:R-:W-:-:S13]  /*12490*/  ISETP.NE.AND P2, PT, R234, 0x1, PT ;  /* 0x00000001ea00780c */ /* 0x000fda0003f45270 */
[----:B------:R-:W2:Y:S02]  /*124a0*/  @P2 LDC.64 R14, c[0x0][0x9e8] ;  /* 0x00027a00ff0e2b82 */ /* 0x000ea40000000a00 */
[----:B--2---:R-:W-:-:S05]  /*124b0*/  @P2 IMAD.HI.U32 R14, R233, R14, RZ ;  /* 0x0000000ee90e2227 */ /* 0x004fca00078e00ff */
[----:B------:R-:W-:-:S07]  /*124c0*/  @P2 SHF.R.U32.HI R233, RZ, R15, R14 ;  /* 0x0000000fffe92219 */ /* 0x000fce000001160e */
.L_x_2850:
[----:B------:R-:W-:Y:S05]  /*124d0*/  BSYNC B1 ;  /* 0x0000000000017941 */ /* 0x000fea0003800000 */
.L_x_2848:
[----:B------:R-:W-:-:S04]  /*124e0*/  IMAD R233, R233, R234, -R178 ;  /* 0x000000eae9e97224 */ /* 0x000fc800078e0ab2 */
[----:B------:R-:W-:-:S05]  /*124f0*/  IMAD.IADD R233, R233, 0x1, -R186 ;  /* 0x00000001e9e97824 */ /* 0x000fca00078e0aba */
[----:B------:R-:W-:Y:S02]  /*12500*/  VIMNMX R182, R182, R233, !PT ;  /* 0x000000e9b6b67248 */ /* 0x000fe40007fe0100 */
[----:B------:R-:W-:-:S07]  /*12510*/  VIADDMNMX R181, R233, R234, R181, PT ;  /* 0x000000eae9b57246 */ /* 0x000fce00038001b5 */
.L_x_2847:
[----:B------:R-:W-:Y:S01]  /*12520*/  ISETP.GT.AND P2, PT, R12, -0x1, PT ;  /* 0xffffffff0c00780c */ /* 0x000fe20003f44270 */
[----:B------:R-:W2:Y:S03]  /*12530*/  SHFL.IDX PT, R20, R20, 0x1, 0x1c1f ;  /* 0x003c1f0014147f89 */ /* 0x000ea600000e0000 */
[C---:B------:R-:W-:Y:S02]  /*12540*/  ISETP.GT.AND P4, PT, R182.reuse, RZ, P2 ;  /* 0x000000ffb600720c */ /* 0x040fe40001784270 */
[----:B------:R-:W-:Y:S02]  /*12550*/  ISETP.GT.AND P3, PT, R182, 0x1, P2 ;  /* 0x00000001b600780c */ /* 0x000fe40001764270 */
[C---:B------:R-:W-:Y:S02]  /*12560*/  ISETP.LT.OR P4, PT, R181.reuse, 0x1, P4 ;  /* 0x00000001b500780c */ /* 0x040fe40002781670 */
[----:B------:R-:W-:-:S02]  /*12570*/  ISETP.LT.OR P3, PT, R181, 0x2, P3 ;  /* 0x00000002b500780c */ /* 0x000fc40001f61670 */
[----:B------:R-:W-:Y:S02]  /*12580*/  FSEL R216, R216, -INF , !P4 ;  /* 0xff800000d8d87808 */ /* 0x000fe40006000000 */
[----:B0-----:R-:W-:Y:S02]  /*12590*/  FSEL R230, R230, -INF , !P3 ;  /* 0xff800000e6e67808 */ /* 0x001fe40005800000 */
[C---:B------:R-:W-:Y:S02]  /*125a0*/  ISETP.GT.AND P4, PT, R182.reuse, 0x8, P2 ;  /* 0x00000008b600780c */ /* 0x040fe40001784270 */
[----:B------:R-:W-:Y:S02]  /*125b0*/  ISETP.GT.AND P3, PT, R182, 0x9, P2 ;  /* 0x00000009b600780c */ /* 0x000fe40001764270 */
[C---:B------:R-:W-:Y:S02]  /*125c0*/  ISETP.LT.OR P4, PT, R181.reuse, 0x9, P4 ;  /* 0x00000009b500780c */ /* 0x040fe40002781670 */
[----:B------:R-:W-:-:S02]  /*125d0*/  ISETP.LT.OR P3, PT, R181, 0xa, P3 ;  /* 0x0000000ab500780c */ /* 0x000fc40001f61670 */
[----:B------:R-:W-:Y:S01]  /*125e0*/  FSEL R155, R155, -INF , !P4 ;  /* 0xff8000009b9b7808 */ /* 0x000fe20006000000 */
[--C-:B--2---:R-:W-:Y:S01]  /*125f0*/  IMAD.IADD R183, R183, 0x1, R20.reuse ;  /* 0x00000001b7b77824 */ /* 0x104fe200078e0214 */
[----:B------:R-:W-:Y:S01]  /*12600*/  FSEL R231, R231, -INF , !P3 ;  /* 0xff800000e7e77808 */ /* 0x000fe20005800000 */
[----:B------:R-:W-:Y:S01]  /*12610*/  IMAD.IADD R232, R232, 0x1, R20 ;  /* 0x00000001e8e87824 */ /* 0x000fe200078e0214 */
[C---:B------:R-:W-:Y:S02]  /*12620*/  ISETP.GT.AND P4, PT, R182.reuse, 0x10, P2 ;  /* 0x00000010b600780c */ /* 0x040fe40001784270 */
[----:B------:R-:W-:Y:S02]  /*12630*/  ISETP.GT.AND P3, PT, R182, 0x11, P2 ;  /* 0x00000011b600780c */ /* 0x000fe40001764270 */
[C---:B------:R-:W-:Y:S02]  /*12640*/  ISETP.LT.OR P4, PT, R181.reuse, 0x11, P4 ;  /* 0x00000011b500780c */ /* 0x040fe40002781670 */
[----:B------:R-:W-:-:S02]  /*12650*/  ISETP.LT.OR P3, PT, R181, 0x12, P3 ;  /* 0x00000012b500780c */ /* 0x000fc40001f61670 */
[----:B------:R-:W-:Y:S02]  /*12660*/  FSEL R158, R158, -INF , !P4 ;  /* 0xff8000009e9e7808 */ /* 0x000fe40006000000 */
[----:B------:R-:W-:Y:S02]  /*12670*/  FSEL R161, R161, -INF , !P3 ;  /* 0xff800000a1a17808 */ /* 0x000fe40005800000 */
        /* <DEDUP_REMOVED lines=29> */
[----:B------:R-:W-:Y:S01]  /*12850*/  FSEL R180, R180, -INF , !P3 ;  /* 0xff800000b4b47808 */ /* 0x000fe20005800000 */
[----:B------:R-:W-:Y:S08]  /*12860*/  @!P6 BRA `(.L_x_2851) ;  /* 0x000000000060e947 */ /* 0x000ff00003800000 */
        /* <DEDUP_REMOVED lines=8> */
[----:B------:R-:W0:Y:S02]  /*128f0*/  @P3 LDC.64 R14, c[0x0][0x9e8] ;  /* 0x00027a00ff0e3b82 */ /* 0x000e240000000a00 */
[----:B0-----:R-:W-:-:S05]  /*12900*/  @P3 IMAD.HI.U32 R14, R20, R14, RZ ;  /* 0x0000000e140e3227 */ /* 0x001fca00078e00ff */
[----:B------:R-:W-:-:S04]  /*12910*/  @P3 SHF.R.U32.HI R20, RZ, R15, R14 ;  /* 0x0000000fff143219 */ /* 0x000fc8000001160e */
[----:B------:R-:W-:Y:S01]  /*12920*/  LOP3.LUT R20, RZ, R20, RZ, 0x33, !PT ;  /* 0x00000014ff147212 */ /* 0x000fe200078e33ff */
[----:B------:R-:W-:Y:S06]  /*12930*/  BRA `(.L_x_2854) ;  /* 0x0000000000187947 */ /* 0x000fec0003800000 */
.L_x_2853:
[----:B------:R-:W-:Y:S02]  /*12940*/  ULDC UR4, c[0x0][0x9e4] ;  /* 0x0002790000047ab9 */ /* 0x000fe40000000800 */
[----:B------:R-:W-:-:S05]  /*12950*/  IMAD.U32 R181, RZ, RZ, UR4 ;  /* 0x00000004ffb57e24 */ /* 0x000fca000f8e00ff */
[----:B------:R-:W-:-:S13]  /*12960*/  ISETP.NE.AND P3, PT, R181, 0x1, PT ;  /* 0x00000001b500780c */ /* 0x000fda0003f65270 */
[----:B------:R-:W0:Y:S02]  /*12970*/  @P3 LDC.64 R14, c[0x0][0x9e8] ;  /* 0x00027a00ff0e3b82 */ /* 0x000e240000000a00 */
[----:B0-----:R-:W-:-:S05]  /*12980*/  @P3 IMAD.HI.U32 R14, R20, R14, RZ ;  /* 0x0000000e140e3227 */ /* 0x001fca00078e00ff */
[----:B------:R-:W-:-:S07]  /*12990*/  @P3 SHF.R.U32.HI R20, RZ, R15, R14 ;  /* 0x0000000fff143219 */ /* 0x000fce000001160e */
.L_x_2854:
[----:B------:R-:W-:Y:S05]  /*129a0*/  BSYNC B1 ;  /* 0x0000000000017941 */ /* 0x000fea0003800000 */
.L_x_2852:
[----:B------:R-:W-:-:S04]  /*129b0*/  IMAD R20, R20, R181, -R178 ;  /* 0x000000b514147224 */ /* 0x000fc800078e0ab2 */
[----:B------:R-:W-:-:S05]  /*129c0*/  IMAD.IADD R20, R20, 0x1, -R186 ;  /* 0x0000000114147824 */ /* 0x000fca00078e0aba */
[----:B------:R-:W-:Y:S02]  /*129d0*/  VIMNMX R232, R232, R20, !PT ;  /* 0x00000014e8e87248 */ /* 0x000fe40007fe0100 */
[----:B------:R-:W-:-:S07]  /*129e0*/  VIADDMNMX R183, R20, R181, R183, PT ;  /* 0x000000b514b77246 */ /* 0x000fce00038001b7 */
.L_x_2851:
[----:B------:R-:W-:Y:S01]  /*129f0*/  FMNMX.FTZ R14, R216, R215, !PT ;  /* 0x000000d7d80e7209 */ /* 0x000fe20007810000 */
[----:B------:R-:W-:Y:S02]  /*12a00*/  ULDC UR4, c[0x0][0x988] ;  /* 0x0002620000047ab9 */ /* 0x000fe40000000800 */
[----:B------:R-:W-:Y:S01]  /*12a10*/  IMAD.U32 R20, RZ, RZ, UR4 ;  /* 0x00000004ff147e24 */ /* 0x000fe2000f8e00ff */
        /* <DEDUP_REMOVED lines=16> */
[----:B0-----:R-:W-:-:S05]  /*12b20*/  FMNMX.FTZ R14, R14, R15, !PT ;  /* 0x0000000f0e0e7209 */ /* 0x001fca0007810000 */
[----:B------:R-:W0:Y:S02]  /*12b30*/  SHFL.BFLY PT, R15, R14, 0x1, 0x1f ;  /* 0x0c201f000e0f7f89 */ /* 0x000e2400000e0000 */
[----:B0-----:R-:W-:-:S04]  /*12b40*/  FMNMX.FTZ R14, R14, R15, !PT ;  /* 0x0000000f0e0e7209 */ /* 0x001fc80007810000 */
[C---:B------:R-:W-:Y:S01]  /*12b50*/  FSETP.NEU.FTZ.AND P3, PT, R14.reuse, -INF , PT ;  /* 0xff8000000e00780b */ /* 0x040fe20003f7d000 */
[----:B------:R-:W-:-:S03]  /*12b60*/  FMUL.FTZ R15, R14, R20 ;  /* 0x000000140e0f7220 */ /* 0x000fc60000410000 */
[----:B------:R-:W-:Y:S02]  /*12b70*/  FSEL R178, R14, RZ, P3 ;  /* 0x000000ff0eb27208 */ /* 0x000fe40001800000 */
[----:B------:R-:W-:Y:S02]  /*12b80*/  FSEL R15, R15, RZ, P3 ;  /* 0x000000ff0f0f7208 */ /* 0x000fe40001800000 */
[----:B------:R-:W-:Y:S01]  /*12b90*/  ISETP.GT.AND P3, PT, R232, 0x1, P2 ;  /* 0x00000001e800780c */ /* 0x000fe20001764270 */
[----:B------:R-:W-:Y:S02]  /*12ba0*/  FADD.FTZ R178, -R178, R215 ;  /* 0x000000d7b2b27221 */ /* 0x000fe40000010100 */
[-CC-:B------:R-:W-:Y:S01]  /*12bb0*/  FFMA.FTZ R216, R216, R20.reuse, -R15.reuse ;  /* 0x00000014d8d87223 */ /* 0x180fe2000001080f */
[----:B------:R-:W-:Y:S01]  /*12bc0*/  ISETP.LT.OR P4, PT, R183, 0x2, P3 ;  /* 0x00000002b700780c */ /* 0x000fe20001f81670 */
[-CC-:B------:R-:W-:Y:S01]  /*12bd0*/  FFMA.FTZ R230, R230, R20.reuse, -R15.reuse ;  /* 0x00000014e6e67223 */ /* 0x180fe2000001080f */
[----:B------:R-:W-:Y:S01]  /*12be0*/  ISETP.GT.AND P3, PT, R232, 0x8, P2 ;  /* 0x00000008e800780c */ /* 0x000fe20001764270 */
[-CC-:B------:R-:W-:Y:S01]  /*12bf0*/  FFMA.FTZ R155, R155, R20.reuse, -R15.reuse ;  /* 0x000000149b9b7223 */ /* 0x180fe2000001080f */
[----:B------:R-:W-:Y:S01]  /*12c00*/  FSEL R181, R152, -INF , !P4 ;  /* 0xff80000098b57808 */ /* 0x000fe20006000000 */
[-CC-:B------:R-:W-:Y:S01]  /*12c10*/  FFMA.FTZ R231, R231, R20.reuse, -R15.reuse ;  /* 0x00000014e7e77223 */ /* 0x180fe2000001080f */
[----:B------:R-:W-:Y:S01]  /*12c20*/  ISETP.GT.AND P4, PT, R232, 0x9, P2 ;  /* 0x00000009e800780c */ /* 0x000fe20001784270 */
[-CC-:B------:R-:W-:Y:S01]  /*12c30*/  FFMA.FTZ R158, R158, R20.reuse, -R15.reuse ;  /* 0x000000149e9e7223 */ /* 0x180fe2000001080f */
[----:B------:R-:W-:Y:S01]  /*12c40*/  ISETP.LT.OR P3, PT, R183, 0x9, P3 ;  /* 0x00000009b700780c */ /* 0x000fe20001f61670 */
[-CC-:B------:R-:W-:Y:S01]  /*12c50*/  FFMA.FTZ R161, R161, R20.reuse, -R15.reuse ;  /* 0x00000014a1a17223 */ /* 0x180fe2000001080f */
[----:B------:R-:W-:Y:S01]  /*12c60*/  ISETP.LT.OR P4, PT, R183, 0xa, P4 ;  /* 0x0000000ab700780c */ /* 0x000fe20002781670 */
[-CC-:B------:R-:W-:Y:S01]  /*12c70*/  FFMA.FTZ R162, R162, R20.reuse, -R15.reuse ;  /* 0x00000014a2a27223 */ /* 0x180fe2000001080f */
[----:B------:R-:W-:Y:S01]  /*12c80*/  FSEL R153, R153, -INF , !P3 ;  /* 0xff80000099997808 */ /* 0x000fe20005800000 */
[-CC-:B------:R-:W-:Y:S01]  /*12c90*/  FFMA.FTZ R165, R165, R20.reuse, -R15.reuse ;  /* 0x00000014a5a57223 */ /* 0x180fe2000001080f */
[----:B------:R-:W-:Y:S01]  /*12ca0*/  FSEL R154, R154, -INF , !P4 ;  /* 0xff8000009a9a7808 */ /* 0x000fe20006000000 */
[-CC-:B------:R-:W-:Y:S01]  /*12cb0*/  FFMA.FTZ R166, R166, R20.reuse, -R15.reuse ;  /* 0x00000014a6a67223 */ /* 0x180fe2000001080f */
[C---:B------:R-:W-:Y:S01]  /*12cc0*/  ISETP.GT.AND P4, PT, R232.reuse, 0x11, P2 ;  /* 0x00000011e800780c */ /* 0x040fe20001784270 */
[-CC-:B------:R-:W-:Y:S01]  /*12cd0*/  FFMA.FTZ R169, R169, R20.reuse, -R15.reuse ;  /* 0x00000014a9a97223 */ /* 0x180fe2000001080f */
[----:B------:R-:W-:Y:S01]  /*12ce0*/  ISETP.GT.AND P3, PT, R232, 0x10, P2 ;  /* 0x00000010e800780c */ /* 0x000fe20001764270 */
        /* <DEDUP_REMOVED lines=8> */
[-C--:B------:R-:W-:Y:S01]  /*12d70*/  FFMA.FTZ R180, R180, R20.reuse, -R15 ;  /* 0x00000014b4b47223 */ /* 0x080fe2000001080f */
[C---:B------:R-:W-:Y:S01]  /*12d80*/  ISETP.LT.OR P3, PT, R183.reuse, 0x11, P3 ;  /* 0x00000011b700780c */ /* 0x040fe20001f61670 */
[----:B------:R-:W-:Y:S01]  /*12d90*/  FMUL.FTZ R157, R178, R20 ;  /* 0x00000014b29d7220 */ /* 0x000fe20000410000 */
[----:B------:R-:W-:Y:S01]  /*12da0*/  ISETP.LT.OR P4, PT, R183, 0x1a, P4 ;  /* 0x0000001ab700780c */ /* 0x000fe20002781670 */
[----:B------:R-:W-:Y:S01]  /*12db0*/  MUFU.EX2 R152, R216 ;  /* 0x000000d800987308 */ /* 0x000fe20000000800 */
[----:B------:R-:W-:-:S02]  /*12dc0*/  FSEL R156, R156, -INF , !P3 ;  /* 0xff8000009c9c7808 */ /* 0x000fc40005800000 */
[----:B------:R-:W-:Y:S02]  /*12dd0*/  FSEL R160, R160, -INF , !P4 ;  /* 0xff800000a0a07808 */ /* 0x000fe40006000000 */
[C---:B------:R-:W-:Y:S02]  /*12de0*/  ISETP.GT.AND P4, PT, R232.reuse, 0x21, P2 ;  /* 0x00000021e800780c */ /* 0x040fe40001784270 */
[----:B------:R-:W-:Y:S01]  /*12df0*/  ISETP.GT.AND P3, PT, R232, 0x18, P2 ;  /* 0x00000018e800780c */ /* 0x000fe20001764270 */
[----:B------:R-:W0:Y:S01]  /*12e00*/  MUFU.EX2 R157, R157 ;  /* 0x0000009d009d7308 */ /* 0x000e220000000800 */
[C---:B------:R-:W-:Y:S02]  /*12e10*/  ISETP.LT.OR P4, PT, R183.reuse, 0x22, P4 ;  /* 0x00000022b700780c */ /* 0x040fe40002781670 */
[----:B------:R-:W-:Y:S02]  /*12e20*/  ISETP.LT.OR P3, PT, R183, 0x19, P3 ;  /* 0x00000019b700780c */ /* 0x000fe40001f61670 */
[----:B------:R-:W-:-:S02]  /*12e30*/  FSEL R164, R164, -INF , !P4 ;  /* 0xff800000a4a47808 */ /* 0x000fc40006000000 */
[C---:B------:R-:W-:Y:S01]  /*12e40*/  ISETP.GT.AND P4, PT, R232.reuse, 0x29, P2 ;  /* 0x00000029e800780c */ /* 0x040fe20001784270 */
[----:B------:R-:W2:Y:S01]  /*12e50*/  MUFU.EX2 R230, R230 ;  /* 0x000000e600e67308 */ /* 0x000ea20000000800 */
[----:B------:R-:W-:Y:S02]  /*12e60*/  FSEL R159, R159, -INF , !P3 ;  /* 0xff8000009f9f7808 */ /* 0x000fe40005800000 */
[----:B------:R-:W-:Y:S02]  /*12e70*/  ISETP.LT.OR P4, PT, R183, 0x2a, P4 ;  /* 0x0000002ab700780c */ /* 0x000fe40002781670 */
[----:B------:R-:W-:Y:S02]  /*12e80*/  ISETP.GT.AND P3, PT, R232, 0x20, P2 ;  /* 0x00000020e800780c */ /* 0x000fe40001764270 */
[----:B------:R-:W-:Y:S01]  /*12e90*/  FSEL R168, R168, -INF , !P4 ;  /* 0xff800000a8a87808 */ /* 0x000fe20006000000 */
[----:B------:R-:W3:Y:S01]  /*12ea0*/  MUFU.EX2 R155, R155 ;  /* 0x0000009b009b7308 */ /* 0x000ee20000000800 */
[----:B------:R-:W-:Y:S01]  /*12eb0*/  ISETP.GT.AND P4, PT, R232, RZ, P2 ;  /* 0x000000ffe800720c */ /* 0x000fe20001784270 */
[----:B0-----:R-:W-:Y:S01]  /*12ec0*/  FFMA.FTZ R0, R157, R0, R152 ;  /* 0x000000009d007223 */ /* 0x001fe20000010098 */
[C---:B------:R-:W-:Y:S01]  /*12ed0*/  ISETP.LT.OR P3, PT, R183.reuse, 0x21, P3 ;  /* 0x00000021b700780c */ /* 0x040fe20001f61670 */
[-C--:B------:R-:W-:Y:S01]  /*12ee0*/  FMUL.FTZ R24, R24, R157.reuse ;  /* 0x0000009d18187220 */ /* 0x080fe20000410000 */
[----:B------:R-:W-:Y:S01]  /*12ef0*/  ISETP.LT.OR P4, PT, R183, 0x1, P4 ;  /* 0x00000001b700780c */ /* 0x000fe20002781670 */
[-C--:B------:R-:W-:Y:S01]  /*12f00*/  FMUL.FTZ R25, R25, R157.reuse ;  /* 0x0000009d19197220 */ /* 0x080fe20000410000 */
[----:B------:R-:W-:Y:S01]  /*12f10*/  FSEL R163, R163, -INF , !P3 ;  /* 0xff800000a3a37808 */ /* 0x000fe20005800000 */
[----:B------:R-:W0:Y:S01]  /*12f20*/  MUFU.EX2 R231, R231 ;  /* 0x000000e700e77308 */ /* 0x000e220000000800 */
[----:B------:R-:W-:Y:S01]  /*12f30*/  FSEL R21, R21, -INF , !P4 ;  /* 0xff80000015157808 */ /* 0x000fe20006000000 */
[----:B--2---:R-:W-:Y:S01]  /*12f40*/  FADD.FTZ R0, R230, R0 ;  /* 0x00000000e6007221 */ /* 0x004fe20000010000 */
[----:B------:R-:W-:Y:S01]  /*12f50*/  ISETP.GT.AND P3, PT, R232, 0x28, P2 ;  /* 0x00000028e800780c */ /* 0x000fe20001764270 */
[----:B------:R-:W-:Y:S01]  /*12f60*/  FMUL.FTZ R28, R28, R157 ;  /* 0x0000009d1c1c7220 */ /* 0x000fe20000410000 */
[----:B------:R-:W-:Y:S01]  /*12f70*/  FMNMX.FTZ R15, R21, R213, !PT ;  /* 0x000000d5150f7209 */ /* 0x000fe20007810000 */
[----:B------:R-:W-:Y:S01]  /*12f80*/  FMUL.FTZ R29, R29, R157 ;  /* 0x0000009d1d1d7220 */ /* 0x000fe20000410000 */
[----:B------:R-:W-:Y:S01]  /*12f90*/  ISETP.LT.OR P3, PT, R183, 0x29, P3 ;  /* 0x00000029b700780c */ /* 0x000fe20001f61670 */
[----:B------:R-:W2:Y:S01]  /*12fa0*/  MUFU.EX2 R158, R158 ;  /* 0x0000009e009e7308 */ /* 0x000ea20000000800 */
[----:B------:R-:W-:Y:S01]  /*12fb0*/  FMNMX.FTZ R15, R181, R15, !PT ;  /* 0x0000000fb50f7209 */ /* 0x000fe20007810000 */
[----:B---3--:R-:W-:Y:S01]  /*12fc0*/  FADD.FTZ R0, R155, R0 ;  /* 0x000000009b007221 */ /* 0x008fe20000010000 */
[----:B------:R-:W-:Y:S01]  /*12fd0*/  FSEL R167, R167, -INF , !P3 ;  /* 0xff800000a7a77808 */ /* 0x000fe20005800000 */
[----:B------:R-:W-:Y:S01]  /*12fe0*/  FMUL.FTZ R32, R32, R157 ;  /* 0x0000009d20207220 */ /* 0x000fe20000410000 */
[----:B------:R-:W-:Y:S01]  /*12ff0*/  FMNMX.FTZ R15, R153, R15, !PT ;  /* 0x0000000f990f7209 */ /* 0x000fe20007810000 */
[----:B------:R-:W-:Y:S01]  /*13000*/  FMUL.FTZ R33, R33, R157 ;  /* 0x0000009d21217220 */ /* 0x000fe20000410000 */
[----:B------:R-:W-:Y:S01]  /*13010*/  ISETP.GT.AND P3, PT, R232, 0x30, P2 ;  /* 0x00000030e800780c */ /* 0x000fe20001764270 */
[----:B------:R-:W3:Y:S01]  /*13020*/  MUFU.EX2 R161, R161 ;  /* 0x000000a100a17308 */ /* 0x000ee20000000800 */
[----:B------:R-:W-:Y:S01]  /*13030*/  FMNMX.FTZ R15, R154, R15, !PT ;  /* 0x0000000f9a0f7209 */ /* 0x000fe20007810000 */
[----:B0-----:R-:W-:Y:S01]  /*13040*/  FADD.FTZ R0, R231, R0 ;  /* 0x00000000e7007221 */ /* 0x001fe20000010000 */
[----:B------:R-:W-:Y:S01]  /*13050*/  ISETP.LT.OR P3, PT, R183, 0x31, P3 ;  /* 0x00000031b700780c */ /* 0x000fe20001f61670 */
[----:B------:R-:W-:Y:S01]  /*13060*/  FMUL.FTZ R36, R36, R157 ;  /* 0x0000009d24247220 */ /* 0x000fe20000410000 */
[----:B------:R-:W-:Y:S01]  /*13070*/  FMNMX.FTZ R15, R156, R15, !PT ;  /* 0x0000000f9c0f7209 */ /* 0x000fe20007810000 */
[----:B------:R-:W-:Y:S01]  /*13080*/  FMUL.FTZ R37, R37, R157 ;  /* 0x0000009d25257220 */ /* 0x000fe20000410000 */
[----:B------:R-:W-:Y:S01]  /*13090*/  FSEL R171, R171, -INF , !P3 ;  /* 0xff800000abab7808 */ /* 0x000fe20005800000 */
[----:B------:R-:W0:Y:S01]  /*130a0*/  MUFU.EX2 R162, R162 ;  /* 0x000000a200a27308 */ /* 0x000e220000000800 */
[----:B------:R-:W-:Y:S01]  /*130b0*/  FMNMX.FTZ R15, R182, R15, !PT ;  /* 0x0000000fb60f7209 */ /* 0x000fe20007810000 */
[----:B--2---:R-:W-:Y:S01]  /*130c0*/  FADD.FTZ R0, R158, R0 ;  /* 0x000000009e007221 */ /* 0x004fe20000010000 */
[----:B------:R-:W-:Y:S01]  /*130d0*/  ISETP.GT.AND P3, PT, R232, 0x31, P2 ;  /* 0x00000031e800780c */ /* 0x000fe20001764270 */
[----:B------:R-:W-:Y:S01]  /*130e0*/  FMUL.FTZ R40, R40, R157 ;  /* 0x0000009d28287220 */ /* 0x000fe20000410000 */
[----:B------:R-:W-:Y:S01]  /*130f0*/  FMNMX.FTZ R15, R159, R15, !PT ;  /* 0x0000000f9f0f7209 */ /* 0x000fe20007810000 */
[----:B------:R-:W-:Y:S01]  /*13100*/  FMUL.FTZ R41, R41, R157 ;  /* 0x0000009d29297220 */ /* 0x000fe20000410000 */
[----:B------:R-:W-:Y:S01]  /*13110*/  ISETP.GT.AND P4, PT, R232, 0x38, P2 ;  /* 0x00000038e800780c */ /* 0x000fe20001784270 */
[----:B------:R-:W2:Y:S01]  /*13120*/  MUFU.EX2 R165, R165 ;  /* 0x000000a500a57308 */ /* 0x000ea20000000800 */
[----:B------:R-:W-:Y:S01]  /*13130*/  FMNMX.FTZ R15, R160, R15, !PT ;  /* 0x0000000fa00f7209 */ /* 0x000fe20007810000 */
[----:B---3--:R-:W-:Y:S01]  /*13140*/  FADD.FTZ R0, R161, R0 ;  /* 0x00000000a1007221 */ /* 0x008fe20000010000 */
[----:B------:R-:W-:Y:S01]  /*13150*/  ISETP.LT.OR P3, PT, R183, 0x32, P3 ;  /* 0x00000032b700780c */ /* 0x000fe20001f61670 */
        /* <DEDUP_REMOVED lines=15> */
[----:B------:R-:W-:Y:S01]  /*13250*/  ISETP.LT.OR P2, PT, R183, 0x3a, P2 ;  /* 0x0000003ab700780c */ /* 0x000fe20001741670 */
[----:B------:R-:W-:Y:S01]  /*13260*/  FMUL.FTZ R52, R52, R157 ;  /* 0x0000009d34347220 */ /* 0x000fe20000410000 */
[----:B------:R-:W-:Y:S01]  /*13270*/  FMNMX.FTZ R15, R171, R15, !PT ;  /* 0x0000000fab0f7209 */ /* 0x000fe20007810000 */
[----:B------:R-:W-:Y:S01]  /*13280*/  FMUL.FTZ R53, R53, R157 ;  /* 0x0000009d35357220 */ /* 0x000fe20000410000 */
[----:B------:R-:W-:Y:S01]  /*13290*/  FSEL R174, R174, -INF , !P4 ;  /* 0xff800000aeae7808 */ /* 0x000fe20006000000 */
[----:B------:R-:W-:Y:S01]  /*132a0*/  MUFU.EX2 R173, R173 ;  /* 0x000000ad00ad7308 */ /* 0x000fe20000000800 */
[----:B------:R-:W-:Y:S01]  /*132b0*/  FMNMX.FTZ R15, R172, R15, !PT ;  /* 0x0000000fac0f7209 */ /* 0x000fe20007810000 */
[----:B---3--:R-:W-:Y:S01]  /*132c0*/  FADD.FTZ R0, R166, R0 ;  /* 0x00000000a6007221 */ /* 0x008fe20000010000 */
[----:B------:R-:W-:Y:S01]  /*132d0*/  FSEL R175, R175, -INF , !P2 ;  /* 0xff800000afaf7808 */ /* 0x000fe20005000000 */
[----:B------:R-:W-:Y:S01]  /*132e0*/  FMUL.FTZ R56, R56, R157 ;  /* 0x0000009d38387220 */ /* 0x000fe20000410000 */
[----:B------:R-:W-:Y:S01]  /*132f0*/  FMNMX.FTZ R15, R174, R15, !PT ;  /* 0x0000000fae0f7209 */ /* 0x000fe20007810000 */
[----:B------:R-:W-:Y:S01]  /*13300*/  FMUL.FTZ R57, R57, R157 ;  /* 0x0000009d39397220 */ /* 0x000fe20000410000 */
[----:B------:R-:W-:Y:S01]  /*13310*/  F2FP.F16.F32.PACK_AB R152, R230, R152 ;  /* 0x00000098e698723e */ /* 0x000fe200000000ff */
[----:B------:R-:W-:Y:S01]  /*13320*/  MUFU.EX2 R177, R177 ;  /* 0x000000b100b17308 */ /* 0x000fe20000000800 */
[----:B------:R-:W-:Y:S01]  /*13330*/  FMNMX.FTZ R15, R175, R15, !PT ;  /* 0x0000000faf0f7209 */ /* 0x000fe20007810000 */
[----:B0-----:R-:W-:Y:S01]  /*13340*/  FADD.FTZ R0, R169, R0 ;  /* 0x00000000a9007221 */ /* 0x001fe20000010000 */
[----:B------:R-:W-:Y:S01]  /*13350*/  ISETP.NE.AND P3, PT, R194, RZ, PT ;  /* 0x000000ffc200720c */ /* 0x000fe20003f65270 */
[-C--:B------:R-:W-:Y:S01]  /*13360*/  FMUL.FTZ R60, R60, R157.reuse ;  /* 0x0000009d3c3c7220 */ /* 0x080fe20000410000 */
[-C--:B------:R-:W-:Y:S01]  /*13370*/  FMUL.FTZ R61, R61, R157.reuse ;  /* 0x0000009d3d3d7220 */ /* 0x080fe20000410000 */
[----:B------:R-:W0:Y:S01]  /*13380*/  SHFL.BFLY PT, R178, R15, 0x2, 0x1f ;  /* 0x0c401f000fb27f89 */ /* 0x000e2200000e0000 */
        /* <DEDUP_REMOVED lines=9> */
[----:B------:R-:W-:Y:S01]  /*13420*/  @!P3 IMAD R214, R214, 0x40, R191 ;  /* 0x00000040d6d6b824 */ /* 0x000fe200078e02bf */
[----:B------:R-:W-:Y:S01]  /*13430*/  MUFU.EX2 R180, R180 ;  /* 0x000000b400b47308 */ /* 0x000fe20000000800 */
[-C--:B------:R-:W-:Y:S01]  /*13440*/  FMUL.FTZ R80, R80, R157.reuse ;  /* 0x0000009d50507220 */ /* 0x080fe20000410000 */
[----:B------:R-:W-:Y:S01]  /*13450*/  FMUL.FTZ R81, R81, R157 ;  /* 0x0000009d51517220 */ /* 0x000fe20000410000 */
[----:B------:R-:W-:-:S02]  /*13460*/  @!P3 IMAD R214, R214, 0x4, R2 ;  /* 0x00000004d6d6b824 */ /* 0x000fc400078e0202 */
[-C--:B------:R-:W-:Y:S01]  /*13470*/  FMUL.FTZ R84, R84, R157.reuse ;  /* 0x0000009d54547220 */ /* 0x080fe20000410000 */
[-C--:B------:R-:W-:Y:S01]  /*13480*/  FMUL.FTZ R85, R85, R157.reuse ;  /* 0x0000009d55557220 */ /* 0x080fe20000410000 */
[-C--:B------:R-:W-:Y:S01]  /*13490*/  FMUL.FTZ R88, R88, R157.reuse ;  /* 0x0000009d58587220 */ /* 0x080fe20000410000 */
[-C--:B------:R-:W-:Y:S01]  /*134a0*/  FMUL.FTZ R89, R89, R157.reuse ;  /* 0x0000009d59597220 */ /* 0x080fe20000410000 */
[----:B------:R-:W-:Y:S01]  /*134b0*/  @!P3 STS [R214+0x28800], R157 ;  /* 0x0288009dd600b388 */ /* 0x000fe20000000800 */
[-C--:B------:R-:W-:Y:S01]  /*134c0*/  FMUL.FTZ R92, R92, R157.reuse ;  /* 0x0000009d5c5c7220 */ /* 0x080fe20000410000 */
[-C--:B------:R-:W-:Y:S01]  /*134d0*/  FMUL.FTZ R93, R93, R157.reuse ;  /* 0x0000009d5d5d7220 */ /* 0x080fe20000410000 */
[-C--:B------:R-:W-:Y:S01]  /*134e0*/  FMUL.FTZ R96, R96, R157.reuse ;  /* 0x0000009d60607220 */ /* 0x080fe20000410000 */
[-C--:B------:R-:W-:Y:S01]  /*134f0*/  FMUL.FTZ R97, R97, R157.reuse ;  /* 0x0000009d61617220 */ /* 0x080fe20000410000 */
[----:B0-----:R-:W-:Y:S01]  /*13500*/  FMNMX.FTZ R15, R15, R178, !PT ;  /* 0x000000b20f0f7209 */ /* 0x001fe20007810000 */
        /* <DEDUP_REMOVED lines=27> */
[----:B0-----:R-:W-:-:S02]  /*136c0*/  FMNMX.FTZ R15, R15, R178, !PT ;  /* 0x000000b20f0f7209 */ /* 0x001fc40007810000 */
[----:B------:R0:W2:Y:S02]  /*136d0*/  MUFU.EX2 R178, R170 ;  /* 0x000000aa00b27308 */ /* 0x0000a40000000800 */
[C---:B------:R-:W-:Y:S01]  /*136e0*/  FSETP.NEU.FTZ.AND P2, PT, R15.reuse, -INF , PT ;  /* 0xff8000000f00780b */ /* 0x040fe20003f5d000 */
[----:B------:R-:W-:-:S03]  /*136f0*/  FMUL.FTZ R215, R15, R20 ;  /* 0x000000140fd77220 */ /* 0x000fc60000410000 */
[----:B------:R-:W-:Y:S02]  /*13700*/  FSEL R216, R15, RZ, P2 ;  /* 0x000000ff0fd87208 */ /* 0x000fe40001000000 */
[----:B------:R-:W-:-:S03]  /*13710*/  FSEL R215, R215, RZ, P2 ;  /* 0x000000ffd7d77208 */ /* 0x000fc60001000000 */
[----:B------:R-:W-:Y:S02]  /*13720*/  FADD.FTZ R216, -R216, R213 ;  /* 0x000000d5d8d87221 */ /* 0x000fe40000010100 */
[-CC-:B------:R-:W-:Y:S01]  /*13730*/  FFMA.FTZ R213, R21, R20.reuse, -R215.reuse ;  /* 0x0000001415d57223 */ /* 0x180fe200000108d7 */
[-CC-:B------:R-:W-:Y:S01]  /*13740*/  FFMA.FTZ R183, R181, R20.reuse, -R215.reuse ;  /* 0x00000014b5b77223 */ /* 0x180fe200000108d7 */
[-C--:B------:R-:W-:Y:S01]  /*13750*/  FMUL.FTZ R21, R216, R20.reuse ;  /* 0x00000014d8157220 */ /* 0x080fe20000410000 */
[-CC-:B------:R-:W-:Y:S01]  /*13760*/  FFMA.FTZ R153, R153, R20.reuse, -R215.reuse ;  /* 0x0000001499997223 */ /* 0x180fe200000108d7 */
[-CC-:B0-----:R-:W-:Y:S01]  /*13770*/  FFMA.FTZ R170, R154, R20.reuse, -R215.reuse ;  /* 0x000000149aaa7223 */ /* 0x181fe200000108d7 */
[----:B------:R-:W-:Y:S01]  /*13780*/  F2FP.F16.F32.PACK_AB R154, R231, R155 ;  /* 0x0000009be79a723e */ /* 0x000fe200000000ff */
[----:B------:R-:W-:Y:S01]  /*13790*/  MUFU.EX2 R213, R213 ;  /* 0x000000d500d57308 */ /* 0x000fe20000000800 */
[-CC-:B------:R-:W-:Y:S01]  /*137a0*/  FFMA.FTZ R181, R156, R20.reuse, -R215.reuse ;  /* 0x000000149cb57223 */ /* 0x180fe200000108d7 */
[-CC-:B------:R-:W-:Y:S01]  /*137b0*/  FFMA.FTZ R182, R182, R20.reuse, -R215.reuse ;  /* 0x00000014b6b67223 */ /* 0x180fe200000108d7 */
[-CC-:B------:R-:W-:Y:S01]  /*137c0*/  FFMA.FTZ R159, R159, R20.reuse, -R215.reuse ;  /* 0x000000149f9f7223 */ /* 0x180fe200000108d7 */
[-CC-:B------:R-:W-:Y:S01]  /*137d0*/  FFMA.FTZ R216, R160, R20.reuse, -R215.reuse ;  /* 0x00000014a0d87223 */ /* 0x180fe200000108d7 */
[-CC-:B------:R-:W-:Y:S01]  /*137e0*/  FFMA.FTZ R163, R163, R20.reuse, -R215.reuse ;  /* 0x00000014a3a37223 */ /* 0x180fe200000108d7 */
[--C-:B------:R-:W-:Y:S01]  /*137f0*/  FFMA.FTZ R230, R164, R20, -R215.reuse ;  /* 0x00000014a4e67223 */ /* 0x100fe200000108d7 */
[----:B------:R-:W-:Y:S01]  /*13800*/  F2FP.F16.F32.PACK_AB R156, R161, R158 ;  /* 0x0000009ea19c723e */ /* 0x000fe200000000ff */
[----:B------:R-:W0:Y:S01]  /*13810*/  MUFU.EX2 R21, R21 ;  /* 0x0000001500157308 */ /* 0x000e220000000800 */
[-CC-:B------:R-:W-:Y:S01]  /*13820*/  FFMA.FTZ R167, R167, R20.reuse, -R215.reuse ;  /* 0x00000014a7a77223 */ /* 0x180fe200000108d7 */
[-CC-:B------:R-:W-:Y:S01]  /*13830*/  FFMA.FTZ R168, R168, R20.reuse, -R215.reuse ;  /* 0x00000014a8a87223 */ /* 0x180fe200000108d7 */
[-CC-:B------:R-:W-:Y:S01]  /*13840*/  FFMA.FTZ R171, R171, R20.reuse, -R215.reuse ;  /* 0x00000014abab7223 */ /* 0x180fe200000108d7 */
[--C-:B------:R-:W-:Y:S01]  /*13850*/  FFMA.FTZ R172, R172, R20, -R215.reuse ;  /* 0x00000014acac7223 */ /* 0x100fe200000108d7 */
[----:B------:R-:W-:Y:S01]  /*13860*/  F2FP.F16.F32.PACK_AB R158, R165, R162 ;  /* 0x000000a2a59e723e */ /* 0x000fe200000000ff */
[-CC-:B------:R-:W-:Y:S01]  /*13870*/  FFMA.FTZ R175, R175, R20.reuse, -R215.reuse ;  /* 0x00000014afaf7223 */ /* 0x180fe200000108d7 */
[----:B------:R-:W-:Y:S01]  /*13880*/  FFMA.FTZ R174, R174, R20, -R215 ;  /* 0x00000014aeae7223 */ /* 0x000fe200000108d7 */
[----:B------:R-:W3:Y:S01]  /*13890*/  MUFU.EX2 R183, R183 ;  /* 0x000000b700b77308 */ /* 0x000ee20000000800 */
[----:B--2---:R-:W-:Y:S01]  /*138a0*/  FADD.FTZ R0, R178, R0 ;  /* 0x00000000b2007221 */ /* 0x004fe20000010000 */
[----:B------:R-:W-:-:S02]  /*138b0*/  F2FP.F16.F32.PACK_AB R160, R169, R166 ;  /* 0x000000a6a9a0723e */ /* 0x000fc400000000ff */
[C---:B------:R-:W-:Y:S01]  /*138c0*/  F2FP.F16.F32.PACK_AB R162, R173.reuse, R178 ;  /* 0x000000b2ada2723e */ /* 0x040fe200000000ff */
[----:B------:R-:W-:Y:S01]  /*138d0*/  FADD.FTZ R0, R173, R0 ;  /* 0x00000000ad007221 */ /* 0x000fe20000010000 */
[----:B------:R-:W-:Y:S02]  /*138e0*/  F2FP.F16.F32.PACK_AB R166, R180, R179 ;  /* 0x000000b3b4a6723e */ /* 0x000fe400000000ff */
[----:B------:R2:W4:Y:S01]  /*138f0*/  MUFU.EX2 R155, R153 ;  /* 0x00000099009b7308 */ /* 0x0005220000000800 */
[----:B0-----:R-:W-:Y:S01]  /*13900*/  FFMA.FTZ R3, R21, R3, R213 ;  /* 0x0000000315037223 */ /* 0x001fe200000100d5 */
[----:B------:R0:W-:Y:S01]  /*13910*/  @!P3 STS [R214+0x28820], R21 ;  /* 0x02882015d600b388 */ /* 0x0001e20000000800 */
[-C--:B------:R-:W-:Y:S01]  /*13920*/  FMUL.FTZ R26, R26, R21.reuse ;  /* 0x000000151a1a7220 */ /* 0x080fe20000410000 */
[-C--:B------:R-:W-:Y:S01]  /*13930*/  FMUL.FTZ R27, R27, R21.reuse ;  /* 0x000000151b1b7220 */ /* 0x080fe20000410000 */
[-C--:B------:R-:W-:Y:S01]  /*13940*/  FMUL.FTZ R30, R30, R21.reuse ;  /* 0x000000151e1e7220 */ /* 0x080fe20000410000 */
[-C--:B------:R-:W-:Y:S01]  /*13950*/  FMUL.FTZ R31, R31, R21.reuse ;  /* 0x000000151f1f7220 */ /* 0x080fe20000410000 */
[----:B------:R-:W-:Y:S01]  /*13960*/  FMUL.FTZ R34, R34, R21 ;  /* 0x0000001522227220 */ /* 0x000fe20000410000 */
[----:B------:R-:W5:Y:S01]  /*13970*/  MUFU.EX2 R170, R170 ;  /* 0x000000aa00aa7308 */ /* 0x000f620000000800 */
[C---:B---3--:R-:W-:Y:S01]  /*13980*/  FADD.FTZ R3, R183.reuse, R3 ;  /* 0x00000003b7037221 */ /* 0x048fe20000010000 */
[----:B--2---:R-:W-:Y:S01]  /*13990*/  F2FP.F16.F32.PACK_AB R153, R183, R213 ;  /* 0x000000d5b799723e */ /* 0x004fe200000000ff */
        /* <DEDUP_REMOVED lines=13> */
[----:B------:R-:W3:Y:S01]  /*13a70*/  MUFU.EX2 R182, R182 ;  /* 0x000000b600b67308 */ /* 0x000ee20000000800 */
[C---:B-----5:R-:W-:Y:S01]  /*13a80*/  FADD.FTZ R3, R170.reuse, R3 ;  /* 0x00000003aa037221 */ /* 0x060fe20000010000 */
[----:B------:R-:W-:Y:S01]  /*13a90*/  F2FP.F16.F32.PACK_AB R155, R170, R155 ;  /* 0x0000009baa9b723e */ /* 0x000fe200000000ff */
[----:B------:R-:W-:Y:S01]  /*13aa0*/  BAR.SYNC.DEFER_BLOCKING 0xf, 0x100 ;  /* 0x03c4000000007b1d */ /* 0x000fe20000010000 */
        /* <DEDUP_REMOVED lines=22> */
[----:B----4-:R-:W-:Y:S01]  /*13c10*/  FADD.FTZ R3, R159, R3 ;  /* 0x000000039f037221 */ /* 0x010fe20000010000 */
[----:B------:R0:W-:Y:S01]  /*13c20*/  STSM.16.M88.4 [R196+0x26800], R152 ;  /* 0x02680098c4007844 */ /* 0x0001e20000000200 */
[-C--:B------:R-:W-:Y:S01]  /*13c30*/  FMUL.FTZ R90, R90, R21.reuse ;  /* 0x000000155a5a7220 */ /* 0x080fe20000410000 */
[-C--:B------:R-:W-:Y:S01]  /*13c40*/  FMUL.FTZ R91, R91, R21.reuse ;  /* 0x000000155b5b7220 */ /* 0x080fe20000410000 */
[-C--:B------:R-:W-:Y:S01]  /*13c50*/  FMUL.FTZ R94, R94, R21.reuse ;  /* 0x000000155e5e7220 */ /* 0x080fe20000410000 */
[-C--:B------:R-:W-:Y:S01]  /*13c60*/  FMUL.FTZ R95, R95, R21.reuse ;  /* 0x000000155f5f7220 */ /* 0x080fe20000410000 */
        /* <DEDUP_REMOVED lines=42> */
[----:B----4-:R-:W-:Y:S01]  /*13f10*/  FADD.FTZ R3, R165, R3 ;  /* 0x00000003a5037221 */ /* 0x010fe20000010000 */
[-C--:B------:R-:W-:Y:S01]  /*13f20*/  FMUL.FTZ R150, R150, R21.reuse ;  /* 0x0000001596967220 */ /* 0x080fe20000410000 */
[----:B------:R-:W-:-:S05]  /*13f30*/  FMUL.FTZ R151, R151, R21 ;  /* 0x0000001597977220 */ /* 0x000fca0000410000 */
[----:B------:R-:W4:Y:S01]  /*13f40*/  MUFU.EX2 R167, R174 ;  /* 0x000000ae00a77308 */ /* 0x000f220000000800 */
[C---:B--2---:R-:W-:Y:S01]  /*13f50*/  FADD.FTZ R3, R172.reuse, R3 ;  /* 0x00000003ac037221 */ /* 0x044fe20000010000 */
[----:B------:R-:W-:-:S06]  /*13f60*/  F2FP.F16.F32.PACK_AB R165, R172, R165 ;  /* 0x000000a5aca5723e */ /* 0x000fcc00000000ff */
[----:B------:R-:W2:Y:S01]  /*13f70*/  MUFU.EX2 R175, R175 ;  /* 0x000000af00af7308 */ /* 0x000ea20000000800 */
[----:B---3--:R-:W-:Y:S01]  /*13f80*/  FADD.FTZ R0, R164, R0 ;  /* 0x00000000a4007221 */ /* 0x008fe20000010000 */
[----:B------:R-:W-:-:S03]  /*13f90*/  F2FP.F16.F32.PACK_AB R164, R177, R164 ;  /* 0x000000a4b1a4723e */ /* 0x000fc600000000ff */
[----:B------:R-:W-:Y:S01]  /*13fa0*/  FADD.FTZ R0, R177, R0 ;  /* 0x00000000b1007221 */ /* 0x000fe20000010000 */
[----:B----4-:R-:W-:-:S03]  /*13fb0*/  FADD.FTZ R3, R167, R3 ;  /* 0x00000003a7037221 */ /* 0x010fc60000010000 */
[----:B------:R-:W-:-:S04]  /*13fc0*/  FADD.FTZ R0, R179, R0 ;  /* 0x00000000b3007221 */ /* 0x000fc80000010000 */
[----:B------:R-:W-:Y:S01]  /*13fd0*/  FADD.FTZ R0, R180, R0 ;  /* 0x00000000b4007221 */ /* 0x000fe20000010000 */
[C---:B--2---:R-:W-:Y:S01]  /*13fe0*/  F2FP.F16.F32.PACK_AB R167, R175.reuse, R167 ;  /* 0x000000a7afa7723e */ /* 0x044fe200000000ff */
[----:B------:R-:W-:-:S04]  /*13ff0*/  FADD.FTZ R3, R175, R3 ;  /* 0x00000003af037221 */ /* 0x000fc80000010000 */
[----:B------:R0:W-:Y:S01]  /*14000*/  STSM.16.M88.4 [R198], R164 ;  /* 0x000000a4c6007844 */ /* 0x0001e20000000200 */
[----:B------:R-:W-:Y:S05]  /*14010*/  @!P0 BRA `(.L_x_2855) ;  /* 0x0000000000048947 */ /* 0x000fea0003800000 */
[----:B------:R-:W-:Y:S01]  /*14020*/  BPT.TRAP 0x1 ;  /* 0x000000040000795c */ /* 0x000fe20000300000 */
.L_x_2855:
[----:B------:R2:W3:Y:S01]  /*14030*/  SYNCS.PHASECHK.TRANS64.TRYWAIT P2, [R206+URZ+0x28c50], R207 ;  /* 0x028c50cfce0075a7 */ /* 0x0004e2000804017f */
[----:B------:R-:W-:Y:S05]  /*14040*/  @!P0 BRA `(.L_x_2856) ;  /* 0x0000000000048947 */ /* 0x000fea0003800000 */
[----:B------:R-:W-:Y:S01]  /*14050*/  BPT.TRAP 0x1 ;  /* 0x000000040000795c */ /* 0x000fe20000300000 */
.L_x_2856:
[----:B------:R-:W-:Y:S04]  /*14060*/  BSSY B1, `(.L_x_2857) ;  /* 0x0000004000017945 */ /* 0x000fe80003800000 */
[----:B---3--:R-:W-:Y:S05]  /*14070*/  @P2 BRA `(.L_x_2858) ;  /* 0x0000000000082947 */ /* 0x008fea0003800000 */
[----:B------:R-:W3:Y:S02]  /*14080*/  SYNCS.PHASECHK.TRANS64.TRYWAIT P2, [R206+URZ+0x28c50], R207 ;  /* 0x028c50cfce0075a7 */ /* 0x000ee4000804017f */
[----:B---3--:R-:W-:Y:S05]  /*14090*/  @!P2 BRA `(.L_x_2859) ;  /* 0x000001040048a947 */ /* 0x008fea0003800000 */
.L_x_2858:
[----:B------:R-:W-:Y:S05]  /*140a0*/  BSYNC B1 ;  /* 0x0000000000017941 */ /* 0x000fea0003800000 */
.L_x_2857:
        /* <DEDUP_REMOVED lines=10> */
[----:B------:R-:W-:-:S02]  /*14150*/  IMAD.MOV.U32 R213, RZ, RZ, R15 ;  /* 0x000000ffffd57224 */ /* 0x000fc400078e000f */
[----:B------:R-:W-:Y:S02]  /*14160*/  IMAD.MOV.U32 R215, RZ, RZ, R14 ;  /* 0x000000ffffd77224 */ /* 0x000fe400078e000e */
[----:B0-----:R-:W-:-:S06]  /*14170*/  IMAD.MOV.U32 R214, RZ, RZ, R18 ;  /* 0x000000ffffd67224 */ /* 0x001fcc00078e0012 */
[----:B------:R-:W-:Y:S03]  /*14180*/  HGMMA.64x256x16.F32 R24, R152, gdesc[UR4].tnspB, R24, gsb0 ;  /* 0x43e0000498187df0 */ /* 0x000fe60008000818 */
[----:B------:R-:W-:Y:S02]  /*14190*/  WARPGROUP.DEPBAR.LE gsb0, 0x0 ;  /* 0x00008000000079c5 */ /* 0x000fe40000010000 */
[----:B------:R-:W-:Y:S01]  /*141a0*/  VIADD R152, R168, 0x80 ;  /* 0x00000080a8987836 */ /* 0x000fe20000000000 */
        /* <DEDUP_REMOVED lines=31> */
.L_x_2841:
[----:B------:R-:W-:Y:S05]  /*143a0*/  BSYNC B0 ;  /* 0x0000000000007941 */ /* 0x000fea0003800000 */
.L_x_2840:
[----:B------:R-:W2:Y:S01]  /*143b0*/  SHFL.BFLY PT, R4, R0, 0x2, 0x1f ;  /* 0x0c401f0000047f89 */ /* 0x000ea200000e0000 */
[----:B------:R-:W-:Y:S02]  /*143c0*/  IMAD.MOV.U32 R152, RZ, RZ, -0x800000 ;  /* 0xff800000ff987424 */ /* 0x000fe400078e00ff */
[----:B------:R-:W-:Y:S01]  /*143d0*/  VIADD R217, R217, 0x1 ;  /* 0x00000001d9d97836 */ /* 0x000fe20000000000 */
[----:B------:R-:W-:Y:S08]  /*143e0*/  BAR.ARV 0x8, 0x100 ;  /* 0x0204000000007b1d */ /* 0x000ff00000002000 */
[----:B------:R-:W-:Y:S01]  /*143f0*/  BAR.SYNC.DEFER_BLOCKING 0xf, 0x100 ;  /* 0x03c4000000007b1d */ /* 0x000fe20000010000 */
[----:B--2---:R-:W-:-:S05]  /*14400*/  FADD.FTZ R4, R4, R0 ;  /* 0x0000000004047221 */ /* 0x004fca0000010000 */
[----:B------:R-:W2:Y:S02]  /*14410*/  SHFL.BFLY PT, R0, R4, 0x1, 0x1f ;  /* 0x0c201f0004007f89 */ /* 0x000ea400000e0000 */
[----:B--2---:R-:W-:Y:S01]  /*14420*/  FADD.FTZ R0, R4, R0 ;  /* 0x0000000004007221 */ /* 0x004fe20000010000 */
[----:B------:R-:W-:-:S04]  /*14430*/  IMAD.MOV.U32 R4, RZ, RZ, RZ ;  /* 0x000000ffff047224 */ /* 0x000fc800078e00ff */
[----:B------:R-:W-:-:S13]  /*14440*/  FSETP.NE.FTZ.AND P0, PT, R0, RZ, PT ;  /* 0x000000ff0000720b */ /* 0x000fda0003f15000 */
[----:B------:R-:W2:Y:S01]  /*14450*/  @P0 MUFU.RCP R4, R0 ;  /* 0x0000000000040308 */ /* 0x000ea20000001000 */
[----:B------:R-:W-:-:S07]  /*14460*/  @P0 FMUL.FTZ R5, R20, 0.69314718246459960938 ;  /* 0x3f31721814050820 */ /* 0x000fce0000410000 */
[----:B------:R-:W3:Y:S01]  /*14470*/  @P0 MUFU.LG2 R0, R0 ;  /* 0x0000000000000308 */ /* 0x000ee20000000c00 */
        /* <DEDUP_REMOVED lines=8> */
[----:B---3--:R-:W-:Y:S01]  /*14500*/  @P0 FMUL.FTZ R0, R0, 0.69314718246459960938 ;  /* 0x3f31721800000820 */ /* 0x008fe20000410000 */
[-C--:B------:R-:W-:Y:S01]  /*14510*/  FMUL.FTZ R40, R40, R4.reuse ;  /* 0x0000000428287220 */ /* 0x080fe20000410000 */
[-C--:B------:R-:W-:Y:S01]  /*14520*/  FMUL.FTZ R41, R41, R4.reuse ;  /* 0x0000000429297220 */ /* 0x080fe20000410000 */
[----:B------:R-:W-:Y:S01]  /*14530*/  FMUL.FTZ R44, R44, R4 ;  /* 0x000000042c2c7220 */ /* 0x000fe20000410000 */
[----:B------:R-:W-:Y:S01]  /*14540*/  @P0 FFMA.FTZ R152, R5, R14, R0 ;  /* 0x0000000e05980223 */ /* 0x000fe20000010000 */
[-C--:B------:R-:W-:Y:S01]  /*14550*/  FMUL.FTZ R45, R45, R4.reuse ;  /* 0x000000042d2d7220 */ /* 0x080fe20000410000 */
[----:B------:R-:W2:Y:S01]  /*14560*/  SHFL.BFLY PT, R0, R3, 0x2, 0x1f ;  /* 0x0c401f0003007f89 */ /* 0x000ea200000e0000 */
        /* <DEDUP_REMOVED lines=23> */
[----:B--2---:R-:W-:Y:S01]  /*146e0*/  FADD.FTZ R0, R0, R3 ;  /* 0x0000000300007221 */ /* 0x004fe20000010000 */
[-C--:B------:R-:W-:Y:S01]  /*146f0*/  FMUL.FTZ R93, R93, R4.reuse ;  /* 0x000000045d5d7220 */ /* 0x080fe20000410000 */
[-C--:B------:R-:W-:Y:S01]  /*14700*/  FMUL.FTZ R96, R96, R4.reuse ;  /* 0x0000000460607220 */ /* 0x080fe20000410000 */
[-C--:B------:R-:W-:Y:S01]  /*14710*/  FMUL.FTZ R97, R97, R4.reuse ;  /* 0x0000000461617220 */ /* 0x080fe20000410000 */
        /* <DEDUP_REMOVED lines=25> */
[----:B--2---:R-:W-:Y:S01]  /*148b0*/  FADD.FTZ R3, R0, R3 ;  /* 0x0000000300037221 */ /* 0x004fe20000010000 */
[----:B------:R-:W-:-:S02]  /*148c0*/  IMAD.MOV.U32 R0, RZ, RZ, RZ ;  /* 0x000000ffff007224 */ /* 0x000fc400078e00ff */
[-C--:B------:R-:W-:Y:S01]  /*148d0*/  FMUL.FTZ R148, R148, R4.reuse ;  /* 0x0000000494947220 */ /* 0x080fe20000410000 */
[----:B------:R-:W-:Y:S01]  /*148e0*/  FMUL.FTZ R149, R149, R4 ;  /* 0x0000000495957220 */ /* 0x000fe20000410000 */
        /* <DEDUP_REMOVED lines=11> */
[----:B------:R-:W-:Y:S01]  /*149a0*/  FMUL.FTZ R39, R39, R0 ;  /* 0x0000000027277220 */ /* 0x000fe20000410000 */
[----:B---3--:R-:W-:Y:S01]  /*149b0*/  @P0 FMUL.FTZ R5, R3, 0.69314718246459960938 ;  /* 0x3f31721803050820 */ /* 0x008fe20000410000 */
        /* <DEDUP_REMOVED lines=26> */
[----:B------:R2:W-:Y:S01]  /*14b60*/  @!P0 STS [R5+0x28800], R4 ;  /* 0x0288000405008388 */ /* 0x0005e20000000800 */
        /* <DEDUP_REMOVED lines=9> */
[-C--:B--2---:R-:W-:Y:S01]  /*14c00*/  FMUL.FTZ R4, R78, R0.reuse ;  /* 0x000000004e047220 */ /* 0x084fe20000410000 */
[-C--:B------:R-:W-:Y:S01]  /*14c10*/  FMUL.FTZ R99, R99, R0.reuse ;  /* 0x0000000063637220 */ /* 0x080fe20000410000 */
[-C--:B------:R-:W-:Y:S01]  /*14c20*/  FMUL.FTZ R102, R102, R0.reuse ;  /* 0x0000000066667220 */ /* 0x080fe20000410000 */
[-C--:B------:R-:W-:Y:S01]  /*14c30*/  FMUL.FTZ R103, R103, R0.reuse ;  /* 0x0000000067677220 */ /* 0x080fe20000410000 */
        /* <DEDUP_REMOVED lines=26> */
[----:B------:R-:W-:Y:S06]  /*14de0*/  BAR.ARV 0xe, 0x100 ;  /* 0x0384000000007b1d */ /* 0x000fec0000002000 */
[----:B------:R-:W-:-:S02]  /*14df0*/  PLOP3.LUT P0, PT, PT, PT, PT, 0x8, 0x0 ;  /* 0x000000000000781c */ /* 0x000fc40003f0e170 */
[----:B------:R-:W-:Y:S02]  /*14e00*/  LOP3.LUT R19, R19, R0, RZ, 0x3c, !PT ;  /* 0x0000000013137212 */ /* 0x000fe400078e3cff */
[----:B------:R-:W-:-:S09]  /*14e10*/  SEL R18, R18, RZ, P1 ;  /* 0x000000ff12127207 */ /* 0x000fd20000800000 */
.L_x_2721:
[----:B------:R-:W-:Y:S05]  /*14e20*/  BSYNC B7 ;  /* 0x0000000000077941 */ /* 0x000fea0003800000 */
.L_x_2709:
        /* <DEDUP_REMOVED lines=9> */
[----:B------:R-:W4:Y:S01]  /*14ec0*/  LDL R8, [R1+0x6c] ;  /* 0x00006c0001087983 */ /* 0x000f220000100800 */
        /* <DEDUP_REMOVED lines=175> */
[----:B------:R-:W-:Y:S01]  /*159c0*/  ISETP.NE.U32.AND P0, PT, RZ, UR4, PT ;  /* 0x00000004ff007c0c */ /* 0x000fe2000bf05070 */
[----:B------:R-:W-:Y:S02]  /*159d0*/  ULDC UR4, c[0x0][0xa88] ;  /* 0x0002a20000047ab9 */ /* 0x000fe40000000800 */
[----:B------:R0:W-:Y:S01]  /*159e0*/  STSM.16.M88.4 [R12], R8 ;  /* 0x000000080c007844 */ /* 0x0001e20000000200 */
[----:B------:R-:W-:Y:S02]  /*159f0*/  ISETP.NE.AND.EX P0, PT, RZ, UR5, PT, P0 ;  /* 0x00000005ff007c0c */ /* 0x000fe4000bf05300 */
[----:B0-----:R-:W-:-:S11]  /*15a00*/  LOP3.LUT R8, R0, 0x380, RZ, 0xc0, !PT ;  /* 0x0000038000087812 */ /* 0x001fd600078ec0ff */
[----:B------:R-:W0:Y:S01]  /*15a10*/  @P0 LDC.64 R10, c[0x0][0xc08] ;  /* 0x00030200ff0a0b82 */ /* 0x000e220000000a00 */
[----:B------:R-:W-:Y:S02]  /*15a20*/  F2FP.F16.F32.PACK_AB R12, R145, R144 ;  /* 0x00000090910c723e */ /* 0x000fe400000000ff */
[----:B------:R-:W-:-:S04]  /*15a30*/  SHF.R.U64 R8, R8, 0x3, RZ ;  /* 0x0000000308087819 */ /* 0x000fc800000012ff */
[----:B------:R-:W-:Y:S01]  /*15a40*/  LOP3.LUT R22, R8, R0, RZ, 0x3c, !PT ;  /* 0x0000000008167212 */ /* 0x000fe200078e3cff */
[----:B------:R-:W-:-:S03]  /*15a50*/  IMAD.U32 R8, RZ, RZ, UR4 ;  /* 0x00000004ff087e24 */ /* 0x000fc6000f8e00ff */
[----:B------:R-:W-:-:S05]  /*15a60*/  MOV R22, R22 ;  /* 0x0000001600167202 */ /* 0x000fca0000000f00 */
[----:B------:R1:W-:Y:S01]  /*15a70*/  STSM.16.M88.4 [R22], R12 ;  /* 0x0000000c16007844 */ /* 0x0003e20000000200 */
[----:B0-----:R-:W-:Y:S01]  /*15a80*/  @P0 IMAD.WIDE R10, R208, 0x4, R10 ;  /* 0x00000004d00a0825 */ /* 0x001fe200078e020a */
[----:B------:R-:W-:Y:S01]  /*15a90*/  BAR.SYNC.DEFER_BLOCKING 0x1, 0x100 ;  /* 0x0044000000007b1d */ /* 0x000fe20000010000 */
[----:B------:R-:W-:-:S04]  /*15aa0*/  ISETP.NE.U32.AND P1, PT, RZ, UR6, PT ;  /* 0x00000006ff007c0c */ /* 0x000fc8000bf25070 */
[----:B------:R-:W-:Y:S01]  /*15ab0*/  ISETP.NE.AND.EX P1, PT, RZ, UR7, PT, P1 ;  /* 0x00000007ff007c0c */ /* 0x000fe2000bf25310 */
[----:B------:R0:W5:Y:S01]  /*15ac0*/  @P0 LDG.E R8, desc[UR42][R10.64] ;  /* 0x0000002a0a080981 */ /* 0x000162000c1e1900 */
[----:B------:R-:W-:Y:S01]  /*15ad0*/  IMAD.MOV.U32 R0, RZ, RZ, RZ ;  /* 0x000000ffff007224 */ /* 0x000fe200078e00ff */
[----:B0-----:R-:W0:Y:S02]  /*15ae0*/  LDC.64 R10, c[0x0][0xc00] ;  /* 0x00030000ff0a7b82 */ /* 0x001e240000000a00 */
[----:B0-----:R-:W-:-:S08]  /*15af0*/  IMAD.WIDE R10, R208, 0x4, R10 ;  /* 0x00000004d00a7825 */ /* 0x001fd000078e020a */
[----:B------:R1:W5:Y:S01]  /*15b00*/  @P1 LDG.E R0, desc[UR42][R10.64] ;  /* 0x0000002a0a001981 */ /* 0x000362000c1e1900 */
[----:B------:R-:W-:Y:S05]  /*15b10*/  @P0 BRA `(.L_x_2863) ;  /* 0x0000000000100947 */ /* 0x000fea0003800000 */
[----:B------:R-:W-:Y:S05]  /*15b20*/  @!P1 BRA `(.L_x_2863) ;  /* 0x00000000000c9947 */ /* 0x000fea0003800000 */
[----:B-----5:R-:W4:Y:S04]  /*15b30*/  LDG.E R8, desc[UR42][R10.64] ;  /* 0x0000002a0a087981 */ /* 0x020f28000c1e1900 */
[----:B-1----:R-:W4:Y:S02]  /*15b40*/  LDG.E R10, desc[UR42][R10.64+0x4] ;  /* 0x0000042a0a0a7981 */ /* 0x002f24000c1e1900 */
[----:B----4-:R-:W-:-:S07]  /*15b50*/  IMAD.IADD R8, R10, 0x1, -R8 ;  /* 0x000000010a087824 */ /* 0x010fce00078e0a08 */
.L_x_2863:
[----:B------:R-:W4:Y:S01]  /*15b60*/  LDL R9, [R1+0x48] ;  /* 0x0000480001097983 */ /* 0x000f220000100800 */
[----:B------:R-:W-:Y:S01]  /*15b70*/  ISETP.NE.AND P1, PT, R205, RZ, PT ;  /* 0x000000ffcd00720c */ /* 0x000fe20003f25270 */
[----:B------:R-:W-:-:S03]  /*15b80*/  ULDC UR4, c[0x0][0xad4] ;  /* 0x0002b50000047ab9 */ /* 0x000fc60000000800 */
[----:B------:R-:W-:Y:S01]  /*15b90*/  SEL R205, R205, UR4, P1 ;  /* 0x00000004cdcd7c07 */ /* 0x000fe20008800000 */
[----:B----4-:R-:W0:Y:S02]  /*15ba0*/  SHFL.IDX PT, R9, R9, RZ, 0x1f ;  /* 0x00001fff09097589 */ /* 0x010e2400000e0000 */
[----:B0-----:R-:W-:Y:S02]  /*15bb0*/  ISETP.NE.AND P0, PT, R9, RZ, PT ;  /* 0x000000ff0900720c */ /* 0x001fe40003f05270 */
[----:B-----5:R-:W-:-:S11]  /*15bc0*/  SHF.R.S32.HI R9, RZ, 0x1f, R0 ;  /* 0x0000001fff097819 */ /* 0x020fd60000011400 */
[----:B------:R-:W-:Y:S05]  /*15bd0*/  @P0 BRA `(.L_x_2864) ;  /* 0x0000000000f80947 */ /* 0x000fea0003800000 */
[----:B------:R-:W4:Y:S01]  /*15be0*/  LDL R155, [R1+0x68] ;  /* 0x00006800019b7983 */ /* 0x000f220000100800 */
[----:B-1----:R-:W-:Y:S01]  /*15bf0*/  IMAD.MOV.U32 R14, RZ, RZ, 0x9b8 ;  /* 0x000009b8ff0e7424 */ /* 0x002fe200078e00ff */
[----:B------:R-:W-:Y:S01]  /*15c00*/  ISETP.GT.AND P1, PT, R205, 0x1, PT ;  /* 0x00000001cd00780c */ /* 0x000fe20003f24270 */
[----:B------:R-:W0:Y:S01]  /*15c10*/  LDC R154, c[0x0][0xbe8] ;  /* 0x0002fa00ff9a7b82 */ /* 0x000e220000000800 */
[----:B------:R-:W-:Y:S01]  /*15c20*/  ISETP.NE.U32.AND P0, PT, RZ, UR6, PT ;  /* 0x00000006ff007c0c */ /* 0x000fe2000bf05070 */
[----:B---3--:R-:W-:Y:S01]  /*15c30*/  IMAD.IADD R76, R201, 0x1, R192 ;  /* 0x00000001c94c7824 */ /* 0x008fe200078e02c0 */
[----:B------:R-:W-:Y:S02]  /*15c40*/  SEL R14, R14, 0x978, P1 ;  /* 0x000009780e0e7807 */ /* 0x000fe40000800000 */
[----:B------:R-:W-:Y:S02]  /*15c50*/  ISETP.NE.AND.EX P0, PT, RZ, UR7, PT, P0 ;  /* 0x00000007ff007c0c */ /* 0x000fe4000bf05300 */
[----:B------:R-:W-:Y:S01]  /*15c60*/  SHF.R.S32.HI R15, RZ, 0x1f, R208 ;  /* 0x0000001fff0f7819 */ /* 0x000fe200000114d0 */
[----:B------:R-:W1:Y:S01]  /*15c70*/  LDC.64 R12, c[0x0][R14+0x220] ;  /* 0x000088000e0c7b82 */ /* 0x000e620000000a00 */
[----:B------:R-:W-:-:S02]  /*15c80*/  SEL R22, R208, RZ, !P0 ;  /* 0x000000ffd0167207 */ /* 0x000fc40004000000 */
[----:B------:R-:W-:Y:S02]  /*15c90*/  SEL R15, R15, RZ, !P0 ;  /* 0x000000ff0f0f7207 */ /* 0x000fe40004000000 */
[----:B------:R-:W-:-:S03]  /*15ca0*/  SEL R153, R218, RZ, P1 ;  /* 0x000000ffda997207 */ /* 0x000fc60000800000 */
[----:B------:R-:W3:Y:S01]  /*15cb0*/  LDC.64 R10, c[0x0][R14+0x218] ;  /* 0x000086000e0a7b82 */ /* 0x000ee20000000a00 */
[----:B0-----:R-:W-:Y:S01]  /*15cc0*/  ISETP.NE.AND P0, PT, R154, 0x1, PT ;  /* 0x000000019a00780c */ /* 0x001fe20003f05270 */
[----:B-1----:R-:W-:-:S04]  /*15cd0*/  IMAD R13, R13, R22, RZ ;  /* 0x000000160d0d7224 */ /* 0x002fc800078e02ff */
[C---:B------:R-:W-:Y:S02]  /*15ce0*/  IMAD R15, R12.reuse, R15, R13 ;  /* 0x0000000f0c0f7224 */ /* 0x040fe400078e020d */
[----:B------:R-:W-:-:S04]  /*15cf0*/  IMAD.WIDE.U32 R12, R12, R22, RZ ;  /* 0x000000160c0c7225 */ /* 0x000fc800078e00ff */
[-C--:B---3--:R-:W-:Y:S02]  /*15d00*/  IMAD R22, R11, R204.reuse, RZ ;  /* 0x000000cc0b167224 */ /* 0x088fe400078e02ff */
[----:B------:R-:W-:-:S04]  /*15d10*/  IMAD.WIDE.U32 R10, R10, R204, RZ ;  /* 0x000000cc0a0a7225 */ /* 0x000fc800078e00ff */
[----:B------:R-:W-:Y:S01]  /*15d20*/  IMAD.IADD R22, R11, 0x1, R22 ;  /* 0x000000010b167824 */ /* 0x000fe200078e0216 */
[----:B------:R-:W-:Y:S01]  /*15d30*/  IADD3 R23, P2, P3, R12, R10, R0 ;  /* 0x0000000a0c177210 */ /* 0x000fe20007b5e000 */
[----:B------:R-:W0:Y:S01]  /*15d40*/  @P0 LDC R11, c[0x0][0xbec] ;  /* 0x0002fb00ff0b0b82 */ /* 0x000e220000000800 */
[----:B------:R-:W-:-:S05]  /*15d50*/  IMAD.IADD R15, R13, 0x1, R15 ;  /* 0x000000010d0f7824 */ /* 0x000fca00078e020f */
[----:B------:R-:W-:Y:S01]  /*15d60*/  IADD3.X R15, R15, R22, R9, P2, P3 ;  /* 0x000000160f0f7210 */ /* 0x000fe200017e6409 */
[----:B------:R-:W-:Y:S01]  /*15d70*/  IMAD.MOV.U32 R22, RZ, RZ, R76 ;  /* 0x000000ffff167224 */ /* 0x000fe200078e004c */
[----:B------:R-:W1:Y:S01]  /*15d80*/  @P0 LDC R10, c[0x0][0xbf0] ;  /* 0x0002fc00ff0a0b82 */ /* 0x000e620000000800 */
[----:B0-----:R-:W-:-:S05]  /*15d90*/  @P0 IMAD.HI.U32 R11, R76, R11, RZ ;  /* 0x0000000b4c0b0227 */ /* 0x001fca00078e00ff */
[----:B-1----:R-:W-:Y:S02]  /*15da0*/  @P0 SHF.R.U32.HI R22, RZ, R10, R11 ;  /* 0x0000000aff160219 */ /* 0x002fe4000001160b */
[----:B------:R-:W0:Y:S02]  /*15db0*/  LDC.64 R10, c[0x0][R14+0x228] ;  /* 0x00008a000e0a7b82 */ /* 0x000e240000000a00 */
[----:B0-----:R-:W-:-:S04]  /*15dc0*/  IMAD.WIDE.U32 R12, R10, R153, RZ ;  /* 0x000000990a0c7225 */ /* 0x001fc800078e00ff */
[----:B------:R-:W-:Y:S01]  /*15dd0*/  IMAD R10, R11, R153, RZ ;  /* 0x000000990b0a7224 */ /* 0x000fe200078e02ff */
[----:B------:R-:W-:Y:S01]  /*15de0*/  IADD3 R12, P0, P2, R22, R23, R12 ;  /* 0x00000017160c7210 */ /* 0x000fe20007a1e00c */
[--C-:B------:R-:W-:Y:S01]  /*15df0*/  IMAD.MOV R23, RZ, RZ, -R22.reuse ;  /* 0x000000ffff177224 */ /* 0x100fe200078e0a16 */
[----:B------:R-:W-:Y:S01]  /*15e00*/  SHF.R.S32.HI R22, RZ, 0x1f, R22 ;  /* 0x0000001fff167819 */ /* 0x000fe20000011416 */
[----:B------:R-:W-:Y:S02]  /*15e10*/  IMAD.IADD R13, R13, 0x1, R10 ;  /* 0x000000010d0d7824 */ /* 0x000fe400078e020a */
[----:B------:R0:W1:Y:S01]  /*15e20*/  LDC.64 R10, c[0x0][R14+0x210] ;  /* 0x000084000e0a7b82 */ /* 0x0000620000000a00 */
[----:B------:R-:W-:Y:S02]  /*15e30*/  IMAD R23, R154, R23, R76 ;  /* 0x000000179a177224 */ /* 0x000fe400078e024c */
[----:B------:R-:W-:Y:S01]  /*15e40*/  IADD3.X R13, R22, R15, R13, P0, P2 ;  /* 0x0000000f160d7210 */ /* 0x000fe200007e440d */
[----:B------:R-:W-:-:S02]  /*15e50*/  IMAD.IADD R15, R191, 0x1, R192 ;  /* 0x00000001bf0f7824 */ /* 0x000fc400078e02c0 */
[----:B0-----:R-:W-:Y:S01]  /*15e60*/  SHF.R.S32.HI R14, RZ, 0x1f, R23 ;  /* 0x0000001fff0e7819 */ /* 0x001fe20000011417 */
[-C--:B-1----:R-:W-:Y:S02]  /*15e70*/  IMAD R11, R11, R23.reuse, RZ ;  /* 0x000000170b0b7224 */ /* 0x082fe400078e02ff */
[----:B------:R-:W-:-:S04]  /*15e80*/  IMAD.WIDE.U32 R12, R10, R23, R12 ;  /* 0x000000170a0c7225 */ /* 0x000fc800078e000c */
[----:B------:R-:W-:Y:S02]  /*15e90*/  IMAD R14, R10, R14, R11 ;  /* 0x0000000e0a0e7224 */ /* 0x000fe400078e020b */
[----:B------:R-:W0:Y:S02]  /*15ea0*/  LDC.64 R10, c[0x0][0xba8] ;  /* 0x0002ea00ff0a7b82 */ /* 0x000e240000000a00 */
[----:B------:R-:W-:-:S06]  /*15eb0*/  IMAD.IADD R14, R13, 0x1, R14 ;  /* 0x000000010d0e7824 */ /* 0x000fcc00078e020e */
[----:B0-----:R-:W0:Y:S08]  /*15ec0*/  @!P1 LDC R10, c[0x0][0xb50] ;  /* 0x0002d400ff0a9b82 */ /* 0x001e300000000800 */
[----:B------:R-:W1:Y:S01]  /*15ed0*/  @!P1 LDC R11, c[0x0][0xb54] ;  /* 0x0002d500ff0b9b82 */ /* 0x000e620000000800 */
[----:B0-----:R-:W-:-:S04]  /*15ee0*/  LEA R13, P0, R12, R10, 0x2 ;  /* 0x0000000a0c0d7211 */ /* 0x001fc800078010ff */
[----:B-1----:R-:W-:Y:S02]  /*15ef0*/  LEA.HI.X R14, R12, R11, R14, 0x2, P0 ;  /* 0x0000000b0c0e7211 */ /* 0x002fe400000f140e */
[----:B------:R-:W-:Y:S04]  /*15f00*/  SHFL.IDX PT, R12, R13, 0x1, 0x1c1f ;  /* 0x003c1f000d0c7f89 */ /* 0x000fe800000e0000 */
[----:B------:R-:W-:Y:S01]  /*15f10*/  SHFL.IDX PT, R11, R14, RZ, 0x1c1f ;  /* 0x001c1fff0e0b7589 */ /* 0x000fe200000e0000 */
[----:B----4-:R-:W-:-:S05]  /*15f20*/  IMAD.MOV R10, RZ, RZ, -R155 ;  /* 0x000000ffff0a7224 */ /* 0x010fca00078e0a9b */
[----:B------:R-:W-:Y:S02]  /*15f30*/  ISETP.NE.AND P0, PT, R186, R10, PT ;  /* 0x0000000aba00720c */ /* 0x000fe40003f05270 */
[----:B------:R-:W0:Y:S04]  /*15f40*/  SHFL.IDX PT, R10, R13, RZ, 0x1c1f ;  /* 0x001c1fff0d0a7589 */ /* 0x000e2800000e0000 */
[----:B------:R1:W3:Y:S02]  /*15f50*/  SHFL.IDX PT, R13, R14, 0x1, 0x1c1f ;  /* 0x003c1f000e0d7f89 */ /* 0x0002e400000e0000 */
[----:B-1----:R-:W-:-:S05]  /*15f60*/  IMAD R14, R8, R154, RZ ;  /* 0x0000009a080e7224 */ /* 0x002fca00078e02ff */
[C---:B------:R-:W-:Y:S01]  /*15f70*/  ISETP.GE.OR P1, PT, R15.reuse, R14, P0 ;  /* 0x0000000e0f00720c */ /* 0x040fe20000726670 */
[----:B------:R-:W-:-:S05]  /*15f80*/  VIADD R15, R15, 0x8 ;  /* 0x000000080f0f7836 */ /* 0x000fca0000000000 */
[----:B------:R-:W-:-:S07]  /*15f90*/  ISETP.GE.OR P0, PT, R15, R14, P0 ;  /* 0x0000000e0f00720c */ /* 0x000fce0000706670 */
[----:B0-----:R0:W-:Y:S06]  /*15fa0*/  @!P1 ST.E desc[UR42][R10.64], R152 ;  /* 0x000000980a009985 */ /* 0x0011ec000c10192a */
[----:B---3--:R0:W-:Y:S02]  /*15fb0*/  @!P0 ST.E desc[UR42][R12.64], R3 ;  /* 0x000000030c008985 */ /* 0x0081e4000c10192a */
.L_x_2864:
[----:B------:R-:W-:Y:S02]  /*15fc0*/  ISETP.GT.AND P1, PT, R205, 0x1, PT ;  /* 0x00000001cd00780c */ /* 0x000fe40003f24270 */
[----:B------:R-:W-:-:S04]  /*15fd0*/  ISETP.NE.U32.AND P0, PT, RZ, UR6, PT ;  /* 0x00000006ff007c0c */ /* 0x000fc8000bf05070 */
[----:B------:R-:W-:-:S04]  /*15fe0*/  ISETP.NE.AND.EX P0, PT, RZ, UR7, PT, P0 ;  /* 0x00000007ff007c0c */ /* 0x000fc8000bf05300 */
[----:B0-----:R-:W-:-:S03]  /*15ff0*/  SEL R3, R208, RZ, !P0 ;  /* 0x000000ffd0037207 */ /* 0x001fc60004000000 */
[----:B------:R-:W-:Y:S06]  /*16000*/  @P1 BRA `(.L_x_2865) ;  /* 0x00000010003c1947 */ /* 0x000fec0003800000 */
[----:B------:R-:W0:Y:S01]  /*16010*/  S2R R81, SR_TID.X ;  /* 0x0000000000517919 */ /* 0x000e220000002100 */
[----:B------:R-:W4:Y:S01]  /*16020*/  LDC R83, c[0x0][0xbe8] ;  /* 0x0002fa00ff537b82 */ /* 0x000f220000000800 */
[----:B------:R-:W-:Y:S01]  /*16030*/  ULDC.64 UR4, c[0x0][0xaa0] ;  /* 0x0002a80000047ab9 */ /* 0x000fe20000000a00 */
[----:B0-----:R-:W-:-:S05]  /*16040*/  VIADD R81, R81, 0xffffff80 ;  /* 0xffffff8051517836 */ /* 0x001fca0000000000 */
[----:B------:R-:W-:-:S04]  /*16050*/  SHF.R.S32.HI R80, RZ, 0x1f, R81 ;  /* 0x0000001fff507819 */ /* 0x000fc80000011451 */
[----:B------:R-:W-:-:S04]  /*16060*/  LEA.HI R80, R80, R81, RZ, 0x3 ;  /* 0x0000005150507211 */ /* 0x000fc800078f18ff */
[----:B---3--:R-:W-:-:S05]  /*16070*/  SHF.R.S32.HI R76, RZ, 0x3, R80 ;  /* 0x00000003ff4c7819 */ /* 0x008fca0000011450 */
[----:B------:R-:W-:-:S04]  /*16080*/  IMAD R5, R76, 0x40, R193 ;  /* 0x000000404c057824 */ /* 0x000fc800078e02c1 */
[----:B------:R-:W-:-:S03]  /*16090*/  IMAD.WIDE R4, R5, 0x2, R20 ;  /* 0x0000000205047825 */ /* 0x000fc600078e0214 */
[C---:B------:R-:W-:Y:S02]  /*160a0*/  IADD3 R41, P2, R4.reuse, 0x7000, RZ ;  /* 0x0000700004297810 */ /* 0x040fe40007f5e0ff */
[----:B-1----:R-:W-:Y:S02]  /*160b0*/  IADD3 R13, P3, R4, 0x1000, RZ ;  /* 0x00001000040d7810 */ /* 0x002fe40007f7e0ff */
[----:B------:R-:W-:Y:S02]  /*160c0*/  LOP3.LUT R40, R41, 0x380, RZ, 0xc0, !PT ;  /* 0x0000038029287812 */ /* 0x000fe400078ec0ff */
[----:B------:R-:W-:Y:S02]  /*160d0*/  LOP3.LUT R12, R13, 0x380, RZ, 0xc0, !PT ;  /* 0x000003800d0c7812 */ /* 0x000fe400078ec0ff */
[----:B------:R-:W-:Y:S02]  /*160e0*/  SHF.R.U64 R40, R40, 0x3, RZ ;  /* 0x0000000328287819 */ /* 0x000fe400000012ff */
[----:B------:R-:W-:-:S02]  /*160f0*/  SHF.R.U64 R12, R12, 0x3, RZ ;  /* 0x000000030c0c7819 */ /* 0x000fc400000012ff */
[----:B------:R-:W-:Y:S01]  /*16100*/  LOP3.LUT R40, R40, R41, RZ, 0x3c, !PT ;  /* 0x0000002928287212 */ /* 0x000fe200078e3cff */
[--C-:B------:R-:W-:Y:S01]  /*16110*/  IMAD.X R41, RZ, RZ, R5.reuse, P2 ;  /* 0x000000ffff297224 */ /* 0x100fe200010e0605 */
[----:B------:R-:W-:Y:S02]  /*16120*/  IADD3 R69, P2, R4, 0xe000, RZ ;  /* 0x0000e00004457810 */ /* 0x000fe40007f5e0ff */
[----:B------:R-:W-:Y:S01]  /*16130*/  LOP3.LUT R12, R12, R13, RZ, 0x3c, !PT ;  /* 0x0000000d0c0c7212 */ /* 0x000fe200078e3cff */
[----:B------:R-:W-:Y:S01]  /*16140*/  IMAD.X R13, RZ, RZ, R5, P3 ;  /* 0x000000ffff0d7224 */ /* 0x000fe200018e0605 */
[----:B------:R-:W-:Y:S01]  /*16150*/  LOP3.LUT R68, R69, 0x380, RZ, 0xc0, !PT ;  /* 0x0000038045447812 */ /* 0x000fe200078ec0ff */
        /* <DEDUP_REMOVED lines=9> */
[----:B------:R-:W-:Y:S02]  /*161f0*/  IADD3 R45, P3, R4, 0x8000, RZ ;  /* 0x00008000042d7810 */ /* 0x000fe40007f7e0ff */
[----:B------:R-:W-:Y:S02]  /*16200*/  SHF.R.U64 R68, R68, 0x3, RZ ;  /* 0x0000000344447819 */ /* 0x000fe400000012ff */
[----:B------:R-:W-:Y:S02]  /*16210*/  LOP3.LUT R20, R21, 0x380, RZ, 0xc0, !PT ;  /* 0x0000038015147812 */ /* 0x000fe400078ec0ff */
[----:B------:R-:W-:-:S02]  /*16220*/  LOP3.LUT R24, R25, 0x380, RZ, 0xc0, !PT ;  /* 0x0000038019187812 */ /* 0x000fc400078ec0ff */
[----:B------:R-:W-:Y:S02]  /*16230*/  LOP3.LUT R28, R29, 0x380, RZ, 0xc0, !PT ;  /* 0x000003801d1c7812 */ /* 0x000fe400078ec0ff */
[----:B------:R-:W-:Y:S02]  /*16240*/  LOP3.LUT R32, R33, 0x380, RZ, 0xc0, !PT ;  /* 0x0000038021207812 */ /* 0x000fe400078ec0ff */
[----:B------:R-:W-:Y:S02]  /*16250*/  LOP3.LUT R36, R37, 0x380, RZ, 0xc0, !PT ;  /* 0x0000038025247812 */ /* 0x000fe400078ec0ff */
[----:B------:R-:W-:Y:S02]  /*16260*/  LOP3.LUT R44, R45, 0x380, RZ, 0xc0, !PT ;  /* 0x000003802d2c7812 */ /* 0x000fe400078ec0ff */
[----:B------:R-:W-:Y:S01]  /*16270*/  LOP3.LUT R68, R68, R69, RZ, 0x3c, !PT ;  /* 0x0000004544447212 */ /* 0x000fe200078e3cff */
[----:B------:R-:W-:Y:S01]  /*16280*/  IMAD.X R69, RZ, RZ, R5, P2 ;  /* 0x000000ffff457224 */ /* 0x000fe200010e0605 */
[----:B------:R-:W-:-:S02]  /*16290*/  LOP3.LUT R11, R4, 0x380, RZ, 0xc0, !PT ;  /* 0x00000380040b7812 */ /* 0x000fc400078ec0ff */
[----:B------:R-:W-:Y:S02]  /*162a0*/  ISETP.NE.AND P2, PT, R83, 0x1, PT ;  /* 0x000000015300780c */ /* 0x000fe40003f45270 */
[----:B------:R-:W-:Y:S01]  /*162b0*/  SHF.R.U64 R20, R20, 0x3, RZ ;  /* 0x0000000314147819 */ /* 0x000fe200000012ff */
[----:B------:R-:W-:Y:S01]  /*162c0*/  IMAD R9, R0, UR5, R9 ;  /* 0x0000000500097c24 */ /* 0x000fe2000f8e0209 */
[----:B------:R-:W-:Y:S01]  /*162d0*/  SHF.R.U64 R24, R24, 0x3, RZ ;  /* 0x0000000318187819 */ /* 0x000fe200000012ff */
[----:B------:R-:W5:Y:S01]  /*162e0*/  LD.E.128 R68, desc[UR42][R68.64] ;  /* 0x0000002a44447980 */ /* 0x000f62000c101d00 */
[----:B------:R-:W-:Y:S02]  /*162f0*/  SHF.R.U64 R28, R28, 0x3, RZ ;  /* 0x000000031c1c7819 */ /* 0x000fe400000012ff */
[----:B------:R-:W-:Y:S02]  /*16300*/  SHF.R.U64 R32, R32, 0x3, RZ ;  /* 0x0000000320207819 */ /* 0x000fe400000012ff */
[----:B------:R-:W-:-:S02]  /*16310*/  SHF.R.U64 R36, R36, 0x3, RZ ;  /* 0x0000000324247819 */ /* 0x000fc400000012ff */
[----:B------:R-:W-:Y:S01]  /*16320*/  SHF.R.U64 R44, R44, 0x3, RZ ;  /* 0x000000032c2c7819 */ /* 0x000fe200000012ff */
[----:B------:R-:W0:Y:S01]  /*16330*/  @P2 LDC R85, c[0x0][0xbec] ;  /* 0x0002fb00ff552b82 */ /* 0x000e220000000800 */
        /* <DEDUP_REMOVED lines=14> */
[----:B------:R-:W1:Y:S01]  /*16420*/  @P2 LDC R84, c[0x0][0xbf0] ;  /* 0x0002fc00ff542b82 */ /* 0x000e620000000800 */
[C---:B------:R-:W-:Y:S01]  /*16430*/  IADD3 R53, P5, R4.reuse, 0xa000, RZ ;  /* 0x0000a00004357810 */ /* 0x040fe20007fbe0ff */
[----:B------:R-:W5:Y:S01]  /*16440*/  LD.E.128 R20, desc[UR42][R20.64] ;  /* 0x0000002a14147980 */ /* 0x000f62000c101d00 */
[----:B------:R-:W-:-:S02]  /*16450*/  IADD3 R57, P6, R4, 0xb000, RZ ;  /* 0x0000b00004397810 */ /* 0x000fc40007fde0ff */
[C---:B------:R-:W-:Y:S01]  /*16460*/  IADD3 R61, P0, R4.reuse, 0xc000, RZ ;  /* 0x0000c000043d7810 */ /* 0x040fe20007f1e0ff */
[----:B------:R-:W5:Y:S01]  /*16470*/  LD.E.128 R24, desc[UR42][R24.64] ;  /* 0x0000002a18187980 */ /* 0x000f62000c101d00 */
[C---:B------:R-:W-:Y:S02]  /*16480*/  IADD3 R65, P1, R4.reuse, 0xd000, RZ ;  /* 0x0000d00004417810 */ /* 0x040fe40007f3e0ff */
[----:B------:R-:W-:Y:S01]  /*16490*/  IADD3 R7, P3, R4, 0xf000, RZ ;  /* 0x0000f00004077810 */ /* 0x000fe20007f7e0ff */
[----:B------:R-:W5:Y:S01]  /*164a0*/  LD.E.128 R28, desc[UR42][R28.64] ;  /* 0x0000002a1c1c7980 */ /* 0x000f62000c101d00 */
[----:B------:R-:W-:Y:S01]  /*164b0*/  LOP3.LUT R4, R11, R4, RZ, 0x3c, !PT ;  /* 0x000000040b047212 */ /* 0x000fe200078e3cff */
[----:B------:R-:W-:Y:S01]  /*164c0*/  IMAD.WIDE.U32 R10, R0, UR4, RZ ;  /* 0x00000004000a7c25 */ /* 0x000fe2000f8e00ff */
[----:B------:R-:W-:Y:S01]  /*164d0*/  ULDC.64 UR4, c[0x0][0xae8] ;  /* 0x0002ba0000047ab9 */ /* 0x000fe20000000a00 */
[----:B------:R-:W3:Y:S01]  /*164e0*/  LDC R0, c[0x0][0xac8] ;  /* 0x0002b200ff007b82 */ /* 0x000ee20000000800 */
[----:B------:R-:W-:Y:S01]  /*164f0*/  LOP3.LUT R82, R80, 0xfffffff8, RZ, 0xc0, !PT ;  /* 0xfffffff850527812 */ /* 0x000fe200078ec0ff */
[----:B------:R-:W-:Y:S01]  /*16500*/  IMAD.IADD R11, R11, 0x1, R9 ;  /* 0x000000010b0b7824 */ /* 0x000fe200078e0209 */
[----:B------:R-:W-:Y:S01]  /*16510*/  SHF.R.S32.HI R9, RZ, 0x1f, R3 ;  /* 0x0000001fff097819 */ /* 0x000fe20000011403 */
[----:B------:R-:W-:Y:S01]  /*16520*/  IMAD.X R73, RZ, RZ, R5, P3 ;  /* 0x000000ffff497224 */ /* 0x000fe200018e0605 */
[----:B------:R-:W-:Y:S01]  /*16530*/  LOP3.LUT R60, R61, 0x380, RZ, 0xc0, !PT ;  /* 0x000003803d3c7812 */ /* 0x000fe200078ec0ff */
[----:B------:R-:W-:Y:S01]  /*16540*/  IMAD.WIDE.U32 R10, R204, UR4, R10 ;  /* 0x00000004cc0a7c25 */ /* 0x000fe2000f8e000a */
[----:B------:R-:W-:Y:S01]  /*16550*/  LOP3.LUT R64, R65, 0x380, RZ, 0xc0, !PT ;  /* 0x0000038041407812 */ /* 0x000fe200078ec0ff */
[----:B------:R-:W5:Y:S01]  /*16560*/  LD.E.128 R32, desc[UR42][R32.64] ;  /* 0x0000002a20207980 */ /* 0x000f62000c101d00 */
[----:B------:R-:W-:Y:S01]  /*16570*/  SHF.R.U64 R60, R60, 0x3, RZ ;  /* 0x000000033c3c7819 */ /* 0x000fe200000012ff */
[----:B------:R-:W-:Y:S01]  /*16580*/  IMAD R11, R204, UR5, R11 ;  /* 0x00000005cc0b7c24 */ /* 0x000fe2000f8e020b */
[----:B------:R-:W-:Y:S01]  /*16590*/  ULDC.64 UR4, c[0x0][0xaf0] ;  /* 0x0002bc0000047ab9 */ /* 0x000fe20000000a00 */
[----:B------:R-:W-:Y:S01]  /*165a0*/  IMAD.IADD R81, R81, 0x1, -R82 ;  /* 0x0000000151517824 */ /* 0x000fe200078e0a52 */
[----:B------:R-:W-:Y:S01]  /*165b0*/  LOP3.LUT R60, R60, R61, RZ, 0x3c, !PT ;  /* 0x0000003d3c3c7212 */ /* 0x000fe200078e3cff */
[----:B------:R-:W-:Y:S01]  /*165c0*/  IMAD R80, R9, UR4, RZ ;  /* 0x0000000409507c24 */ /* 0x000fe2000f8e02ff */
[----:B------:R-:W-:Y:S01]  /*165d0*/  SHF.R.U64 R64, R64, 0x3, RZ ;  /* 0x0000000340407819 */ /* 0x000fe200000012ff */
[----:B------:R-:W-:Y:S01]  /*165e0*/  IMAD.WIDE.U32 R10, R3, UR4, R10 ;  /* 0x00000004030a7c25 */ /* 0x000fe2000f8e000a */
[----:B------:R-:W-:Y:S01]  /*165f0*/  LOP3.LUT R48, R49, 0x380, RZ, 0xc0, !PT ;  /* 0x0000038031307812 */ /* 0x000fe200078ec0ff */
[----:B------:R-:W5:Y:S01]  /*16600*/  LD.E.128 R36, desc[UR42][R36.64] ;  /* 0x0000002a24247980 */ /* 0x000f62000c101d00 */
[----:B------:R-:W-:Y:S01]  /*16610*/  LOP3.LUT R64, R64, R65, RZ, 0x3c, !PT ;  /* 0x0000004140407212 */ /* 0x000fe200078e3cff */
[----:B------:R-:W-:Y:S01]  /*16620*/  IMAD R9, R3, UR5, R80 ;  /* 0x0000000503097c24 */ /* 0x000fe2000f8e0250 */
[----:B------:R-:W-:Y:S01]  /*16630*/  LOP3.LUT R52, R53, 0x380, RZ, 0xc0, !PT ;  /* 0x0000038035347812 */ /* 0x000fe200078ec0ff */
[----:B------:R-:W-:Y:S01]  /*16640*/  IMAD R3, R81, 0x20, R76 ;  /* 0x0000002051037824 */ /* 0x000fe200078e024c */
[----:B------:R-:W-:Y:S01]  /*16650*/  LOP3.LUT R56, R57, 0x380, RZ, 0xc0, !PT ;  /* 0x0000038039387812 */ /* 0x000fe200078ec0ff */
[----:B------:R-:W-:Y:S01]  /*16660*/  IMAD.X R61, RZ, RZ, R5, P0 ;  /* 0x000000ffff3d7224 */ /* 0x000fe200000e0605 */
[-C--:B---3--:R-:W-:Y:S01]  /*16670*/  ISETP.GE.AND P0, PT, R212, R0.reuse, PT ;  /* 0x00000000d400720c */ /* 0x088fe20003f06270 */
[----:B------:R-:W-:Y:S01]  /*16680*/  IMAD.IADD R82, R192, 0x1, R3 ;  /* 0x00000001c0527824 */ /* 0x000fe200078e0203 */
[----:B------:R-:W-:Y:S01]  /*16690*/  LOP3.LUT R6, R7, 0x380, RZ, 0xc0, !PT ;  /* 0x0000038007067812 */ /* 0x000fe200078ec0ff */
[----:B------:R-:W-:Y:S01]  /*166a0*/  IMAD.X R65, RZ, RZ, R5, P1 ;  /* 0x000000ffff417224 */ /* 0x000fe200008e0605 */
[----:B------:R-:W-:Y:S01]  /*166b0*/  SEL R80, RZ, 0xffffffff, P0 ;  /* 0xffffffffff507807 */ /* 0x000fe20000000000 */
[----:B0-----:R-:W-:Y:S01]  /*166c0*/  @P2 IMAD.HI.U32 R3, R82, R85, RZ ;  /* 0x0000005552032227 */ /* 0x001fe200078e00ff */
[-C--:B------:R-:W-:Y:S01]  /*166d0*/  ISETP.GE.AND P1, PT, R193, R0.reuse, PT ;  /* 0x00000000c100720c */ /* 0x080fe20003f26270 */
[----:B------:R-:W-:Y:S01]  /*166e0*/  ULDC.64 UR4, c[0x0][0xae0] ;  /* 0x0002b80000047ab9 */ /* 0x000fe20000000a00 */
[----:B------:R-:W-:Y:S01]  /*166f0*/  ISETP.GE.AND P0, PT, R211, R0, PT ;  /* 0x00000000d300720c */ /* 0x000fe20003f06270 */
[----:B------:R-:W-:Y:S01]  /*16700*/  IMAD.IADD R11, R11, 0x1, R9 ;  /* 0x000000010b0b7824 */ /* 0x000fe200078e0209 */
[----:B------:R-:W-:Y:S01]  /*16710*/  SHF.R.U64 R48, R48, 0x3, RZ ;  /* 0x0000000330307819 */ /* 0x000fe200000012ff */
[--C-:B------:R-:W-:Y:S01]  /*16720*/  IMAD.MOV.U32 R9, RZ, RZ, R82.reuse ;  /* 0x000000ffff097224 */ /* 0x100fe200078e0052 */
[----:B-1----:R-:W-:Y:S01]  /*16730*/  @P2 SHF.R.U32.HI R9, RZ, R84, R3 ;  /* 0x00000054ff092219 */ /* 0x002fe20000011603 */
[----:B------:R-:W-:Y:S01]  /*16740*/  IMAD.SHL.U32 R84, R80, 0x2, RZ ;  /* 0x0000000250547824 */ /* 0x000fe200078e00ff */
[----:B------:R-:W-:Y:S01]  /*16750*/  SEL R3, RZ, 0x1, P1 ;  /* 0x00000001ff037807 */ /* 0x000fe20000800000 */
[----:B------:R-:W5:Y:S01]  /*16760*/  LD.E.128 R44, desc[UR42][R44.64] ;  /* 0x0000002a2c2c7980 */ /* 0x000f62000c101d00 */
[----:B------:R-:W-:Y:S01]  /*16770*/  SEL R80, RZ, 0xffffffff, P0 ;  /* 0xffffffffff507807 */ /* 0x000fe20000000000 */
[----:B------:R-:W-:Y:S01]  /*16780*/  IMAD.MOV R81, RZ, RZ, -R9 ;  /* 0x000000ffff517224 */ /* 0x000fe200078e0a09 */
[----:B------:R-:W-:Y:S01]  /*16790*/  ISETP.GE.AND P0, PT, R210, R0, PT ;  /* 0x00000000d200720c */ /* 0x000fe20003f06270 */
[----:B------:R-:W5:Y:S01]  /*167a0*/  LD.E.128 R60, desc[UR42][R60.64] ;  /* 0x0000002a3c3c7980 */ /* 0x000f62000c101d00 */
[----:B------:R-:W-:Y:S01]  /*167b0*/  LOP3.LUT R3, R84, 0x2, R3, 0xe2, !PT ;  /* 0x0000000254037812 */ /* 0x000fe200078ee203 */
[----:B------:R-:W-:Y:S01]  /*167c0*/  IMAD.SHL.U32 R84, R80, 0x4, RZ ;  /* 0x0000000450547824 */ /* 0x000fe200078e00ff */
[----:B------:R-:W-:Y:S01]  /*167d0*/  SEL R80, RZ, 0xffffffff, P0 ;  /* 0xffffffffff507807 */ /* 0x000fe20000000000 */
[----:B------:R-:W-:Y:S01]  /*167e0*/  IMAD R81, R83, R81, R82 ;  /* 0x0000005153517224 */ /* 0x000fe200078e0252 */
[----:B------:R-:W-:Y:S01]  /*167f0*/  SHF.R.U64 R52, R52, 0x3, RZ ;  /* 0x0000000334347819 */ /* 0x000fe200000012ff */
[----:B------:R-:W5:Y:S01]  /*16800*/  LD.E.128 R64, desc[UR42][R64.64] ;  /* 0x0000002a40407980 */ /* 0x000f62000c101d00 */
[----:B------:R-:W-:-:S02]  /*16810*/  SHF.R.U64 R56, R56, 0x3, RZ ;  /* 0x0000000338387819 */ /* 0x000fc400000012ff */
[----:B------:R-:W-:Y:S01]  /*16820*/  LOP3.LUT R8, R84, 0x4, R3, 0xe2, !PT ;  /* 0x0000000454087812 */ /* 0x000fe200078ee203 */
[----:B------:R-:W-:Y:S01]  /*16830*/  VIADD R3, R193, 0x140 ;  /* 0x00000140c1037836 */ /* 0x000fe20000000000 */
[----:B------:R-:W-:Y:S02]  /*16840*/  SHF.R.S32.HI R82, RZ, 0x1f, R9 ;  /* 0x0000001fff527819 */ /* 0x000fe40000011409 */
[----:B------:R-:W-:Y:S02]  /*16850*/  SHF.R.U64 R6, R6, 0x3, RZ ;  /* 0x0000000306067819 */ /* 0x000fe400000012ff */
[-C--:B------:R-:W-:Y:S01]  /*16860*/  ISETP.GE.AND P0, PT, R209, R0.reuse, PT ;  /* 0x00000000d100720c */ /* 0x080fe20003f06270 */
[----:B------:R-:W-:Y:S01]  /*16870*/  IMAD.SHL.U32 R83, R80, 0x8, RZ ;  /* 0x0000000850537824 */ /* 0x000fe200078e00ff */
[----:B------:R-:W-:Y:S01]  /*16880*/  LOP3.LUT R48, R48, R49, RZ, 0x3c, !PT ;  /* 0x0000003130307212 */ /* 0x000fe200078e3cff */
[--C-:B------:R-:W-:Y:S01]  /*16890*/  IMAD.X R49, RZ, RZ, R5.reuse, P4 ;  /* 0x000000ffff317224 */ /* 0x100fe200020e0605 */
[----:B------:R-:W-:Y:S01]  /*168a0*/  LOP3.LUT R52, R52, R53, RZ, 0x3c, !PT ;  /* 0x0000003534347212 */ /* 0x000fe200078e3cff */
[--C-:B------:R-:W-:Y:S01]  /*168b0*/  IMAD.X R53, RZ, RZ, R5.reuse, P5 ;  /* 0x000000ffff357224 */ /* 0x100fe200028e0605 */
[----:B------:R-:W-:Y:S01]  /*168c0*/  LOP3.LUT R56, R56, R57, RZ, 0x3c, !PT ;  /* 0x0000003938387212 */ /* 0x000fe200078e3cff */
[----:B------:R-:W-:Y:S01]  /*168d0*/  IMAD.X R57, RZ, RZ, R5, P6 ;  /* 0x000000ffff397224 */ /* 0x000fe200030e0605 */
[----:B------:R-:W-:Y:S01]  /*168e0*/  LOP3.LUT R72, R6, R7, RZ, 0x3c, !PT ;  /* 0x0000000706487212 */ /* 0x000fe200078e3cff */
[----:B------:R-:W-:Y:S01]  /*168f0*/  IMAD R82, R82, UR4, RZ ;  /* 0x0000000452527c24 */ /* 0x000fe2000f8e02ff */
[----:B------:R-:W-:Y:S01]  /*16900*/  SEL R80, RZ, 0xffffffff, P0 ;  /* 0xffffffffff507807 */ /* 0x000fe20000000000 */
[----:B------:R-:W-:Y:S01]  /*16910*/  IMAD.WIDE.U32 R10, R9, UR4, R10 ;  /* 0x00000004090a7c25 */ /* 0x000fe2000f8e000a */
[----:B------:R-:W-:Y:S01]  /*16920*/  ISETP.GE.AND P0, PT, R3, R0, PT ;  /* 0x000000000300720c */ /* 0x000fe20003f06270 */
[----:B------:R-:W5:Y:S01]  /*16930*/  LD.E.128 R4, desc[UR42][R4.64] ;  /* 0x0000002a04047980 */ /* 0x000f62000c101d00 */
[----:B------:R-:W-:Y:S01]  /*16940*/  LOP3.LUT R8, R83, 0x8, R8, 0xe2, !PT ;  /* 0x0000000853087812 */ /* 0x000fe200078ee208 */
[----:B------:R-:W-:Y:S01]  /*16950*/  IMAD R83, R9, UR5, R82 ;  /* 0x0000000509537c24 */ /* 0x000fe2000f8e0252 */
[----:B------:R-:W-:Y:S01]  /*16960*/  SEL R9, RZ, 0xffffffff, P0 ;  /* 0xffffffffff097807 */ /* 0x000fe20000000000 */
[----:B------:R-:W5:Y:S01]  /*16970*/  LD.E.128 R48, desc[UR42][R48.64] ;  /* 0x0000002a30307980 */ /* 0x000f62000c101d00 */
[----:B------:R-:W-:-:S02]  /*16980*/  IMAD.SHL.U32 R85, R80, 0x10, RZ ;  /* 0x0000001050557824 */ /* 0x000fc400078e00ff */
[----:B------:R-:W-:Y:S01]  /*16990*/  VIADD R89, R193, 0x180 ;  /* 0x00000180c1597836 */ /* 0x000fe20000000000 */
[----:B------:R-:W5:Y:S01]  /*169a0*/  LD.E.128 R52, desc[UR42][R52.64] ;  /* 0x0000002a34347980 */ /* 0x000f62000c101d00 */
[----:B------:R-:W-:-:S03]  /*169b0*/  SHF.R.S32.HI R80, RZ, 0x1f, R81 ;  /* 0x0000001fff507819 */ /* 0x000fc60000011451 */
[----:B------:R-:W5:Y:S04]  /*169c0*/  LD.E.128 R56, desc[UR42][R56.64] ;  /* 0x0000002a38387980 */ /* 0x000f68000c101d00 */
[----:B------:R-:W5:Y:S01]  /*169d0*/  LD.E.128 R72, desc[UR42][R72.64] ;  /* 0x0000002a48487980 */ /* 0x000f62000c101d00 */
[----:B------:R-:W-:Y:S01]  /*169e0*/  IMAD.SHL.U32 R9, R9, 0x20, RZ ;  /* 0x0000002009097824 */ /* 0x000fe200078e00ff */
[----:B------:R-:W-:Y:S01]  /*169f0*/  ULDC.64 UR4, c[0x0][0xad8] ;  /* 0x0002b60000047ab9 */ /* 0x000fe20000000a00 */
[----:B------:R-:W-:Y:S01]  /*16a00*/  @!PT LDS RZ, [RZ] ;  /* 0x00000000fffff984 */ /* 0x000fe20000000800 */
[----:B------:R-:W-:Y:S01]  /*16a10*/  @!PT LDS RZ, [RZ] ;  /* 0x00000000fffff984 */ /* 0x000fe20000000800 */
[----:B------:R-:W-:Y:S01]  /*16a20*/  @!PT LDS RZ, [RZ] ;  /* 0x00000000fffff984 */ /* 0x000fe20000000800 */
[----:B------:R-:W-:Y:S01]  /*16a30*/  @!PT LDS RZ, [RZ] ;  /* 0x00000000fffff984 */ /* 0x000fe20000000800 */
[----:B------:R0:W-:Y:S06]  /*16a40*/  MEMBAR.ALL.CTA ;  /* 0x0000000000007992 */ /* 0x0001ec0000008000 */
[----:B0-----:R-:W0:Y:S01]  /*16a50*/  FENCE.VIEW.ASYNC.S ;  /* 0x00000000000073c6 */ /* 0x001e220000000000 */
[----:B------:R-:W-:-:S02]  /*16a60*/  LOP3.LUT R8, R85, 0x10, R8, 0xe2, !PT ;  /* 0x0000001055087812 */ /* 0x000fc400078ee208 */
[-C--:B------:R-:W-:Y:S01]  /*16a70*/  ISETP.GE.AND P0, PT, R89, R0.reuse, PT ;  /* 0x000000005900720c */ /* 0x080fe20003f06270 */
[----:B------:R-:W-:Y:S01]  /*16a80*/  IMAD.IADD R11, R11, 0x1, R83 ;  /* 0x000000010b0b7824 */ /* 0x000fe200078e0253 */
[----:B------:R-:W-:Y:S01]  /*16a90*/  LOP3.LUT R8, R9, 0x20, R8, 0xe2, !PT ;  /* 0x0000002009087812 */ /* 0x000fe200078ee208 */
[----:B------:R-:W-:Y:S01]  /*16aa0*/  IMAD R80, R80, UR4, RZ ;  /* 0x0000000450507c24 */ /* 0x000fe2000f8e02ff */
[----:B------:R-:W-:Y:S01]  /*16ab0*/  SEL R9, RZ, 0x40, P0 ;  /* 0x00000040ff097807 */ /* 0x000fe20000000000 */
[----:B------:R-:W-:Y:S02]  /*16ac0*/  IMAD.IADD R76, R76, 0x1, R192 ;  /* 0x000000014c4c7824 */ /* 0x000fe400078e02c0 */
[----:B------:R-:W-:Y:S02]  /*16ad0*/  VIADD R91, R193, 0x1c0 ;  /* 0x000001c0c15b7836 */ /* 0x000fe40000000000 */
[C---:B------:R-:W-:Y:S02]  /*16ae0*/  IMAD R83, R81.reuse, UR5, R80 ;  /* 0x0000000551537c24 */ /* 0x040fe4000f8e0250 */
[----:B------:R-:W-:Y:S01]  /*16af0*/  IMAD.WIDE.U32 R10, R81, UR4, R10 ;  /* 0x00000004510a7c25 */ /* 0x000fe2000f8e000a */
[----:B------:R-:W-:Y:S01]  /*16b00*/  LOP3.LUT R82, R8, R9, RZ, 0xfc, !PT ;  /* 0x0000000908527212 */ /* 0x000fe200078efcff */
[----:B------:R-:W-:Y:S01]  /*16b10*/  ULDC.64 UR4, c[0x0][0xa80] ;  /* 0x0002a00000047ab9 */ /* 0x000fe20000000a00 */
[----:B------:R-:W-:Y:S01]  /*16b20*/  ISETP.GE.AND P1, PT, R76, R87, PT ;  /* 0x000000574c00720c */ /* 0x000fe20003f26270 */
[----:B------:R-:W-:Y:S01]  /*16b30*/  VIADD R8, R2, 0x28c20 ;  /* 0x00028c2002087836 */ /* 0x000fe20000000000 */
[----:B------:R-:W-:Y:S01]  /*16b40*/  ISETP.GE.AND P0, PT, R91, R0, PT ;  /* 0x000000005b00720c */ /* 0x000fe20003f06270 */
[----:B------:R-:W-:Y:S01]  /*16b50*/  IMAD.IADD R11, R11, 0x1, R83 ;  /* 0x000000010b0b7824 */ /* 0x000fe200078e0253 */
[----:B------:R-:W-:-:S02]  /*16b60*/  LEA R84, P2, R10, UR4, 0x1 ;  /* 0x000000040a547c11 */ /* 0x000fc4000f8408ff */
[----:B------:R-:W-:Y:S02]  /*16b70*/  PRMT R8, RZ, 0x654, R8 ;  /* 0x00000654ff087816 */ /* 0x000fe40000000008 */
[----:B------:R-:W-:Y:S02]  /*16b80*/  SEL R9, RZ, 0x80, P0 ;  /* 0x00000080ff097807 */ /* 0x000fe40000000000 */
[----:B------:R-:W-:Y:S01]  /*16b90*/  LEA.HI.X R85, R10, UR5, R11, 0x1, P2 ;  /* 0x000000050a557c11 */ /* 0x000fe200090f0c0b */
[----:B0-----:R0:W-:Y:S01]  /*16ba0*/  SYNCS.ARRIVE.TRANS64.RED.A1T0 RZ, [R8+URZ], RZ ;  /* 0x000000ff08ff79a7 */ /* 0x0011e2000810043f */
[----:B------:R-:W-:Y:S01]  /*16bb0*/  LOP3.LUT R83, R82, R9, RZ, 0xfc, !PT ;  /* 0x0000000952537212 */ /* 0x000fe200078efcff */
[----:B------:R-:W-:Y:S02]  /*16bc0*/  BSSY B1, `(.L_x_2866) ;  /* 0x000002a000017945 */ /* 0x000fe40003800000 */
[----:B------:R1:W3:Y:S01]  /*16bd0*/  SHFL.IDX PT, R9, R85, RZ, 0x181f ;  /* 0x00181fff55097589 */ /* 0x0002e200000e0000 */
[----:B------:R-:W-:-:S03]  /*16be0*/  SHF.R.S32.HI R152, RZ, 0x1f, R209 ;  /* 0x0000001fff987819 */ /* 0x000fc600000114d1 */
[----:B0-----:R1:W0:Y:S01]  /*16bf0*/  SHFL.IDX PT, R8, R84, RZ, 0x181f ;  /* 0x00181fff54087589 */ /* 0x00122200000e0000 */
[----:B------:R-:W-:Y:S02]  /*16c00*/  SHF.R.S32.HI R153, RZ, 0x1f, R210 ;  /* 0x0000001fff997819 */ /* 0x000fe400000114d2 */
[----:B------:R-:W-:Y:S02]  /*16c10*/  SHF.R.S32.HI R154, RZ, 0x1f, R211 ;  /* 0x0000001fff9a7819 */ /* 0x000fe400000114d3 */
[----:B------:R-:W-:Y:S01]  /*16c20*/  SHF.R.S32.HI R155, RZ, 0x1f, R212 ;  /* 0x0000001fff9b7819 */ /* 0x000fe200000114d4 */
[----:B------:R-:W-:Y:S06]  /*16c30*/  @P1 BRA `(.L_x_2867) ;  /* 0x0000000000881947 */ /* 0x000fec0003800000 */
[-C--:B------:R-:W-:Y:S02]  /*16c40*/  ISETP.GE.AND P5, PT, R212, R0.reuse, PT ;  /* 0x00000000d400720c */ /* 0x080fe40003fa6270 */
[-C--:B------:R-:W-:Y:S02]  /*16c50*/  ISETP.GE.AND P0, PT, R193, R0.reuse, PT ;  /* 0x00000000c100720c */ /* 0x080fe40003f06270 */
[-C--:B------:R-:W-:Y:S02]  /*16c60*/  ISETP.GE.AND P4, PT, R211, R0.reuse, PT ;  /* 0x00000000d300720c */ /* 0x080fe40003f86270 */
[-C--:B------:R-:W-:Y:S02]  /*16c70*/  ISETP.GE.AND P3, PT, R210, R0.reuse, PT ;  /* 0x00000000d200720c */ /* 0x080fe40003f66270 */
[----:B------:R-:W-:Y:S02]  /*16c80*/  ISETP.GE.AND P2, PT, R209, R0, PT ;  /* 0x00000000d100720c */ /* 0x000fe40003f46270 */
[----:B------:R-:W-:-:S03]  /*16c90*/  SHF.R.S32.HI R86, RZ, 0x1f, R3 ;  /* 0x0000001fff567819 */ /* 0x000fc60000011403 */
[C---:B0-----:R-:W-:Y:S02]  /*16ca0*/  @!P5 LEA R10, P1, R212.reuse, R8, 0x1 ;  /* 0x00000008d40ad211 */ /* 0x041fe400078208ff */
[----:B---3--:R-:W-:Y:S02]  /*16cb0*/  @!P0 IMAD.WIDE R80, R193, 0x2, R8 ;  /* 0x00000002c1508825 */ /* 0x008fe400078e0208 */
[----:B------:R-:W-:Y:S02]  /*16cc0*/  @!P5 LEA.HI.X R11, R212, R9, R155, 0x1, P1 ;  /* 0x00000009d40bd211 */ /* 0x000fe400008f0c9b */
[----:B------:R-:W-:Y:S01]  /*16cd0*/  ISETP.GE.AND P1, PT, R3, R0, PT ;  /* 0x000000000300720c */ /* 0x000fe20003f26270 */
[----:B-----5:R0:W-:Y:S01]  /*16ce0*/  @!P0 ST.E.128 desc[UR42][R80.64], R4 ;  /* 0x0000000450008985 */ /* 0x0201e2000c101d2a */
[----:B------:R-:W-:-:S03]  /*16cf0*/  LOP3.LUT P0, RZ, R82, 0x40, RZ, 0xc0, !PT ;  /* 0x0000004052ff7812 */ /* 0x000fc6000780c0ff */
[----:B------:R3:W-:Y:S01]  /*16d00*/  @!P5 ST.E.128 desc[UR42][R10.64], R20 ;  /* 0x000000140a00d985 */ /* 0x0007e2000c101d2a */
[----:B0-----:R-:W-:Y:S02]  /*16d10*/  SHF.R.S32.HI R5, RZ, 0x1f, R89 ;  /* 0x0000001fff057819 */ /* 0x001fe40000011459 */
[----:B------:R-:W-:Y:S02]  /*16d20*/  SHF.R.S32.HI R80, RZ, 0x1f, R91 ;  /* 0x0000001fff507819 */ /* 0x000fe4000001145b */
[CC--:B---3--:R-:W-:Y:S02]  /*16d30*/  @!P4 LEA R22, P5, R211.reuse, R8.reuse, 0x1 ;  /* 0x00000008d316c211 */ /* 0x0c8fe400078a08ff */
[-C--:B------:R-:W-:Y:S02]  /*16d40*/  @!P3 LEA R20, P6, R210, R8.reuse, 0x1 ;  /* 0x00000008d214b211 */ /* 0x080fe400078c08ff */
[----:B------:R-:W-:Y:S02]  /*16d50*/  @!P4 LEA.HI.X R23, R211, R9, R154, 0x1, P5 ;  /* 0x00000009d317c211 */ /* 0x000fe400028f0c9a */
[----:B------:R-:W-:-:S02]  /*16d60*/  @!P2 LEA R10, P5, R209, R8, 0x1 ;  /* 0x00000008d10aa211 */ /* 0x000fc400078a08ff */
[-C--:B------:R-:W-:Y:S01]  /*16d70*/  @!P3 LEA.HI.X R21, R210, R9.reuse, R153, 0x1, P6 ;  /* 0x00000009d215b211 */ /* 0x080fe200030f0c99 */
[----:B------:R4:W-:Y:S01]  /*16d80*/  @!P4 ST.E.128 desc[UR42][R22.64], R28 ;  /* 0x0000001c1600c985 */ /* 0x0009e2000c101d2a */
[----:B------:R-:W-:Y:S02]  /*16d90*/  LOP3.LUT P6, RZ, R83, 0x80, RZ, 0xc0, !PT ;  /* 0x0000008053ff7812 */ /* 0x000fe400078cc0ff */
[----:B------:R-:W-:Y:S01]  /*16da0*/  @!P2 LEA.HI.X R11, R209, R9, R152, 0x1, P5 ;  /* 0x00000009d10ba211 */ /* 0x000fe200028f0c98 */
[----:B------:R4:W-:Y:S01]  /*16db0*/  @!P3 ST.E.128 desc[UR42][R20.64], R36 ;  /* 0x000000241400b985 */ /* 0x0009e2000c101d2a */
[----:B------:R-:W-:-:S03]  /*16dc0*/  @!P1 LEA R6, P5, R3, R8, 0x1 ;  /* 0x0000000803069211 */ /* 0x000fc600078a08ff */
[----:B------:R4:W-:Y:S01]  /*16dd0*/  @!P2 ST.E.128 desc[UR42][R10.64], R44 ;  /* 0x0000002c0a00a985 */ /* 0x0009e2000c101d2a */
[----:B------:R-:W-:Y:S02]  /*16de0*/  @!P1 LEA.HI.X R7, R3, R9, R86, 0x1, P5 ;  /* 0x0000000903079211 */ /* 0x000fe400028f0c56 */
[----:B------:R-:W-:-:S03]  /*16df0*/  @P0 LEA R4, P5, R89, R8, 0x1 ;  /* 0x0000000859040211 */ /* 0x000fc600078a08ff */
[----:B------:R4:W-:Y:S01]  /*16e00*/  @!P1 ST.E.128 desc[UR42][R6.64], R52 ;  /* 0x0000003406009985 */ /* 0x0009e2000c101d2a */
[----:B------:R-:W-:Y:S02]  /*16e10*/  @P0 LEA.HI.X R5, R89, R9, R5, 0x1, P5 ;  /* 0x0000000959050211 */ /* 0x000fe400028f0c05 */
[----:B------:R-:W-:-:S03]  /*16e20*/  @P6 LEA R8, P5, R91, R8, 0x1 ;  /* 0x000000085b086211 */ /* 0x000fc600078a08ff */
[----:B------:R4:W-:Y:S01]  /*16e30*/  @P0 ST.E.128 desc[UR42][R4.64], R60 ;  /* 0x0000003c04000985 */ /* 0x0009e2000c101d2a */
[----:B------:R-:W-:-:S05]  /*16e40*/  @P6 LEA.HI.X R9, R91, R9, R80, 0x1, P5 ;  /* 0x000000095b096211 */ /* 0x000fca00028f0c50 */
[----:B------:R4:W-:Y:S04]  /*16e50*/  @P6 ST.E.128 desc[UR42][R8.64], R68 ;  /* 0x0000004408006985 */ /* 0x0009e8000c101d2a */
.L_x_2867:
[----:B------:R-:W-:Y:S05]  /*16e60*/  BSYNC B1 ;  /* 0x0000000000017941 */ /* 0x000fea0003800000 */
.L_x_2866:
[----:B------:R-:W-:Y:S01]  /*16e70*/  VIADD R76, R76, 0x20 ;  /* 0x000000204c4c7836 */ /* 0x000fe20000000000 */
[----:B----45:R4:W0:Y:S04]  /*16e80*/  SHFL.IDX PT, R5, R85, 0x1, 0x181f ;  /* 0x00381f0055057f89 */ /* 0x03082800000e0000 */
[----:B------:R-:W-:Y:S01]  /*16e90*/  ISETP.GE.AND P0, PT, R76, R87, PT ;  /* 0x000000574c00720c */ /* 0x000fe20003f06270 */
[----:B------:R4:W0:-:S12]  /*16ea0*/  SHFL.IDX PT, R4, R84, 0x1, 0x181f ;  /* 0x00381f0054047f89 */ /* 0x00081800000e0000 */
[----:B----4-:R-:W-:Y:S05]  /*16eb0*/  @P0 BRA `(.L_x_2868) ;  /* 0x0000002800600947 */ /* 0x010fea0003800000 */
[-C--:B------:R-:W-:Y:S02]  /*16ec0*/  ISETP.GE.AND P2, PT, R193, R0.reuse, PT ;  /* 0x00000000c100720c */ /* 0x080fe40003f46270 */
[-C--:B------:R-:W-:Y:S02]  /*16ed0*/  ISETP.GE.AND P6, PT, R212, R0.reuse, PT ;  /* 0x00000000d400720c */ /* 0x080fe40003fc6270 */
[-C--:B------:R-:W-:Y:S02]  /*16ee0*/  ISETP.GE.AND P4, PT, R211, R0.reuse, PT ;  /* 0x00000000d300720c */ /* 0x080fe40003f86270 */
[-C--:B------:R-:W-:Y:S02]  /*16ef0*/  ISETP.GE.AND P3, PT, R210, R0.reuse, PT ;  /* 0x00000000d200720c */ /* 0x080fe40003f66270 */
[----:B------:R-:W-:-:S05]  /*16f00*/  ISETP.GE.AND P1, PT, R3, R0, PT ;  /* 0x000000000300720c */ /* 0x000fca0003f26270 */
[----:B0--3--:R-:W-:Y:S02]  /*16f10*/  @!P2 IMAD.WIDE R8, R193, 0x2, R4 ;  /* 0x00000002c108a825 */ /* 0x009fe400078e0204 */
[CC--:B------:R-:W-:Y:S02]  /*16f20*/  @!P6 LEA R6, P0, R212.reuse, R4.reuse, 0x1 ;  /* 0x00000004d406e211 */ /* 0x0c0fe400078008ff */
[----:B------:R-:W-:Y:S01]  /*16f30*/  @!P4 LEA R10, P5, R211, R4, 0x1 ;  /* 0x00000004d30ac211 */ /* 0x000fe200078a08ff */
[----:B------:R0:W-:Y:S01]  /*16f40*/  @!P2 ST.E.128 desc[UR42][R8.64], R12 ;  /* 0x0000000c0800a985 */ /* 0x0001e2000c101d2a */
[----:B------:R-:W-:Y:S02]  /*16f50*/  ISETP.GE.AND P2, PT, R209, R0, PT ;  /* 0x00000000d100720c */ /* 0x000fe40003f46270 */
[----:B------:R-:W-:Y:S02]  /*16f60*/  @!P6 LEA.HI.X R7, R212, R5, R155, 0x1, P0 ;  /* 0x00000005d407e211 */ /* 0x000fe400000f0c9b */
[----:B------:R-:W-:-:S02]  /*16f70*/  LOP3.LUT P0, RZ, R82, 0x40, RZ, 0xc0, !PT ;  /* 0x0000004052ff7812 */ /* 0x000fc4000780c0ff */
[-C--:B------:R-:W-:Y:S01]  /*16f80*/  @!P4 LEA.HI.X R11, R211, R5.reuse, R154, 0x1, P5 ;  /* 0x00000005d30bc211 */ /* 0x080fe200028f0c9a */
[----:B------:R3:W-:Y:S01]  /*16f90*/  @!P6 ST.E.128 desc[UR42][R6.64], R24 ;  /* 0x000000180600e985 */ /* 0x0007e2000c101d2a */
[CC--:B------:R-:W-:Y:S02]  /*16fa0*/  @!P3 LEA R22, P5, R210.reuse, R4.reuse, 0x1 ;  /* 0x00000004d216b211 */ /* 0x0c0fe400078a08ff */
[----:B------:R-:W-:Y:S01]  /*16fb0*/  SHF.R.S32.HI R0, RZ, 0x1f, R3 ;  /* 0x0000001fff007819 */ /* 0x000fe20000011403 */
[----:B------:R3:W-:Y:S01]  /*16fc0*/  @!P4 ST.E.128 desc[UR42][R10.64], R32 ;  /* 0x000000200a00c985 */ /* 0x0007e2000c101d2a */
[C---:B------:R-:W-:Y:S02]  /*16fd0*/  @!P1 LEA R20, P6, R3.reuse, R4, 0x1 ;  /* 0x0000000403149211 */ /* 0x040fe400078c08ff */
[-C--:B------:R-:W-:Y:S02]  /*16fe0*/  @!P3 LEA.HI.X R23, R210, R5.reuse, R153, 0x1, P5 ;  /* 0x00000005d217b211 */ /* 0x080fe400028f0c99 */
[----:B------:R-:W-:-:S02]  /*16ff0*/  @!P1 LEA.HI.X R21, R3, R5, R0, 0x1, P6 ;  /* 0x0000000503159211 */ /* 0x000fc400030f0c00 */
[-C--:B0-----:R-:W-:Y:S01]  /*17000*/  @!P2 LEA R12, P5, R209, R4.reuse, 0x1 ;  /* 0x00000004d10ca211 */ /* 0x081fe200078a08ff */
[----:B------:R3:W-:Y:S01]  /*17010*/  @!P3 ST.E.128 desc[UR42][R22.64], R40 ;  /* 0x000000281600b985 */ /* 0x0007e2000c101d2a */
[----:B------:R-:W-:Y:S02]  /*17020*/  SHF.R.S32.HI R0, RZ, 0x1f, R89 ;  /* 0x0000001fff007819 */ /* 0x000fe40000011459 */
[----:B------:R-:W-:Y:S02]  /*17030*/  @P0 LEA R8, P6, R89, R4, 0x1 ;  /* 0x0000000459080211 */ /* 0x000fe400078c08ff */
[-C--:B------:R-:W-:Y:S02]  /*17040*/  @!P2 LEA.HI.X R13, R209, R5.reuse, R152, 0x1, P5 ;  /* 0x00000005d10da211 */ /* 0x080fe400028f0c98 */
[----:B------:R-:W-:-:S03]  /*17050*/  @P0 LEA.HI.X R9, R89, R5, R0, 0x1, P6 ;  /* 0x0000000559090211 */ /* 0x000fc600030f0c00 */
        /* <DEDUP_REMOVED lines=10> */
.L_x_2865:
[----:B------:R-:W-:Y:S01]  /*17100*/  ULDC.64 UR4, c[0x0][0xb08] ;  /* 0x0002c20000047ab9 */ /* 0x000fe20000000a00 */
[----:B-1----:R-:W-:Y:S01]  /*17110*/  IMAD.IADD R12, R201, 0x1, R192 ;  /* 0x00000001c90c7824 */ /* 0x002fe200078e02c0 */
[----:B------:R-:W-:Y:S01]  /*17120*/  BSSY B1, `(.L_x_2869) ;  /* 0x00000f7000017945 */ /* 0x000fe20003800000 */
[----:B------:R-:W-:Y:S01]  /*17130*/  IMAD R9, R9, UR4, RZ ;  /* 0x0000000409097c24 */ /* 0x000fe2000f8e02ff */
[----:B------:R-:W-:Y:S01]  /*17140*/  SHF.R.S32.HI R23, RZ, 0x1f, R219 ;  /* 0x0000001fff177819 */ /* 0x000fe200000114db */
[C---:B------:R-:W-:Y:S01]  /*17150*/  IMAD.WIDE.U32 R10, R0.reuse, UR4, RZ ;  /* 0x00000004000a7c25 */ /* 0x040fe2000f8e00ff */
[----:B---3--:R-:W-:Y:S02]  /*17160*/  SHF.R.S32.HI R76, RZ, 0x1f, R220 ;  /* 0x0000001fff4c7819 */ /* 0x008fe400000114dc */
[----:B------:R-:W-:Y:S01]  /*17170*/  SHF.R.S32.HI R152, RZ, 0x1f, R221 ;  /* 0x0000001fff987819 */ /* 0x000fe200000114dd */
[----:B------:R-:W-:Y:S01]  /*17180*/  IMAD R9, R0, UR5, R9 ;  /* 0x0000000500097c24 */ /* 0x000fe2000f8e0209 */
[----:B------:R-:W-:Y:S01]  /*17190*/  ULDC.64 UR4, c[0x0][0xb38] ;  /* 0x0002ce0000047ab9 */ /* 0x000fe20000000a00 */
[----:B------:R-:W-:Y:S01]  /*171a0*/  SHF.R.S32.HI R0, RZ, 0x1f, R3 ;  /* 0x0000001fff007819 */ /* 0x000fe20000011403 */
[----:B------:R-:W-:Y:S01]  /*171b0*/  IMAD.IADD R192, R191, 0x1, R192 ;  /* 0x00000001bfc07824 */ /* 0x000fe200078e02c0 */
[----:B------:R-:W-:Y:S01]  /*171c0*/  SHF.R.S32.HI R153, RZ, 0x1f, R222 ;  /* 0x0000001fff997819 */ /* 0x000fe200000114de */
[----:B------:R-:W-:Y:S01]  /*171d0*/  IMAD.IADD R11, R11, 0x1, R9 ;  /* 0x000000010b0b7824 */ /* 0x000fe200078e0209 */
[----:B------:R-:W-:Y:S01]  /*171e0*/  SHF.R.S32.HI R154, RZ, 0x1f, R223 ;  /* 0x0000001fff9a7819 */ /* 0x000fe200000114df */
[----:B------:R-:W-:Y:S01]  /*171f0*/  IMAD.MOV.U32 R9, RZ, RZ, R12 ;  /* 0x000000ffff097224 */ /* 0x000fe200078e000c */
        /* <DEDUP_REMOVED lines=15> */
[----:B------:R-:W0:Y:S01]  /*172f0*/  LDC R0, c[0x0][0xbe8] ;  /* 0x0002fa00ff007b82 */ /* 0x000e220000000800 */
        /* <DEDUP_REMOVED lines=11> */
[C---:B------:R-:W-:Y:S02]  /*173b0*/  VIADD R170, R194.reuse, 0x78 ;  /* 0x00000078c2aa7836 */ /* 0x040fe40000000000 */
[C---:B------:R-:W-:Y:S02]  /*173c0*/  VIADD R172, R194.reuse, 0x70 ;  /* 0x00000070c2ac7836 */ /* 0x040fe40000000000 */
[C---:B------:R-:W-:Y:S01]  /*173d0*/  VIADD R174, R194.reuse, 0x68 ;  /* 0x00000068c2ae7836 */ /* 0x040fe20000000000 */
[----:B------:R-:W-:Y:S01]  /*173e0*/  SHF.R.S32.HI R170, RZ, 0x1f, R170 ;  /* 0x0000001fffaa7819 */ /* 0x000fe200000114aa */
[C---:B------:R-:W-:Y:S01]  /*173f0*/  VIADD R176, R194.reuse, 0x60 ;  /* 0x00000060c2b07836 */ /* 0x040fe20000000000 */
[----:B------:R-:W-:Y:S01]  /*17400*/  SHF.R.S32.HI R172, RZ, 0x1f, R172 ;  /* 0x0000001fffac7819 */ /* 0x000fe200000114ac */
[C---:B------:R-:W-:Y:S01]  /*17410*/  VIADD R178, R194.reuse, 0x58 ;  /* 0x00000058c2b27836 */ /* 0x040fe20000000000 */
[----:B------:R-:W-:Y:S01]  /*17420*/  SHF.R.S32.HI R174, RZ, 0x1f, R174 ;  /* 0x0000001fffae7819 */ /* 0x000fe200000114ae */
[----:B------:R-:W-:Y:S01]  /*17430*/  VIADD R180, R194, 0x50 ;  /* 0x00000050c2b47836 */ /* 0x000fe20000000000 */
[----:B0-----:R-:W-:Y:S01]  /*17440*/  ISETP.NE.AND P0, PT, R0, 0x1, PT ;  /* 0x000000010000780c */ /* 0x001fe20003f05270 */
        /* <DEDUP_REMOVED lines=12> */
[----:B------:R-:W0:Y:S01]  /*17510*/  @P0 LDC R13, c[0x0][0xbec] ;  /* 0x0002fb00ff0d0b82 */ /* 0x000e220000000800 */
[C---:B------:R-:W-:Y:S01]  /*17520*/  VIADD R230, R194.reuse, 0x18 ;  /* 0x00000018c2e67836 */ /* 0x040fe20000000000 */
[----:B------:R-:W-:Y:S01]  /*17530*/  SHF.R.S32.HI R207, RZ, 0x1f, R207 ;  /* 0x0000001fffcf7819 */ /* 0x000fe200000114cf */
[C---:B------:R-:W-:Y:S01]  /*17540*/  VIADD R232, R194.reuse, 0x10 ;  /* 0x00000010c2e87836 */ /* 0x040fe20000000000 */
[----:B------:R-:W-:Y:S01]  /*17550*/  SHF.R.S32.HI R213, RZ, 0x1f, R213 ;  /* 0x0000001fffd57819 */ /* 0x000fe200000114d5 */
[C---:B------:R-:W-:Y:S01]  /*17560*/  VIADD R234, R194.reuse, 0x8 ;  /* 0x00000008c2ea7836 */ /* 0x040fe20000000000 */
[----:B------:R-:W-:Y:S01]  /*17570*/  SHF.R.S32.HI R215, RZ, 0x1f, R215 ;  /* 0x0000001fffd77819 */ /* 0x000fe200000114d7 */
[C---:B------:R-:W-:Y:S01]  /*17580*/  VIADD R163, R194.reuse, 0x90 ;  /* 0x00000090c2a37836 */ /* 0x040fe20000000000 */
[----:B------:R-:W1:Y:S01]  /*17590*/  @P0 LDC R3, c[0x0][0xbf0] ;  /* 0x0002fc00ff030b82 */ /* 0x000e620000000800 */
        /* <DEDUP_REMOVED lines=10> */
[----:B------:R-:W-:Y:S02]  /*17640*/  VIADD R179, R194, 0x50 ;  /* 0x00000050c2b37836 */ /* 0x000fe40000000000 */
[----:B0-----:R-:W-:-:S04]  /*17650*/  @P0 IMAD.HI.U32 R13, R12, R13, RZ ;  /* 0x0000000d0c0d0227 */ /* 0x001fc800078e00ff */
[C---:B------:R-:W-:Y:S02]  /*17660*/  VIADD R181, R194.reuse, 0x48 ;  /* 0x00000048c2b57836 */ /* 0x040fe40000000000 */
[C---:B------:R-:W-:Y:S01]  /*17670*/  VIADD R183, R194.reuse, 0x40 ;  /* 0x00000040c2b77836 */ /* 0x040fe20000000000 */
[----:B-1----:R-:W-:Y:S01]  /*17680*/  @P0 SHF.R.U32.HI R9, RZ, R3, R13 ;  /* 0x00000003ff090219 */ /* 0x002fe2000001160d */
[C---:B------:R-:W-:Y:S02]  /*17690*/  VIADD R202, R194.reuse, 0x38 ;  /* 0x00000038c2ca7836 */ /* 0x040fe40000000000 */
[----:B------:R-:W-:Y:S02]  /*176a0*/  VIADD R206, R194, 0x30 ;  /* 0x00000030c2ce7836 */ /* 0x000fe40000000000 */
[----:B------:R-:W-:Y:S02]  /*176b0*/  IMAD.MOV R3, RZ, RZ, -R9 ;  /* 0x000000ffff037224 */ /* 0x000fe400078e0a09 */
[----:B------:R-:W-:-:S04]  /*176c0*/  IMAD.WIDE.U32 R10, R9, UR4, R10 ;  /* 0x00000004090a7c25 */ /* 0x000fc8000f8e000a */
[----:B------:R-:W-:Y:S02]  /*176d0*/  IMAD R3, R0, R3, R12 ;  /* 0x0000000300037224 */ /* 0x000fe400078e020c */
[----:B------:R-:W-:Y:S01]  /*176e0*/  IMAD R0, R8, R0, RZ ;  /* 0x0000000008007224 */ /* 0x000fe200078e02ff */
[----:B------:R-:W-:Y:S01]  /*176f0*/  SHF.R.S32.HI R8, RZ, 0x1f, R9 ;  /* 0x0000001fff087819 */ /* 0x000fe20000011409 */
[C---:B------:R-:W-:Y:S02]  /*17700*/  VIADD R208, R194.reuse, 0x28 ;  /* 0x00000028c2d07836 */ /* 0x040fe40000000000 */
[----:B------:R-:W-:Y:S02]  /*17710*/  VIADD R214, R194, 0x20 ;  /* 0x00000020c2d67836 */ /* 0x000fe40000000000 */
[----:B------:R-:W-:Y:S02]  /*17720*/  IMAD R8, R8, UR4, RZ ;  /* 0x0000000408087c24 */ /* 0x000fe4000f8e02ff */
[----:B------:R-:W-:-:S02]  /*17730*/  VIADD R216, R194, 0x18 ;  /* 0x00000018c2d87836 */ /* 0x000fc40000000000 */
[----:B------:R-:W-:Y:S01]  /*17740*/  IMAD R9, R9, UR5, R8 ;  /* 0x0000000509097c24 */ /* 0x000fe2000f8e0208 */
[----:B------:R-:W-:Y:S01]  /*17750*/  SHF.R.S32.HI R8, RZ, 0x1f, R3 ;  /* 0x0000001fff087819 */ /* 0x000fe20000011403 */
[----:B------:R-:W-:Y:S01]  /*17760*/  ULDC.64 UR4, c[0x0][0xb28] ;  /* 0x0002ca0000047ab9 */ /* 0x000fe20000000a00 */
[----:B------:R-:W-:Y:S02]  /*17770*/  VIADD R231, R194, 0x10 ;  /* 0x00000010c2e77836 */ /* 0x000fe40000000000 */
[----:B------:R-:W-:Y:S02]  /*17780*/  IMAD.IADD R11, R11, 0x1, R9 ;  /* 0x000000010b0b7824 */ /* 0x000fe400078e0209 */
[----:B------:R-:W-:Y:S02]  /*17790*/  IMAD R8, R8, UR4, RZ ;  /* 0x0000000408087c24 */ /* 0x000fe4000f8e02ff */
[----:B------:R-:W-:-:S04]  /*177a0*/  IMAD.WIDE.U32 R10, R3, UR4, R10 ;  /* 0x00000004030a7c25 */ /* 0x000fc8000f8e000a */
[----:B------:R-:W-:Y:S01]  /*177b0*/  IMAD R8, R3, UR5, R8 ;  /* 0x0000000503087c24 */ /* 0x000fe2000f8e0208 */
[----:B------:R-:W-:Y:S01]  /*177c0*/  ULDC.64 UR4, c[0x0][0xb00] ;  /* 0x0002c00000047ab9 */ /* 0x000fe20000000a00 */
[----:B------:R-:W-:Y:S01]  /*177d0*/  VIADD R233, R194, 0x8 ;  /* 0x00000008c2e97836 */ /* 0x000fe20000000000 */
[----:B------:R-:W-:Y:S01]  /*177e0*/  LEA R3, P0, R10, UR4, 0x2 ;  /* 0x000000040a037c11 */ /* 0x000fe2000f8010ff */
[----:B------:R-:W-:Y:S02]  /*177f0*/  IMAD.IADD R9, R11, 0x1, R8 ;  /* 0x000000010b097824 */ /* 0x000fe400078e0208 */
[----:B------:R-:W-:Y:S02]  /*17800*/  VIADD R8, R2, 0x28c20 ;  /* 0x00028c2002087836 */ /* 0x000fe40000000000 */
[----:B------:R0:W1:Y:S01]  /*17810*/  SHFL.IDX PT, R20, R3, RZ, 0x1c1f ;  /* 0x001c1fff03147589 */ /* 0x00006200000e0000 */
[----:B------:R-:W-:Y:S02]  /*17820*/  LEA.HI.X R14, R10, UR5, R9, 0x2, P0 ;  /* 0x000000050a0e7c11 */ /* 0x000fe400080f1409 */
[----:B------:R-:W-:-:S02]  /*17830*/  ISETP.GE.AND P0, PT, R192, R0, PT ;  /* 0x00000000c000720c */ /* 0x000fc40003f06270 */
[----:B------:R-:W-:Y:S01]  /*17840*/  PRMT R8, RZ, 0x654, R8 ;  /* 0x00000654ff087816 */ /* 0x000fe20000000008 */
[----:B------:R0:W3:Y:S03]  /*17850*/  SHFL.IDX PT, R15, R14, RZ, 0x1c1f ;  /* 0x001c1fff0e0f7589 */ /* 0x0000e600000e0000 */
[----:B------:R0:W-:Y:S07]  /*17860*/  SYNCS.ARRIVE.TRANS64.RED.A1T0 RZ, [R8+URZ], RZ ;  /* 0x000000ff08ff79a7 */ /* 0x0001ee000810043f */
[----:B------:R-:W-:Y:S05]  /*17870*/  @P0 BRA `(.L_x_2870) ;  /* 0x0000000800040947 */ /* 0x000fea0003800000 */
[----:B------:R-:W-:Y:S02]  /*17880*/  ULDC UR4, c[0x0][0xac8] ;  /* 0x0002b20000047ab9 */ /* 0x000fe40000000800 */
[----:B------:R-:W-:Y:S02]  /*17890*/  ISETP.GE.AND P0, PT, R194, UR4, PT ;  /* 0x00000004c2007c0c */ /* 0x000fe4000bf06270 */
[----:B------:R-:W-:Y:S02]  /*178a0*/  ISETP.GE.AND P4, PT, R175, UR4, PT ;  /* 0x00000004af007c0c */ /* 0x000fe4000bf86270 */
[----:B------:R-:W-:-:S09]  /*178b0*/  ISETP.GE.AND P5, PT, R173, UR4, PT ;  /* 0x00000004ad007c0c */ /* 0x000fd2000bfa6270 */
[----:B01----:R-:W-:-:S04]  /*178c0*/  @!P0 LEA R8, P1, R194, R20, 0x2 ;  /* 0x00000014c2088211 */ /* 0x003fc800078210ff */
[----:B---3--:R-:W-:Y:S02]  /*178d0*/  @!P0 LEA.HI.X R9, R194, R15, R235, 0x2, P1 ;  /* 0x0000000fc2098211 */ /* 0x008fe400008f14eb */
        /* <DEDUP_REMOVED lines=31> */
[----:B------:R-:W-:-:S09]  /*17ad0*/  ISETP.GE.AND P0, PT, R181, UR4, PT ;  /* 0x00000004b5007c0c */ /* 0x000fd2000bf06270 */
[-C--:B------:R-:W-:Y:S02]  /*17ae0*/  @!P1 LEA R10, P6, R179, R20.reuse, 0x2 ;  /* 0x00000014b30a9211 */ /* 0x080fe400078c10ff */
[----:B0-----:R-:W-:Y:S02]  /*17af0*/  @!P2 LEA R8, P3, R183, R20, 0x2 ;  /* 0x00000014b708a211 */ /* 0x001fe400078610ff */
[-C--:B------:R-:W-:Y:S02]  /*17b00*/  @!P1 LEA.HI.X R11, R179, R15.reuse, R180, 0x2, P6 ;  /* 0x0000000fb30b9211 */ /* 0x080fe400030f14b4 */
[----:B------:R-:W-:Y:S02]  /*17b10*/  @!P2 LEA.HI.X R9, R183, R15, R190, 0x2, P3 ;  /* 0x0000000fb709a211 */ /* 0x000fe400018f14be */
[----:B------:R-:W-:-:S03]  /*17b20*/  ISETP.GE.AND P3, PT, R177, UR4, PT ;  /* 0x00000004b1007c0c */ /* 0x000fc6000bf66270 */
        /* <DEDUP_REMOVED lines=10> */
[----:B------:R-:W-:Y:S02]  /*17bd0*/  @!P5 LEA R12, P6, R173, R20, 0x2 ;  /* 0x00000014ad0cd211 */ /* 0x000fe400078c10ff */
[-C--:B------:R-:W-:Y:S01]  /*17be0*/  @!P4 LEA.HI.X R11, R175, R15.reuse, R176, 0x2, P2 ;  /* 0x0000000faf0bc211 */ /* 0x080fe200010f14b0 */
[----:B------:R0:W-:Y:S01]  /*17bf0*/  @!P3 ST.E.64 desc[UR42][R8.64], R68 ;  /* 0x000000440800b985 */ /* 0x0001e2000c101b2a */
[----:B------:R-:W-:-:S02]  /*17c00*/  @!P5 LEA.HI.X R13, R173, R15, R174, 0x2, P6 ;  /* 0x0000000fad0dd211 */ /* 0x000fc400030f14ae */
[----:B------:R-:W-:Y:S01]  /*17c10*/  ISETP.GE.AND P2, PT, R167, UR4, PT ;  /* 0x00000004a7007c0c */ /* 0x000fe2000bf46270 */
[----:B------:R1:W-:Y:S01]  /*17c20*/  @!P4 ST.E.64 desc[UR42][R10.64], R72 ;  /* 0x000000480a00c985 */ /* 0x0003e2000c101b2a */
[----:B------:R-:W-:-:S03]  /*17c30*/  ISETP.GE.AND P3, PT, R165, UR4, PT ;  /* 0x00000004a5007c0c */ /* 0x000fc6000bf66270 */
[----:B------:R3:W-:Y:S01]  /*17c40*/  @!P5 ST.E.64 desc[UR42][R12.64], R6 ;  /* 0x000000060c00d985 */ /* 0x0007e2000c101b2a */
[----:B0-----:R-:W-:-:S07]  /*17c50*/  @!P1 LEA R8, P5, R169, R20, 0x2 ;  /* 0x00000014a9089211 */ /* 0x001fce00078a10ff */
[-C--:B-1----:R-:W-:Y:S02]  /*17c60*/  @!P2 LEA R10, P6, R167, R20.reuse, 0x2 ;  /* 0x00000014a70aa211 */ /* 0x082fe400078c10ff */
[-C--:B------:R-:W-:Y:S02]  /*17c70*/  @!P1 LEA.HI.X R9, R169, R15.reuse, R170, 0x2, P5 ;  /* 0x0000000fa9099211 */ /* 0x080fe400028f14aa */
[----:B---3--:R-:W-:Y:S02]  /*17c80*/  @!P0 LEA R6, P4, R171, R20, 0x2 ;  /* 0x00000014ab068211 */ /* 0x008fe400078810ff */
[----:B------:R-:W-:Y:S02]  /*17c90*/  ISETP.GE.AND P5, PT, R237, UR4, PT ;  /* 0x00000004ed007c0c */ /* 0x000fe4000bfa6270 */
[----:B------:R-:W-:Y:S02]  /*17ca0*/  @!P0 LEA.HI.X R7, R171, R15, R172, 0x2, P4 ;  /* 0x0000000fab078211 */ /* 0x000fe400020f14ac */
[----:B------:R-:W-:-:S02]  /*17cb0*/  ISETP.GE.AND P4, PT, R163, UR4, PT ;  /* 0x00000004a3007c0c */ /* 0x000fc4000bf86270 */
[----:B------:R-:W-:Y:S01]  /*17cc0*/  @!P2 LEA.HI.X R11, R167, R15, R168, 0x2, P6 ;  /* 0x0000000fa70ba211 */ /* 0x000fe200030f14a8 */
[----:B------:R0:W-:Y:S04]  /*17cd0*/  @!P0 ST.E.64 desc[UR42][R6.64], R80 ;  /* 0x0000005006008985 */ /* 0x0001e8000c101b2a */
        /* <DEDUP_REMOVED lines=10> */
[----:B---3--:R-:W-:-:S03]  /*17d80*/  @!P5 LEA R10, P6, R237, R20, 0x2 ;  /* 0x00000014ed0ad211 */ /* 0x008fc600078c10ff */
[----:B------:R1:W-:Y:S01]  /*17d90*/  @!P4 ST.E.64 desc[UR42][R8.64], R96 ;  /* 0x000000600800c985 */ /* 0x0003e2000c101b2a */
[----:B------:R-:W-:Y:S02]  /*17da0*/  @!P5 LEA.HI.X R11, R237, R15, R162, 0x2, P6 ;  /* 0x0000000fed0bd211 */ /* 0x000fe400030f14a2 */
[----:B------:R-:W-:-:S03]  /*17db0*/  ISETP.GE.AND P4, PT, R226, UR4, PT ;  /* 0x00000004e2007c0c */ /* 0x000fc6000bf86270 */
[----:B------:R3:W-:Y:S01]  /*17dc0*/  @!P5 ST.E.64 desc[UR42][R10.64], R100 ;  /* 0x000000640a00d985 */ /* 0x0007e2000c101b2a */
[----:B------:R-:W-:Y:S02]  /*17dd0*/  ISETP.GE.AND P5, PT, R227, UR4, PT ;  /* 0x00000004e3007c0c */ /* 0x000fe4000bfa6270 */
[CC--:B0-----:R-:W-:Y:S02]  /*17de0*/  @!P2 LEA R6, P6, R236.reuse, R20.reuse, 0x2 ;  /* 0x00000014ec06a211 */ /* 0x0c1fe400078c10ff */
[CC--:B-1----:R-:W-:Y:S02]  /*17df0*/  @!P1 LEA R8, P3, R229.reuse, R20.reuse, 0x2 ;  /* 0x00000014e5089211 */ /* 0x0c2fe400078610ff */
[-C--:B------:R-:W-:Y:S02]  /*17e00*/  @!P2 LEA.HI.X R7, R236, R15.reuse, R161, 0x2, P6 ;  /* 0x0000000fec07a211 */ /* 0x080fe400030f14a1 */
[----:B------:R-:W-:Y:S02]  /*17e10*/  @!P1 LEA.HI.X R9, R229, R15, R160, 0x2, P3 ;  /* 0x0000000fe5099211 */ /* 0x000fe400018f14a0 */
[----:B---3--:R-:W-:Y:S01]  /*17e20*/  @!P0 LEA R10, P6, R228, R20, 0x2 ;  /* 0x00000014e40a8211 */ /* 0x008fe200078c10ff */
[----:B------:R0:W-:Y:S01]  /*17e30*/  @!P2 ST.E.64 desc[UR42][R6.64], R104 ;  /* 0x000000680600a985 */ /* 0x0001e2000c101b2a */
[----:B------:R-:W-:-:S02]  /*17e40*/  ISETP.GE.AND P3, PT, R225, UR4, PT ;  /* 0x00000004e1007c0c */ /* 0x000fc4000bf66270 */
[----:B------:R-:W-:Y:S01]  /*17e50*/  @!P0 LEA.HI.X R11, R228, R15, R159, 0x2, P6 ;  /* 0x0000000fe40b8211 */ /* 0x000fe200030f149f */
[----:B------:R1:W-:Y:S04]  /*17e60*/  @!P1 ST.E.64 desc[UR42][R8.64], R108 ;  /* 0x0000006c08009985 */ /* 0x0003e8000c101b2a */
[----:B------:R3:W-:Y:S01]  /*17e70*/  @!P0 ST.E.64 desc[UR42][R10.64], R112 ;  /* 0x000000700a008985 */ /* 0x0007e2000c101b2a */
[----:B------:R-:W-:Y:S02]  /*17e80*/  ISETP.GE.AND P0, PT, R224, UR4, PT ;  /* 0x00000004e0007c0c */ /* 0x000fe4000bf06270 */
[-C--:B0-----:R-:W-:Y:S02]  /*17e90*/  @!P5 LEA R6, P1, R227, R20.reuse, 0x2 ;  /* 0x00000014e306d211 */ /* 0x081fe400078210ff */
[----:B-1----:R-:W-:-:S02]  /*17ea0*/  @!P4 LEA R8, P2, R226, R20, 0x2 ;  /* 0x00000014e208c211 */ /* 0x002fc400078410ff */
[-C--:B------:R-:W-:Y:S02]  /*17eb0*/  @!P5 LEA.HI.X R7, R227, R15.reuse, R158, 0x2, P1 ;  /* 0x0000000fe307d211 */ /* 0x080fe400008f149e */
[----:B---3--:R-:W-:Y:S02]  /*17ec0*/  @!P3 LEA R10, P6, R225, R20, 0x2 ;  /* 0x00000014e10ab211 */ /* 0x008fe400078c10ff */
[----:B------:R-:W-:Y:S01]  /*17ed0*/  ISETP.GE.AND P1, PT, R223, UR4, PT ;  /* 0x00000004df007c0c */ /* 0x000fe2000bf26270 */
[----:B------:R0:W-:Y:S01]  /*17ee0*/  @!P5 ST.E.64 desc[UR42][R6.64], R116 ;  /* 0x000000740600d985 */ /* 0x0001e2000c101b2a */
[-C--:B------:R-:W-:Y:S02]  /*17ef0*/  @!P4 LEA.HI.X R9, R226, R15.reuse, R157, 0x2, P2 ;  /* 0x0000000fe209c211 */ /* 0x080fe400010f149d */
[----:B------:R-:W-:Y:S02]  /*17f00*/  @!P3 LEA.HI.X R11, R225, R15, R156, 0x2, P6 ;  /* 0x0000000fe10bb211 */ /* 0x000fe400030f149c */
[----:B------:R-:W-:Y:S01]  /*17f10*/  ISETP.GE.AND P2, PT, R220, UR4, PT ;  /* 0x00000004dc007c0c */ /* 0x000fe2000bf46270 */
[----:B------:R1:W-:Y:S01]  /*17f20*/  @!P4 ST.E.64 desc[UR42][R8.64], R120 ;  /* 0x000000780800c985 */ /* 0x0003e2000c101b2a */
[----:B------:R-:W-:-:S03]  /*17f30*/  ISETP.GE.AND P4, PT, R222, UR4, PT ;  /* 0x00000004de007c0c */ /* 0x000fc6000bf86270 */
[----:B------:R3:W-:Y:S01]  /*17f40*/  @!P3 ST.E.64 desc[UR42][R10.64], R124 ;  /* 0x0000007c0a00b985 */ /* 0x0007e2000c101b2a */
[----:B------:R-:W-:Y:S02]  /*17f50*/  ISETP.GE.AND P3, PT, R221, UR4, PT ;  /* 0x00000004dd007c0c */ /* 0x000fe4000bf66270 */
[----:B0-----:R-:W-:-:S04]  /*17f60*/  @!P0 LEA R6, P5, R224, R20, 0x2 ;  /* 0x00000014e0068211 */ /* 0x001fc800078a10ff */
[-C--:B------:R-:W-:Y:S02]  /*17f70*/  @!P0 LEA.HI.X R7, R224, R15.reuse, R155, 0x2, P5 ;  /* 0x0000000fe0078211 */ /* 0x080fe400028f149b */
[----:B------:R-:W-:Y:S02]  /*17f80*/  ISETP.GE.AND P5, PT, R219, UR4, PT ;  /* 0x00000004db007c0c */ /* 0x000fe4000bfa6270 */
[CC--:B-1----:R-:W-:Y:S01]  /*17f90*/  @!P1 LEA R8, P6, R223.reuse, R20.reuse, 0x2 ;  /* 0x00000014df089211 */ /* 0x0c2fe200078c10ff */
[----:B------:R0:W-:Y:S03]  /*17fa0*/  @!P0 ST.E.64 desc[UR42][R6.64], R128 ;  /* 0x0000008006008985 */ /* 0x0001e6000c101b2a */
[----:B------:R-:W-:Y:S02]  /*17fb0*/  @!P1 LEA.HI.X R9, R223, R15, R154, 0x2, P6 ;  /* 0x0000000fdf099211 */ /* 0x000fe400030f149a */
[----:B---3--:R-:W-:-:S03]  /*17fc0*/  @!P3 LEA R10, P6, R221, R20, 0x2 ;  /* 0x00000014dd0ab211 */ /* 0x008fc600078c10ff */
[----:B------:R1:W-:Y:S01]  /*17fd0*/  @!P1 ST.E.64 desc[UR42][R8.64], R132 ;  /* 0x0000008408009985 */ /* 0x0003e2000c101b2a */
[----:B------:R-:W-:Y:S02]  /*17fe0*/  @!P3 LEA.HI.X R11, R221, R15, R152, 0x2, P6 ;  /* 0x0000000fdd0bb211 */ /* 0x000fe400030f1498 */
[----:B0-----:R-:W-:-:S04]  /*17ff0*/  @!P4 LEA R6, P0, R222, R20, 0x2 ;  /* 0x00000014de06c211 */ /* 0x001fc800078010ff */
        /* <DEDUP_REMOVED lines=9> */
.L_x_2870:
[----:B------:R-:W-:Y:S05]  /*18090*/  BSYNC B1 ;  /* 0x0000000000017941 */ /* 0x000fea0003800000 */
.L_x_2869:
[----:B----4-:R-:W-:Y:S01]  /*180a0*/  VIADD R7, R192, 0x8 ;  /* 0x00000008c0077836 */ /* 0x010fe20000000000 */
[----:B------:R4:W1:Y:S04]  /*180b0*/  SHFL.IDX PT, R22, R14, 0x1, 0x1c1f ;  /* 0x003c1f000e167f89 */ /* 0x00086800000e0000 */
[----:B------:R-:W-:Y:S01]  /*180c0*/  ISETP.GE.AND P0, PT, R7, R0, PT ;  /* 0x000000000700720c */ /* 0x000fe20003f06270 */
[----:B0-----:R-:W0:-:S12]  /*180d0*/  SHFL.IDX PT, R3, R3, 0x1, 0x1c1f ;  /* 0x003c1f0003037f89 */ /* 0x001e1800000e0000 */
[----:B----4-:R-:W-:Y:S05]  /*180e0*/  @P0 BRA `(.L_x_2868) ;  /* 0x0000001400d40947 */ /* 0x010fea0003800000 */
[----:B------:R-:W-:Y:S02]  /*180f0*/  ULDC UR4, c[0x0][0xac8] ;  /* 0x0002b20000047ab9 */ /* 0x000fe40000000800 */
[----:B------:R-:W-:Y:S02]  /*18100*/  ISETP.GE.AND P4, PT, R194, UR4, PT ;  /* 0x00000004c2007c0c */ /* 0x000fe4000bf86270 */
[----:B------:R-:W-:Y:S02]  /*18110*/  ISETP.GE.AND P2, PT, R233, UR4, PT ;  /* 0x00000004e9007c0c */ /* 0x000fe4000bf46270 */
[----:B------:R-:W-:Y:S02]  /*18120*/  ISETP.GE.AND P1, PT, R231, UR4, PT ;  /* 0x00000004e7007c0c */ /* 0x000fe4000bf26270 */
[----:B------:R-:W-:-:S07]  /*18130*/  ISETP.GE.AND P0, PT, R216, UR4, PT ;  /* 0x00000004d8007c0c */ /* 0x000fce000bf06270 */
[----:B0-----:R-:W-:-:S04]  /*18140*/  @!P4 LEA R6, P3, R194, R3, 0x2 ;  /* 0x00000003c206c211 */ /* 0x001fc800078610ff */
[-C--:B-1----:R-:W-:Y:S02]  /*18150*/  @!P4 LEA.HI.X R7, R194, R22.reuse, R235, 0x2, P3 ;  /* 0x00000016c207c211 */ /* 0x082fe400018f14eb */
        /* <DEDUP_REMOVED lines=18> */
[-C--:B------:R-:W-:Y:S01]  /*18280*/  @!P4 LEA.HI.X R9, R208, R22.reuse, R213, 0x2, P2 ;  /* 0x00000016d009c211 */ /* 0x080fe200010f14d5 */
        /* <DEDUP_REMOVED lines=8> */
[CC--:B0-----:R-:W-:Y:S02]  /*18310*/  @!P0 LEA R6, P6, R202.reuse, R3.reuse, 0x2 ;  /* 0x00000003ca068211 */ /* 0x0c1fe400078c10ff */
[CC--:B-1----:R-:W-:Y:S02]  /*18320*/  @!P1 LEA R8, P5, R183.reuse, R3.reuse, 0x2 ;  /* 0x00000003b7089211 */ /* 0x0c2fe400078a10ff */
        /* <DEDUP_REMOVED lines=10> */
[-C--:B0-----:R-:W-:Y:S02]  /*183d0*/  @!P3 LEA R6, P6, R179, R3.reuse, 0x2 ;  /* 0x00000003b306b211 */ /* 0x081fe400078c10ff */
[-C--:B-1----:R-:W-:Y:S02]  /*183e0*/  @!P4 LEA R8, P2, R177, R3.reuse, 0x2 ;  /* 0x00000003b108c211 */ /* 0x082fe400078410ff */
        /* <DEDUP_REMOVED lines=10> */
[-C--:B------:R-:W-:Y:S02]  /*18490*/  @!P0 LEA.HI.X R7, R173, R22.reuse, R174, 0x2, P4 ;  /* 0x00000016ad078211 */ /* 0x080fe400020f14ae */
[----:B------:R-:W-:Y:S02]  /*184a0*/  ISETP.GE.AND P4, PT, R165, UR4, PT ;  /* 0x00000004a5007c0c */ /* 0x000fe4000bf86270 */
[-C--:B-1----:R-:W-:Y:S01]  /*184b0*/  @!P1 LEA R8, P3, R171, R3.reuse, 0x2 ;  /* 0x00000003ab089211 */ /* 0x082fe200078610ff */
[----:B------:R0:W-:Y:S01]  /*184c0*/  @!P0 ST.E.64 desc[UR42][R6.64], R4 ;  /* 0x0000000406008985 */ /* 0x0001e2000c101b2a */
[----:B----4-:R-:W-:Y:S02]  /*184d0*/  @!P2 LEA R10, P6, R169, R3, 0x2 ;  /* 0x00000003a90aa211 */ /* 0x010fe400078c10ff */
[----:B------:R-:W-:Y:S02]  /*184e0*/  @!P1 LEA.HI.X R9, R171, R22, R172, 0x2, P3 ;  /* 0x00000016ab099211 */ /* 0x000fe400018f14ac */
[----:B------:R-:W-:-:S02]  /*184f0*/  ISETP.GE.AND P3, PT, R163, UR4, PT ;  /* 0x00000004a3007c0c */ /* 0x000fc4000bf66270 */
[-C--:B------:R-:W-:Y:S01]  /*18500*/  @!P2 LEA.HI.X R11, R169, R22.reuse, R170, 0x2, P6 ;  /* 0x00000016a90ba211 */ /* 0x080fe200030f14aa */
[----:B------:R1:W-:Y:S01]  /*18510*/  @!P1 ST.E.64 desc[UR42][R8.64], R82 ;  /* 0x0000005208009985 */ /* 0x0003e2000c101b2a */
[-C--:B------:R-:W-:Y:S02]  /*18520*/  @!P5 LEA R12, P6, R167, R3.reuse, 0x2 ;  /* 0x00000003a70cd211 */ /* 0x080fe400078c10ff */
[----:B------:R-:W-:Y:S01]  /*18530*/  @!P4 LEA R14, P0, R165, R3, 0x2 ;  /* 0x00000003a50ec211 */ /* 0x000fe200078010ff */
[----:B------:R4:W-:Y:S01]  /*18540*/  @!P2 ST.E.64 desc[UR42][R10.64], R86 ;  /* 0x000000560a00a985 */ /* 0x0009e2000c101b2a */
[----:B------:R-:W-:Y:S02]  /*18550*/  ISETP.GE.AND P2, PT, R237, UR4, PT ;  /* 0x00000004ed007c0c */ /* 0x000fe4000bf46270 */
[----:B------:R-:W-:Y:S02]  /*18560*/  ISETP.GE.AND P1, PT, R236, UR4, PT ;  /* 0x00000004ec007c0c */ /* 0x000fe4000bf26270 */
[----:B---3--:R-:W-:-:S02]  /*18570*/  @!P4 LEA.HI.X R15, R165, R22, R166, 0x2, P0 ;  /* 0x00000016a50fc211 */ /* 0x008fc400000f14a6 */
[-C--:B------:R-:W-:Y:S02]  /*18580*/  @!P5 LEA.HI.X R13, R167, R22.reuse, R168, 0x2, P6 ;  /* 0x00000016a70dd211 */ /* 0x080fe400030f14a8 */
[----:B------:R-:W-:Y:S02]  /*18590*/  ISETP.GE.AND P0, PT, R229, UR4, PT ;  /* 0x00000004e5007c0c */ /* 0x000fe4000bf06270 */
[CC--:B------:R-:W-:Y:S01]  /*185a0*/  @!P3 LEA R20, P6, R163.reuse, R3.reuse, 0x2 ;  /* 0x00000003a314b211 */ /* 0x0c0fe200078c10ff */
[----:B------:R3:W-:Y:S01]  /*185b0*/  @!P5 ST.E.64 desc[UR42][R12.64], R90 ;  /* 0x0000005a0c00d985 */ /* 0x0007e2000c101b2a */
[----:B------:R-:W-:Y:S02]  /*185c0*/  ISETP.GE.AND P5, PT, R228, UR4, PT ;  /* 0x00000004e4007c0c */ /* 0x000fe4000bfa6270 */
[----:B------:R-:W-:Y:S01]  /*185d0*/  @!P3 LEA.HI.X R21, R163, R22, R164, 0x2, P6 ;  /* 0x00000016a315b211 */ /* 0x000fe200030f14a4 */
[----:B------:R5:W-:Y:S01]  /*185e0*/  @!P4 ST.E.64 desc[UR42][R14.64], R94 ;  /* 0x0000005e0e00c985 */ /* 0x000be2000c101b2a */
[----:B0-----:R-:W-:-:S02]  /*185f0*/  @!P2 LEA R4, P6, R237, R3, 0x2 ;  /* 0x00000003ed04a211 */ /* 0x001fc400078c10ff */
[----:B------:R-:W-:Y:S01]  /*18600*/  ISETP.GE.AND P4, PT, R227, UR4, PT ;  /* 0x00000004e3007c0c */ /* 0x000fe2000bf86270 */
[----:B------:R-:W-:Y:S01]  /*18610*/  @!P3 ST.E.64 desc[UR42][R20.64], R98 ;  /* 0x000000621400b985 */ /* 0x000fe2000c101b2a */
[CC--:B------:R-:W-:Y:S02]  /*18620*/  @!P1 LEA R6, P3, R236.reuse, R3.reuse, 0x2 ;  /* 0x00000003ec069211 */ /* 0x0c0fe400078610ff */
[-C--:B------:R-:W-:Y:S02]  /*18630*/  @!P2 LEA.HI.X R5, R237, R22.reuse, R162, 0x2, P6 ;  /* 0x00000016ed05a211 */ /* 0x080fe400030f14a2 */
[----:B-1----:R-:W-:Y:S02]  /*18640*/  @!P0 LEA R8, P6, R229, R3, 0x2 ;  /* 0x00000003e5088211 */ /* 0x002fe400078c10ff */
[----:B------:R-:W-:Y:S01]  /*18650*/  @!P1 LEA.HI.X R7, R236, R22, R161, 0x2, P3 ;  /* 0x00000016ec079211 */ /* 0x000fe200018f14a1 */
[----:B------:R0:W-:Y:S01]  /*18660*/  @!P2 ST.E.64 desc[UR42][R4.64], R102 ;  /* 0x000000660400a985 */ /* 0x0001e2000c101b2a */
[----:B------:R-:W-:-:S02]  /*18670*/  ISETP.GE.AND P3, PT, R226, UR4, PT ;  /* 0x00000004e2007c0c */ /* 0x000fc4000bf66270 */
[-C--:B------:R-:W-:Y:S01]  /*18680*/  @!P0 LEA.HI.X R9, R229, R22.reuse, R160, 0x2, P6 ;  /* 0x00000016e5098211 */ /* 0x080fe200030f14a0 */
[----:B------:R1:W-:Y:S01]  /*18690*/  @!P1 ST.E.64 desc[UR42][R6.64], R106 ;  /* 0x0000006a06009985 */ /* 0x0003e2000c101b2a */
[CC--:B----4-:R-:W-:Y:S02]  /*186a0*/  @!P5 LEA R10, P1, R228.reuse, R3.reuse, 0x2 ;  /* 0x00000003e40ad211 */ /* 0x0d0fe400078210ff */
[----:B---3--:R-:W-:Y:S01]  /*186b0*/  @!P4 LEA R12, P2, R227, R3, 0x2 ;  /* 0x00000003e30cc211 */ /* 0x008fe200078410ff */
[----:B------:R3:W-:Y:S01]  /*186c0*/  @!P0 ST.E.64 desc[UR42][R8.64], R110 ;  /* 0x0000006e08008985 */ /* 0x0007e2000c101b2a */
[----:B------:R-:W-:Y:S02]  /*186d0*/  ISETP.GE.AND P0, PT, R225, UR4, PT ;  /* 0x00000004e1007c0c */ /* 0x000fe4000bf06270 */
[----:B------:R-:W-:Y:S02]  /*186e0*/  @!P5 LEA.HI.X R11, R228, R22, R159, 0x2, P1 ;  /* 0x00000016e40bd211 */ /* 0x000fe400008f149f */
[----:B------:R-:W-:-:S02]  /*186f0*/  ISETP.GE.AND P1, PT, R224, UR4, PT ;  /* 0x00000004e0007c0c */ /* 0x000fc4000bf26270 */
[CC--:B-----5:R-:W-:Y:S01]  /*18700*/  @!P3 LEA R14, P6, R226.reuse, R3.reuse, 0x2 ;  /* 0x00000003e20eb211 */ /* 0x0e0fe200078c10ff */
[----:B------:R4:W-:Y:S01]  /*18710*/  @!P5 ST.E.64 desc[UR42][R10.64], R114 ;  /* 0x000000720a00d985 */ /* 0x0009e2000c101b2a */
[-C--:B------:R-:W-:Y:S02]  /*18720*/  @!P4 LEA.HI.X R13, R227, R22.reuse, R158, 0x2, P2 ;  /* 0x00000016e30dc211 */ /* 0x080fe400010f149e */
[----:B------:R-:W-:Y:S02]  /*18730*/  @!P3 LEA.HI.X R15, R226, R22, R157, 0x2, P6 ;  /* 0x00000016e20fb211 */ /* 0x000fe400030f149d */
[----:B------:R-:W-:Y:S01]  /*18740*/  ISETP.GE.AND P2, PT, R221, UR4, PT ;  /* 0x00000004dd007c0c */ /* 0x000fe2000bf46270 */
[----:B------:R5:W-:Y:S01]  /*18750*/  @!P4 ST.E.64 desc[UR42][R12.64], R118 ;  /* 0x000000760c00c985 */ /* 0x000be2000c101b2a */
[----:B------:R-:W-:Y:S02]  /*18760*/  ISETP.GE.AND P4, PT, R223, UR4, PT ;  /* 0x00000004df007c0c */ /* 0x000fe4000bf86270 */
[----:B0-----:R-:W-:Y:S01]  /*18770*/  @!P0 LEA R4, P5, R225, R3, 0x2 ;  /* 0x00000003e1048211 */ /* 0x001fe200078a10ff */
[----:B------:R0:W-:Y:S01]  /*18780*/  @!P3 ST.E.64 desc[UR42][R14.64], R122 ;  /* 0x0000007a0e00b985 */ /* 0x0001e2000c101b2a */
[----:B------:R-:W-:-:S02]  /*18790*/  ISETP.GE.AND P3, PT, R222, UR4, PT ;  /* 0x00000004de007c0c */ /* 0x000fc4000bf66270 */
[-C--:B------:R-:W-:Y:S02]  /*187a0*/  @!P0 LEA.HI.X R5, R225, R22.reuse, R156, 0x2, P5 ;  /* 0x00000016e1058211 */ /* 0x080fe400028f149c */
[----:B------:R-:W-:Y:S02]  /*187b0*/  ISETP.GE.AND P5, PT, R220, UR4, PT ;  /* 0x00000004dc007c0c */ /* 0x000fe4000bfa6270 */
[CC--:B-1----:R-:W-:Y:S01]  /*187c0*/  @!P1 LEA R6, P6, R224.reuse, R3.reuse, 0x2 ;  /* 0x00000003e0069211 */ /* 0x0c2fe200078c10ff */
[----:B------:R1:W-:Y:S02]  /*187d0*/  @!P0 ST.E.64 desc[UR42][R4.64], R126 ;  /* 0x0000007e04008985 */ /* 0x0003e4000c101b2a */
[-C--:B---3--:R-:W-:Y:S02]  /*187e0*/  @!P4 LEA R8, P0, R223, R3.reuse, 0x2 ;  /* 0x00000003df08c211 */ /* 0x088fe400078010ff */
[----:B------:R-:W-:Y:S02]  /*187f0*/  @!P1 LEA.HI.X R7, R224, R22, R155, 0x2, P6 ;  /* 0x00000016e0079211 */ /* 0x000fe400030f149b */
[----:B----4-:R-:W-:-:S02]  /*18800*/  @!P3 LEA R10, P6, R222, R3, 0x2 ;  /* 0x00000003de0ab211 */ /* 0x010fc400078c10ff */
[-C--:B------:R-:W-:Y:S01]  /*18810*/  @!P4 LEA.HI.X R9, R223, R22.reuse, R154, 0x2, P0 ;  /* 0x00000016df09c211 */ /* 0x080fe200000f149a */
[----:B------:R1:W-:Y:S01]  /*18820*/  @!P1 ST.E.64 desc[UR42][R6.64], R130 ;  /* 0x0000008206009985 */ /* 0x0003e2000c101b2a */
[CC--:B-----5:R-:W-:Y:S02]  /*18830*/  @!P2 LEA R12, P1, R221.reuse, R3.reuse, 0x2 ;  /* 0x00000003dd0ca211 */ /* 0x0e0fe400078210ff */
[----:B0-----:R-:W-:Y:S01]  /*18840*/  @!P5 LEA R14, P0, R220, R3, 0x2 ;  /* 0x00000003dc0ed211 */ /* 0x001fe200078010ff */
        /* <DEDUP_REMOVED lines=9> */
[----:B-1----:R-:W-:-:S04]  /*188e0*/  LEA R4, P0, R219, R3, 0x2 ;  /* 0x00000003db047211 */ /* 0x002fc800078010ff */
[----:B------:R-:W-:-:S05]  /*188f0*/  LEA.HI.X R5, R219, R22, R23, 0x2, P0 ;  /* 0x00000016db057211 */ /* 0x000fca00000f1417 */
[----:B------:R0:W-:Y:S01]  /*18900*/  ST.E.64 desc[UR42][R4.64], R150 ;  /* 0x0000009604007985 */ /* 0x0001e2000c101b2a */
[----:B------:R-:W-:Y:S05]  /*18910*/  BRA `(.L_x_2868) ;  /* 0x0000000c00c87947 */ /* 0x000fea0003800000 */
.L_x_2862:
[----:B------:R-:W-:Y:S01]  /*18920*/  ULDC.64 UR4, c[0x0][0xc08] ;  /* 0x0003020000047ab9 */ /* 0x000fe20000000a00 */
[----:B------:R-:W4:Y:S01]  /*18930*/  LDC.64 R4, c[0x0][0xc00] ;  /* 0x00030000ff047b82 */ /* 0x000f220000000a00 */
[----:B------:R-:W-:Y:S01]  /*18940*/  ISETP.NE.U32.AND P0, PT, RZ, UR4, PT ;  /* 0x00000004ff007c0c */ /* 0x000fe2000bf05070 */
[----:B------:R-:W-:-:S03]  /*18950*/  IMAD.MOV.U32 R3, RZ, RZ, RZ ;  /* 0x000000ffff037224 */ /* 0x000fc600078e00ff */
[----:B------:R-:W-:Y:S01]  /*18960*/  ISETP.NE.AND.EX P1, PT, RZ, UR5, PT, P0 ;  /* 0x00000005ff007c0c */ /* 0x000fe2000bf25300 */
[----:B------:R-:W-:Y:S02]  /*18970*/  ULDC.64 UR4, c[0x0][0xc00] ;  /* 0x0003000000047ab9 */ /* 0x000fe40000000a00 */
[----:B------:R-:W-:-:S04]  /*18980*/  ISETP.NE.U32.AND P0, PT, RZ, UR4, PT ;  /* 0x00000004ff007c0c */ /* 0x000fc8000bf05070 */
[----:B------:R-:W-:-:S06]  /*18990*/  ISETP.NE.AND.EX P0, PT, RZ, UR5, PT, P0 ;  /* 0x00000005ff007c0c */ /* 0x000fcc000bf05300 */
[----:B------:R-:W0:Y:S01]  /*189a0*/  @P1 LDC.64 R6, c[0x0][0xc08] ;  /* 0x00030200ff061b82 */ /* 0x000e220000000a00 */
[----:B------:R-:W-:Y:S02]  /*189b0*/  ULDC UR4, c[0x0][0xa88] ;  /* 0x0002a20000047ab9 */ /* 0x000fe40000000800 */
[----:B------:R-:W-:Y:S02]  /*189c0*/  IMAD.U32 R0, RZ, RZ, UR4 ;  /* 0x00000004ff007e24 */ /* 0x000fe4000f8e00ff */
[----:B----4-:R-:W-:-:S05]  /*189d0*/  IMAD.WIDE R4, R208, 0x4, R4 ;  /* 0x00000004d0047825 */ /* 0x010fca00078e0204 */
[----:B------:R4:W5:Y:S01]  /*189e0*/  @P0 LDG.E R3, desc[UR42][R4.64] ;  /* 0x0000002a04030981 */ /* 0x000962000c1e1900 */
[----:B0-----:R-:W-:-:S05]  /*189f0*/  @P1 IMAD.WIDE R6, R208, 0x4, R6 ;  /* 0x00000004d0061825 */ /* 0x001fca00078e0206 */
[----:B------:R4:W5:Y:S01]  /*18a00*/  @P1 LDG.E R0, desc[UR42][R6.64] ;  /* 0x0000002a06001981 */ /* 0x000962000c1e1900 */
[----:B------:R-:W-:Y:S02]  /*18a10*/  ISETP.NE.AND P2, PT, R205, RZ, PT ;  /* 0x000000ffcd00720c */ /* 0x000fe40003f45270 */
[----:B------:R-:W-:Y:S01]  /*18a20*/  SHF.R.S32.HI R26, RZ, 0x1f, R208 ;  /* 0x0000001fff1a7819 */ /* 0x000fe200000114d0 */
[----:B------:R-:W0:Y:S10]  /*18a30*/  S2R R29, SR_TID.X ;  /* 0x00000000001d7919 */ /* 0x000e340000002100 */
[----:B------:R-:W1:Y:S01]  /*18a40*/  @!P2 LDC R205, c[0x0][0xad4] ;  /* 0x0002b500ffcdab82 */ /* 0x000e620000000800 */
[----:B0-----:R-:W-:Y:S01]  /*18a50*/  VIADD R8, R29, 0xffffff80 ;  /* 0xffffff801d087836 */ /* 0x001fe20000000000 */
[----:B-1----:R-:W-:-:S04]  /*18a60*/  ISETP.GT.AND P2, PT, R205, 0x1, PT ;  /* 0x00000001cd00780c */ /* 0x002fc80003f44270 */
[----:B------:R-:W-:Y:S01]  /*18a70*/  ISETP.GT.AND P3, PT, R8, 0x3f, PT ;  /* 0x0000003f0800780c */ /* 0x000fe20003f64270 */
[----:B----4-:R-:W-:-:S12]  /*18a80*/  @P1 BRA `(.L_x_2871) ;  /* 0x0000000000101947 */ /* 0x010fd80003800000 */
[----:B------:R-:W-:Y:S05]  /*18a90*/  @!P0 BRA `(.L_x_2871) ;  /* 0x00000000000c8947 */ /* 0x000fea0003800000 */
[----:B------:R-:W4:Y:S04]  /*18aa0*/  LDG.E R7, desc[UR42][R4.64] ;  /* 0x0000002a04077981 */ /* 0x000f28000c1e1900 */
[----:B-----5:R-:W4:Y:S02]  /*18ab0*/  LDG.E R0, desc[UR42][R4.64+0x4] ;  /* 0x0000042a04007981 */ /* 0x020f24000c1e1900 */
[----:B----4-:R-:W-:-:S07]  /*18ac0*/  IMAD.IADD R0, R0, 0x1, -R7 ;  /* 0x0000000100007824 */ /* 0x010fce00078e0a07 */
.L_x_2871:
[----:B------:R-:W-:Y:S01]  /*18ad0*/  BSSY B1, `(.L_x_2872) ;  /* 0x0000035000017945 */ /* 0x000fe20003800000 */
[----:B------:R-:W-:Y:S02]  /*18ae0*/  SEL R27, R208, RZ, !P0 ;  /* 0x000000ffd01b7207 */ /* 0x000fe40004000000 */
[----:B------:R-:W-:Y:S02]  /*18af0*/  SEL R26, R26, RZ, !P0 ;  /* 0x000000ff1a1a7207 */ /* 0x000fe40004000000 */
[----:B-----5:R-:W-:Y:S01]  /*18b00*/  SHF.R.S32.HI R24, RZ, 0x1f, R3 ;  /* 0x0000001fff187819 */ /* 0x020fe20000011403 */
[----:B------:R-:W-:Y:S06]  /*18b10*/  @P3 BRA `(.L_x_2873) ;  /* 0x0000000000c03947 */ /* 0x000fec0003800000 */
[----:B------:R-:W0:Y:S01]  /*18b20*/  LDC R31, c[0x0][0xbe8] ;  /* 0x0002fa00ff1f7b82 */ /* 0x000e220000000800 */
[----:B------:R-:W-:Y:S01]  /*18b30*/  IADD3 R29, R192, -0x80, R29 ;  /* 0xffffff80c01d7810 */ /* 0x000fe20007ffe01d */
[----:B0-----:R-:W-:-:S05]  /*18b40*/  IMAD R4, R0, R31, RZ ;  /* 0x0000001f00047224 */ /* 0x001fca00078e02ff */
        /* <DEDUP_REMOVED lines=11> */
[----:B------:R-:W2:Y:S08]  /*18c00*/  LDC.64 R6, c[0x0][R22+0x210] ;  /* 0x0000840016067b82 */ /* 0x000eb00000000a00 */
[----:B------:R-:W3:Y:S08]  /*18c10*/  @P1 LDC R20, c[0x0][0xbec] ;  /* 0x0002fb00ff141b82 */ /* 0x000ef00000000800 */
[----:B------:R-:W5:Y:S01]  /*18c20*/  @P1 LDC R25, c[0x0][0xbf0] ;  /* 0x0002fc00ff191b82 */ /* 0x000f620000000800 */
[----:B-1----:R-:W-:-:S07]  /*18c30*/  IMAD R13, R13, R27, RZ ;  /* 0x0000001b0d0d7224 */ /* 0x002fce00078e02ff */
[----:B0-----:R-:W0:Y:S01]  /*18c40*/  @!P0 LDC R4, c[0x0][0xb50] ;  /* 0x0002d400ff048b82 */ /* 0x001e220000000800 */
[----:B------:R-:W-:-:S04]  /*18c50*/  IMAD.WIDE.U32 R10, R12, R27, RZ ;  /* 0x0000001b0c0a7225 */ /* 0x000fc800078e00ff */
[----:B---3--:R-:W-:-:S03]  /*18c60*/  @P1 IMAD.HI.U32 R20, R29, R20, RZ ;  /* 0x000000141d141227 */ /* 0x008fc600078e00ff */
        /* <DEDUP_REMOVED lines=8> */
[----:B------:R-:W-:Y:S02]  /*18cf0*/  IMAD.MOV R10, RZ, RZ, -R21 ;  /* 0x000000ffff0a7224 */ /* 0x000fe400078e0a15 */
[----:B------:R-:W-:Y:S02]  /*18d00*/  IMAD.IADD R25, R11, 0x1, R25 ;  /* 0x000000010b197824 */ /* 0x000fe400078e0219 */
[-C--:B------:R-:W-:Y:S02]  /*18d10*/  IMAD R15, R9, R13.reuse, RZ ;  /* 0x0000000d090f7224 */ /* 0x080fe400078e02ff */
[----:B------:R-:W-:-:S04]  /*18d20*/  IMAD.WIDE.U32 R8, R8, R13, RZ ;  /* 0x0000000d08087225 */ /* 0x000fc800078e00ff */
[----:B------:R-:W-:Y:S01]  /*18d30*/  IMAD R11, R31, R10, R29 ;  /* 0x0000000a1f0b7224 */ /* 0x000fe200078e021d */
[----:B------:R-:W-:Y:S01]  /*18d40*/  IADD3.X R10, R25, R23, R24, P1, P3 ;  /* 0x00000017190a7210 */ /* 0x000fe20000fe6418 */
[----:B------:R-:W-:Y:S01]  /*18d50*/  IMAD.IADD R15, R9, 0x1, R15 ;  /* 0x00000001090f7824 */ /* 0x000fe200078e020f */
[----:B------:R-:W-:Y:S01]  /*18d60*/  IADD3 R8, P0, P1, R21, R14, R8 ;  /* 0x0000000e15087210 */ /* 0x000fe2000791e008 */
[----:B--2---:R-:W-:Y:S01]  /*18d70*/  IMAD R7, R7, R11, RZ ;  /* 0x0000000b07077224 */ /* 0x004fe200078e02ff */
[----:B------:R-:W-:Y:S02]  /*18d80*/  SHF.R.S32.HI R21, RZ, 0x1f, R21 ;  /* 0x0000001fff157819 */ /* 0x000fe40000011415 */
[----:B------:R-:W-:Y:S02]  /*18d90*/  SHF.R.S32.HI R13, RZ, 0x1f, R11 ;  /* 0x0000001fff0d7819 */ /* 0x000fe4000001140b */
[----:B------:R-:W-:-:S03]  /*18da0*/  IADD3.X R9, R21, R10, R15, P0, P1 ;  /* 0x0000000a15097210 */ /* 0x000fc600007e240f */
[C---:B------:R-:W-:Y:S02]  /*18db0*/  IMAD R13, R6.reuse, R13, R7 ;  /* 0x0000000d060d7224 */ /* 0x040fe400078e0207 */
[----:B------:R-:W-:-:S04]  /*18dc0*/  IMAD.WIDE.U32 R6, R6, R11, R8 ;  /* 0x0000000b06067225 */ /* 0x000fc800078e0008 */
[----:B------:R-:W-:Y:S01]  /*18dd0*/  IMAD.IADD R7, R7, 0x1, R13 ;  /* 0x0000000107077824 */ /* 0x000fe200078e020d */
[----:B0-----:R-:W-:-:S04]  /*18de0*/  LEA R4, P0, R6, R4, 0x2 ;  /* 0x0000000406047211 */ /* 0x001fc800078010ff */
[----:B-1----:R-:W-:Y:S01]  /*18df0*/  LEA.HI.X R5, R6, R5, R7, 0x2, P0 ;  /* 0x0000000506057211 */ /* 0x002fe200000f1407 */
[----:B------:R-:W-:-:S05]  /*18e00*/  IMAD.MOV.U32 R7, RZ, RZ, -0x800000 ;  /* 0xff800000ff077424 */ /* 0x000fca00078e00ff */
[----:B------:R0:W-:Y:S03]  /*18e10*/  STG.E desc[UR42][R4.64], R7 ;  /* 0x0000000704007986 */ /* 0x0001e6000c10192a */
.L_x_2873:
[----:B------:R-:W-:Y:S05]  /*18e20*/  BSYNC B1 ;  /* 0x0000000000017941 */ /* 0x000fea0003800000 */
.L_x_2872:
[----:B------:R-:W-:Y:S05]  /*18e30*/  @P2 BRA `(.L_x_2868) ;  /* 0x0000000800802947 */ /* 0x000fea0003800000 */
[----:B0-----:R-:W0:Y:S01]  /*18e40*/  S2R R5, SR_TID.X ;  /* 0x0000000000057919 */ /* 0x001e220000002100 */
[----:B------:R-:W1:Y:S01]  /*18e50*/  LDC R9, c[0x0][0xbe8] ;  /* 0x0002fa00ff097b82 */ /* 0x000e620000000800 */
[----:B------:R-:W-:Y:S01]  /*18e60*/  ULDC.64 UR4, c[0x0][0xaa0] ;  /* 0x0002a80000047ab9 */ /* 0x000fe20000000a00 */
[C---:B------:R-:W-:Y:S01]  /*18e70*/  VIADD R31, R193.reuse, 0x140 ;  /* 0x00000140c11f7836 */ /* 0x040fe20000000000 */
[----:B------:R-:W-:Y:S01]  /*18e80*/  BSSY B1, `(.L_x_2874) ;  /* 0x0000077000017945 */ /* 0x000fe20003800000 */
[----:B------:R-:W-:Y:S01]  /*18e90*/  IMAD R4, R24, UR4, RZ ;  /* 0x0000000418047c24 */ /* 0x000fe2000f8e02ff */
[----:B------:R-:W-:Y:S01]  /*18ea0*/  SHF.R.S32.HI R30, RZ, 0x1f, R209 ;  /* 0x0000001fff1e7819 */ /* 0x000fe200000114d1 */
[----:B------:R-:W-:Y:S01]  /*18eb0*/  VIADD R29, R193, 0x1c0 ;  /* 0x000001c0c11d7836 */ /* 0x000fe20000000000 */
[----:B------:R-:W-:Y:S01]  /*18ec0*/  SHF.R.S32.HI R28, RZ, 0x1f, R31 ;  /* 0x0000001fff1c7819 */ /* 0x000fe2000001141f */
[----:B------:R-:W-:Y:S01]  /*18ed0*/  IMAD R7, R3, UR5, R4 ;  /* 0x0000000503077c24 */ /* 0x000fe2000f8e0204 */
[----:B------:R-:W4:Y:S01]  /*18ee0*/  LDC R22, c[0x0][0xac8] ;  /* 0x0002b200ff167b82 */ /* 0x000f220000000800 */
[----:B------:R-:W-:-:S02]  /*18ef0*/  SHF.R.S32.HI R32, RZ, 0x1f, R210 ;  /* 0x0000001fff207819 */ /* 0x000fc400000114d2 */
[----:B------:R-:W-:Y:S02]  /*18f00*/  SHF.R.S32.HI R33, RZ, 0x1f, R211 ;  /* 0x0000001fff217819 */ /* 0x000fe400000114d3 */
[----:B------:R-:W-:Y:S02]  /*18f10*/  SHF.R.S32.HI R34, RZ, 0x1f, R212 ;  /* 0x0000001fff227819 */ /* 0x000fe400000114d4 */
[----:B-1----:R-:W-:Y:S01]  /*18f20*/  ISETP.NE.AND P0, PT, R9, 0x1, PT ;  /* 0x000000010900780c */ /* 0x002fe20003f05270 */
[----:B------:R-:W-:Y:S02]  /*18f30*/  IMAD R25, R0, R9, RZ ;  /* 0x0000000900197224 */ /* 0x000fe400078e02ff */
[----:B0-----:R-:W-:Y:S02]  /*18f40*/  VIADD R6, R5, 0xffffff80 ;  /* 0xffffff8005067836 */ /* 0x001fe40000000000 */
[----:B------:R-:W-:Y:S01]  /*18f50*/  IMAD.WIDE.U32 R4, R3, UR4, RZ ;  /* 0x0000000403047c25 */ /* 0x000fe2000f8e00ff */
[----:B------:R-:W-:Y:S01]  /*18f60*/  ULDC.64 UR4, c[0x0][0xae8] ;  /* 0x0002ba0000047ab9 */ /* 0x000fe20000000a00 */
[----:B----4-:R-:W-:-:S02]  /*18f70*/  ISETP.GE.AND P1, PT, R193, R22, PT ;  /* 0x00000016c100720c */ /* 0x010fc40003f26270 */
[----:B------:R-:W-:-:S04]  /*18f80*/  SHF.R.S32.HI R3, RZ, 0x1f, R6 ;  /* 0x0000001fff037819 */ /* 0x000fc80000011406 */
[----:B------:R-:W0:Y:S01]  /*18f90*/  @P0 LDC R11, c[0x0][0xbec] ;  /* 0x0002fb00ff0b0b82 */ /* 0x000e220000000800 */
[----:B------:R-:W-:Y:S01]  /*18fa0*/  IMAD.IADD R5, R5, 0x1, R7 ;  /* 0x0000000105057824 */ /* 0x000fe200078e0207 */
[----:B------:R-:W-:Y:S02]  /*18fb0*/  SEL R10, RZ, 0x1, P1 ;  /* 0x00000001ff0a7807 */ /* 0x000fe40000800000 */
[----:B------:R-:W-:Y:S01]  /*18fc0*/  LEA.HI R3, R3, R6, RZ, 0x3 ;  /* 0x0000000603037211 */ /* 0x000fe200078f18ff */
[----:B------:R-:W-:-:S03]  /*18fd0*/  IMAD.WIDE.U32 R4, R204, UR4, R4 ;  /* 0x00000004cc047c25 */ /* 0x000fc6000f8e0004 */
[----:B------:R-:W1:Y:S01]  /*18fe0*/  @P0 LDC R13, c[0x0][0xbf0] ;  /* 0x0002fc00ff0d0b82 */ /* 0x000e620000000800 */
[----:B------:R-:W-:Y:S01]  /*18ff0*/  LOP3.LUT R7, R3, 0xfffffff8, RZ, 0xc0, !PT ;  /* 0xfffffff803077812 */ /* 0x000fe200078ec0ff */
[----:B------:R-:W-:Y:S01]  /*19000*/  IMAD R5, R204, UR5, R5 ;  /* 0x00000005cc057c24 */ /* 0x000fe2000f8e0205 */
[----:B------:R-:W-:Y:S01]  /*19010*/  SHF.R.S32.HI R15, RZ, 0x3, R3 ;  /* 0x00000003ff0f7819 */ /* 0x000fe20000011403 */
[----:B------:R-:W-:Y:S02]  /*19020*/  ULDC.64 UR4, c[0x0][0xaf0] ;  /* 0x0002bc0000047ab9 */ /* 0x000fe40000000a00 */
[----:B------:R-:W-:Y:S02]  /*19030*/  IMAD.IADD R6, R6, 0x1, -R7 ;  /* 0x0000000106067824 */ /* 0x000fe400078e0a07 */
[----:B------:R-:W-:Y:S01]  /*19040*/  IMAD R3, R26, UR4, RZ ;  /* 0x000000041a037c24 */ /* 0x000fe2000f8e02ff */
[----:B------:R-:W-:Y:S01]  /*19050*/  SHF.R.S32.HI R26, RZ, 0x1f, R29 ;  /* 0x0000001fff1a7819 */ /* 0x000fe2000001141d */
[----:B------:R-:W-:-:S02]  /*19060*/  IMAD R7, R6, 0x20, R15 ;  /* 0x0000002006077824 */ /* 0x000fc400078e020f */
[----:B------:R-:W-:-:S04]  /*19070*/  IMAD.WIDE.U32 R4, R27, UR4, R4 ;  /* 0x000000041b047c25 */ /* 0x000fc8000f8e0004 */
[----:B------:R-:W-:Y:S02]  /*19080*/  IMAD.IADD R8, R192, 0x1, R7 ;  /* 0x00000001c0087824 */ /* 0x000fe400078e0207 */
[----:B------:R-:W-:Y:S01]  /*19090*/  IMAD R7, R27, UR5, R3 ;  /* 0x000000051b077c24 */ /* 0x000fe2000f8e0203 */
[----:B------:R-:W-:Y:S01]  /*190a0*/  ULDC.64 UR4, c[0x0][0xae0] ;  /* 0x0002b80000047ab9 */ /* 0x000fe20000000a00 */
[----:B0-----:R-:W-:-:S04]  /*190b0*/  @P0 IMAD.HI.U32 R6, R8, R11, RZ ;  /* 0x0000000b08060227 */ /* 0x001fc800078e00ff */
[----:B------:R-:W-:Y:S01]  /*190c0*/  IMAD.MOV.U32 R3, RZ, RZ, R8 ;  /* 0x000000ffff037224 */ /* 0x000fe200078e0008 */
[----:B-1----:R-:W-:Y:S01]  /*190d0*/  @P0 SHF.R.U32.HI R3, RZ, R13, R6 ;  /* 0x0000000dff030219 */ /* 0x002fe20000011606 */
[----:B------:R-:W-:Y:S01]  /*190e0*/  IMAD.IADD R5, R5, 0x1, R7 ;  /* 0x0000000105057824 */ /* 0x000fe200078e0207 */
[-C--:B------:R-:W-:Y:S01]  /*190f0*/  ISETP.GE.AND P0, PT, R212, R22.reuse, PT ;  /* 0x00000016d400720c */ /* 0x080fe20003f06270 */
[----:B------:R-:W-:Y:S01]  /*19100*/  IMAD.IADD R192, R15, 0x1, R192 ;  /* 0x000000010fc07824 */ /* 0x000fe200078e02c0 */
[----:B------:R-:W-:Y:S01]  /*19110*/  SHF.R.S32.HI R6, RZ, 0x1f, R3 ;  /* 0x0000001fff067819 */ /* 0x000fe20000011403 */
[----:B------:R-:W-:Y:S01]  /*19120*/  IMAD.WIDE.U32 R4, R3, UR4, R4 ;  /* 0x0000000403047c25 */ /* 0x000fe2000f8e0004 */
[----:B------:R-:W-:Y:S02]  /*19130*/  SEL R7, RZ, 0xffffffff, P0 ;  /* 0xffffffffff077807 */ /* 0x000fe40000000000 */
[----:B------:R-:W-:Y:S01]  /*19140*/  ISETP.GE.AND P0, PT, R211, R22, PT ;  /* 0x00000016d300720c */ /* 0x000fe20003f06270 */
[----:B------:R-:W-:-:S02]  /*19150*/  IMAD R6, R6, UR4, RZ ;  /* 0x0000000406067c24 */ /* 0x000fc4000f8e02ff */
[----:B------:R-:W-:Y:S02]  /*19160*/  IMAD.SHL.U32 R11, R7, 0x2, RZ ;  /* 0x00000002070b7824 */ /* 0x000fe400078e00ff */
[----:B------:R-:W-:Y:S01]  /*19170*/  IMAD R7, R3, UR5, R6 ;  /* 0x0000000503077c24 */ /* 0x000fe2000f8e0206 */
[----:B------:R-:W-:Y:S01]  /*19180*/  SEL R6, RZ, 0xffffffff, P0 ;  /* 0xffffffffff067807 */ /* 0x000fe20000000000 */
[----:B------:R-:W-:Y:S01]  /*19190*/  IMAD.MOV R3, RZ, RZ, -R3 ;  /* 0x000000ffff037224 */ /* 0x000fe200078e0a03 */
[----:B------:R-:W-:Y:S01]  /*191a0*/  ISETP.GE.AND P0, PT, R210, R22, PT ;  /* 0x00000016d200720c */ /* 0x000fe20003f06270 */
[----:B------:R-:W-:Y:S01]  /*191b0*/  IMAD.IADD R5, R5, 0x1, R7 ;  /* 0x0000000105057824 */ /* 0x000fe200078e0207 */
[----:B------:R-:W-:Y:S01]  /*191c0*/  LOP3.LUT R10, R11, 0x2, R10, 0xe2, !PT ;  /* 0x000000020b0a7812 */ /* 0x000fe200078ee20a */
[----:B------:R-:W-:Y:S01]  /*191d0*/  IMAD R3, R9, R3, R8 ;  /* 0x0000000309037224 */ /* 0x000fe200078e0208 */
[----:B------:R-:W-:Y:S01]  /*191e0*/  ULDC.64 UR4, c[0x0][0xad8] ;  /* 0x0002b60000047ab9 */ /* 0x000fe20000000a00 */
[----:B------:R-:W-:Y:S01]  /*191f0*/  IMAD.SHL.U32 R7, R6, 0x4, RZ ;  /* 0x0000000406077824 */ /* 0x000fe200078e00ff */
[----:B------:R-:W-:Y:S01]  /*19200*/  SEL R6, RZ, 0xffffffff, P0 ;  /* 0xffffffffff067807 */ /* 0x000fe20000000000 */
[----:B------:R-:W-:Y:S01]  /*19210*/  IMAD.WIDE.U32 R4, R3, UR4, R4 ;  /* 0x0000000403047c25 */ /* 0x000fe2000f8e0004 */
[----:B------:R-:W-:-:S02]  /*19220*/  SHF.R.S32.HI R0, RZ, 0x1f, R3 ;  /* 0x0000001fff007819 */ /* 0x000fc40000011403 */
[----:B------:R-:W-:Y:S01]  /*19230*/  LOP3.LUT R10, R7, 0x4, R10, 0xe2, !PT ;  /* 0x00000004070a7812 */ /* 0x000fe200078ee20a */
[----:B------:R-:W-:Y:S01]  /*19240*/  IMAD.SHL.U32 R7, R6, 0x8, RZ ;  /* 0x0000000806077824 */ /* 0x000fe200078e00ff */
[-C--:B------:R-:W-:Y:S01]  /*19250*/  ISETP.GE.AND P0, PT, R209, R22.reuse, PT ;  /* 0x00000016d100720c */ /* 0x080fe20003f06270 */
[----:B------:R-:W-:Y:S02]  /*19260*/  IMAD R0, R0, UR4, RZ ;  /* 0x0000000400007c24 */ /* 0x000fe4000f8e02ff */
[----:B------:R-:W-:Y:S01]  /*19270*/  VIADD R27, R193, 0x180 ;  /* 0x00000180c11b7836 */ /* 0x000fe20000000000 */
[----:B------:R-:W-:Y:S02]  /*19280*/  SEL R6, RZ, 0xffffffff, P0 ;  /* 0xffffffffff067807 */ /* 0x000fe40000000000 */
[----:B------:R-:W-:Y:S01]  /*19290*/  LOP3.LUT R10, R7, 0x8, R10, 0xe2, !PT ;  /* 0x00000008070a7812 */ /* 0x000fe200078ee20a */
[----:B------:R-:W-:Y:S01]  /*192a0*/  IMAD R7, R3, UR5, R0 ;  /* 0x0000000503077c24 */ /* 0x000fe2000f8e0200 */
[-C--:B------:R-:W-:Y:S01]  /*192b0*/  ISETP.GE.AND P0, PT, R31, R22.reuse, PT ;  /* 0x000000161f00720c */ /* 0x080fe20003f06270 */
[----:B------:R-:W-:Y:S01]  /*192c0*/  ULDC.64 UR4, c[0x0][0xa80] ;  /* 0x0002a00000047ab9 */ /* 0x000fe20000000a00 */
[----:B------:R-:W-:Y:S01]  /*192d0*/  IMAD.SHL.U32 R9, R6, 0x10, RZ ;  /* 0x0000001006097824 */ /* 0x000fe200078e00ff */
[----:B------:R-:W-:Y:S01]  /*192e0*/  ISETP.GE.AND P1, PT, R27, R22, PT ;  /* 0x000000161b00720c */ /* 0x000fe20003f26270 */
[----:B------:R-:W-:Y:S01]  /*192f0*/  IMAD.IADD R3, R5, 0x1, R7 ;  /* 0x0000000105037824 */ /* 0x000fe200078e0207 */
[----:B------:R-:W-:-:S02]  /*19300*/  SEL R0, RZ, 0xffffffff, P0 ;  /* 0xffffffffff007807 */ /* 0x000fc40000000000 */
[----:B------:R-:W-:Y:S02]  /*19310*/  LEA R20, P0, R4, UR4, 0x1 ;  /* 0x0000000404147c11 */ /* 0x000fe4000f8008ff */
[----:B------:R-:W-:Y:S01]  /*19320*/  LOP3.LUT R10, R9, 0x10, R10, 0xe2, !PT ;  /* 0x00000010090a7812 */ /* 0x000fe200078ee20a */
[----:B------:R-:W-:Y:S01]  /*19330*/  IMAD.SHL.U32 R9, R0, 0x20, RZ ;  /* 0x0000002000097824 */ /* 0x000fe200078e00ff */
[----:B------:R-:W-:Y:S02]  /*19340*/  LEA.HI.X R3, R4, UR5, R3, 0x1, P0 ;  /* 0x0000000504037c11 */ /* 0x000fe400080f0c03 */
[----:B------:R-:W-:Y:S01]  /*19350*/  ISETP.GE.AND P0, PT, R192, R25, PT ;  /* 0x00000019c000720c */ /* 0x000fe20003f06270 */
[----:B------:R0:W1:Y:S01]  /*19360*/  SHFL.IDX PT, R4, R20, RZ, 0x181f ;  /* 0x00181fff14047589 */ /* 0x00006200000e0000 */
[----:B------:R-:W-:Y:S02]  /*19370*/  SEL R5, RZ, 0x40, P1 ;  /* 0x00000040ff057807 */ /* 0x000fe40000800000 */
[----:B------:R-:W-:-:S02]  /*19380*/  LOP3.LUT R10, R9, 0x20, R10, 0xe2, !PT ;  /* 0x00000020090a7812 */ /* 0x000fc400078ee20a */
[----:B------:R-:W-:Y:S02]  /*19390*/  ISETP.GE.AND P1, PT, R29, R22, PT ;  /* 0x000000161d00720c */ /* 0x000fe40003f26270 */
[----:B------:R-:W-:Y:S02]  /*193a0*/  LOP3.LUT R21, R10, R5, RZ, 0xfc, !PT ;  /* 0x000000050a157212 */ /* 0x000fe400078efcff */
[----:B------:R-:W-:Y:S01]  /*193b0*/  SEL R0, RZ, 0x80, P1 ;  /* 0x00000080ff007807 */ /* 0x000fe20000800000 */
[----:B------:R0:W4:Y:S01]  /*193c0*/  SHFL.IDX PT, R5, R3, RZ, 0x181f ;  /* 0x00181fff03057589 */ /* 0x00012200000e0000 */
[----:B------:R-:W-:Y:S02]  /*193d0*/  SHF.R.S32.HI R24, RZ, 0x1f, R27 ;  /* 0x0000001fff187819 */ /* 0x000fe4000001141b */
[----:B------:R-:W-:Y:S01]  /*193e0*/  LOP3.LUT R23, R21, R0, RZ, 0xfc, !PT ;  /* 0x0000000015177212 */ /* 0x000fe200078efcff */
[----:B------:R-:W-:Y:S06]  /*193f0*/  @P0 BRA `(.L_x_2875) ;  /* 0x00000000007c0947 */ /* 0x000fec0003800000 */
        /* <DEDUP_REMOVED lines=31> */
.L_x_2875:
[----:B------:R-:W-:Y:S05]  /*195f0*/  BSYNC B1 ;  /* 0x0000000000017941 */ /* 0x000fea0003800000 */
.L_x_2874:
        /* <DEDUP_REMOVED lines=8> */
[-C--:B------:R-:W-:Y:S02]  /*19680*/  ISETP.GE.AND P3, PT, R210, R22.reuse, PT ;  /* 0x00000016d200720c */ /* 0x080fe40003f66270 */
[-C--:B------:R-:W-:Y:S02]  /*19690*/  ISETP.GE.AND P2, PT, R209, R22.reuse, PT ;  /* 0x00000016d100720c */ /* 0x080fe40003f46270 */
[----:B------:R-:W-:-:S03]  /*196a0*/  ISETP.GE.AND P1, PT, R31, R22, PT ;  /* 0x000000161f00720c */ /* 0x000fc60003f26270 */
[CC--:B-1----:R-:W-:Y:S02]  /*196b0*/  @!P5 LEA R8, P0, R212.reuse, R4.reuse, 0x1 ;  /* 0x00000004d408d211 */ /* 0x0c2fe400078008ff */
[----:B0-----:R-:W-:Y:S02]  /*196c0*/  @!P6 IMAD.WIDE R6, R193, 0x2, R4 ;  /* 0x00000002c106e825 */ /* 0x001fe400078e0204 */
[----:B------:R-:W-:Y:S02]  /*196d0*/  @!P5 LEA.HI.X R9, R212, R5, R34, 0x1, P0 ;  /* 0x00000005d409d211 */ /* 0x000fe400000f0c22 */
[----:B------:R-:W-:Y:S01]  /*196e0*/  LOP3.LUT P0, RZ, R21, 0x40, RZ, 0xc0, !PT ;  /* 0x0000004015ff7812 */ /* 0x000fe2000780c0ff */
[----:B------:R0:W-:Y:S01]  /*196f0*/  @!P6 ST.E.128 desc[UR42][R6.64], RZ ;  /* 0x000000ff0600e985 */ /* 0x0001e2000c101d2a */
[----:B------:R-:W-:-:S03]  /*19700*/  @!P4 LEA R10, P6, R211, R4, 0x1 ;  /* 0x00000004d30ac211 */ /* 0x000fc600078c08ff */
[----:B------:R4:W-:Y:S01]  /*19710*/  @!P5 ST.E.128 desc[UR42][R8.64], RZ ;  /* 0x000000ff0800d985 */ /* 0x0009e2000c101d2a */
[CC--:B------:R-:W-:Y:S02]  /*19720*/  @!P3 LEA R12, P5, R210.reuse, R4.reuse, 0x1 ;  /* 0x00000004d20cb211 */ /* 0x0c0fe400078a08ff */
[-C--:B------:R-:W-:Y:S02]  /*19730*/  @!P4 LEA.HI.X R11, R211, R5.reuse, R33, 0x1, P6 ;  /* 0x00000005d30bc211 */ /* 0x080fe400030f0c21 */
[-C--:B------:R-:W-:Y:S02]  /*19740*/  @!P2 LEA R14, P6, R209, R4.reuse, 0x1 ;  /* 0x00000004d10ea211 */ /* 0x080fe400078c08ff */
[-C--:B------:R-:W-:Y:S01]  /*19750*/  @!P3 LEA.HI.X R13, R210, R5.reuse, R32, 0x1, P5 ;  /* 0x00000005d20db211 */ /* 0x080fe200028f0c20 */
[----:B------:R4:W-:Y:S01]  /*19760*/  @!P4 ST.E.128 desc[UR42][R10.64], RZ ;  /* 0x000000ff0a00c985 */ /* 0x0009e2000c101d2a */
[----:B------:R-:W-:Y:S02]  /*19770*/  LOP3.LUT P5, RZ, R23, 0x80, RZ, 0xc0, !PT ;  /* 0x0000008017ff7812 */ /* 0x000fe400078ac0ff */
[----:B------:R-:W-:Y:S01]  /*19780*/  @!P2 LEA.HI.X R15, R209, R5, R30, 0x1, P6 ;  /* 0x00000005d10fa211 */ /* 0x000fe200030f0c1e */
[----:B------:R4:W-:Y:S01]  /*19790*/  @!P3 ST.E.128 desc[UR42][R12.64], RZ ;  /* 0x000000ff0c00b985 */ /* 0x0009e2000c101d2a */
[----:B------:R-:W-:-:S03]  /*197a0*/  @!P1 LEA R20, P6, R31, R4, 0x1 ;  /* 0x000000041f149211 */ /* 0x000fc600078c08ff */
[----:B------:R4:W-:Y:S01]  /*197b0*/  @!P2 ST.E.128 desc[UR42][R14.64], RZ ;  /* 0x000000ff0e00a985 */ /* 0x0009e2000c101d2a */
[----:B------:R-:W-:Y:S02]  /*197c0*/  @!P1 LEA.HI.X R21, R31, R5, R28, 0x1, P6 ;  /* 0x000000051f159211 */ /* 0x000fe400030f0c1c */
[----:B0-----:R-:W-:-:S03]  /*197d0*/  @P0 LEA R6, P6, R27, R4, 0x1 ;  /* 0x000000041b060211 */ /* 0x001fc600078c08ff */
[----:B------:R4:W-:Y:S01]  /*197e0*/  @!P1 ST.E.128 desc[UR42][R20.64], RZ ;  /* 0x000000ff14009985 */ /* 0x0009e2000c101d2a */
[----:B------:R-:W-:Y:S02]  /*197f0*/  @P0 LEA.HI.X R7, R27, R5, R24, 0x1, P6 ;  /* 0x000000051b070211 */ /* 0x000fe400030f0c18 */
[----:B------:R-:W-:-:S03]  /*19800*/  @P5 LEA R4, P6, R29, R4, 0x1 ;  /* 0x000000041d045211 */ /* 0x000fc600078c08ff */
[----:B------:R4:W-:Y:S01]  /*19810*/  @P0 ST.E.128 desc[UR42][R6.64], RZ ;  /* 0x000000ff06000985 */ /* 0x0009e2000c101d2a */
[----:B------:R-:W-:-:S05]  /*19820*/  @P5 LEA.HI.X R5, R29, R5, R26, 0x1, P6 ;  /* 0x000000051d055211 */ /* 0x000fca00030f0c1a */
[----:B------:R4:W-:Y:S04]  /*19830*/  @P5 ST.E.128 desc[UR42][R4.64], RZ ;  /* 0x000000ff04005985 */ /* 0x0009e8000c101d2a */
.L_x_2868:
[----:B------:R-:W-:Y:S05]  /*19840*/  BSYNC B0 ;  /* 0x0000000000007941 */ /* 0x000fea0003800000 */
.L_x_2861:
[----:B------:R-:W-:Y:S02]  /*19850*/  ULDC UR4, c[0x0][0xc3c] ;  /* 0x00030f0000047ab9 */ /* 0x000fe40000000800 */
[----:B---3--:R-:W-:-:S13]  /*19860*/  ISETP.GE.AND P0, PT, R79, UR4, PT ;  /* 0x000000044f007c0c */ /* 0x008fda000bf06270 */
[----:B------:R-:W-:Y:S05]  /*19870*/  @!P0 BRA `(.L_x_2876) ;  /* 0xfffffe7c00448947 */ /* 0x000fea000383ffff */
[----:B------:R-:W-:Y:S05]  /*19880*/  BRA `(.L_x_2658) ;  /* 0x000000a000447947 */ /* 0x000fea0003800000 */
.L_x_2656:
        /* <DEDUP_REMOVED lines=20> */
.L_x_2877:
        /* <DEDUP_REMOVED lines=43> */
.L_x_2881:
        /* <DEDUP_REMOVED lines=39> */
.L_x_2879:
        /* <DEDUP_REMOVED lines=12> */
.L_x_2882:
        /* <DEDUP_REMOVED lines=63> */
.L_x_2883:
        /* <DEDUP_REMOVED lines=61> */
.L_x_2884:
[----:B01----:R-:W-:-:S05]  /*1a770*/  LOP3.LUT R3, RZ, R2, RZ, 0x33, !PT ;  /* 0x00000002ff037212 */ /* 0x003fca00078e33ff */
[----:B------:R-:W-:-:S05]  /*1a780*/  IMAD.IADD R2, R4, 0x1, R3 ;  /* 0x0000000104027824 */ /* 0x000fca00078e0203 */
[----:B------:R1:W-:Y:S01]  /*1a790*/  STL [R1+0x4], R2 ;  /* 0x0000040201007387 */ /* 0x0003e20000100800 */
[----:B------:R-:W-:Y:S05]  /*1a7a0*/  BRA `(.L_x_2885) ;  /* 0x0000000000107947 */ /* 0x000fea0003800000 */
.L_x_2880:
[----:B------:R-:W-:Y:S01]  /*1a7b0*/  IMAD.U32 R2, RZ, RZ, UR6 ;  /* 0x00000006ff027e24 */ /* 0x000fe2000f8e00ff */
[----:B------:R0:W-:Y:S04]  /*1a7c0*/  STL [R1+0x4], RZ ;  /* 0x000004ff01007387 */ /* 0x0001e80000100800 */
[----:B------:R0:W-:Y:S04]  /*1a7d0*/  STL [R1+0x8], RZ ;  /* 0x000008ff01007387 */ /* 0x0001e80000100800 */
[----:B------:R0:W-:Y:S02]  /*1a7e0*/  STL [R1], R2 ;  /* 0x0000000201007387 */ /* 0x0001e40000100800 */
.L_x_2885:
        /* <DEDUP_REMOVED lines=10> */
.L_x_2878:
        /* <DEDUP_REMOVED lines=8> */
[----:B------:R-:W4:Y:S01]  /*1a910*/  S2UR UR5, SR_CgaCtaId ;  /* 0x00000000000579c3 */ /* 0x000f220000008800 */
        /* <DEDUP_REMOVED lines=15> */
[----:B----4-:R-:W-:-:S06]  /*1aa10*/  ULEA UR4, UR5, UR4, 0x18 ;  /* 0x0000000405047291 */ /* 0x010fcc000f8ec03f */
[----:B------:R-:W-:-:S04]  /*1aa20*/  IMAD.U32 R18, RZ, RZ, UR4 ;  /* 0x00000004ff127e24 */ /* 0x000fc8000f8e00ff */
[----:B------:R-:W-:-:S05]  /*1aa30*/  IMAD R2, R3, 0x2, R18 ;  /* 0x0000000203027824 */ /* 0x000fca00078e0212 */
[----:B------:R0:W-:Y:S04]  /*1aa40*/  STL [R1+0x60], R2 ;  /* 0x0000600201007387 */ /* 0x0001e80000100800 */
[----:B------:R0:W-:Y:S04]  /*1aa50*/  STL [R1+0x54], RZ ;  /* 0x000054ff01007387 */ /* 0x0001e80000100800 */
[----:B------:R0:W-:Y:S04]  /*1aa60*/  STL [R1+0x18], R0 ;  /* 0x0000180001007387 */ /* 0x0001e80000100800 */
[----:B------:R0:W-:Y:S04]  /*1aa70*/  STL [R1+0x10], RZ ;  /* 0x000010ff01007387 */ /* 0x0001e80000100800 */
[----:B------:R0:W-:Y:S02]  /*1aa80*/  STL [R1+0x14], R0 ;  /* 0x0000140001007387 */ /* 0x0001e40000100800 */
.L_x_3070:
[----:B------:R-:W2:Y:S01]  /*1aa90*/  LDL R14, [R1+0xc] ;  /* 0x00000c00010e7983 */ /* 0x000ea20000100800 */
[----:B------:R-:W-:Y:S05]  /*1aaa0*/  YIELD ;  /* 0x0000000000007946 */ /* 0x000fea0003800000 */
[----:B------:R-:W-:Y:S01]  /*1aab0*/  ULDC.64 UR4, c[0x0][0xa28] ;  /* 0x00028a0000047ab9 */ /* 0x000fe20000000a00 */
[----:B01----:R-:W-:Y:S02]  /*1aac0*/  CS2R R6, SRZ ;  /* 0x0000000000067805 */ /* 0x003fe4000001ff00 */
[----:B------:R-:W-:Y:S01]  /*1aad0*/  ISETP.NE.U32.AND P0, PT, RZ, UR4, PT ;  /* 0x00000004ff007c0c */ /* 0x000fe2000bf05070 */
[----:B------:R-:W1:Y:S01]  /*1aae0*/  LDC.64 R12, c[0x0][0xa00] ;  /* 0x00028000ff0c7b82 */ /* 0x000e620000000a00 */
[----:B------:R-:W-:Y:S01]  /*1aaf0*/  ULDC.64 UR6, c[0x0][0xa08] ;  /* 0x0002820000067ab9 */ /* 0x000fe20000000a00 */
[----:B------:R-:W-:Y:S01]  /*1ab00*/  ULDC.64 UR8, c[0x0][0xa10] ;  /* 0x0002840000087ab9 */ /* 0x000fe20000000a00 */
[----:B------:R-:W-:Y:S01]  /*1ab10*/  ISETP.NE.AND.EX P0, PT, RZ, UR5, PT, P0 ;  /* 0x00000005ff007c0c */ /* 0x000fe2000bf05300 */
[----:B------:R-:W-:-:S04]  /*1ab20*/  ULDC.64 UR4, c[0x0][0xa18] ;  /* 0x0002860000047ab9 */ /* 0x000fc80000000a00 */
[----:B------:R-:W4:Y:S08]  /*1ab30*/  LDC.64 R4, c[0x0][0xa08] ;  /* 0x00028200ff047b82 */ /* 0x000f300000000a00 */
[----:B0-----:R-:W2:Y:S02]  /*1ab40*/  @P0 LDC.64 R2, c[0x0][0xa28] ;  /* 0x00028a00ff020b82 */ /* 0x001ea40000000a00 */
[----:B--2---:R-:W-:-:S05]  /*1ab50*/  @P0 IMAD.WIDE R2, R14, 0x4, R2 ;  /* 0x000000040e020825 */ /* 0x004fca00078e0202 */
[----:B------:R0:W5:Y:S01]  /*1ab60*/  @P0 LDG.E R6, desc[UR42][R2.64] ;  /* 0x0000002a02060981 */ /* 0x000162000c1e1900 */
[----:B------:R-:W-:Y:S01]  /*1ab70*/  ISETP.NE.U32.AND P0, PT, RZ, UR4, PT ;  /* 0x00000004ff007c0c */ /* 0x000fe2000bf05070 */
[----:B-1----:R-:W-:Y:S01]  /*1ab80*/  IMAD.WIDE R12, R14, 0x4, R12 ;  /* 0x000000040e0c7825 */ /* 0x002fe200078e020c */
[----:B------:R-:W-:Y:S02]  /*1ab90*/  ISETP.NE.U32.AND P2, PT, RZ, UR6, PT ;  /* 0x00000006ff007c0c */ /* 0x000fe4000bf45070 */
[----:B------:R-:W-:Y:S01]  /*1aba0*/  ISETP.NE.AND.EX P0, PT, RZ, UR5, PT, P0 ;  /* 0x00000005ff007c0c */ /* 0x000fe2000bf05300 */
[----:B------:R-:W-:Y:S01]  /*1abb0*/  ULDC.64 UR4, c[0x0][0xa00] ;  /* 0x0002800000047ab9 */ /* 0x000fe20000000a00 */
[----:B------:R-:W-:Y:S01]  /*1abc0*/  ISETP.NE.U32.AND P4, PT, RZ, UR8, PT ;  /* 0x00000008ff007c0c */ /* 0x000fe2000bf85070 */
[----:B---3--:R-:W-:Y:S01]  /*1abd0*/  IMAD.MOV.U32 R8, RZ, RZ, RZ ;  /* 0x000000ffff087224 */ /* 0x008fe200078e00ff */
[----:B------:R-:W-:Y:S01]  /*1abe0*/  ISETP.NE.U32.AND P1, PT, RZ, UR4, PT ;  /* 0x00000004ff007c0c */ /* 0x000fe2000bf25070 */
[----:B0-----:R-:W0:Y:S01]  /*1abf0*/  LDC.64 R2, c[0x0][0xa10] ;  /* 0x00028400ff027b82 */ /* 0x001e220000000a00 */
[----:B------:R-:W-:-:S02]  /*1ac00*/  IMAD.MOV.U32 R0, RZ, RZ, RZ ;  /* 0x000000ffff007224 */ /* 0x000fc400078e00ff */
[----:B------:R-:W-:Y:S01]  /*1ac10*/  ISETP.NE.AND.EX P3, PT, RZ, UR5, PT, P1 ;  /* 0x00000005ff007c0c */ /* 0x000fe2000bf65310 */
[----:B----4-:R-:W-:-:S04]  /*1ac20*/  IMAD.WIDE R4, R14, 0x4, R4 ;  /* 0x000000040e047825 */ /* 0x010fc800078e0204 */
[----:B------:R-:W1:Y:S01]  /*1ac30*/  @P0 LDC.64 R10, c[0x0][0xa18] ;  /* 0x00028600ff0a0b82 */ /* 0x000e620000000a00 */
[----:B------:R-:W-:Y:S01]  /*1ac40*/  ULDC UR4, c[0x0][0x288] ;  /* 0x0000a20000047ab9 */ /* 0x000fe20000000800 */
[----:B------:R-:W-:Y:S02]  /*1ac50*/  ISETP.NE.AND.EX P1, PT, RZ, UR7, PT, P2 ;  /* 0x00000007ff007c0c */ /* 0x000fe4000bf25320 */
[----:B------:R-:W-:-:S04]  /*1ac60*/  ISETP.NE.AND.EX P2, PT, RZ, UR9, PT, P4 ;  /* 0x00000009ff007c0c */ /* 0x000fc8000bf45340 */
[----:B------:R-:W2:Y:S07]  /*1ac70*/  @P3 LDG.E R7, desc[UR42][R12.64] ;  /* 0x0000002a0c073981 */ /* 0x000eae000c1e1900 */
[----:B------:R3:W5:Y:S01]  /*1ac80*/  @P1 LDG.E R8, desc[UR42][R4.64] ;  /* 0x0000002a04081981 */ /* 0x000762000c1e1900 */
[----:B0-----:R-:W-:-:S05]  /*1ac90*/  IMAD.WIDE R2, R14, 0x4, R2 ;  /* 0x000000040e027825 */ /* 0x001fca00078e0202 */
[----:B------:R3:W5:Y:S01]  /*1aca0*/  @P2 LDG.E R0, desc[UR42][R2.64] ;  /* 0x0000002a02002981 */ /* 0x000762000c1e1900 */
[----:B-1----:R-:W-:-:S03]  /*1acb0*/  @P0 IMAD.WIDE R10, R14, 0x4, R10 ;  /* 0x000000040e0a0825 */ /* 0x002fc600078e020a */
[----:B--2---:R0:W-:Y:S02]  /*1acc0*/  STL [R1+0x40], R7 ;  /* 0x0000400701007387 */ /* 0x0041e40000100800 */
[----:B0-----:R-:W-:Y:S01]  /*1acd0*/  IMAD.U32 R7, RZ, RZ, UR4 ;  /* 0x00000004ff077e24 */ /* 0x001fe2000f8e00ff */
[----:B------:R-:W-:-:S05]  /*1ace0*/  ULDC.64 UR4, c[0x0][0x418] ;  /* 0x0001060000047ab9 */ /* 0x000fca0000000a00 */
[----:B------:R-:W2:Y:S01]  /*1acf0*/  @P0 LDG.E R7, desc[UR42][R10.64] ;  /* 0x0000002a0a070981 */ /* 0x000ea2000c1e1900 */
[----:B------:R-:W-:-:S03]  /*1ad00*/  UISETP.NE.U32.AND UP0, UPT, UR4, URZ, UPT ;  /* 0x0000003f0400728c */ /* 0x000fc6000bf05070 */
[----:B------:R-:W-:Y:S01]  /*1ad10*/  ULDC UR4, c[0x0][0x424] ;  /* 0x0001090000047ab9 */ /* 0x000fe20000000800 */
[----:B------:R-:W-:-:S03]  /*1ad20*/  UISETP.NE.AND.EX UP0, UPT, UR5, URZ, UPT, UP0 ;  /* 0x0000003f0500728c */ /* 0x000fc6000bf05300 */
[----:B------:R-:W-:Y:S01]  /*1ad30*/  ULDC UR5, c[0x0][0x2f0] ;  /* 0x0000bc0000057ab9 */ /* 0x000fe20000000800 */
[----:B------:R-:W-:Y:S01]  /*1ad40*/  USEL UR4, UR4, 0x1, UP0 ;  /* 0x0000000104047887 */ /* 0x000fe20008000000 */
[----:B--2---:R0:W-:Y:S04]  /*1ad50*/  STL [R1+0x38], R7 ;  /* 0x0000380701007387 */ /* 0x0041e80000100800 */
[----:B------:R3:W5:Y:S01]  /*1ad60*/  LDL R15, [R1+0x38] ;  /* 0x00003800010f7983 */ /* 0x0007620000100800 */
[----:B------:R-:W-:-:S03]  /*1ad70*/  UIMAD UR4, UR4, UR5, URZ ;  /* 0x00000005040472a4 */ /* 0x000fc6000f8e023f */
[----:B------:R-:W-:Y:S02]  /*1ad80*/  ULDC UR5, c[0x0][0x348] ;  /* 0x0000d20000057ab9 */ /* 0x000fe40000000800 */
[----:B------:R-:W-:Y:S02]  /*1ad90*/  IMAD.U32 R10, RZ, RZ, UR5 ;  /* 0x00000005ff0a7e24 */ /* 0x000fe4000f8e00ff */
[----:B0-----:R-:W-:Y:S01]  /*1ada0*/  IMAD.U32 R7, RZ, RZ, UR4 ;  /* 0x00000004ff077e24 */ /* 0x001fe2000f8e00ff */
[----:B---3--:R-:W-:Y:S06]  /*1adb0*/  @P0 BRA `(.L_x_2887) ;  /* 0x0000000000140947 */ /* 0x008fec0003800000 */
[----:B------:R-:W-:Y:S05]  /*1adc0*/  @!P3 BRA `(.L_x_2887) ;  /* 0x000000000010b947 */ /* 0x000fea0003800000 */
[----:B------:R-:W2:Y:S04]  /*1add0*/  LDG.E R9, desc[UR42][R12.64] ;  /* 0x0000002a0c097981 */ /* 0x000ea8000c1e1900 */
[----:B------:R-:W2:Y:S02]  /*1ade0*/  LDG.E R12, desc[UR42][R12.64+0x4] ;  /* 0x0000042a0c0c7981 */ /* 0x000ea4000c1e1900 */
[----:B--2--5:R-:W-:-:S05]  /*1adf0*/  IMAD.IADD R15, R12, 0x1, -R9 ;  /* 0x000000010c0f7824 */ /* 0x024fca00078e0a09 */
[----:B------:R0:W-:Y:S02]  /*1ae00*/  STL [R1+0x38], R15 ;  /* 0x0000380f01007387 */ /* 0x0001e40000100800 */
.L_x_2887:
[----:B------:R-:W2:Y:S01]  /*1ae10*/  LDL.LU R12, [R1+0x8] ;  /* 0x00000800010c7983 */ /* 0x000ea20000300800 */
[----:B-----5:R-:W-:Y:S01]  /*1ae20*/  IMAD.IADD R8, R8, 0x1, R6 ;  /* 0x0000000108087824 */ /* 0x020fe200078e0206 */
[----:B------:R-:W-:Y:S02]  /*1ae30*/  ULDC.64 UR4, c[0x0][0xa20] ;  /* 0x0002880000047ab9 */ /* 0x000fe40000000a00 */
[----:B------:R-:W-:Y:S02]  /*1ae40*/  ISETP.NE.U32.AND P0, PT, RZ, UR4, PT ;  /* 0x00000004ff007c0c */ /* 0x000fe4000bf05070 */
[----:B------:R1:W-:Y:S02]  /*1ae50*/  STL [R1+0x20], R8 ;  /* 0x0000200801007387 */ /* 0x0003e40000100800 */
[----:B------:R-:W-:Y:S02]  /*1ae60*/  ISETP.NE.AND.EX P0, PT, RZ, UR5, PT, P0 ;  /* 0x00000005ff007c0c */ /* 0x000fe4000bf05300 */
[----:B--2---:R-:W-:-:S02]  /*1ae70*/  LOP3.LUT R11, R12, 0xff000000, RZ, 0xc0, !PT ;  /* 0xff0000000c0b7812 */ /* 0x004fc400078ec0ff */
[C---:B------:R-:W-:Y:S02]  /*1ae80*/  LOP3.LUT R9, R12.reuse, 0xff0000, RZ, 0xc0, !PT ;  /* 0x00ff00000c097812 */ /* 0x040fe400078ec0ff */
[----:B------:R-:W-:Y:S02]  /*1ae90*/  SHF.R.U32.HI R11, RZ, 0x8, R11 ;  /* 0x00000008ff0b7819 */ /* 0x000fe4000001160b */
[----:B------:R-:W-:Y:S02]  /*1aea0*/  LOP3.LUT R16, R12, 0xffff, RZ, 0xc0, !PT ;  /* 0x0000ffff0c107812 */ /* 0x000fe400078ec0ff */
[----:B------:R-:W-:-:S03]  /*1aeb0*/  LEA.HI R11, R9, R11, RZ, 0x10 ;  /* 0x0000000b090b7211 */ /* 0x000fc600078f80ff */
[----:B-1----:R-:W-:Y:S05]  /*1aec0*/  @!P0 BRA `(.L_x_2888) ;  /* 0x0000000000108947 */ /* 0x002fea0003800000 */
[----:B------:R-:W1:Y:S02]  /*1aed0*/  LDC.64 R4, c[0x0][0xa20] ;  /* 0x00028800ff047b82 */ /* 0x000e640000000a00 */
[----:B-1----:R-:W-:-:S05]  /*1aee0*/  IMAD.WIDE R4, R14, 0x4, R4 ;  /* 0x000000040e047825 */ /* 0x002fca00078e0204 */
[----:B------:R1:W5:Y:S01]  /*1aef0*/  LDG.E R7, desc[UR42][R4.64] ;  /* 0x0000002a04077981 */ /* 0x000362000c1e1900 */
[----:B------:R-:W-:Y:S05]  /*1af00*/  BRA `(.L_x_2889) ;  /* 0x0000000000107947 */ /* 0x000fea0003800000 */
.L_x_2888:
[----:B------:R-:W-:Y:S05]  /*1af10*/  @!P1 BRA `(.L_x_2889) ;  /* 0x00000000000c9947 */ /* 0x000fea0003800000 */
[----:B------:R-:W2:Y:S04]  /*1af20*/  LDG.E R7, desc[UR42][R4.64] ;  /* 0x0000002a04077981 */ /* 0x000ea8000c1e1900 */
[----:B------:R-:W2:Y:S02]  /*1af30*/  LDG.E R4, desc[UR42][R4.64+0x4] ;  /* 0x0000042a04047981 */ /* 0x000ea4000c1e1900 */
[----:B--2---:R-:W-:-:S07]  /*1af40*/  IMAD.IADD R7, R4, 0x1, -R7 ;  /* 0x0000000104077824 */ /* 0x004fce00078e0a07 */
.L_x_2889:
[----:B------:R-:W2:Y:S04]  /*1af50*/  LDL.LU R8, [R1+0x4] ;  /* 0x0000040001087983 */ /* 0x000ea80000300800 */
[----:B-1----:R-:W3:Y:S04]  /*1af60*/  @P2 LDG.E R4, desc[UR42][R2.64] ;  /* 0x0000002a02042981 */ /* 0x002ee8000c1e1900 */
[----:B------:R1:W3:Y:S01]  /*1af70*/  @P2 LDG.E R2, desc[UR42][R2.64+0x4] ;  /* 0x0000042a02022981 */ /* 0x0002e2000c1e1900 */
[----:B-----5:R-:W-:Y:S01]  /*1af80*/  IMAD.IADD R9, R7, 0x1, -R6 ;  /* 0x0000000107097824 */ /* 0x020fe200078e0a06 */
[----:B-1----:R-:W1:Y:S02]  /*1af90*/  LDC R3, c[0x0][0x448] ;  /* 0x00011200ff037b82 */ /* 0x002e640000000800 */
[----:B-1----:R-:W-:-:S13]  /*1afa0*/  ISETP.NE.AND P1, PT, R3, 0x1, PT ;  /* 0x000000010300780c */ /* 0x002fda0003f25270 */
[----:B------:R-:W1:Y:S08]  /*1afb0*/  @P1 LDC R3, c[0x0][0x44c] ;  /* 0x00011300ff031b82 */ /* 0x000e700000000800 */
[----:B------:R-:W4:Y:S01]  /*1afc0*/  @P1 LDC R5, c[0x0][0x450] ;  /* 0x00011400ff051b82 */ /* 0x000f220000000800 */
[----:B--2---:R-:W-:-:S04]  /*1afd0*/  IMAD.SHL.U32 R13, R8, 0x40, RZ ;  /* 0x00000040080d7824 */ /* 0x004fc800078e00ff */
[----:B------:R-:W-:Y:S01]  /*1afe0*/  VIADD R7, R13, 0x3f ;  /* 0x0000003f0d077836 */ /* 0x000fe20000000000 */
[----:B------:R2:W-:Y:S01]  /*1aff0*/  STL [R1+0x28], R13 ;  /* 0x0000280d01007387 */ /* 0x0005e20000100800 */
[----:B---3--:R-:W-:Y:S02]  /*1b000*/  @P2 IMAD.IADD R10, R2, 0x1, -R4 ;  /* 0x00000001020a2824 */ /* 0x008fe400078e0a04 */
[----:B-1----:R-:W-:-:S04]  /*1b010*/  @P1 IMAD.HI.U32 R2, R7, R3, RZ ;  /* 0x0000000307021227 */ /* 0x002fc800078e00ff */
[----:B------:R-:W-:Y:S01]  /*1b020*/  IMAD.IADD R6, R9, 0x1, R10 ;  /* 0x0000000109067824 */ /* 0x000fe200078e020a */
[----:B----4-:R-:W-:-:S03]  /*1b030*/  @P1 SHF.R.U32.HI R7, RZ, R5, R2 ;  /* 0x00000005ff071219 */ /* 0x010fc60000011602 */
[C---:B------:R-:W-:Y:S01]  /*1b040*/  VIADD R2, R6.reuse, 0x3f ;  /* 0x0000003f06027836 */ /* 0x040fe20000000000 */
[----:B------:R-:W-:-:S04]  /*1b050*/  IADD3 R20, R6, 0x1, -R15 ;  /* 0x0000000106147810 */ /* 0x000fc80007ffe80f */
[----:B------:R-:W-:Y:S01]  /*1b060*/  SHF.R.S32.HI R3, RZ, 0x1f, R2 ;  /* 0x0000001fff037819 */ /* 0x000fe20000011402 */
[----:B------:R-:W-:-:S03]  /*1b070*/  IMAD.IADD R7, R20, 0x1, R7 ;  /* 0x0000000114077824 */ /* 0x000fc600078e0207 */
[----:B------:R-:W-:Y:S02]  /*1b080*/  LEA.HI R4, R3, R2, RZ, 0x6 ;  /* 0x0000000203047211 */ /* 0x000fe400078f30ff */
[----:B------:R-:W1:Y:S02]  /*1b090*/  LDC.64 R2, c[0x0][0x9e0] ;  /* 0x00027800ff027b82 */ /* 0x000e640000000a00 */
[----:B------:R-:W-:-:S05]  /*1b0a0*/  SHF.R.S32.HI R12, RZ, 0x6, R4 ;  /* 0x00000006ff0c7819 */ /* 0x000fca0000011404 */
[----:B------:R2:W-:Y:S01]  /*1b0b0*/  STL [R1+0x5c], R12 ;  /* 0x00005c0c01007387 */ /* 0x0005e20000100800 */
[----:B-1----:R-:W-:Y:S01]  /*1b0c0*/  ISETP.GE.AND P3, PT, R3, 0x1, PT ;  /* 0x000000010300780c */ /* 0x002fe20003f66270 */
        /* <DEDUP_REMOVED lines=8> */
[----:B------:R-:W1:Y:S02]  /*1b150*/  @P0 LDC.64 R4, c[0x0][0x9e8] ;  /* 0x00027a00ff040b82 */ /* 0x000e640000000a00 */
[----:B-1----:R-:W-:-:S05]  /*1b160*/  @P0 IMAD.HI.U32 R4, R7, R4, RZ ;  /* 0x0000000407040227 */ /* 0x002fca00078e00ff */
[----:B------:R-:W-:-:S04]  /*1b170*/  @P0 SHF.R.U32.HI R7, RZ, R5, R4 ;  /* 0x00000005ff070219 */ /* 0x000fc80000011604 */
[----:B------:R-:W-:Y:S01]  /*1b180*/  LOP3.LUT R8, RZ, R7, RZ, 0x33, !PT ;  /* 0x00000007ff087212 */ /* 0x000fe200078e33ff */
[----:B------:R-:W-:Y:S06]  /*1b190*/  BRA `(.L_x_2893) ;  /* 0x0000000000107947 */ /* 0x000fec0003800000 */
.L_x_2892:
[----:B------:R-:W-:-:S13]  /*1b1a0*/  ISETP.NE.AND P0, PT, R3, 0x1, PT ;  /* 0x000000010300780c */ /* 0x000fda0003f05270 */
[----:B------:R-:W1:Y:S02]  /*1b1b0*/  @P0 LDC.64 R4, c[0x0][0x9e8] ;  /* 0x00027a00ff040b82 */ /* 0x000e640000000a00 */
[----:B-1----:R-:W-:-:S05]  /*1b1c0*/  @P0 IMAD.HI.U32 R4, R8, R4, RZ ;  /* 0x0000000408040227 */ /* 0x002fca00078e00ff */
[----:B------:R-:W-:-:S07]  /*1b1d0*/  @P0 SHF.R.U32.HI R8, RZ, R5, R4 ;  /* 0x00000005ff080219 */ /* 0x000fce0000011604 */
.L_x_2893:
[----:B------:R-:W-:Y:S05]  /*1b1e0*/  BSYNC B0 ;  /* 0x0000000000007941 */ /* 0x000fea0003800000 */
.L_x_2891:
[----:B------:R-:W-:-:S05]  /*1b1f0*/  IMAD R8, R8, R3, R3 ;  /* 0x0000000308087224 */ /* 0x000fca00078e0203 */
[----:B------:R-:W-:-:S07]  /*1b200*/  VIMNMX R2, R2, R8, PT ;  /* 0x0000000802027248 */ /* 0x000fce0003fe0100 */
.L_x_2890:
[----:B------:R-:W1:Y:S01]  /*1b210*/  @P1 LDC R5, c[0x0][0x44c] ;  /* 0x00011300ff051b82 */ /* 0x000e620000000800 */
[----:B------:R-:W-:Y:S01]  /*1b220*/  VIADD R2, R2, 0x3f ;  /* 0x0000003f02027836 */ /* 0x000fe20000000000 */
[----:B------:R-:W-:Y:S01]  /*1b230*/  ULDC UR4, c[0x0][0x9dc] ;  /* 0x0002770000047ab9 */ /* 0x000fe20000000800 */
[----:B------:R-:W-:Y:S02]  /*1b240*/  IMAD.MOV.U32 R4, RZ, RZ, R13 ;  /* 0x000000ffff047224 */ /* 0x000fe400078e000d */
[----:B------:R-:W-:-:S03]  /*1b250*/  IMAD.IADD R17, R6, 0x1, -R15 ;  /* 0x0000000106117824 */ /* 0x000fc600078e0a0f */
[----:B------:R-:W2:Y:S01]  /*1b260*/  @P1 LDC R7, c[0x0][0x450] ;  /* 0x00011400ff071b82 */ /* 0x000ea20000000800 */
[----:B-1----:R-:W-:-:S05]  /*1b270*/  @P1 IMAD.HI.U32 R5, R13, R5, RZ ;  /* 0x000000050d051227 */ /* 0x002fca00078e00ff */
[----:B--2---:R-:W-:Y:S02]  /*1b280*/  @P1 SHF.R.U32.HI R4, RZ, R7, R5 ;  /* 0x00000007ff041219 */ /* 0x004fe40000011605 */
[----:B------:R-:W-:-:S03]  /*1b290*/  SHF.R.S32.HI R7, RZ, 0x1f, R2 ;  /* 0x0000001fff077819 */ /* 0x000fc60000011402 */
[----:B------:R-:W-:Y:S01]  /*1b2a0*/  IMAD.IADD R6, R17, 0x1, R4 ;  /* 0x0000000111067824 */ /* 0x000fe200078e0204 */
[----:B------:R-:W-:-:S03]  /*1b2b0*/  LEA.HI R7, R7, R2, RZ, 0x6 ;  /* 0x0000000207077211 */ /* 0x000fc600078f30ff */
[----:B------:R-:W-:Y:S01]  /*1b2c0*/  VIADD R2, R6, -UR4 ;  /* 0x8000000406027c36 */ /* 0x000fe20008000000 */
[----:B------:R-:W-:-:S04]  /*1b2d0*/  SHF.R.S32.HI R7, RZ, 0x6, R7 ;  /* 0x00000006ff077819 */ /* 0x000fc80000011407 */
[----:B------:R-:W-:Y:S01]  /*1b2e0*/  VIMNMX R7, R12, R7, PT ;  /* 0x000000070c077248 */ /* 0x000fe20003fe0100 */
[----:B------:R-:W-:Y:S06]  /*1b2f0*/  @!P3 BRA `(.L_x_2894) ;  /* 0x000000000044b947 */ /* 0x000fec0003800000 */
[----:B------:R-:W-:Y:S01]  /*1b300*/  ISETP.GT.AND P0, PT, R6, -0x1, PT ;  /* 0xffffffff0600780c */ /* 0x000fe20003f04270 */
[----:B------:R-:W-:-:S12]  /*1b310*/  BSSY B0, `(.L_x_2895) ;  /* 0x000000d000007945 */ /* 0x000fd80003800000 */
        /* <DEDUP_REMOVED lines=8> */
.L_x_2896:
[----:B------:R-:W-:-:S13]  /*1b3a0*/  ISETP.NE.AND P0, PT, R3, 0x1, PT ;  /* 0x000000010300780c */ /* 0x000fda0003f05270 */
[----:B------:R-:W1:Y:S02]  /*1b3b0*/  @P0 LDC.64 R4, c[0x0][0x9e8] ;  /* 0x00027a00ff040b82 */ /* 0x000e640000000a00 */
[----:B-1----:R-:W-:-:S05]  /*1b3c0*/  @P0 IMAD.HI.U32 R4, R6, R4, RZ ;  /* 0x0000000406040227 */ /* 0x002fca00078e00ff */
[----:B------:R-:W-:-:S07]  /*1b3d0*/  @P0 SHF.R.U32.HI R6, RZ, R5, R4 ;  /* 0x00000005ff060219 */ /* 0x000fce0000011604 */
.L_x_2897:
[----:B------:R-:W-:Y:S05]  /*1b3e0*/  BSYNC B0 ;  /* 0x0000000000007941 */ /* 0x000fea0003800000 */
.L_x_2895:
[----:B------:R-:W-:-:S05]  /*1b3f0*/  IMAD R3, R6, R3, RZ ;  /* 0x0000000306037224 */ /* 0x000fca00078e02ff */
[----:B------:R-:W-:-:S07]  /*1b400*/  VIMNMX R2, R2, R3, !PT ;  /* 0x0000000302027248 */ /* 0x000fce0007fe0100 */
.L_x_2894:
[----:B------:R-:W-:Y:S01]  /*1b410*/  SHF.R.S32.HI R5, RZ, 0x1f, R2 ;  /* 0x0000001fff057819 */ /* 0x000fe20000011402 */
[----:B------:R-:W-:Y:S01]  /*1b420*/  BSSY B0, `(.L_x_2898) ;  /* 0x0000028000007945 */ /* 0x000fe20003800000 */
[----:B------:R-:W-:Y:S02]  /*1b430*/  LOP3.LUT R13, R11, 0xff, RZ, 0xc0, !PT ;  /* 0x000000ff0b0d7812 */ /* 0x000fe400078ec0ff */
[----:B------:R-:W-:Y:S01]  /*1b440*/  LEA.HI R5, R5, R2, RZ, 0x6 ;  /* 0x0000000205057211 */ /* 0x000fe200078f30ff */
[----:B------:R-:W-:Y:S01]  /*1b450*/  IMAD.MOV.U32 R2, RZ, RZ, RZ ;  /* 0x000000ffff027224 */ /* 0x000fe200078e00ff */
[----:B------:R-:W-:Y:S01]  /*1b460*/  SHF.R.U32.HI R4, RZ, 0x10, R11 ;  /* 0x00000010ff047819 */ /* 0x000fe2000001160b */
[----:B------:R1:W-:Y:S01]  /*1b470*/  STL [R1+0x50], R13 ;  /* 0x0000500d01007387 */ /* 0x0003e20000100800 */
[----:B------:R-:W-:-:S04]  /*1b480*/  SHF.R.S32.HI R5, RZ, 0x6, R5 ;  /* 0x00000006ff057819 */ /* 0x000fc80000011405 */
[----:B------:R-:W-:-:S04]  /*1b490*/  VIMNMX R5, RZ, R5, !PT ;  /* 0x00000005ff057248 */ /* 0x000fc80007fe0100 */
[----:B------:R-:W-:-:S13]  /*1b4a0*/  ISETP.GT.AND P0, PT, R7, R5, PT ;  /* 0x000000050700720c */ /* 0x000fda0003f04270 */
[----:B-1----:R-:W-:Y:S05]  /*1b4b0*/  @!P0 BRA `(.L_x_2899) ;  /* 0x0000000000788947 */ /* 0x002fea0003800000 */
[----:B------:R-:W-:Y:S01]  /*1b4c0*/  ISETP.NE.AND P0, PT, R4, RZ, PT ;  /* 0x000000ff0400720c */ /* 0x000fe20003f05270 */
[----:B------:R-:W-:-:S03]  /*1b4d0*/  ULDC UR4, c[0x0][0x9f0] ;  /* 0x00027c0000047ab9 */ /* 0x000fc60000000800 */
[----:B------:R-:W-:-:S04]  /*1b4e0*/  SEL R6, R4, UR4, P0 ;  /* 0x0000000404067c07 */ /* 0x000fc80008000000 */
[----:B------:R-:W-:Y:S02]  /*1b4f0*/  IABS R8, R6 ;  /* 0x0000000600087213 */ /* 0x000fe40000000000 */
[----:B------:R-:W-:Y:S02]  /*1b500*/  IADD3 R11, R6, -0x1, R7 ;  /* 0xffffffff060b7810 */ /* 0x000fe40007ffe007 */
[----:B------:R-:W1:Y:S03]  /*1b510*/  I2F.RP R2, R8 ;  /* 0x0000000800027306 */ /* 0x000e660000209400 */
[----:B------:R-:W-:-:S05]  /*1b520*/  IMAD.IADD R11, R11, 0x1, -R5 ;  /* 0x000000010b0b7824 */ /* 0x000fca00078e0a05 */
        /* <DEDUP_REMOVED lines=23> */
.L_x_2899:
[----:B------:R-:W-:Y:S05]  /*1b6a0*/  BSYNC B0 ;  /* 0x0000000000007941 */ /* 0x000fea0003800000 */
.L_x_2898:
[-C--:B------:R-:W-:Y:S01]  /*1b6b0*/  IMAD R5, R13, R2.reuse, R5 ;  /* 0x000000020d057224 */ /* 0x080fe200078e0205 */
[----:B------:R-:W-:Y:S04]  /*1b6c0*/  BSSY B0, `(.L_x_2900) ;  /* 0x00001b8000007945 */ /* 0x000fe80003800000 */
[C---:B------:R-:W-:Y:S01]  /*1b6d0*/  VIADDMNMX R2, R5.reuse, R2, R7, PT ;  /* 0x0000000205027246 */ /* 0x040fe20003800107 */
[----:B------:R-:W-:-:S04]  /*1b6e0*/  IMAD R5, R5, 0x40, -R9 ;  /* 0x0000004005057824 */ /* 0x000fc800078e0a09 */
[----:B------:R-:W-:Y:S01]  /*1b6f0*/  IMAD R2, R2, 0x40, -R9 ;  /* 0x0000004002027824 */ /* 0x000fe200078e0a09 */
[----:B------:R-:W-:-:S04]  /*1b700*/  VIMNMX R5, RZ, R5, !PT ;  /* 0x00000005ff057248 */ /* 0x000fc80007fe0100 */
[----:B------:R-:W-:Y:S02]  /*1b710*/  VIMNMX R2, R2, R10, PT ;  /* 0x0000000a02027248 */ /* 0x000fe40003fe0100 */
[----:B------:R-:W-:Y:S02]  /*1b720*/  SHF.R.U32.HI R3, RZ, 0x6, R5 ;  /* 0x00000006ff037819 */ /* 0x000fe40000011605 */
[----:B------:R-:W-:-:S13]  /*1b730*/  ISETP.GT.AND P0, PT, R2, R5, PT ;  /* 0x000000050200720c */ /* 0x000fda0003f04270 */
[----:B------:R-:W-:-:S05]  /*1b740*/  @P0 VIADD R2, R2, 0x3f ;  /* 0x0000003f02020836 */ /* 0x000fca0000000000 */
[----:B------:R-:W-:-:S04]  /*1b750*/  @P0 SHF.R.S32.HI R5, RZ, 0x1f, R2 ;  /* 0x0000001fff050819 */ /* 0x000fc80000011402 */
[----:B------:R-:W-:Y:S01]  /*1b760*/  @P0 LEA.HI R2, R5, R2, RZ, 0x6 ;  /* 0x0000000205020211 */ /* 0x000fe200078f30ff */
[----:B------:R-:W-:-:S03]  /*1b770*/  IMAD.MOV.U32 R5, RZ, RZ, R3 ;  /* 0x000000ffff057224 */ /* 0x000fc600078e0003 */
        /* <DEDUP_REMOVED lines=10> */
[----:B------:R1:W2:Y:S02]  /*1b820*/  SHFL.IDX PT, R14, R6, RZ, 0x1f ;  /* 0x00001fff060e7589 */ /* 0x0002a400000e0000 */
.L_x_3114:
[----:B--2---:R-:W-:Y:S02]  /*1b830*/  ISETP.NE.AND P0, PT, R14, RZ, PT ;  /* 0x000000ff0e00720c */ /* 0x004fe40003f05270 */
[----:B------:R-:W-:-:S11]  /*1b840*/  PLOP3.LUT P6, PT, PT, PT, PT, 0x8, 0x0 ;  /* 0x000000000000781c */ /* 0x000fd60003fce170 */
[----:B------:R-:W-:Y:S05]  /*1b850*/  @P0 BRA `(.L_x_2903) ;  /* 0x00000000000c0947 */ /* 0x000fea0003800000 */
[----:B------:R-:W-:-:S03]  /*1b860*/  UMOV UR4, 0xffffffff ;  /* 0xffffffff00047882 */ /* 0x000fc60000000000 */
[----:B------:R-:W-:Y:S05]  /*1b870*/  BRA.DIV UR4, `(.L_x_2904) ;  /* 0x0000008e04987947 */ /* 0x000fea000b800000 */
[----:B------:R-:W-:-:S13]  /*1b880*/  ELECT P6, URZ, PT ;  /* 0x00000000003f782f */ /* 0x000fda00038c0000 */
.L_x_2903:
[----:B-1----:R-:W2:Y:S01]  /*1b890*/  LDL R6, [R1+0x54] ;  /* 0x0000540001067983 */ /* 0x002ea20000100800 */
[----:B------:R-:W-:Y:S01]  /*1b8a0*/  BSSY B1, `(.L_x_2905) ;  /* 0x0000008000017945 */ /* 0x000fe20003800000 */
[----:B--2---:R-:W-:-:S05]  /*1b8b0*/  VIADD R6, R6, 0x1 ;  /* 0x0000000106067836 */ /* 0x004fca0000000000 */
[----:B------:R-:W-:-:S04]  /*1b8c0*/  LEA.HI R7, R6, R6, RZ, 0x1 ;  /* 0x0000000606077211 */ /* 0x000fc800078f08ff */
[----:B------:R-:W-:-:S05]  /*1b8d0*/  LOP3.LUT R7, R7, 0xfffffffe, RZ, 0xc0, !PT ;  /* 0xfffffffe07077812 */ /* 0x000fca00078ec0ff */
[----:B------:R-:W-:-:S05]  /*1b8e0*/  IMAD.IADD R6, R6, 0x1, -R7 ;  /* 0x0000000106067824 */ /* 0x000fca00078e0a07 */
[----:B------:R-:W-:-:S04]  /*1b8f0*/  SHF.L.U32 R6, R6, 0x1f, RZ ;  /* 0x0000001f06067819 */ /* 0x000fc800000006ff */
[----:B------:R-:W1:Y:S02]  /*1b900*/  SYNCS.PHASECHK.TRANS64.TRYWAIT P0, [R18+URZ+0x28c20], R6 ;  /* 0x028c2006120075a7 */ /* 0x000e64000800017f */
[----:B-1----:R-:W-:Y:S05]  /*1b910*/  @!P0 BRA `(.L_x_2906) ;  /* 0x0000008c00908947 */ /* 0x002fea0003800000 */
.L_x_3117:
[----:B------:R-:W-:Y:S05]  /*1b920*/  BSYNC B1 ;  /* 0x0000000000017941 */ /* 0x000fea0003800000 */
.L_x_2905:
[----:B------:R-:W-:Y:S04]  /*1b930*/  BSSY B1, `(.L_x_2907) ;  /* 0x00000bb000017945 */ /* 0x000fe80003800000 */
[----:B------:R-:W-:Y:S05]  /*1b940*/  @!P6 BRA `(.L_x_2908) ;  /* 0x0000000800e4e947 */ /* 0x000fea0003800000 */
[----:B------:R-:W2:Y:S04]  /*1b950*/  LDL R7, [R1+0x10] ;  /* 0x0000100001077983 */ /* 0x000ea80000100800 */
[----:B------:R-:W3:Y:S01]  /*1b960*/  LDL R9, [R1+0x18] ;  /* 0x0000180001097983 */ /* 0x000ee20000100800 */
[----:B------:R-:W-:Y:S01]  /*1b970*/  BSSY B2, `(.L_x_2909) ;  /* 0x0000008000027945 */ /* 0x000fe20003800000 */
[----:B------:R-:W4:Y:S02]  /*1b980*/  S2R R8, SR_TID.X ;  /* 0x0000000000087919 */ /* 0x000f240000002100 */
[----:B----4-:R-:W-:-:S04]  /*1b990*/  LOP3.LUT R8, R8, 0x7f, RZ, 0xc0, !PT ;  /* 0x0000007f08087812 */ /* 0x010fc800078ec0ff */
[----:B------:R-:W-:Y:S01]  /*1b9a0*/  ISETP.NE.AND P1, PT, R8, RZ, PT ;  /* 0x000000ff0800720c */ /* 0x000fe20003f25270 */
[----:B--2---:R-:W-:Y:S01]  /*1b9b0*/  IMAD R7, R7, 0x8, R18 ;  /* 0x0000000807077824 */ /* 0x004fe200078e0212 */
[----:B---3--:R-:W-:-:S04]  /*1b9c0*/  SHF.L.U32 R10, R9, 0x1f, RZ ;  /* 0x0000001f090a7819 */ /* 0x008fc800000006ff */
[----:B------:R-:W2:Y:S02]  /*1b9d0*/  SYNCS.PHASECHK.TRANS64.TRYWAIT P0, [R7+URZ+0x28ca0], R10 ;  /* 0x028ca00a070075a7 */ /* 0x000ea4000800017f */
[----:B--2---:R-:W-:Y:S05]  /*1b9e0*/  @!P0 BRA `(.L_x_2910) ;  /* 0x0000008c00708947 */ /* 0x004fea0003800000 */
.L_x_3118:
[----:B------:R-:W-:Y:S05]  /*1b9f0*/  BSYNC B2 ;  /* 0x0000000000027941 */ /* 0x000fea0003800000 */
.L_x_2909:
[----:B------:R-:W-:Y:S04]  /*1ba00*/  BSSY B2, `(.L_x_2911) ;  /* 0x0000009000027945 */ /* 0x000fe80003800000 */
[----:B------:R-:W-:Y:S05]  /*1ba10*/  @P1 BRA `(.L_x_2912) ;  /* 0x00000000001c1947 */ /* 0x000fea0003800000 */
[----:B------:R-:W3:Y:S01]  /*1ba20*/  S2R R8, SR_TID.X ;  /* 0x0000000000087919 */ /* 0x000ee20000002100 */
[----:B-1----:R-:W-:-:S04]  /*1ba30*/  IMAD.MOV.U32 R6, RZ, RZ, 0x2000 ;  /* 0x00002000ff067424 */ /* 0x002fc800078e00ff */
[----:B------:R4:W-:Y:S01]  /*1ba40*/  SYNCS.ARRIVE.TRANS64 RZ, [R7+URZ+0x28c90], R6 ;  /* 0x028c900607ff79a7 */ /* 0x0009e2000800003f */
[----:B---3--:R-:W-:-:S04]  /*1ba50*/  LOP3.LUT R8, R8, 0x1f, RZ, 0xc0, !PT ;  /* 0x0000001f08087812 */ /* 0x008fc800078ec0ff */
[----:B------:R-:W-:-:S13]  /*1ba60*/  ISETP.NE.AND P0, PT, R8, RZ, PT ;  /* 0x000000ff0800720c */ /* 0x000fda0003f05270 */
[----:B----4-:R-:W-:Y:S05]  /*1ba70*/  @!P0 BRA `(.L_x_2912) ;  /* 0x0000000000048947 */ /* 0x010fea0003800000 */
[----:B------:R-:W-:Y:S01]  /*1ba80*/  BPT.TRAP 0x1 ;  /* 0x000000040000795c */ /* 0x000fe20000300000 */
.L_x_2912:
[----:B------:R-:W-:Y:S05]  /*1ba90*/  BSYNC B2 ;  /* 0x0000000000027941 */ /* 0x000fea0003800000 */
.L_x_2911:
[----:B------:R-:W3:Y:S01]  /*1baa0*/  LDL R8, [R1+0x10] ;  /* 0x0000100001087983 */ /* 0x000ee20000100800 */
[----:B------:R-:W-:Y:S01]  /*1bab0*/  IMAD.MOV.U32 R12, RZ, RZ, RZ ;  /* 0x000000ffff0c7224 */ /* 0x000fe200078e00ff */
[----:B------:R-:W-:Y:S01]  /*1bac0*/  UIADD3 UR4, UP0, UR40, 0x570, URZ ;  /* 0x0000057028047890 */ /* 0x000fe2000ff1e03f */
[----:B-1----:R-:W-:Y:S01]  /*1bad0*/  IMAD R6, R5, 0x40, R0 ;  /* 0x0000004005067824 */ /* 0x002fe200078e0200 */
[----:B------:R-:W-:Y:S01]  /*1bae0*/  PLOP3.LUT P0, PT, PT, PT, PT, 0x80, 0x0 ;  /* 0x000000000000781c */ /* 0x000fe20003f0f070 */
[----:B------:R-:W-:Y:S01]  /*1baf0*/  VIADD R9, R7, 0x28c90 ;  /* 0x00028c9007097836 */ /* 0x000fe20000000000 */
[----:B------:R-:W-:Y:S01]  /*1bb00*/  R2UR UR10, R12 ;  /* 0x000000000c0a72ca */ /* 0x000fe200000e0000 */
[----:B------:R-:W-:Y:S01]  /*1bb10*/  VIADD R6, R6, 0xffffffc0 ;  /* 0xffffffc006067836 */ /* 0x000fe20000000000 */
[----:B------:R-:W-:Y:S01]  /*1bb20*/  UIADD3.X UR5, URZ, UR41, URZ, UP0, !UPT ;  /* 0x000000293f057290 */ /* 0x000fe200087fe43f */
[----:B------:R-:W-:Y:S01]  /*1bb30*/  UMOV UR6, 0x0 ;  /* 0x0000000000067882 */ /* 0x000fe20000000000 */
[----:B------:R-:W-:Y:S01]  /*1bb40*/  UMOV UR7, 0x12f00000 ;  /* 0x12f0000000077882 */ /* 0x000fe20000000000 */
[----:B---3--:R-:W-:-:S04]  /*1bb50*/  IMAD R8, R8, 0x2000, R18 ;  /* 0x0000200008087824 */ /* 0x008fc800078e0212 */
[----:B------:R-:W-:-:S07]  /*1bb60*/  VIADD R8, R8, 0x22400 ;  /* 0x0002240008087836 */ /* 0x000fce0000000000 */
.L_x_2913:
        /* <DEDUP_REMOVED lines=13> */
.L_x_3119:
[----:B------:R-:W-:Y:S05]  /*1bc40*/  BSYNC B2 ;  /* 0x0000000000027941 */ /* 0x000fea0003800000 */
.L_x_2914:
[----:B------:R-:W-:Y:S01]  /*1bc50*/  BSSY B2, `(.L_x_2916) ;  /* 0x000000b000027945 */ /* 0x000fe20003800000 */
[----:B-12---:R-:W-:Y:S02]  /*1bc60*/  IMAD.MOV.U32 R10, RZ, RZ, 0x0 ;  /* 0x00000000ff0a7424 */ /* 0x006fe400078e00ff */
[----:B------:R-:W-:Y:S01]  /*1bc70*/  IMAD.MOV.U32 R11, RZ, RZ, 0x12f00000 ;  /* 0x12f00000ff0b7424 */ /* 0x000fe200078e00ff */
[----:B------:R-:W-:Y:S06]  /*1bc80*/  @P1 BRA `(.L_x_2917) ;  /* 0x00000000001c1947 */ /* 0x000fec0003800000 */
[----:B------:R-:W1:Y:S01]  /*1bc90*/  S2R R9, SR_TID.X ;  /* 0x0000000000097919 */ /* 0x000e620000002100 */
[----:B------:R-:W-:-:S04]  /*1bca0*/  IMAD.MOV.U32 R8, RZ, RZ, 0x10000 ;  /* 0x00010000ff087424 */ /* 0x000fc800078e00ff */
[----:B------:R2:W-:Y:S01]  /*1bcb0*/  SYNCS.ARRIVE.TRANS64 RZ, [R7+URZ+0x28cb0], R8 ;  /* 0x028cb00807ff79a7 */ /* 0x0005e2000800003f */
[----:B-1----:R-:W-:-:S04]  /*1bcc0*/  LOP3.LUT R9, R9, 0x1f, RZ, 0xc0, !PT ;  /* 0x0000001f09097812 */ /* 0x002fc800078ec0ff */
[----:B------:R-:W-:-:S13]  /*1bcd0*/  ISETP.NE.AND P0, PT, R9, RZ, PT ;  /* 0x000000ff0900720c */ /* 0x000fda0003f05270 */
[----:B--2---:R-:W-:Y:S05]  /*1bce0*/  @!P0 BRA `(.L_x_2917) ;  /* 0x0000000000048947 */ /* 0x004fea0003800000 */
[----:B------:R-:W-:Y:S01]  /*1bcf0*/  BPT.TRAP 0x1 ;  /* 0x000000040000795c */ /* 0x000fe20000300000 */
.L_x_2917:
[----:B------:R-:W-:Y:S05]  /*1bd00*/  BSYNC B2 ;  /* 0x0000000000027941 */ /* 0x000fea0003800000 */
.L_x_2916:
        /* <DEDUP_REMOVED lines=10> */
.L_x_2918:
        /* <DEDUP_REMOVED lines=10> */
[----:B------:R-:W-:Y:S01]  /*1be50*/  R2UR UR6, R10 ;  /* 0x000000000a0672ca */ /* 0x000fe200000e0000 */
[----:B------:R-:W-:Y:S01]  /*1be60*/  VIADD R9, R8, 0x2400 ;  /* 0x0000240008097836 */ /* 0x000fe20000000000 */
[----:B------:R-:W-:Y:S01]  /*1be70*/  R2UR UR7, R11 ;  /* 0x000000000b0772ca */ /* 0x000fe200000e0000 */
[----:B------:R-:W-:Y:S01]  /*1be80*/  UMOV UR10, 0x40 ;  /* 0x00000040000a7882 */ /* 0x000fe20000000000 */
[----:B------:R-:W-:-:S13]  /*1be90*/  PLOP3.LUT P0, PT, PT, PT, PT, 0x80, 0x0 ;  /* 0x000000000000781c */ /* 0x000fda0003f0f070 */
.L_x_2919:
        /* <DEDUP_REMOVED lines=15> */
.L_x_2920:
        /* <DEDUP_REMOVED lines=15> */
.L_x_2921:
        /* <DEDUP_REMOVED lines=15> */
.L_x_2922:
        /* <DEDUP_REMOVED lines=15> */
.L_x_2923:
        /* <DEDUP_REMOVED lines=15> */
.L_x_2924:
        /* <DEDUP_REMOVED lines=15> */
.L_x_2925:
        /* <DEDUP_REMOVED lines=10> */
.L_x_2908:
[----:B------:R-:W-:Y:S05]  /*1c4e0*/  BSYNC B1 ;  /* 0x0000000000017941 */ /* 0x000fea0003800000 */
.L_x_2907:
[----:B------:R-:W1:Y:S04]  /*1c4f0*/  LDL.LU R10, [R1+0x10] ;  /* 0x00001000010a7983 */ /* 0x000e680000300800 */
[----:B------:R-:W2:Y:S01]  /*1c500*/  LDL.LU R9, [R1+0x18] ;  /* 0x0000180001097983 */ /* 0x000ea20000300800 */
[----:B------:R-:W-:Y:S01]  /*1c510*/  VIADD R5, R5, 0xfffffffe ;  /* 0xfffffffe05057836 */ /* 0x000fe20000000000 */
[----:B------:R-:W-:-:S04]  /*1c520*/  PLOP3.LUT P0, PT, PT, PT, PT, 0x8, 0x0 ;  /* 0x000000000000781c */ /* 0x000fc80003f0e170 */
[----:B------:R-:W-:Y:S01]  /*1c530*/  ISETP.GE.AND P2, PT, R5, R3, PT ;  /* 0x000000030500720c */ /* 0x000fe20003f46270 */
[----:B-1----:R-:W-:-:S05]  /*1c540*/  VIADD R6, R10, 0x1 ;  /* 0x000000010a067836 */ /* 0x002fca0000000000 */
[----:B------:R-:W-:-:S04]  /*1c550*/  ISETP.NE.AND P1, PT, R6, 0x2, PT ;  /* 0x000000020600780c */ /* 0x000fc80003f25270 */
[----:B------:R-:W-:Y:S02]  /*1c560*/  SEL R7, RZ, 0x1, P1 ;  /* 0x00000001ff077807 */ /* 0x000fe40000800000 */
[----:B------:R-:W-:Y:S02]  /*1c570*/  SEL R6, R6, RZ, P1 ;  /* 0x000000ff06067207 */ /* 0x000fe40000800000 */
[----:B--2---:R-:W-:-:S03]  /*1c580*/  LOP3.LUT R9, R9, R7, RZ, 0x3c, !PT ;  /* 0x0000000709097212 */ /* 0x004fc600078e3cff */
[----:B------:R1:W-:Y:S04]  /*1c590*/  STL [R1+0x10], R6 ;  /* 0x0000100601007387 */ /* 0x0003e80000100800 */
[----:B------:R1:W-:Y:S01]  /*1c5a0*/  STL [R1+0x18], R9 ;  /* 0x0000180901007387 */ /* 0x0003e20000100800 */
[----:B------:R-:W-:Y:S05]  /*1c5b0*/  @!P2 BRA `(.L_x_2901) ;  /* 0x0000000c0020a947 */ /* 0x000fea0003800000 */
.L_x_2945:
[----:B------:R-:W-:Y:S05]  /*1c5c0*/  YIELD ;  /* 0x0000000000007946 */ /* 0x000fea0003800000 */
[----:B------:R-:W-:Y:S04]  /*1c5d0*/  BSSY B1, `(.L_x_2926) ;  /* 0x00000ba000017945 */ /* 0x000fe80003800000 */
[----:B--2---:R-:W-:Y:S05]  /*1c5e0*/  @!P6 BRA `(.L_x_2927) ;  /* 0x0000000800e0e947 */ /* 0x004fea0003800000 */
[----:B-1----:R-:W2:Y:S04]  /*1c5f0*/  LDL R6, [R1+0x10] ;  /* 0x0000100001067983 */ /* 0x002ea80000100800 */
        /* <DEDUP_REMOVED lines=9> */
.L_x_3120:
[----:B------:R-:W-:Y:S05]  /*1c690*/  BSYNC B2 ;  /* 0x0000000000027941 */ /* 0x000fea0003800000 */
.L_x_2928:
        /* <DEDUP_REMOVED lines=9> */
.L_x_2931:
[----:B------:R-:W-:Y:S05]  /*1c730*/  BSYNC B2 ;  /* 0x0000000000027941 */ /* 0x000fea0003800000 */
.L_x_2930:
        /* <DEDUP_REMOVED lines=12> */
.L_x_2932:
        /* <DEDUP_REMOVED lines=13> */
.L_x_3121:
[----:B------:R-:W-:Y:S05]  /*1c8d0*/  BSYNC B2 ;  /* 0x0000000000027941 */ /* 0x000fea0003800000 */
.L_x_2933:
[----:B------:R-:W-:Y:S01]  /*1c8e0*/  BSSY B2, `(.L_x_2935) ;  /* 0x000000b000027945 */ /* 0x000fe20003800000 */
[----:B------:R-:W-:Y:S02]  /*1c8f0*/  IMAD.MOV.U32 R10, RZ, RZ, 0x0 ;  /* 0x00000000ff0a7424 */ /* 0x000fe400078e00ff */
[----:B------:R-:W-:Y:S01]  /*1c900*/  IMAD.MOV.U32 R11, RZ, RZ, 0x12f00000 ;  /* 0x12f00000ff0b7424 */ /* 0x000fe200078e00ff */
[----:B------:R-:W-:Y:S06]  /*1c910*/  @P2 BRA `(.L_x_2936) ;  /* 0x00000000001c2947 */ /* 0x000fec0003800000 */
[----:B------:R-:W3:Y:S01]  /*1c920*/  S2R R8, SR_TID.X ;  /* 0x0000000000087919 */ /* 0x000ee20000002100 */
[----:B-12---:R-:W-:-:S04]  /*1c930*/  IMAD.MOV.U32 R7, RZ, RZ, 0x10000 ;  /* 0x00010000ff077424 */ /* 0x006fc800078e00ff */
[----:B------:R4:W-:Y:S01]  /*1c940*/  SYNCS.ARRIVE.TRANS64 RZ, [R6+URZ+0x28cb0], R7 ;  /* 0x028cb00706ff79a7 */ /* 0x0009e2000800003f */
[----:B---3--:R-:W-:-:S04]  /*1c950*/  LOP3.LUT R8, R8, 0x1f, RZ, 0xc0, !PT ;  /* 0x0000001f08087812 */ /* 0x008fc800078ec0ff */
[----:B------:R-:W-:-:S13]  /*1c960*/  ISETP.NE.AND P1, PT, R8, RZ, PT ;  /* 0x000000ff0800720c */ /* 0x000fda0003f25270 */
[----:B----4-:R-:W-:Y:S05]  /*1c970*/  @!P1 BRA `(.L_x_2936) ;  /* 0x0000000000049947 */ /* 0x010fea0003800000 */
[----:B------:R-:W-:Y:S01]  /*1c980*/  BPT.TRAP 0x1 ;  /* 0x000000040000795c */ /* 0x000fe20000300000 */
.L_x_2936:
[----:B------:R-:W-:Y:S05]  /*1c990*/  BSYNC B2 ;  /* 0x0000000000027941 */ /* 0x000fea0003800000 */
.L_x_2935:
        /* <DEDUP_REMOVED lines=10> */
.L_x_2937:
        /* <DEDUP_REMOVED lines=15> */
.L_x_2938:
        /* <DEDUP_REMOVED lines=15> */
.L_x_2939:
        /* <DEDUP_REMOVED lines=15> */
.L_x_2940:
        /* <DEDUP_REMOVED lines=15> */
.L_x_2941:
        /* <DEDUP_REMOVED lines=15> */
.L_x_2942:
        /* <DEDUP_REMOVED lines=15> */
.L_x_2943:
        /* <DEDUP_REMOVED lines=15> */
.L_x_2944:
        /* <DEDUP_REMOVED lines=10> */
.L_x_2927:
[----:B------:R-:W-:Y:S05]  /*1d170*/  BSYNC B1 ;  /* 0x0000000000017941 */ /* 0x000fea0003800000 */
.L_x_2926:
[----:B------:R-:W1:Y:S04]  /*1d180*/  LDL.LU R10, [R1+0x10] ;  /* 0x00001000010a7983 */ /* 0x000e680000300800 */
[----:B------:R-:W2:Y:S01]  /*1d190*/  LDL.LU R8, [R1+0x18] ;  /* 0x0000180001087983 */ /* 0x000ea20000300800 */
[C---:B------:R-:W-:Y:S01]  /*1d1a0*/  ISETP.GT.AND P2, PT, R5.reuse, R3, PT ;  /* 0x000000030500720c */ /* 0x040fe20003f44270 */
[----:B------:R-:W-:Y:S02]  /*1d1b0*/  VIADD R5, R5, 0xffffffff ;  /* 0xffffffff05057836 */ /* 0x000fe40000000000 */
[----:B-1----:R-:W-:-:S05]  /*1d1c0*/  VIADD R6, R10, 0x1 ;  /* 0x000000010a067836 */ /* 0x002fca0000000000 */
[----:B------:R-:W-:-:S04]  /*1d1d0*/  ISETP.NE.AND P1, PT, R6, 0x2, PT ;  /* 0x000000020600780c */ /* 0x000fc80003f25270 */
[----:B------:R-:W-:Y:S02]  /*1d1e0*/  SEL R7, RZ, 0x1, P1 ;  /* 0x00000001ff077807 */ /* 0x000fe40000800000 */
[----:B------:R-:W-:Y:S02]  /*1d1f0*/  SEL R6, R6, RZ, P1 ;  /* 0x000000ff06067207 */ /* 0x000fe40000800000 */
[----:B--2---:R-:W-:-:S05]  /*1d200*/  LOP3.LUT R8, R8, R7, RZ, 0x3c, !PT ;  /* 0x0000000708087212 */ /* 0x004fca00078e3cff */
[----:B------:R2:W-:Y:S04]  /*1d210*/  STL [R1+0x18], R8 ;  /* 0x0000180801007387 */ /* 0x0005e80000100800 */
[----:B------:R2:W-:Y:S01]  /*1d220*/  STL [R1+0x10], R6 ;  /* 0x0000100601007387 */ /* 0x0005e20000100800 */
[----:B------:R-:W-:Y:S05]  /*1d230*/  @P2 BRA `(.L_x_2945) ;  /* 0xfffffff000e02947 */ /* 0x000fea000383ffff */
.L_x_2901:
[----:B------:R-:W-:Y:S05]  /*1d240*/  BSYNC B0 ;  /* 0x0000000000007941 */ /* 0x000fea0003800000 */
.L_x_2900:
[----:B--2---:R-:W2:Y:S01]  /*1d250*/  LDL R8, [R1+0x28] ;  /* 0x0000280001087983 */ /* 0x004ea20000100800 */
[----:B------:R-:W3:Y:S01]  /*1d260*/  LDC R0, c[0x0][0x448] ;  /* 0x00011200ff007b82 */ /* 0x000ee20000000800 */
[----:B------:R-:W-:Y:S07]  /*1d270*/  @!P0 WARPSYNC.ALL ;  /* 0x0000000000008948 */ /* 0x000fee0003800000 */
[----:B------:R-:W-:Y:S01]  /*1d280*/  @!P0 BAR.SYNC.DEFER_BLOCKING 0xc, 0x180 ;  /* 0x0306000000008b1d */ /* 0x000fe20000010000 */
[----:B---3--:R-:W-:-:S13]  /*1d290*/  ISETP.NE.AND P1, PT, R0, 0x1, PT ;  /* 0x000000010000780c */ /* 0x008fda0003f25270 */
[----:B------:R-:W3:Y:S08]  /*1d2a0*/  @P1 LDC R0, c[0x0][0x44c] ;  /* 0x00011300ff001b82 */ /* 0x000ef00000000800 */
[----:B------:R-:W4:Y:S01]  /*1d2b0*/  @P1 LDC R3, c[0x0][0x450] ;  /* 0x00011400ff031b82 */ /* 0x000f220000000800 */
[----:B--2---:R-:W-:-:S04]  /*1d2c0*/  VIADD R2, R8, 0x3f ;  /* 0x0000003f08027836 */ /* 0x004fc80000000000 */
[----:B---3--:R-:W-:-:S05]  /*1d2d0*/  @P1 IMAD.HI.U32 R0, R2, R0, RZ ;  /* 0x0000000002001227 */ /* 0x008fca00078e00ff */
[----:B----4-:R-:W-:-:S05]  /*1d2e0*/  @P1 SHF.R.U32.HI R2, RZ, R3, R0 ;  /* 0x00000003ff021219 */ /* 0x010fca0000011600 */
[----:B------:R-:W-:Y:S02]  /*1d2f0*/  IMAD.IADD R0, R20, 0x1, R2 ;  /* 0x0000000114007824 */ /* 0x000fe400078e0202 */
[----:B------:R-:W2:Y:S02]  /*1d300*/  LDC.64 R2, c[0x0][0x9e0] ;  /* 0x00027800ff027b82 */ /* 0x000ea40000000a00 */
[----:B--2---:R-:W-:Y:S01]  /*1d310*/  ISETP.GE.AND P2, PT, R3, 0x1, PT ;  /* 0x000000010300780c */ /* 0x004fe20003f46270 */
[----:B------:R-:W-:-:S12]  /*1d320*/  IMAD.IADD R2, R0, 0x1, R2 ;  /* 0x0000000100027824 */ /* 0x000fd800078e0202 */
[----:B------:R-:W-:Y:S05]  /*1d330*/  @!P2 BRA `(.L_x_2946) ;  /* 0x000000000048a947 */ /* 0x000fea0003800000 */
[C---:B------:R-:W-:Y:S01]  /*1d340*/  ISETP.GT.AND P0, PT, R0.reuse, RZ, PT ;  /* 0x000000ff0000720c */ /* 0x040fe20003f04270 */
[----:B------:R-:W-:Y:S01]  /*1d350*/  BSSY B0, `(.L_x_2947) ;  /* 0x000000e000007945 */ /* 0x000fe20003800000 */
[----:B------:R-:W-:-:S11]  /*1d360*/  VIADD R5, R0, 0xffffffff ;  /* 0xffffffff00057836 */ /* 0x000fd60000000000 */
[----:B------:R-:W-:Y:S05]  /*1d370*/  @P0 BRA `(.L_x_2948) ;  /* 0x00000000001c0947 */ /* 0x000fea0003800000 */
[----:B------:R-:W-:Y:S01]  /*1d380*/  ISETP.NE.AND P0, PT, R3, 0x1, PT ;  /* 0x000000010300780c */ /* 0x000fe20003f05270 */
[----:B------:R-:W-:-:S12]  /*1d390*/  IMAD.MOV R0, RZ, RZ, -R0 ;  /* 0x000000ffff007224 */ /* 0x000fd800078e0a00 */
[----:B-1----:R-:W1:Y:S02]  /*1d3a0*/  @P0 LDC.64 R6, c[0x0][0x9e8] ;  /* 0x00027a00ff060b82 */ /* 0x002e640000000a00 */
[----:B-1----:R-:W-:-:S05]  /*1d3b0*/  @P0 IMAD.HI.U32 R6, R0, R6, RZ ;  /* 0x0000000600060227 */ /* 0x002fca00078e00ff */
[----:B------:R-:W-:-:S04]  /*1d3c0*/  @P0 SHF.R.U32.HI R0, RZ, R7, R6 ;  /* 0x00000007ff000219 */ /* 0x000fc80000011606 */
[----:B------:R-:W-:Y:S01]  /*1d3d0*/  LOP3.LUT R5, RZ, R0, RZ, 0x33, !PT ;  /* 0x00000000ff057212 */ /* 0x000fe200078e33ff */
[----:B------:R-:W-:Y:S06]  /*1d3e0*/  BRA `(.L_x_2949) ;  /* 0x0000000000107947 */ /* 0x000fec0003800000 */
.L_x_2948:
[----:B------:R-:W-:-:S13]  /*1d3f0*/  ISETP.NE.AND P0, PT, R3, 0x1, PT ;  /* 0x000000010300780c */ /* 0x000fda0003f05270 */
[----:B-1----:R-:W1:Y:S02]  /*1d400*/  @P0 LDC.64 R6, c[0x0][0x9e8] ;  /* 0x00027a00ff060b82 */ /* 0x002e640000000a00 */
[----:B-1----:R-:W-:-:S05]  /*1d410*/  @P0 IMAD.HI.U32 R6, R5, R6, RZ ;  /* 0x0000000605060227 */ /* 0x002fca00078e00ff */
[----:B------:R-:W-:-:S07]  /*1d420*/  @P0 SHF.R.U32.HI R5, RZ, R7, R6 ;  /* 0x00000007ff050219 */ /* 0x000fce0000011606 */
.L_x_2949:
[----:B------:R-:W-:Y:S05]  /*1d430*/  BSYNC B0 ;  /* 0x0000000000007941 */ /* 0x000fea0003800000 */
.L_x_2947:
[----:B------:R-:W-:-:S05]  /*1d440*/  IMAD R5, R5, R3, R3 ;  /* 0x0000000305057224 */ /* 0x000fca00078e0203 */
[----:B------:R-:W-:-:S07]  /*1d450*/  VIMNMX R2, R2, R5, PT ;  /* 0x0000000502027248 */ /* 0x000fce0003fe0100 */
.L_x_2946:
[----:B------:R-:W2:Y:S01]  /*1d460*/  LDL R7, [R1+0x5c] ;  /* 0x00005c0001077983 */ /* 0x000ea20000100800 */
[----:B------:R-:W3:Y:S01]  /*1d470*/  @P1 LDC R5, c[0x0][0x44c] ;  /* 0x00011300ff051b82 */ /* 0x000ee20000000800 */
[----:B------:R-:W-:Y:S01]  /*1d480*/  IMAD.MOV.U32 R0, RZ, RZ, R8 ;  /* 0x000000ffff007224 */ /* 0x000fe200078e0008 */
[----:B------:R-:W-:-:S06]  /*1d490*/  ULDC UR4, c[0x0][0x9dc] ;  /* 0x0002770000047ab9 */ /* 0x000fcc0000000800 */
[----:B-1----:R-:W1:Y:S01]  /*1d4a0*/  @P1 LDC R6, c[0x0][0x450] ;  /* 0x00011400ff061b82 */ /* 0x002e620000000800 */
[----:B---3--:R-:W-:-:S05]  /*1d4b0*/  @P1 IMAD.HI.U32 R5, R8, R5, RZ ;  /* 0x0000000508051227 */ /* 0x008fca00078e00ff */
[----:B-1----:R-:W-:Y:S01]  /*1d4c0*/  @P1 SHF.R.U32.HI R0, RZ, R6, R5 ;  /* 0x00000006ff001219 */ /* 0x002fe20000011605 */
[----:B------:R-:W-:-:S04]  /*1d4d0*/  VIADD R5, R2, 0x3f ;  /* 0x0000003f02057836 */ /* 0x000fc80000000000 */
[----:B------:R-:W-:Y:S01]  /*1d4e0*/  IMAD.IADD R2, R17, 0x1, R0 ;  /* 0x0000000111027824 */ /* 0x000fe200078e0200 */
[----:B------:R-:W-:-:S04]  /*1d4f0*/  SHF.R.S32.HI R0, RZ, 0x1f, R5 ;  /* 0x0000001fff007819 */ /* 0x000fc80000011405 */
[----:B------:R-:W-:-:S04]  /*1d500*/  LEA.HI R0, R0, R5, RZ, 0x6 ;  /* 0x0000000500007211 */ /* 0x000fc800078f30ff */
[----:B------:R-:W-:Y:S01]  /*1d510*/  SHF.R.S32.HI R8, RZ, 0x6, R0 ;  /* 0x00000006ff087819 */ /* 0x000fe20000011400 */
[----:B------:R-:W-:-:S04]  /*1d520*/  VIADD R0, R2, -UR4 ;  /* 0x8000000402007c36 */ /* 0x000fc80008000000 */
[----:B------:R1:W-:Y:S01]  /*1d530*/  STL [R1+0x58], R8 ;  /* 0x0000580801007387 */ /* 0x0003e20000100800 */
[----:B--2---:R-:W-:Y:S01]  /*1d540*/  VIMNMX R5, R7, R8, PT ;  /* 0x0000000807057248 */ /* 0x004fe20003fe0100 */
[----:B-1----:R-:W-:Y:S06]  /*1d550*/  @!P2 BRA `(.L_x_2950) ;  /* 0x000000000044a947 */ /* 0x002fec0003800000 */
        /* <DEDUP_REMOVED lines=10> */
.L_x_2952:
[----:B------:R-:W-:-:S13]  /*1d600*/  ISETP.NE.AND P0, PT, R3, 0x1, PT ;  /* 0x000000010300780c */ /* 0x000fda0003f05270 */
[----:B------:R-:W1:Y:S02]  /*1d610*/  @P0 LDC.64 R6, c[0x0][0x9e8] ;  /* 0x00027a00ff060b82 */ /* 0x000e640000000a00 */
[----:B-1----:R-:W-:-:S05]  /*1d620*/  @P0 IMAD.HI.U32 R6, R2, R6, RZ ;  /* 0x0000000602060227 */ /* 0x002fca00078e00ff */
[----:B------:R-:W-:-:S07]  /*1d630*/  @P0 SHF.R.U32.HI R2, RZ, R7, R6 ;  /* 0x00000007ff020219 */ /* 0x000fce0000011606 */
.L_x_2953:
[----:B------:R-:W-:Y:S05]  /*1d640*/  BSYNC B0 ;  /* 0x0000000000007941 */ /* 0x000fea0003800000 */
.L_x_2951:
[----:B------:R-:W-:-:S05]  /*1d650*/  IMAD R2, R2, R3, RZ ;  /* 0x0000000302027224 */ /* 0x000fca00078e02ff */
[----:B------:R-:W-:-:S07]  /*1d660*/  VIMNMX R0, R0, R2, !PT ;  /* 0x0000000200007248 */ /* 0x000fce0007fe0100 */
.L_x_2950:
[----:B------:R-:W-:Y:S01]  /*1d670*/  SHF.R.S32.HI R2, RZ, 0x1f, R0 ;  /* 0x0000001fff027819 */ /* 0x000fe20000011400 */
[----:B------:R-:W-:Y:S01]  /*1d680*/  BSSY B0, `(.L_x_2954) ;  /* 0x0000025000007945 */ /* 0x000fe20003800000 */
[----:B------:R-:W-:Y:S02]  /*1d690*/  ISETP.NE.AND P1, PT, R4, RZ, PT ;  /* 0x000000ff0400720c */ /* 0x000fe40003f25270 */
[----:B------:R-:W-:-:S04]  /*1d6a0*/  LEA.HI R2, R2, R0, RZ, 0x6 ;  /* 0x0000000002027211 */ /* 0x000fc800078f30ff */
[----:B------:R-:W-:-:S04]  /*1d6b0*/  SHF.R.S32.HI R2, RZ, 0x6, R2 ;  /* 0x00000006ff027819 */ /* 0x000fc80000011402 */
[----:B------:R-:W-:-:S03]  /*1d6c0*/  VIMNMX R8, RZ, R2, !PT ;  /* 0x00000002ff087248 */ /* 0x000fc60007fe0100 */
[----:B------:R-:W1:Y:S01]  /*1d6d0*/  @!P1 LDC R4, c[0x0][0x9f0] ;  /* 0x00027c00ff049b82 */ /* 0x000e620000000800 */
[----:B------:R-:W-:Y:S01]  /*1d6e0*/  ISETP.GT.AND P0, PT, R5, R8, PT ;  /* 0x000000080500720c */ /* 0x000fe20003f04270 */
[----:B------:R2:W-:Y:S04]  /*1d6f0*/  STL [R1+0x34], R8 ;  /* 0x0000340801007387 */ /* 0x0005e80000100800 */
[----:B------:R2:W-:Y:S08]  /*1d700*/  STL [R1+0x3c], RZ ;  /* 0x00003cff01007387 */ /* 0x0005f00000100800 */
[----:B--2---:R-:W-:Y:S05]  /*1d710*/  @!P0 BRA `(.L_x_2955) ;  /* 0x00000000006c8947 */ /* 0x004fea0003800000 */
[-C--:B-1----:R-:W-:Y:S02]  /*1d720*/  IABS R0, R4.reuse ;  /* 0x0000000400007213 */ /* 0x082fe40000000000 */
[----:B------:R-:W-:Y:S02]  /*1d730*/  IABS R7, R4 ;  /* 0x0000000400077213 */ /* 0x000fe40000000000 */
[----:B------:R-:W1:Y:S03]  /*1d740*/  I2F.RP R2, R0 ;  /* 0x0000000000027306 */ /* 0x000e660000209400 */
[----:B------:R-:W-:-:S05]  /*1d750*/  IMAD.MOV R7, RZ, RZ, -R7 ;  /* 0x000000ffff077224 */ /* 0x000fca00078e0a07 */
[----:B-1----:R-:W1:Y:S02]  /*1d760*/  MUFU.RCP R2, R2 ;  /* 0x0000000200027308 */ /* 0x002e640000001000 */
[----:B-1----:R-:W-:-:S06]  /*1d770*/  VIADD R2, R2, 0xffffffe ;  /* 0x0ffffffe02027836 */ /* 0x002fcc0000000000 */
[----:B------:R-:W1:Y:S02]  /*1d780*/  F2I.FTZ.U32.TRUNC.NTZ R3, R2 ;  /* 0x0000000200037305 */ /* 0x000e64000021f000 */
[----:B-1----:R-:W-:-:S04]  /*1d790*/  IMAD.MOV R2, RZ, RZ, -R3 ;  /* 0x000000ffff027224 */ /* 0x002fc800078e0a03 */
        /* <DEDUP_REMOVED lines=19> */
.L_x_2955:
[----:B------:R-:W-:Y:S05]  /*1d8d0*/  BSYNC B0 ;  /* 0x0000000000007941 */ /* 0x000fea0003800000 */
.L_x_2954:
[----:B------:R-:W3:Y:S04]  /*1d8e0*/  LDL R0, [R1+0x3c] ;  /* 0x00003c0001007983 */ /* 0x000ee80000100800 */
[----:B--2---:R-:W3:Y:S01]  /*1d8f0*/  LDL R2, [R1+0x50] ;  /* 0x0000500001027983 */ /* 0x004ee20000100800 */
[----:B------:R-:W-:Y:S01]  /*1d900*/  BSSY B7, `(.L_x_2956) ;  /* 0x00004b2000077945 */ /* 0x000fe20003800000 */
[----:B---3--:R-:W-:-:S05]  /*1d910*/  IMAD R2, R2, R0, R8 ;  /* 0x0000000002027224 */ /* 0x008fca00078e0208 */
[----:B------:R-:W-:Y:S01]  /*1d920*/  VIADDMNMX R0, R2, R0, R5, PT ;  /* 0x0000000002007246 */ /* 0x000fe20003800105 */
        /* <DEDUP_REMOVED lines=10> */
[----:B------:R-:W3:Y:S01]  /*1d9d0*/  LDC.64 R2, c[0x0][0xc60] ;  /* 0x00031800ff027b82 */ /* 0x000ee20000000a00 */
[----:B------:R-:W2:Y:S02]  /*1d9e0*/  FLO.U32 R0, UR4 ;  /* 0x0000000400007d00 */ /* 0x000ea400080e0000 */
[----:B--2---:R-:W-:-:S06]  /*1d9f0*/  ISETP.EQ.U32.AND P0, PT, R0, R5, PT ;  /* 0x000000050000720c */ /* 0x004fcc0003f02070 */
[----:B------:R-:W3:Y:S07]  /*1da00*/  POPC R5, UR4 ;  /* 0x0000000400057d09 */ /* 0x000eee0008000000 */
[----:B---3--:R-:W2:Y:S01]  /*1da10*/  @P0 ATOMG.E.ADD.STRONG.GPU PT, R3, desc[UR42][R2.64], R5 ;  /* 0x00000005020309a8 */ /* 0x008ea200081ee1ea */
[----:B-1----:R-:W1:Y:S02]  /*1da20*/  S2R R4, SR_LTMASK ;  /* 0x0000000000047919 */ /* 0x002e640000003900 */
[----:B-1----:R-:W-:-:S04]  /*1da30*/  LOP3.LUT R4, R4, UR4, RZ, 0xc0, !PT ;  /* 0x0000000404047c12 */ /* 0x002fc8000f8ec0ff */
[----:B------:R-:W1:Y:S01]  /*1da40*/  POPC R7, R4 ;  /* 0x0000000400077309 */ /* 0x000e620000000000 */
[----:B--2---:R-:W1:Y:S02]  /*1da50*/  SHFL.IDX PT, R0, R3, R0, 0x1f ;  /* 0x00001f0003007589 */ /* 0x004e6400000e0000 */
[----:B-1----:R-:W-:-:S05]  /*1da60*/  IADD3 R0, R0, UR37, R7 ;  /* 0x0000002500007c10 */ /* 0x002fca000fffe007 */
[----:B------:R2:W-:Y:S01]  /*1da70*/  STL [R1], R0 ;  /* 0x0000000001007387 */ /* 0x0005e20000100800 */
[----:B------:R-:W-:Y:S05]  /*1da80*/  BRA `(.L_x_2958) ;  /* 0x0000004800647947 */ /* 0x000fea0003800000 */
.L_x_2957:
        /* <DEDUP_REMOVED lines=19> */
[----:B01----:R-:W-:Y:S05]  /*1dbc0*/  CALL.ABS.NOINC R2 ;  /* 0x0000000002007343 */ /* 0x003fea0003c00000 */
.L_x_2960:
[----:B------:R-:W-:Y:S05]  /*1dbd0*/  BSYNC B6 ;  /* 0x0000000000067941 */ /* 0x000fea0003800000 */
.L_x_2959:
        /* <DEDUP_REMOVED lines=8> */
[----:B------:R2:W3:Y:S01]  /*1dc60*/  LDC.64 R2, c[0x4][R17] ;  /* 0x0100000011027b82 */ /* 0x0004e20000000a00 */
[----:B-1----:R-:W-:Y:S02]  /*1dc70*/  IMAD.U32 R4, RZ, RZ, UR6 ;  /* 0x00000006ff047e24 */ /* 0x002fe4000f8e00ff */
[----:B------:R-:W-:Y:S02]  /*1dc80*/  IMAD.U32 R5, RZ, RZ, UR7 ;  /* 0x00000007ff057e24 */ /* 0x000fe4000f8e00ff */
[----:B------:R-:W-:Y:S02]  /*1dc90*/  IMAD.U32 R6, RZ, RZ, UR8 ;  /* 0x00000008ff067e24 */ /* 0x000fe4000f8e00ff */
[----:B------:R-:W-:-:S02]  /*1dca0*/  IMAD.U32 R7, RZ, RZ, UR9 ;  /* 0x00000009ff077e24 */ /* 0x000fc4000f8e00ff */
[----:B------:R-:W-:Y:S02]  /*1dcb0*/  IMAD.U32 R10, RZ, RZ, UR4 ;  /* 0x00000004ff0a7e24 */ /* 0x000fe4000f8e00ff */
[----:B------:R-:W-:Y:S02]  /*1dcc0*/  IMAD.U32 R11, RZ, RZ, UR5 ;  /* 0x00000005ff0b7e24 */ /* 0x000fe4000f8e00ff */
[----:B------:R-:W-:Y:S02]  /*1dcd0*/  IMAD.MOV.U32 R8, RZ, RZ, 0x70 ;  /* 0x00000070ff087424 */ /* 0x000fe400078e00ff */
[----:B------:R-:W-:Y:S02]  /*1dce0*/  IMAD.MOV.U32 R12, RZ, RZ, 0x1 ;  /* 0x00000001ff0c7424 */ /* 0x000fe400078e00ff */
[----:B--2---:R-:W-:-:S07]  /*1dcf0*/  IMAD.MOV.U32 R13, RZ, RZ, RZ ;  /* 0x000000ffff0d7224 */ /* 0x004fce00078e00ff */
[----:B------:R-:W-:-:S07]  /*1dd00*/  LEPC R20, `(.L_x_2963) ;  /* 0x000000001014794e */ /* 0x000fce0000000000 */
[----:B0--3--:R-:W-:Y:S05]  /*1dd10*/  CALL.ABS.NOINC R2 ;  /* 0x0000000002007343 */ /* 0x009fea0003c00000 */
.L_x_2963:
        /* <DEDUP_REMOVED lines=15> */
.L_x_2962:
[----:B------:R-:W-:Y:S05]  /*1de10*/  BSYNC B6 ;  /* 0x0000000000067941 */ /* 0x000fea0003800000 */
.L_x_2961:
[----:B------:R-:W2:Y:S01]  /*1de20*/  LDL R0, [R1+0xc] ;  /* 0x00000c0001007983 */ /* 0x000ea20000100800 */
[----:B------:R-:W-:Y:S02]  /*1de30*/  ULDC.64 UR4, c[0x0][0x9f8] ;  /* 0x00027e0000047ab9 */ /* 0x000fe40000000a00 */
[----:B------:R-:W-:Y:S01]  /*1de40*/  ISETP.NE.U32.AND P0, PT, RZ, UR4, PT ;  /* 0x00000004ff007c0c */ /* 0x000fe2000bf05070 */
[----:B------:R-:W3:Y:S03]  /*1de50*/  LDL R17, [R1+0x30] ;  /* 0x0000300001117983 */ /* 0x000ee60000100800 */
[----:B------:R-:W-:Y:S01]  /*1de60*/  ISETP.NE.AND.EX P0, PT, RZ, UR5, PT, P0 ;  /* 0x00000005ff007c0c */ /* 0x000fe2000bf05300 */
[----:B------:R-:W-:-:S12]  /*1de70*/  ULDC.64 UR4, c[0x0][0xa08] ;  /* 0x0002820000047ab9 */ /* 0x000fd80000000a00 */
[----:B------:R-:W4:Y:S01]  /*1de80*/  @P0 LDC.64 R2, c[0x0][0x9f8] ;  /* 0x00027e00ff020b82 */ /* 0x000f220000000a00 */
[----:B--2---:R-:W-:Y:S02]  /*1de90*/  IMAD.MOV.U32 R7, RZ, RZ, R0 ;  /* 0x000000ffff077224 */ /* 0x004fe400078e0000 */
[----:B----4-:R-:W-:-:S05]  /*1dea0*/  @P0 IMAD.WIDE R2, R0, 0x4, R2 ;  /* 0x0000000400020825 */ /* 0x010fca00078e0202 */
[----:B------:R2:W4:Y:S01]  /*1deb0*/  @P0 LDG.E R7, desc[UR42][R2.64] ;  /* 0x0000002a02070981 */ /* 0x000522000c1e1900 */
[----:B---3--:R-:W-:Y:S01]  /*1dec0*/  VIADD R0, R17, 0xffffffff ;  /* 0xffffffff11007836 */ /* 0x008fe20000000000 */
[----:B--2---:R-:W2:Y:S02]  /*1ded0*/  LDC.64 R2, c[0x0][0x418] ;  /* 0x00010600ff027b82 */ /* 0x004ea40000000a00 */
[----:B--2---:R-:W-:Y:S01]  /*1dee0*/  LOP3.LUT P0, RZ, R2, UR4, RZ, 0xfc, !PT ;  /* 0x0000000402ff7c12 */ /* 0x004fe2000f80fcff */
[----:B------:R-:W-:-:S03]  /*1def0*/  UMOV UR4, 0xffffffff ;  /* 0xffffffff00047882 */ /* 0x000fc60000000000 */
[----:B------:R-:W-:Y:S02]  /*1df00*/  LOP3.LUT P0, RZ, R3, UR5, RZ, 0xfc, P0 ;  /* 0x0000000503ff7c12 */ /* 0x000fe4000800fcff */
[----:B----4-:R-:W-:Y:S01]  /*1df10*/  SHF.R.S32.HI R8, RZ, 0x1f, R7 ;  /* 0x0000001fff087819 */ /* 0x010fe20000011407 */
        /* <DEDUP_REMOVED lines=8> */
.L_x_3124:
[----:B-1----:R-:W4:Y:S01]  /*1dfa0*/  LDL.LU R4, [R1+0x1c] ;  /* 0x00001c0001047983 */ /* 0x002f220000300800 */
[----:B------:R-:W-:Y:S02]  /*1dfb0*/  PLOP3.LUT P1, PT, PT, PT, PT, 0x8, 0x0 ;  /* 0x000000000000781c */ /* 0x000fe40003f2e170 */
[----:B---3--:R-:W-:Y:S01]  /*1dfc0*/  ISETP.NE.AND P0, PT, R14, RZ, PT ;  /* 0x000000ff0e00720c */ /* 0x008fe20003f05270 */
[----:B------:R1:W-:Y:S01]  /*1dfd0*/  STL [R1+0x2c], R0 ;  /* 0x00002c0001007387 */ /* 0x0003e20000100800 */
[----:B----4-:R-:W-:-:S09]  /*1dfe0*/  LOP3.LUT R4, R4, 0xfffffffe, RZ, 0xc0, !PT ;  /* 0xfffffffe04047812 */ /* 0x010fd200078ec0ff */
[----:B------:R-:W-:-:S05]  /*1dff0*/  @P1 LOP3.LUT R4, R4, 0x1, RZ, 0xfc, !PT ;  /* 0x0000000104041812 */ /* 0x000fca00078efcff */
[----:B------:R1:W-:Y:S01]  /*1e000*/  STL [R1+0x1c], R4 ;  /* 0x00001c0401007387 */ /* 0x0003e20000100800 */
[----:B------:R-:W-:Y:S05]  /*1e010*/  @P0 BRA `(.L_x_2965) ;  /* 0x00000004000c0947 */ /* 0x000fea0003800000 */
[----:B------:R-:W-:-:S03]  /*1e020*/  UMOV UR4, 0xffffffff ;  /* 0xffffffff00047882 */ /* 0x000fc60000000000 */
[----:B------:R-:W-:Y:S05]  /*1e030*/  BRA.DIV UR4, `(.L_x_2966) ;  /* 0x0000006a04607947 */ /* 0x000fea000b800000 */
[----:B------:R-:W-:-:S13]  /*1e040*/  ELECT P6, URZ, PT ;  /* 0x00000000003f782f */ /* 0x000fda00038c0000 */
.L_x_3127:
[----:B------:R-:W-:Y:S05]  /*1e050*/  @!P6 BRA `(.L_x_2965) ;  /* 0x0000000000fce947 */ /* 0x000fea0003800000 */
[----:B------:R-:W-:-:S04]  /*1e060*/  ISETP.NE.U32.AND P0, PT, R2, RZ, PT ;  /* 0x000000ff0200720c */ /* 0x000fc80003f05070 */
[----:B------:R-:W-:-:S13]  /*1e070*/  ISETP.NE.AND.EX P0, PT, R3, RZ, PT, P0 ;  /* 0x000000ff0300720c */ /* 0x000fda0003f05300 */
[----:B------:R-:W-:Y:S05]  /*1e080*/  @!P0 BRA `(.L_x_2967) ;  /* 0x0000000000508947 */ /* 0x000fea0003800000 */
[----:B------:R-:W3:Y:S01]  /*1e090*/  LDC R6, c[0x0][0x43c] ;  /* 0x00010f00ff067b82 */ /* 0x000ee20000000800 */
[----:B------:R-:W-:Y:S01]  /*1e0a0*/  IMAD.MOV.U32 R9, RZ, RZ, R0 ;  /* 0x000000ffff097224 */ /* 0x000fe200078e0000 */
[----:B------:R-:W-:-:S03]  /*1e0b0*/  ULDC.64 UR4, c[0x0][0x428] ;  /* 0x00010a0000047ab9 */ /* 0x000fc60000000a00 */
[----:B-1----:R-:W-:Y:S01]  /*1e0c0*/  IMAD.MOV.U32 R0, RZ, RZ, R9 ;  /* 0x000000ffff007224 */ /* 0x002fe200078e0009 */
[----:B---3--:R-:W-:-:S13]  /*1e0d0*/  ISETP.NE.AND P0, PT, R6, 0x1, PT ;  /* 0x000000010600780c */ /* 0x008fda0003f05270 */
        /* <DEDUP_REMOVED lines=15> */
.L_x_2967:
[----:B---3--:R-:W3:Y:S01]  /*1e1d0*/  LDL R2, [R1+0x14] ;  /* 0x0000140001027983 */ /* 0x008ee20000100800 */
[----:B-1----:R-:W-:Y:S01]  /*1e1e0*/  IMAD R0, R19, 0x8, R18 ;  /* 0x0000000813007824 */ /* 0x002fe200078e0212 */
[----:B---3--:R-:W-:-:S04]  /*1e1f0*/  SHF.L.U32 R2, R2, 0x1f, RZ ;  /* 0x0000001f02027819 */ /* 0x008fc800000006ff */
[----:B------:R-:W1:Y:S02]  /*1e200*/  SYNCS.PHASECHK.TRANS64.TRYWAIT P0, [R0+URZ+0x28c40], R2 ;  /* 0x028c4002000075a7 */ /* 0x000e64000800017f */
[----:B-1----:R-:W-:Y:S05]  /*1e210*/  @!P0 BRA `(.L_x_2968) ;  /* 0x0000006800088947 */ /* 0x002fea0003800000 */
.L_x_3128:
[----:B------:R-:W3:Y:S02]  /*1e220*/  S2R R3, SR_TID.X ;  /* 0x0000000000037919 */ /* 0x000ee40000002100 */
[----:B---3--:R-:W-:-:S04]  /*1e230*/  LOP3.LUT R3, R3, 0x7f, RZ, 0xc0, !PT ;  /* 0x0000007f03037812 */ /* 0x008fc800078ec0ff */
[----:B------:R-:W-:-:S13]  /*1e240*/  ISETP.NE.AND P0, PT, R3, RZ, PT ;  /* 0x000000ff0300720c */ /* 0x000fda0003f05270 */
        /* <DEDUP_REMOVED lines=8> */
.L_x_2969:
[----:B------:R-:W3:Y:S04]  /*1e2d0*/  LDL R4, [R1+0x2c] ;  /* 0x00002c0001047983 */ /* 0x000ee80000100800 */
[----:B------:R-:W4:Y:S04]  /*1e2e0*/  LDL R3, [R1+0x20] ;  /* 0x0000200001037983 */ /* 0x000f280000100800 */
[----:B-1----:R-:W2:Y:S01]  /*1e2f0*/  LDL.LU R2, [R1+0x1c] ;  /* 0x00001c0001027983 */ /* 0x002ea20000300800 */
        /* <DEDUP_REMOVED lines=12> */
[----:B---3--:R-:W-:Y:S02]  /*1e3c0*/  R2UR UR11, R4 ;  /* 0x00000000040b72ca */ /* 0x008fe400000e0000 */
[----:B----4-:R-:W-:Y:S02]  /*1e3d0*/  R2UR UR4, R3 ;  /* 0x00000000030472ca */ /* 0x010fe400000e0000 */
[----:B--2---:R-:W-:-:S04]  /*1e3e0*/  LOP3.LUT R2, R2, 0xfffffffe, RZ, 0xc0, !PT ;  /* 0xfffffffe02027812 */ /* 0x004fc800078ec0ff */
[----:B------:R-:W-:-:S07]  /*1e3f0*/  @P0 LOP3.LUT R2, R2, 0x1, RZ, 0xfc, !PT ;  /* 0x0000000102020812 */ /* 0x000fce00078efcff */
[----:B------:R-:W-:Y:S01]  /*1e400*/  ULEA UR11, UR11, UR4, 0x6 ;  /* 0x000000040b0b7291 */ /* 0x000fe2000f8e303f */
[----:B------:R3:W-:Y:S02]  /*1e410*/  STL [R1+0x1c], R2 ;  /* 0x00001c0201007387 */ /* 0x0007e40000100800 */
[----:B------:R-:W-:-:S06]  /*1e420*/  UMOV UR4, 0x0 ;  /* 0x0000000000047882 */ /* 0x000fcc0000000000 */
[----:B------:R3:W-:Y:S01]  /*1e430*/  UTMALDG.4D [UR8], [UR6], desc[UR4] ;  /* 0x00000408060075b4 */ /* 0x0007e20008019000 */
[----:B------:R-:W-:Y:S02]  /*1e440*/  NOP ;  /* 0x0000000000007918 */ /* 0x000fe40000000000 */
.L_x_2965:
[----:B------:R-:W1:Y:S01]  /*1e450*/  LDL.LU R3, [R1+0x40] ;  /* 0x0000400001037983 */ /* 0x000e620000300800 */
[----:B------:R-:W-:Y:S05]  /*1e460*/  WARPSYNC.ALL ;  /* 0x0000000000007948 */ /* 0x000fea0003800000 */
[----:B---3--:R-:W-:Y:S01]  /*1e470*/  ULDC.64 UR4, c[0x0][0x298] ;  /* 0x0000a60000047ab9 */ /* 0x008fe20000000a00 */
[----:B------:R-:W-:Y:S01]  /*1e480*/  BSSY B6, `(.L_x_2970) ;  /* 0x000001c000067945 */ /* 0x000fe20003800000 */
[----:B------:R-:W-:Y:S01]  /*1e490*/  BAR.SYNC.DEFER_BLOCKING 0x8, 0x100 ;  /* 0x0204000000007b1d */ /* 0x000fe20000010000 */
[----:B-1----:R-:W-:Y:S01]  /*1e4a0*/  SHF.R.S32.HI R0, RZ, 0x1f, R3 ;  /* 0x0000001fff007819 */ /* 0x002fe20000011403 */
[----:B------:R-:W-:-:S04]  /*1e4b0*/  IMAD.WIDE.U32 R4, R3, UR4, RZ ;  /* 0x0000000403047c25 */ /* 0x000fc8000f8e00ff */
        /* <DEDUP_REMOVED lines=17> */
[----:B------:R-:W-:Y:S02]  /*1e5d0*/  IMAD.U32 R10, RZ, RZ, UR8 ;  /* 0x00000008ff0a7e24 */ /* 0x000fe4000f8e00ff */
[----:B------:R-:W-:Y:S02]  /*1e5e0*/  IMAD.U32 R11, RZ, RZ, UR9 ;  /* 0x00000009ff0b7e24 */ /* 0x000fe4000f8e00ff */
[----:B------:R-:W-:Y:S02]  /*1e5f0*/  IMAD.MOV.U32 R8, RZ, RZ, 0x70 ;  /* 0x00000070ff087424 */ /* 0x000fe400078e00ff */
[----:B------:R-:W-:Y:S02]  /*1e600*/  IMAD.MOV.U32 R12, RZ, RZ, 0x1 ;  /* 0x00000001ff0c7424 */ /* 0x000fe400078e00ff */
[----:B------:R-:W-:-:S07]  /*1e610*/  IMAD.MOV.U32 R13, RZ, RZ, RZ ;  /* 0x000000ffff0d7224 */ /* 0x000fce00078e00ff */
[----:B------:R-:W-:-:S07]  /*1e620*/  LEPC R20, `(.L_x_2971) ;  /* 0x000000001014794e */ /* 0x000fce0000000000 */
[----:B01----:R-:W-:Y:S05]  /*1e630*/  CALL.ABS.NOINC R2 ;  /* 0x0000000002007343 */ /* 0x003fea0003c00000 */
.L_x_2971:
[----:B------:R-:W-:Y:S05]  /*1e640*/  BSYNC B6 ;  /* 0x0000000000067941 */ /* 0x000fea0003800000 */
.L_x_2970:
[----:B-1----:R-:W3:Y:S01]  /*1e650*/  LDL.LU R0, [R1+0x40] ;  /* 0x0000400001007983 */ /* 0x002ee20000300800 */
[----:B------:R-:W-:Y:S01]  /*1e660*/  ULDC.64 UR6, c[0x0][0xa00] ;  /* 0x0002800000067ab9 */ /* 0x000fe20000000a00 */
[----:B------:R-:W-:Y:S01]  /*1e670*/  ULDC.64 UR4, c[0x0][0x2d8] ;  /* 0x0000b60000047ab9 */ /* 0x000fe20000000a00 */
[----:B--2---:R-:W1:Y:S01]  /*1e680*/  LDC R7, c[0x0][0x448] ;  /* 0x00011200ff077b82 */ /* 0x004e620000000800 */
[----:B------:R-:W3:Y:S04]  /*1e690*/  LDL.LU.64 R2, [R1+0x48] ;  /* 0x0000480001027983 */ /* 0x000ee80000300a00 */
[----:B------:R-:W2:Y:S04]  /*1e6a0*/  LDL R5, [R1+0xc] ;  /* 0x00000c0001057983 */ /* 0x000ea80000100800 */
[----:B------:R-:W4:Y:S01]  /*1e6b0*/  LDL R12, [R1+0x28] ;  /* 0x00002800010c7983 */ /* 0x000f220000100800 */
[----:B------:R-:W-:Y:S01]  /*1e6c0*/  ISETP.NE.U32.AND P0, PT, RZ, UR6, PT ;  /* 0x00000006ff007c0c */ /* 0x000fe2000bf05070 */
[----:B------:R-:W-:-:S03]  /*1e6d0*/  ULDC UR6, c[0x0][0x2b8] ;  /* 0x0000ae0000067ab9 */ /* 0x000fc60000000800 */
[----:B------:R-:W-:Y:S01]  /*1e6e0*/  ISETP.NE.AND.EX P0, PT, RZ, UR7, PT, P0 ;  /* 0x00000007ff007c0c */ /* 0x000fe2000bf05300 */
[----:B------:R-:W0:Y:S02]  /*1e6f0*/  S2R R8, SR_TID.X ;  /* 0x0000000000087919 */ /* 0x000e240000002100 */
[----:B0-----:R-:W-:Y:S02]  /*1e700*/  IMAD.SHL.U32 R8, R8, 0x10, RZ ;  /* 0x0000001008087824 */ /* 0x001fe400078e00ff */
[----:B---3--:R-:W-:Y:S01]  /*1e710*/  IMAD.MOV.U32 R3, RZ, RZ, R0 ;  /* 0x000000ffff037224 */ /* 0x008fe200078e0000 */
[----:B--2---:R-:W-:-:S04]  /*1e720*/  SHF.R.S32.HI R0, RZ, 0x1f, R5 ;  /* 0x0000001fff007819 */ /* 0x004fc80000011405 */
[----:B------:R-:W-:Y:S02]  /*1e730*/  SEL R4, R0, RZ, !P0 ;  /* 0x000000ff00047207 */ /* 0x000fe40004000000 */
[----:B------:R-:W-:Y:S02]  /*1e740*/  SEL R0, R5, RZ, !P0 ;  /* 0x000000ff05007207 */ /* 0x000fe40004000000 */
[----:B------:R-:W0:Y:S01]  /*1e750*/  S2R R5, SR_TID.X ;  /* 0x0000000000057919 */ /* 0x000e220000002100 */
[----:B------:R-:W-:-:S04]  /*1e760*/  IMAD.WIDE.U32 R2, R16, UR4, R2 ;  /* 0x0000000410027c25 */ /* 0x000fc8000f8e0002 */
[----:B------:R-:W-:Y:S01]  /*1e770*/  IMAD R3, R16, UR5, R3 ;  /* 0x0000000510037c24 */ /* 0x000fe2000f8e0203 */
[----:B------:R-:W-:Y:S02]  /*1e780*/  ULDC.64 UR4, c[0x0][0x2e0] ;  /* 0x0000b80000047ab9 */ /* 0x000fe40000000a00 */
[----:B------:R-:W-:Y:S02]  /*1e790*/  IMAD R4, R4, UR4, RZ ;  /* 0x0000000404047c24 */ /* 0x000fe4000f8e02ff */
[----:B------:R-:W-:-:S04]  /*1e7a0*/  IMAD.WIDE.U32 R2, R0, UR4, R2 ;  /* 0x0000000400027c25 */ /* 0x000fc8000f8e0002 */
[----:B------:R-:W-:Y:S01]  /*1e7b0*/  IMAD R0, R0, UR5, R4 ;  /* 0x0000000500007c24 */ /* 0x000fe2000f8e0204 */
[----:B-1----:R-:W-:Y:S01]  /*1e7c0*/  ISETP.NE.AND P0, PT, R7, 0x1, PT ;  /* 0x000000010700780c */ /* 0x002fe20003f05270 */
[----:B------:R-:W1:Y:S01]  /*1e7d0*/  S2R R9, SR_TID.X ;  /* 0x0000000000097919 */ /* 0x000e620000002100 */
[----:B------:R-:W-:-:S11]  /*1e7e0*/  ULDC.64 UR4, c[0x0][0x2d0] ;  /* 0x0000b40000047ab9 */ /* 0x000fd60000000a00 */
[----:B------:R-:W2:Y:S01]  /*1e7f0*/  @P0 LDC R6, c[0x0][0x450] ;  /* 0x00011400ff060b82 */ /* 0x000ea20000000800 */
[----:B0-----:R-:W-:-:S04]  /*1e800*/  LOP3.LUT R5, R5, 0x7f, RZ, 0xc0, !PT ;  /* 0x0000007f05057812 */ /* 0x001fc800078ec0ff */
[----:B------:R-:W-:-:S04]  /*1e810*/  SHF.R.U32.HI R5, RZ, 0x3, R5 ;  /* 0x00000003ff057819 */ /* 0x000fc80000011605 */
[----:B------:R-:W-:Y:S02]  /*1e820*/  LOP3.LUT R8, R5, 0x70, R8, 0xf8, !PT ;  /* 0x0000007005087812 */ /* 0x000fe400078ef808 */
[----:B------:R-:W0:Y:S03]  /*1e830*/  @P0 LDC R5, c[0x0][0x44c] ;  /* 0x00011300ff050b82 */ /* 0x000e260000000800 */
[----:B----4-:R-:W-:Y:S02]  /*1e840*/  IMAD.IADD R4, R8, 0x1, R12 ;  /* 0x0000000108047824 */ /* 0x010fe400078e020c */
[----:B------:R3:W5:Y:S01]  /*1e850*/  LDL R8, [R1+0x60] ;  /* 0x0000600001087983 */ /* 0x0007620000100800 */
[----:B------:R-:W-:Y:S02]  /*1e860*/  IMAD.IADD R3, R3, 0x1, R0 ;  /* 0x0000000103037824 */ /* 0x000fe400078e0200 */
[----:B------:R-:W-:Y:S01]  /*1e870*/  IMAD.MOV.U32 R0, RZ, RZ, R4 ;  /* 0x000000ffff007224 */ /* 0x000fe200078e0004 */
[----:B------:R-:W4:Y:S01]  /*1e880*/  S2R R10, SR_TID.X ;  /* 0x00000000000a7919 */ /* 0x000f220000002100 */
[----:B0-----:R-:W-:-:S05]  /*1e890*/  @P0 IMAD.HI.U32 R5, R4, R5, RZ ;  /* 0x0000000504050227 */ /* 0x001fca00078e00ff */
[----:B--2---:R-:W-:-:S05]  /*1e8a0*/  @P0 SHF.R.U32.HI R0, RZ, R6, R5 ;  /* 0x00000006ff000219 */ /* 0x004fca0000011605 */
        /* <DEDUP_REMOVED lines=9> */
[----:B-1----:R-:W-:-:S04]  /*1e940*/  IMAD.SHL.U32 R9, R9, 0x8, RZ ;  /* 0x0000000809097824 */ /* 0x002fc800078e00ff */
        /* <DEDUP_REMOVED lines=12> */
[----:B---3--:R-:W-:Y:S08]  /*1ea10*/  BRA.DIV UR4, `(.L_x_2972) ;  /* 0x00000062041c7947 */ /* 0x008ff0000b800000 */
        /* <DEDUP_REMOVED lines=34> */
.L_x_3137:
        /* <DEDUP_REMOVED lines=10> */
.L_x_2973:
        /* <DEDUP_REMOVED lines=18> */
.L_x_3138:
[----:B------:R-:W-:Y:S05]  /*1ee00*/  BSYNC B0 ;  /* 0x0000000000007941 */ /* 0x000fea0003800000 */
.L_x_2974:
        /* <DEDUP_REMOVED lines=13> */
.L_x_3139:
[----:B------:R-:W-:Y:S05]  /*1eee0*/  BSYNC B1 ;  /* 0x0000000000017941 */ /* 0x000fea0003800000 */
.L_x_2978:
        /* <DEDUP_REMOVED lines=9> */
.L_x_2981:
[----:B------:R-:W-:Y:S05]  /*1ef80*/  BSYNC B1 ;  /* 0x0000000000017941 */ /* 0x000fea0003800000 */
.L_x_2980:
        /* <DEDUP_REMOVED lines=12> */
.L_x_2982:
        /* <DEDUP_REMOVED lines=15> */
.L_x_2983:
        /* <DEDUP_REMOVED lines=15> */
.L_x_2984:
        /* <DEDUP_REMOVED lines=15> */
.L_x_2985:
        /* <DEDUP_REMOVED lines=15> */
.L_x_2986:
        /* <DEDUP_REMOVED lines=15> */
.L_x_2987:
        /* <DEDUP_REMOVED lines=15> */
.L_x_2988:
        /* <DEDUP_REMOVED lines=15> */
.L_x_2989:
        /* <DEDUP_REMOVED lines=10> */
.L_x_2977:
[----:B------:R-:W-:Y:S05]  /*1f780*/  BSYNC B0 ;  /* 0x0000000000007941 */ /* 0x000fea0003800000 */
.L_x_2976:
        /* <DEDUP_REMOVED lines=8> */
[----:B------:R-:W4:Y:S04]  /*1f810*/  LDL.LU R7, [R1+0x58] ;  /* 0x0000580001077983 */ /* 0x000f280000300800 */
[----:B------:R-:W5:Y:S04]  /*1f820*/  LDL.LU R6, [R1+0x34] ;  /* 0x0000340001067983 */ /* 0x000f680000300800 */
[----:B------:R-:W5:Y:S01]  /*1f830*/  LDL.LU R4, [R1+0x5c] ;  /* 0x00005c0001047983 */ /* 0x000f620000300800 */
[----:B------:R-:W-:Y:S01]  /*1f840*/  BSSY B2, `(.L_x_2992) ;  /* 0x00000e9000027945 */ /* 0x000fe20003800000 */
[----:B--2---:R-:W-:-:S04]  /*1f850*/  VIADD R2, R9, 0x1 ;  /* 0x0000000109027836 */ /* 0x004fc80000000000 */
[----:B---3--:R-:W-:Y:S01]  /*1f860*/  IMAD R2, R2, R8, RZ ;  /* 0x0000000802027224 */ /* 0x008fe200078e02ff */
[----:B------:R-:W-:Y:S02]  /*1f870*/  LOP3.LUT R8, RZ, R5, RZ, 0x33, !PT ;  /* 0x00000005ff087212 */ /* 0x000fe400078e33ff */
[----:B----4-:R-:W-:Y:S02]  /*1f880*/  LOP3.LUT R3, RZ, R7, RZ, 0x33, !PT ;  /* 0x00000007ff037212 */ /* 0x010fe400078e33ff */
        /* <DEDUP_REMOVED lines=44> */
.L_x_2996:
        /* <DEDUP_REMOVED lines=8> */
.L_x_3140:
[----:B------:R-:W-:Y:S05]  /*1fbd0*/  BSYNC B3 ;  /* 0x0000000000037941 */ /* 0x000fea0003800000 */
.L_x_2997:
        /* <DEDUP_REMOVED lines=9> */
.L_x_3000:
[----:B------:R-:W-:Y:S05]  /*1fc70*/  BSYNC B3 ;  /* 0x0000000000037941 */ /* 0x000fea0003800000 */
.L_x_2999:
        /* <DEDUP_REMOVED lines=12> */
.L_x_3001:
        /* <DEDUP_REMOVED lines=13> */
.L_x_3141:
[----:B------:R-:W-:Y:S05]  /*1fe10*/  BSYNC B3 ;  /* 0x0000000000037941 */ /* 0x000fea0003800000 */
.L_x_3002:
        /* <DEDUP_REMOVED lines=11> */
.L_x_3005:
[----:B------:R-:W-:Y:S05]  /*1fed0*/  BSYNC B3 ;  /* 0x0000000000037941 */ /* 0x000fea0003800000 */
.L_x_3004:
        /* <DEDUP_REMOVED lines=9> */
.L_x_3006:
        /* <DEDUP_REMOVED lines=15> */
.L_x_3007:
        /* <DEDUP_REMOVED lines=15> */
.L_x_3008:
        /* <DEDUP_REMOVED lines=15> */
.L_x_3009:
        /* <DEDUP_REMOVED lines=15> */
.L_x_3010:
        /* <DEDUP_REMOVED lines=15> */
.L_x_3011:
        /* <DEDUP_REMOVED lines=15> */
.L_x_3012:
        /* <DEDUP_REMOVED lines=15> */
.L_x_3013:
        /* <DEDUP_REMOVED lines=10> */
.L_x_2995:
[----:B------:R-:W-:Y:S05]  /*206a0*/  BSYNC B1 ;  /* 0x0000000000017941 */ /* 0x000fea0003800000 */
.L_x_2994:
[----:B------:R-:W2:Y:S02]  /*206b0*/  LDL.LU R5, [R1+0x30] ;  /* 0x0000300001057983 */ /* 0x000ea40000300800 */
[----:B--2---:R-:W-:-:S07]  /*206c0*/  VIADD R0, R5, 0xfffffffd ;  /* 0xfffffffd05007836 */ /* 0x004fce0000000000 */
.L_x_2993:
[----:B------:R-:W-:Y:S05]  /*206d0*/  BSYNC B2 ;  /* 0x0000000000027941 */ /* 0x000fea0003800000 */
.L_x_2992:
[----:B------:R-:W-:-:S05]  /*206e0*/  VIADD R8, R8, 0xfffffffe ;  /* 0xfffffffe08087836 */ /* 0x000fca0000000000 */
[----:B------:R-:W-:-:S13]  /*206f0*/  ISETP.NE.AND P0, PT, R8, R4, PT ;  /* 0x000000040800720c */ /* 0x000fda0003f05270 */
[----:B------:R-:W-:Y:S05]  /*20700*/  @!P0 BRA `(.L_x_2991) ;  /* 0x0000001800d88947 */ /* 0x000fea0003800000 */
.L_x_3054:
        /* <DEDUP_REMOVED lines=35> */
.L_x_3016:
        /* <DEDUP_REMOVED lines=8> */
.L_x_3142:
[----:B------:R-:W-:Y:S05]  /*209c0*/  BSYNC B2 ;  /* 0x0000000000027941 */ /* 0x000fea0003800000 */
.L_x_3017:
        /* <DEDUP_REMOVED lines=9> */
.L_x_3020:
[----:B------:R-:W-:Y:S05]  /*20a60*/  BSYNC B2 ;  /* 0x0000000000027941 */ /* 0x000fea0003800000 */
.L_x_3019:
        /* <DEDUP_REMOVED lines=12> */
.L_x_3021:
        /* <DEDUP_REMOVED lines=13> */
.L_x_3143:
[----:B------:R-:W-:Y:S05]  /*20c00*/  BSYNC B2 ;  /* 0x0000000000027941 */ /* 0x000fea0003800000 */
.L_x_3022:
        /* <DEDUP_REMOVED lines=11> */
.L_x_3025:
[----:B------:R-:W-:Y:S05]  /*20cc0*/  BSYNC B2 ;  /* 0x0000000000027941 */ /* 0x000fea0003800000 */
.L_x_3024:
        /* <DEDUP_REMOVED lines=9> */
.L_x_3026:
        /* <DEDUP_REMOVED lines=15> */
.L_x_3027:
        /* <DEDUP_REMOVED lines=15> */
.L_x_3028:
        /* <DEDUP_REMOVED lines=15> */
.L_x_3029:
        /* <DEDUP_REMOVED lines=15> */
.L_x_3030:
        /* <DEDUP_REMOVED lines=15> */
.L_x_3031:
        /* <DEDUP_REMOVED lines=15> */
.L_x_3032:
        /* <DEDUP_REMOVED lines=15> */
.L_x_3033:
        /* <DEDUP_REMOVED lines=10> */
.L_x_3015:
[----:B------:R-:W-:Y:S05]  /*21490*/  BSYNC B1 ;  /* 0x0000000000017941 */ /* 0x000fea0003800000 */
.L_x_3014:
        /* <DEDUP_REMOVED lines=35> */
.L_x_3036:
        /* <DEDUP_REMOVED lines=8> */
.L_x_3144:
[----:B------:R-:W-:Y:S05]  /*21750*/  BSYNC B2 ;  /* 0x0000000000027941 */ /* 0x000fea0003800000 */
.L_x_3037:
        /* <DEDUP_REMOVED lines=9> */
.L_x_3040:
[----:B------:R-:W-:Y:S05]  /*217f0*/  BSYNC B2 ;  /* 0x0000000000027941 */ /* 0x000fea0003800000 */
.L_x_3039:
        /* <DEDUP_REMOVED lines=12> */
.L_x_3041:
        /* <DEDUP_REMOVED lines=13> */
.L_x_3145:
[----:B------:R-:W-:Y:S05]  /*21990*/  BSYNC B2 ;  /* 0x0000000000027941 */ /* 0x000fea0003800000 */
.L_x_3042:
        /* <DEDUP_REMOVED lines=11> */
.L_x_3045:
[----:B------:R-:W-:Y:S05]  /*21a50*/  BSYNC B2 ;  /* 0x0000000000027941 */ /* 0x000fea0003800000 */
.L_x_3044:
        /* <DEDUP_REMOVED lines=9> */
.L_x_3046:
        /* <DEDUP_REMOVED lines=15> */
.L_x_3047:
        /* <DEDUP_REMOVED lines=15> */
.L_x_3048:
        /* <DEDUP_REMOVED lines=15> */
.L_x_3049:
        /* <DEDUP_REMOVED lines=15> */
.L_x_3050:
        /* <DEDUP_REMOVED lines=15> */
.L_x_3051:
        /* <DEDUP_REMOVED lines=15> */
.L_x_3052:
        /* <DEDUP_REMOVED lines=15> */
.L_x_3053:
        /* <DEDUP_REMOVED lines=10> */
.L_x_3035:
[----:B------:R-:W-:Y:S05]  /*22220*/  BSYNC B1 ;  /* 0x0000000000017941 */ /* 0x000fea0003800000 */
.L_x_3034:
[----:B------:R-:W2:Y:S01]  /*22230*/  LDL R5, [R1+0x24] ;  /* 0x0000240001057983 */ /* 0x000ea20000100800 */
[----:B------:R-:W-:Y:S01]  /*22240*/  VIADD R0, R0, 0xfffffffe ;  /* 0xfffffffe00007836 */ /* 0x000fe20000000000 */
[----:B--2---:R-:W-:-:S13]  /*22250*/  ISETP.GT.AND P0, PT, R6, R5, PT ;  /* 0x000000050600720c */ /* 0x004fda0003f04270 */
[----:B------:R-:W-:Y:S05]  /*22260*/  @P0 BRA `(.L_x_3054) ;  /* 0xffffffe400280947 */ /* 0x000fea000383ffff */
.L_x_2991:
[----:B------:R-:W-:Y:S05]  /*22270*/  BSYNC B0 ;  /* 0x0000000000007941 */ /* 0x000fea0003800000 */
.L_x_2990:
        /* <DEDUP_REMOVED lines=24> */
.L_x_3056:
[----:B------:R-:W-:Y:S05]  /*22400*/  BSYNC B0 ;  /* 0x0000000000007941 */ /* 0x000fea0003800000 */
.L_x_3055:
[----:B------:R-:W-:-:S07]  /*22410*/  SEL R19, R19, RZ, P0 ;  /* 0x000000ff13137207 */ /* 0x000fce0000000000 */
.L_x_2958:
[----:B------:R-:W-:Y:S05]  /*22420*/  BSYNC B7 ;  /* 0x0000000000077941 */ /* 0x000fea0003800000 */
.L_x_2956:
[----:B--2---:R-:W2:Y:S02]  /*22430*/  LDL R0, [R1+0x1c] ;  /* 0x00001c0001007983 */ /* 0x004ea40000100800 */
        /* <DEDUP_REMOVED lines=13> */
.L_x_3057:
[----:B------:R-:W2:Y:S01]  /*22510*/  S2R R16, SR_TID.X ;  /* 0x0000000000107919 */ /* 0x000ea20000002100 */
[----:B------:R-:W-:Y:S01]  /*22520*/  UMOV UR4, 0xffffffff ;  /* 0xffffffff00047882 */ /* 0x000fe20000000000 */
[----:B--2---:R-:W-:-:S04]  /*22530*/  LOP3.LUT R16, R16, 0x1f, RZ, 0xc0, !PT ;  /* 0x0000001f10107812 */ /* 0x004fc800078ec0ff */
[----:B------:R-:W-:Y:S01]  /*22540*/  ISETP.NE.AND P0, PT, R16, 0x1f, PT ;  /* 0x0000001f1000780c */ /* 0x000fe20003f05270 */
[----:B------:R-:W-:-:S12]  /*22550*/  BRA.DIV UR4, `(.L_x_3059) ;  /* 0x0000002e04307947 */ /* 0x000fd8000b800000 */
[----:B-1----:R-:W2:Y:S01]  /*22560*/  LDL.LU R2, [R1] ;  /* 0x0000000001027983 */ /* 0x002ea20000300800 */
        /* <DEDUP_REMOVED lines=15> */
[----:B------:R-:W-:Y:S01]  /*22660*/  SHFL.IDX PT, R0, R10, 0x1, 0x1f ;  /* 0x00201f000a007f89 */ /* 0x000fe200000e0000 */
        /* <DEDUP_REMOVED lines=10> */
[----:B------:R-:W-:Y:S04]  /*22710*/  SHFL.IDX PT, R5, R10, RZ, 0x1f ;  /* 0x00001fff0a057589 */ /* 0x000fe800000e0000 */
        /* <DEDUP_REMOVED lines=13> */
.L_x_3155:
[----:B------:R-:W-:Y:S02]  /*227f0*/  ULDC UR4, c[0x0][0xc38] ;  /* 0x00030e0000047ab9 */ /* 0x000fe40000000800 */
[----:B------:R-:W-:-:S04]  /*22800*/  IMAD.U32 R2, RZ, RZ, UR4 ;  /* 0x00000004ff027e24 */ /* 0x000fc8000f8e00ff */
[----:B-1----:R-:W-:-:S04]  /*22810*/  IMAD R9, R9, R2, RZ ;  /* 0x0000000209097224 */ /* 0x002fc800078e02ff */
[----:B------:R-:W-:-:S05]  /*22820*/  IMAD.IADD R0, R0, 0x1, R9 ;  /* 0x0000000100007824 */ /* 0x000fca00078e0209 */
[----:B------:R-:W-:-:S13]  /*22830*/  ISETP.GT.AND P6, PT, R0, R5, PT ;  /* 0x000000050000720c */ /* 0x000fda0003fc4270 */
[----:B------:R-:W-:Y:S05]  /*22840*/  @P6 BRA `(.L_x_3060) ;  /* 0x0000000000ac6947 */ /* 0x000fea0003800000 */
.L_x_3063:
        /* <DEDUP_REMOVED lines=37> */
.L_x_3163:
[----:B------:R-:W-:Y:S02]  /*22aa0*/  ULDC UR4, c[0x0][0xc38] ;  /* 0x00030e0000047ab9 */ /* 0x000fe40000000800 */
[----:B------:R-:W-:-:S04]  /*22ab0*/  IMAD.U32 R2, RZ, RZ, UR4 ;  /* 0x00000004ff027e24 */ /* 0x000fc8000f8e00ff */
[----:B-1----:R-:W-:-:S04]  /*22ac0*/  IMAD R9, R9, R2, RZ ;  /* 0x0000000209097224 */ /* 0x002fc800078e02ff */
[----:B------:R-:W-:-:S05]  /*22ad0*/  IMAD.IADD R0, R9, 0x1, R0 ;  /* 0x0000000109007824 */ /* 0x000fca00078e0200 */
[----:B------:R-:W-:-:S13]  /*22ae0*/  ISETP.GT.AND P6, PT, R0, R5, PT ;  /* 0x000000050000720c */ /* 0x000fda0003fc4270 */
[----:B------:R-:W-:Y:S05]  /*22af0*/  @!P6 BRA `(.L_x_3063) ;  /* 0xfffffffc0054e947 */ /* 0x000fea000383ffff */
.L_x_3060:
        /* <DEDUP_REMOVED lines=8> */
[----:B-1----:R1:W3:Y:S04]  /*22b80*/  SHFL.IDX PT, R4, R4, R7, 0x1f ;  /* 0x00001f0704047589 */ /* 0x0022e800000e0000 */
[----:B------:R1:W4:Y:S01]  /*22b90*/  SHFL.IDX PT, R6, R6, R7, 0x1f ;  /* 0x00001f0706067589 */ /* 0x00032200000e0000 */
[----:B--2---:R-:W-:-:S05]  /*22ba0*/  IMAD.IADD R10, R7, 0x1, R10 ;  /* 0x00000001070a7824 */ /* 0x004fca00078e020a */
[----:B---34-:R1:W-:Y:S02]  /*22bb0*/  STL [R1+0xc], R10 ;  /* 0x00000c0a01007387 */ /* 0x0183e40000100800 */
.L_x_3168:
[----:B------:R-:W-:-:S13]  /*22bc0*/  ISETP.NE.AND P0, PT, R0, RZ, PT ;  /* 0x000000ff0000720c */ /* 0x000fda0003f05270 */
[----:B------:R-:W-:Y:S05]  /*22bd0*/  @!P0 BRA `(.L_x_3065) ;  /* 0x0000000000108947 */ /* 0x000fea0003800000 */
[----:B------:R-:W-:Y:S01]  /*22be0*/  UMOV UR4, 0xffffffff ;  /* 0xffffffff00047882 */ /* 0x000fe20000000000 */
[----:B-1----:R-:W-:Y:S02]  /*22bf0*/  VIADD R7, R7, 0xffffffff ;  /* 0xffffffff07077836 */ /* 0x002fe40000000000 */
[----:B------:R-:W-:Y:S05]  /*22c00*/  BRA.DIV UR4, `(.L_x_3066) ;  /* 0x0000003204247947 */ /* 0x000fea000b800000 */
[----:B------:R3:W4:Y:S02]  /*22c10*/  SHFL.IDX PT, R8, R3, R7, 0x1f ;  /* 0x00001f0703087589 */ /* 0x00072400000e0000 */
.L_x_3065:
[----:B------:R-:W-:Y:S01]  /*22c20*/  ISETP.NE.AND P0, PT, R6, 0x1, PT ;  /* 0x000000010600780c */ /* 0x000fe20003f05270 */
[----:B----4-:R-:W-:-:S05]  /*22c30*/  IMAD R0, R8, R2, R9 ;  /* 0x0000000208007224 */ /* 0x010fca00078e0209 */
[----:B------:R4:W-:Y:S02]  /*22c40*/  STL [R1], R0 ;  /* 0x0000000001007387 */ /* 0x0009e40000100800 */
[----:B----4-:R-:W-:-:S05]  /*22c50*/  IMAD.IADD R0, R5, 0x1, -R0 ;  /* 0x0000000105007824 */ /* 0x010fca00078e0a00 */
[----:B------:R-:W-:Y:S05]  /*22c60*/  @!P0 BRA `(.L_x_3067) ;  /* 0x0000000000e48947 */ /* 0x000fea0003800000 */
[----:B------:R-:W-:-:S04]  /*22c70*/  IABS R5, R4 ;  /* 0x0000000400057213 */ /* 0x000fc80000000000 */
[----:B-1-3--:R-:W1:Y:S08]  /*22c80*/  I2F.RP R7, R5 ;  /* 0x0000000500077306 */ /* 0x00ae700000209400 */
[----:B-1----:R-:W1:Y:S02]  /*22c90*/  MUFU.RCP R7, R7 ;  /* 0x0000000700077308 */ /* 0x002e640000001000 */
[----:B-1----:R-:W-:-:S06]  /*22ca0*/  VIADD R9, R7, 0xffffffe ;  /* 0x0ffffffe07097836 */ /* 0x002fcc0000000000 */
[----:B0-----:R-:W0:Y:S02]  /*22cb0*/  F2I.FTZ.U32.TRUNC.NTZ R3, R9 ;  /* 0x0000000900037305 */ /* 0x001e24000021f000 */
        /* <DEDUP_REMOVED lines=39> */
[----:B------:R-:W-:-:S04]  /*22f30*/  IMAD.MOV R2, RZ, RZ, -R3 ;  /* 0x000000ffff027224 */ /* 0x000fc800078e0a03 */
[----:B------:R-:W-:Y:S01]  /*22f40*/  IMAD R0, R4, R2, R0 ;  /* 0x0000000204007224 */ /* 0x000fe200078e0200 */
[----:B------:R-:W-:-:S04]  /*22f50*/  LOP3.LUT R2, R3, R6, RZ, 0x3c, !PT ;  /* 0x0000000603027212 */ /* 0x000fc800078e3cff */
[----:B------:R-:W-:-:S03]  /*22f60*/  ISETP.GE.AND P2, PT, R2, RZ, PT ;  /* 0x000000ff0200720c */ /* 0x000fc60003f46270 */
[----:B------:R-:W-:-:S10]  /*22f70*/  @P0 VIADD R7, R7, 0x1 ;  /* 0x0000000107070836 */ /* 0x000fd40000000000 */
        /* <DEDUP_REMOVED lines=8> */
.L_x_3067:
[----:B0--3--:R-:W3:Y:S01]  /*23000*/  LDL R3, [R1+0xc] ;  /* 0x00000c0001037983 */ /* 0x009ee20000100800 */
[----:B-1----:R-:W3:Y:S02]  /*23010*/  LDC.64 R6, c[0x0][0xc90] ;  /* 0x00032400ff067b82 */ /* 0x002ee40000000a00 */
[----:B---3--:R-:W-:-:S05]  /*23020*/  IMAD.WIDE R6, R3, 0x4, R6 ;  /* 0x0000000403067825 */ /* 0x008fca00078e0206 */
[----:B------:R-:W3:Y:S02]  /*23030*/  LDG.E R3, desc[UR42][R6.64] ;  /* 0x0000002a06037981 */ /* 0x000ee4000c1e1900 */
[----:B---3--:R-:W-:-:S05]  /*23040*/  IMAD R5, R4, R3, RZ ;  /* 0x0000000304057224 */ /* 0x008fca00078e02ff */
        /* <DEDUP_REMOVED lines=34> */
[----:B------:R0:W1:Y:S02]  /*23270*/  F2I.FTZ.U32.TRUNC.NTZ R3, R2 ;  /* 0x0000000200037305 */ /* 0x000064000021f000 */
[----:B0-----:R-:W-:Y:S02]  /*23280*/  IMAD.MOV.U32 R2, RZ, RZ, RZ ;  /* 0x000000ffff027224 */ /* 0x001fe400078e00ff */
[----:B-1----:R-:W-:-:S04]  /*23290*/  IMAD.MOV R0, RZ, RZ, -R3 ;  /* 0x000000ffff007224 */ /* 0x002fc800078e0a03 */
[----:B------:R-:W-:-:S04]  /*232a0*/  IMAD R0, R0, R9, RZ ;  /* 0x0000000900007224 */ /* 0x000fc800078e02ff */
        /* <DEDUP_REMOVED lines=13> */
[----:B------:R-:W-:-:S04]  /*23380*/  @P0 VIADD R2, R2, 0x1 ;  /* 0x0000000102020836 */ /* 0x000fc80000000000 */
[----:B------:R-:W-:-:S04]  /*23390*/  IMAD.MOV.U32 R0, RZ, RZ, R2 ;  /* 0x000000ffff007224 */ /* 0x000fc800078e0002 */
[----:B------:R-:W-:Y:S01]  /*233a0*/  @!P2 IMAD.MOV R0, RZ, RZ, -R0 ;  /* 0x000000ffff00a224 */ /* 0x000fe200078e0a00 */
[----:B------:R-:W-:Y:S01]  /*233b0*/  @!P1 LOP3.LUT R0, RZ, R8, RZ, 0x33, !PT ;  /* 0x00000008ff009212 */ /* 0x000fe200078e33ff */
[----:B------:R-:W-:-:S04]  /*233c0*/  IMAD.MOV R8, RZ, RZ, -R8 ;  /* 0x000000ffff087224 */ /* 0x000fc800078e0a08 */
[----:B------:R-:W-:-:S05]  /*233d0*/  IMAD R2, R0, R8, R7 ;  /* 0x0000000800027224 */ /* 0x000fca00078e0207 */
[----:B------:R0:W-:Y:S02]  /*233e0*/  STL [R1+0x8], R2 ;  /* 0x0000080201007387 */ /* 0x0001e40000100800 */
.L_x_3068:
[----:B------:R-:W-:-:S05]  /*233f0*/  LOP3.LUT R3, RZ, R0, RZ, 0x33, !PT ;  /* 0x00000000ff037212 */ /* 0x000fca00078e33ff */
[----:B------:R-:W-:-:S05]  /*23400*/  IMAD.IADD R0, R4, 0x1, R3 ;  /* 0x0000000104007824 */ /* 0x000fca00078e0203 */
[----:B------:R3:W-:Y:S01]  /*23410*/  STL [R1+0x4], R0 ;  /* 0x0000040001007387 */ /* 0x0007e20000100800 */
[----:B------:R-:W-:Y:S05]  /*23420*/  BRA `(.L_x_3069) ;  /* 0x0000000000287947 */ /* 0x000fea0003800000 */
.L_x_3061:
        /* <DEDUP_REMOVED lines=10> */
.L_x_3069:
[----:B0-----:R-:W4:Y:S04]  /*234d0*/  LDL R3, [R1+0x8] ;  /* 0x0000080001037983 */ /* 0x001f280000100800 */
[----:B-1----:R-:W5:Y:S04]  /*234e0*/  LDL R2, [R1+0xc] ;  /* 0x00000c0001027983 */ /* 0x002f680000100800 */
[----:B------:R-:W2:Y:S04]  /*234f0*/  LDL R5, [R1+0x4] ;  /* 0x0000040001057983 */ /* 0x000ea80000100800 */
[----:B------:R-:W2:Y:S01]  /*23500*/  LDL R4, [R1] ;  /* 0x0000000001047983 */ /* 0x000ea20000100800 */
[----:B---3--:R-:W0:Y:S01]  /*23510*/  S2R R0, SR_TID.X ;  /* 0x0000000000007919 */ /* 0x008e220000002100 */
[----:B------:R-:W-:Y:S05]  /*23520*/  WARPSYNC.ALL ;  /* 0x0000000000007948 */ /* 0x000fea0003800000 */
[----:B0-----:R-:W-:Y:S01]  /*23530*/  LOP3.LUT R0, R0, 0x1f, RZ, 0xc0, !PT ;  /* 0x0000001f00007812 */ /* 0x001fe200078ec0ff */
[----:B------:R-:W-:Y:S03]  /*23540*/  BAR.SYNC.DEFER_BLOCKING 0x4, 0x180 ;  /* 0x0106000000007b1d */ /* 0x000fe60000010000 */
[----:B------:R-:W-:-:S13]  /*23550*/  ISETP.NE.AND P0, PT, R0, RZ, PT ;  /* 0x000000ff0000720c */ /* 0x000fda0003f05270 */
[----:B------:R-:W-:Y:S01]  /*23560*/  @!P0 MOV R0, 0x400 ;  /* 0x0000040000008802 */ /* 0x000fe20000000f00 */
[----:B----4-:R-:W-:Y:S02]  /*23570*/  IMAD.MOV.U32 R6, RZ, RZ, R3 ;  /* 0x000000ffff067224 */ /* 0x010fe400078e0003 */
[----:B------:R-:W0:Y:S01]  /*23580*/  @!P0 S2R R3, SR_CgaCtaId ;  /* 0x0000000000038919 */ /* 0x000e220000008800 */
[----:B-----5:R-:W-:Y:S01]  /*23590*/  IMAD.MOV.U32 R7, RZ, RZ, R2 ;  /* 0x000000ffff077224 */ /* 0x020fe200078e0002 */
[----:B0-----:R-:W-:-:S05]  /*235a0*/  @!P0 LEA R18, R3, R0, 0x18 ;  /* 0x0000000003128211 */ /* 0x001fca00078ec0ff */
[----:B--2---:R0:W-:Y:S01]  /*235b0*/  @!P0 STS.128 [R18+0x28cd0], R4 ;  /* 0x028cd00412008388 */ /* 0x0041e20000000c00 */
[----:B------:R-:W-:Y:S06]  /*235c0*/  BAR.ARV 0x5, 0x180 ;  /* 0x0146000000007b1d */ /* 0x000fec0000002000 */
.L_x_3058:
[----:B------:R-:W2:Y:S01]  /*235d0*/  LDL R0, [R1+0xc] ;  /* 0x00000c0001007983 */ /* 0x000ea20000100800 */
[----:B------:R-:W-:Y:S02]  /*235e0*/  ULDC UR4, c[0x0][0xc3c] ;  /* 0x00030f0000047ab9 */ /* 0x000fe40000000800 */
[----:B--2---:R-:W-:-:S13]  /*235f0*/  ISETP.GE.AND P0, PT, R0, UR4, PT ;  /* 0x0000000400007c0c */ /* 0x004fda000bf06270 */
[----:B------:R-:W-:Y:S05]  /*23600*/  @!P0 BRA `(.L_x_3070) ;  /* 0xffffff7400208947 */ /* 0x000fea000383ffff */
[----:B------:R-:W-:Y:S05]  /*23610*/  BSYNC B8 ;  /* 0x0000000000087941 */ /* 0x000fea0003800000 */
.L_x_2886:
        /* <DEDUP_REMOVED lines=12> */
.L_x_3171:
[----:B------:R-:W-:Y:S05]  /*236e0*/  BSYNC B0 ;  /* 0x0000000000007941 */ /* 0x000fea0003800000 */
.L_x_3071:
[----:B------:R-:W-:-:S03]  /*236f0*/  UMOV UR4, 0xffffffff ;  /* 0xffffffff00047882 */ /* 0x000fc60000000000 */
[----:B------:R-:W-:Y:S05]  /*23700*/  BRA.DIV UR4, `(.L_x_3073) ;  /* 0x0000002604a47947 */ /* 0x000fea000b800000 */
[----:B------:R-:W1:Y:S02]  /*23710*/  S2R R2, SR_TID.X ;  /* 0x0000000000027919 */ /* 0x000e640000002100 */
[----:B-1----:R-:W-:-:S04]  /*23720*/  SHF.R.U32.HI R2, RZ, 0x5, R2 ;  /* 0x00000005ff027819 */ /* 0x002fc80000011602 */
[----:B------:R-:W-:-:S05]  /*23730*/  LOP3.LUT R2, R2, 0x3, RZ, 0xc0, !PT ;  /* 0x0000000302027812 */ /* 0x000fca00078ec0ff */
[----:B------:R1:W2:Y:S02]  /*23740*/  SHFL.IDX PT, R14, R2, RZ, 0x1f ;  /* 0x00001fff020e7589 */ /* 0x0002a400000e0000 */
.L_x_3174:
[----:B--2---:R-:W-:-:S13]  /*23750*/  ISETP.NE.AND P0, PT, R14, RZ, PT ;  /* 0x000000ff0e00720c */ /* 0x004fda0003f05270 */
[----:B------:R-:W-:Y:S05]  /*23760*/  @P0 BRA `(.L_x_2658) ;  /* 0x00000000008c0947 */ /* 0x000fea0003800000 */
[----:B------:R-:W-:-:S03]  /*23770*/  UMOV UR4, 0xffffffff ;  /* 0xffffffff00047882 */ /* 0x000fc60000000000 */
[----:B------:R-:W-:Y:S05]  /*23780*/  BRA.DIV UR4, `(.L_x_3074) ;  /* 0x0000002604b87947 */ /* 0x000fea000b800000 */
[----:B------:R-:W-:-:S13]  /*23790*/  ELECT P6, URZ, PT ;  /* 0x00000000003f782f */ /* 0x000fda00038c0000 */
.L_x_3177:
[----:B------:R-:W-:Y:S05]  /*237a0*/  @!P6 BRA `(.L_x_2658) ;  /* 0x00000000007ce947 */ /* 0x000fea0003800000 */
[----:B------:R-:W-:-:S06]  /*237b0*/  ULOP3.LUT UR4, UR36, 0x2, URZ, 0xfc, !UPT ;  /* 0x0000000224047892 */ /* 0x000fcc000f8efc3f */
[----:B-1----:R-:W-:-:S05]  /*237c0*/  IMAD.U32 R2, RZ, RZ, UR4 ;  /* 0x00000004ff027e24 */ /* 0x002fca000f8e00ff */
[----:B------:R-:W-:-:S13]  /*237d0*/  ISETP.NE.AND P2, PT, R2, 0x3, PT ;  /* 0x000000030200780c */ /* 0x000fda0003f45270 */
[----:B------:R-:W-:Y:S05]  /*237e0*/  @!P2 BRA `(.L_x_3075) ;  /* 0x000000000004a947 */ /* 0x000fea0003800000 */
[----:B------:R-:W-:Y:S01]  /*237f0*/  BPT.TRAP 0x1 ;  /* 0x000000040000795c */ /* 0x000fe20000300000 */
.L_x_3075:
        /* <DEDUP_REMOVED lines=13> */
.L_x_3178:
[----:B------:R-:W1:Y:S02]  /*238d0*/  SYNCS.PHASECHK.TRANS64.TRYWAIT P0, [R7+URZ], R2 ;  /* 0x00000002070075a7 */ /* 0x000e64000800017f */
[----:B-1----:R-:W-:Y:S05]  /*238e0*/  @!P0 BRA `(.L_x_3077) ;  /* 0x0000002400948947 */ /* 0x002fea0003800000 */
.L_x_3179:
[----:B------:R-:W-:Y:S05]  /*238f0*/  @!P2 BRA `(.L_x_3078) ;  /* 0x000000000004a947 */ /* 0x000fea0003800000 */
[----:B------:R-:W-:Y:S01]  /*23900*/  BPT.TRAP 0x1 ;  /* 0x000000040000795c */ /* 0x000fe20000300000 */
.L_x_3078:
[----:B------:R-:W-:-:S04]  /*23910*/  VIADD R0, R0, 0x28c60 ;  /* 0x00028c6000007836 */ /* 0x000fc80000000000 */
[----:B------:R-:W-:-:S04]  /*23920*/  IMAD R4, R19, 0x8, R0 ;  /* 0x0000000813047824 */ /* 0x000fc800078e0200 */
[----:B------:R-:W2:Y:S02]  /*23930*/  SYNCS.PHASECHK.TRANS64.TRYWAIT P0, [R4+URZ], R5 ;  /* 0x00000005040075a7 */ /* 0x000ea4000800017f */
[----:B--2---:R-:W-:Y:S05]  /*23940*/  @!P0 BRA `(.L_x_3079) ;  /* 0x0000002400908947 */ /* 0x004fea0003800000 */
.L_x_3180:
[----:B------:R-:W-:-:S07]  /*23950*/  IMAD R3, R3, 0x8, R0 ;  /* 0x0000000803037824 */ /* 0x000fce00078e0200 */
.L_x_3080:
[----:B----4-:R4:W0:Y:S02]  /*23960*/  SYNCS.PHASECHK.TRANS64.TRYWAIT P0, [R3+URZ], R2 ;  /* 0x00000002030075a7 */ /* 0x010824000800017f */
[----:B0-----:R-:W-:Y:S05]  /*23970*/  @!P0 NANOSLEEP.SYNCS 0x989680 ;  /* 0x009896800000895d */ /* 0x001fea0003900000 */
[----:B------:R-:W0:Y:S02]  /*23980*/  @!P0 SYNCS.PHASECHK.TRANS64 P0, [R3+URZ], R2 ;  /* 0x00000002030085a7 */ /* 0x000e24000800007f */
[----:B0-----:R-:W-:Y:S05]  /*23990*/  @!P0 BRA `(.L_x_3080) ;  /* 0xfffffffc00f08947 */ /* 0x001fea000383ffff */
.L_x_2658:
[----:B------:R-:W-:Y:S05]  /*239a0*/  BSYNC B9 ;  /* 0x0000000000097941 */ /* 0x000fea0003800000 */
.L_x_2655:
[----:B------:R-:W-:Y:S05]  /*239b0*/  EXIT ;  /* 0x000000000000794d */ /* 0x000fea0003800000 */
.L_x_2684:
[----:B0-----:R0:W1:Y:S02]  /*239c0*/  SYNCS.PHASECHK.TRANS64.TRYWAIT P5, [R74+URZ+0x28c90], R77 ;  /* 0x028c904d4a0075a7 */ /* 0x00106400080a017f */
[----:B-1----:R-:W-:Y:S05]  /*239d0*/  @!P5 NANOSLEEP.SYNCS 0x989680 ;  /* 0x009896800000d95d */ /* 0x002fea0003900000 */
[----:B------:R-:W1:Y:S02]  /*239e0*/  @!P5 SYNCS.PHASECHK.TRANS64 P5, [R74+URZ+0x28c90], R77 ;  /* 0x028c904d4a00d5a7 */ /* 0x000e6400080a007f */
[----:B-1----:R-:W-:Y:S05]  /*239f0*/  @!P5 BRA `(.L_x_2684) ;  /* 0xfffffffc00f0d947 */ /* 0x002fea000383ffff */
[----:B------:R-:W-:Y:S05]  /*23a00*/  BRA `(.L_x_3081) ;  /* 0xfffffdf400907947 */ /* 0x000fea000383ffff */
.L_x_2694:
[----:B0-----:R0:W1:Y:S02]  /*23a10*/  SYNCS.PHASECHK.TRANS64.TRYWAIT P5, [R74+URZ+0x28c90], R77 ;  /* 0x028c904d4a0075a7 */ /* 0x00106400080a017f */
[----:B-1----:R-:W-:Y:S05]  /*23a20*/  @!P5 NANOSLEEP.SYNCS 0x989680 ;  /* 0x009896800000d95d */ /* 0x002fea0003900000 */
[----:B------:R-:W1:Y:S02]  /*23a30*/  @!P5 SYNCS.PHASECHK.TRANS64 P5, [R74+URZ+0x28c90], R77 ;  /* 0x028c904d4a00d5a7 */ /* 0x000e6400080a007f */
[----:B-1----:R-:W-:Y:S05]  /*23a40*/  @!P5 BRA `(.L_x_2694) ;  /* 0xfffffffc00f0d947 */ /* 0x002fea000383ffff */
[----:B------:R-:W-:Y:S05]  /*23a50*/  BRA `(.L_x_3082) ;  /* 0xfffffdfc00e07947 */ /* 0x000fea000383ffff */
.L_x_2699:
[----:B0-----:R0:W1:Y:S02]  /*23a60*/  SYNCS.PHASECHK.TRANS64.TRYWAIT P5, [R74+URZ+0x28c90], R77 ;  /* 0x028c904d4a0075a7 */ /* 0x00106400080a017f */
[----:B-1----:R-:W-:Y:S05]  /*23a70*/  @!P5 NANOSLEEP.SYNCS 0x989680 ;  /* 0x009896800000d95d */ /* 0x002fea0003900000 */
[----:B------:R-:W1:Y:S02]  /*23a80*/  @!P5 SYNCS.PHASECHK.TRANS64 P5, [R74+URZ+0x28c90], R77 ;  /* 0x028c904d4a00d5a7 */ /* 0x000e6400080a007f */
[----:B-1----:R-:W-:Y:S05]  /*23a90*/  @!P5 BRA `(.L_x_2699) ;  /* 0xfffffffc00f0d947 */ /* 0x002fea000383ffff */
[----:B------:R-:W-:Y:S05]  /*23aa0*/  BRA `(.L_x_3083) ;  /* 0xfffffe0400fc7947 */ /* 0x000fea000383ffff */
.L_x_2703:
[----:B------:R0:W0:Y:S02]  /*23ab0*/  SYNCS.PHASECHK.TRANS64.TRYWAIT P5, [R74+URZ+0x28cb0], R77 ;  /* 0x028cb04d4a0075a7 */ /* 0x00002400080a017f */
[----:B0-----:R-:W-:Y:S05]  /*23ac0*/  @!P5 NANOSLEEP.SYNCS 0x989680 ;  /* 0x009896800000d95d */ /* 0x001fea0003900000 */
[----:B------:R-:W0:Y:S02]  /*23ad0*/  @!P5 SYNCS.PHASECHK.TRANS64 P5, [R74+URZ+0x28cb0], R77 ;  /* 0x028cb04d4a00d5a7 */ /* 0x000e2400080a007f */
[----:B0-----:R-:W-:Y:S05]  /*23ae0*/  @!P5 BRA `(.L_x_2703) ;  /* 0xfffffffc00f0d947 */ /* 0x001fea000383ffff */
[----:B------:R-:W-:Y:S05]  /*23af0*/  BRA `(.L_x_3084) ;  /* 0xfffffe0800787947 */ /* 0x000fea000383ffff */
.L_x_2724:
[----:B0-----:R0:W1:Y:S02]  /*23b00*/  SYNCS.PHASECHK.TRANS64.TRYWAIT P1, [R9+URZ+0x28c50], R10 ;  /* 0x028c500a090075a7 */ /* 0x001064000802017f */
[----:B-1----:R-:W-:Y:S05]  /*23b10*/  @!P1 NANOSLEEP.SYNCS 0x989680 ;  /* 0x009896800000995d */ /* 0x002fea0003900000 */
[----:B------:R-:W1:Y:S02]  /*23b20*/  @!P1 SYNCS.PHASECHK.TRANS64 P1, [R9+URZ+0x28c50], R10 ;  /* 0x028c500a090095a7 */ /* 0x000e64000802007f */
[----:B-1----:R-:W-:Y:S05]  /*23b30*/  @!P1 BRA `(.L_x_2724) ;  /* 0xfffffffc00f09947 */ /* 0x002fea000383ffff */
[----:B------:R-:W-:Y:S05]  /*23b40*/  BRA `(.L_x_3085) ;  /* 0xfffffe1c00307947 */ /* 0x000fea000383ffff */
.L_x_2731:
[----:B-1----:R1:W2:Y:S02]  /*23b50*/  SYNCS.PHASECHK.TRANS64.TRYWAIT P2, [R21+URZ+0x28c50], R8 ;  /* 0x028c5008150075a7 */ /* 0x0022a4000804017f */
[----:B--2---:R-:W-:Y:S05]  /*23b60*/  @!P2 NANOSLEEP.SYNCS 0x989680 ;  /* 0x009896800000a95d */ /* 0x004fea0003900000 */
[----:B------:R-:W2:Y:S02]  /*23b70*/  @!P2 SYNCS.PHASECHK.TRANS64 P2, [R21+URZ+0x28c50], R8 ;  /* 0x028c50081500a5a7 */ /* 0x000ea4000804007f */
[----:B--2---:R-:W-:Y:S05]  /*23b80*/  @!P2 BRA `(.L_x_2731) ;  /* 0xfffffffc00f0a947 */ /* 0x004fea000383ffff */
[----:B------:R-:W-:Y:S05]  /*23b90*/  BRA `(.L_x_2730) ;  /* 0xfffffe2800607947 */ /* 0x000fea000383ffff */
.L_x_2754:
        /* <DEDUP_REMOVED lines=8> */
.L_x_3087:
[----:B------:R-:W-:Y:S05]  /*23c20*/  BSYNC B1 ;  /* 0x0000000000017941 */ /* 0x000fea0003800000 */
.L_x_3086:
        /* <DEDUP_REMOVED lines=8> */
.L_x_3088:
[----:B------:R-:W-:Y:S02]  /*23cb0*/  IMAD.MOV.U32 R13, RZ, RZ, R7 ;  /* 0x000000ffff0d7224 */ /* 0x000fe400078e0007 */
[----:B------:R-:W-:-:S07]  /*23cc0*/  IMAD.MOV.U32 R0, RZ, RZ, R14 ;  /* 0x000000ffff007224 */ /* 0x000fce00078e000e */
[----:B------:R-:W-:Y:S05]  /*23cd0*/  WARPSYNC.COLLECTIVE R15, `(.L_x_3089) ;  /* 0x000000000f087348 */ /* 0x000fea0003c00000 */
[----:B------:R0:W1:Y:S02]  /*23ce0*/  SHFL.IDX P6, R14, R13, R12, R11 ;  /* 0x0000000c0d0e7389 */ /* 0x00006400000c000b */
[----:B01----:R-:W-:Y:S01]  /*23cf0*/  ENDCOLLECTIVE ;  /* 0x000000000000791b */ /* 0x003fe20003800000 */
.L_x_3089:
[----:B------:R-:W-:Y:S02]  /*23d00*/  IMAD.MOV.U32 R13, RZ, RZ, R30 ;  /* 0x000000ffff0d7224 */ /* 0x000fe400078e001e */
[----:B------:R-:W-:-:S07]  /*23d10*/  IMAD.MOV.U32 R5, RZ, RZ, R14 ;  /* 0x000000ffff057224 */ /* 0x000fce00078e000e */
[----:B------:R-:W-:Y:S05]  /*23d20*/  WARPSYNC.COLLECTIVE R15, `(.L_x_3090) ;  /* 0x000000000f087348 */ /* 0x000fea0003c00000 */
[----:B------:R0:W1:Y:S02]  /*23d30*/  SHFL.IDX P6, R14, R13, R12, R11 ;  /* 0x0000000c0d0e7389 */ /* 0x00006400000c000b */
[----:B01----:R-:W-:Y:S01]  /*23d40*/  ENDCOLLECTIVE ;  /* 0x000000000000791b */ /* 0x003fe20003800000 */
.L_x_3090:
[----:B------:R-:W-:Y:S05]  /*23d50*/  BRA `(.L_x_3091) ;  /* 0xfffffe4400947947 */ /* 0x000fea000383ffff */
.L_x_2757:
[----:B------:R-:W-:Y:S01]  /*23d60*/  BSSY B1, `(.L_x_3092) ;  /* 0x0000008000017945 */ /* 0x000fe20003800000 */
[----:B------:R-:W-:Y:S02]  /*23d70*/  IMAD.MOV.U32 R13, RZ, RZ, R6 ;  /* 0x000000ffff0d7224 */ /* 0x000fe400078e0006 */
[----:B------:R-:W-:Y:S02]  /*23d80*/  IMAD.MOV.U32 R12, RZ, RZ, 0x1 ;  /* 0x00000001ff0c7424 */ /* 0x000fe400078e00ff */
[----:B------:R-:W-:Y:S02]  /*23d90*/  IMAD.MOV.U32 R11, RZ, RZ, 0x1c1f ;  /* 0x00001c1fff0b7424 */ /* 0x000fe400078e00ff */
[----:B------:R-:W-:-:S07]  /*23da0*/  IMAD.MOV.U32 R15, RZ, RZ, -0x1 ;  /* 0xffffffffff0f7424 */ /* 0x000fce00078e00ff */
[----:B0---4-:R-:W-:Y:S05]  /*23db0*/  WARPSYNC.COLLECTIVE R15, `(.L_x_3093) ;  /* 0x000000000f087348 */ /* 0x011fea0003c00000 */
[----:B----4-:R1:W2:Y:S02]  /*23dc0*/  SHFL.IDX P6, R14, R13, R12, R11 ;  /* 0x0000000c0d0e7389 */ /* 0x0102a400000c000b */
[----:B012---:R-:W-:Y:S01]  /*23dd0*/  ENDCOLLECTIVE ;  /* 0x000000000000791b */ /* 0x007fe20003800000 */
.L_x_3093:
[----:B------:R-:W-:Y:S05]  /*23de0*/  BSYNC B1 ;  /* 0x0000000000017941 */ /* 0x000fea0003800000 */
.L_x_3092:
[----:B------:R-:W-:Y:S02]  /*23df0*/  IMAD.MOV.U32 R13, RZ, RZ, R4 ;  /* 0x000000ffff0d7224 */ /* 0x000fe400078e0004 */
[----:B------:R-:W-:Y:S02]  /*23e00*/  IMAD.MOV.U32 R12, RZ, RZ, 0x1 ;  /* 0x00000001ff0c7424 */ /* 0x000fe400078e00ff */
[----:B------:R-:W-:Y:S02]  /*23e10*/  IMAD.MOV.U32 R11, RZ, RZ, 0x1c1f ;  /* 0x00001c1fff0b7424 */ /* 0x000fe400078e00ff */
[----:B------:R-:W-:Y:S02]  /*23e20*/  IMAD.MOV.U32 R15, RZ, RZ, -0x1 ;  /* 0xffffffffff0f7424 */ /* 0x000fe400078e00ff */
[----:B------:R-:W-:-:S07]  /*23e30*/  IMAD.MOV.U32 R3, RZ, RZ, R14 ;  /* 0x000000ffff037224 */ /* 0x000fce00078e000e */
[----:B------:R-:W-:Y:S05]  /*23e40*/  WARPSYNC.COLLECTIVE R15, `(.L_x_3094) ;  /* 0x000000000f087348 */ /* 0x000fea0003c00000 */
[----:B------:R0:W1:Y:S02]  /*23e50*/  SHFL.IDX P6, R14, R13, R12, R11 ;  /* 0x0000000c0d0e7389 */ /* 0x00006400000c000b */
[----:B01----:R-:W-:Y:S01]  /*23e60*/  ENDCOLLECTIVE ;  /* 0x000000000000791b */ /* 0x003fe20003800000 */
.L_x_3094:
[----:B------:R-:W-:Y:S02]  /*23e70*/  IMAD.MOV.U32 R13, RZ, RZ, R7 ;  /* 0x000000ffff0d7224 */ /* 0x000fe400078e0007 */
[----:B------:R-:W-:-:S07]  /*23e80*/  IMAD.MOV.U32 R4, RZ, RZ, R14 ;  /* 0x000000ffff047224 */ /* 0x000fce00078e000e */
[----:B------:R-:W-:Y:S05]  /*23e90*/  WARPSYNC.COLLECTIVE R15, `(.L_x_3095) ;  /* 0x000000000f087348 */ /* 0x000fea0003c00000 */
[----:B------:R0:W1:Y:S02]  /*23ea0*/  SHFL.IDX P6, R14, R13, R12, R11 ;  /* 0x0000000c0d0e7389 */ /* 0x00006400000c000b */
[----:B01----:R-:W-:Y:S01]  /*23eb0*/  ENDCOLLECTIVE ;  /* 0x000000000000791b */ /* 0x003fe20003800000 */
.L_x_3095:
[----:B------:R-:W-:Y:S02]  /*23ec0*/  IMAD.MOV.U32 R13, RZ, RZ, R30 ;  /* 0x000000ffff0d7224 */ /* 0x000fe400078e001e */
[----:B------:R-:W-:-:S07]  /*23ed0*/  IMAD.MOV.U32 R7, RZ, RZ, R14 ;  /* 0x000000ffff077224 */ /* 0x000fce00078e000e */
[----:B------:R-:W-:Y:S05]  /*23ee0*/  WARPSYNC.COLLECTIVE R15, `(.L_x_3096) ;  /* 0x000000000f087348 */ /* 0x000fea0003c00000 */
[----:B------:R0:W1:Y:S02]  /*23ef0*/  SHFL.IDX P6, R14, R13, R12, R11 ;  /* 0x0000000c0d0e7389 */ /* 0x00006400000c000b */
[----:B01----:R-:W-:Y:S01]  /*23f00*/  ENDCOLLECTIVE ;  /* 0x000000000000791b */ /* 0x003fe20003800000 */
.L_x_3096:
[----:B------:R-:W-:Y:S01]  /*23f10*/  IMAD.MOV.U32 R0, RZ, RZ, R14 ;  /* 0x000000ffff007224 */ /* 0x000fe200078e000e */
[----:B------:R-:W-:Y:S06]  /*23f20*/  BRA `(.L_x_3097) ;  /* 0xfffffe4400f07947 */ /* 0x000fec000383ffff */
.L_x_2761:
[----:B0-----:R0:W1:Y:S02]  /*23f30*/  SYNCS.PHASECHK.TRANS64.TRYWAIT P0, [R2+URZ+0x28c00], R35 ;  /* 0x028c0023020075a7 */ /* 0x001064000800017f */
[----:B-1----:R-:W-:Y:S05]  /*23f40*/  @!P0 NANOSLEEP.SYNCS 0x989680 ;  /* 0x009896800000895d */ /* 0x002fea0003900000 */
[----:B------:R-:W1:Y:S02]  /*23f50*/  @!P0 SYNCS.PHASECHK.TRANS64 P0, [R2+URZ+0x28c00], R35 ;  /* 0x028c0023020085a7 */ /* 0x000e64000800007f */
[----:B-1----:R-:W-:Y:S05]  /*23f60*/  @!P0 BRA `(.L_x_2761) ;  /* 0xfffffffc00f08947 */ /* 0x002fea000383ffff */
[----:B------:R-:W-:Y:S05]  /*23f70*/  BRA `(.L_x_3098) ;  /* 0xfffffe4800d47947 */ /* 0x000fea000383ffff */
.L_x_2769:
        /* <DEDUP_REMOVED lines=8> */
.L_x_3100:
[----:B------:R-:W-:Y:S05]  /*24000*/  BSYNC B1 ;  /* 0x0000000000017941 */ /* 0x000fea0003800000 */
.L_x_3099:
        /* <DEDUP_REMOVED lines=8> */
.L_x_3101:
[----:B------:R-:W-:Y:S02]  /*24090*/  IMAD.MOV.U32 R13, RZ, RZ, R7 ;  /* 0x000000ffff0d7224 */ /* 0x000fe400078e0007 */
[----:B------:R-:W-:-:S07]  /*240a0*/  IMAD.MOV.U32 R0, RZ, RZ, R14 ;  /* 0x000000ffff007224 */ /* 0x000fce00078e000e */
[----:B------:R-:W-:Y:S05]  /*240b0*/  WARPSYNC.COLLECTIVE R15, `(.L_x_3102) ;  /* 0x000000000f087348 */ /* 0x000fea0003c00000 */
[----:B------:R0:W1:Y:S02]  /*240c0*/  SHFL.IDX P6, R14, R13, R12, R11 ;  /* 0x0000000c0d0e7389 */ /* 0x00006400000c000b */
[----:B01----:R-:W-:Y:S01]  /*240d0*/  ENDCOLLECTIVE ;  /* 0x000000000000791b */ /* 0x003fe20003800000 */
.L_x_3102:
[----:B------:R-:W-:Y:S02]  /*240e0*/  IMAD.MOV.U32 R10, RZ, RZ, R0 ;  /* 0x000000ffff0a7224 */ /* 0x000fe400078e0000 */
[----:B------:R-:W-:Y:S02]  /*240f0*/  IMAD.MOV.U32 R13, RZ, RZ, R9 ;  /* 0x000000ffff0d7224 */ /* 0x000fe400078e0009 */
[----:B------:R-:W-:-:S07]  /*24100*/  IMAD.MOV.U32 R5, RZ, RZ, R14 ;  /* 0x000000ffff057224 */ /* 0x000fce00078e000e */
[----:B------:R-:W-:Y:S05]  /*24110*/  WARPSYNC.COLLECTIVE R15, `(.L_x_3103) ;  /* 0x000000000f087348 */ /* 0x000fea0003c00000 */
[----:B------:R0:W1:Y:S02]  /*24120*/  SHFL.IDX P6, R14, R13, R12, R11 ;  /* 0x0000000c0d0e7389 */ /* 0x00006400000c000b */
[----:B01----:R-:W-:Y:S01]  /*24130*/  ENDCOLLECTIVE ;  /* 0x000000000000791b */ /* 0x003fe20003800000 */
.L_x_3103:
[----:B------:R-:W-:Y:S01]  /*24140*/  IMAD.MOV.U32 R11, RZ, RZ, R3 ;  /* 0x000000ffff0b7224 */ /* 0x000fe200078e0003 */
[----:B------:R-:W-:Y:S06]  /*24150*/  BRA `(.L_x_3104) ;  /* 0xfffffe5400e87947 */ /* 0x000fec000383ffff */
.L_x_2772:
[----:B------:R-:W-:Y:S01]  /*24160*/  BSSY B1, `(.L_x_3105) ;  /* 0x0000008000017945 */ /* 0x000fe20003800000 */
[----:B------:R-:W-:Y:S02]  /*24170*/  IMAD.MOV.U32 R13, RZ, RZ, R8 ;  /* 0x000000ffff0d7224 */ /* 0x000fe400078e0008 */
[----:B------:R-:W-:Y:S02]  /*24180*/  IMAD.MOV.U32 R12, RZ, RZ, 0x1 ;  /* 0x00000001ff0c7424 */ /* 0x000fe400078e00ff */
[----:B0-----:R-:W-:Y:S02]  /*24190*/  IMAD.MOV.U32 R11, RZ, RZ, 0x1c1f ;  /* 0x00001c1fff0b7424 */ /* 0x001fe400078e00ff */
[----:B------:R-:W-:-:S07]  /*241a0*/  IMAD.MOV.U32 R15, RZ, RZ, -0x1 ;  /* 0xffffffffff0f7424 */ /* 0x000fce00078e00ff */
[----:B----4-:R-:W-:Y:S05]  /*241b0*/  WARPSYNC.COLLECTIVE R15, `(.L_x_3106) ;  /* 0x000000000f087348 */ /* 0x010fea0003c00000 */
[----:B----4-:R0:W1:Y:S02]  /*241c0*/  SHFL.IDX P6, R14, R13, R12, R11 ;  /* 0x0000000c0d0e7389 */ /* 0x01006400000c000b */
[----:B01----:R-:W-:Y:S01]  /*241d0*/  ENDCOLLECTIVE ;  /* 0x000000000000791b */ /* 0x003fe20003800000 */
.L_x_3106:
[----:B------:R-:W-:Y:S05]  /*241e0*/  BSYNC B1 ;  /* 0x0000000000017941 */ /* 0x000fea0003800000 */
.L_x_3105:
        /* <DEDUP_REMOVED lines=8> */
.L_x_3107:
[----:B------:R-:W-:Y:S02]  /*24270*/  IMAD.MOV.U32 R13, RZ, RZ, R7 ;  /* 0x000000ffff0d7224 */ /* 0x000fe400078e0007 */
[----:B------:R-:W-:-:S07]  /*24280*/  IMAD.MOV.U32 R0, RZ, RZ, R14 ;  /* 0x000000ffff007224 */ /* 0x000fce00078e000e */
[----:B------:R-:W-:Y:S05]  /*24290*/  WARPSYNC.COLLECTIVE R15, `(.L_x_3108) ;  /* 0x000000000f087348 */ /* 0x000fea0003c00000 */
[----:B------:R0:W1:Y:S02]  /*242a0*/  SHFL.IDX P6, R14, R13, R12, R11 ;  /* 0x0000000c0d0e7389 */ /* 0x00006400000c000b */
[----:B01----:R-:W-:Y:S01]  /*242b0*/  ENDCOLLECTIVE ;  /* 0x000000000000791b */ /* 0x003fe20003800000 */
.L_x_3108:
[----:B------:R-:W-:Y:S02]  /*242c0*/  IMAD.MOV.U32 R13, RZ, RZ, R9 ;  /* 0x000000ffff0d7224 */ /* 0x000fe400078e0009 */
[----:B------:R-:W-:-:S07]  /*242d0*/  IMAD.MOV.U32 R7, RZ, RZ, R14 ;  /* 0x000000ffff077224 */ /* 0x000fce00078e000e */
[----:B------:R-:W-:Y:S05]  /*242e0*/  WARPSYNC.COLLECTIVE R15, `(.L_x_3109) ;  /* 0x000000000f087348 */ /* 0x000fea0003c00000 */
[----:B------:R0:W1:Y:S02]  /*242f0*/  SHFL.IDX P6, R14, R13, R12, R11 ;  /* 0x0000000c0d0e7389 */ /* 0x00006400000c000b */
[----:B01----:R-:W-:Y:S01]  /*24300*/  ENDCOLLECTIVE ;  /* 0x000000000000791b */ /* 0x003fe20003800000 */
.L_x_3109:
[----:B------:R-:W-:Y:S02]  /*24310*/  IMAD.MOV.U32 R12, RZ, RZ, R0 ;  /* 0x000000ffff0c7224 */ /* 0x000fe400078e0000 */
[----:B------:R-:W-:Y:S01]  /*24320*/  IMAD.MOV.U32 R13, RZ, RZ, R3 ;  /* 0x000000ffff0d7224 */ /* 0x000fe200078e0003 */
[----:B------:R-:W-:Y:S06]  /*24330*/  BRA `(.L_x_3110) ;  /* 0xfffffe5800107947 */ /* 0x000fec000383ffff */
.L_x_2776:
[----:B0-----:R0:W1:Y:S02]  /*24340*/  SYNCS.PHASECHK.TRANS64.TRYWAIT P1, [R2+URZ+0x28c00], R21 ;  /* 0x028c0015020075a7 */ /* 0x001064000802017f */
[----:B-1----:R-:W-:Y:S05]  /*24350*/  @!P1 NANOSLEEP.SYNCS 0x989680 ;  /* 0x009896800000995d */ /* 0x002fea0003900000 */
[----:B------:R-:W1:Y:S02]  /*24360*/  @!P1 SYNCS.PHASECHK.TRANS64 P1, [R2+URZ+0x28c00], R21 ;  /* 0x028c0015020095a7 */ /* 0x000e64000802007f */
[----:B-1----:R-:W-:Y:S05]  /*24370*/  @!P1 BRA `(.L_x_2776) ;  /* 0xfffffffc00f09947 */ /* 0x002fea000383ffff */
[----:B------:R-:W-:Y:S05]  /*24380*/  BRA `(.L_x_3111) ;  /* 0xfffffe5800a87947 */ /* 0x000fea000383ffff */
.L_x_2782:
[----:B--2---:R2:W4:Y:S02]  /*24390*/  SYNCS.PHASECHK.TRANS64.TRYWAIT P2, [R12+URZ+0x28c30], R21 ;  /* 0x028c30150c0075a7 */ /* 0x004524000804017f */
[----:B----4-:R-:W-:Y:S05]  /*243a0*/  @!P2 NANOSLEEP.SYNCS 0x989680 ;  /* 0x009896800000a95d */ /* 0x010fea0003900000 */
[----:B------:R-:W4:Y:S02]  /*243b0*/  @!P2 SYNCS.PHASECHK.TRANS64 P2, [R12+URZ+0x28c30], R21 ;  /* 0x028c30150c00a5a7 */ /* 0x000f24000804007f */
[----:B----4-:R-:W-:Y:S05]  /*243c0*/  @!P2 BRA `(.L_x_2782) ;  /* 0xfffffffc00f0a947 */ /* 0x010fea000383ffff */
[----:B------:R-:W-:Y:S05]  /*243d0*/  BRA `(.L_x_2781) ;  /* 0xfffffe6800147947 */ /* 0x000fea000383ffff */
.L_x_2795:
[----:B--2---:R2:W0:Y:S02]  /*243e0*/  SYNCS.PHASECHK.TRANS64.TRYWAIT P3, [R12+URZ+0x28c50], R21 ;  /* 0x028c50150c0075a7 */ /* 0x004424000806017f */
[----:B0-----:R-:W-:Y:S05]  /*243f0*/  @!P3 NANOSLEEP.SYNCS 0x989680 ;  /* 0x009896800000b95d */ /* 0x001fea0003900000 */
[----:B------:R-:W0:Y:S02]  /*24400*/  @!P3 SYNCS.PHASECHK.TRANS64 P3, [R12+URZ+0x28c50], R21 ;  /* 0x028c50150c00b5a7 */ /* 0x000e24000806007f */
[----:B0-----:R-:W-:Y:S05]  /*24410*/  @!P3 BRA `(.L_x_2795) ;  /* 0xfffffffc00f0b947 */ /* 0x001fea000383ffff */
[----:B------:R-:W-:Y:S05]  /*24420*/  BRA `(.L_x_2794) ;  /* 0xfffffe8800007947 */ /* 0x000fea000383ffff */
.L_x_2807:
[----:B-1----:R1:W2:Y:S02]  /*24430*/  SYNCS.PHASECHK.TRANS64.TRYWAIT P3, [R215+URZ+0x28c30], R216 ;  /* 0x028c30d8d70075a7 */ /* 0x0022a4000806017f */
[----:B--2---:R-:W-:Y:S05]  /*24440*/  @!P3 NANOSLEEP.SYNCS 0x989680 ;  /* 0x009896800000b95d */ /* 0x004fea0003900000 */
[----:B------:R-:W2:Y:S02]  /*24450*/  @!P3 SYNCS.PHASECHK.TRANS64 P3, [R215+URZ+0x28c30], R216 ;  /* 0x028c30d8d700b5a7 */ /* 0x000ea4000806007f */
[----:B--2---:R-:W-:Y:S05]  /*24460*/  @!P3 BRA `(.L_x_2807) ;  /* 0xfffffffc00f0b947 */ /* 0x004fea000383ffff */
[----:B------:R-:W-:Y:S05]  /*24470*/  BRA `(.L_x_2806) ;  /* 0xfffffe8c00747947 */ /* 0x000fea000383ffff */
.L_x_2820:
[----:B---3--:R3:W4:Y:S02]  /*24480*/  SYNCS.PHASECHK.TRANS64.TRYWAIT P3, [R215+URZ+0x28c50], R216 ;  /* 0x028c50d8d70075a7 */ /* 0x008724000806017f */
[----:B----4-:R-:W-:Y:S05]  /*24490*/  @!P3 NANOSLEEP.SYNCS 0x989680 ;  /* 0x009896800000b95d */ /* 0x010fea0003900000 */
[----:B------:R-:W4:Y:S02]  /*244a0*/  @!P3 SYNCS.PHASECHK.TRANS64 P3, [R215+URZ+0x28c50], R216 ;  /* 0x028c50d8d700b5a7 */ /* 0x000f24000806007f */
[----:B----4-:R-:W-:Y:S05]  /*244b0*/  @!P3 BRA `(.L_x_2820) ;  /* 0xfffffffc00f0b947 */ /* 0x010fea000383ffff */
[----:B------:R-:W-:Y:S05]  /*244c0*/  BRA `(.L_x_2819) ;  /* 0xfffffeb0006c7947 */ /* 0x000fea000383ffff */
.L_x_2833:
[----:B-1----:R1:W2:Y:S02]  /*244d0*/  SYNCS.PHASECHK.TRANS64.TRYWAIT P3, [R12+URZ+0x28c30], R207 ;  /* 0x028c30cf0c0075a7 */ /* 0x0022a4000806017f */
[----:B--2---:R-:W-:Y:S05]  /*244e0*/  @!P3 NANOSLEEP.SYNCS 0x989680 ;  /* 0x009896800000b95d */ /* 0x004fea0003900000 */
[----:B------:R-:W2:Y:S02]  /*244f0*/  @!P3 SYNCS.PHASECHK.TRANS64 P3, [R12+URZ+0x28c30], R207 ;  /* 0x028c30cf0c00b5a7 */ /* 0x000ea4000806007f */
[----:B--2---:R-:W-:Y:S05]  /*24500*/  @!P3 BRA `(.L_x_2833) ;  /* 0xfffffffc00f0b947 */ /* 0x004fea000383ffff */
[----:B------:R-:W-:Y:S05]  /*24510*/  BRA `(.L_x_2832) ;  /* 0xfffffeb800347947 */ /* 0x000fea000383ffff */
.L_x_2838:
[----:B---3--:R3:W4:Y:S02]  /*24520*/  SYNCS.PHASECHK.TRANS64.TRYWAIT P3, [R12+URZ+0x28c50], R207 ;  /* 0x028c50cf0c0075a7 */ /* 0x008724000806017f */
[----:B----4-:R-:W-:Y:S05]  /*24530*/  @!P3 NANOSLEEP.SYNCS 0x989680 ;  /* 0x009896800000b95d */ /* 0x010fea0003900000 */
[----:B------:R-:W4:Y:S02]  /*24540*/  @!P3 SYNCS.PHASECHK.TRANS64 P3, [R12+URZ+0x28c50], R207 ;  /* 0x028c50cf0c00b5a7 */ /* 0x000f24000806007f */
[----:B----4-:R-:W-:Y:S05]  /*24550*/  @!P3 BRA `(.L_x_2838) ;  /* 0xfffffffc00f0b947 */ /* 0x010fea000383ffff */
[----:B------:R-:W-:Y:S05]  /*24560*/  BRA `(.L_x_2837) ;  /* 0xfffffed000907947 */ /* 0x000fea000383ffff */
.L_x_2846:
[----:B-1----:R1:W2:Y:S02]  /*24570*/  SYNCS.PHASECHK.TRANS64.TRYWAIT P2, [R206+URZ+0x28c30], R207 ;  /* 0x028c30cfce0075a7 */ /* 0x0022a4000804017f */
[----:B--2---:R-:W-:Y:S05]  /*24580*/  @!P2 NANOSLEEP.SYNCS 0x989680 ;  /* 0x009896800000a95d */ /* 0x004fea0003900000 */
[----:B------:R-:W2:Y:S02]  /*24590*/  @!P2 SYNCS.PHASECHK.TRANS64 P2, [R206+URZ+0x28c30], R207 ;  /* 0x028c30cfce00a5a7 */ /* 0x000ea4000804007f */
[----:B--2---:R-:W-:Y:S05]  /*245a0*/  @!P2 BRA `(.L_x_2846) ;  /* 0xfffffffc00f0a947 */ /* 0x004fea000383ffff */
[----:B------:R-:W-:Y:S05]  /*245b0*/  BRA `(.L_x_2845) ;  /* 0xfffffed400a07947 */ /* 0x000fea000383ffff */
.L_x_2859:
[----:B---3--:R3:W4:Y:S02]  /*245c0*/  SYNCS.PHASECHK.TRANS64.TRYWAIT P2, [R206+URZ+0x28c50], R207 ;  /* 0x028c50cfce0075a7 */ /* 0x008724000804017f */
[----:B----4-:R-:W-:Y:S05]  /*245d0*/  @!P2 NANOSLEEP.SYNCS 0x989680 ;  /* 0x009896800000a95d */ /* 0x010fea0003900000 */
[----:B------:R-:W4:Y:S02]  /*245e0*/  @!P2 SYNCS.PHASECHK.TRANS64 P2, [R206+URZ+0x28c50], R207 ;  /* 0x028c50cfce00a5a7 */ /* 0x000f24000804007f */
[----:B----4-:R-:W-:Y:S05]  /*245f0*/  @!P2 BRA `(.L_x_2859) ;  /* 0xfffffffc00f0a947 */ /* 0x010fea000383ffff */
[----:B------:R-:W-:Y:S05]  /*24600*/  BRA `(.L_x_2858) ;  /* 0xfffffef800a47947 */ /* 0x000fea000383ffff */
.L_x_2902:
[----:B------:R-:W1:Y:S01]  /*24610*/  S2R R6, SR_TID.X ;  /* 0x0000000000067919 */ /* 0x000e620000002100 */
[----:B------:R-:W-:Y:S01]  /*24620*/  BSSY B1, `(.L_x_3112) ;  /* 0x000000a000017945 */ /* 0x000fe20003800000 */
[----:B------:R-:W-:Y:S02]  /*24630*/  IMAD.MOV.U32 R12, RZ, RZ, RZ ;  /* 0x000000ffff0c7224 */ /* 0x000fe400078e00ff */
[----:B------:R-:W-:Y:S02]  /*24640*/  IMAD.MOV.U32 R11, RZ, RZ, 0x1f ;  /* 0x0000001fff0b7424 */ /* 0x000fe400078e00ff */
[----:B0-----:R-:W-:Y:S01]  /*24650*/  IMAD.MOV.U32 R15, RZ, RZ, -0x1 ;  /* 0xffffffffff0f7424 */ /* 0x001fe200078e00ff */
[----:B-1----:R-:W-:-:S04]  /*24660*/  SHF.R.U32.HI R6, RZ, 0x5, R6 ;  /* 0x00000005ff067819 */ /* 0x002fc80000011606 */
[----:B------:R-:W-:-:S05]  /*24670*/  LOP3.LUT R6, R6, 0x3, RZ, 0xc0, !PT ;  /* 0x0000000306067812 */ /* 0x000fca00078ec0ff */
[----:B------:R-:W-:-:S07]  /*24680*/  IMAD.MOV.U32 R13, RZ, RZ, R6 ;  /* 0x000000ffff0d7224 */ /* 0x000fce00078e0006 */
[----:B------:R-:W-:Y:S05]  /*24690*/  WARPSYNC.COLLECTIVE R15, `(.L_x_3113) ;  /* 0x000000000f087348 */ /* 0x000fea0003c00000 */
[----:B------:R0:W1:Y:S02]  /*246a0*/  SHFL.IDX P6, R14, R13, R12, R11 ;  /* 0x0000000c0d0e7389 */ /* 0x00006400000c000b */
[----:B01----:R-:W-:Y:S01]  /*246b0*/  ENDCOLLECTIVE ;  /* 0x000000000000791b */ /* 0x003fe20003800000 */
.L_x_3113:
[----:B------:R-:W-:Y:S05]  /*246c0*/  BSYNC B1 ;  /* 0x0000000000017941 */ /* 0x000fea0003800000 */
.L_x_3112:
[----:B------:R-:W-:Y:S05]  /*246d0*/  BRA `(.L_x_3114) ;  /* 0xffffff7000547947 */ /* 0x000fea000383ffff */
.L_x_2904:
[----:B------:R-:W-:Y:S01]  /*246e0*/  BSSY B1, `(.L_x_3115) ;  /* 0x0000006000017945 */ /* 0x000fe20003800000 */
[----:B0-----:R-:W-:-:S07]  /*246f0*/  IMAD.MOV.U32 R15, RZ, RZ, -0x1 ;  /* 0xffffffffff0f7424 */ /* 0x001fce00078e00ff */
[----:B-1----:R-:W-:Y:S05]  /*24700*/  WARPSYNC.COLLECTIVE R15, `(.L_x_3116) ;  /* 0x000000000f0c7348 */ /* 0x002fea0003c00000 */
[----:B------:R-:W-:Y:S02]  /*24710*/  ELECT P6, UR62, PT ;  /* 0x00000000003e782f */ /* 0x000fe400038c0000 */
[----:B------:R-:W-:Y:S01]  /*24720*/  MOV R14, UR62 ;  /* 0x0000003e000e7c02 */ /* 0x000fe20008000f00 */
[----:B-1----:R-:W-:Y:S10]  /*24730*/  ENDCOLLECTIVE ;  /* 0x000000000000791b */ /* 0x002ff40003800000 */
.L_x_3116:
[----:B------:R-:W-:Y:S05]  /*24740*/  BSYNC B1 ;  /* 0x0000000000017941 */ /* 0x000fea0003800000 */
.L_x_3115:
[----:B------:R-:W-:Y:S05]  /*24750*/  BRA `(.L_x_2903) ;  /* 0xffffff70004c7947 */ /* 0x000fea000383ffff */
.L_x_2906:
[----:B-1----:R1:W2:Y:S02]  /*24760*/  SYNCS.PHASECHK.TRANS64.TRYWAIT P0, [R18+URZ+0x28c20], R6 ;  /* 0x028c2006120075a7 */ /* 0x0022a4000800017f */
[----:B--2---:R-:W-:Y:S05]  /*24770*/  @!P0 NANOSLEEP.SYNCS 0x989680 ;  /* 0x009896800000895d */ /* 0x004fea0003900000 */
[----:B------:R-:W2:Y:S02]  /*24780*/  @!P0 SYNCS.PHASECHK.TRANS64 P0, [R18+URZ+0x28c20], R6 ;  /* 0x028c2006120085a7 */ /* 0x000ea4000800007f */
[----:B--2---:R-:W-:Y:S05]  /*24790*/  @!P0 BRA `(.L_x_2906) ;  /* 0xfffffffc00f08947 */ /* 0x004fea000383ffff */
[----:B------:R-:W-:Y:S05]  /*247a0*/  BRA `(.L_x_3117) ;  /* 0xffffff70005c7947 */ /* 0x000fea000383ffff */
.L_x_2910:
[----:B--2---:R2:W3:Y:S02]  /*247b0*/  SYNCS.PHASECHK.TRANS64.TRYWAIT P0, [R7+URZ+0x28ca0], R10 ;  /* 0x028ca00a070075a7 */ /* 0x0044e4000800017f */
[----:B---3--:R-:W-:Y:S05]  /*247c0*/  @!P0 NANOSLEEP.SYNCS 0x989680 ;  /* 0x009896800000895d */ /* 0x008fea0003900000 */
[----:B------:R-:W3:Y:S02]  /*247d0*/  @!P0 SYNCS.PHASECHK.TRANS64 P0, [R7+URZ+0x28ca0], R10 ;  /* 0x028ca00a070085a7 */ /* 0x000ee4000800007f */
[----:B---3--:R-:W-:Y:S05]  /*247e0*/  @!P0 BRA `(.L_x_2910) ;  /* 0xfffffffc00f08947 */ /* 0x008fea000383ffff */
[----:B------:R-:W-:Y:S05]  /*247f0*/  BRA `(.L_x_3118) ;  /* 0xffffff70007c7947 */ /* 0x000fea000383ffff */
.L_x_2915:
[----:B-1----:R1:W3:Y:S02]  /*24800*/  SYNCS.PHASECHK.TRANS64.TRYWAIT P0, [R7+URZ+0x28cc0], R10 ;  /* 0x028cc00a070075a7 */ /* 0x0022e4000800017f */
[----:B---3--:R-:W-:Y:S05]  /*24810*/  @!P0 NANOSLEEP.SYNCS 0x989680 ;  /* 0x009896800000895d */ /* 0x008fea0003900000 */
[----:B------:R-:W3:Y:S02]  /*24820*/  @!P0 SYNCS.PHASECHK.TRANS64 P0, [R7+URZ+0x28cc0], R10 ;  /* 0x028cc00a070085a7 */ /* 0x000ee4000800007f */
[----:B---3--:R-:W-:Y:S05]  /*24830*/  @!P0 BRA `(.L_x_2915) ;  /* 0xfffffffc00f08947 */ /* 0x008fea000383ffff */
[----:B------:R-:W-:Y:S05]  /*24840*/  BRA `(.L_x_3119) ;  /* 0xffffff7000fc7947 */ /* 0x000fea000383ffff */
.L_x_2929:
[----:B-1----:R1:W2:Y:S02]  /*24850*/  SYNCS.PHASECHK.TRANS64.TRYWAIT P1, [R6+URZ+0x28ca0], R7 ;  /* 0x028ca007060075a7 */ /* 0x0022a4000802017f */
[----:B--2---:R-:W-:Y:S05]  /*24860*/  @!P1 NANOSLEEP.SYNCS 0x989680 ;  /* 0x009896800000995d */ /* 0x004fea0003900000 */
[----:B------:R-:W2:Y:S02]  /*24870*/  @!P1 SYNCS.PHASECHK.TRANS64 P1, [R6+URZ+0x28ca0], R7 ;  /* 0x028ca007060095a7 */ /* 0x000ea4000802007f */
[----:B--2---:R-:W-:Y:S05]  /*24880*/  @!P1 BRA `(.L_x_2929) ;  /* 0xfffffffc00f09947 */ /* 0x004fea000383ffff */
[----:B------:R-:W-:Y:S05]  /*24890*/  BRA `(.L_x_3120) ;  /* 0xffffff7c007c7947 */ /* 0x000fea000383ffff */
.L_x_2934:
[----:B--2---:R2:W3:Y:S02]  /*248a0*/  SYNCS.PHASECHK.TRANS64.TRYWAIT P1, [R6+URZ+0x28cc0], R7 ;  /* 0x028cc007060075a7 */ /* 0x0044e4000802017f */
[----:B---3--:R-:W-:Y:S05]  /*248b0*/  @!P1 NANOSLEEP.SYNCS 0x989680 ;  /* 0x009896800000995d */ /* 0x008fea0003900000 */
[----:B------:R-:W3:Y:S02]  /*248c0*/  @!P1 SYNCS.PHASECHK.TRANS64 P1, [R6+URZ+0x28cc0], R7 ;  /* 0x028cc007060095a7 */ /* 0x000ee4000802007f */
[----:B---3--:R-:W-:Y:S05]  /*248d0*/  @!P1 BRA `(.L_x_2934) ;  /* 0xfffffffc00f09947 */ /* 0x008fea000383ffff */
[----:B------:R-:W-:Y:S05]  /*248e0*/  BRA `(.L_x_3121) ;  /* 0xffffff7c00f87947 */ /* 0x000fea000383ffff */
.L_x_2964:
[----:B-1----:R-:W1:Y:S01]  /*248f0*/  S2R R4, SR_TID.X ;  /* 0x0000000000047919 */ /* 0x002e620000002100 */
[----:B------:R-:W-:Y:S01]  /*24900*/  BSSY B0, `(.L_x_3122) ;  /* 0x000000a000007945 */ /* 0x000fe20003800000 */
[----:B------:R-:W-:Y:S02]  /*24910*/  IMAD.MOV.U32 R12, RZ, RZ, RZ ;  /* 0x000000ffff0c7224 */ /* 0x000fe400078e00ff */
[----:B------:R-:W-:Y:S02]  /*24920*/  IMAD.MOV.U32 R11, RZ, RZ, 0x1f ;  /* 0x0000001fff0b7424 */ /* 0x000fe400078e00ff */
[----:B0-----:R-:W-:Y:S01]  /*24930*/  IMAD.MOV.U32 R15, RZ, RZ, -0x1 ;  /* 0xffffffffff0f7424 */ /* 0x001fe200078e00ff */
[----:B-1----:R-:W-:-:S04]  /*24940*/  SHF.R.U32.HI R4, RZ, 0x5, R4 ;  /* 0x00000005ff047819 */ /* 0x002fc80000011604 */
[----:B------:R-:W-:-:S05]  /*24950*/  LOP3.LUT R4, R4, 0x3, RZ, 0xc0, !PT ;  /* 0x0000000304047812 */ /* 0x000fca00078ec0ff */
[----:B------:R-:W-:-:S07]  /*24960*/  IMAD.MOV.U32 R13, RZ, RZ, R4 ;  /* 0x000000ffff0d7224 */ /* 0x000fce00078e0004 */
[----:B--2---:R-:W-:Y:S05]  /*24970*/  WARPSYNC.COLLECTIVE R15, `(.L_x_3123) ;  /* 0x000000000f087348 */ /* 0x004fea0003c00000 */
[----:B------:R0:W1:Y:S02]  /*24980*/  SHFL.IDX P6, R14, R13, R12, R11 ;  /* 0x0000000c0d0e7389 */ /* 0x00006400000c000b */
[----:B012---:R-:W-:Y:S01]  /*24990*/  ENDCOLLECTIVE ;  /* 0x000000000000791b */ /* 0x007fe20003800000 */
.L_x_3123:
[----:B------:R-:W-:Y:S05]  /*249a0*/  BSYNC B0 ;  /* 0x0000000000007941 */ /* 0x000fea0003800000 */
.L_x_3122:
[----:B------:R-:W-:Y:S05]  /*249b0*/  BRA `(.L_x_3124) ;  /* 0xffffff9400787947 */ /* 0x000fea000383ffff */
.L_x_2966:
[----:B------:R-:W-:Y:S01]  /*249c0*/  BSSY B0, `(.L_x_3125) ;  /* 0x0000006000007945 */ /* 0x000fe20003800000 */
[----:B0-----:R-:W-:-:S07]  /*249d0*/  IMAD.MOV.U32 R15, RZ, RZ, -0x1 ;  /* 0xffffffffff0f7424 */ /* 0x001fce00078e00ff */
[----:B-12---:R-:W-:Y:S05]  /*249e0*/  WARPSYNC.COLLECTIVE R15, `(.L_x_3126) ;  /* 0x000000000f0c7348 */ /* 0x006fea0003c00000 */
[----:B------:R-:W-:Y:S02]  /*249f0*/  ELECT P6, UR62, PT ;  /* 0x00000000003e782f */ /* 0x000fe400038c0000 */
[----:B------:R-:W-:Y:S01]  /*24a00*/  MOV R14, UR62 ;  /* 0x0000003e000e7c02 */ /* 0x000fe20008000f00 */
[----:B-12---:R-:W-:Y:S10]  /*24a10*/  ENDCOLLECTIVE ;  /* 0x000000000000791b */ /* 0x006ff40003800000 */
.L_x_3126:
[----:B------:R-:W-:Y:S05]  /*24a20*/  BSYNC B0 ;  /* 0x0000000000007941 */ /* 0x000fea0003800000 */
.L_x_3125:
[----:B------:R-:W-:Y:S05]  /*24a30*/  BRA `(.L_x_3127) ;  /* 0xffffff9400847947 */ /* 0x000fea000383ffff */
.L_x_2968:
[----:B-1----:R1:W3:Y:S02]  /*24a40*/  SYNCS.PHASECHK.TRANS64.TRYWAIT P0, [R0+URZ+0x28c40], R2 ;  /* 0x028c4002000075a7 */ /* 0x0022e4000800017f */
[----:B---3--:R-:W-:Y:S05]  /*24a50*/  @!P0 NANOSLEEP.SYNCS 0x989680 ;  /* 0x009896800000895d */ /* 0x008fea0003900000 */
[----:B------:R-:W3:Y:S02]  /*24a60*/  @!P0 SYNCS.PHASECHK.TRANS64 P0, [R0+URZ+0x28c40], R2 ;  /* 0x028c4002000085a7 */ /* 0x000ee4000800007f */
[----:B---3--:R-:W-:Y:S05]  /*24a70*/  @!P0 BRA `(.L_x_2968) ;  /* 0xfffffffc00f08947 */ /* 0x008fea000383ffff */
[----:B------:R-:W-:Y:S05]  /*24a80*/  BRA `(.L_x_3128) ;  /* 0xffffff9400e47947 */ /* 0x000fea000383ffff */
.L_x_2972:
        /* <DEDUP_REMOVED lines=13> */
.L_x_3129:
[----:B------:R-:W-:Y:S02]  /*24b60*/  IMAD.MOV.U32 R13, RZ, RZ, R4 ;  /* 0x000000ffff0d7224 */ /* 0x000fe400078e0004 */
[----:B------:R-:W-:-:S07]  /*24b70*/  IMAD.MOV.U32 R6, RZ, RZ, R14 ;  /* 0x000000ffff067224 */ /* 0x000fce00078e000e */
[----:B------:R-:W-:Y:S05]  /*24b80*/  WARPSYNC.COLLECTIVE R15, `(.L_x_3130) ;  /* 0x000000000f087348 */ /* 0x000fea0003c00000 */
[----:B------:R0:W1:Y:S02]  /*24b90*/  SHFL.IDX P6, R14, R13, R12, R11 ;  /* 0x0000000c0d0e7389 */ /* 0x00006400000c000b */
[----:B01----:R-:W-:Y:S01]  /*24ba0*/  ENDCOLLECTIVE ;  /* 0x000000000000791b */ /* 0x003fe20003800000 */
.L_x_3130:
[----:B------:R-:W-:Y:S02]  /*24bb0*/  IMAD.MOV.U32 R13, RZ, RZ, R3 ;  /* 0x000000ffff0d7224 */ /* 0x000fe400078e0003 */
[----:B------:R-:W-:Y:S02]  /*24bc0*/  IMAD.MOV.U32 R12, RZ, RZ, 0x1 ;  /* 0x00000001ff0c7424 */ /* 0x000fe400078e00ff */
[----:B------:R-:W-:-:S07]  /*24bd0*/  IMAD.MOV.U32 R7, RZ, RZ, R14 ;  /* 0x000000ffff077224 */ /* 0x000fce00078e000e */
[----:B------:R-:W-:Y:S05]  /*24be0*/  WARPSYNC.COLLECTIVE R15, `(.L_x_3131) ;  /* 0x000000000f087348 */ /* 0x000fea0003c00000 */
[----:B------:R0:W1:Y:S02]  /*24bf0*/  SHFL.IDX P6, R14, R13, R12, R11 ;  /* 0x0000000c0d0e7389 */ /* 0x00006400000c000b */
[----:B01----:R-:W-:Y:S01]  /*24c00*/  ENDCOLLECTIVE ;  /* 0x000000000000791b */ /* 0x003fe20003800000 */
.L_x_3131:
        /* <DEDUP_REMOVED lines=15> */
.L_x_3132:
[----:B------:R-:W-:Y:S02]  /*24d00*/  IMAD.MOV.U32 R13, RZ, RZ, R3 ;  /* 0x000000ffff0d7224 */ /* 0x000fe400078e0003 */
[----:B------:R-:W-:Y:S02]  /*24d10*/  IMAD.MOV.U32 R12, RZ, RZ, 0x2 ;  /* 0x00000002ff0c7424 */ /* 0x000fe400078e00ff */
[----:B------:R-:W-:-:S07]  /*24d20*/  IMAD.MOV.U32 R5, RZ, RZ, R14 ;  /* 0x000000ffff057224 */ /* 0x000fce00078e000e */
[----:B------:R-:W-:Y:S05]  /*24d30*/  WARPSYNC.COLLECTIVE R15, `(.L_x_3133) ;  /* 0x000000000f087348 */ /* 0x000fea0003c00000 */
[----:B------:R0:W1:Y:S02]  /*24d40*/  SHFL.IDX P6, R14, R13, R12, R11 ;  /* 0x0000000c0d0e7389 */ /* 0x00006400000c000b */
[----:B01----:R-:W-:Y:S01]  /*24d50*/  ENDCOLLECTIVE ;  /* 0x000000000000791b */ /* 0x003fe20003800000 */
.L_x_3133:
        /* <DEDUP_REMOVED lines=15> */
.L_x_3134:
[----:B------:R-:W-:Y:S02]  /*24e50*/  IMAD.MOV.U32 R13, RZ, RZ, R3 ;  /* 0x000000ffff0d7224 */ /* 0x000fe400078e0003 */
[----:B------:R-:W-:Y:S02]  /*24e60*/  IMAD.MOV.U32 R12, RZ, RZ, 0x3 ;  /* 0x00000003ff0c7424 */ /* 0x000fe400078e00ff */
[----:B------:R-:W-:-:S07]  /*24e70*/  IMAD.MOV.U32 R5, RZ, RZ, R14 ;  /* 0x000000ffff057224 */ /* 0x000fce00078e000e */
[----:B------:R-:W-:Y:S05]  /*24e80*/  WARPSYNC.COLLECTIVE R15, `(.L_x_3135) ;  /* 0x000000000f087348 */ /* 0x000fea0003c00000 */
[----:B------:R0:W1:Y:S02]  /*24e90*/  SHFL.IDX P6, R14, R13, R12, R11 ;  /* 0x0000000c0d0e7389 */ /* 0x00006400000c000b */
[----:B01----:R-:W-:Y:S01]  /*24ea0*/  ENDCOLLECTIVE ;  /* 0x000000000000791b */ /* 0x003fe20003800000 */
.L_x_3135:
        /* <DEDUP_REMOVED lines=13> */
.L_x_3136:
[----:B------:R-:W-:Y:S01]  /*24f80*/  IMAD.MOV.U32 R3, RZ, RZ, R14 ;  /* 0x000000ffff037224 */ /* 0x000fe200078e000e */
[----:B------:R-:W-:Y:S06]  /*24f90*/  BRA `(.L_x_3137) ;  /* 0xffffff9c00287947 */ /* 0x000fec000383ffff */
.L_x_2975:
[----:B0-----:R0:W1:Y:S02]  /*24fa0*/  SYNCS.PHASECHK.TRANS64.TRYWAIT P0, [R18+URZ+0x28c20], R0 ;  /* 0x028c2000120075a7 */ /* 0x001064000800017f */
[----:B-1----:R-:W-:Y:S05]  /*24fb0*/  @!P0 NANOSLEEP.SYNCS 0x989680 ;  /* 0x009896800000895d */ /* 0x002fea0003900000 */
[----:B------:R-:W1:Y:S02]  /*24fc0*/  @!P0 SYNCS.PHASECHK.TRANS64 P0, [R18+URZ+0x28c20], R0 ;  /* 0x028c2000120085a7 */ /* 0x000e64000800007f */
[----:B-1----:R-:W-:Y:S05]  /*24fd0*/  @!P0 BRA `(.L_x_2975) ;  /* 0xfffffffc00f08947 */ /* 0x002fea000383ffff */
[----:B------:R-:W-:Y:S05]  /*24fe0*/  BRA `(.L_x_3138) ;  /* 0xffffff9c00847947 */ /* 0x000fea000383ffff */
.L_x_2979:
[----:B0-----:R0:W1:Y:S02]  /*24ff0*/  SYNCS.PHASECHK.TRANS64.TRYWAIT P0, [R0+URZ+0x28c60], R2 ;  /* 0x028c6002000075a7 */ /* 0x001064000800017f */
[----:B-1----:R-:W-:Y:S05]  /*25000*/  @!P0 NANOSLEEP.SYNCS 0x989680 ;  /* 0x009896800000895d */ /* 0x002fea0003900000 */
[----:B------:R-:W1:Y:S02]  /*25010*/  @!P0 SYNCS.PHASECHK.TRANS64 P0, [R0+URZ+0x28c60], R2 ;  /* 0x028c6002000085a7 */ /* 0x000e64000800007f */
[----:B-1----:R-:W-:Y:S05]  /*25020*/  @!P0 BRA `(.L_x_2979) ;  /* 0xfffffffc00f08947 */ /* 0x002fea000383ffff */
[----:B------:R-:W-:Y:S05]  /*25030*/  BRA `(.L_x_3139) ;  /* 0xffffff9c00a87947 */ /* 0x000fea000383ffff */
.L_x_2998:
[----:B-1----:R1:W2:Y:S02]  /*25040*/  SYNCS.PHASECHK.TRANS64.TRYWAIT P0, [R2+URZ+0x28c40], R6 ;  /* 0x028c4006020075a7 */ /* 0x0022a4000800017f */
[----:B--2---:R-:W-:Y:S05]  /*25050*/  @!P0 NANOSLEEP.SYNCS 0x989680 ;  /* 0x009896800000895d */ /* 0x004fea0003900000 */
[----:B------:R-:W2:Y:S02]  /*25060*/  @!P0 SYNCS.PHASECHK.TRANS64 P0, [R2+URZ+0x28c40], R6 ;  /* 0x028c4006020085a7 */ /* 0x000ea4000800007f */
[----:B--2---:R-:W-:Y:S05]  /*25070*/  @!P0 BRA `(.L_x_2998) ;  /* 0xfffffffc00f08947 */ /* 0x004fea000383ffff */
[----:B------:R-:W-:Y:S05]  /*25080*/  BRA `(.L_x_3140) ;  /* 0xffffffa800d07947 */ /* 0x000fea000383ffff */
.L_x_3003:
[----:B0-----:R0:W2:Y:S02]  /*25090*/  SYNCS.PHASECHK.TRANS64.TRYWAIT P0, [R2+URZ+0x28c60], R6 ;  /* 0x028c6006020075a7 */ /* 0x0010a4000800017f */
[----:B--2---:R-:W-:Y:S05]  /*250a0*/  @!P0 NANOSLEEP.SYNCS 0x989680 ;  /* 0x009896800000895d */ /* 0x004fea0003900000 */
[----:B------:R-:W2:Y:S02]  /*250b0*/  @!P0 SYNCS.PHASECHK.TRANS64 P0, [R2+URZ+0x28c60], R6 ;  /* 0x028c6006020085a7 */ /* 0x000ea4000800007f */
[----:B--2---:R-:W-:Y:S05]  /*250c0*/  @!P0 BRA `(.L_x_3003) ;  /* 0xfffffffc00f08947 */ /* 0x004fea000383ffff */
[----:B------:R-:W-:Y:S05]  /*250d0*/  BRA `(.L_x_3141) ;  /* 0xffffffac004c7947 */ /* 0x000fea000383ffff */
.L_x_3018:
[----:B-1----:R1:W2:Y:S02]  /*250e0*/  SYNCS.PHASECHK.TRANS64.TRYWAIT P0, [R2+URZ+0x28c40], R3 ;  /* 0x028c4003020075a7 */ /* 0x0022a4000800017f */
[----:B--2---:R-:W-:Y:S05]  /*250f0*/  @!P0 NANOSLEEP.SYNCS 0x989680 ;  /* 0x009896800000895d */ /* 0x004fea0003900000 */
[----:B------:R-:W2:Y:S02]  /*25100*/  @!P0 SYNCS.PHASECHK.TRANS64 P0, [R2+URZ+0x28c40], R3 ;  /* 0x028c4003020085a7 */ /* 0x000ea4000800007f */
[----:B--2---:R-:W-:Y:S05]  /*25110*/  @!P0 BRA `(.L_x_3018) ;  /* 0xfffffffc00f08947 */ /* 0x004fea000383ffff */
[----:B------:R-:W-:Y:S05]  /*25120*/  BRA `(.L_x_3142) ;  /* 0xffffffb800247947 */ /* 0x000fea000383ffff */
.L_x_3023:
[----:B--2---:R2:W3:Y:S02]  /*25130*/  SYNCS.PHASECHK.TRANS64.TRYWAIT P0, [R2+URZ+0x28c60], R3 ;  /* 0x028c6003020075a7 */ /* 0x0044e4000800017f */
[----:B---3--:R-:W-:Y:S05]  /*25140*/  @!P0 NANOSLEEP.SYNCS 0x989680 ;  /* 0x009896800000895d */ /* 0x008fea0003900000 */
[----:B------:R-:W3:Y:S02]  /*25150*/  @!P0 SYNCS.PHASECHK.TRANS64 P0, [R2+URZ+0x28c60], R3 ;  /* 0x028c6003020085a7 */ /* 0x000ee4000800007f */
[----:B---3--:R-:W-:Y:S05]  /*25160*/  @!P0 BRA `(.L_x_3023) ;  /* 0xfffffffc00f08947 */ /* 0x008fea000383ffff */
[----:B------:R-:W-:Y:S05]  /*25170*/  BRA `(.L_x_3143) ;  /* 0xffffffb800a07947 */ /* 0x000fea000383ffff */
.L_x_3038:
[----:B-1----:R1:W2:Y:S02]  /*25180*/  SYNCS.PHASECHK.TRANS64.TRYWAIT P0, [R3+URZ+0x28c40], R2 ;  /* 0x028c4002030075a7 */ /* 0x0022a4000800017f */
[----:B--2---:R-:W-:Y:S05]  /*25190*/  @!P0 NANOSLEEP.SYNCS 0x989680 ;  /* 0x009896800000895d */ /* 0x004fea0003900000 */
[----:B------:R-:W2:Y:S02]  /*251a0*/  @!P0 SYNCS.PHASECHK.TRANS64 P0, [R3+URZ+0x28c40], R2 ;  /* 0x028c4002030085a7 */ /* 0x000ea4000800007f */
[----:B--2---:R-:W-:Y:S05]  /*251b0*/  @!P0 BRA `(.L_x_3038) ;  /* 0xfffffffc00f08947 */ /* 0x004fea000383ffff */
[----:B------:R-:W-:Y:S05]  /*251c0*/  BRA `(.L_x_3144) ;  /* 0xffffffc400607947 */ /* 0x000fea000383ffff */
.L_x_3043:
[----:B--2---:R2:W3:Y:S02]  /*251d0*/  SYNCS.PHASECHK.TRANS64.TRYWAIT P0, [R3+URZ+0x28c60], R2 ;  /* 0x028c6002030075a7 */ /* 0x0044e4000800017f */
[----:B---3--:R-:W-:Y:S05]  /*251e0*/  @!P0 NANOSLEEP.SYNCS 0x989680 ;  /* 0x009896800000895d */ /* 0x008fea0003900000 */
[----:B------:R-:W3:Y:S02]  /*251f0*/  @!P0 SYNCS.PHASECHK.TRANS64 P0, [R3+URZ+0x28c60], R2 ;  /* 0x028c6002030085a7 */ /* 0x000ee4000800007f */
[----:B---3--:R-:W-:Y:S05]  /*25200*/  @!P0 BRA `(.L_x_3043) ;  /* 0xfffffffc00f08947 */ /* 0x008fea000383ffff */
[----:B------:R-:W-:Y:S05]  /*25210*/  BRA `(.L_x_3145) ;  /* 0xffffffc400dc7947 */ /* 0x000fea000383ffff */
.L_x_3059:
[----:B------:R-:W2:Y:S01]  /*25220*/  LDL R0, [R1] ;  /* 0x0000000001007983 */ /* 0x000ea20000100800 */
[----:B------:R-:W-:Y:S01]  /*25230*/  BSSY B0, `(.L_x_3146) ;  /* 0x0000008000007945 */ /* 0x000fe20003800000 */
[----:B------:R-:W-:Y:S02]  /*25240*/  IMAD.MOV.U32 R12, RZ, RZ, RZ ;  /* 0x000000ffff0c7224 */ /* 0x000fe400078e00ff */
[----:B------:R-:W-:Y:S02]  /*25250*/  IMAD.MOV.U32 R11, RZ, RZ, 0x1f ;  /* 0x0000001fff0b7424 */ /* 0x000fe400078e00ff */
[----:B0-----:R-:W-:Y:S02]  /*25260*/  IMAD.MOV.U32 R15, RZ, RZ, -0x1 ;  /* 0xffffffffff0f7424 */ /* 0x001fe400078e00ff */
[----:B--2---:R-:W-:-:S07]  /*25270*/  IMAD.MOV.U32 R13, RZ, RZ, R0 ;  /* 0x000000ffff0d7224 */ /* 0x004fce00078e0000 */
[----:B-1----:R-:W-:Y:S05]  /*25280*/  WARPSYNC.COLLECTIVE R15, `(.L_x_3147) ;  /* 0x000000000f087348 */ /* 0x002fea0003c00000 */
[----:B------:R0:W2:Y:S02]  /*25290*/  SHFL.IDX P6, R14, R13, R12, R11 ;  /* 0x0000000c0d0e7389 */ /* 0x0000a400000c000b */
[----:B012---:R-:W-:Y:S01]  /*252a0*/  ENDCOLLECTIVE ;  /* 0x000000000000791b */ /* 0x007fe20003800000 */
.L_x_3147:
[----:B------:R-:W-:Y:S05]  /*252b0*/  BSYNC B0 ;  /* 0x0000000000007941 */ /* 0x000fea0003800000 */
.L_x_3146:
        /* <DEDUP_REMOVED lines=9> */
.L_x_3148:
        /* <DEDUP_REMOVED lines=26> */
.L_x_3149:
        /* <DEDUP_REMOVED lines=8> */
.L_x_3150:
        /* <DEDUP_REMOVED lines=8> */
.L_x_3151:
        /* <DEDUP_REMOVED lines=8> */
.L_x_3152:
        /* <DEDUP_REMOVED lines=8> */
.L_x_3153:
        /* <DEDUP_REMOVED lines=9> */
.L_x_3154:
[----:B------:R-:W-:Y:S01]  /*25780*/  IMAD.MOV.U32 R9, RZ, RZ, R14 ;  /* 0x000000ffff097224 */ /* 0x000fe200078e000e */
[----:B------:R-:W-:Y:S06]  /*25790*/  BRA `(.L_x_3155) ;  /* 0xffffffd000147947 */ /* 0x000fec000383ffff */
.L_x_3062:
        /* <DEDUP_REMOVED lines=8> */
.L_x_3157:
[----:B------:R-:W-:Y:S05]  /*25820*/  BSYNC B0 ;  /* 0x0000000000007941 */ /* 0x000fea0003800000 */
.L_x_3156:
        /* <DEDUP_REMOVED lines=10> */
.L_x_3158:
        /* <DEDUP_REMOVED lines=8> */
.L_x_3159:
        /* <DEDUP_REMOVED lines=8> */
.L_x_3160:
        /* <DEDUP_REMOVED lines=8> */
.L_x_3161:
        /* <DEDUP_REMOVED lines=9> */
.L_x_3162:
[----:B------:R-:W-:Y:S01]  /*25ae0*/  IMAD.MOV.U32 R9, RZ, RZ, R14 ;  /* 0x000000ffff097224 */ /* 0x000fe200078e000e */
[----:B------:R-:W-:Y:S06]  /*25af0*/  BRA `(.L_x_3163) ;  /* 0xffffffcc00e87947 */ /* 0x000fec000383ffff */
.L_x_3064:
[----:B------:R-:W-:Y:S01]  /*25b00*/  BSSY B0, `(.L_x_3164) ;  /* 0x0000006000007945 */ /* 0x000fe20003800000 */
[----:B------:R-:W-:Y:S01]  /*25b10*/  PLOP3.LUT P6, PT, P6, PT, PT, 0x8, 0x0 ;  /* 0x000000000000781c */ /* 0x000fe200037ce170 */
[----:B------:R-:W-:-:S12]  /*25b20*/  IMAD.MOV.U32 R15, RZ, RZ, -0x1 ;  /* 0xffffffffff0f7424 */ /* 0x000fd800078e00ff */
[----:B0-----:R-:W-:Y:S05]  /*25b30*/  WARPSYNC.COLLECTIVE R15, `(.L_x_3165) ;  /* 0x000000000f087348 */ /* 0x001fea0003c00000 */
[----:B------:R-:W-:Y:S01]  /*25b40*/  VOTE.ANY R14, PT, P6 ;  /* 0x00000000000e7806 */ /* 0x000fe200030e0100 */
[----:B0-----:R-:W-:Y:S06]  /*25b50*/  ENDCOLLECTIVE ;  /* 0x000000000000791b */ /* 0x001fec0003800000 */
.L_x_3165:
[----:B------:R-:W-:Y:S05]  /*25b60*/  BSYNC B0 ;  /* 0x0000000000007941 */ /* 0x000fea0003800000 */
.L_x_3164:
        /* <DEDUP_REMOVED lines=10> */
.L_x_3166:
[----:B------:R-:W-:Y:S02]  /*25c10*/  IMAD.MOV.U32 R13, RZ, RZ, R6 ;  /* 0x000000ffff0d7224 */ /* 0x000fe400078e0006 */
[----:B------:R-:W-:-:S07]  /*25c20*/  IMAD.MOV.U32 R4, RZ, RZ, R14 ;  /* 0x000000ffff047224 */ /* 0x000fce00078e000e */
[----:B------:R-:W-:Y:S05]  /*25c30*/  WARPSYNC.COLLECTIVE R15, `(.L_x_3167) ;  /* 0x000000000f087348 */ /* 0x000fea0003c00000 */
[----:B------:R0:W1:Y:S02]  /*25c40*/  SHFL.IDX P6, R14, R13, R12, R11 ;  /* 0x0000000c0d0e7389 */ /* 0x00006400000c000b */
[----:B01----:R-:W-:Y:S01]  /*25c50*/  ENDCOLLECTIVE ;  /* 0x000000000000791b */ /* 0x003fe20003800000 */
.L_x_3167:
[----:B------:R-:W-:Y:S02]  /*25c60*/  IMAD.MOV.U32 R6, RZ, RZ, R14 ;  /* 0x000000ffff067224 */ /* 0x000fe400078e000e */
[----:B------:R-:W-:-:S05]  /*25c70*/  IMAD.IADD R10, R7, 0x1, R10 ;  /* 0x00000001070a7824 */ /* 0x000fca00078e020a */
[----:B------:R2:W-:Y:S01]  /*25c80*/  STL [R1+0xc], R10 ;  /* 0x00000c0a01007387 */ /* 0x0005e20000100800 */
[----:B------:R-:W-:Y:S05]  /*25c90*/  BRA `(.L_x_3168) ;  /* 0xffffffcc00c87947 */ /* 0x000fea000383ffff */
.L_x_3066:
[----:B------:R-:W-:Y:S01]  /*25ca0*/  BSSY B0, `(.L_x_3169) ;  /* 0x0000008000007945 */ /* 0x000fe20003800000 */
[----:B------:R-:W-:Y:S02]  /*25cb0*/  IMAD.MOV.U32 R13, RZ, RZ, R3 ;  /* 0x000000ffff0d7224 */ /* 0x000fe400078e0003 */
[----:B------:R-:W-:Y:S02]  /*25cc0*/  IMAD.MOV.U32 R12, RZ, RZ, R7 ;  /* 0x000000ffff0c7224 */ /* 0x000fe400078e0007 */
[----:B------:R-:W-:Y:S02]  /*25cd0*/  IMAD.MOV.U32 R11, RZ, RZ, 0x1f ;  /* 0x0000001fff0b7424 */ /* 0x000fe400078e00ff */
[----:B------:R-:W-:-:S07]  /*25ce0*/  IMAD.MOV.U32 R15, RZ, RZ, -0x1 ;  /* 0xffffffffff0f7424 */ /* 0x000fce00078e00ff */
[----:B0-2---:R-:W-:Y:S05]  /*25cf0*/  WARPSYNC.COLLECTIVE R15, `(.L_x_3170) ;  /* 0x000000000f087348 */ /* 0x005fea0003c00000 */
[----:B------:R1:W3:Y:S02]  /*25d00*/  SHFL.IDX P6, R14, R13, R12, R11 ;  /* 0x0000000c0d0e7389 */ /* 0x0002e400000c000b */
[----:B0123--:R-:W-:Y:S01]  /*25d10*/  ENDCOLLECTIVE ;  /* 0x000000000000791b */ /* 0x00ffe20003800000 */
.L_x_3170:
[----:B------:R-:W-:Y:S05]  /*25d20*/  BSYNC B0 ;  /* 0x0000000000007941 */ /* 0x000fea0003800000 */
.L_x_3169:
[----:B------:R-:W-:Y:S01]  /*25d30*/  IMAD.MOV.U32 R8, RZ, RZ, R14 ;  /* 0x000000ffff087224 */ /* 0x000fe200078e000e */
[----:B------:R-:W-:Y:S06]  /*25d40*/  BRA `(.L_x_3065) ;  /* 0xffffffcc00b47947 */ /* 0x000fec000383ffff */
.L_x_3072:
[----:B0-----:R0:W1:Y:S02]  /*25d50*/  SYNCS.PHASECHK.TRANS64.TRYWAIT P0, [R0+URZ+0x28c20], R3 ;  /* 0x028c2003000075a7 */ /* 0x001064000800017f */
[----:B-1----:R-:W-:Y:S05]  /*25d60*/  @!P0 NANOSLEEP.SYNCS 0x989680 ;  /* 0x009896800000895d */ /* 0x002fea0003900000 */
[----:B------:R-:W1:Y:S02]  /*25d70*/  @!P0 SYNCS.PHASECHK.TRANS64 P0, [R0+URZ+0x28c20], R3 ;  /* 0x028c2003000085a7 */ /* 0x000e64000800007f */
[----:B-1----:R-:W-:Y:S05]  /*25d80*/  @!P0 BRA `(.L_x_3072) ;  /* 0xfffffffc00f08947 */ /* 0x002fea000383ffff */
[----:B------:R-:W-:Y:S05]  /*25d90*/  BRA `(.L_x_3171) ;  /* 0xffffffd800507947 */ /* 0x000fea000383ffff */
.L_x_3073:
[----:B------:R-:W1:Y:S01]  /*25da0*/  S2R R2, SR_TID.X ;  /* 0x0000000000027919 */ /* 0x000e620000002100 */
[----:B------:R-:W-:Y:S01]  /*25db0*/  BSSY B0, `(.L_x_3172) ;  /* 0x000000a000007945 */ /* 0x000fe20003800000 */
[----:B------:R-:W-:Y:S02]  /*25dc0*/  IMAD.MOV.U32 R12, RZ, RZ, RZ ;  /* 0x000000ffff0c7224 */ /* 0x000fe400078e00ff */
[----:B---3--:R-:W-:Y:S02]  /*25dd0*/  IMAD.MOV.U32 R11, RZ, RZ, 0x1f ;  /* 0x0000001fff0b7424 */ /* 0x008fe400078e00ff */
[----:B------:R-:W-:Y:S01]  /*25de0*/  IMAD.MOV.U32 R15, RZ, RZ, -0x1 ;  /* 0xffffffffff0f7424 */ /* 0x000fe200078e00ff */
[----:B-1----:R-:W-:-:S04]  /*25df0*/  SHF.R.U32.HI R2, RZ, 0x5, R2 ;  /* 0x00000005ff027819 */ /* 0x002fc80000011602 */
[----:B------:R-:W-:-:S05]  /*25e00*/  LOP3.LUT R2, R2, 0x3, RZ, 0xc0, !PT ;  /* 0x0000000302027812 */ /* 0x000fca00078ec0ff */
[----:B------:R-:W-:-:S07]  /*25e10*/  IMAD.MOV.U32 R13, RZ, RZ, R2 ;  /* 0x000000ffff0d7224 */ /* 0x000fce00078e0002 */
[----:B0-----:R-:W-:Y:S05]  /*25e20*/  WARPSYNC.COLLECTIVE R15, `(.L_x_3173) ;  /* 0x000000000f087348 */ /* 0x001fea0003c00000 */
[----:B------:R1:W2:Y:S02]  /*25e30*/  SHFL.IDX P6, R14, R13, R12, R11 ;  /* 0x0000000c0d0e7389 */ /* 0x0002a400000c000b */
[----:B012---:R-:W-:Y:S01]  /*25e40*/  ENDCOLLECTIVE ;  /* 0x000000000000791b */ /* 0x007fe20003800000 */
.L_x_3173:
[----:B------:R-:W-:Y:S05]  /*25e50*/  BSYNC B0 ;  /* 0x0000000000007941 */ /* 0x000fea0003800000 */
.L_x_3172:
[----:B------:R-:W-:Y:S05]  /*25e60*/  BRA `(.L_x_3174) ;  /* 0xffffffd800387947 */ /* 0x000fea000383ffff */
.L_x_3074:
[----:B------:R-:W-:Y:S01]  /*25e70*/  BSSY B0, `(.L_x_3175) ;  /* 0x0000006000007945 */ /* 0x000fe20003800000 */
[----:B------:R-:W-:-:S07]  /*25e80*/  IMAD.MOV.U32 R15, RZ, RZ, -0x1 ;  /* 0xffffffffff0f7424 */ /* 0x000fce00078e00ff */
[----:B01-3--:R-:W-:Y:S05]  /*25e90*/  WARPSYNC.COLLECTIVE R15, `(.L_x_3176) ;  /* 0x000000000f0c7348 */ /* 0x00bfea0003c00000 */
[----:B------:R-:W-:Y:S02]  /*25ea0*/  ELECT P6, UR62, PT ;  /* 0x00000000003e782f */ /* 0x000fe400038c0000 */
[----:B------:R-:W-:Y:S01]  /*25eb0*/  MOV R14, UR62 ;  /* 0x0000003e000e7c02 */ /* 0x000fe20008000f00 */
[----:B01-3--:R-:W-:Y:S10]  /*25ec0*/  ENDCOLLECTIVE ;  /* 0x000000000000791b */ /* 0x00bff40003800000 */
.L_x_3176:
[----:B------:R-:W-:Y:S05]  /*25ed0*/  BSYNC B0 ;  /* 0x0000000000007941 */ /* 0x000fea0003800000 */
.L_x_3175:
[----:B------:R-:W-:Y:S05]  /*25ee0*/  BRA `(.L_x_3177) ;  /* 0xffffffd8002c7947 */ /* 0x000fea000383ffff */
.L_x_3076:
[----:B0-----:R0:W1:Y:S02]  /*25ef0*/  SYNCS.PHASECHK.TRANS64.TRYWAIT P0, [R6+URZ], R5 ;  /* 0x00000005060075a7 */ /* 0x001064000800017f */
[----:B-1----:R-:W-:Y:S05]  /*25f00*/  @!P0 NANOSLEEP.SYNCS 0x989680 ;  /* 0x009896800000895d */ /* 0x002fea0003900000 */
[----:B------:R-:W1:Y:S02]  /*25f10*/  @!P0 SYNCS.PHASECHK.TRANS64 P0, [R6+URZ], R5 ;  /* 0x00000005060085a7 */ /* 0x000e64000800007f */
[----:B-1----:R-:W-:Y:S05]  /*25f20*/  @!P0 BRA `(.L_x_3076) ;  /* 0xfffffffc00f08947 */ /* 0x002fea000383ffff */
[----:B------:R-:W-:Y:S05]  /*25f30*/  BRA `(.L_x_3178) ;  /* 0xffffffd800647947 */ /* 0x000fea000383ffff */
.L_x_3077:
[----:B-1----:R1:W2:Y:S02]  /*25f40*/  SYNCS.PHASECHK.TRANS64.TRYWAIT P0, [R7+URZ], R2 ;  /* 0x00000002070075a7 */ /* 0x0022a4000800017f */
[----:B--2---:R-:W-:Y:S05]  /*25f50*/  @!P0 NANOSLEEP.SYNCS 0x989680 ;  /* 0x009896800000895d */ /* 0x004fea0003900000 */
[----:B------:R-:W2:Y:S02]  /*25f60*/  @!P0 SYNCS.PHASECHK.TRANS64 P0, [R7+URZ], R2 ;  /* 0x00000002070085a7 */ /* 0x000ea4000800007f */
[----:B--2---:R-:W-:Y:S05]  /*25f70*/  @!P0 BRA `(.L_x_3077) ;  /* 0xfffffffc00f08947 */ /* 0x004fea000383ffff */
[----:B------:R-:W-:Y:S05]  /*25f80*/  BRA `(.L_x_3179) ;  /* 0xffffffd800587947 */ /* 0x000fea000383ffff */
.L_x_3079:
[----:B--2---:R2:W4:Y:S02]  /*25f90*/  SYNCS.PHASECHK.TRANS64.TRYWAIT P0, [R4+URZ], R5 ;  /* 0x00000005040075a7 */ /* 0x004524000800017f */
[----:B----4-:R-:W-:Y:S05]  /*25fa0*/  @!P0 NANOSLEEP.SYNCS 0x989680 ;  /* 0x009896800000895d */ /* 0x010fea0003900000 */
[----:B------:R-:W4:Y:S02]  /*25fb0*/  @!P0 SYNCS.PHASECHK.TRANS64 P0, [R4+URZ], R5 ;  /* 0x00000005040085a7 */ /* 0x000f24000800007f */
[----:B----4-:R-:W-:Y:S05]  /*25fc0*/  @!P0 BRA `(.L_x_3079) ;  /* 0xfffffffc00f08947 */ /* 0x010fea000383ffff */
[----:B------:R-:W-:Y:S05]  /*25fd0*/  BRA `(.L_x_3180) ;  /* 0xffffffd8005c7947 */ /* 0x000fea000383ffff */
.L_x_3181:
        /* <DEDUP_REMOVED lines=10> */
.L_x_6048:


//--------------------- .text._ZN7cutlass13device_kernelIN5flash11enable_sm90INS1_16FlashAttnFwdSm90INS1_25CollectiveMainloopFwdSm90ILi2EN4cute5tupleIJNS5_1CILi1EEES8_S8_EEENS6_IJNS7_ILi64EEESA_SA_EEELi512ENS_6half_tEfNS_4arch4Sm90ELb0ELb1ELb1ELb1ELb0ELb0ELb1ELb0ELb0ELb1ELb1ELb0EEENS1_21CollectiveEpilogueFwdINS6_IJSA_NS7_ILi512EEESA_EEES9_SC_SE_Li256ELb1ELb1ELb1ELb0EEENS1_36VarlenDynamicPersistentTileSchedulerILi64ELi64ELi256ELi128ELb1ELb1ELb1ELb1ELb0ELb1EEEEEEEEEvNT_6ParamsE --------------------------
	.section	.text._ZN7cutlass13device_kernelIN5flash11enable_sm90INS1_16FlashAttnFwdSm90INS1_25CollectiveMainloopFwdSm90ILi2EN4cute5tupleIJNS5_1CILi1EEES8_S8_EEENS6_IJNS7_ILi64EEESA_SA_EEELi512ENS_6half_tEfNS_4arch4Sm90ELb0ELb1ELb1ELb1ELb0ELb0ELb1ELb0ELb0ELb1ELb1ELb0EEENS1_21CollectiveEpilogueFwdINS6_IJSA_NS7_ILi512EEESA_EEES9_SC_SE_Li256ELb1ELb1ELb1ELb0EEENS1_36VarlenDynamicPersistentTileSchedulerILi64ELi64ELi256ELi128ELb1ELb1ELb1ELb1ELb0ELb1EEEEEEEEEvNT_6ParamsE,"ax",@progbits
	.align	128
.text._ZN7cutlass13device_kernelIN5flash11enable_sm90INS1_16FlashAttnFwdSm90INS1_25CollectiveMainloopFwdSm90ILi2EN4cute5tupleIJNS5_1CILi1EEES8_S8_EEENS6_IJNS7_ILi64EEESA_SA_EEELi512ENS_6half_tEfNS_4arch4Sm90ELb0ELb1ELb1ELb1ELb0ELb0ELb1ELb0ELb0ELb1ELb1ELb0EEENS1_21CollectiveEpilogueFwdINS6_IJSA_NS7_ILi512EEESA_EEES9_SC_SE_Li256ELb1ELb1ELb1ELb0EEENS1_36VarlenDynamicPersistentTileSchedulerILi64ELi64ELi256ELi128ELb1ELb1ELb1ELb1ELb0ELb1EEEEEEEEEvNT_6ParamsE:
        .type           _ZN7cutlass13device_kernelIN5flash11enable_sm90INS1_16FlashAttnFwdSm90INS1_25CollectiveMainloopFwdSm90ILi2EN4cute5tupleIJNS5_1CILi1EEES8_S8_EEENS6_IJNS7_ILi64EEESA_SA_EEELi512ENS_6half_tEfNS_4arch4Sm90ELb0ELb1ELb1ELb1ELb0ELb0ELb1ELb0ELb0ELb1ELb1ELb0EEENS1_21CollectiveEpilogueFwdINS6_IJSA_NS7_ILi512EEESA_EEES9_SC_SE_Li256ELb1ELb1ELb1ELb0EEENS1_36VarlenDynamicPersistentTileSchedulerILi64ELi64ELi256ELi128ELb1ELb1ELb1ELb1ELb0ELb1EEEEEEEEEvNT_6ParamsE,@function
        .size           _ZN7cutlass13device_kernelIN5flash11enable_sm90INS1_16FlashAttnFwdSm90INS1_25CollectiveMainloopFwdSm90ILi2EN4cute5tupleIJNS5_1CILi1EEES8_S8_EEENS6_IJNS7_ILi64EEESA_SA_EEELi512ENS_6half_tEfNS_4arch4Sm90ELb0ELb1ELb1ELb1ELb0ELb0ELb1ELb0ELb0ELb1ELb1ELb0EEENS1_21CollectiveEpilogueFwdINS6_IJSA_NS7_ILi512EEESA_EEES9_SC_SE_Li256ELb1ELb1ELb1ELb0EEENS1_36VarlenDynamicPersistentTileSchedulerILi64ELi64ELi256ELi128ELb1ELb1ELb1ELb1ELb0ELb1EEEEEEEEEvNT_6ParamsE,(.L_x_6049 - _ZN7cutlass13device_kernelIN5flash11enable_sm90INS1_16FlashAttnFwdSm90INS1_25CollectiveMainloopFwdSm90ILi2EN4cute5tupleIJNS5_1CILi1EEES8_S8_EEENS6_IJNS7_ILi64EEESA_SA_EEELi512ENS_6half_tEfNS_4arch4Sm90ELb0ELb1ELb1ELb1ELb0ELb0ELb1ELb0ELb0ELb1ELb1ELb0EEENS1_21CollectiveEpilogueFwdINS6_IJSA_NS7_ILi512EEESA_EEES9_SC_SE_Li256ELb1ELb1ELb1ELb0EEENS1_36VarlenDynamicPersistentTileSchedulerILi64ELi64ELi256ELi128ELb1ELb1ELb1ELb1ELb0ELb1EEEEEEEEEvNT_6ParamsE)
        .other          _ZN7cutlass13device_kernelIN5flash11enable_sm90INS1_16FlashAttnFwdSm90INS1_25CollectiveMainloopFwdSm90ILi2EN4cute5tupleIJNS5_1CILi1EEES8_S8_EEENS6_IJNS7_ILi64EEESA_SA_EEELi512ENS_6half_tEfNS_4arch4Sm90ELb0ELb1ELb1ELb1ELb0ELb0ELb1ELb0ELb0ELb1ELb1ELb0EEENS1_21CollectiveEpilogueFwdINS6_IJSA_NS7_ILi512EEESA_EEES9_SC_SE_Li256ELb1ELb1ELb1ELb0EEENS1_36VarlenDynamicPersistentTileSchedulerILi64ELi64ELi256ELi128ELb1ELb1ELb1ELb1ELb0ELb1EEEEEEEEEvNT_6ParamsE,@"STO_CUDA_ENTRY STV_DEFAULT"
_ZN7cutlass13device_kernelIN5flash11enable_sm90INS1_16FlashAttnFwdSm90INS1_25CollectiveMainloopFwdSm90ILi2EN4cute5tupleIJNS5_1CILi1EEES8_S8_EEENS6_IJNS7_ILi64EEESA_SA_EEELi512ENS_6half_tEfNS_4arch4Sm90ELb0ELb1ELb1ELb1ELb0ELb0ELb1ELb0ELb0ELb1ELb1ELb0EEENS1_21CollectiveEpilogueFwdINS6_IJSA_NS7_ILi512EEESA_EEES9_SC_SE_Li256ELb1ELb1ELb1ELb0EEENS1_36VarlenDynamicPersistentTileSchedulerILi64ELi64ELi256ELi128ELb1ELb1ELb1ELb1ELb0ELb1EEEEEEEEEvNT_6ParamsE:
[----:B------:R-:W0:Y:S02]  /*0000*/  LDC R1, c[0x0][0x28] ;  /* 0x00000a00ff017b82 */ /* 0x000e240000000800 */
[----:B0-----:R-:W-:Y:S01]  /*0010*/  VIADD R1, R1, 0xfffffb40 ;  /* 0xfffffb4001017836 */ /* 0x001fe20000000000 */
[----:B------:R-:W0:Y:S01]  /*0020*/  S2R R4, SR_TID.X ;  /* 0x0000000000047919 */ /* 0x000e220000002100 */
[----:B------:R-:W-:Y:S01]  /*0030*/  ELECT P0, URZ, PT ;  /* 0x00000000003f782f */ /* 0x000fe20003800000 */
[----:B------:R-:W-:Y:S01]  /*0040*/  BSSY B0, `(.L_x_3182) ;  /* 0x0000011000007945 */ /* 0x000fe20003800000 */
[----:B------:R-:W-:Y:S01]  /*0050*/  ULDC UR4, c[0x0][0x20] ;  /* 0x0000080000047ab9 */ /* 0x000fe20000000800 */
[----:B0-----:R-:W-:-:S05]  /*0060*/  SHF.R.U32.HI R0, RZ, 0x5, R4 ;  /* 0x00000005ff007819 */ /* 0x001fca0000011604 */
[----:B------:R-:W0:Y:S02]  /*0070*/  SHFL.IDX PT, R2, R0, RZ, 0x1f ;  /* 0x00001fff00027589 */ /* 0x000e2400000e0000 */
[----:B0-----:R-:W-:Y:S02]  /*0080*/  ISETP.EQ.AND P0, PT, R2, RZ, P0 ;  /* 0x000000ff0200720c */ /* 0x001fe40000702270 */
[----:B------:R-:W-:Y:S01]  /*0090*/  IADD3 R2, P1, R1, UR4, RZ ;  /* 0x0000000401027c10 */ /* 0x000fe2000ff3e0ff */
[----:B------:R-:W-:-:S04]  /*00a0*/  ULDC UR4, c[0x0][0x24] ;  /* 0x0000090000047ab9 */ /* 0x000fc80000000800 */
[----:B------:R-:W-:-:S06]  /*00b0*/  IMAD.X R16, RZ, RZ, UR4, P1 ;  /* 0x00000004ff107e24 */ /* 0x000fcc00088e06ff */
        /* <DEDUP_REMOVED lines=9> */
.L_x_3183:
[----:B------:R-:W-:Y:S05]  /*0150*/  BSYNC B0 ;  /* 0x0000000000007941 */ /* 0x000fea0003800000 */
.L_x_3182:
[----:B------:R-:W-:Y:S01]  /*0160*/  VOTEU.ANY UP0, P0 ;  /* 0x00000000003f7886 */ /* 0x000fe20000000100 */
[----:B------:R-:W0:Y:S01]  /*0170*/  SHFL.IDX PT, R3, R0, RZ, 0x1f ;  /* 0x00001fff00037589 */ /* 0x000e2200000e0000 */
[----:B------:R-:W-:Y:S01]  /*0180*/  UMOV UR4, 0x80 ;  /* 0x0000008000047882 */ /* 0x000fe20000000000 */
[----:B------:R-:W-:Y:S01]  /*0190*/  UMOV UR7, 0x100 ;  /* 0x0000010000077882 */ /* 0x000fe20000000000 */
[----:B------:R-:W-:Y:S01]  /*01a0*/  SHF.R.U32.HI R4, RZ, 0x7, R4 ;  /* 0x00000007ff047819 */ /* 0x000fe20000011604 */
[----:B------:R-:W1:Y:S01]  /*01b0*/  @UP0 S2UR UR8, SR_CgaCtaId ;  /* 0x00000000000809c3 */ /* 0x000e620000008800 */
[----:B------:R-:W-:Y:S01]  /*01c0*/  @UP0 UMOV UR6, 0x400 ;  /* 0x0000040000060882 */ /* 0x000fe20000000000 */
[----:B------:R-:W-:-:S04]  /*01d0*/  @UP0 UIADD3 UR4, -UR4, 0x100000, URZ ;  /* 0x0010000004040890 */ /* 0x000fc8000fffe13f */
[----:B------:R-:W-:Y:S02]  /*01e0*/  @UP0 USHF.L.U32 UR5, UR4, 0xb, URZ ;  /* 0x0000000b04050899 */ /* 0x000fe4000800063f */
[----:B------:R-:W-:Y:S01]  /*01f0*/  @UP0 USHF.L.U32 UR4, UR4, 0x1, URZ ;  /* 0x0000000104040899 */ /* 0x000fe2000800063f */
[----:B------:R-:W-:Y:S01]  /*0200*/  VOTEU.ANY UP1, P0 ;  /* 0x00000000003f7886 */ /* 0x000fe20000020100 */
[----:B------:R-:W-:Y:S01]  /*0210*/  VOTEU.ANY UP2, P0 ;  /* 0x00000000003f7886 */ /* 0x000fe20000040100 */
[----:B------:R-:W2:Y:S01]  /*0220*/  SHFL.IDX PT, R4, R4, RZ, 0x1f ;  /* 0x00001fff04047589 */ /* 0x000ea200000e0000 */
[----:B0-----:R-:W-:Y:S01]  /*0230*/  ISETP.NE.AND P1, PT, R3, RZ, PT ;  /* 0x000000ff0300720c */ /* 0x001fe20003f25270 */
[----:B-1----:R-:W-:Y:S02]  /*0240*/  @UP0 ULEA UR8, UR8, UR6, 0x18 ;  /* 0x0000000608080291 */ /* 0x002fe4000f8ec03f */
[----:B------:R-:W-:-:S04]  /*0250*/  @UP0 UIADD3 UR6, -UR7, 0x100000, URZ ;  /* 0x0010000007060890 */ /* 0x000fc8000fffe13f */
[----:B------:R-:W-:Y:S02]  /*0260*/  @UP0 USHF.L.U32 UR7, UR6, 0xb, URZ ;  /* 0x0000000b06070899 */ /* 0x000fe4000800063f */
[----:B------:R-:W-:Y:S01]  /*0270*/  @UP0 USHF.L.U32 UR6, UR6, 0x1, URZ ;  /* 0x0000000106060899 */ /* 0x000fe2000800063f */
[----:B------:R-:W-:Y:S01]  /*0280*/  VOTEU.ANY UP0, P0 ;  /* 0x00000000003f7886 */ /* 0x000fe20000000100 */
[----:B------:R-:W0:Y:S04]  /*0290*/  FENCE.VIEW.ASYNC.S ;  /* 0x00000000000073c6 */ /* 0x000e280000000000 */
[----:B0-----:R0:W1:Y:S01]  /*02a0*/  @UP0 SYNCS.EXCH.64 URZ, [UR8+0x38800], UR4 ;  /* 0x03880004083f05b2 */ /* 0x0010620008000100 */
[----:B------:R0:W3:Y:S05]  /*02b0*/  @UP1 SYNCS.EXCH.64 URZ, [UR8+0x38810], UR4 ;  /* 0x03881004083f15b2 */ /* 0x0000ea0008000100 */
[----:B------:R0:W4:Y:S01]  /*02c0*/  @UP2 SYNCS.EXCH.64 URZ, [UR8+0x38820], UR6 ;  /* 0x03882006083f25b2 */ /* 0x0001220008000100 */
[----:B--2---:R-:W-:Y:S05]  /*02d0*/  @P1 BRA `(.L_x_3184) ;  /* 0x0000000000381947 */ /* 0x004fea0003800000 */
        /* <DEDUP_REMOVED lines=13> */
[----:B--2---:R-:W-:Y:S01]  /*03b0*/  NOP ;  /* 0x0000000000007918 */ /* 0x004fe20000000000 */
.L_x_3184:
[----:B------:R-:W2:Y:S01]  /*03c0*/  SHFL.IDX PT, R3, R0, RZ, 0x1f ;  /* 0x00001fff00037589 */ /* 0x000ea200000e0000 */
[----:B------:R-:W-:Y:S01]  /*03d0*/  NOP ;  /* 0x0000000000007918 */ /* 0x000fe20000000000 */
[----:B--2---:R-:W-:-:S13]  /*03e0*/  ISETP.NE.AND P0, PT, R3, RZ, PT ;  /* 0x000000ff0300720c */ /* 0x004fda0003f05270 */
        /* <DEDUP_REMOVED lines=18> */
[----:B--2---:R-:W-:Y:S01]  /*0510*/  NOP ;  /* 0x0000000000007918 */ /* 0x004fe20000000000 */
.L_x_3185:
[----:B------:R-:W2:Y:S01]  /*0520*/  SHFL.IDX PT, R3, R0, RZ, 0x1f ;  /* 0x00001fff00037589 */ /* 0x000ea200000e0000 */
[----:B------:R-:W-:Y:S01]  /*0530*/  NOP ;  /* 0x0000000000007918 */ /* 0x000fe20000000000 */
[----:B--2---:R-:W-:-:S13]  /*0540*/  ISETP.NE.AND P0, PT, R3, RZ, PT ;  /* 0x000000ff0300720c */ /* 0x004fda0003f05270 */
        /* <DEDUP_REMOVED lines=15> */
.L_x_3186:
        /* <DEDUP_REMOVED lines=22> */
.L_x_3187:
[----:B------:R-:W2:Y:S01]  /*07a0*/  SHFL.IDX PT, R3, R0, RZ, 0x1f ;  /* 0x00001fff00037589 */ /* 0x000ea200000e0000 */
[----:B------:R-:W-:Y:S01]  /*07b0*/  R2UR UR38, R4 ;  /* 0x00000000042672ca */ /* 0x000fe200000e0000 */
        /* <DEDUP_REMOVED lines=21> */
.L_x_3188:
[----:B------:R-:W-:Y:S01]  /*0910*/  UISETP.NE.AND UP0, UPT, UR38, URZ, UPT ;  /* 0x0000003f2600728c */ /* 0x000fe2000bf05270 */
[----:B------:R-:W-:Y:S01]  /*0920*/  NOP ;  /* 0x0000000000007918 */ /* 0x000fe20000000000 */
[----:B------:R-:W-:Y:S01]  /*0930*/  ULDC.64 UR40, c[0x0][0x208] ;  /* 0x0000820000287ab9 */ /* 0x000fe20000000a00 */
[----:B------:R-:W-:Y:S01]  /*0940*/  IMAD.MOV.U32 R152, RZ, RZ, R2 ;  /* 0x000000ffff987224 */ /* 0x000fe200078e0002 */
[----:B0-----:R-:W-:Y:S01]  /*0950*/  UP2UR UR4, UPR, URZ, 0x1 ;  /* 0x000000013f047883 */ /* 0x001fe20008000000 */
[----:B------:R-:W-:Y:S01]  /*0960*/  IMAD.MOV.U32 R153, RZ, RZ, R16 ;  /* 0x000000ffff997224 */ /* 0x000fe200078e0010 */
[----:B-1-34-:R-:W-:Y:S01]  /*0970*/  BAR.SYNC.DEFER_BLOCKING 0x0 ;  /* 0x0000000000007b1d */ /* 0x01afe20000010000 */
[----:B------:R-:W-:-:S13]  /*0980*/  PLOP3.LUT P0, PT, PT, PT, UP0, 0x40, 0x0 ;  /* 0x000000000000781c */ /* 0x000fda0003f0e808 */
[----:B------:R-:W-:Y:S05]  /*0990*/  @P0 BRA `(.L_x_3189) ;  /* 0x000002c000140947 */ /* 0x000fea0003800000 */
.L_x_3190:
[----:B------:R-:W-:-:S08]  /*09a0*/  NOP ;  /* 0x0000000000007918 */ /* 0x000fd00000000000 */
[----:B------:R-:W0:Y:S02]  /*09b0*/  USETMAXREG.TRY_ALLOC.CTAPOOL UP0, 0xf0 ;  /* 0x000000f0000079c8 */ /* 0x000e240008000600 */
[----:B0-----:R-:W-:-:S13]  /*09c0*/  PLOP3.LUT P0, PT, PT, PT, UP0, 0x80, 0x0 ;  /* 0x000000000000781c */ /* 0x001fda0003f0f008 */
[----:B------:R-:W-:Y:S05]  /*09d0*/  @!P0 BRA `(.L_x_3190) ;  /* 0xfffffffc00f08947 */ /* 0x000fea000383ffff */
[----:B------:R-:W0:Y:S01]  /*09e0*/  S2R R3, SR_TID.X ;  /* 0x0000000000037919 */ /* 0x000e220000002100 */
[----:B------:R-:W1:Y:S01]  /*09f0*/  S2UR UR4, SR_CgaCtaId ;  /* 0x00000000000479c3 */ /* 0x000e620000008800 */
[----:B------:R-:W-:Y:S01]  /*0a00*/  UMOV UR47, 0x400 ;  /* 0x00000400002f7882 */ /* 0x000fe20000000000 */
[----:B------:R-:W-:Y:S01]  /*0a10*/  IADD3 R8, P1, R2, 0x1e8, RZ ;  /* 0x000001e802087810 */ /* 0x000fe20007f3e0ff */
[----:B------:R-:W-:Y:S04]  /*0a20*/  STL.64 [R1+0x1e8], RZ ;  /* 0x0001e8ff01007387 */ /* 0x000fe80000100a00 */
[----:B------:R-:W-:Y:S01]  /*0a30*/  IMAD.X R9, RZ, RZ, R16, P1 ;  /* 0x000000ffff097224 */ /* 0x000fe200008e0610 */
[----:B------:R-:W-:Y:S04]  /*0a40*/  STL [R1+0x1f0], RZ ;  /* 0x0001f0ff01007387 */ /* 0x000fe80000100800 */
[----:B------:R-:W-:Y:S04]  /*0a50*/  STL.64 [R1+0x490], R8 ;  /* 0x0004900801007387 */ /* 0x000fe80000100a00 */
[----:B------:R-:W-:Y:S01]  /*0a60*/  STL [R1+0x1f4], RZ ;  /* 0x0001f4ff01007387 */ /* 0x000fe20000100800 */
[----:B-1----:R-:W-:-:S03]  /*0a70*/  ULEA UR47, UR4, UR47, 0x18 ;  /* 0x0000002f042f7291 */ /* 0x002fc6000f8ec03f */
[----:B------:R-:W-:Y:S01]  /*0a80*/  ULDC UR4, c[0x0][0xd3c] ;  /* 0x00034f0000047ab9 */ /* 0x000fe20000000800 */
[----:B0-----:R-:W-:-:S04]  /*0a90*/  LOP3.LUT R0, R3, 0xffffff80, RZ, 0xc0, !PT ;  /* 0xffffff8003007812 */ /* 0x001fc800078ec0ff */
[----:B------:R-:W-:-:S13]  /*0aa0*/  ISETP.NE.AND P0, PT, R0, 0x80, PT ;  /* 0x000000800000780c */ /* 0x000fda0003f05270 */
[----:B------:R-:W-:Y:S06]  /*0ab0*/  @!P0 BAR.ARV 0x8, 0x100 ;  /* 0x0204000000008b1d */ /* 0x000fec0000002000 */
[----:B------:R-:W-:-:S13]  /*0ac0*/  ISETP.GE.U32.AND P0, PT, R3, 0x100, PT ;  /* 0x000001000300780c */ /* 0x000fda0003f06070 */
[----:B------:R-:W-:Y:S08]  /*0ad0*/  @P0 BAR.ARV 0xf, 0x100 ;  /* 0x03c4000000000b1d */ /* 0x000ff00000002000 */
[----:B------:R-:W-:Y:S01]  /*0ae0*/  BAR.SYNC.DEFER_BLOCKING 0x5, 0x180 ;  /* 0x0146000000007b1d */ /* 0x000fe20000010000 */
[----:B------:R-:W-:-:S05]  /*0af0*/  IADD3 R0, P2, R2, 0x1f4, RZ ;  /* 0x000001f402007810 */ /* 0x000fca0007f5e0ff */
[----:B------:R0:W-:Y:S02]  /*0b00*/  STL [R1+0x498], R0 ;  /* 0x0004980001007387 */ /* 0x0001e40000100800 */
[----:B0-----:R-:W-:-:S05]  /*0b10*/  IMAD.X R0, RZ, RZ, R16, P2 ;  /* 0x000000ffff007224 */ /* 0x001fca00010e0610 */
[----:B------:R-:W-:Y:S04]  /*0b20*/  STL [R1+0x484], R0 ;  /* 0x0004840001007387 */ /* 0x000fe80000100800 */
[----:B------:R-:W0:Y:S01]  /*0b30*/  LDS.128 R4, [UR47+0x388d0] ;  /* 0x0388d02fff047984 */ /* 0x000e220008000c00 */
[----:B------:R-:W-:Y:S06]  /*0b40*/  BAR.ARV 0x4, 0x180 ;  /* 0x0106000000007b1d */ /* 0x000fec0000002000 */
[----:B0-----:R-:W-:-:S13]  /*0b50*/  ISETP.GE.AND P0, PT, R7, UR4, PT ;  /* 0x0000000407007c0c */ /* 0x001fda000bf06270 */
[----:B------:R-:W-:Y:S05]  /*0b60*/  @P0 EXIT ;  /* 0x000000000000094d */ /* 0x000fea0003800000 */
[----:B------:R-:W-:Y:S01]  /*0b70*/  VIADD R218, R3, 0xffffff80 ;  /* 0xffffff8003da7836 */ /* 0x000fe20000000000 */
[----:B------:R-:W-:Y:S01]  /*0b80*/  R2UR UR7, R6 ;  /* 0x00000000060772ca */ /* 0x000fe200000e0000 */
[----:B------:R-:W0:Y:S01]  /*0b90*/  S2UR UR4, SR_SWINHI ;  /* 0x00000000000479c3 */ /* 0x000e220000002f00 */
[----:B------:R-:W-:Y:S02]  /*0ba0*/  R2UR UR5, R5 ;  /* 0x00000000050572ca */ /* 0x000fe400000e0000 */
[----:B------:R-:W-:Y:S02]  /*0bb0*/  SHF.R.S32.HI R3, RZ, 0x1f, R218 ;  /* 0x0000001fff037819 */ /* 0x000fe400000114da */
[----:B------:R-:W-:Y:S02]  /*0bc0*/  R2UR UR6, R7 ;  /* 0x00000000070672ca */ /* 0x000fe400000e0000 */
[CC--:B------:R-:W-:Y:S02]  /*0bd0*/  LEA.HI R6, R3.reuse, R218.reuse, RZ, 0x7 ;  /* 0x000000da03067211 */ /* 0x0c0fe400078f38ff */
[----:B------:R-:W-:-:S02]  /*0be0*/  LEA.HI R5, R3, R218, RZ, 0x2 ;  /* 0x000000da03057211 */ /* 0x000fc400078f10ff */
[-C--:B------:R-:W-:Y:S02]  /*0bf0*/  LEA.HI R0, R3, R218.reuse, RZ, 0x4 ;  /* 0x000000da03007211 */ /* 0x080fe400078f20ff */
[----:B------:R-:W-:Y:S02]  /*0c00*/  LOP3.LUT R7, R6, 0xffffff80, RZ, 0xc0, !PT ;  /* 0xffffff8006077812 */ /* 0x000fe400078ec0ff */
[----:B------:R-:W-:Y:S02]  /*0c10*/  LOP3.LUT R9, R5, 0xfffffffc, RZ, 0xc0, !PT ;  /* 0xfffffffc05097812 */ /* 0x000fe400078ec0ff */
[----:B------:R-:W-:Y:S01]  /*0c20*/  LOP3.LUT R5, R0, 0xfffffff0, RZ, 0xc0, !PT ;  /* 0xfffffff000057812 */ /* 0x000fe200078ec0ff */
[C---:B------:R-:W-:Y:S01]  /*0c30*/  IMAD.IADD R8, R218.reuse, 0x1, -R7 ;  /* 0x00000001da087824 */ /* 0x040fe200078e0a07 */
[----:B------:R-:W-:Y:S01]  /*0c40*/  LEA.HI R4, R3, R218, RZ, 0x5 ;  /* 0x000000da03047211 */ /* 0x000fe200078f28ff */
[C---:B------:R-:W-:Y:S01]  /*0c50*/  IMAD.IADD R12, R218.reuse, 0x1, -R9 ;  /* 0x00000001da0c7824 */ /* 0x040fe200078e0a09 */
[----:B------:R-:W-:Y:S01]  /*0c60*/  SHF.R.S32.HI R7, RZ, 0x4, R0 ;  /* 0x00000004ff077819 */ /* 0x000fe20000011400 */
[----:B------:R-:W-:Y:S01]  /*0c70*/  IMAD.IADD R15, R218, 0x1, -R5 ;  /* 0x00000001da0f7824 */ /* 0x000fe200078e0a05 */
[----:B------:R-:W-:Y:S01]  /*0c80*/  SHF.R.S32.HI R5, RZ, 0x1f, R8 ;  /* 0x0000001fff057819 */ /* 0x000fe20000011408 */
[----:B------:R-:W-:Y:S01]  /*0c90*/  UMOV UR36, UR47 ;  /* 0x0000002f00247c82 */ /* 0x000fe20008000000 */
[----:B0-----:R-:W-:Y:S01]  /*0ca0*/  UMOV UR37, UR4 ;  /* 0x0000000400257c82 */ /* 0x001fe20008000000 */
[----:B------:R-:W-:Y:S01]  /*0cb0*/  SHF.R.S32.HI R219, RZ, 0x7, R6 ;  /* 0x00000007ffdb7819 */ /* 0x000fe20000011406 */
[----:B------:R-:W-:Y:S01]  /*0cc0*/  IMAD.U32 R20, RZ, RZ, UR36 ;  /* 0x00000024ff147e24 */ /* 0x000fe2000f8e00ff */
[--C-:B------:R-:W-:Y:S01]  /*0cd0*/  SHF.R.S32.HI R14, RZ, 0x5, R4.reuse ;  /* 0x00000005ff0e7819 */ /* 0x100fe20000011404 */
[----:B------:R0:W-:Y:S01]  /*0ce0*/  STL [R1+0x4a4], R15 ;  /* 0x0004a40f01007387 */ /* 0x0001e20000100800 */
[----:B------:R-:W-:Y:S01]  /*0cf0*/  SHF.R.S32.HI R4, RZ, 0x1f, R4 ;  /* 0x0000001fff047819 */ /* 0x000fe20000011404 */
[----:B------:R-:W-:Y:S01]  /*0d00*/  IMAD.U32 R21, RZ, RZ, UR37 ;  /* 0x00000025ff157e24 */ /* 0x000fe2000f8e00ff */
[----:B------:R-:W-:Y:S01]  /*0d10*/  LEA.HI R0, R0, R7, RZ, 0x1 ;  /* 0x0000000700007211 */ /* 0x000fe200078f08ff */
[----:B------:R1:W-:Y:S01]  /*0d20*/  STL [R1+0x4a0], R14 ;  /* 0x0004a00e01007387 */ /* 0x0003e20000100800 */
[----:B------:R-:W-:-:S02]  /*0d30*/  LEA.HI R9, R5, R8, RZ, 0x2 ;  /* 0x0000000805097211 */ /* 0x000fc400078f10ff */
[----:B------:R-:W-:Y:S01]  /*0d40*/  LEA.HI R6, R6, R219, RZ, 0x1 ;  /* 0x000000db06067211 */ /* 0x000fe200078f08ff */
[----:B------:R-:W-:Y:S01]  /*0d50*/  STL.64 [R1+0x488], R20 ;  /* 0x0004881401007387 */ /* 0x000fe20000100a00 */
[----:B------:R-:W-:Y:S01]  /*0d60*/  LEA.HI R4, R4, R14, RZ, 0x2 ;  /* 0x0000000e04047211 */ /* 0x000fe200078f10ff */
[----:B0-----:R-:W-:Y:S01]  /*0d70*/  IMAD R15, R219, 0x100, R15 ;  /* 0x00000100db0f7824 */ /* 0x001fe200078e020f */
[----:B------:R-:W-:Y:S02]  /*0d80*/  LOP3.LUT R0, R0, 0x1ffffffe, RZ, 0xc0, !PT ;  /* 0x1ffffffe00007812 */ /* 0x000fe400078ec0ff */
[--C-:B------:R-:W-:Y:S02]  /*0d90*/  SHF.R.S32.HI R10, RZ, 0x2, R9.reuse ;  /* 0x00000002ff0a7819 */ /* 0x100fe40000011409 */
[----:B------:R-:W-:Y:S01]  /*0da0*/  SHF.R.S32.HI R11, RZ, 0x1f, R9 ;  /* 0x0000001fff0b7819 */ /* 0x000fe20000011409 */
[----:B------:R-:W-:Y:S01]  /*0db0*/  IMAD.IADD R0, R7, 0x1, -R0 ;  /* 0x0000000107007824 */ /* 0x000fe200078e0a00 */
[----:B------:R-:W-:-:S02]  /*0dc0*/  LOP3.LUT R9, R9, 0x7ffffffc, RZ, 0xc0, !PT ;  /* 0x7ffffffc09097812 */ /* 0x000fc400078ec0ff */
[----:B------:R-:W-:Y:S01]  /*0dd0*/  LOP3.LUT R6, R6, 0xfffffe, RZ, 0xc0, !PT ;  /* 0x00fffffe06067812 */ /* 0x000fe200078ec0ff */
[----:B------:R-:W-:Y:S01]  /*0de0*/  IMAD.SHL.U32 R18, R0, 0x8, RZ ;  /* 0x0000000800127824 */ /* 0x000fe200078e00ff */
[----:B------:R-:W-:Y:S01]  /*0df0*/  LOP3.LUT R4, R4, 0x3ffffc, RZ, 0xc0, !PT ;  /* 0x003ffffc04047812 */ /* 0x000fe200078ec0ff */
[----:B------:R-:W-:Y:S01]  /*0e00*/  IMAD.IADD R9, R8, 0x1, -R9 ;  /* 0x0000000108097824 */ /* 0x000fe200078e0a09 */
[----:B------:R-:W-:Y:S01]  /*0e10*/  LEA.HI R11, R11, R10, RZ, 0x3 ;  /* 0x0000000a0b0b7211 */ /* 0x000fe200078f18ff */
[----:B------:R-:W-:Y:S01]  /*0e20*/  IMAD.IADD R6, R219, 0x1, -R6 ;  /* 0x00000001db067824 */ /* 0x000fe200078e0a06 */
[----:B------:R-:W-:Y:S01]  /*0e30*/  LEA.HI R13, R12, R12, RZ, 0x1 ;  /* 0x0000000c0c0d7211 */ /* 0x000fe200078f08ff */
[----:B------:R-:W-:Y:S01]  /*0e40*/  IMAD.IADD R4, R14, 0x1, -R4 ;  /* 0x000000010e047824 */ /* 0x000fe200078e0a04 */
[----:B------:R-:W-:Y:S01]  /*0e50*/  LOP3.LUT R11, R11, 0xfffffff8, RZ, 0xc0, !PT ;  /* 0xfffffff80b0b7812 */ /* 0x000fe200078ec0ff */
[----:B-1----:R-:W-:Y:S01]  /*0e60*/  IMAD.SHL.U32 R14, R6, 0x100, RZ ;  /* 0x00000100060e7824 */ /* 0x002fe200078e00ff */
[----:B------:R-:W-:Y:S01]  /*0e70*/  LEA.HI R5, R5, R8, RZ, 0x5 ;  /* 0x0000000805057211 */ /* 0x000fe200078f28ff */
[----:B------:R-:W-:Y:S01]  /*0e80*/  IMAD.SHL.U32 R0, R9, 0x2, RZ ;  /* 0x0000000209007824 */ /* 0x000fe200078e00ff */
[----:B------:R-:W-:Y:S01]  /*0e90*/  LOP3.LUT R13, R13, 0x1ffffffe, RZ, 0xc0, !PT ;  /* 0x1ffffffe0d0d7812 */ /* 0x000fe200078ec0ff */
[----:B------:R-:W-:Y:S01]  /*0ea0*/  IMAD.IADD R22, R10, 0x1, -R11 ;  /* 0x000000010a167824 */ /* 0x000fe200078e0a0b */
[----:B------:R-:W-:Y:S01]  /*0eb0*/  SHF.R.S32.HI R5, RZ, 0x5, R5 ;  /* 0x00000005ff057819 */ /* 0x000fe20000011405 */
[----:B------:R-:W-:Y:S01]  /*0ec0*/  IMAD.IADD R23, R0, 0x1, R14 ;  /* 0x0000000100177824 */ /* 0x000fe200078e020e */
[----:B------:R0:W-:Y:S01]  /*0ed0*/  STL [R1+0x4a8], R0 ;  /* 0x0004a80001007387 */ /* 0x0001e20000100800 */
[----:B------:R-:W-:Y:S01]  /*0ee0*/  IMAD R4, R4, 0x10, R15 ;  /* 0x0000001004047824 */ /* 0x000fe200078e020f */
[----:B------:R-:W-:Y:S01]  /*0ef0*/  LEA.HI R3, R3, R218, RZ, 0x3 ;  /* 0x000000da03037211 */ /* 0x000fe200078f18ff */
[C---:B------:R-:W-:Y:S01]  /*0f00*/  VIADD R207, R23.reuse, 0x8 ;  /* 0x0000000817cf7836 */ /* 0x040fe20000000000 */
[----:B------:R1:W-:Y:S01]  /*0f10*/  STL [R1+0x4ac], R18 ;  /* 0x0004ac1201007387 */ /* 0x0003e20000100800 */
[----:B------:R-:W-:Y:S01]  /*0f20*/  VIADD R206, R23, 0x10 ;  /* 0x0000001017ce7836 */ /* 0x000fe20000000000 */
[----:B------:R-:W-:Y:S01]  /*0f30*/  LOP3.LUT R7, R3, 0xfffffff8, RZ, 0xc0, !PT ;  /* 0xfffffff803077812 */ /* 0x000fe200078ec0ff */
[----:B------:R-:W-:Y:S01]  /*0f40*/  IMAD.IADD R13, R12, 0x1, -R13 ;  /* 0x000000010c0d7824 */ /* 0x000fe200078e0a0d */
[----:B------:R-:W-:Y:S01]  /*0f50*/  SHF.R.S32.HI R210, RZ, 0x3, R3 ;  /* 0x00000003ffd27819 */ /* 0x000fe20000011403 */
[----:B------:R-:W-:Y:S01]  /*0f60*/  IMAD R22, R5, 0x10, R22 ;  /* 0x0000001005167824 */ /* 0x000fe200078e0216 */
[----:B0-----:R-:W-:Y:S01]  /*0f70*/  SHF.R.S32.HI R0, RZ, 0x1f, R23 ;  /* 0x0000001fff007819 */ /* 0x001fe20000011417 */
[C---:B------:R-:W-:Y:S01]  /*0f80*/  VIADD R205, R23.reuse, 0x18 ;  /* 0x0000001817cd7836 */ /* 0x040fe20000000000 */
[----:B------:R-:W-:Y:S01]  /*0f90*/  SHF.R.S32.HI R3, RZ, 0x1f, R207 ;  /* 0x0000001fff037819 */ /* 0x000fe200000114cf */
[----:B------:R-:W-:Y:S01]  /*0fa0*/  VIADD R204, R23, 0x20 ;  /* 0x0000002017cc7836 */ /* 0x000fe20000000000 */
[----:B------:R-:W-:Y:S01]  /*0fb0*/  STL [R1+0x49c], R14 ;  /* 0x00049c0e01007387 */ /* 0x000fe20000100800 */
[----:B-1----:R-:W-:-:S02]  /*0fc0*/  IMAD.U32 R18, R4, 0x40, R18 ;  /* 0x0000004004127824 */ /* 0x002fc400078e0012 */
[----:B------:R-:W-:Y:S01]  /*0fd0*/  IMAD R4, R13, 0x8, R22 ;  /* 0x000000080d047824 */ /* 0x000fe200078e0216 */
[----:B------:R0:W-:Y:S01]  /*0fe0*/  STL [R1+0x47c], R0 ;  /* 0x00047c0001007387 */ /* 0x0001e20000100800 */
[C---:B------:R-:W-:Y:S02]  /*0ff0*/  VIADD R203, R23.reuse, 0x28 ;  /* 0x0000002817cb7836 */ /* 0x040fe40000000000 */
[C---:B------:R-:W-:Y:S01]  /*1000*/  VIADD R202, R23.reuse, 0x30 ;  /* 0x0000003017ca7836 */ /* 0x040fe20000000000 */
[----:B------:R1:W-:Y:S01]  /*1010*/  STL [R1+0x480], R4 ;  /* 0x0004800401007387 */ /* 0x0003e20000100800 */
[C---:B------:R-:W-:Y:S02]  /*1020*/  VIADD R201, R23.reuse, 0x38 ;  /* 0x0000003817c97836 */ /* 0x040fe40000000000 */
[C---:B------:R-:W-:Y:S01]  /*1030*/  VIADD R200, R23.reuse, 0x40 ;  /* 0x0000004017c87836 */ /* 0x040fe20000000000 */
[----:B------:R2:W-:Y:S01]  /*1040*/  STL [R1+0x478], R3 ;  /* 0x0004780301007387 */ /* 0x0005e20000100800 */
[C---:B------:R-:W-:Y:S01]  /*1050*/  VIADD R199, R23.reuse, 0x48 ;  /* 0x0000004817c77836 */ /* 0x040fe20000000000 */
[----:B0-----:R-:W-:Y:S01]  /*1060*/  SHF.R.S32.HI R0, RZ, 0x1f, R206 ;  /* 0x0000001fff007819 */ /* 0x001fe200000114ce */
[----:B------:R-:W-:-:S02]  /*1070*/  VIADD R198, R23, 0x50 ;  /* 0x0000005017c67836 */ /* 0x000fc40000000000 */
[C---:B------:R-:W-:Y:S01]  /*1080*/  VIADD R197, R23.reuse, 0x58 ;  /* 0x0000005817c57836 */ /* 0x040fe20000000000 */
[----:B-1----:R-:W-:Y:S01]  /*1090*/  SHF.R.S32.HI R4, RZ, 0x1f, R205 ;  /* 0x0000001fff047819 */ /* 0x002fe200000114cd */
[----:B------:R0:W-:Y:S01]  /*10a0*/  STL [R1+0x474], R0 ;  /* 0x0004740001007387 */ /* 0x0001e20000100800 */
[C---:B------:R-:W-:Y:S01]  /*10b0*/  VIADD R196, R23.reuse, 0x60 ;  /* 0x0000006017c47836 */ /* 0x040fe20000000000 */
[----:B--2---:R-:W-:Y:S02]  /*10c0*/  SHF.R.S32.HI R3, RZ, 0x1f, R204 ;  /* 0x0000001fff037819 */ /* 0x004fe400000114cc */
[----:B------:R1:W-:Y:S01]  /*10d0*/  STL [R1+0x470], R4 ;  /* 0x0004700401007387 */ /* 0x0003e20000100800 */
[C---:B------:R-:W-:Y:S02]  /*10e0*/  VIADD R195, R23.reuse, 0x68 ;  /* 0x0000006817c37836 */ /* 0x040fe40000000000 */
[C---:B------:R-:W-:Y:S01]  /*10f0*/  VIADD R194, R23.reuse, 0x70 ;  /* 0x0000007017c27836 */ /* 0x040fe20000000000 */
[----:B------:R2:W-:Y:S01]  /*1100*/  STL [R1+0x46c], R3 ;  /* 0x00046c0301007387 */ /* 0x0005e20000100800 */
[----:B------:R-:W-:Y:S01]  /*1110*/  IMAD.IADD R220, R218, 0x1, -R7 ;  /* 0x00000001dadc7824 */ /* 0x000fe200078e0a07 */
[----:B0-----:R-:W-:Y:S01]  /*1120*/  SHF.R.S32.HI R0, RZ, 0x1f, R203 ;  /* 0x0000001fff007819 */ /* 0x001fe200000114cb */
[----:B------:R-:W-:-:S02]  /*1130*/  VIADD R193, R23, 0x78 ;  /* 0x0000007817c17836 */ /* 0x000fc40000000000 */
[----:B------:R-:W-:Y:S01]  /*1140*/  IMAD.SHL.U32 R160, R220, 0x8, RZ ;  /* 0x00000008dca07824 */ /* 0x000fe200078e00ff */
[----:B-1----:R-:W-:Y:S01]  /*1150*/  SHF.R.S32.HI R4, RZ, 0x1f, R202 ;  /* 0x0000001fff047819 */ /* 0x002fe200000114ca */
[----:B------:R0:W-:Y:S01]  /*1160*/  STL [R1+0x468], R0 ;  /* 0x0004680001007387 */ /* 0x0001e20000100800 */
[C---:B------:R-:W-:Y:S01]  /*1170*/  VIADD R192, R23.reuse, 0x80 ;  /* 0x0000008017c07836 */ /* 0x040fe20000000000 */
[----:B------:R-:W-:Y:S01]  /*1180*/  SHF.R.S32.HI R237, RZ, 0x1f, R193 ;  /* 0x0000001fffed7819 */ /* 0x000fe200000114c1 */
[C---:B------:R-:W-:Y:S01]  /*1190*/  VIADD R159, R160.reuse, 0x40 ;  /* 0x00000040a09f7836 */ /* 0x040fe20000000000 */
[----:B--2---:R-:W-:Y:S01]  /*11a0*/  SHF.R.S32.HI R3, RZ, 0x1f, R201 ;  /* 0x0000001fff037819 */ /* 0x004fe200000114c9 */
[----:B------:R1:W-:Y:S01]  /*11b0*/  STL [R1+0x464], R4 ;  /* 0x0004640401007387 */ /* 0x0003e20000100800 */
[C---:B------:R-:W-:Y:S01]  /*11c0*/  VIADD R158, R160.reuse, 0x80 ;  /* 0x00000080a09e7836 */ /* 0x040fe20000000000 */
[----:B------:R-:W-:Y:S01]  /*11d0*/  SHF.R.S32.HI R236, RZ, 0x1f, R192 ;  /* 0x0000001fffec7819 */ /* 0x000fe200000114c0 */
[C---:B------:R-:W-:Y:S01]  /*11e0*/  VIADD R157, R160.reuse, 0xc0 ;  /* 0x000000c0a09d7836 */ /* 0x040fe20000000000 */
[----:B------:R2:W-:Y:S01]  /*11f0*/  STL [R1+0x460], R3 ;  /* 0x0004600301007387 */ /* 0x0005e20000100800 */
[----:B0-----:R-:W-:Y:S01]  /*1200*/  SHF.R.S32.HI R0, RZ, 0x1f, R200 ;  /* 0x0000001fff007819 */ /* 0x001fe200000114c8 */
[C---:B------:R-:W-:Y:S01]  /*1210*/  VIADD R156, R160.reuse, 0x100 ;  /* 0x00000100a09c7836 */ /* 0x040fe20000000000 */
[----:B------:R-:W-:Y:S01]  /*1220*/  SHF.R.S32.HI R217, RZ, 0x1f, R159 ;  /* 0x0000001fffd97819 */ /* 0x000fe2000001149f */
[C---:B------:R-:W-:Y:S01]  /*1230*/  VIADD R17, R160.reuse, 0x140 ;  /* 0x00000140a0117836 */ /* 0x040fe20000000000 */
[----:B------:R-:W-:Y:S01]  /*1240*/  SHF.R.S32.HI R216, RZ, 0x1f, R158 ;  /* 0x0000001fffd87819 */ /* 0x000fe2000001149e */
[----:B------:R0:W-:Y:S01]  /*1250*/  STL [R1+0x45c], R0 ;  /* 0x00045c0001007387 */ /* 0x0001e20000100800 */
[----:B-1----:R-:W-:Y:S01]  /*1260*/  SHF.R.S32.HI R4, RZ, 0x1f, R199 ;  /* 0x0000001fff047819 */ /* 0x002fe200000114c7 */
[C---:B------:R-:W-:Y:S01]  /*1270*/  VIADD R162, R160.reuse, 0x180 ;  /* 0x00000180a0a27836 */ /* 0x040fe20000000000 */
[----:B------:R-:W-:Y:S01]  /*1280*/  SHF.R.S32.HI R215, RZ, 0x1f, R157 ;  /* 0x0000001fffd77819 */ /* 0x000fe2000001149d */
[----:B------:R-:W-:Y:S01]  /*1290*/  VIADD R161, R160, 0x1c0 ;  /* 0x000001c0a0a17836 */ /* 0x000fe20000000000 */
[----:B--2---:R-:W-:Y:S01]  /*12a0*/  SHF.R.S32.HI R3, RZ, 0x1f, R198 ;  /* 0x0000001fff037819 */ /* 0x004fe200000114c6 */
[----:B------:R1:W-:Y:S01]  /*12b0*/  STL [R1+0x458], R4 ;  /* 0x0004580401007387 */ /* 0x0003e20000100800 */
[C---:B------:R-:W-:Y:S01]  /*12c0*/  VIADD R191, R23.reuse, 0x88 ;  /* 0x0000008817bf7836 */ /* 0x040fe20000000000 */
[----:B------:R-:W-:Y:S01]  /*12d0*/  SHF.R.S32.HI R214, RZ, 0x1f, R156 ;  /* 0x0000001fffd67819 */ /* 0x000fe2000001149c */
[C---:B------:R-:W-:Y:S01]  /*12e0*/  VIADD R190, R23.reuse, 0x90 ;  /* 0x0000009017be7836 */ /* 0x040fe20000000000 */
[----:B0-----:R-:W-:Y:S01]  /*12f0*/  SHF.R.S32.HI R0, RZ, 0x1f, R197 ;  /* 0x0000001fff007819 */ /* 0x001fe200000114c5 */
[----:B------:R0:W-:Y:S01]  /*1300*/  STL [R1+0x454], R3 ;  /* 0x0004540301007387 */ /* 0x0001e20000100800 */
[C---:B------:R-:W-:Y:S01]  /*1310*/  VIADD R189, R23.reuse, 0x98 ;  /* 0x0000009817bd7836 */ /* 0x040fe20000000000 */
[----:B------:R-:W-:Y:S01]  /*1320*/  SHF.R.S32.HI R213, RZ, 0x1f, R17 ;  /* 0x0000001fffd57819 */ /* 0x000fe20000011411 */
[C---:B------:R-:W-:Y:S01]  /*1330*/  VIADD R188, R23.reuse, 0xa0 ;  /* 0x000000a017bc7836 */ /* 0x040fe20000000000 */
[----:B------:R2:W-:Y:S01]  /*1340*/  STL [R1+0x450], R0 ;  /* 0x0004500001007387 */ /* 0x0005e20000100800 */
[----:B-1----:R-:W-:Y:S01]  /*1350*/  SHF.R.S32.HI R4, RZ, 0x1f, R196 ;  /* 0x0000001fff047819 */ /* 0x002fe200000114c4 */
[C---:B------:R-:W-:Y:S01]  /*1360*/  VIADD R187, R23.reuse, 0xa8 ;  /* 0x000000a817bb7836 */ /* 0x040fe20000000000 */
[----:B------:R-:W-:Y:S01]  /*1370*/  SHF.R.S32.HI R212, RZ, 0x1f, R162 ;  /* 0x0000001fffd47819 */ /* 0x000fe200000114a2 */
[C---:B------:R-:W-:Y:S01]  /*1380*/  VIADD R186, R23.reuse, 0xb0 ;  /* 0x000000b017ba7836 */ /* 0x040fe20000000000 */
[----:B------:R-:W-:Y:S01]  /*1390*/  SHF.R.S32.HI R211, RZ, 0x1f, R161 ;  /* 0x0000001fffd37819 */ /* 0x000fe200000114a1 */
[----:B------:R1:W-:Y:S01]  /*13a0*/  STL [R1+0x44c], R4 ;  /* 0x00044c0401007387 */ /* 0x0003e20000100800 */
[----:B0-----:R-:W-:Y:S01]  /*13b0*/  SHF.R.S32.HI R3, RZ, 0x1f, R195 ;  /* 0x0000001fff037819 */ /* 0x001fe200000114c3 */
        /* <DEDUP_REMOVED lines=19> */
[----:B------:R-:W-:Y:S01]  /*14f0*/  IMAD.WIDE R18, R18, 0x2, R20 ;  /* 0x0000000212127825 */ /* 0x000fe200078e0214 */
[----:B------:R-:W-:-:S02]  /*1500*/  SHF.R.S32.HI R228, RZ, 0x1f, R184 ;  /* 0x0000001fffe47819 */ /* 0x000fc400000114b8 */
[----:B------:R-:W-:Y:S02]  /*1510*/  SHF.R.S32.HI R227, RZ, 0x1f, R167 ;  /* 0x0000001fffe37819 */ /* 0x000fe400000114a7 */
[----:B------:R-:W-:Y:S02]  /*1520*/  SHF.R.S32.HI R226, RZ, 0x1f, R166 ;  /* 0x0000001fffe27819 */ /* 0x000fe400000114a6 */
[----:B------:R-:W-:Y:S02]  /*1530*/  SHF.R.S32.HI R225, RZ, 0x1f, R165 ;  /* 0x0000001fffe17819 */ /* 0x000fe400000114a5 */
[----:B------:R-:W-:Y:S02]  /*1540*/  SHF.R.S32.HI R224, RZ, 0x1f, R164 ;  /* 0x0000001fffe07819 */ /* 0x000fe400000114a4 */
[----:B------:R-:W-:Y:S02]  /*1550*/  SHF.R.S32.HI R223, RZ, 0x1f, R163 ;  /* 0x0000001fffdf7819 */ /* 0x000fe400000114a3 */
[----:B------:R-:W-:-:S02]  /*1560*/  SHF.R.S32.HI R222, RZ, 0x1f, R209 ;  /* 0x0000001fffde7819 */ /* 0x000fc400000114d1 */
[----:B-1----:R-:W-:-:S07]  /*1570*/  SHF.R.S32.HI R221, RZ, 0x1f, R208 ;  /* 0x0000001fffdd7819 */ /* 0x002fce00000114d0 */
.L_x_3329:
[----:B------:R-:W-:Y:S01]  /*1580*/  ULDC.64 UR8, c[0x0][0xb20] ;  /* 0x0002c80000087ab9 */ /* 0x000fe20000000a00 */
[----:B------:R-:W-:Y:S02]  /*1590*/  ULOP3.LUT UR39, UR7, 0xff0000, URZ, 0xc0, !UPT ;  /* 0x00ff000007277892 */ /* 0x000fe4000f8ec03f */
[----:B------:R-:W-:Y:S01]  /*15a0*/  UISETP.NE.U32.AND UP0, UPT, UR8, URZ, UPT ;  /* 0x0000003f0800728c */ /* 0x000fe2000bf05070 */
[----:B------:R-:W-:-:S03]  /*15b0*/  ULDC UR49, c[0x0][0x2f0] ;  /* 0x0000bc0000317ab9 */ /* 0x000fc60000000800 */
        /* <DEDUP_REMOVED lines=9> */
[----:B0123--:R-:W-:Y:S02]  /*1650*/  IMAD.U32 R4, RZ, RZ, UR8 ;  /* 0x00000008ff047e24 */ /* 0x00ffe4000f8e00ff */
[----:B----4-:R-:W-:Y:S01]  /*1660*/  IMAD.U32 R5, RZ, RZ, UR9 ;  /* 0x00000009ff057e24 */ /* 0x010fe2000f8e00ff */
[----:B------:R-:W-:-:S03]  /*1670*/  @UP1 UIMAD.WIDE UR8, UR6, 0x4, UR10 ;  /* 0x00000004060818a5 */ /* 0x000fc6000f8e020a */
[----:B------:R-:W-:Y:S01]  /*1680*/  ULDC.64 UR10, c[0x0][0xb18] ;  /* 0x0002c600000a7ab9 */ /* 0x000fe20000000a00 */
[----:B------:R-:W2:Y:S02]  /*1690*/  @P0 LDG.E R4, desc[UR40][R4.64] ;  /* 0x0000002804040981 */ /* 0x000ea4000c1e1900 */
[----:B------:R-:W-:Y:S02]  /*16a0*/  IMAD.U32 R6, RZ, RZ, UR8 ;  /* 0x00000008ff067e24 */ /* 0x000fe4000f8e00ff */
[----:B------:R-:W-:Y:S01]  /*16b0*/  IMAD.U32 R7, RZ, RZ, UR9 ;  /* 0x00000009ff077e24 */ /* 0x000fe2000f8e00ff */
[----:B------:R-:W-:-:S04]  /*16c0*/  ULDC.64 UR8, c[0x0][0x418] ;  /* 0x0001060000087ab9 */ /* 0x000fc80000000a00 */
[----:B------:R-:W3:Y:S01]  /*16d0*/  @P2 LDG.E R6, desc[UR40][R6.64] ;  /* 0x0000002806062981 */ /* 0x000ee2000c1e1900 */
[----:B------:R-:W-:Y:S01]  /*16e0*/  UISETP.NE.U32.AND UP0, UPT, UR8, URZ, UPT ;  /* 0x0000003f0800728c */ /* 0x000fe2000bf05070 */
[----:B------:R-:W-:Y:S01]  /*16f0*/  ISETP.NE.U32.AND P1, PT, RZ, UR10, PT ;  /* 0x0000000aff007c0c */ /* 0x000fe2000bf25070 */
[----:B------:R-:W-:Y:S02]  /*1700*/  ULOP3.LUT UR8, UR7, 0xff000000, URZ, 0xc0, !UPT ;  /* 0xff00000007087892 */ /* 0x000fe4000f8ec03f */
[----:B------:R-:W-:Y:S01]  /*1710*/  UISETP.NE.AND.EX UP0, UPT, UR9, URZ, UPT, UP0 ;  /* 0x0000003f0900728c */ /* 0x000fe2000bf05300 */
[----:B------:R-:W-:Y:S01]  /*1720*/  ISETP.NE.AND.EX P1, PT, RZ, UR11, PT, P1 ;  /* 0x0000000bff007c0c */ /* 0x000fe2000bf25310 */
[----:B------:R-:W-:Y:S01]  /*1730*/  USHF.R.U32.HI UR8, URZ, 0x8, UR8 ;  /* 0x000000083f087899 */ /* 0x000fe20008011608 */
[----:B------:R-:W-:Y:S01]  /*1740*/  ULDC UR9, c[0x0][0x424] ;  /* 0x0001090000097ab9 */ /* 0x000fe20000000800 */
[----:B------:R-:W-:Y:S01]  /*1750*/  UMOV UR4, URZ ;  /* 0x0000003f00047c82 */ /* 0x000fe20008000000 */
[----:B------:R-:W-:Y:S01]  /*1760*/  USEL UR9, UR9, 0x1, UP0 ;  /* 0x0000000109097887 */ /* 0x000fe20008000000 */
[----:B------:R-:W-:Y:S01]  /*1770*/  ULDC UR48, c[0x0][0x288] ;  /* 0x0000a20000307ab9 */ /* 0x000fe20000000800 */
[----:B------:R-:W-:-:S02]  /*1780*/  ULEA.HI UR39, UR39, UR8, URZ, 0x10 ;  /* 0x0000000827277291 */ /* 0x000fc4000f8f803f */
[----:B------:R-:W-:Y:S01]  /*1790*/  UIMAD UR49, UR9, UR49, URZ ;  /* 0x00000031093172a4 */ /* 0x000fe2000f8e023f */
[----:B------:R-:W-:Y:S01]  /*17a0*/  UMOV UR42, UR7 ;  /* 0x00000007002a7c82 */ /* 0x000fe20008000000 */
        /* <DEDUP_REMOVED lines=16> */
.L_x_3191:
[----:B------:R-:W-:Y:S01]  /*18b0*/  UMOV UR43, UR5 ;  /* 0x00000005002b7c82 */ /* 0x000fe20008000000 */
        /* <DEDUP_REMOVED lines=9> */
.L_x_3192:
        /* <DEDUP_REMOVED lines=13> */
.L_x_3193:
[----:B------:R-:W0:Y:S01]  /*1a20*/  LDC R0, c[0x0][0xa80] ;  /* 0x0002a000ff007b82 */ /* 0x000e220000000800 */
[----:B------:R-:W-:Y:S01]  /*1a30*/  UISETP.NE.AND UP0, UPT, UR38, 0x1, UPT ;  /* 0x000000012600788c */ /* 0x000fe2000bf05270 */
[----:B------:R1:W-:Y:S01]  /*1a40*/  STL.128 [R1+0x200], RZ ;  /* 0x000200ff01007387 */ /* 0x0003e20000100c00 */
[C---:B------:R-:W-:Y:S01]  /*1a50*/  IADD3 R36, P0, R2.reuse, 0x200, RZ ;  /* 0x0000020002247810 */ /* 0x040fe20007f1e0ff */
[----:B------:R-:W-:Y:S01]  /*1a60*/  UIADD3 UR49, -UR4, UR49, URZ ;  /* 0x0000003104317290 */ /* 0x000fe2000fffe13f */
[----:B------:R-:W-:Y:S01]  /*1a70*/  IADD3 R35, P1, R2, 0x240, RZ ;  /* 0x0000024002237810 */ /* 0x000fe20007f3e0ff */
[----:B------:R1:W-:Y:S01]  /*1a80*/  STL.128 [R1+0x210], RZ ;  /* 0x000210ff01007387 */ /* 0x0003e20000100c00 */
[----:B------:R-:W-:Y:S01]  /*1a90*/  PLOP3.LUT P2, PT, PT, PT, UP0, 0x80, 0x0 ;  /* 0x000000000000781c */ /* 0x000fe20003f4f008 */
[--C-:B------:R-:W-:Y:S02]  /*1aa0*/  IMAD.X R37, RZ, RZ, R16.reuse, P0 ;  /* 0x000000ffff257224 */ /* 0x100fe400000e0610 */
[----:B------:R1:W-:Y:S01]  /*1ab0*/  STL.128 [R1+0x240], RZ ;  /* 0x000240ff01007387 */ /* 0x0003e20000100c00 */
[----:B------:R-:W-:-:S03]  /*1ac0*/  IMAD.X R34, RZ, RZ, R16, P1 ;  /* 0x000000ffff227224 */ /* 0x000fc600008e0610 */
[----:B------:R1:W-:Y:S04]  /*1ad0*/  STL.128 [R1+0x250], RZ ;  /* 0x000250ff01007387 */ /* 0x0003e80000100c00 */
[----:B------:R1:W-:Y:S04]  /*1ae0*/  STL.128 [R1+0x260], RZ ;  /* 0x000260ff01007387 */ /* 0x0003e80000100c00 */
[----:B------:R1:W-:Y:S04]  /*1af0*/  STL.128 [R1+0x270], RZ ;  /* 0x000270ff01007387 */ /* 0x0003e80000100c00 */
[----:B0-----:R1:W-:Y:S04]  /*1b00*/  STL [R1+0x220], R0 ;  /* 0x0002200001007387 */ /* 0x0013e80000100800 */
        /* <DEDUP_REMOVED lines=28> */
[----:B------:R-:W-:Y:S05]  /*1cd0*/  @!P2 BRA `(.L_x_3194) ;  /* 0x0000008000c0a947 */ /* 0x000fea0003800000 */
[----:B------:R-:W-:Y:S01]  /*1ce0*/  ULDC UR4, c[0x0][0x448] ;  /* 0x0001120000047ab9 */ /* 0x000fe20000000800 */
[----:B------:R-:W-:Y:S02]  /*1cf0*/  USHF.L.U32 UR8, UR5, 0x6, URZ ;  /* 0x0000000605087899 */ /* 0x000fe4000800063f */
[----:B------:R-:W-:Y:S02]  /*1d00*/  UISETP.NE.AND UP0, UPT, UR4, 0x1, UPT ;  /* 0x000000010400788c */ /* 0x000fe4000bf05270 */
[----:B------:R-:W-:Y:S01]  /*1d10*/  UIADD3 UR9, UR8, 0x3f, URZ ;  /* 0x0000003f08097890 */ /* 0x000fe2000fffe03f */
[----:B------:R-:W-:Y:S01]  /*1d20*/  ULDC.64 UR4, c[0x0][0xad8] ;  /* 0x0002b60000047ab9 */ /* 0x000fe20000000a00 */
[----:B------:R-:W-:Y:S02]  /*1d30*/  UIADD3 UR10, UR49, 0x1, -UR48 ;  /* 0x00000001310a7890 */ /* 0x000fe4000fffe830 */
[----:B------:R-:W-:-:S05]  /*1d40*/  UISETP.GE.AND UP1, UPT, UR5, 0x1, UPT ;  /* 0x000000010500788c */ /* 0x000fca000bf26270 */
[----:B------:R-:W-:Y:S01]  /*1d50*/  @UP0 UIADD3 UR6, UR8, 0x3f, URZ ;  /* 0x0000003f08060890 */ /* 0x000fe2000fffe03f */
[----:B------:R-:W-:Y:S01]  /*1d60*/  @UP0 ULDC UR7, c[0x0][0x44c] ;  /* 0x0001130000070ab9 */ /* 0x000fe20000000800 */
[----:B------:R-:W-:Y:S02]  /*1d70*/  PLOP3.LUT P1, PT, PT, PT, UP1, 0x80, 0x0 ;  /* 0x000000000000781c */ /* 0x000fe40003f2f018 */
        /* <DEDUP_REMOVED lines=16> */
.L_x_3196:
[----:B------:R-:W-:-:S11]  /*1e80*/  UISETP.NE.AND UP1, UPT, UR5, 0x1, UPT ;  /* 0x000000010500788c */ /* 0x000fd6000bf25270 */
[----:B------:R-:W-:Y:S02]  /*1e90*/  @UP1 ULDC.64 UR10, c[0x0][0xae0] ;  /* 0x0002b800000a1ab9 */ /* 0x000fe40000000a00 */
[----:B------:R-:W-:-:S04]  /*1ea0*/  UIMAD.WIDE.U32 UR6, UR9, UR10, URZ ;  /* 0x0000000a090672a5 */ /* 0x000fc8000f8e003f */
[----:B------:R-:W-:-:S12]  /*1eb0*/  @UP1 USHF.R.U32.HI UR9, URZ, UR11, UR7 ;  /* 0x0000000b3f091299 */ /* 0x000fd80008011607 */
.L_x_3197:
[----:B------:R-:W-:-:S04]  /*1ec0*/  UIMAD UR9, UR9, UR5, UR5 ;  /* 0x00000005090972a4 */ /* 0x000fc8000f8e0205 */
[----:B------:R-:W-:-:S04]  /*1ed0*/  UISETP.LT.AND UP1, UPT, UR4, UR9, UPT ;  /* 0x000000090400728c */ /* 0x000fc8000bf21270 */
[----:B------:R-:W-:-:S12]  /*1ee0*/  USEL UR4, UR4, UR9, UP1 ;  /* 0x0000000904047287 */ /* 0x000fd80008800000 */
.L_x_3195:
[----:B------:R-:W-:Y:S02]  /*1ef0*/  UIADD3 UR9, UR49, 0x3f, URZ ;  /* 0x0000003f31097890 */ /* 0x000fe4000fffe03f */
[----:B------:R-:W-:Y:S02]  /*1f00*/  UIADD3 UR10, UR4, 0x3f, URZ ;  /* 0x0000003f040a7890 */ /* 0x000fe4000fffe03f */
[----:B------:R-:W-:Y:S02]  /*1f10*/  USHF.R.S32.HI UR4, URZ, 0x1f, UR9 ;  /* 0x0000001f3f047899 */ /* 0x000fe40008011409 */
[----:B------:R-:W-:Y:S01]  /*1f20*/  USHF.R.S32.HI UR11, URZ, 0x1f, UR10 ;  /* 0x0000001f3f0b7899 */ /* 0x000fe2000801140a */
[----:B------:R-:W-:Y:S01]  /*1f30*/  @UP0 ULDC UR6, c[0x0][0x44c] ;  /* 0x0001130000060ab9 */ /* 0x000fe20000000800 */
[----:B------:R-:W-:Y:S02]  /*1f40*/  ULEA.HI UR4, UR4, UR9, URZ, 0x6 ;  /* 0x0000000904047291 */ /* 0x000fe4000f8f303f */
[----:B------:R-:W-:-:S02]  /*1f50*/  ULEA.HI UR11, UR11, UR10, URZ, 0x6 ;  /* 0x0000000a0b0b7291 */ /* 0x000fc4000f8f303f */
[----:B------:R-:W-:Y:S01]  /*1f60*/  UIMAD.WIDE.U32 UR6, UR8, UR6, URZ ;  /* 0x00000006080672a5 */ /* 0x000fe2000f8e003f */
[----:B------:R-:W-:Y:S01]  /*1f70*/  @UP0 ULDC UR9, c[0x0][0x450] ;  /* 0x0001140000090ab9 */ /* 0x000fe20000000800 */
[----:B------:R-:W-:Y:S02]  /*1f80*/  USHF.R.S32.HI UR4, URZ, 0x6, UR4 ;  /* 0x000000063f047899 */ /* 0x000fe40008011404 */
[----:B------:R-:W-:Y:S02]  /*1f90*/  USHF.R.S32.HI UR11, URZ, 0x6, UR11 ;  /* 0x000000063f0b7899 */ /* 0x000fe4000801140b */
[----:B------:R-:W-:Y:S02]  /*1fa0*/  @UP0 USHF.R.U32.HI UR8, URZ, UR9, UR7 ;  /* 0x000000093f080299 */ /* 0x000fe40008011607 */
[----:B------:R-:W-:Y:S02]  /*1fb0*/  UISETP.LT.AND UP0, UPT, UR4, UR11, UPT ;  /* 0x0000000b0400728c */ /* 0x000fe4000bf01270 */
[----:B------:R-:W-:Y:S01]  /*1fc0*/  UIADD3 UR8, UR8, UR49, -UR48 ;  /* 0x0000003108087290 */ /* 0x000fe2000fffe830 */
[----:B------:R-:W-:Y:S01]  /*1fd0*/  ULDC UR6, c[0x0][0xad4] ;  /* 0x0002b50000067ab9 */ /* 0x000fe20000000800 */
[----:B------:R-:W-:-:S02]  /*1fe0*/  USEL UR11, UR4, UR11, UP0 ;  /* 0x0000000b040b7287 */ /* 0x000fc40008000000 */
        /* <DEDUP_REMOVED lines=12> */
.L_x_3199:
[----:B------:R-:W-:-:S11]  /*20b0*/  UISETP.NE.AND UP0, UPT, UR5, 0x1, UPT ;  /* 0x000000010500788c */ /* 0x000fd6000bf05270 */
[----:B------:R-:W-:Y:S02]  /*20c0*/  @UP0 ULDC.64 UR12, c[0x0][0xae0] ;  /* 0x0002b800000c0ab9 */ /* 0x000fe40000000a00 */
[----:B------:R-:W-:-:S04]  /*20d0*/  UIMAD.WIDE.U32 UR6, UR8, UR12, URZ ;  /* 0x0000000c080672a5 */ /* 0x000fc8000f8e003f */
[----:B------:R-:W-:-:S12]  /*20e0*/  @UP0 USHF.R.U32.HI UR8, URZ, UR13, UR7 ;  /* 0x0000000d3f080299 */ /* 0x000fd80008011607 */
.L_x_3200:
[----:B------:R-:W-:-:S04]  /*20f0*/  UIMAD UR5, UR8, UR5, URZ ;  /* 0x00000005080572a4 */ /* 0x000fc8000f8e023f */
[----:B------:R-:W-:-:S04]  /*2100*/  UISETP.LT.AND UP0, UPT, UR4, UR5, UPT ;  /* 0x000000050400728c */ /* 0x000fc8000bf01270 */
[----:B------:R-:W-:-:S12]  /*2110*/  USEL UR4, UR4, UR5, !UP0 ;  /* 0x0000000504047287 */ /* 0x000fd8000c000000 */
.L_x_3198:
        /* <DEDUP_REMOVED lines=15> */
[-C--:B-1----:R-:W-:Y:S01]  /*2210*/  IABS R0, R4.reuse ;  /* 0x0000000400007213 */ /* 0x082fe20000000000 */
        /* <DEDUP_REMOVED lines=31> */
.L_x_3201:
[----:B------:R-:W-:Y:S01]  /*2410*/  UIMAD UR20, UR20, UR4, UR9 ;  /* 0x00000004141472a4 */ /* 0x000fe2000f8e0209 */
[----:B-1----:R-:W-:Y:S02]  /*2420*/  IMAD.U32 R0, RZ, RZ, UR11 ;  /* 0x0000000bff007e24 */ /* 0x002fe4000f8e00ff */
[----:B------:R-:W-:-:S05]  /*2430*/  IMAD.U32 R3, RZ, RZ, UR4 ;  /* 0x00000004ff037e24 */ /* 0x000fca000f8e00ff */
[----:B------:R-:W-:-:S04]  /*2440*/  VIADDMNMX R0, R3, UR20, R0, PT ;  /* 0x0000001403007c46 */ /* 0x000fc8000b800100 */
[----:B------:R-:W-:Y:S02]  /*2450*/  R2UR UR21, R0 ;  /* 0x00000000001572ca */ /* 0x000fe400000e0000 */
[----:B------:R-:W-:-:S11]  /*2460*/  PRMT R0, RZ, 0x7610, R0 ;  /* 0x00007610ff007816 */ /* 0x000fd60000000000 */
[----:B------:R-:W-:-:S06]  /*2470*/  UISETP.GT.AND UP0, UPT, UR21, UR20, UPT ;  /* 0x000000141500728c */ /* 0x000fcc000bf04270 */
[----:B------:R-:W-:-:S13]  /*2480*/  PLOP3.LUT P0, PT, PT, PT, UP0, 0x80, 0x0 ;  /* 0x000000000000781c */ /* 0x000fda0003f0f008 */
        /* <DEDUP_REMOVED lines=106> */
[----:B------:R-:W0:Y:S04]  /*2b30*/  SHFL.IDX PT, R3, R219, RZ, 0x1f ;  /* 0x00001fffdb037589 */ /* 0x000e2800000e0000 */
[----:B------:R-:W5:Y:S04]  /*2b40*/  LDL R20, [R1+0x260] ;  /* 0x0002600001147983 */ /* 0x000f680000100800 */
[----:B------:R-:W5:Y:S04]  /*2b50*/  LDL R21, [R1+0x354] ;  /* 0x0003540001157983 */ /* 0x000f680000100800 */
[----:B--2---:R1:W-:Y:S04]  /*2b60*/  STL [R1+0x240], R0 ;  /* 0x0002400001007387 */ /* 0x0043e80000100800 */
[----:B---3--:R-:W-:Y:S04]  /*2b70*/  STL [R1+0x244], R8 ;  /* 0x0002440801007387 */ /* 0x008fe80000100800 */
[----:B----4-:R2:W-:Y:S01]  /*2b80*/  STL [R1+0x250], R6 ;  /* 0x0002500601007387 */ /* 0x0105e20000100800 */
[----:B0-----:R-:W-:-:S03]  /*2b90*/  R2UR UR4, R3 ;  /* 0x00000000030472ca */ /* 0x001fc600000e0000 */
[----:B------:R-:W3:Y:S04]  /*2ba0*/  LDL R154, [R1+0x30c] ;  /* 0x00030c00019a7983 */ /* 0x000ee80000100800 */
        /* <DEDUP_REMOVED lines=15> */
[----:B-1----:R-:W4:Y:S04]  /*2ca0*/  LDL R0, [R1+0x428] ;  /* 0x0004280001007983 */ /* 0x002f280000100800 */
[----:B------:R-:W4:Y:S04]  /*2cb0*/  LDL R3, [R1+0x42c] ;  /* 0x00042c0001037983 */ /* 0x000f280000100800 */
[----:B--2---:R-:W2:Y:S04]  /*2cc0*/  LDL R6, [R1+0x430] ;  /* 0x0004300001067983 */ /* 0x004ea80000100800 */
[----:B------:R-:W2:Y:S04]  /*2cd0*/  LDL R7, [R1+0x434] ;  /* 0x0004340001077983 */ /* 0x000ea80000100800 */
[----:B------:R-:W2:Y:S04]  /*2ce0*/  LDL R8, [R1+0x438] ;  /* 0x0004380001087983 */ /* 0x000ea80000100800 */
[----:B------:R-:W2:Y:S01]  /*2cf0*/  LDL R9, [R1+0x43c] ;  /* 0x00043c0001097983 */ /* 0x000ea20000100800 */
[----:B------:R-:W-:-:S04]  /*2d00*/  ULEA.HI UR5, UR4, UR4, URZ, 0x1 ;  /* 0x0000000404057291 */ /* 0x000fc8000f8f083f */
[----:B------:R-:W-:-:S04]  /*2d10*/  ULOP3.LUT UR5, UR5, 0x1fffe, URZ, 0xc0, !UPT ;  /* 0x0001fffe05057892 */ /* 0x000fc8000f8ec03f */
[----:B------:R-:W-:-:S04]  /*2d20*/  UIADD3 UR5, UR4, -UR5, URZ ;  /* 0x8000000504057290 */ /* 0x000fc8000fffe03f */
[----:B------:R-:W-:-:S04]  /*2d30*/  ULEA UR5, UR5, UR47, 0xf ;  /* 0x0000002f05057291 */ /* 0x000fc8000f8e783f */
[----:B------:R-:W-:-:S04]  /*2d40*/  UIADD3 UR5, UR5, 0x400, URZ ;  /* 0x0000040005057890 */ /* 0x000fc8000fffe03f */
[----:B------:R-:W-:-:S04]  /*2d50*/  USHF.R.U32.HI UR5, URZ, 0x4, UR5 ;  /* 0x000000043f057899 */ /* 0x000fc80008011605 */
[----:B------:R-:W-:Y:S02]  /*2d60*/  ULOP3.LUT UR5, UR5, 0x3fff, URZ, 0xc0, !UPT ;  /* 0x00003fff05057892 */ /* 0x000fe4000f8ec03f */
[----:B------:R-:W-:Y:S02]  /*2d70*/  UIADD3 UR4, UR47, 0x36400, URZ ;  /* 0x000364002f047890 */ /* 0x000fe4000fffe03f */
[----:B------:R-:W-:Y:S01]  /*2d80*/  ULOP3.LUT UR22, UR5, 0x2000000, URZ, 0xfc, !UPT ;  /* 0x0200000005167892 */ /* 0x000fe2000f8efc3f */
[----:B-----5:R0:W-:Y:S01]  /*2d90*/  STL [R1+0x33c], R5 ;  /* 0x00033c0501007387 */ /* 0x0201e20000100800 */
[----:B------:R-:W-:-:S04]  /*2da0*/  USHF.R.U32.HI UR4, URZ, 0x4, UR4 ;  /* 0x000000043f047899 */ /* 0x000fc80008011604 */
[----:B------:R-:W-:Y:S01]  /*2db0*/  LEA R4, R4, UR22, 0xc ;  /* 0x0000001604047c11 */ /* 0x000fe2000f8e60ff */
[----:B0-----:R-:W-:-:S03]  /*2dc0*/  IMAD.MOV.U32 R5, RZ, RZ, 0x40000040 ;  /* 0x40000040ff057424 */ /* 0x001fc600078e00ff */
[----:B------:R-:W-:Y:S01]  /*2dd0*/  R2UR UR14, R4 ;  /* 0x00000000040e72ca */ /* 0x000fe200000e0000 */
[----:B------:R-:W-:Y:S01]  /*2de0*/  ULOP3.LUT UR4, UR4, 0x3fff, URZ, 0xc0, !UPT ;  /* 0x00003fff04047892 */ /* 0x000fe2000f8ec03f */
[----:B------:R-:W-:-:S03]  /*2df0*/  R2UR UR15, R5 ;  /* 0x00000000050f72ca */ /* 0x000fc600000e0000 */
[----:B------:R-:W-:Y:S01]  /*2e00*/  ULOP3.LUT UR12, UR4, 0x10000, URZ, 0xfc, !UPT ;  /* 0x00010000040c7892 */ /* 0x000fe2000f8efc3f */
        /* <DEDUP_REMOVED lines=111> */
[----:B---3--:R-:W-:Y:S04]  /*3500*/  STL [R1+0x30c], R154 ;  /* 0x00030c9a01007387 */ /* 0x008fe80000100800 */
        /* <DEDUP_REMOVED lines=17> */
[----:B--2---:R-:W-:Y:S04]  /*3620*/  STL [R1+0x430], R6 ;  /* 0x0004300601007387 */ /* 0x004fe80000100800 */
[----:B------:R-:W-:Y:S04]  /*3630*/  STL [R1+0x434], R7 ;  /* 0x0004340701007387 */ /* 0x000fe80000100800 */
[----:B------:R-:W-:Y:S04]  /*3640*/  STL [R1+0x438], R8 ;  /* 0x0004380801007387 */ /* 0x000fe80000100800 */
[----:B------:R-:W-:Y:S01]  /*3650*/  STL [R1+0x43c], R9 ;  /* 0x00043c0901007387 */ /* 0x000fe20000100800 */
[----:B------:R-:W-:Y:S01]  /*3660*/  UMOV UR17, 0x40000040 ;  /* 0x4000004000117882 */ /* 0x000fe20000000000 */
[----:B------:R-:W-:-:S02]  /*3670*/  WARPGROUP.DEPBAR.LE gsb0, 0x0 ;  /* 0x00008000000079c5 */ /* 0x000fc40000010000 */
        /* <DEDUP_REMOVED lines=277> */
[----:B------:R-:W0:Y:S03]  /*47d0*/  S2R R169, SR_TID.X ;  /* 0x0000000000a97919 */ /* 0x000e260000002100 */
[----:B------:R1:W-:Y:S04]  /*47e0*/  STL [R1+0x240], R0 ;  /* 0x0002400001007387 */ /* 0x0003e80000100800 */
[----:B------:R1:W-:Y:S04]  /*47f0*/  STL [R1+0x244], R72 ;  /* 0x0002444801007387 */ /* 0x0003e80000100800 */
[----:B------:R1:W-:Y:S04]  /*4800*/  STL [R1+0x248], R74 ;  /* 0x0002484a01007387 */ /* 0x0003e80000100800 */
[----:B------:R1:W-:Y:S04]  /*4810*/  STL [R1+0x24c], R76 ;  /* 0x00024c4c01007387 */ /* 0x0003e80000100800 */
[----:B------:R1:W-:Y:S04]  /*4820*/  STL [R1+0x250], R4 ;  /* 0x0002500401007387 */ /* 0x0003e80000100800 */
[----:B------:R1:W-:Y:S04]  /*4830*/  STL [R1+0x254], R78 ;  /* 0x0002544e01007387 */ /* 0x0003e80000100800 */
[----:B--2---:R1:W-:Y:S04]  /*4840*/  STL [R1+0x258], R80 ;  /* 0x0002585001007387 */ /* 0x0043e80000100800 */
[----:B------:R1:W-:Y:S01]  /*4850*/  STL [R1+0x25c], R82 ;  /* 0x00025c5201007387 */ /* 0x0003e20000100800 */
[----:B0-----:R-:W-:-:S03]  /*4860*/  LOP3.LUT R169, R169, 0x7f, RZ, 0xc0, !PT ;  /* 0x0000007fa9a97812 */ /* 0x001fc600078ec0ff */
        /* <DEDUP_REMOVED lines=120> */
[----:B------:R-:W-:Y:S06]  /*4ff0*/  BAR.ARV 0xf, 0x100 ;  /* 0x03c4000000007b1d */ /* 0x000fec0000002000 */
[----:B------:R-:W-:Y:S01]  /*5000*/  ISETP.NE.AND P1, PT, R169, RZ, PT ;  /* 0x000000ffa900720c */ /* 0x000fe20003f25270 */
[----:B------:R-:W-:-:S12]  /*5010*/  BSSY B0, `(.L_x_3203) ;  /* 0x0000007000007945 */ /* 0x000fd80003800000 */
[----:B-1----:R-:W-:Y:S05]  /*5020*/  @P1 BRA `(.L_x_3204) ;  /* 0x0000000000141947 */ /* 0x002fea0003800000 */
[----:B------:R-:W2:Y:S02]  /*5030*/  LDL R0, [R1+0x1e8] ;  /* 0x0001e80001007983 */ /* 0x000ea40000100800 */
[----:B--2---:R-:W-:-:S05]  /*5040*/  LEA R0, R0, UR47, 0x3 ;  /* 0x0000002f00007c11 */ /* 0x004fca000f8e18ff */
[----:B------:R-:W-:-:S05]  /*5050*/  VIADD R0, R0, 0x38860 ;  /* 0x0003886000007836 */ /* 0x000fca0000000000 */
[----:B------:R-:W-:-:S04]  /*5060*/  PRMT R0, RZ, 0x654, R0 ;  /* 0x00000654ff007816 */ /* 0x000fc80000000000 */
[----:B------:R0:W-:Y:S03]  /*5070*/  SYNCS.ARRIVE.TRANS64.RED.A1T0 RZ, [R0+URZ], RZ ;  /* 0x000000ff00ff79a7 */ /* 0x0001e6000810043f */
.L_x_3204:
[----:B------:R-:W-:Y:S05]  /*5080*/  BSYNC B0 ;  /* 0x0000000000007941 */ /* 0x000fea0003800000 */
.L_x_3203:
[----:B------:R-:W-:-:S04]  /*5090*/  UIADD3 UR6, UR21, -0x2, URZ ;  /* 0xfffffffe15067890 */ /* 0x000fc8000fffe03f */
[----:B------:R-:W-:-:S06]  /*50a0*/  UISETP.GE.AND UP0, UPT, UR6, UR20, UPT ;  /* 0x000000140600728c */ /* 0x000fcc000bf06270 */
[----:B------:R-:W-:-:S13]  /*50b0*/  PLOP3.LUT P0, PT, PT, PT, UP0, 0x80, 0x0 ;  /* 0x000000000000781c */ /* 0x000fda0003f0f008 */
[----:B------:R-:W-:Y:S05]  /*50c0*/  @!P0 BRA `(.L_x_3205) ;  /* 0x0000003c00688947 */ /* 0x000fea0003800000 */
[----:B------:R-:W-:-:S05]  /*50d0*/  UMOV UR21, UR6 ;  /* 0x0000000600157c82 */ /* 0x000fca0008000000 */
.L_x_3208:
[----:B0-----:R-:W2:Y:S04]  /*50e0*/  LDL R0, [R1+0x1e8] ;  /* 0x0001e80001007983 */ /* 0x001ea80000100800 */
        /* <DEDUP_REMOVED lines=63> */
[----:B------:R-:W5:Y:S01]  /*54e0*/  LDL.64 R6, [R1+0x438] ;  /* 0x0004380001067983 */ /* 0x000f620000100a00 */
[----:B--2---:R-:W-:-:S05]  /*54f0*/  IMAD R138, R0, 0x40, R22 ;  /* 0x00000040008a7824 */ /* 0x004fca00078e0216 */
[----:B------:R-:W-:Y:S01]  /*5500*/  LEA R138, R138, UR47, 0x2 ;  /* 0x0000002f8a8a7c11 */ /* 0x000fe2000f8e10ff */
[----:B------:R-:W-:Y:S06]  /*5510*/  BAR.SYNC.DEFER_BLOCKING 0xe, 0x100 ;  /* 0x0384000000007b1d */ /* 0x000fec0000010000 */
[----:B------:R-:W3:Y:S04]  /*5520*/  LDS R3, [R138+0x38400] ;  /* 0x038400008a037984 */ /* 0x000ee80000000800 */
[----:B------:R-:W0:Y:S01]  /*5530*/  LDS R138, [R138+0x38420] ;  /* 0x038420008a8a7984 */ /* 0x000e220000000800 */
        /* <DEDUP_REMOVED lines=60> */
[-C--:B------:R-:W-:Y:S01]  /*5900*/  FMUL.FTZ R80, R80, R3.reuse ;  /* 0x0000000350507220 */ /* 0x080fe20000410000 */
[----:B------:R-:W-:Y:S01]  /*5910*/  FMUL.FTZ R81, R81, R3 ;  /* 0x0000000351517220 */ /* 0x000fe20000410000 */
[C---:B------:R-:W-:Y:S01]  /*5920*/  FMUL.FTZ R79, R3.reuse, R79 ;  /* 0x0000004f034f7220 */ /* 0x040fe20000410000 */
[----:B------:R-:W-:Y:S01]  /*5930*/  FMUL.FTZ R78, R3, R78 ;  /* 0x0000004e034e7220 */ /* 0x000fe20000410000 */
[C---:B0-----:R-:W-:Y:S01]  /*5940*/  FMUL.FTZ R77, R138.reuse, R77 ;  /* 0x0000004d8a4d7220 */ /* 0x041fe20000410000 */
        /* <DEDUP_REMOVED lines=90> */
[----:B------:R0:W-:Y:S01]  /*5ef0*/  STL.64 [R1+0x420], R72 ;  /* 0x0004204801007387 */ /* 0x0001e20000100a00 */
[C---:B------:R-:W-:Y:S01]  /*5f00*/  FMUL.FTZ R7, R138.reuse, R7 ;  /* 0x000000078a077220 */ /* 0x040fe20000410000 */
[----:B------:R-:W-:Y:S02]  /*5f10*/  FMUL.FTZ R6, R138, R6 ;  /* 0x000000068a067220 */ /* 0x000fe40000410000 */
        /* <DEDUP_REMOVED lines=34> */
[----:B0-----:R-:W4:Y:S04]  /*6140*/  LDL R72, [R1+0x244] ;  /* 0x0002440001487983 */ /* 0x001f280000100800 */
[----:B-1----:R-:W5:Y:S04]  /*6150*/  LDL R74, [R1+0x248] ;  /* 0x00024800014a7983 */ /* 0x002f680000100800 */
[----:B------:R-:W5:Y:S04]  /*6160*/  LDL R76, [R1+0x24c] ;  /* 0x00024c00014c7983 */ /* 0x000f680000100800 */
[----:B------:R-:W5:Y:S04]  /*6170*/  LDL R14, [R1+0x250] ;  /* 0x00025000010e7983 */ /* 0x000f680000100800 */
[----:B------:R-:W5:Y:S04]  /*6180*/  LDL R78, [R1+0x254] ;  /* 0x00025400014e7983 */ /* 0x000f680000100800 */
[----:B------:R-:W5:Y:S04]  /*6190*/  LDL R82, [R1+0x258] ;  /* 0x0002580001527983 */ /* 0x000f680000100800 */
[----:B------:R-:W5:Y:S04]  /*61a0*/  LDL R84, [R1+0x25c] ;  /* 0x00025c0001547983 */ /* 0x000f680000100800 */
[----:B--2---:R-:W2:Y:S04]  /*61b0*/  LDL R4, [R1+0x260] ;  /* 0x0002600001047983 */ /* 0x004ea80000100800 */
[----:B------:R-:W2:Y:S04]  /*61c0*/  LDL R86, [R1+0x264] ;  /* 0x0002640001567983 */ /* 0x000ea80000100800 */
[----:B------:R-:W2:Y:S04]  /*61d0*/  LDL R88, [R1+0x268] ;  /* 0x0002680001587983 */ /* 0x000ea80000100800 */
[----:B------:R-:W2:Y:S04]  /*61e0*/  LDL R90, [R1+0x26c] ;  /* 0x00026c00015a7983 */ /* 0x000ea80000100800 */
[----:B---3--:R-:W3:Y:S04]  /*61f0*/  LDL R6, [R1+0x270] ;  /* 0x0002700001067983 */ /* 0x008ee80000100800 */
[----:B------:R-:W3:Y:S04]  /*6200*/  LDL R92, [R1+0x274] ;  /* 0x00027400015c7983 */ /* 0x000ee80000100800 */
        /* <DEDUP_REMOVED lines=114> */
[----:B------:R-:W-:Y:S04]  /*6930*/  STL [R1+0x240], R80 ;  /* 0x0002405001007387 */ /* 0x000fe80000100800 */
[----:B----4-:R-:W-:Y:S04]  /*6940*/  STL [R1+0x244], R72 ;  /* 0x0002444801007387 */ /* 0x010fe80000100800 */
[----:B-----5:R-:W-:Y:S04]  /*6950*/  STL [R1+0x248], R74 ;  /* 0x0002484a01007387 */ /* 0x020fe80000100800 */
        /* <DEDUP_REMOVED lines=8> */
[----:B------:R-:W-:Y:S04]  /*69e0*/  STL [R1+0x26c], R90 ;  /* 0x00026c5a01007387 */ /* 0x000fe80000100800 */
[----:B---3--:R-:W-:Y:S04]  /*69f0*/  STL [R1+0x270], R6 ;  /* 0x0002700601007387 */ /* 0x008fe80000100800 */
        /* <DEDUP_REMOVED lines=158> */
[----:B0-----:R-:W-:Y:S01]  /*73e0*/  @!P0 IMAD.MOV.U32 R0, RZ, RZ, RZ ;  /* 0x000000ffff008224 */ /* 0x001fe200078e00ff */
[----:B------:R-:W3:Y:S04]  /*73f0*/  @!P0 LDL R3, [R1+0x1ec] ;  /* 0x0001ec0001038983 */ /* 0x000ee80000100800 */
[----:B------:R-:W-:Y:S02]  /*7400*/  LEA R4, R0, UR22, 0xc ;  /* 0x0000001600047c11 */ /* 0x000fe4000f8e60ff */
[----:B------:R-:W4:Y:S02]  /*7410*/  LDL R0, [R1+0x1f0] ;  /* 0x0001f00001007983 */ /* 0x000f240000100800 */
[C---:B------:R-:W-:Y:S01]  /*7420*/  R2UR UR14, R4.reuse ;  /* 0x00000000040e72ca */ /* 0x040fe200000e0000 */
[----:B------:R-:W-:-:S05]  /*7430*/  VIADD R6, R4, 0x80 ;  /* 0x0000008004067836 */ /* 0x000fca0000000000 */
[----:B------:R-:W-:Y:S01]  /*7440*/  R2UR UR18, R6 ;  /* 0x00000000061272ca */ /* 0x000fe200000e0000 */
[C---:B------:R-:W-:Y:S02]  /*7450*/  VIADD R6, R4.reuse, 0x100 ;  /* 0x0000010004067836 */ /* 0x040fe40000000000 */
[----:B------:R-:W-:-:S03]  /*7460*/  VIADD R4, R4, 0x180 ;  /* 0x0000018004047836 */ /* 0x000fc60000000000 */
[----:B------:R-:W-:Y:S02]  /*7470*/  R2UR UR6, R6 ;  /* 0x00000000060672ca */ /* 0x000fe400000e0000 */
[----:B------:R-:W-:Y:S01]  /*7480*/  R2UR UR10, R4 ;  /* 0x00000000040a72ca */ /* 0x000fe200000e0000 */
        /* <DEDUP_REMOVED lines=142> */
[----:B------:R-:W4:Y:S04]  /*7d70*/  LDL R78, [R1+0x248] ;  /* 0x00024800014e7983 */ /* 0x000f280000100800 */
[----:B-1----:R-:W4:Y:S04]  /*7d80*/  LDL R80, [R1+0x24c] ;  /* 0x00024c0001507983 */ /* 0x002f280000100800 */
[----:B------:R-:W4:Y:S04]  /*7d90*/  LDL R8, [R1+0x250] ;  /* 0x0002500001087983 */ /* 0x000f280000100800 */
[----:B------:R-:W4:Y:S04]  /*7da0*/  LDL R82, [R1+0x254] ;  /* 0x0002540001527983 */ /* 0x000f280000100800 */
[----:B--2---:R-:W2:Y:S04]  /*7db0*/  LDL R84, [R1+0x258] ;  /* 0x0002580001547983 */ /* 0x004ea80000100800 */
[----:B------:R-:W2:Y:S04]  /*7dc0*/  LDL R86, [R1+0x25c] ;  /* 0x00025c0001567983 */ /* 0x000ea80000100800 */
[----:B------:R-:W2:Y:S04]  /*7dd0*/  LDL R10, [R1+0x260] ;  /* 0x00026000010a7983 */ /* 0x000ea80000100800 */
[----:B-----5:R-:W5:Y:S04]  /*7de0*/  LDL R88, [R1+0x264] ;  /* 0x0002640001587983 */ /* 0x020f680000100800 */
        /* <DEDUP_REMOVED lines=127> */
[----:B-----5:R-:W-:Y:S04]  /*85e0*/  STL [R1+0x264], R88 ;  /* 0x0002645801007387 */ /* 0x020fe80000100800 */
        /* <DEDUP_REMOVED lines=118> */
[----:B------:R-:W-:Y:S01]  /*8d50*/  VIADD R0, R0, 0x1 ;  /* 0x0000000100007836 */ /* 0x000fe20000000000 */
[----:B------:R-:W-:Y:S01]  /*8d60*/  @!P0 LOP3.LUT R4, R3, 0x1, RZ, 0x3c, !PT ;  /* 0x0000000103048812 */ /* 0x000fe200078e3cff */
[----:B------:R-:W-:Y:S03]  /*8d70*/  BSSY B0, `(.L_x_3206) ;  /* 0x000000e000007945 */ /* 0x000fe60003800000 */
[----:B------:R0:W-:Y:S04]  /*8d80*/  STL [R1+0x1f0], R0 ;  /* 0x0001f00001007387 */ /* 0x0001e80000100800 */
[----:B------:R1:W-:Y:S01]  /*8d90*/  @!P0 STL [R1+0x1ec], R4 ;  /* 0x0001ec0401008387 */ /* 0x0003e20000100800 */
[----:B0-----:R-:W-:Y:S01]  /*8da0*/  IMAD.U32 R0, RZ, RZ, UR21 ;  /* 0x00000015ff007e24 */ /* 0x001fe2000f8e00ff */
[----:B------:R-:W-:-:S02]  /*8db0*/  UIADD3 UR21, UR21, -0x1, URZ ;  /* 0xffffffff15157890 */ /* 0x000fc4000fffe03f */
[----:B------:R1:W-:Y:S01]  /*8dc0*/  @!P0 STL [R1+0x1e8], RZ ;  /* 0x0001e8ff01008387 */ /* 0x0003e20000100800 */
[----:B------:R-:W-:Y:S06]  /*8dd0*/  BAR.ARV 0xf, 0x100 ;  /* 0x03c4000000007b1d */ /* 0x000fec0000002000 */
[----:B------:R-:W-:Y:S01]  /*8de0*/  ISETP.GT.AND P0, PT, R0, UR20, PT ;  /* 0x0000001400007c0c */ /* 0x000fe2000bf04270 */
[----:B------:R-:W-:-:S12]  /*8df0*/  @P1 BRA `(.L_x_3207) ;  /* 0x0000000000141947 */ /* 0x000fd80003800000 */
[----:B------:R-:W2:Y:S02]  /*8e00*/  LDL R0, [R1+0x1e8] ;  /* 0x0001e80001007983 */ /* 0x000ea40000100800 */
[----:B--2---:R-:W-:-:S05]  /*8e10*/  LEA R0, R0, UR47, 0x3 ;  /* 0x0000002f00007c11 */ /* 0x004fca000f8e18ff */
[----:B------:R-:W-:-:S05]  /*8e20*/  VIADD R0, R0, 0x38860 ;  /* 0x0003886000007836 */ /* 0x000fca0000000000 */
[----:B------:R-:W-:-:S04]  /*8e30*/  PRMT R0, RZ, 0x654, R0 ;  /* 0x00000654ff007816 */ /* 0x000fc80000000000 */
[----:B------:R0:W-:Y:S03]  /*8e40*/  SYNCS.ARRIVE.TRANS64.RED.A1T0 RZ, [R0+URZ], RZ ;  /* 0x000000ff00ff79a7 */ /* 0x0001e6000810043f */
.L_x_3207:
[----:B------:R-:W-:Y:S05]  /*8e50*/  BSYNC B0 ;  /* 0x0000000000007941 */ /* 0x000fea0003800000 */
.L_x_3206:
[----:B------:R-:W-:Y:S05]  /*8e60*/  @P0 BRA `(.L_x_3208) ;  /* 0xffffffc0009c0947 */ /* 0x000fea000383ffff */
.L_x_3205:
[----:B------:R-:W2:Y:S04]  /*8e70*/  LDL R135, [R1+0x1e8] ;  /* 0x0001e80001877983 */ /* 0x000ea80000100800 */
[----:B------:R-:W3:Y:S04]  /*8e80*/  LDL.64 R6, [R1+0x240] ;  /* 0x0002400001067983 */ /* 0x000ee80000100a00 */
[----:B-1----:R-:W4:Y:S04]  /*8e90*/  LDL.64 R4, [R1+0x250] ;  /* 0x0002500001047983 */ /* 0x002f280000100a00 */
        /* <DEDUP_REMOVED lines=62> */
[----:B--2---:R-:W-:-:S05]  /*9280*/  IMAD R135, R135, 0x40, R22 ;  /* 0x0000004087877824 */ /* 0x004fca00078e0216 */
[----:B------:R-:W-:Y:S01]  /*9290*/  LEA R135, R135, UR47, 0x2 ;  /* 0x0000002f87877c11 */ /* 0x000fe2000f8e10ff */
[----:B------:R-:W-:Y:S06]  /*92a0*/  BAR.SYNC.DEFER_BLOCKING 0xe, 0x100 ;  /* 0x0384000000007b1d */ /* 0x000fec0000010000 */
[----:B0-----:R-:W3:Y:S04]  /*92b0*/  LDS R0, [R135+0x38400] ;  /* 0x0384000087007984 */ /* 0x001ee80000000800 */
[----:B------:R-:W5:Y:S01]  /*92c0*/  LDS R135, [R135+0x38420] ;  /* 0x0384200087877984 */ /* 0x000f620000000800 */
[C---:B---3--:R-:W-:Y:S01]  /*92d0*/  FMUL.FTZ R7, R0.reuse, R7 ;  /* 0x0000000700077220 */ /* 0x048fe20000410000 */
[C---:B------:R-:W-:Y:S01]  /*92e0*/  FMUL.FTZ R6, R0.reuse, R6 ;  /* 0x0000000600067220 */ /* 0x040fe20000410000 */
[C---:B----4-:R-:W-:Y:S01]  /*92f0*/  FMUL.FTZ R5, R0.reuse, R5 ;  /* 0x0000000500057220 */ /* 0x050fe20000410000 */
[----:B------:R-:W-:-:S03]  /*9300*/  FMUL.FTZ R4, R0, R4 ;  /* 0x0000000400047220 */ /* 0x000fc60000410000 */
[----:B------:R0:W-:Y:S04]  /*9310*/  STL.64 [R1+0x240], R6 ;  /* 0x0002400601007387 */ /* 0x0001e80000100a00 */
[----:B------:R1:W-:Y:S04]  /*9320*/  STL.64 [R1+0x250], R4 ;  /* 0x0002500401007387 */ /* 0x0003e80000100a00 */
[----:B0-----:R-:W2:Y:S04]  /*9330*/  LDL.64 R6, [R1+0x438] ;  /* 0x0004380001067983 */ /* 0x001ea80000100a00 */
[----:B-1----:R-:W3:Y:S01]  /*9340*/  LDL.64 R4, [R1+0x418] ;  /* 0x0004180001047983 */ /* 0x002ee20000100a00 */
[C---:B-----5:R-:W-:Y:S01]  /*9350*/  FMUL.FTZ R11, R135.reuse, R11 ;  /* 0x0000000b870b7220 */ /* 0x060fe20000410000 */
[C---:B------:R-:W-:Y:S01]  /*9360*/  FMUL.FTZ R10, R135.reuse, R10 ;  /* 0x0000000a870a7220 */ /* 0x040fe20000410000 */
[C---:B------:R-:W-:Y:S01]  /*9370*/  FMUL.FTZ R133, R0.reuse, R133 ;  /* 0x0000008500857220 */ /* 0x040fe20000410000 */
[C---:B------:R-:W-:Y:S01]  /*9380*/  FMUL.FTZ R132, R0.reuse, R132 ;  /* 0x0000008400847220 */ /* 0x040fe20000410000 */
[C---:B------:R-:W-:Y:S01]  /*9390*/  FMUL.FTZ R131, R0.reuse, R131 ;  /* 0x0000008300837220 */ /* 0x040fe20000410000 */
        /* <DEDUP_REMOVED lines=116> */
[----:B0-----:R-:W-:-:S02]  /*9ae0*/  VIADD R10, R3, 0x1 ;  /* 0x00000001030a7836 */ /* 0x001fc40000000000 */
        /* <DEDUP_REMOVED lines=32> */
[----:B------:R0:W-:Y:S01]  /*9cf0*/  STL.64 [R1+0x258], R72 ;  /* 0x0002584801007387 */ /* 0x0001e20000100a00 */
[C---:B--2---:R-:W-:Y:S01]  /*9d00*/  FMUL.FTZ R7, R135.reuse, R7 ;  /* 0x0000000787077220 */ /* 0x044fe20000410000 */
[C---:B------:R-:W-:Y:S01]  /*9d10*/  FMUL.FTZ R6, R135.reuse, R6 ;  /* 0x0000000687067220 */ /* 0x040fe20000410000 */
[C---:B---3--:R-:W-:Y:S01]  /*9d20*/  FMUL.FTZ R5, R135.reuse, R5 ;  /* 0x0000000587057220 */ /* 0x048fe20000410000 */
[----:B------:R-:W-:Y:S01]  /*9d30*/  FMUL.FTZ R4, R135, R4 ;  /* 0x0000000487047220 */ /* 0x000fe20000410000 */
        /* <DEDUP_REMOVED lines=33> */
[----:B------:R-:W-:Y:S01]  /*9f50*/  BSSY B0, `(.L_x_3209) ;  /* 0x0000007000007945 */ /* 0x000fe20003800000 */
[----:B------:R-:W-:-:S11]  /*9f60*/  IMAD.MOV.U32 R0, RZ, RZ, 0x1 ;  /* 0x00000001ff007424 */ /* 0x000fd600078e00ff */
[----:B0-----:R-:W-:Y:S05]  /*9f70*/  @P0 BRA `(.L_x_3210) ;  /* 0x0000000000100947 */ /* 0x001fea0003800000 */
[----:B------:R-:W2:Y:S04]  /*9f80*/  LDL R4, [R1+0x1ec] ;  /* 0x0001ec0001047983 */ /* 0x000ea80000100800 */
[----:B------:R0:W-:Y:S01]  /*9f90*/  STL [R1+0x1e8], RZ ;  /* 0x0001e8ff01007387 */ /* 0x0001e20000100800 */
[----:B--2---:R-:W-:-:S05]  /*9fa0*/  LOP3.LUT R4, R4, 0x1, RZ, 0x3c, !PT ;  /* 0x0000000104047812 */ /* 0x004fca00078e3cff */
[----:B------:R0:W-:Y:S02]  /*9fb0*/  STL [R1+0x1ec], R4 ;  /* 0x0001ec0401007387 */ /* 0x0001e40000100800 */
.L_x_3210:
[----:B------:R-:W-:Y:S05]  /*9fc0*/  BSYNC B0 ;  /* 0x0000000000007941 */ /* 0x000fea0003800000 */
.L_x_3209:
[----:B------:R-:W-:Y:S05]  /*9fd0*/  BRA `(.L_x_3202) ;  /* 0x000001d800f07947 */ /* 0x000fea0003800000 */
.L_x_3194:
[----:B------:R-:W0:Y:S01]  /*9fe0*/  S2R R3, SR_TID.X ;  /* 0x0000000000037919 */ /* 0x000e220000002100 */
[----:B------:R-:W-:Y:S01]  /*9ff0*/  UISETP.NE.AND UP0, UPT, UR38, URZ, UPT ;  /* 0x0000003f2600728c */ /* 0x000fe2000bf05270 */
[----:B-1----:R-:W-:Y:S01]  /*a000*/  IMAD.U32 R0, RZ, RZ, UR5 ;  /* 0x00000005ff007e24 */ /* 0x002fe2000f8e00ff */
[----:B------:R-:W-:Y:S01]  /*a010*/  UMOV UR4, 0x1 ;  /* 0x0000000100047882 */ /* 0x000fe20000000000 */
[----:B------:R-:W-:Y:S01]  /*a020*/  IMAD.MOV.U32 R5, RZ, RZ, 0x80 ;  /* 0x00000080ff057424 */ /* 0x000fe200078e00ff */
[----:B------:R-:W-:Y:S01]  /*a030*/  USEL UR4, UR4, 0x2, !UP0 ;  /* 0x0000000204047887 */ /* 0x000fe2000c000000 */
[----:B------:R-:W-:Y:S01]  /*a040*/  IMAD.MOV.U32 R6, RZ, RZ, 0x1 ;  /* 0x00000001ff067424 */ /* 0x000fe200078e00ff */
[----:B------:R-:W-:Y:S01]  /*a050*/  UIADD3 UR7, UP1, UR36, 0x38830, URZ ;  /* 0x0003883024077890 */ /* 0x000fe2000ff3e03f */
[----:B------:R-:W-:Y:S01]  /*a060*/  IMAD.MOV.U32 R7, RZ, RZ, RZ ;  /* 0x000000ffff077224 */ /* 0x000fe200078e00ff */
[----:B------:R-:W-:Y:S01]  /*a070*/  UIADD3 UR9, UP0, UR36, 0x38840, URZ ;  /* 0x0003884024097890 */ /* 0x000fe2000ff1e03f */
[----:B------:R1:W-:Y:S01]  /*a080*/  STL [R1+0x70], R0 ;  /* 0x0000700001007387 */ /* 0x0003e20000100800 */
[----:B------:R-:W-:Y:S01]  /*a090*/  IMAD.U32 R13, RZ, RZ, UR4 ;  /* 0x00000004ff0d7e24 */ /* 0x000fe2000f8e00ff */
[----:B------:R-:W-:Y:S01]  /*a0a0*/  UIADD3 UR4, UP2, UR36, 0x38850, URZ ;  /* 0x0003885024047890 */ /* 0x000fe2000ff5e03f */
[----:B------:R-:W-:Y:S01]  /*a0b0*/  IMAD.MOV.U32 R8, RZ, RZ, 0x1 ;  /* 0x00000001ff087424 */ /* 0x000fe200078e00ff */
[----:B------:R-:W-:Y:S01]  /*a0c0*/  UIADD3 UR8, UP3, UR36, 0x38860, URZ ;  /* 0x0003886024087890 */ /* 0x000fe2000ff7e03f */
[----:B------:R-:W-:Y:S01]  /*a0d0*/  IMAD.MOV.U32 R9, RZ, RZ, RZ ;  /* 0x000000ffff097224 */ /* 0x000fe200078e00ff */
[----:B------:R-:W-:Y:S01]  /*a0e0*/  UIADD3.X UR6, URZ, UR37, URZ, UP2, !UPT ;  /* 0x000000253f067290 */ /* 0x000fe200097fe43f */
[----:B------:R-:W-:Y:S01]  /*a0f0*/  IMAD.MOV.U32 R12, RZ, RZ, 0x2000 ;  /* 0x00002000ff0c7424 */ /* 0x000fe200078e00ff */
[----:B------:R-:W-:Y:S01]  /*a100*/  ULDC UR11, c[0x0][0x448] ;  /* 0x00011200000b7ab9 */ /* 0x000fe20000000800 */
[----:B------:R-:W-:Y:S01]  /*a110*/  UIADD3.X UR10, URZ, UR37, URZ, UP3, !UPT ;  /* 0x000000253f0a7290 */ /* 0x000fe20009ffe43f */
[----:B-1----:R-:W-:Y:S01]  /*a120*/  IMAD.U32 R0, RZ, RZ, UR4 ;  /* 0x00000004ff007e24 */ /* 0x002fe2000f8e00ff */
[----:B------:R-:W-:Y:S01]  /*a130*/  UIADD3.X UR4, URZ, UR37, URZ, UP1, !UPT ;  /* 0x000000253f047290 */ /* 0x000fe20008ffe43f */
[----:B------:R1:W-:Y:S01]  /*a140*/  STL.64 [R1+0x60], R8 ;  /* 0x0000600801007387 */ /* 0x0003e20000100a00 */
[----:B------:R-:W-:Y:S01]  /*a150*/  UISETP.NE.AND UP1, UPT, UR11, 0x1, UPT ;  /* 0x000000010b00788c */ /* 0x000fe2000bf25270 */
[----:B------:R-:W-:Y:S01]  /*a160*/  IMAD.MOV.U32 R11, RZ, RZ, 0x100 ;  /* 0x00000100ff0b7424 */ /* 0x000fe200078e00ff */
[----:B------:R-:W-:Y:S01]  /*a170*/  UIADD3 UR45, UR49, 0x1, -UR48 ;  /* 0x00000001312d7890 */ /* 0x000fe2000fffe830 */
[----:B------:R2:W-:Y:S01]  /*a180*/  STL.64 [R1+0x18], R12 ;  /* 0x0000180c01007387 */ /* 0x0005e20000100a00 */
[----:B------:R-:W-:-:S02]  /*a190*/  IMAD.U32 R14, RZ, RZ, UR7 ;  /* 0x00000007ff0e7e24 */ /* 0x000fc4000f8e00ff */
[----:B------:R-:W-:Y:S01]  /*a1a0*/  IMAD.U32 R15, RZ, RZ, UR4 ;  /* 0x00000004ff0f7e24 */ /* 0x000fe2000f8e00ff */
[----:B------:R-:W-:Y:S01]  /*a1b0*/  STL.64 [R1], RZ ;  /* 0x000000ff01007387 */ /* 0x000fe20000100a00 */
[----:B0-----:R-:W-:Y:S01]  /*a1c0*/  LOP3.LUT R3, R3, 0x7f, RZ, 0xc0, !PT ;  /* 0x0000007f03037812 */ /* 0x001fe200078ec0ff */
[----:B-1----:R-:W-:Y:S02]  /*a1d0*/  IMAD.MOV.U32 R9, RZ, RZ, R13 ;  /* 0x000000ffff097224 */ /* 0x002fe400078e000d */
[----:B------:R-:W-:Y:S01]  /*a1e0*/  STL.64 [R1+0x8], R14 ;  /* 0x0000080e01007387 */ /* 0x000fe20000100a00 */
[----:B------:R-:W-:Y:S01]  /*a1f0*/  ISETP.NE.AND P0, PT, R3, RZ, PT ;  /* 0x000000ff0300720c */ /* 0x000fe20003f05270 */
[----:B------:R-:W-:Y:S01]  /*a200*/  IMAD.MOV.U32 R8, RZ, RZ, 0x10000 ;  /* 0x00010000ff087424 */ /* 0x000fe200078e00ff */
[----:B------:R-:W-:Y:S01]  /*a210*/  @UP1 ULDC UR7, c[0x0][0x44c] ;  /* 0x0001130000071ab9 */ /* 0x000fe20000000800 */
[----:B--2---:R-:W-:Y:S01]  /*a220*/  IMAD.U32 R12, RZ, RZ, UR9 ;  /* 0x00000009ff0c7e24 */ /* 0x004fe2000f8e00ff */
[----:B------:R-:W-:Y:S01]  /*a230*/  SEL R4, RZ, 0x1, P0 ;  /* 0x00000001ff047807 */ /* 0x000fe20000000000 */
[----:B------:R-:W-:Y:S01]  /*a240*/  STL.64 [R1+0x38], RZ ;  /* 0x000038ff01007387 */ /* 0x000fe20000100a00 */
[----:B------:R-:W-:-:S03]  /*a250*/  IADD3 R39, P0, R2, 0x38, RZ ;  /* 0x0000003802277810 */ /* 0x000fc60007f1e0ff */
[----:B------:R0:W-:Y:S01]  /*a260*/  STL.128 [R1+0x20], R4 ;  /* 0x0000200401007387 */ /* 0x0001e20000100c00 */
[----:B------:R-:W-:Y:S02]  /*a270*/  IMAD.MOV.U32 R10, RZ, RZ, R4 ;  /* 0x000000ffff0a7224 */ /* 0x000fe400078e0004 */
[----:B------:R-:W-:-:S03]  /*a280*/  IMAD.X R46, RZ, RZ, R16, P0 ;  /* 0x000000ffff2e7224 */ /* 0x000fc600000e0610 */
[----:B------:R1:W-:Y:S01]  /*a290*/  STL.128 [R1+0x50], R8 ;  /* 0x0000500801007387 */ /* 0x0003e20000100c00 */
[----:B0-----:R-:W-:Y:S01]  /*a2a0*/  IMAD.U32 R5, RZ, RZ, UR6 ;  /* 0x00000006ff057e24 */ /* 0x001fe2000f8e00ff */
[----:B------:R-:W-:Y:S01]  /*a2b0*/  UIADD3.X UR6, URZ, UR37, URZ, UP0, !UPT ;  /* 0x000000253f067290 */ /* 0x000fe200087fe43f */
[----:B------:R-:W-:Y:S01]  /*a2c0*/  IMAD.U32 R6, RZ, RZ, UR8 ;  /* 0x00000008ff067e24 */ /* 0x000fe2000f8e00ff */
[----:B------:R-:W-:Y:S01]  /*a2d0*/  USHF.L.U32 UR8, UR5, 0x6, URZ ;  /* 0x0000000605087899 */ /* 0x000fe2000800063f */
[----:B------:R-:W-:Y:S01]  /*a2e0*/  IMAD.U32 R7, RZ, RZ, UR10 ;  /* 0x0000000aff077e24 */ /* 0x000fe2000f8e00ff */
[----:B------:R-:W-:Y:S01]  /*a2f0*/  @UP1 ULDC UR10, c[0x0][0x450] ;  /* 0x00011400000a1ab9 */ /* 0x000fe20000000800 */
[----:B------:R-:W-:Y:S01]  /*a300*/  IMAD.MOV.U32 R4, RZ, RZ, R0 ;  /* 0x000000ffff047224 */ /* 0x000fe200078e0000 */
[----:B------:R-:W-:Y:S01]  /*a310*/  ULDC.64 UR4, c[0x0][0xad8] ;  /* 0x0002b60000047ab9 */ /* 0x000fe20000000a00 */
[----:B------:R-:W-:Y:S01]  /*a320*/  IMAD.U32 R13, RZ, RZ, UR6 ;  /* 0x00000006ff0d7e24 */ /* 0x000fe2000f8e00ff */
[----:B------:R-:W-:Y:S01]  /*a330*/  UISETP.GE.AND UP0, UPT, UR5, 0x1, UPT ;  /* 0x000000010500788c */ /* 0x000fe2000bf06270 */
[----:B------:R1:W-:Y:S01]  /*a340*/  STL.64 [R1+0x68], R6 ;  /* 0x0000680601007387 */ /* 0x0003e20000100a00 */
[----:B------:R-:W-:-:S02]  /*a350*/  @UP1 UIADD3 UR6, UR8, 0x3f, URZ ;  /* 0x0000003f08061890 */ /* 0x000fc4000fffe03f */
[----:B------:R-:W-:Y:S01]  /*a360*/  UIADD3 UR9, UR8, 0x3f, URZ ;  /* 0x0000003f08097890 */ /* 0x000fe2000fffe03f */
[----:B------:R1:W-:Y:S01]  /*a370*/  STL.128 [R1+0x40], R4 ;  /* 0x0000400401007387 */ /* 0x0003e20000100c00 */
[----:B------:R-:W-:Y:S01]  /*a380*/  UIMAD.WIDE.U32 UR6, UR6, UR7, URZ ;  /* 0x00000007060672a5 */ /* 0x000fe2000f8e003f */
[----:B------:R-:W-:Y:S02]  /*a390*/  PLOP3.LUT P1, PT, PT, PT, UP0, 0x80, 0x0 ;  /* 0x000000000000781c */ /* 0x000fe40003f2f008 */
[----:B------:R1:W-:Y:S01]  /*a3a0*/  STL.64 [R1+0x10], R12 ;  /* 0x0000100c01007387 */ /* 0x0003e20000100a00 */
[----:B------:R-:W-:-:S03]  /*a3b0*/  @UP1 USHF.R.U32.HI UR9, URZ, UR10, UR7 ;  /* 0x0000000a3f091299 */ /* 0x000fc60008011607 */
[----:B------:R1:W-:Y:S01]  /*a3c0*/  STL.64 [R1+0x30], R12 ;  /* 0x0000300c01007387 */ /* 0x0003e20000100a00 */
[----:B------:R-:W-:-:S04]  /*a3d0*/  UIADD3 UR6, UR45, UR9, URZ ;  /* 0x000000092d067290 */ /* 0x000fc8000fffe03f */
[----:B------:R-:W-:Y:S02]  /*a3e0*/  UIADD3 UR4, UR6, UR4, URZ ;  /* 0x0000000406047290 */ /* 0x000fe4000fffe03f */
[----:B------:R-:W-:Y:S10]  /*a3f0*/  @!P1 BRA `(.L_x_3211) ;  /* 0x0000000000449947 */ /* 0x000ff40003800000 */
        /* <DEDUP_REMOVED lines=10> */
.L_x_3212:
[----:B------:R-:W-:-:S11]  /*a4a0*/  UISETP.NE.AND UP0, UPT, UR5, 0x1, UPT ;  /* 0x000000010500788c */ /* 0x000fd6000bf05270 */
[----:B------:R-:W-:Y:S02]  /*a4b0*/  @UP0 ULDC.64 UR10, c[0x0][0xae0] ;  /* 0x0002b800000a0ab9 */ /* 0x000fe40000000a00 */
[----:B------:R-:W-:-:S04]  /*a4c0*/  UIMAD.WIDE.U32 UR6, UR9, UR10, URZ ;  /* 0x0000000a090672a5 */ /* 0x000fc8000f8e003f */
[----:B------:R-:W-:-:S12]  /*a4d0*/  @UP0 USHF.R.U32.HI UR9, URZ, UR11, UR7 ;  /* 0x0000000b3f090299 */ /* 0x000fd80008011607 */
.L_x_3213:
[----:B------:R-:W-:-:S04]  /*a4e0*/  UIMAD UR9, UR9, UR5, UR5 ;  /* 0x00000005090972a4 */ /* 0x000fc8000f8e0205 */
[----:B------:R-:W-:-:S04]  /*a4f0*/  UISETP.LT.AND UP0, UPT, UR4, UR9, UPT ;  /* 0x000000090400728c */ /* 0x000fc8000bf01270 */
[----:B------:R-:W-:-:S12]  /*a500*/  USEL UR4, UR4, UR9, UP0 ;  /* 0x0000000904047287 */ /* 0x000fd80008000000 */
.L_x_3211:
[----:B------:R-:W-:Y:S02]  /*a510*/  UIADD3 UR10, UR49, 0x3f, URZ ;  /* 0x0000003f310a7890 */ /* 0x000fe4000fffe03f */
[----:B------:R-:W-:Y:S02]  /*a520*/  UIADD3 UR4, UR4, 0x3f, URZ ;  /* 0x0000003f04047890 */ /* 0x000fe4000fffe03f */
[----:B------:R-:W-:Y:S02]  /*a530*/  USHF.R.S32.HI UR11, URZ, 0x1f, UR10 ;  /* 0x0000001f3f0b7899 */ /* 0x000fe4000801140a */
[----:B------:R-:W-:Y:S01]  /*a540*/  USHF.R.S32.HI UR9, URZ, 0x1f, UR4 ;  /* 0x0000001f3f097899 */ /* 0x000fe20008011404 */
[----:B------:R-:W-:Y:S01]  /*a550*/  @UP1 ULDC UR6, c[0x0][0x44c] ;  /* 0x0001130000061ab9 */ /* 0x000fe20000000800 */
[----:B------:R-:W-:Y:S02]  /*a560*/  ULEA.HI UR11, UR11, UR10, URZ, 0x6 ;  /* 0x0000000a0b0b7291 */ /* 0x000fe4000f8f303f */
[----:B------:R-:W-:-:S02]  /*a570*/  UIMAD.WIDE.U32 UR6, UR8, UR6, URZ ;  /* 0x00000006080672a5 */ /* 0x000fc4000f8e003f */
[----:B------:R-:W-:Y:S01]  /*a580*/  ULEA.HI UR9, UR9, UR4, URZ, 0x6 ;  /* 0x0000000409097291 */ /* 0x000fe2000f8f303f */
[----:B------:R-:W-:Y:S01]  /*a590*/  @UP1 ULDC UR12, c[0x0][0x450] ;  /* 0x00011400000c1ab9 */ /* 0x000fe20000000800 */
[----:B------:R-:W-:Y:S02]  /*a5a0*/  UIADD3 UR51, UR49, -UR48, URZ ;  /* 0x8000003031337290 */ /* 0x000fe4000fffe03f */
[----:B------:R-:W-:Y:S02]  /*a5b0*/  USHF.R.S32.HI UR11, URZ, 0x6, UR11 ;  /* 0x000000063f0b7899 */ /* 0x000fe4000801140b */
[----:B------:R-:W-:Y:S02]  /*a5c0*/  USHF.R.S32.HI UR9, URZ, 0x6, UR9 ;  /* 0x000000063f097899 */ /* 0x000fe40008011409 */
[----:B------:R-:W-:Y:S02]  /*a5d0*/  @UP1 USHF.R.U32.HI UR8, URZ, UR12, UR7 ;  /* 0x0000000c3f081299 */ /* 0x000fe40008011607 */
[----:B------:R-:W-:-:S02]  /*a5e0*/  UISETP.LT.AND UP0, UPT, UR9, UR11, UPT ;  /* 0x0000000b0900728c */ /* 0x000fc4000bf01270 */
[----:B------:R-:W-:Y:S01]  /*a5f0*/  UIADD3 UR8, UR51, UR8, URZ ;  /* 0x0000000833087290 */ /* 0x000fe2000fffe03f */
[----:B------:R-:W-:Y:S01]  /*a600*/  ULDC UR7, c[0x0][0xad4] ;  /* 0x0002b50000077ab9 */ /* 0x000fe20000000800 */
[----:B------:R-:W-:Y:S02]  /*a610*/  USEL UR6, UR9, UR11, UP0 ;  /* 0x0000000b09067287 */ /* 0x000fe40008000000 */
[----:B------:R-:W-:Y:S01]  /*a620*/  UIADD3 UR7, UR8, -UR7, URZ ;  /* 0x8000000708077290 */ /* 0x000fe2000fffe03f */
[----:B------:R-:W-:Y:S11]  /*a630*/  @!P1 BRA `(.L_x_3214) ;  /* 0x0000000000489947 */ /* 0x000ff60003800000 */
        /* <DEDUP_REMOVED lines=11> */
.L_x_3215:
[----:B------:R-:W-:-:S11]  /*a6f0*/  UISETP.NE.AND UP0, UPT, UR5, 0x1, UPT ;  /* 0x000000010500788c */ /* 0x000fd6000bf05270 */
[----:B------:R-:W-:Y:S02]  /*a700*/  @UP0 ULDC.64 UR10, c[0x0][0xae0] ;  /* 0x0002b800000a0ab9 */ /* 0x000fe40000000a00 */
[----:B------:R-:W-:-:S04]  /*a710*/  UIMAD.WIDE.U32 UR8, UR4, UR10, URZ ;  /* 0x0000000a040872a5 */ /* 0x000fc8000f8e003f */
[----:B------:R-:W-:-:S12]  /*a720*/  @UP0 USHF.R.U32.HI UR4, URZ, UR11, UR9 ;  /* 0x0000000b3f040299 */ /* 0x000fd80008011609 */
.L_x_3216:
[----:B------:R-:W-:-:S04]  /*a730*/  UIMAD UR4, UR4, UR5, URZ ;  /* 0x00000005040472a4 */ /* 0x000fc8000f8e023f */
[----:B------:R-:W-:-:S04]  /*a740*/  UISETP.LT.AND UP0, UPT, UR7, UR4, UPT ;  /* 0x000000040700728c */ /* 0x000fc8000bf01270 */
[----:B------:R-:W-:-:S12]  /*a750*/  USEL UR7, UR7, UR4, !UP0 ;  /* 0x0000000407077287 */ /* 0x000fd8000c000000 */
.L_x_3214:
        /* <DEDUP_REMOVED lines=13> */
[----:B-1----:R-:W-:Y:S01]  /*a830*/  IMAD.U32 R4, RZ, RZ, UR12 ;  /* 0x0000000cff047e24 */ /* 0x002fe2000f8e00ff */
        /* <DEDUP_REMOVED lines=33> */
.L_x_3217:
[----:B------:R-:W-:Y:S01]  /*aa50*/  UIMAD UR46, UR10, UR4, UR46 ;  /* 0x000000040a2e72a4 */ /* 0x000fe2000f8e022e */
[----:B------:R-:W-:Y:S02]  /*aa60*/  IMAD.U32 R0, RZ, RZ, UR6 ;  /* 0x00000006ff007e24 */ /* 0x000fe4000f8e00ff */
[----:B------:R-:W-:-:S05]  /*aa70*/  IMAD.U32 R3, RZ, RZ, UR4 ;  /* 0x00000004ff037e24 */ /* 0x000fca000f8e00ff */
[----:B------:R-:W-:-:S04]  /*aa80*/  VIADDMNMX R0, R3, UR46, R0, PT ;  /* 0x0000002e03007c46 */ /* 0x000fc8000b800100 */
[----:B------:R-:W-:Y:S02]  /*aa90*/  R2UR UR50, R0 ;  /* 0x00000000003272ca */ /* 0x000fe400000e0000 */
[----:B------:R-:W-:-:S11]  /*aaa0*/  PRMT R0, RZ, 0x7610, R0 ;  /* 0x00007610ff007816 */ /* 0x000fd60000000000 */
[----:B------:R-:W-:-:S06]  /*aab0*/  UISETP.GT.AND UP0, UPT, UR50, UR46, UPT ;  /* 0x0000002e3200728c */ /* 0x000fcc000bf04270 */
[----:B------:R-:W-:-:S13]  /*aac0*/  PLOP3.LUT P0, PT, PT, PT, UP0, 0x80, 0x0 ;  /* 0x000000000000781c */ /* 0x000fda0003f0f008 */
[----:B------:R-:W-:Y:S05]  /*aad0*/  @!P0 BRA `(.L_x_3202) ;  /* 0x000001d000308947 */ /* 0x000fea0003800000 */
[----:B------:R-:W0:Y:S01]  /*aae0*/  SHFL.IDX PT, R0, R219, RZ, 0x1f ;  /* 0x00001fffdb007589 */ /* 0x000e2200000e0000 */
[----:B------:R-:W-:Y:S01]  /*aaf0*/  UIADD3 UR8, UR47, 0x400, URZ ;  /* 0x000004002f087890 */ /* 0x000fe2000fffe03f */
[----:B-1----:R-:W-:Y:S01]  /*ab00*/  IMAD.MOV.U32 R4, RZ, RZ, 0x1 ;  /* 0x00000001ff047424 */ /* 0x002fe200078e00ff */
[----:B------:R-:W-:Y:S01]  /*ab10*/  UIADD3 UR6, UR47, 0x26400, URZ ;  /* 0x000264002f067890 */ /* 0x000fe2000fffe03f */
[----:B------:R-:W-:Y:S01]  /*ab20*/  IMAD.MOV.U32 R5, RZ, RZ, RZ ;  /* 0x000000ffff057224 */ /* 0x000fe200078e00ff */
[----:B------:R-:W-:Y:S01]  /*ab30*/  UIADD3 UR4, UR47, 0x20400, URZ ;  /* 0x000204002f047890 */ /* 0x000fe2000fffe03f */
[----:B------:R-:W-:Y:S01]  /*ab40*/  IMAD.MOV.U32 R6, RZ, RZ, 0x1 ;  /* 0x00000001ff067424 */ /* 0x000fe200078e00ff */
[----:B------:R-:W-:Y:S01]  /*ab50*/  UIADD3 UR5, UR47, 0x22400, URZ ;  /* 0x000224002f057890 */ /* 0x000fe2000fffe03f */
[----:B------:R-:W-:Y:S01]  /*ab60*/  IMAD.MOV.U32 R7, RZ, RZ, RZ ;  /* 0x000000ffff077224 */ /* 0x000fe200078e00ff */
[----:B------:R-:W-:Y:S01]  /*ab70*/  USHF.R.U32.HI UR6, URZ, 0x4, UR6 ;  /* 0x000000043f067899 */ /* 0x000fe20008011606 */
[----:B------:R-:W-:Y:S01]  /*ab80*/  IMAD.MOV.U32 R11, RZ, RZ, 0x40000040 ;  /* 0x40000040ff0b7424 */ /* 0x000fe200078e00ff */
[----:B------:R-:W-:Y:S01]  /*ab90*/  USHF.R.U32.HI UR7, URZ, 0x4, UR8 ;  /* 0x000000043f077899 */ /* 0x000fe20008011608 */
[----:B------:R-:W1:Y:S01]  /*aba0*/  S2R R53, SR_TID.X ;  /* 0x0000000000357919 */ /* 0x000e620000002100 */
[----:B------:R-:W-:Y:S01]  /*abb0*/  USHF.R.U32.HI UR4, URZ, 0x4, UR4 ;  /* 0x000000043f047899 */ /* 0x000fe20008011604 */
[C---:B------:R-:W-:Y:S01]  /*abc0*/  IADD3 R38, P5, R2.reuse, 0xa8, RZ ;  /* 0x000000a802267810 */ /* 0x040fe20007fbe0ff */
[----:B------:R-:W-:Y:S01]  /*abd0*/  USHF.R.U32.HI UR5, URZ, 0x4, UR5 ;  /* 0x000000043f057899 */ /* 0x000fe20008011605 */
[----:B------:R2:W-:Y:S01]  /*abe0*/  STL.128 [R1+0x80], R4 ;  /* 0x0000800401007387 */ /* 0x0005e20000100c00 */
[----:B------:R-:W-:Y:S01]  /*abf0*/  ULOP3.LUT UR6, UR6, 0x3fff, URZ, 0xc0, !UPT ;  /* 0x00003fff06067892 */ /* 0x000fe2000f8ec03f */
[C---:B------:R-:W-:Y:S01]  /*ac00*/  IADD3 R41, P1, R2.reuse, 0xb8, RZ ;  /* 0x000000b802297810 */ /* 0x040fe20007f3e0ff */
[----:B------:R-:W-:Y:S01]  /*ac10*/  ULOP3.LUT UR7, UR7, 0x3fff, URZ, 0xc0, !UPT ;  /* 0x00003fff07077892 */ /* 0x000fe2000f8ec03f */
[C---:B------:R-:W-:Y:S01]  /*ac20*/  IADD3 R42, P6, R2.reuse, 0xb0, RZ ;  /* 0x000000b0022a7810 */ /* 0x040fe20007fde0ff */
[----:B------:R-:W-:Y:S01]  /*ac30*/  ULOP3.LUT UR4, UR4, 0x3fff, URZ, 0xc0, !UPT ;  /* 0x00003fff04047892 */ /* 0x000fe2000f8ec03f */
[----:B------:R-:W-:Y:S01]  /*ac40*/  IADD3 R47, P0, R2, 0xa0, RZ ;  /* 0x000000a0022f7810 */ /* 0x000fe20007f1e0ff */
[----:B------:R-:W-:Y:S01]  /*ac50*/  ULOP3.LUT UR5, UR5, 0x3fff, URZ, 0xc0, !UPT ;  /* 0x00003fff05057892 */ /* 0x000fe2000f8ec03f */
[----:B0-----:R-:W-:Y:S01]  /*ac60*/  LEA.HI R3, R0, R0, RZ, 0x1 ;  /* 0x0000000000037211 */ /* 0x001fe200078f08ff */
[----:B------:R-:W-:-:S02]  /*ac70*/  ULOP3.LUT UR6, UR6, 0x10000, URZ, 0xfc, !UPT ;  /* 0x0001000006067892 */ /* 0x000fc4000f8efc3f */
[----:B------:R-:W-:Y:S01]  /*ac80*/  UIADD3 UR9, UP0, UR36, 0x38400, URZ ;  /* 0x0003840024097890 */ /* 0x000fe2000ff1e03f */
[----:B------:R-:W-:Y:S01]  /*ac90*/  LOP3.LUT R3, R3, 0x6, RZ, 0xc0, !PT ;  /* 0x0000000603037812 */ /* 0x000fe200078ec0ff */
[----:B------:R-:W-:Y:S01]  /*aca0*/  ULOP3.LUT UR7, UR7, 0x10000, URZ, 0xfc, !UPT ;  /* 0x0001000007077892 */ /* 0x000fe2000f8efc3f */
[----:B------:R-:W-:Y:S01]  /*acb0*/  IMAD.X R45, RZ, RZ, R16, P5 ;  /* 0x000000ffff2d7224 */ /* 0x000fe200028e0610 */
[----:B------:R-:W-:Y:S01]  /*acc0*/  ULOP3.LUT UR5, UR5, 0x10000, URZ, 0xfc, !UPT ;  /* 0x0001000005057892 */ /* 0x000fe2000f8efc3f */
[----:B--2---:R-:W-:Y:S01]  /*acd0*/  IMAD.U32 R4, RZ, RZ, UR6 ;  /* 0x00000006ff047e24 */ /* 0x004fe2000f8e00ff */
[----:B------:R-:W-:Y:S01]  /*ace0*/  ULOP3.LUT UR4, UR4, 0x10000, URZ, 0xfc, !UPT ;  /* 0x0001000004047892 */ /* 0x000fe2000f8efc3f */
[----:B------:R-:W-:Y:S01]  /*acf0*/  IMAD.IADD R0, R0, 0x1, -R3 ;  /* 0x0000000100007824 */ /* 0x000fe200078e0a03 */
[----:B------:R-:W-:Y:S01]  /*ad00*/  UIADD3.X UR10, URZ, UR37, URZ, UP0, !UPT ;  /* 0x000000253f0a7290 */ /* 0x000fe200087fe43f */
[----:B------:R-:W-:Y:S01]  /*ad10*/  IMAD.U32 R6, RZ, RZ, UR7 ;  /* 0x00000007ff067e24 */ /* 0x000fe2000f8e00ff */
[----:B------:R-:W-:Y:S01]  /*ad20*/  IADD3 R154, P4, R2, 0x98, RZ ;  /* 0x00000098029a7810 */ /* 0x000fe20007f9e0ff */
[----:B------:R-:W-:Y:S01]  /*ad30*/  IMAD.MOV.U32 R5, RZ, RZ, 0x40000040 ;  /* 0x40000040ff057424 */ /* 0x000fe200078e00ff */
[----:B------:R-:W-:Y:S01]  /*ad40*/  LEA R0, R0, UR8, 0xf ;  /* 0x0000000800007c11 */ /* 0x000fe2000f8e78ff */
[----:B------:R-:W-:Y:S01]  /*ad50*/  IMAD.MOV.U32 R7, RZ, RZ, 0x40000040 ;  /* 0x40000040ff077424 */ /* 0x000fe200078e00ff */
[----:B------:R-:W-:Y:S01]  /*ad60*/  IADD3 R27, P3, R2, 0x94, RZ ;  /* 0x00000094021b7810 */ /* 0x000fe20007f7e0ff */
[----:B------:R-:W-:Y:S01]  /*ad70*/  IMAD.U32 R3, RZ, RZ, UR5 ;  /* 0x00000005ff037e24 */ /* 0x000fe2000f8e00ff */
[----:B------:R-:W-:Y:S01]  /*ad80*/  SHF.R.U32.HI R0, RZ, 0x4, R0 ;  /* 0x00000004ff007819 */ /* 0x000fe20000011600 */
[----:B------:R-:W-:Y:S01]  /*ad90*/  IMAD.U32 R10, RZ, RZ, UR4 ;  /* 0x00000004ff0a7e24 */ /* 0x000fe2000f8e00ff */
[----:B------:R0:W-:Y:S01]  /*ada0*/  STL.128 [R1+0xb0], R4 ;  /* 0x0000b00401007387 */ /* 0x0001e20000100c00 */
[----:B-1----:R-:W-:Y:S01]  /*adb0*/  VIADD R12, R53, 0xffffff80 ;  /* 0xffffff80350c7836 */ /* 0x002fe20000000000 */
[----:B------:R-:W-:Y:S01]  /*adc0*/  LOP3.LUT R0, R0, 0x3fff, RZ, 0xc0, !PT ;  /* 0x00003fff00007812 */ /* 0x000fe200078ec0ff */
[----:B------:R-:W-:Y:S01]  /*add0*/  IMAD.U32 R8, RZ, RZ, UR9 ;  /* 0x00000009ff087e24 */ /* 0x000fe2000f8e00ff */
[----:B------:R1:W-:Y:S01]  /*ade0*/  STL.64 [R1+0x98], R10 ;  /* 0x0000980a01007387 */ /* 0x0003e20000100a00 */
[----:B------:R-:W-:Y:S01]  /*adf0*/  IMAD.U32 R9, RZ, RZ, UR10 ;  /* 0x0000000aff097e24 */ /* 0x000fe2000f8e00ff */
[----:B------:R-:W-:Y:S01]  /*ae00*/  LOP3.LUT R0, R0, 0x2000000, RZ, 0xfc, !PT ;  /* 0x0200000000007812 */ /* 0x000fe200078efcff */
[----:B------:R-:W-:Y:S01]  /*ae10*/  UIADD3 UR4, UR47, 0x36400, URZ ;  /* 0x000364002f047890 */ /* 0x000fe2000fffe03f */
[----:B------:R2:W-:Y:S01]  /*ae20*/  STL [R1+0x94], R12 ;  /* 0x0000940c01007387 */ /* 0x0005e20000100800 */
[--C-:B------:R-:W-:Y:S01]  /*ae30*/  IMAD.X R40, RZ, RZ, R16.reuse, P1 ;  /* 0x000000ffff287224 */ /* 0x100fe200008e0610 */
[C---:B------:R-:W-:Y:S01]  /*ae40*/  IADD3 R43, P2, R2.reuse, 0x88, RZ ;  /* 0x00000088022b7810 */ /* 0x040fe20007f5e0ff */
[----:B------:R-:W-:Y:S01]  /*ae50*/  ULOP3.LUT UP0, URZ, UR4, 0x3ff, URZ, 0xc0, !UPT ;  /* 0x000003ff043f7892 */ /* 0x000fe2000f80c03f */
[----:B------:R2:W-:Y:S01]  /*ae60*/  STL.64 [R1+0x78], R8 ;  /* 0x0000780801007387 */ /* 0x0005e20000100a00 */
[----:B------:R-:W-:Y:S01]  /*ae70*/  IMAD.X R49, RZ, RZ, R16, P6 ;  /* 0x000000ffff317224 */ /* 0x000fe200030e0610 */
[----:B------:R-:W-:Y:S01]  /*ae80*/  IADD3 R44, P1, R2, 0x80, RZ ;  /* 0x00000080022c7810 */ /* 0x000fe20007f3e0ff */
[----:B0-----:R-:W-:Y:S01]  /*ae90*/  IMAD.MOV.U32 R4, RZ, RZ, R3 ;  /* 0x000000ffff047224 */ /* 0x001fe200078e0003 */
[----:B-1----:R2:W5:Y:S01]  /*aea0*/  LDL R10, [R1+0x4ac] ;  /* 0x0004ac00010a7983 */ /* 0x0025620000100800 */
[----:B------:R-:W-:Y:S01]  /*aeb0*/  IMAD.MOV.U32 R6, RZ, RZ, R0 ;  /* 0x000000ffff067224 */ /* 0x000fe200078e0000 */
[----:B------:R-:W-:-:S02]  /*aec0*/  PLOP3.LUT P5, PT, PT, PT, UP0, 0x80, 0x0 ;  /* 0x000000000000781c */ /* 0x000fc40003faf008 */
[----:B------:R2:W5:Y:S01]  /*aed0*/  LDL R0, [R1+0x4a0] ;  /* 0x0004a00001007983 */ /* 0x0005620000100800 */
[----:B------:R-:W-:-:S03]  /*aee0*/  IADD3 R24, P6, R2, 0x78, RZ ;  /* 0x0000007802187810 */ /* 0x000fc60007fde0ff */
[----:B------:R2:W5:Y:S04]  /*aef0*/  LDL R3, [R1+0x4a4] ;  /* 0x0004a40001037983 */ /* 0x0005680000100800 */
[----:B------:R2:W-:Y:S01]  /*af00*/  STL.128 [R1+0xa0], R4 ;  /* 0x0000a00401007387 */ /* 0x0005e20000100c00 */
[--C-:B------:R-:W-:Y:S02]  /*af10*/  IMAD.X R52, RZ, RZ, R16.reuse, P0 ;  /* 0x000000ffff347224 */ /* 0x100fe400000e0610 */
[--C-:B------:R-:W-:Y:S02]  /*af20*/  IMAD.X R155, RZ, RZ, R16.reuse, P4 ;  /* 0x000000ffff9b7224 */ /* 0x100fe400020e0610 */
[--C-:B------:R-:W-:Y:S02]  /*af30*/  IMAD.X R28, RZ, RZ, R16.reuse, P3 ;  /* 0x000000ffff1c7224 */ /* 0x100fe400018e0610 */
[----:B------:R-:W-:-:S02]  /*af40*/  IMAD.X R48, RZ, RZ, R16, P2 ;  /* 0x000000ffff307224 */ /* 0x000fc400010e0610 */
[--C-:B------:R-:W-:Y:S02]  /*af50*/  IMAD.X R51, RZ, RZ, R16.reuse, P1 ;  /* 0x000000ffff337224 */ /* 0x100fe400008e0610 */
[----:B------:R-:W-:Y:S01]  /*af60*/  IMAD.X R25, RZ, RZ, R16, P6 ;  /* 0x000000ffff197224 */ /* 0x000fe200030e0610 */
[----:B------:R-:W-:Y:S06]  /*af70*/  @!P5 BRA `(.L_x_3218) ;  /* 0x000000000070d947 */ /* 0x000fec0003800000 */
[----:B------:R-:W-:Y:S01]  /*af80*/  MOV R14, 0x0 ;  /* 0x00000000000e7802 */ /* 0x000fe20000000f00 */
[----:B------:R-:W-:Y:S01]  /*af90*/  ULDC.64 UR4, c[0x4][0x90] ;  /* 0x0100240000047ab9 */ /* 0x000fe20000000a00 */
[----:B------:R-:W-:Y:S01]  /*afa0*/  ULDC.64 UR6, c[0x4][0x20] ;  /* 0x0100080000067ab9 */ /* 0x000fe20000000a00 */
[----:B--2---:R-:W-:Y:S02]  /*afb0*/  IMAD.U32 R4, RZ, RZ, UR4 ;  /* 0x00000004ff047e24 */ /* 0x004fe4000f8e00ff */
[----:B------:R-:W-:Y:S01]  /*afc0*/  IMAD.U32 R5, RZ, RZ, UR5 ;  /* 0x00000005ff057e24 */ /* 0x000fe2000f8e00ff */
[----:B------:R-:W0:Y:S01]  /*afd0*/  LDC.64 R14, c[0x4][R14] ;  /* 0x010000000e0e7b82 */ /* 0x000e220000000a00 */
[----:B------:R-:W-:Y:S01]  /*afe0*/  ULDC.64 UR4, c[0x4][0x98] ;  /* 0x0100260000047ab9 */ /* 0x000fe20000000a00 */
[----:B-----5:R-:W-:Y:S02]  /*aff0*/  IMAD.U32 R10, RZ, RZ, UR6 ;  /* 0x00000006ff0a7e24 */ /* 0x020fe4000f8e00ff */
        /* <DEDUP_REMOVED lines=8> */
.L_x_3219:
[----:B------:R-:W2:Y:S02]  /*b080*/  LDL R7, [R1+0x94] ;  /* 0x0000940001077983 */ /* 0x000ea40000100800 */
[----:B--2---:R-:W-:-:S04]  /*b090*/  SHF.R.S32.HI R0, RZ, 0x1f, R7 ;  /* 0x0000001fff007819 */ /* 0x004fc80000011407 */
[CC--:B------:R-:W-:Y:S02]  /*b0a0*/  LEA.HI R3, R0.reuse, R7.reuse, RZ, 0x4 ;  /* 0x0000000700037211 */ /* 0x0c0fe400078f20ff */
[----:B------:R-:W-:Y:S02]  /*b0b0*/  LEA.HI R0, R0, R7, RZ, 0x5 ;  /* 0x0000000700007211 */ /* 0x000fe400078f28ff */
[----:B------:R-:W-:Y:S02]  /*b0c0*/  SHF.R.S32.HI R4, RZ, 0x4, R3 ;  /* 0x00000004ff047819 */ /* 0x000fe40000011403 */
[----:B------:R-:W-:Y:S02]  /*b0d0*/  SHF.R.S32.HI R0, RZ, 0x5, R0 ;  /* 0x00000005ff007819 */ /* 0x000fe40000011400 */
[C---:B------:R-:W-:Y:S02]  /*b0e0*/  LEA.HI R5, R3.reuse, R4, RZ, 0x1 ;  /* 0x0000000403057211 */ /* 0x040fe400078f08ff */
[----:B------:R-:W-:-:S02]  /*b0f0*/  LOP3.LUT R3, R3, 0xfffffff0, RZ, 0xc0, !PT ;  /* 0xfffffff003037812 */ /* 0x000fc400078ec0ff */
[----:B------:R-:W-:-:S03]  /*b100*/  LOP3.LUT R5, R5, 0x1ffffffe, RZ, 0xc0, !PT ;  /* 0x1ffffffe05057812 */ /* 0x000fc600078ec0ff */
[----:B------:R-:W-:Y:S02]  /*b110*/  IMAD.IADD R3, R7, 0x1, -R3 ;  /* 0x0000000107037824 */ /* 0x000fe400078e0a03 */
[----:B------:R-:W-:-:S04]  /*b120*/  IMAD.IADD R5, R4, 0x1, -R5 ;  /* 0x0000000104057824 */ /* 0x000fc800078e0a05 */
[----:B------:R-:W-:-:S07]  /*b130*/  IMAD.SHL.U32 R10, R5, 0x8, RZ ;  /* 0x00000008050a7824 */ /* 0x000fce00078e00ff */
.L_x_3218:
[----:B------:R-:W3:Y:S01]  /*b140*/  LDL R50, [R1+0x1f4] ;  /* 0x0001f40001327983 */ /* 0x000ee20000100800 */
[----:B--2--5:R-:W-:Y:S01]  /*b150*/  SHF.R.S32.HI R4, RZ, 0x1f, R3 ;  /* 0x0000001fff047819 */ /* 0x024fe20000011403 */
[----:B------:R-:W-:Y:S01]  /*b160*/  IMAD.U32 R14, RZ, RZ, UR36 ;  /* 0x00000024ff0e7e24 */ /* 0x000fe2000f8e00ff */
[----:B------:R-:W-:Y:S01]  /*b170*/  IADD3 R7, P0, R2, 0x11c, RZ ;  /* 0x0000011c02077810 */ /* 0x000fe20007f1e0ff */
[----:B------:R-:W-:Y:S01]  /*b180*/  IMAD.U32 R15, RZ, RZ, UR37 ;  /* 0x00000025ff0f7e24 */ /* 0x000fe2000f8e00ff */
[----:B------:R-:W-:Y:S01]  /*b190*/  LEA.HI R4, R4, R3, RZ, 0x3 ;  /* 0x0000000304047211 */ /* 0x000fe200078f18ff */
[----:B------:R-:W-:Y:S01]  /*b1a0*/  IMAD.MOV.U32 R32, RZ, RZ, 0x10 ;  /* 0x00000010ff207424 */ /* 0x000fe200078e00ff */
[----:B------:R-:W-:Y:S01]  /*b1b0*/  IADD3 R26, P3, R2, 0xc0, RZ ;  /* 0x000000c0021a7810 */ /* 0x000fe20007f7e0ff */
[----:B------:R-:W-:Y:S01]  /*b1c0*/  IMAD.X R8, RZ, RZ, R16, P0 ;  /* 0x000000ffff087224 */ /* 0x000fe200000e0610 */
[C---:B------:R-:W-:Y:S01]  /*b1d0*/  LOP3.LUT R6, R4.reuse, 0xfffffff8, RZ, 0xc0, !PT ;  /* 0xfffffff804067812 */ /* 0x040fe200078ec0ff */
[----:B------:R-:W-:Y:S01]  /*b1e0*/  IMAD.SHL.U32 R4, R4, 0x40, RZ ;  /* 0x0000004004047824 */ /* 0x000fe200078e00ff */
[C---:B------:R-:W-:Y:S01]  /*b1f0*/  IADD3 R30, P2, R2.reuse, 0xd0, RZ ;  /* 0x000000d0021e7810 */ /* 0x040fe20007f5e0ff */
[----:B------:R0:W-:Y:S01]  /*b200*/  STL.64 [R1+0xe0], R24 ;  /* 0x0000e01801007387 */ /* 0x0001e20000100a00 */
[----:B------:R-:W-:Y:S01]  /*b210*/  IMAD.MOV.U32 R33, RZ, RZ, 0x20 ;  /* 0x00000020ff217424 */ /* 0x000fe200078e00ff */
[----:B------:R-:W-:Y:S01]  /*b220*/  BSSY B0, `(.L_x_3220) ;  /* 0x000003b000007945 */ /* 0x000fe20003800000 */
[----:B------:R-:W-:Y:S01]  /*b230*/  IMAD.IADD R3, R3, 0x1, -R6 ;  /* 0x0000000103037824 */ /* 0x000fe200078e0a06 */
[----:B------:R-:W-:Y:S01]  /*b240*/  IADD3 R6, P1, R2, 0x90, RZ ;  /* 0x0000009002067810 */ /* 0x000fe20007f3e0ff */
[--C-:B------:R-:W-:Y:S01]  /*b250*/  IMAD.X R31, RZ, RZ, R16.reuse, P2 ;  /* 0x000000ffff1f7224 */ /* 0x100fe200010e0610 */
[----:B------:R-:W-:Y:S01]  /*b260*/  LOP3.LUT R11, R4, 0xfffffe00, RZ, 0xc0, !PT ;  /* 0xfffffe00040b7812 */ /* 0x000fe200078ec0ff */
[C---:B------:R-:W-:Y:S01]  /*b270*/  IMAD.SHL.U32 R5, R3.reuse, 0x40, RZ ;  /* 0x0000004003057824 */ /* 0x040fe200078e00ff */
[C---:B------:R-:W-:Y:S01]  /*b280*/  LOP3.LUT P0, RZ, R3.reuse, 0x2, RZ, 0xc0, !PT ;  /* 0x0000000203ff7812 */ /* 0x040fe2000780c0ff */
[----:B------:R-:W-:Y:S01]  /*b290*/  IMAD.X R13, RZ, RZ, R16, P1 ;  /* 0x000000ffff0d7224 */ /* 0x000fe200008e0610 */
[----:B------:R-:W-:Y:S01]  /*b2a0*/  LOP3.LUT P1, RZ, R3, 0x4, RZ, 0xc0, !PT ;  /* 0x0000000403ff7812 */ /* 0x000fe2000782c0ff */
[----:B------:R-:W-:Y:S01]  /*b2b0*/  IMAD R0, R0, 0x400, R11 ;  /* 0x0000040000007824 */ /* 0x000fe200078e020b */
[----:B------:R-:W-:Y:S01]  /*b2c0*/  LOP3.LUT R5, R5, 0x1c0, RZ, 0xc0, !PT ;  /* 0x000001c005057812 */ /* 0x000fe200078ec0ff */
[----:B0-----:R-:W-:Y:S01]  /*b2d0*/  IMAD.MOV.U32 R24, RZ, RZ, R27 ;  /* 0x000000ffff187224 */ /* 0x001fe200078e001b */
[----:B------:R-:W-:Y:S01]  /*b2e0*/  SEL R32, R32, 0xfffffff0, !P0 ;  /* 0xfffffff020207807 */ /* 0x000fe20004000000 */
[----:B------:R-:W-:Y:S01]  /*b2f0*/  IMAD.MOV.U32 R25, RZ, RZ, R28 ;  /* 0x000000ffff197224 */ /* 0x000fe200078e001c */
[----:B------:R-:W-:Y:S01]  /*b300*/  LOP3.LUT R9, R5, 0x8, R10, 0xf8, !PT ;  /* 0x0000000805097812 */ /* 0x000fe200078ef80a */
[----:B------:R-:W-:Y:S01]  /*b310*/  IMAD.X R27, RZ, RZ, R16, P3 ;  /* 0x000000ffff1b7224 */ /* 0x000fe200018e0610 */
[----:B------:R-:W-:Y:S01]  /*b320*/  SHF.R.U32.HI R4, RZ, 0x3, R5 ;  /* 0x00000003ff047819 */ /* 0x000fe20000011605 */
[----:B------:R-:W-:Y:S01]  /*b330*/  IMAD.MOV.U32 R5, RZ, RZ, R8 ;  /* 0x000000ffff057224 */ /* 0x000fe200078e0008 */
[----:B------:R-:W0:Y:S01]  /*b340*/  LDC.64 R10, c[0x0][0xae0] ;  /* 0x0002b800ff0a7b82 */ /* 0x000e220000000a00 */
[----:B------:R-:W-:Y:S01]  /*b350*/  STL.64 [R1+0xd8], R30 ;  /* 0x0000d81e01007387 */ /* 0x000fe20000100a00 */
[----:B------:R-:W-:Y:S01]  /*b360*/  LOP3.LUT R9, R9, R4, RZ, 0x3c, !PT ;  /* 0x0000000409097212 */ /* 0x000fe200078e3cff */
[----:B------:R-:W-:Y:S01]  /*b370*/  IMAD.MOV.U32 R4, RZ, RZ, R7 ;  /* 0x000000ffff047224 */ /* 0x000fe200078e0007 */
[----:B------:R-:W-:Y:S01]  /*b380*/  SEL R33, R33, 0xffffffe0, !P1 ;  /* 0xffffffe021217807 */ /* 0x000fe20004800000 */
[----:B------:R-:W-:Y:S01]  /*b390*/  IMAD.MOV.U32 R7, RZ, RZ, R13 ;  /* 0x000000ffff077224 */ /* 0x000fe200078e000d */
[----:B------:R1:W-:Y:S01]  /*b3a0*/  STL.128 [R1+0x130], R24 ;  /* 0x0001301801007387 */ /* 0x0003e20000100c00 */
[----:B------:R-:W-:Y:S01]  /*b3b0*/  IMAD.IADD R21, R0, 0x1, R9 ;  /* 0x0000000100157824 */ /* 0x000fe200078e0209 */
[----:B------:R-:W2:Y:S01]  /*b3c0*/  LDC.64 R12, c[0x0][0xad0] ;  /* 0x0002b400ff0c7b82 */ /* 0x000ea20000000a00 */
[----:B------:R-:W-:Y:S01]  /*b3d0*/  IMAD.MOV.U32 R28, RZ, RZ, RZ ;  /* 0x000000ffff1c7224 */ /* 0x000fe200078e00ff */
[----:B------:R4:W-:Y:S01]  /*b3e0*/  STL.128 [R1+0x120], R4 ;  /* 0x0001200401007387 */ /* 0x0009e20000100c00 */
[----:B------:R-:W-:-:S03]  /*b3f0*/  IMAD.WIDE.U32 R20, R21, 0x2, R14 ;  /* 0x0000000215147825 */ /* 0x000fc600078e000e */
[----:B------:R0:W-:Y:S01]  /*b400*/  STL.64 [R1+0xc0], R32 ;  /* 0x0000c02001007387 */ /* 0x0001e20000100a00 */
[----:B------:R-:W-:Y:S01]  /*b410*/  VIADD R218, R53, 0xffffff80 ;  /* 0xffffff8035da7836 */ /* 0x000fe20000000000 */
[----:B------:R-:W2:Y:S01]  /*b420*/  LDC.64 R8, c[0x0][0xad8] ;  /* 0x0002b600ff087b82 */ /* 0x000ea20000000a00 */
[----:B------:R-:W-:Y:S01]  /*b430*/  IADD3 R20, P0, R20, 0x36400, RZ ;  /* 0x0003640014147810 */ /* 0x000fe20007f1e0ff */
[----:B------:R0:W-:Y:S04]  /*b440*/  STL.64 [R1+0xd0], R22 ;  /* 0x0000d01601007387 */ /* 0x0001e80000100a00 */
[----:B------:R-:W-:Y:S01]  /*b450*/  IMAD.X R21, RZ, RZ, R21, P0 ;  /* 0x000000ffff157224 */ /* 0x000fe200000e0615 */
[----:B------:R0:W-:Y:S01]  /*b460*/  STL.U8 [R1+0xe8], RZ ;  /* 0x0000e8ff01007387 */ /* 0x0001e20000100000 */
[----:B-1----:R-:W-:Y:S01]  /*b470*/  IMAD.U32 R25, RZ, RZ, UR49 ;  /* 0x00000031ff197e24 */ /* 0x002fe2000f8e00ff */
[----:B----4-:R-:W1:Y:S01]  /*b480*/  LDC R6, c[0x0][0x450] ;  /* 0x00011400ff067b82 */ /* 0x010e620000000800 */
[----:B------:R-:W-:Y:S01]  /*b490*/  IMAD.U32 R24, RZ, RZ, UR48 ;  /* 0x00000030ff187e24 */ /* 0x000fe2000f8e00ff */
[----:B------:R4:W-:Y:S01]  /*b4a0*/  STL.64 [R1+0xc8], R20 ;  /* 0x0000c81401007387 */ /* 0x0009e20000100a00 */
[----:B0-----:R-:W-:-:S02]  /*b4b0*/  IMAD.MOV.U32 R30, RZ, RZ, R10 ;  /* 0x000000ffff1e7224 */ /* 0x001fc400078e000a */
[----:B------:R-:W-:Y:S01]  /*b4c0*/  IMAD.MOV.U32 R31, RZ, RZ, R11 ;  /* 0x000000ffff1f7224 */ /* 0x000fe200078e000b */
[----:B------:R4:W-:Y:S01]  /*b4d0*/  STL.U8 [R1+0x140], RZ ;  /* 0x000140ff01007387 */ /* 0x0009e20000100000 */
[----:B--2---:R-:W-:Y:S01]  /*b4e0*/  IMAD.MOV.U32 R26, RZ, RZ, R13 ;  /* 0x000000ffff1a7224 */ /* 0x004fe200078e000d */
[----:B------:R-:W1:Y:S01]  /*b4f0*/  LDC.64 R4, c[0x0][0x448] ;  /* 0x00011200ff047b82 */ /* 0x000e620000000a00 */
[----:B------:R-:W-:Y:S01]  /*b500*/  IMAD.MOV.U32 R7, RZ, RZ, R12 ;  /* 0x000000ffff077224 */ /* 0x000fe200078e000c */
[----:B------:R4:W-:Y:S01]  /*b510*/  STL [R1+0xec], R218 ;  /* 0x0000ecda01007387 */ /* 0x0009e20000100800 */
[----:B------:R-:W-:Y:S02]  /*b520*/  IMAD.MOV.U32 R27, RZ, RZ, R8 ;  /* 0x000000ffff1b7224 */ /* 0x000fe400078e0008 */
[----:B------:R-:W-:-:S03]  /*b530*/  IMAD.MOV.U32 R29, RZ, RZ, R9 ;  /* 0x000000ffff1d7224 */ /* 0x000fc600078e0009 */
[----:B------:R4:W-:Y:S04]  /*b540*/  STL.128 [R1+0xf0], R24 ;  /* 0x0000f01801007387 */ /* 0x0009e80000100c00 */
[----:B------:R4:W-:Y:S04]  /*b550*/  STL.128 [R1+0x100], R28 ;  /* 0x0001001c01007387 */ /* 0x0009e80000100c00 */
[----:B-1----:R4:W-:Y:S01]  /*b560*/  STL.128 [R1+0x110], R4 ;  /* 0x0001100401007387 */ /* 0x0029e20000100c00 */
[----:B---3--:R-:W-:-:S04]  /*b570*/  LEA.HI R0, R50, R50, RZ, 0x1 ;  /* 0x0000003232007211 */ /* 0x008fc800078f08ff */
[----:B------:R-:W-:-:S05]  /*b580*/  LOP3.LUT R3, R0, 0xfffffffe, RZ, 0xc0, !PT ;  /* 0xfffffffe00037812 */ /* 0x000fca00078ec0ff */
[----:B------:R-:W-:-:S05]  /*b590*/  IMAD.IADD R0, R50, 0x1, -R3 ;  /* 0x0000000132007824 */ /* 0x000fca00078e0a03 */
[----:B------:R-:W-:-:S04]  /*b5a0*/  SHF.L.U32 R0, R0, 0x1f, RZ ;  /* 0x0000001f00007819 */ /* 0x000fc800000006ff */
[----:B------:R-:W0:Y:S02]  /*b5b0*/  SYNCS.PHASECHK.TRANS64.TRYWAIT P0, [UR47+0x38800], R0 ;  /* 0x03880000ff0075a7 */ /* 0x000e24000800016f */
[----:B0---4-:R-:W-:Y:S05]  /*b5c0*/  @!P0 BRA `(.L_x_3221) ;  /* 0x000002a000c88947 */ /* 0x011fea0003800000 */
.L_x_3484:
[----:B------:R-:W-:Y:S05]  /*b5d0*/  BSYNC B0 ;  /* 0x0000000000007941 */ /* 0x000fea0003800000 */
.L_x_3220:
[----:B------:R-:W2:Y:S04]  /*b5e0*/  LDL R7, [R1+0x484] ;  /* 0x0004840001077983 */ /* 0x000ea80000100800 */
[----:B0-----:R-:W3:Y:S04]  /*b5f0*/  LDL R3, [R1+0x498] ;  /* 0x0004980001037983 */ /* 0x001ee80000100800 */
[----:B------:R-:W4:Y:S04]  /*b600*/  LDL.64 R32, [R1+0x490] ;  /* 0x0004900001207983 */ /* 0x000f280000100a00 */
[----:B------:R-:W4:Y:S04]  /*b610*/  LDL R30, [R1+0x1c] ;  /* 0x00001c00011e7983 */ /* 0x000f280000100800 */
[----:B------:R0:W5:Y:S01]  /*b620*/  LDL.64 R20, [R1+0x1e8] ;  /* 0x0001e80001147983 */ /* 0x0001620000100a00 */
[----:B------:R-:W-:Y:S01]  /*b630*/  IMAD.MOV.U32 R12, RZ, RZ, R47 ;  /* 0x000000ffff0c7224 */ /* 0x000fe200078e002f */
[C---:B------:R-:W-:Y:S01]  /*b640*/  IADD3 R26, P0, R2.reuse, 0xe8, RZ ;  /* 0x000000e8021a7810 */ /* 0x040fe20007f1e0ff */
[----:B------:R-:W-:Y:S01]  /*b650*/  IMAD.MOV.U32 R13, RZ, RZ, R52 ;  /* 0x000000ffff0d7224 */ /* 0x000fe200078e0034 */
[C---:B------:R-:W-:Y:S01]  /*b660*/  IADD3 R28, P1, R2.reuse, 0x120, RZ ;  /* 0x00000120021c7810 */ /* 0x040fe20007f3e0ff */
[----:B------:R-:W-:Y:S01]  /*b670*/  IMAD.MOV.U32 R24, RZ, RZ, R44 ;  /* 0x000000ffff187224 */ /* 0x000fe200078e002c */
[----:B------:R-:W-:Y:S01]  /*b680*/  STL.128 [R1+0x160], R152 ;  /* 0x0001609801007387 */ /* 0x000fe20000100c00 */
[--C-:B------:R-:W-:Y:S01]  /*b690*/  IMAD.X R27, RZ, RZ, R16.reuse, P0 ;  /* 0x000000ffff1b7224 */ /* 0x100fe200000e0610 */
[----:B------:R-:W-:Y:S01]  /*b6a0*/  IADD3 R0, P0, R2, 0x230, RZ ;  /* 0x0000023002007810 */ /* 0x000fe20007f1e0ff */
[----:B------:R-:W-:Y:S01]  /*b6b0*/  IMAD.MOV.U32 R25, RZ, RZ, R51 ;  /* 0x000000ffff197224 */ /* 0x000fe200078e0033 */
[----:B------:R1:W-:Y:S01]  /*b6c0*/  STL.128 [R1+0x170], R12 ;  /* 0x0001700c01007387 */ /* 0x0003e20000100c00 */
[----:B------:R-:W-:Y:S01]  /*b6d0*/  IMAD.X R29, RZ, RZ, R16, P1 ;  /* 0x000000ffff1d7224 */ /* 0x000fe200008e0610 */
[----:B------:R-:W-:Y:S02]  /*b6e0*/  BSSY B0, `(.L_x_3222) ;  /* 0x000002d000007945 */ /* 0x000fe40003800000 */
[----:B------:R0:W-:Y:S01]  /*b6f0*/  STL.128 [R1+0x150], R24 ;  /* 0x0001501801007387 */ /* 0x0001e20000100c00 */
[----:B-1----:R-:W-:-:S02]  /*b700*/  IMAD.MOV.U32 R14, RZ, RZ, R39 ;  /* 0x000000ffff0e7224 */ /* 0x002fc400078e0027 */
[----:B------:R-:W-:Y:S02]  /*b710*/  IMAD.MOV.U32 R15, RZ, RZ, R46 ;  /* 0x000000ffff0f7224 */ /* 0x000fe400078e002e */
[----:B--2---:R-:W-:Y:S01]  /*b720*/  IMAD.MOV.U32 R13, RZ, RZ, R7 ;  /* 0x000000ffff0d7224 */ /* 0x004fe200078e0007 */
[C---:B------:R-:W-:Y:S01]  /*b730*/  IADD3 R7, P2, R2.reuse, 0xd8, RZ ;  /* 0x000000d802077810 */ /* 0x040fe20007f5e0ff */
[----:B---3--:R-:W-:Y:S02]  /*b740*/  IMAD.MOV.U32 R12, RZ, RZ, R3 ;  /* 0x000000ffff0c7224 */ /* 0x008fe400078e0003 */
[--C-:B------:R-:W-:Y:S01]  /*b750*/  IMAD.X R3, RZ, RZ, R16.reuse, P0 ;  /* 0x000000ffff037224 */ /* 0x100fe200000e0610 */
[C---:B0-----:R-:W-:Y:S01]  /*b760*/  IADD3 R25, P0, R2.reuse, 0x128, RZ ;  /* 0x0000012802197810 */ /* 0x041fe20007f1e0ff */
[----:B----4-:R-:W-:Y:S04]  /*b770*/  STL.64 [R1+0x148], R32 ;  /* 0x0001482001007387 */ /* 0x010fe80000100a00 */
[----:B------:R0:W-:Y:S01]  /*b780*/  STL.128 [R1+0x180], R12 ;  /* 0x0001800c01007387 */ /* 0x0001e20000100c00 */
[----:B------:R-:W-:Y:S01]  /*b790*/  IMAD.X R26, RZ, RZ, R16, P0 ;  /* 0x000000ffff1a7224 */ /* 0x000fe200000e0610 */
[----:B------:R-:W-:Y:S01]  /*b7a0*/  IADD3 R24, P0, R2, 0x140, RZ ;  /* 0x0000014002187810 */ /* 0x000fe20007f1e0ff */
[----:B0-----:R-:W-:-:S02]  /*b7b0*/  IMAD.MOV.U32 R12, RZ, RZ, R43 ;  /* 0x000000ffff0c7224 */ /* 0x001fc400078e002b */
[----:B------:R-:W-:Y:S02]  /*b7c0*/  IMAD.MOV.U32 R13, RZ, RZ, R48 ;  /* 0x000000ffff0d7224 */ /* 0x000fe400078e0030 */
[----:B------:R-:W-:Y:S02]  /*b7d0*/  IMAD.MOV.U32 R14, RZ, RZ, R42 ;  /* 0x000000ffff0e7224 */ /* 0x000fe400078e002a */
[----:B------:R-:W-:-:S05]  /*b7e0*/  IMAD.MOV.U32 R15, RZ, RZ, R49 ;  /* 0x000000ffff0f7224 */ /* 0x000fca00078e0031 */
[----:B------:R0:W-:Y:S02]  /*b7f0*/  STL.128 [R1+0x190], R12 ;  /* 0x0001900c01007387 */ /* 0x0001e40000100c00 */
[----:B0-----:R-:W-:Y:S02]  /*b800*/  IMAD.MOV.U32 R12, RZ, RZ, R41 ;  /* 0x000000ffff0c7224 */ /* 0x001fe400078e0029 */
[----:B------:R-:W-:Y:S02]  /*b810*/  IMAD.MOV.U32 R13, RZ, RZ, R40 ;  /* 0x000000ffff0d7224 */ /* 0x000fe400078e0028 */
[----:B------:R-:W-:Y:S02]  /*b820*/  IMAD.MOV.U32 R14, RZ, RZ, R0 ;  /* 0x000000ffff0e7224 */ /* 0x000fe400078e0000 */
[----:B------:R-:W-:Y:S02]  /*b830*/  IMAD.MOV.U32 R15, RZ, RZ, R3 ;  /* 0x000000ffff0f7224 */ /* 0x000fe400078e0003 */
[----:B------:R-:W-:-:S03]  /*b840*/  IMAD.X R0, RZ, RZ, R16, P2 ;  /* 0x000000ffff007224 */ /* 0x000fc600010e0610 */
[----:B------:R0:W-:Y:S02]  /*b850*/  STL.128 [R1+0x1a0], R12 ;  /* 0x0001a00c01007387 */ /* 0x0001e40000100c00 */
[----:B0-----:R-:W-:Y:S02]  /*b860*/  IMAD.MOV.U32 R14, RZ, RZ, R36 ;  /* 0x000000ffff0e7224 */ /* 0x001fe400078e0024 */
[----:B------:R-:W-:Y:S02]  /*b870*/  IMAD.MOV.U32 R15, RZ, RZ, R37 ;  /* 0x000000ffff0f7224 */ /* 0x000fe400078e0025 */
[----:B------:R-:W-:Y:S02]  /*b880*/  IMAD.MOV.U32 R12, RZ, RZ, R28 ;  /* 0x000000ffff0c7224 */ /* 0x000fe400078e001c */
[----:B------:R-:W-:-:S05]  /*b890*/  IMAD.MOV.U32 R13, RZ, RZ, R29 ;  /* 0x000000ffff0d7224 */ /* 0x000fca00078e001d */
[----:B------:R0:W-:Y:S02]  /*b8a0*/  STL.128 [R1+0x1b0], R12 ;  /* 0x0001b00c01007387 */ /* 0x0001e40000100c00 */
[----:B0-----:R-:W-:Y:S02]  /*b8b0*/  IMAD.MOV.U32 R12, RZ, RZ, R7 ;  /* 0x000000ffff0c7224 */ /* 0x001fe400078e0007 */
[----:B------:R-:W-:Y:S01]  /*b8c0*/  IMAD.MOV.U32 R13, RZ, RZ, R0 ;  /* 0x000000ffff0d7224 */ /* 0x000fe200078e0000 */
[----:B------:R-:W-:Y:S01]  /*b8d0*/  LOP3.LUT R0, R30, 0x1, RZ, 0xfc, !PT ;  /* 0x000000011e007812 */ /* 0x000fe200078efcff */
[----:B------:R-:W-:Y:S02]  /*b8e0*/  IMAD.MOV.U32 R14, RZ, RZ, R25 ;  /* 0x000000ffff0e7224 */ /* 0x000fe400078e0019 */
[----:B------:R-:W-:Y:S01]  /*b8f0*/  IMAD.MOV.U32 R15, RZ, RZ, R26 ;  /* 0x000000ffff0f7224 */ /* 0x000fe200078e001a */
[----:B------:R-:W-:Y:S01]  /*b900*/  ISETP.NE.AND P1, PT, R0, 0x3, PT ;  /* 0x000000030000780c */ /* 0x000fe20003f25270 */
[----:B------:R-:W-:-:S03]  /*b910*/  IMAD.X R25, RZ, RZ, R16, P0 ;  /* 0x000000ffff197224 */ /* 0x000fc600000e0610 */
[----:B------:R0:W-:Y:S04]  /*b920*/  STL.128 [R1+0x1c0], R12 ;  /* 0x0001c00c01007387 */ /* 0x0001e80000100c00 */
[----:B------:R1:W-:Y:S01]  /*b930*/  STL.64 [R1+0x1e0], R24 ;  /* 0x0001e01801007387 */ /* 0x0003e20000100a00 */
[----:B0-----:R-:W-:Y:S02]  /*b940*/  IMAD.MOV.U32 R12, RZ, RZ, R35 ;  /* 0x000000ffff0c7224 */ /* 0x001fe400078e0023 */
[----:B------:R-:W-:Y:S02]  /*b950*/  IMAD.MOV.U32 R13, RZ, RZ, R34 ;  /* 0x000000ffff0d7224 */ /* 0x000fe400078e0022 */
[----:B------:R-:W-:Y:S02]  /*b960*/  IMAD.MOV.U32 R14, RZ, RZ, R38 ;  /* 0x000000ffff0e7224 */ /* 0x000fe400078e0026 */
[----:B------:R-:W-:-:S05]  /*b970*/  IMAD.MOV.U32 R15, RZ, RZ, R45 ;  /* 0x000000ffff0f7224 */ /* 0x000fca00078e002d */
[----:B------:R1:W-:Y:S01]  /*b980*/  STL.128 [R1+0x1d0], R12 ;  /* 0x0001d00c01007387 */ /* 0x0003e20000100c00 */
[----:B------:R-:W-:Y:S05]  /*b990*/  @!P1 BRA `(.L_x_3223) ;  /* 0x0000000000049947 */ /* 0x000fea0003800000 */
[----:B------:R-:W-:Y:S01]  /*b9a0*/  BPT.TRAP 0x1 ;  /* 0x000000040000795c */ /* 0x000fe20000300000 */
.L_x_3223:
[----:B------:R-:W-:Y:S05]  /*b9b0*/  BSYNC B0 ;  /* 0x0000000000007941 */ /* 0x000fea0003800000 */
.L_x_3222:
[----:B-1----:R-:W2:Y:S01]  /*b9c0*/  LDL.64 R12, [R1+0x8] ;  /* 0x00000800010c7983 */ /* 0x002ea20000100a00 */
[----:B-----5:R-:W-:Y:S01]  /*b9d0*/  SHF.L.U32 R21, R21, 0x1f, RZ ;  /* 0x0000001f15157819 */ /* 0x020fe200000006ff */
[----:B------:R-:W-:Y:S01]  /*b9e0*/  BSSY B0, `(.L_x_3224) ;  /* 0x0000006000007945 */ /* 0x000fe20003800000 */
[----:B--2---:R-:W-:-:S05]  /*b9f0*/  MOV R3, R12 ;  /* 0x0000000c00037202 */ /* 0x004fca0000000f00 */
[----:B------:R-:W-:-:S04]  /*ba00*/  IMAD R20, R20, 0x8, R3 ;  /* 0x0000000814147824 */ /* 0x000fc800078e0203 */
[----:B------:R0:W1:Y:S01]  /*ba10*/  SYNCS.PHASECHK.TRANS64.TRYWAIT P0, [R20+URZ], R21 ;  /* 0x00000015140075a7 */ /* 0x000062000800017f */
[----:B------:R-:W-:Y:S05]  /*ba20*/  @!P1 BRA `(.L_x_3225) ;  /* 0x0000000000049947 */ /* 0x000fea0003800000 */
[----:B------:R-:W-:Y:S01]  /*ba30*/  BPT.TRAP 0x1 ;  /* 0x000000040000795c */ /* 0x000fe20000300000 */
.L_x_3225:
[----:B------:R-:W-:Y:S05]  /*ba40*/  BSYNC B0 ;  /* 0x0000000000007941 */ /* 0x000fea0003800000 */
.L_x_3224:
[----:B------:R-:W-:Y:S04]  /*ba50*/  BSSY B0, `(.L_x_3226) ;  /* 0x0000004000007945 */ /* 0x000fe80003800000 */
[----:B-1----:R-:W-:Y:S05]  /*ba60*/  @P0 BRA `(.L_x_3227) ;  /* 0x0000000000080947 */ /* 0x002fea0003800000 */
[----:B------:R-:W1:Y:S02]  /*ba70*/  SYNCS.PHASECHK.TRANS64.TRYWAIT P0, [R20+URZ], R21 ;  /* 0x00000015140075a7 */ /* 0x000e64000800017f */
[----:B-1----:R-:W-:Y:S05]  /*ba80*/  @!P0 BRA `(.L_x_3228) ;  /* 0x0000029c00b08947 */ /* 0x002fea0003800000 */
.L_x_3227:
[----:B------:R-:W-:Y:S05]  /*ba90*/  BSYNC B0 ;  /* 0x0000000000007941 */ /* 0x000fea0003800000 */
.L_x_3226:
[----:B------:R-:W2:Y:S04]  /*baa0*/  LDL R7, [R1+0x1e8] ;  /* 0x0001e80001077983 */ /* 0x000ea80000100800 */
[----:B------:R-:W2:Y:S01]  /*bab0*/  LDL.64 R12, [R1+0xa0] ;  /* 0x0000a000010c7983 */ /* 0x000ea20000100a00 */
[----:B------:R-:W-:Y:S05]  /*bac0*/  WARPSYNC.ALL ;  /* 0x0000000000007948 */ /* 0x000fea0003800000 */
[----:B------:R-:W3:Y:S04]  /*bad0*/  LDL.64 R24, [R1+0x98] ;  /* 0x0000980001187983 */ /* 0x000ee80000100a00 */
[----:B------:R-:W4:Y:S04]  /*bae0*/  LDL.64 R14, [R1+0x98] ;  /* 0x00009800010e7983 */ /* 0x000f280000100a00 */
[----:B01----:R-:W5:Y:S04]  /*baf0*/  LDL.64 R20, [R1+0x98] ;  /* 0x0000980001147983 */ /* 0x003f680000100a00 */
[----:B------:R-:W5:Y:S01]  /*bb00*/  LDL.64 R56, [R1+0x98] ;  /* 0x0000980001387983 */ /* 0x000f620000100a00 */
[----:B--2---:R-:W-:Y:S01]  /*bb10*/  IMAD R12, R7, 0x200, R12 ;  /* 0x00000200070c7824 */ /* 0x004fe200078e020c */
[----:B------:R-:W-:-:S02]  /*bb20*/  R2UR UR7, R13 ;  /* 0x000000000d0772ca */ /* 0x000fc400000e0000 */
[----:B------:R-:W2:Y:S01]  /*bb30*/  LDL R3, [R1+0x1f4] ;  /* 0x0001f40001037983 */ /* 0x000ea20000100800 */
[C---:B------:R-:W-:Y:S01]  /*bb40*/  VIADD R58, R12.reuse, 0x2 ;  /* 0x000000020c3a7836 */ /* 0x040fe20000000000 */
[----:B------:R-:W-:Y:S01]  /*bb50*/  R2UR UR6, R12 ;  /* 0x000000000c0672ca */ /* 0x000fe200000e0000 */
[----:B------:R-:W-:Y:S01]  /*bb60*/  IMAD.MOV.U32 R59, RZ, RZ, R13 ;  /* 0x000000ffff3b7224 */ /* 0x000fe200078e000d */
[----:B------:R0:W-:Y:S01]  /*bb70*/  STL [R1+0x80], RZ ;  /* 0x000080ff01007387 */ /* 0x0001e20000100800 */
[----:B------:R-:W-:Y:S01]  /*bb80*/  BSSY B0, `(.L_x_3229) ;  /* 0x000002c000007945 */ /* 0x000fe20003800000 */
[----:B---3--:R-:W-:Y:S02]  /*bb90*/  R2UR UR4, R24 ;  /* 0x00000000180472ca */ /* 0x008fe400000e0000 */
[----:B------:R-:W-:Y:S02]  /*bba0*/  R2UR UR5, R25 ;  /* 0x00000000190572ca */ /* 0x000fe400000e0000 */
[----:B------:R-:W-:Y:S01]  /*bbb0*/  WARPGROUP.ARRIVE ;  /* 0x00000000000079c5 */ /* 0x000fe20000000000 */
[----:B----4-:R-:W-:-:S02]  /*bbc0*/  VIADD R14, R14, 0x2 ;  /* 0x000000020e0e7836 */ /* 0x010fc40000000000 */
[----:B-----5:R-:W-:Y:S02]  /*bbd0*/  VIADD R20, R20, 0x4 ;  /* 0x0000000414147836 */ /* 0x020fe40000000000 */
[----:B------:R-:W-:-:S06]  /*bbe0*/  VIADD R56, R56, 0x6 ;  /* 0x0000000638387836 */ /* 0x000fcc0000000000 */
[----:B------:R-:W-:Y:S01]  /*bbf0*/  HGMMA.64x64x16.F32 R24, gdesc[UR4], RZ, !UPT, gsb0 ;  /* 0x00e00000041879f0 */ /* 0x000fe2000c0008ff */
[----:B------:R-:W-:Y:S02]  /*bc00*/  R2UR UR6, R58 ;  /* 0x000000003a0672ca */ /* 0x000fe400000e0000 */
[----:B------:R-:W-:Y:S02]  /*bc10*/  R2UR UR7, R59 ;  /* 0x000000003b0772ca */ /* 0x000fe400000e0000 */
[----:B------:R-:W-:Y:S01]  /*bc20*/  R2UR UR4, R14 ;  /* 0x000000000e0472ca */ /* 0x000fe200000e0000 */
[C---:B------:R-:W-:Y:S01]  /*bc30*/  VIADD R14, R12.reuse, 0x4 ;  /* 0x000000040c0e7836 */ /* 0x040fe20000000000 */
[----:B------:R-:W-:Y:S01]  /*bc40*/  R2UR UR5, R15 ;  /* 0x000000000f0572ca */ /* 0x000fe200000e0000 */
[----:B------:R-:W-:Y:S01]  /*bc50*/  IMAD.MOV.U32 R15, RZ, RZ, R13 ;  /* 0x000000ffff0f7224 */ /* 0x000fe200078e000d */
[----:B--2---:R-:W-:Y:S01]  /*bc60*/  LEA.HI R0, R3, R3, RZ, 0x1 ;  /* 0x0000000303007211 */ /* 0x004fe200078f08ff */
[----:B------:R-:W-:Y:S01]  /*bc70*/  VIADD R12, R12, 0x6 ;  /* 0x000000060c0c7836 */ /* 0x000fe20000000000 */
[----:B------:R-:W-:-:S02]  /*bc80*/  WARPGROUP.DEPBAR.LE gsb0, 0x0 ;  /* 0x00008000000079c5 */ /* 0x000fc40000010000 */
        /* <DEDUP_REMOVED lines=13> */
[----:B------:R-:W-:Y:S01]  /*bd60*/  LOP3.LUT R12, R0, 0xfffffffe, RZ, 0xc0, !PT ;  /* 0xfffffffe000c7812 */ /* 0x000fe200078ec0ff */
[----:B------:R-:W-:-:S04]  /*bd70*/  IMAD.MOV.U32 R0, RZ, RZ, 0x1 ;  /* 0x00000001ff007424 */ /* 0x000fc800078e00ff */
[----:B------:R-:W-:Y:S01]  /*bd80*/  IMAD.IADD R3, R3, 0x1, -R12 ;  /* 0x0000000103037824 */ /* 0x000fe200078e0a0c */
[----:B------:R0:W-:Y:S04]  /*bd90*/  STL [R1+0x80], R0 ;  /* 0x0000800001007387 */ /* 0x0001e80000100800 */
[----:B------:R-:W-:Y:S01]  /*bda0*/  SHF.L.U32 R3, R3, 0x1f, RZ ;  /* 0x0000001f03037819 */ /* 0x000fe200000006ff */
[----:B------:R0:W-:Y:S04]  /*bdb0*/  STL [R1+0x80], R0 ;  /* 0x0000800001007387 */ /* 0x0001e80000100800 */
[----:B------:R0:W-:Y:S04]  /*bdc0*/  STL [R1+0x80], R0 ;  /* 0x0000800001007387 */ /* 0x0001e80000100800 */
[----:B------:R0:W-:Y:S01]  /*bdd0*/  STL [R1+0x80], R0 ;  /* 0x0000800001007387 */ /* 0x0001e20000100800 */
[----:B------:R-:W-:-:S02]  /*bde0*/  WARPGROUP.DEPBAR.LE gsb0, 0x0 ;  /* 0x00008000000079c5 */ /* 0x000fc40000010000 */
[----:B------:R-:W-:-:S06]  /*bdf0*/  WARPGROUP.ARRIVE ;  /* 0x00000000000079c5 */ /* 0x000fcc0000000000 */
[----:B------:R-:W-:Y:S03]  /*be00*/  HGMMA.64x64x16.F32 R24, gdesc[UR4], R24, gsb0 ;  /* 0x00e00000041879f0 */ /* 0x000fe60008000818 */
[----:B------:R-:W-:Y:S02]  /*be10*/  WARPGROUP.DEPBAR.LE gsb0, 0x0 ;  /* 0x00008000000079c5 */ /* 0x000fe40000010000 */
[----:B------:R-:W1:Y:S02]  /*be20*/  SYNCS.PHASECHK.TRANS64.TRYWAIT P0, [UR47+0x38810], R3 ;  /* 0x03881003ff0075a7 */ /* 0x000e64000800016f */
[----:B01----:R-:W-:Y:S05]  /*be30*/  @!P0 BRA `(.L_x_3230) ;  /* 0x0000029800d88947 */ /* 0x003fea0003800000 */
.L_x_3485:
[----:B------:R-:W-:Y:S05]  /*be40*/  BSYNC B0 ;  /* 0x0000000000007941 */ /* 0x000fea0003800000 */
.L_x_3229:
[----:B0-----:R-:W2:Y:S04]  /*be50*/  LDL R3, [R1+0x54] ;  /* 0x0000540001037983 */ /* 0x001ea80000100800 */
[----:B------:R0:W5:Y:S01]  /*be60*/  LDL.64 R12, [R1+0x1e8] ;  /* 0x0001e800010c7983 */ /* 0x0001620000100a00 */
[----:B------:R-:W-:Y:S01]  /*be70*/  BSSY B0, `(.L_x_3231) ;  /* 0x0000005000007945 */ /* 0x000fe20003800000 */
[----:B--2---:R-:W-:-:S04]  /*be80*/  LOP3.LUT R3, R3, 0x1, RZ, 0xfc, !PT ;  /* 0x0000000103037812 */ /* 0x004fc800078efcff */
[----:B------:R-:W-:-:S13]  /*be90*/  ISETP.NE.AND P1, PT, R3, 0x3, PT ;  /* 0x000000030300780c */ /* 0x000fda0003f25270 */
[----:B0-----:R-:W-:Y:S05]  /*bea0*/  @!P1 BRA `(.L_x_3232) ;  /* 0x0000000000049947 */ /* 0x001fea0003800000 */
[----:B------:R-:W-:Y:S01]  /*beb0*/  BPT.TRAP 0x1 ;  /* 0x000000040000795c */ /* 0x000fe20000300000 */
.L_x_3232:
[----:B------:R-:W-:Y:S05]  /*bec0*/  BSYNC B0 ;  /* 0x0000000000007941 */ /* 0x000fea0003800000 */
.L_x_3231:
        /* <DEDUP_REMOVED lines=8> */
.L_x_3234:
[----:B------:R-:W-:Y:S05]  /*bf50*/  BSYNC B0 ;  /* 0x0000000000007941 */ /* 0x000fea0003800000 */
.L_x_3233:
[----:B------:R-:W-:Y:S04]  /*bf60*/  BSSY B0, `(.L_x_3235) ;  /* 0x0000004000007945 */ /* 0x000fe80003800000 */
[----:B-1----:R-:W-:Y:S05]  /*bf70*/  @P0 BRA `(.L_x_3236) ;  /* 0x0000000000080947 */ /* 0x002fea0003800000 */
[----:B------:R-:W1:Y:S02]  /*bf80*/  SYNCS.PHASECHK.TRANS64.TRYWAIT P0, [R12+URZ], R13 ;  /* 0x0000000d0c0075a7 */ /* 0x000e64000800017f */
[----:B-1----:R-:W-:Y:S05]  /*bf90*/  @!P0 BRA `(.L_x_3237) ;  /* 0x0000029800988947 */ /* 0x002fea0003800000 */
.L_x_3236:
[----:B------:R-:W-:Y:S05]  /*bfa0*/  BSYNC B0 ;  /* 0x0000000000007941 */ /* 0x000fea0003800000 */
.L_x_3235:
[----:B------:R-:W2:Y:S01]  /*bfb0*/  S2R R3, SR_TID.X ;  /* 0x0000000000037919 */ /* 0x000ea20000002100 */
[----:B01----:R-:W3:Y:S01]  /*bfc0*/  LDL.64 R12, [R1+0xb8] ;  /* 0x0000b800010c7983 */ /* 0x003ee20000100a00 */
[----:B--2---:R-:W-:-:S03]  /*bfd0*/  LOP3.LUT R7, R3, 0x7f, RZ, 0xc0, !PT ;  /* 0x0000007f03077812 */ /* 0x004fc600078ec0ff */
[----:B------:R-:W3:Y:S01]  /*bfe0*/  LDL R3, [R1+0x1e8] ;  /* 0x0001e80001037983 */ /* 0x000ee20000100800 */
[----:B------:R-:W-:Y:S05]  /*bff0*/  WARPSYNC.ALL ;  /* 0x0000000000007948 */ /* 0x000fea0003800000 */
[----:B------:R-:W-:Y:S02]  /*c000*/  ISETP.NE.AND P0, PT, R7, RZ, PT ;  /* 0x000000ff0700720c */ /* 0x000fe40003f05270 */
[----:B------:R-:W2:Y:S04]  /*c010*/  LDL R7, [R1+0x88] ;  /* 0x0000880001077983 */ /* 0x000ea80000100800 */
[----:B------:R-:W4:Y:S04]  /*c020*/  LDL.64 R20, [R1+0xb0] ;  /* 0x0000b00001147983 */ /* 0x000f280000100a00 */
[----:B------:R-:W5:Y:S04]  /*c030*/  LDL.64 R14, [R1+0xb0] ;  /* 0x0000b000010e7983 */ /* 0x000f680000100a00 */
[----:B------:R-:W5:Y:S04]  /*c040*/  LDL.64 R58, [R1+0xb0] ;  /* 0x0000b000013a7983 */ /* 0x000f680000100a00 */
[----:B------:R-:W5:Y:S01]  /*c050*/  LDL.64 R60, [R1+0xb0] ;  /* 0x0000b000013c7983 */ /* 0x000f620000100a00 */
[----:B---3--:R-:W-:Y:S01]  /*c060*/  IMAD R12, R3, 0x1000, R12 ;  /* 0x00001000030c7824 */ /* 0x008fe200078e020c */
[----:B------:R-:W-:Y:S01]  /*c070*/  R2UR UR7, R13 ;  /* 0x000000000d0772ca */ /* 0x000fe200000e0000 */
[----:B------:R-:W-:Y:S01]  /*c080*/  WARPGROUP.ARRIVE ;  /* 0x00000000000079c5 */ /* 0x000fe20000000000 */
[----:B------:R-:W3:Y:S02]  /*c090*/  LDL.64 R56, [R1+0xb0] ;  /* 0x0000b00001387983 */ /* 0x000ee40000100a00 */
[C---:B------:R-:W-:Y:S01]  /*c0a0*/  R2UR UR6, R12.reuse ;  /* 0x000000000c0672ca */ /* 0x040fe200000e0000 */
[----:B------:R-:W-:Y:S01]  /*c0b0*/  VIADD R62, R12, 0x2 ;  /* 0x000000020c3e7836 */ /* 0x000fe20000000000 */
[----:B------:R-:W3:Y:S01]  /*c0c0*/  LDL.64 R64, [R1+0xb0] ;  /* 0x0000b00001407983 */ /* 0x000ee20000100a00 */
[----:B------:R-:W-:Y:S01]  /*c0d0*/  IMAD.MOV.U32 R63, RZ, RZ, R13 ;  /* 0x000000ffff3f7224 */ /* 0x000fe200078e000d */
[----:B--2---:R-:W-:-:S02]  /*c0e0*/  ISETP.NE.U32.AND P1, PT, R7, RZ, PT ;  /* 0x000000ff0700720c */ /* 0x004fc40003f25070 */
[----:B----4-:R-:W-:Y:S02]  /*c0f0*/  R2UR UR4, R20 ;  /* 0x00000000140472ca */ /* 0x010fe400000e0000 */
[----:B------:R-:W-:Y:S01]  /*c100*/  R2UR UR5, R21 ;  /* 0x00000000150572ca */ /* 0x000fe200000e0000 */
[----:B-----5:R-:W-:Y:S01]  /*c110*/  VIADD R14, R14, 0x2 ;  /* 0x000000020e0e7836 */ /* 0x020fe20000000000 */
[----:B------:R-:W2:Y:S07]  /*c120*/  LDL.64 R20, [R1+0xb0] ;  /* 0x0000b00001147983 */ /* 0x000eae0000100a00 */
[----:B------:R-:W-:-:S05]  /*c130*/  VOTEU.ANY UP0, P1 ;  /* 0x00000000003f7886 */ /* 0x000fca0000800100 */
[----:B------:R-:W-:Y:S01]  /*c140*/  HGMMA.64x64x16.F32 R24, gdesc[UR4], R24, UP0, gsb0 ;  /* 0x00e00000041879f0 */ /* 0x000fe2000b800818 */
[----:B------:R-:W-:Y:S02]  /*c150*/  R2UR UR6, R62 ;  /* 0x000000003e0672ca */ /* 0x000fe400000e0000 */
[----:B------:R-:W-:Y:S02]  /*c160*/  R2UR UR7, R63 ;  /* 0x000000003f0772ca */ /* 0x000fe400000e0000 */
[----:B------:R-:W-:Y:S02]  /*c170*/  R2UR UR4, R14 ;  /* 0x000000000e0472ca */ /* 0x000fe400000e0000 */
[----:B------:R-:W-:Y:S01]  /*c180*/  R2UR UR5, R15 ;  /* 0x000000000f0572ca */ /* 0x000fe200000e0000 */
[----:B------:R-:W-:Y:S02]  /*c190*/  WARPGROUP.DEPBAR.LE gsb0, 0x0 ;  /* 0x00008000000079c5 */ /* 0x000fe40000010000 */
[----:B------:R-:W-:Y:S01]  /*c1a0*/  WARPGROUP.ARRIVE ;  /* 0x00000000000079c5 */ /* 0x000fe20000000000 */
[----:B------:R-:W-:Y:S01]  /*c1b0*/  VIADD R58, R58, 0x4 ;  /* 0x000000043a3a7836 */ /* 0x000fe20000000000 */
[----:B------:R-:W4:Y:S08]  /*c1c0*/  LDL.64 R14, [R1+0xb0] ;  /* 0x0000b000010e7983 */ /* 0x000f300000100a00 */
[----:B------:R-:W-:Y:S01]  /*c1d0*/  HGMMA.64x64x16.F32 R24, gdesc[UR4], R24, gsb0 ;  /* 0x00e00000041879f0 */ /* 0x000fe20008000818 */
[----:B------:R-:W-:-:S02]  /*c1e0*/  VIADD R62, R12, 0x4 ;  /* 0x000000040c3e7836 */ /* 0x000fc40000000000 */
[----:B------:R-:W-:Y:S01]  /*c1f0*/  IMAD.MOV.U32 R63, RZ, RZ, R13 ;  /* 0x000000ffff3f7224 */ /* 0x000fe200078e000d */
[----:B------:R-:W-:Y:S02]  /*c200*/  R2UR UR4, R58 ;  /* 0x000000003a0472ca */ /* 0x000fe400000e0000 */
[----:B------:R-:W-:Y:S02]  /*c210*/  R2UR UR6, R62 ;  /* 0x000000003e0672ca */ /* 0x000fe400000e0000 */
[----:B------:R-:W-:Y:S02]  /*c220*/  R2UR UR7, R63 ;  /* 0x000000003f0772ca */ /* 0x000fe400000e0000 */
[----:B------:R-:W-:Y:S01]  /*c230*/  R2UR UR5, R59 ;  /* 0x000000003b0572ca */ /* 0x000fe200000e0000 */
[----:B------:R-:W-:Y:S02]  /*c240*/  WARPGROUP.DEPBAR.LE gsb0, 0x0 ;  /* 0x00008000000079c5 */ /* 0x000fe40000010000 */
[----:B------:R-:W-:Y:S01]  /*c250*/  WARPGROUP.ARRIVE ;  /* 0x00000000000079c5 */ /* 0x000fe20000000000 */
[----:B------:R-:W-:Y:S01]  /*c260*/  VIADD R60, R60, 0x6 ;  /* 0x000000063c3c7836 */ /* 0x000fe20000000000 */
[----:B------:R-:W5:Y:S08]  /*c270*/  LDL.64 R58, [R1+0xb0] ;  /* 0x0000b000013a7983 */ /* 0x000f700000100a00 */
        /* <DEDUP_REMOVED lines=9> */
[----:B---3--:R-:W-:Y:S01]  /*c310*/  VIADD R56, R56, 0x200 ;  /* 0x0000020038387836 */ /* 0x008fe20000000000 */
[----:B------:R-:W3:Y:S08]  /*c320*/  LDL.64 R60, [R1+0xb0] ;  /* 0x0000b000013c7983 */ /* 0x000ef00000100a00 */
        /* <DEDUP_REMOVED lines=9> */
[----:B--2---:R-:W-:Y:S01]  /*c3c0*/  VIADD R20, R20, 0x202 ;  /* 0x0000020214147836 */ /* 0x004fe20000000000 */
[----:B------:R-:W2:Y:S08]  /*c3d0*/  LDL.64 R56, [R1+0xb0] ;  /* 0x0000b00001387983 */ /* 0x000eb00000100a00 */
        /* <DEDUP_REMOVED lines=9> */
[----:B----4-:R-:W-:Y:S01]  /*c470*/  VIADD R14, R14, 0x204 ;  /* 0x000002040e0e7836 */ /* 0x010fe20000000000 */
        /* <DEDUP_REMOVED lines=10> */
[----:B-----5:R-:W-:Y:S01]  /*c520*/  VIADD R58, R58, 0x206 ;  /* 0x000002063a3a7836 */ /* 0x020fe20000000000 */
        /* <DEDUP_REMOVED lines=75> */
[----:B------:R-:W-:-:S10]  /*c9e0*/  WARPGROUP.ARRIVE ;  /* 0x00000000000079c5 */ /* 0x000fd40000000000 */
[----:B------:R-:W-:Y:S01]  /*c9f0*/  HGMMA.64x64x16.F32 R24, gdesc[UR4], R24, gsb0 ;  /* 0x00e00000041879f0 */ /* 0x000fe20008000818 */
        /* <DEDUP_REMOVED lines=8> */
[----:B------:R-:W-:Y:S01]  /*ca80*/  WARPGROUP.ARRIVE ;  /* 0x00000000000079c5 */ /* 0x000fe20000000000 */
[----:B-----5:R-:W-:-:S05]  /*ca90*/  VIADD R20, R20, 0x606 ;  /* 0x0000060614147836 */ /* 0x020fca0000000000 */
[----:B------:R-:W0:Y:S04]  /*caa0*/  S2R R66, SR_TID.X ;  /* 0x0000000000427919 */ /* 0x000e280000002100 */
[----:B------:R-:W-:Y:S01]  /*cab0*/  HGMMA.64x64x16.F32 R24, gdesc[UR4], R24, gsb0 ;  /* 0x00e00000041879f0 */ /* 0x000fe20008000818 */
[----:B------:R-:W-:Y:S01]  /*cac0*/  VIADD R56, R12, 0x606 ;  /* 0x000006060c387836 */ /* 0x000fe20000000000 */
[----:B------:R-:W4:Y:S01]  /*cad0*/  LDL.64 R14, [R1+0xb0] ;  /* 0x0000b000010e7983 */ /* 0x000f220000100a00 */
[----:B------:R-:W-:Y:S01]  /*cae0*/  IMAD.MOV.U32 R57, RZ, RZ, R13 ;  /* 0x000000ffff397224 */ /* 0x000fe200078e000d */
[----:B------:R-:W-:Y:S02]  /*caf0*/  R2UR UR4, R20 ;  /* 0x00000000140472ca */ /* 0x000fe400000e0000 */
[----:B------:R-:W-:-:S02]  /*cb00*/  R2UR UR6, R56 ;  /* 0x00000000380672ca */ /* 0x000fc400000e0000 */
[----:B------:R-:W-:Y:S02]  /*cb10*/  R2UR UR7, R57 ;  /* 0x00000000390772ca */ /* 0x000fe400000e0000 */
[----:B------:R-:W-:Y:S02]  /*cb20*/  R2UR UR5, R21 ;  /* 0x00000000150572ca */ /* 0x000fe400000e0000 */
[----:B0-----:R-:W-:Y:S01]  /*cb30*/  SHF.R.U32.HI R66, RZ, 0x7, R66 ;  /* 0x00000007ff427819 */ /* 0x001fe20000011642 */
[----:B------:R-:W-:Y:S01]  /*cb40*/  VIADD R60, R12, 0x800 ;  /* 0x000008000c3c7836 */ /* 0x000fe20000000000 */
[----:B------:R-:W-:Y:S01]  /*cb50*/  R2UR UR9, R65 ;  /* 0x00000000410972ca */ /* 0x000fe200000e0000 */
[----:B------:R-:W5:Y:S04]  /*cb60*/  LDL.64 R56, [R1+0xb0] ;  /* 0x0000b00001387983 */ /* 0x000f680000100a00 */
[----:B------:R0:W1:Y:S01]  /*cb70*/  SHFL.IDX PT, R3, R66, RZ, 0x1f ;  /* 0x00001fff42037589 */ /* 0x00006200000e0000 */
[----:B------:R-:W-:-:S02]  /*cb80*/  WARPGROUP.DEPBAR.LE gsb0, 0x0 ;  /* 0x00008000000079c5 */ /* 0x000fc40000010000 */
[----:B------:R-:W-:Y:S01]  /*cb90*/  WARPGROUP.ARRIVE ;  /* 0x00000000000079c5 */ /* 0x000fe20000000000 */
[----:B------:R-:W-:Y:S01]  /*cba0*/  IMAD.MOV.U32 R21, RZ, RZ, R13 ;  /* 0x000000ffff157224 */ /* 0x000fe200078e000d */
[----:B0-----:R-:W5:Y:S04]  /*cbb0*/  @!P0 LDL R66, [R1+0x1e8] ;  /* 0x0001e80001428983 */ /* 0x001f680000100800 */
[----:B------:R-:W-:Y:S01]  /*cbc0*/  HGMMA.64x64x16.F32 R24, gdesc[UR4], R24, gsb0 ;  /* 0x00e00000041879f0 */ /* 0x000fe20008000818 */
[----:B-1----:R-:W-:-:S04]  /*cbd0*/  ISETP.GT.AND P1, PT, R3, 0x7f, PT ;  /* 0x0000007f0300780c */ /* 0x002fc80003f24270 */
[----:B------:R-:W-:-:S04]  /*cbe0*/  SEL R3, RZ, 0x2, !P1 ;  /* 0x00000002ff037807 */ /* 0x000fc80004800000 */
[----:B------:R-:W-:Y:S01]  /*cbf0*/  IADD3 R64, R64, 0x800, R3 ;  /* 0x0000080040407810 */ /* 0x000fe20007ffe003 */
[----:B------:R-:W-:Y:S01]  /*cc00*/  IMAD.IADD R20, R3, 0x1, R60 ;  /* 0x0000000103147824 */ /* 0x000fe200078e023c */
[----:B------:R-:W-:Y:S01]  /*cc10*/  R2UR UR11, R21 ;  /* 0x00000000150b72ca */ /* 0x000fe200000e0000 */
[----:B------:R-:W-:Y:S01]  /*cc20*/  UMOV UR4, 0x1 ;  /* 0x0000000100047882 */ /* 0x000fe20000000000 */
[----:B------:R-:W-:Y:S02]  /*cc30*/  R2UR UR8, R64 ;  /* 0x00000000400872ca */ /* 0x000fe400000e0000 */
[----:B------:R-:W-:Y:S01]  /*cc40*/  R2UR UR10, R20 ;  /* 0x00000000140a72ca */ /* 0x000fe200000e0000 */
[----:B------:R-:W-:Y:S01]  /*cc50*/  UISETP.NE.U32.AND UP0, UPT, UR4, URZ, UPT ;  /* 0x0000003f0400728c */ /* 0x000fe2000bf05070 */
[----:B------:R-:W-:Y:S02]  /*cc60*/  WARPGROUP.DEPBAR.LE gsb0, 0x0 ;  /* 0x00008000000079c5 */ /* 0x000fe40000010000 */
[----:B------:R-:W-:Y:S01]  /*cc70*/  WARPGROUP.ARRIVE ;  /* 0x00000000000079c5 */ /* 0x000fe20000000000 */
[----:B------:R-:W-:Y:S01]  /*cc80*/  IMAD.MOV.U32 R67, RZ, RZ, 0x4 ;  /* 0x00000004ff437424 */ /* 0x000fe200078e00ff */
[----:B---3--:R-:W-:Y:S01]  /*cc90*/  R2UR UR5, R63 ;  /* 0x000000003f0572ca */ /* 0x008fe200000e0000 */
[----:B------:R-:W-:Y:S01]  /*cca0*/  IMAD.MOV.U32 R21, RZ, RZ, R13 ;  /* 0x000000ffff157224 */ /* 0x000fe200078e000d */
[----:B------:R-:W3:Y:S05]  /*ccb0*/  LDL.64 R64, [R1+0xb0] ;  /* 0x0000b00001407983 */ /* 0x000eea0000100a00 */
[----:B------:R-:W-:Y:S01]  /*ccc0*/  HGMMA.64x64x16.F32 R24, gdesc[UR8], R24, UP0, gsb0 ;  /* 0x00e00000081879f0 */ /* 0x000fe2000b800818 */
[----:B------:R-:W-:-:S04]  /*ccd0*/  SEL R7, R67, 0x2, P1 ;  /* 0x0000000243077807 */ /* 0x000fc80000800000 */
[----:B------:R-:W-:Y:S01]  /*cce0*/  IADD3 R62, R7, 0x800, R62 ;  /* 0x00000800073e7810 */ /* 0x000fe20007ffe03e */
[----:B------:R-:W-:Y:S01]  /*ccf0*/  IMAD.IADD R20, R60, 0x1, R7 ;  /* 0x000000013c147824 */ /* 0x000fe200078e0207 */
[----:B------:R-:W-:Y:S02]  /*cd00*/  R2UR UR7, R21 ;  /* 0x00000000150772ca */ /* 0x000fe400000e0000 */
[----:B------:R-:W-:Y:S02]  /*cd10*/  R2UR UR4, R62 ;  /* 0x000000003e0472ca */ /* 0x000fe400000e0000 */
[----:B------:R-:W-:Y:S01]  /*cd20*/  R2UR UR6, R20 ;  /* 0x00000000140672ca */ /* 0x000fe200000e0000 */
[----:B------:R-:W-:Y:S02]  /*cd30*/  WARPGROUP.DEPBAR.LE gsb0, 0x0 ;  /* 0x00008000000079c5 */ /* 0x000fe40000010000 */
[----:B------:R-:W-:Y:S01]  /*cd40*/  WARPGROUP.ARRIVE ;  /* 0x00000000000079c5 */ /* 0x000fe20000000000 */
[----:B------:R-:W-:Y:S01]  /*cd50*/  SEL R67, R67, 0x6, !P1 ;  /* 0x0000000643437807 */ /* 0x000fe20004800000 */
[----:B------:R-:W-:Y:S01]  /*cd60*/  IMAD.MOV.U32 R21, RZ, RZ, R13 ;  /* 0x000000ffff157224 */ /* 0x000fe200078e000d */
[----:B------:R-:W3:Y:S07]  /*cd70*/  LDL.64 R62, [R1+0xb0] ;  /* 0x0000b000013e7983 */ /* 0x000eee0000100a00 */
[----:B------:R-:W-:Y:S01]  /*cd80*/  HGMMA.64x64x16.F32 R24, gdesc[UR4], R24, gsb0 ;  /* 0x00e00000041879f0 */ /* 0x000fe20008000818 */
[----:B------:R-:W-:Y:S01]  /*cd90*/  IMAD.IADD R20, R60, 0x1, R67 ;  /* 0x000000013c147824 */ /* 0x000fe200078e0243 */
[----:B--2---:R-:W-:Y:S01]  /*cda0*/  IADD3 R58, R67, 0x800, R58 ;  /* 0x00000800433a7810 */ /* 0x004fe20007ffe03a */
[----:B------:R-:W2:Y:S01]  /*cdb0*/  LDL.64 R60, [R1+0xb0] ;  /* 0x0000b000013c7983 */ /* 0x000ea20000100a00 */
[----:B------:R-:W-:-:S02]  /*cdc0*/  R2UR UR7, R21 ;  /* 0x00000000150772ca */ /* 0x000fc400000e0000 */
[----:B------:R-:W-:Y:S02]  /*cdd0*/  R2UR UR6, R20 ;  /* 0x00000000140672ca */ /* 0x000fe400000e0000 */
[----:B------:R-:W-:Y:S02]  /*cde0*/  R2UR UR4, R58 ;  /* 0x000000003a0472ca */ /* 0x000fe400000e0000 */
[----:B------:R-:W-:Y:S01]  /*cdf0*/  R2UR UR5, R59 ;  /* 0x000000003b0572ca */ /* 0x000fe200000e0000 */
[----:B------:R-:W-:Y:S02]  /*ce00*/  IMAD.MOV.U32 R20, RZ, RZ, 0x28 ;  /* 0x00000028ff147424 */ /* 0x000fe400078e00ff */
[----:B------:R-:W-:-:S03]  /*ce10*/  IMAD.MOV.U32 R21, RZ, RZ, 0xa00 ;  /* 0x00000a00ff157424 */ /* 0x000fc600078e00ff */
[----:B------:R-:W-:Y:S02]  /*ce20*/  SEL R20, R20, 0x26, P1 ;  /* 0x0000002614147807 */ /* 0x000fe40000800000 */
[----:B------:R-:W-:Y:S01]  /*ce30*/  SEL R21, R21, 0x980, P1 ;  /* 0x0000098015157807 */ /* 0x000fe20000800000 */
[----:B------:R-:W-:Y:S02]  /*ce40*/  WARPGROUP.DEPBAR.LE gsb0, 0x0 ;  /* 0x00008000000079c5 */ /* 0x000fe40000010000 */
[----:B------:R-:W-:-:S06]  /*ce50*/  WARPGROUP.ARRIVE ;  /* 0x00000000000079c5 */ /* 0x000fcc0000000000 */
[----:B------:R-:W-:Y:S01]  /*ce60*/  HGMMA.64x64x16.F32 R24, gdesc[UR4], R24, gsb0 ;  /* 0x00e00000041879f0 */ /* 0x000fe20008000818 */
[----:B------:R-:W-:-:S05]  /*ce70*/  IMAD.IADD R20, R20, 0x1, R21 ;  /* 0x0000000114147824 */ /* 0x000fca00078e0215 */
[----:B------:R-:W-:-:S05]  /*ce80*/  LOP3.LUT R21, R20, 0xa06, RZ, 0xc0, !PT ;  /* 0x00000a0614157812 */ /* 0x000fca00078ec0ff */
[----:B----4-:R-:W-:Y:S02]  /*ce90*/  IMAD.IADD R14, R21, 0x1, R14 ;  /* 0x00000001150e7824 */ /* 0x010fe400078e020e */
[----:B------:R-:W-:Y:S02]  /*cea0*/  IMAD.IADD R20, R12, 0x1, R21 ;  /* 0x000000010c147824 */ /* 0x000fe400078e0215 */
[----:B------:R-:W-:Y:S01]  /*ceb0*/  IMAD.MOV.U32 R21, RZ, RZ, R13 ;  /* 0x000000ffff157224 */ /* 0x000fe200078e000d */
[----:B------:R-:W-:Y:S02]  /*cec0*/  R2UR UR4, R14 ;  /* 0x000000000e0472ca */ /* 0x000fe400000e0000 */
[----:B------:R-:W-:Y:S02]  /*ced0*/  R2UR UR6, R20 ;  /* 0x00000000140672ca */ /* 0x000fe400000e0000 */
[----:B------:R-:W-:Y:S02]  /*cee0*/  R2UR UR7, R21 ;  /* 0x00000000150772ca */ /* 0x000fe400000e0000 */
[----:B------:R-:W-:Y:S01]  /*cef0*/  R2UR UR5, R15 ;  /* 0x000000000f0572ca */ /* 0x000fe200000e0000 */
[----:B------:R-:W-:-:S02]  /*cf00*/  WARPGROUP.DEPBAR.LE gsb0, 0x0 ;  /* 0x00008000000079c5 */ /* 0x000fc40000010000 */
[----:B------:R-:W-:Y:S01]  /*cf10*/  WARPGROUP.ARRIVE ;  /* 0x00000000000079c5 */ /* 0x000fe20000000000 */
[----:B------:R-:W-:Y:S01]  /*cf20*/  VIADD R58, R12, 0xa00 ;  /* 0x00000a000c3a7836 */ /* 0x000fe20000000000 */
[C---:B-----5:R-:W-:Y:S01]  /*cf30*/  IADD3 R56, R3.reuse, 0xa00, R56 ;  /* 0x00000a0003387810 */ /* 0x060fe20007ffe038 */
[----:B------:R-:W4:Y:S07]  /*cf40*/  LDL.64 R20, [R1+0xb0] ;  /* 0x0000b00001147983 */ /* 0x000f2e0000100a00 */
[----:B------:R-:W-:Y:S01]  /*cf50*/  HGMMA.64x64x16.F32 R24, gdesc[UR4], R24, gsb0 ;  /* 0x00e00000041879f0 */ /* 0x000fe20008000818 */
[----:B------:R-:W-:-:S02]  /*cf60*/  IMAD.IADD R14, R3, 0x1, R58 ;  /* 0x00000001030e7824 */ /* 0x000fc400078e023a */
[--C-:B------:R-:W-:Y:S01]  /*cf70*/  IMAD.MOV.U32 R15, RZ, RZ, R13.reuse ;  /* 0x000000ffff0f7224 */ /* 0x100fe200078e000d */
[----:B------:R-:W-:Y:S02]  /*cf80*/  R2UR UR4, R56 ;  /* 0x00000000380472ca */ /* 0x000fe400000e0000 */
[----:B------:R-:W-:Y:S02]  /*cf90*/  R2UR UR6, R14 ;  /* 0x000000000e0672ca */ /* 0x000fe400000e0000 */
[----:B------:R-:W-:Y:S02]  /*cfa0*/  R2UR UR7, R15 ;  /* 0x000000000f0772ca */ /* 0x000fe400000e0000 */
[----:B------:R-:W-:Y:S01]  /*cfb0*/  R2UR UR5, R57 ;  /* 0x00000000390572ca */ /* 0x000fe200000e0000 */
[----:B------:R-:W-:Y:S02]  /*cfc0*/  WARPGROUP.DEPBAR.LE gsb0, 0x0 ;  /* 0x00008000000079c5 */ /* 0x000fe40000010000 */
[----:B------:R-:W-:Y:S01]  /*cfd0*/  WARPGROUP.ARRIVE ;  /* 0x00000000000079c5 */ /* 0x000fe20000000000 */
[C---:B------:R-:W-:Y:S01]  /*cfe0*/  IMAD.IADD R14, R7.reuse, 0x1, R58 ;  /* 0x00000001070e7824 */ /* 0x040fe200078e023a */
[----:B---3--:R-:W-:Y:S01]  /*cff0*/  IADD3 R64, R7, 0xa00, R64 ;  /* 0x00000a0007407810 */ /* 0x008fe20007ffe040 */
[----:B------:R-:W-:Y:S01]  /*d000*/  IMAD.MOV.U32 R15, RZ, RZ, R13 ;  /* 0x000000ffff0f7224 */ /* 0x000fe200078e000d */
[----:B------:R-:W3:Y:S06]  /*d010*/  LDL.64 R56, [R1+0xb0] ;  /* 0x0000b00001387983 */ /* 0x000eec0000100a00 */
[----:B------:R-:W-:Y:S01]  /*d020*/  HGMMA.64x64x16.F32 R24, gdesc[UR4], R24, gsb0 ;  /* 0x00e00000041879f0 */ /* 0x000fe20008000818 */
[----:B------:R-:W-:-:S02]  /*d030*/  R2UR UR6, R14 ;  /* 0x000000000e0672ca */ /* 0x000fc400000e0000 */
[----:B------:R-:W-:Y:S02]  /*d040*/  R2UR UR7, R15 ;  /* 0x000000000f0772ca */ /* 0x000fe400000e0000 */
[----:B------:R-:W-:Y:S02]  /*d050*/  R2UR UR4, R64 ;  /* 0x00000000400472ca */ /* 0x000fe400000e0000 */
[----:B------:R-:W-:Y:S01]  /*d060*/  R2UR UR5, R65 ;  /* 0x00000000410572ca */ /* 0x000fe200000e0000 */
[----:B------:R-:W-:Y:S02]  /*d070*/  WARPGROUP.DEPBAR.LE gsb0, 0x0 ;  /* 0x00008000000079c5 */ /* 0x000fe40000010000 */
[----:B------:R-:W-:-:S10]  /*d080*/  WARPGROUP.ARRIVE ;  /* 0x00000000000079c5 */ /* 0x000fd40000000000 */
[----:B------:R-:W-:Y:S01]  /*d090*/  HGMMA.64x64x16.F32 R24, gdesc[UR4], R24, gsb0 ;  /* 0x00e00000041879f0 */ /* 0x000fe20008000818 */
[C---:B------:R-:W-:Y:S01]  /*d0a0*/  IMAD.IADD R14, R67.reuse, 0x1, R58 ;  /* 0x00000001430e7824 */ /* 0x040fe200078e023a */
[----:B--2---:R-:W-:Y:S01]  /*d0b0*/  IADD3 R60, R67, 0xa00, R60 ;  /* 0x00000a00433c7810 */ /* 0x004fe20007ffe03c */
[----:B------:R-:W-:Y:S01]  /*d0c0*/  IMAD.MOV.U32 R15, RZ, RZ, R13 ;  /* 0x000000ffff0f7224 */ /* 0x000fe200078e000d */
[----:B------:R-:W-:Y:S01]  /*d0d0*/  R2UR UR5, R61 ;  /* 0x000000003d0572ca */ /* 0x000fe200000e0000 */
[----:B------:R-:W2:Y:S01]  /*d0e0*/  LDL.64 R58, [R1+0xb0] ;  /* 0x0000b000013a7983 */ /* 0x000ea20000100a00 */
[----:B------:R-:W-:Y:S02]  /*d0f0*/  R2UR UR6, R14 ;  /* 0x000000000e0672ca */ /* 0x000fe400000e0000 */
[----:B------:R-:W-:Y:S02]  /*d100*/  R2UR UR7, R15 ;  /* 0x000000000f0772ca */ /* 0x000fe400000e0000 */
[----:B------:R-:W-:Y:S01]  /*d110*/  R2UR UR4, R60 ;  /* 0x000000003c0472ca */ /* 0x000fe200000e0000 */
[----:B------:R-:W-:Y:S01]  /*d120*/  IMAD.MOV.U32 R14, RZ, RZ, 0x30 ;  /* 0x00000030ff0e7424 */ /* 0x000fe200078e00ff */
[----:B------:R-:W5:Y:S01]  /*d130*/  LDL.64 R60, [R1+0xb0] ;  /* 0x0000b000013c7983 */ /* 0x000f620000100a00 */
        /* <DEDUP_REMOVED lines=18> */
[C---:B----4-:R-:W-:Y:S01]  /*d260*/  IADD3 R20, R3.reuse, 0xc00, R20 ;  /* 0x00000c0003147810 */ /* 0x050fe20007ffe014 */
        /* <DEDUP_REMOVED lines=20> */
[----:B------:R-:W-:Y:S01]  /*d3b0*/  WARPGROUP.ARRIVE ;  /* 0x00000000000079c5 */ /* 0x000fe20000000000 */
[C---:B------:R-:W-:Y:S01]  /*d3c0*/  IMAD.IADD R62, R67.reuse, 0x1, R64 ;  /* 0x00000001433e7824 */ /* 0x040fe200078e0240 */
[----:B--2---:R-:W-:Y:S01]  /*d3d0*/  IADD3 R58, R67, 0xc00, R58 ;  /* 0x00000c00433a7810 */ /* 0x004fe20007ffe03a */
[----:B------:R-:W-:Y:S01]  /*d3e0*/  IMAD.MOV.U32 R63, RZ, RZ, R13 ;  /* 0x000000ffff3f7224 */ /* 0x000fe200078e000d */
[----:B------:R-:W2:Y:S06]  /*d3f0*/  LDL.64 R56, [R1+0xb0] ;  /* 0x0000b00001387983 */ /* 0x000eac0000100a00 */
[----:B------:R-:W-:Y:S01]  /*d400*/  HGMMA.64x64x16.F32 R24, gdesc[UR4], R24, gsb0 ;  /* 0x00e00000041879f0 */ /* 0x000fe20008000818 */
[----:B------:R-:W-:-:S02]  /*d410*/  R2UR UR6, R62 ;  /* 0x000000003e0672ca */ /* 0x000fc400000e0000 */
[----:B------:R-:W-:Y:S02]  /*d420*/  R2UR UR7, R63 ;  /* 0x000000003f0772ca */ /* 0x000fe400000e0000 */
[----:B------:R-:W-:Y:S01]  /*d430*/  R2UR UR4, R58 ;  /* 0x000000003a0472ca */ /* 0x000fe200000e0000 */
[----:B------:R-:W-:Y:S01]  /*d440*/  IMAD.MOV.U32 R64, RZ, RZ, 0x38 ;  /* 0x00000038ff407424 */ /* 0x000fe200078e00ff */
[----:B------:R-:W-:Y:S01]  /*d450*/  R2UR UR5, R59 ;  /* 0x000000003b0572ca */ /* 0x000fe200000e0000 */
[----:B------:R-:W-:Y:S01]  /*d460*/  IMAD.MOV.U32 R65, RZ, RZ, 0xe00 ;  /* 0x00000e00ff417424 */ /* 0x000fe200078e00ff */
[----:B------:R-:W2:Y:S02]  /*d470*/  LDL.64 R62, [R1+0xb0] ;  /* 0x0000b000013e7983 */ /* 0x000ea40000100a00 */
[----:B------:R-:W-:Y:S02]  /*d480*/  SEL R64, R64, 0x36, P1 ;  /* 0x0000003640407807 */ /* 0x000fe40000800000 */
[----:B------:R-:W-:Y:S01]  /*d490*/  SEL R65, R65, 0xd80, P1 ;  /* 0x00000d8041417807 */ /* 0x000fe20000800000 */
[----:B------:R-:W2:Y:S01]  /*d4a0*/  @!P0 LDL.64 R58, [R1+0x30] ;  /* 0x00003000013a8983 */ /* 0x000ea20000100a00 */
[----:B------:R-:W-:-:S02]  /*d4b0*/  WARPGROUP.DEPBAR.LE gsb0, 0x0 ;  /* 0x00008000000079c5 */ /* 0x000fc40000010000 */
[----:B------:R-:W-:-:S06]  /*d4c0*/  WARPGROUP.ARRIVE ;  /* 0x00000000000079c5 */ /* 0x000fcc0000000000 */
[----:B------:R-:W-:Y:S01]  /*d4d0*/  HGMMA.64x64x16.F32 R24, gdesc[UR4], R24, gsb0 ;  /* 0x00e00000041879f0 */ /* 0x000fe20008000818 */
[----:B------:R-:W-:-:S05]  /*d4e0*/  IMAD.IADD R64, R64, 0x1, R65 ;  /* 0x0000000140407824 */ /* 0x000fca00078e0241 */
[----:B------:R-:W-:-:S05]  /*d4f0*/  LOP3.LUT R65, R64, 0xe06, RZ, 0xc0, !PT ;  /* 0x00000e0640417812 */ /* 0x000fca00078ec0ff */
[----:B-----5:R-:W-:Y:S02]  /*d500*/  IMAD.IADD R60, R65, 0x1, R60 ;  /* 0x00000001413c7824 */ /* 0x020fe400078e023c */
[----:B------:R-:W-:Y:S02]  /*d510*/  IMAD.IADD R64, R12, 0x1, R65 ;  /* 0x000000010c407824 */ /* 0x000fe400078e0241 */
[----:B------:R-:W-:Y:S01]  /*d520*/  IMAD.MOV.U32 R65, RZ, RZ, R13 ;  /* 0x000000ffff417224 */ /* 0x000fe200078e000d */
[----:B------:R-:W-:Y:S02]  /*d530*/  R2UR UR4, R60 ;  /* 0x000000003c0472ca */ /* 0x000fe400000e0000 */
[----:B------:R-:W-:Y:S02]  /*d540*/  R2UR UR6, R64 ;  /* 0x00000000400672ca */ /* 0x000fe400000e0000 */
[----:B------:R-:W-:Y:S02]  /*d550*/  R2UR UR7, R65 ;  /* 0x00000000410772ca */ /* 0x000fe400000e0000 */
[----:B------:R-:W-:Y:S01]  /*d560*/  R2UR UR5, R61 ;  /* 0x000000003d0572ca */ /* 0x000fe200000e0000 */
[----:B------:R-:W-:-:S02]  /*d570*/  WARPGROUP.DEPBAR.LE gsb0, 0x0 ;  /* 0x00008000000079c5 */ /* 0x000fc40000010000 */
[----:B------:R-:W-:-:S10]  /*d580*/  WARPGROUP.ARRIVE ;  /* 0x00000000000079c5 */ /* 0x000fd40000000000 */
[----:B------:R-:W-:Y:S01]  /*d590*/  HGMMA.64x64x16.F32 R24, gdesc[UR4], R24, gsb0 ;  /* 0x00e00000041879f0 */ /* 0x000fe20008000818 */
[----:B------:R-:W-:Y:S01]  /*d5a0*/  VIADD R64, R12, 0xe00 ;  /* 0x00000e000c407836 */ /* 0x000fe20000000000 */
[C---:B----4-:R-:W-:Y:S01]  /*d5b0*/  IADD3 R14, R3.reuse, 0xe00, R14 ;  /* 0x00000e00030e7810 */ /* 0x050fe20007ffe00e */
[----:B------:R-:W-:Y:S02]  /*d5c0*/  IMAD.MOV.U32 R61, RZ, RZ, R13 ;  /* 0x000000ffff3d7224 */ /* 0x000fe400078e000d */
[----:B------:R-:W-:Y:S01]  /*d5d0*/  IMAD.IADD R60, R3, 0x1, R64 ;  /* 0x00000001033c7824 */ /* 0x000fe200078e0240 */
[----:B------:R-:W-:Y:S02]  /*d5e0*/  R2UR UR4, R14 ;  /* 0x000000000e0472ca */ /* 0x000fe400000e0000 */
[----:B------:R-:W-:Y:S02]  /*d5f0*/  R2UR UR7, R61 ;  /* 0x000000003d0772ca */ /* 0x000fe400000e0000 */
[----:B------:R-:W-:-:S02]  /*d600*/  R2UR UR6, R60 ;  /* 0x000000003c0672ca */ /* 0x000fc400000e0000 */
[----:B------:R-:W-:Y:S01]  /*d610*/  R2UR UR5, R15 ;  /* 0x000000000f0572ca */ /* 0x000fe200000e0000 */
[----:B------:R-:W-:Y:S02]  /*d620*/  WARPGROUP.DEPBAR.LE gsb0, 0x0 ;  /* 0x00008000000079c5 */ /* 0x000fe40000010000 */
[----:B------:R-:W-:-:S10]  /*d630*/  WARPGROUP.ARRIVE ;  /* 0x00000000000079c5 */ /* 0x000fd40000000000 */
[----:B------:R-:W-:Y:S01]  /*d640*/  HGMMA.64x64x16.F32 R24, gdesc[UR4], R24, gsb0 ;  /* 0x00e00000041879f0 */ /* 0x000fe20008000818 */
[C---:B------:R-:W-:Y:S01]  /*d650*/  IMAD.IADD R14, R7.reuse, 0x1, R64 ;  /* 0x00000001070e7824 */ /* 0x040fe200078e0240 */
[----:B---3--:R-:W-:Y:S01]  /*d660*/  IADD3 R20, R7, 0xe00, R20 ;  /* 0x00000e0007147810 */ /* 0x008fe20007ffe014 */
        /* <DEDUP_REMOVED lines=8> */
[C---:B------:R-:W-:Y:S01]  /*d6f0*/  IMAD.IADD R14, R67.reuse, 0x1, R64 ;  /* 0x00000001430e7824 */ /* 0x040fe200078e0240 */
[----:B--2---:R-:W-:Y:S01]  /*d700*/  IADD3 R56, R67, 0xe00, R56 ;  /* 0x00000e0043387810 */ /* 0x004fe20007ffe038 */
[----:B------:R-:W-:Y:S01]  /*d710*/  IMAD.MOV.U32 R15, RZ, RZ, R13 ;  /* 0x000000ffff0f7224 */ /* 0x000fe200078e000d */
[----:B------:R-:W-:Y:S02]  /*d720*/  R2UR UR5, R57 ;  /* 0x00000000390572ca */ /* 0x000fe400000e0000 */
[----:B------:R-:W-:Y:S02]  /*d730*/  R2UR UR6, R14 ;  /* 0x000000000e0672ca */ /* 0x000fe400000e0000 */
[----:B------:R-:W-:Y:S02]  /*d740*/  R2UR UR7, R15 ;  /* 0x000000000f0772ca */ /* 0x000fe400000e0000 */
[----:B------:R-:W-:Y:S01]  /*d750*/  R2UR UR4, R56 ;  /* 0x00000000380472ca */ /* 0x000fe200000e0000 */
[----:B------:R-:W-:-:S02]  /*d760*/  IMAD.MOV.U32 R3, RZ, RZ, 0x40 ;  /* 0x00000040ff037424 */ /* 0x000fc400078e00ff */
        /* <DEDUP_REMOVED lines=9> */
[----:B------:R-:W-:Y:S01]  /*d800*/  IMAD.IADD R62, R3, 0x1, R62 ;  /* 0x00000001033e7824 */ /* 0x000fe200078e023e */
[----:B------:R-:W-:Y:S02]  /*d810*/  R2UR UR7, R13 ;  /* 0x000000000d0772ca */ /* 0x000fe400000e0000 */
[----:B------:R-:W-:Y:S02]  /*d820*/  R2UR UR6, R12 ;  /* 0x000000000c0672ca */ /* 0x000fe400000e0000 */
[----:B------:R-:W-:Y:S02]  /*d830*/  R2UR UR4, R62 ;  /* 0x000000003e0472ca */ /* 0x000fe400000e0000 */
[----:B------:R-:W-:Y:S01]  /*d840*/  R2UR UR5, R63 ;  /* 0x000000003f0572ca */ /* 0x000fe200000e0000 */
[----:B------:R-:W-:Y:S01]  /*d850*/  STL [R1+0x88], R0 ;  /* 0x0000880001007387 */ /* 0x000fe20000100800 */
[----:B------:R-:W-:-:S02]  /*d860*/  WARPGROUP.DEPBAR.LE gsb0, 0x0 ;  /* 0x00008000000079c5 */ /* 0x000fc40000010000 */
[----:B------:R-:W-:-:S09]  /*d870*/  WARPGROUP.ARRIVE ;  /* 0x00000000000079c5 */ /* 0x000fd20000000000 */
[----:B------:R-:W-:Y:S01]  /*d880*/  HGMMA.64x64x16.F32 R24, gdesc[UR4], R24, gsb0 ;  /* 0x00e00000041879f0 */ /* 0x000fe20008000818 */
        /* <DEDUP_REMOVED lines=14> */
[----:B------:R-:W-:-:S03]  /*d970*/  @!P0 MOV R59, R58 ;  /* 0x0000003a003b8202 */ /* 0x000fc60000000f00 */
[----:B------:R-:W-:Y:S04]  /*d980*/  STL [R1+0x88], R0 ;  /* 0x0000880001007387 */ /* 0x000fe80000100800 */
[----:B------:R-:W-:Y:S04]  /*d990*/  STL [R1+0x88], R0 ;  /* 0x0000880001007387 */ /* 0x000fe80000100800 */
[----:B------:R-:W-:Y:S04]  /*d9a0*/  STL [R1+0x88], R0 ;  /* 0x0000880001007387 */ /* 0x000fe80000100800 */
[----:B------:R-:W-:Y:S04]  /*d9b0*/  STL [R1+0x88], R0 ;  /* 0x0000880001007387 */ /* 0x000fe80000100800 */
[----:B------:R-:W-:Y:S01]  /*d9c0*/  STL [R1+0x88], R0 ;  /* 0x0000880001007387 */ /* 0x000fe20000100800 */
[----:B------:R-:W-:-:S03]  /*d9d0*/  @!P0 IMAD R3, R66, 0x8, R59 ;  /* 0x0000000842038824 */ /* 0x000fc600078e023b */
[----:B------:R-:W-:Y:S04]  /*d9e0*/  STL [R1+0x88], R0 ;  /* 0x0000880001007387 */ /* 0x000fe80000100800 */
[----:B------:R-:W-:Y:S04]  /*d9f0*/  STL [R1+0x88], R0 ;  /* 0x0000880001007387 */ /* 0x000fe80000100800 */
[----:B------:R-:W-:Y:S04]  /*da00*/  STL [R1+0x88], R0 ;  /* 0x0000880001007387 */ /* 0x000fe80000100800 */
[----:B------:R-:W-:Y:S04]  /*da10*/  STL [R1+0x88], R0 ;  /* 0x0000880001007387 */ /* 0x000fe80000100800 */
[----:B------:R-:W-:Y:S01]  /*da20*/  STL [R1+0x88], R0 ;  /* 0x0000880001007387 */ /* 0x000fe20000100800 */
[----:B------:R-:W-:-:S03]  /*da30*/  @!P0 PRMT R3, RZ, 0x654, R3 ;  /* 0x00000654ff038816 */ /* 0x000fc60000000003 */
[----:B------:R-:W-:Y:S04]  /*da40*/  STL [R1+0x88], R0 ;  /* 0x0000880001007387 */ /* 0x000fe80000100800 */
[----:B------:R-:W-:Y:S04]  /*da50*/  STL [R1+0x88], R0 ;  /* 0x0000880001007387 */ /* 0x000fe80000100800 */
[----:B------:R-:W-:Y:S01]  /*da60*/  STL [R1+0x88], R0 ;  /* 0x0000880001007387 */ /* 0x000fe20000100800 */
[----:B------:R-:W-:-:S03]  /*da70*/  WARPGROUP.DEPBAR.LE gsb0, 0x0 ;  /* 0x00008000000079c5 */ /* 0x000fc60000010000 */
[----:B------:R-:W-:Y:S04]  /*da80*/  STL [R1+0x88], R0 ;  /* 0x0000880001007387 */ /* 0x000fe80000100800 */
[----:B------:R-:W-:Y:S04]  /*da90*/  STL [R1+0x88], R0 ;  /* 0x0000880001007387 */ /* 0x000fe80000100800 */
[----:B------:R-:W-:Y:S04]  /*daa0*/  STL [R1+0x88], R0 ;  /* 0x0000880001007387 */ /* 0x000fe80000100800 */
[----:B------:R0:W-:Y:S01]  /*dab0*/  STL [R1+0x88], R0 ;  /* 0x0000880001007387 */ /* 0x0001e20000100800 */
[----:B------:R1:W-:Y:S03]  /*dac0*/  @!P0 SYNCS.ARRIVE.TRANS64.RED.A1T0 RZ, [R3+URZ], RZ ;  /* 0x000000ff03ff89a7 */ /* 0x0003e6000810043f */
[----:B------:R-:W2:Y:S04]  /*dad0*/  LDL.64 R12, [R1+0x120] ;  /* 0x00012000010c7983 */ /* 0x000ea80000100a00 */
[----:B------:R-:W3:Y:S04]  /*dae0*/  LDL R62, [R1+0xec] ;  /* 0x0000ec00013e7983 */ /* 0x000ee80000100800 */
[----:B------:R-:W4:Y:S04]  /*daf0*/  LDL.64 R20, [R1+0x110] ;  /* 0x0001100001147983 */ /* 0x000f280000100a00 */
[----:B------:R-:W5:Y:S04]  /*db00*/  LDL R63, [R1+0x70] ;  /* 0x00007000013f7983 */ /* 0x000f680000100800 */
[----:B------:R-:W5:Y:S04]  /*db10*/  LDL R61, [R1+0x118] ;  /* 0x00011800013d7983 */ /* 0x000f680000100800 */
[----:B------:R-:W3:Y:S04]  /*db20*/  LDL.128 R56, [R1+0x100] ;  /* 0x0001000001387983 */ /* 0x000ee80000100c00 */
[----:B--2---:R-:W2:Y:S04]  /*db30*/  LD.E R60, desc[UR40][R12.64] ;  /* 0x000000280c3c7980 */ /* 0x004ea8000c101900 */
[----:B------:R-:W5:Y:S01]  /*db40*/  LDL.128 R12, [R1+0xf0] ;  /* 0x0000f000010c7983 */ /* 0x000f620000100c00 */
[----:B----4-:R-:W-:Y:S01]  /*db50*/  ISETP.NE.AND P1, PT, R20, 0x1, PT ;  /* 0x000000011400780c */ /* 0x010fe20003f25270 */
[----:B------:R-:W-:-:S02]  /*db60*/  UMOV UR4, 0xffffffc0 ;  /* 0xffffffc000047882 */ /* 0x000fc40000000000 */
[----:B------:R-:W-:Y:S01]  /*db70*/  UIMAD UR4, UR50, UR4, 0x41 ;  /* 0x00000041320474a4 */ /* 0x000fe2000f8e0204 */
[----:B---3--:R-:W-:Y:S01]  /*db80*/  ISETP.GE.AND P2, PT, R57, 0x1, PT ;  /* 0x000000013900780c */ /* 0x008fe20003f46270 */
[----:B------:R-:W-:Y:S01]  /*db90*/  BSSY B0, `(.L_x_3238) ;  /* 0x000007b000007945 */ /* 0x000fe20003800000 */
[-C--:B--2---:R-:W-:Y:S01]  /*dba0*/  FMUL.FTZ R7, R27, R60.reuse ;  /* 0x0000003c1b077220 */ /* 0x084fe20000410000 */
[-C--:B------:R-:W-:Y:S01]  /*dbb0*/  FMUL.FTZ R27, R31, R60.reuse ;  /* 0x0000003c1f1b7220 */ /* 0x080fe20000410000 */
[-C--:B------:R-:W-:Y:S01]  /*dbc0*/  FMUL.FTZ R31, R39, R60.reuse ;  /* 0x0000003c271f7220 */ /* 0x080fe20000410000 */
[----:B------:R-:W-:Y:S01]  /*dbd0*/  SHF.R.S32.HI R39, RZ, 0x1f, R62 ;  /* 0x0000001fff277819 */ /* 0x000fe2000001143e */
[----:B------:R-:W-:-:S03]  /*dbe0*/  FMUL.FTZ R65, R36, R60 ;  /* 0x0000003c24417220 */ /* 0x000fc60000410000 */
[----:B------:R-:W-:Y:S01]  /*dbf0*/  LEA.HI R36, R39, R62, RZ, 0x7 ;  /* 0x0000003e27247211 */ /* 0x000fe200078f38ff */
[----:B------:R-:W-:-:S03]  /*dc00*/  FMUL.FTZ R66, R37, R60 ;  /* 0x0000003c25427220 */ /* 0x000fc60000410000 */
[----:B------:R-:W-:Y:S01]  /*dc10*/  LOP3.LUT R37, R36, 0xffffff80, RZ, 0xc0, !PT ;  /* 0xffffff8024257812 */ /* 0x000fe200078ec0ff */
[-C--:B------:R-:W-:Y:S01]  /*dc20*/  FMUL.FTZ R67, R41, R60.reuse ;  /* 0x0000003c29437220 */ /* 0x080fe20000410000 */
[----:B0-----:R-:W-:-:S03]  /*dc30*/  FMUL.FTZ R0, R26, R60 ;  /* 0x0000003c1a007220 */ /* 0x001fc60000410000 */
[----:B------:R-:W-:Y:S02]  /*dc40*/  IMAD.IADD R41, R62, 0x1, -R37 ;  /* 0x000000013e297824 */ /* 0x000fe400078e0a25 */
[-C--:B-1----:R-:W-:Y:S01]  /*dc50*/  FMUL.FTZ R3, R24, R60.reuse ;  /* 0x0000003c18037220 */ /* 0x082fe20000410000 */
[-C--:B------:R-:W-:Y:S01]  /*dc60*/  FMUL.FTZ R26, R30, R60.reuse ;  /* 0x0000003c1e1a7220 */ /* 0x080fe20000410000 */
[-C--:B------:R-:W-:Y:S01]  /*dc70*/  FMUL.FTZ R24, R25, R60.reuse ;  /* 0x0000003c19187220 */ /* 0x080fe20000410000 */
[-C--:B------:R-:W-:Y:S01]  /*dc80*/  FMUL.FTZ R64, R29, R60.reuse ;  /* 0x0000003c1d407220 */ /* 0x080fe20000410000 */
[-C--:B------:R-:W-:Y:S01]  /*dc90*/  FMUL.FTZ R30, R38, R60.reuse ;  /* 0x0000003c261e7220 */ /* 0x080fe20000410000 */
[-C--:B------:R-:W-:Y:S01]  /*dca0*/  FMUL.FTZ R25, R28, R60.reuse ;  /* 0x0000003c1c197220 */ /* 0x080fe20000410000 */
[-C--:B------:R-:W-:Y:S01]  /*dcb0*/  FMUL.FTZ R29, R35, R60.reuse ;  /* 0x0000003c231d7220 */ /* 0x080fe20000410000 */
[----:B------:R-:W-:Y:S01]  /*dcc0*/  SHF.R.S32.HI R38, RZ, 0x1f, R41 ;  /* 0x0000001fff267819 */ /* 0x000fe20000011429 */
[-C--:B------:R-:W-:Y:S01]  /*dcd0*/  FMUL.FTZ R28, R34, R60.reuse ;  /* 0x0000003c221c7220 */ /* 0x080fe20000410000 */
[-C--:B------:R-:W-:Y:S01]  /*dce0*/  FMUL.FTZ R35, R43, R60.reuse ;  /* 0x0000003c2b237220 */ /* 0x080fe20000410000 */
[-C--:B------:R-:W-:Y:S01]  /*dcf0*/  FMUL.FTZ R34, R42, R60.reuse ;  /* 0x0000003c2a227220 */ /* 0x080fe20000410000 */
[-C--:B------:R-:W-:Y:S01]  /*dd00*/  FMUL.FTZ R43, R45, R60.reuse ;  /* 0x0000003c2d2b7220 */ /* 0x080fe20000410000 */
[----:B------:R-:W-:Y:S01]  /*dd10*/  FMUL.FTZ R42, R44, R60 ;  /* 0x0000003c2c2a7220 */ /* 0x000fe20000410000 */
[----:B------:R-:W-:-:S02]  /*dd20*/  LEA.HI R45, R39, R62, RZ, 0x2 ;  /* 0x0000003e272d7211 */ /* 0x000fc400078f10ff */
[-C--:B------:R-:W-:Y:S01]  /*dd30*/  LEA.HI R44, R38, R41.reuse, RZ, 0x2 ;  /* 0x00000029262c7211 */ /* 0x080fe200078f10ff */
[-C--:B------:R-:W-:Y:S01]  /*dd40*/  FMUL.FTZ R36, R46, R60.reuse ;  /* 0x0000003c2e247220 */ /* 0x080fe20000410000 */
[----:B------:R-:W-:Y:S02]  /*dd50*/  LOP3.LUT R45, R45, 0xfffffffc, RZ, 0xc0, !PT ;  /* 0xfffffffc2d2d7812 */ /* 0x000fe400078ec0ff */
[--C-:B------:R-:W-:Y:S02]  /*dd60*/  SHF.R.S32.HI R39, RZ, 0x2, R44.reuse ;  /* 0x00000002ff277819 */ /* 0x100fe4000001142c */
[----:B------:R-:W-:Y:S01]  /*dd70*/  SHF.R.S32.HI R46, RZ, 0x1f, R44 ;  /* 0x0000001fff2e7819 */ /* 0x000fe2000001142c */
[----:B------:R-:W-:Y:S01]  /*dd80*/  IMAD.IADD R45, R62, 0x1, -R45 ;  /* 0x000000013e2d7824 */ /* 0x000fe200078e0a2d */
[----:B------:R-:W-:Y:S02]  /*dd90*/  LEA.HI R38, R38, R41, RZ, 0x5 ;  /* 0x0000002926267211 */ /* 0x000fe400078f28ff */
[----:B------:R-:W-:Y:S01]  /*dda0*/  LEA.HI R46, R46, R39, RZ, 0x3 ;  /* 0x000000272e2e7211 */ /* 0x000fe200078f18ff */
[----:B------:R-:W-:Y:S01]  /*ddb0*/  FMUL.FTZ R37, R47, R60 ;  /* 0x0000003c2f257220 */ /* 0x000fe20000410000 */
[----:B------:R-:W-:-:S02]  /*ddc0*/  LEA.HI R47, R45, R45, RZ, 0x1 ;  /* 0x0000002d2d2f7211 */ /* 0x000fc400078f08ff */
[----:B------:R-:W-:Y:S02]  /*ddd0*/  LOP3.LUT R46, R46, 0xfffffff8, RZ, 0xc0, !PT ;  /* 0xfffffff82e2e7812 */ /* 0x000fe400078ec0ff */
[----:B------:R-:W-:Y:S02]  /*dde0*/  SHF.R.S32.HI R38, RZ, 0x5, R38 ;  /* 0x00000005ff267819 */ /* 0x000fe40000011426 */
[----:B------:R-:W-:Y:S01]  /*ddf0*/  LOP3.LUT R62, R47, 0x1ffffffe, RZ, 0xc0, !PT ;  /* 0x1ffffffe2f3e7812 */ /* 0x000fe200078ec0ff */
[----:B------:R-:W-:Y:S02]  /*de00*/  IMAD.IADD R46, R39, 0x1, -R46 ;  /* 0x00000001272e7824 */ /* 0x000fe400078e0a2e */
[----:B-----5:R-:W-:Y:S02]  /*de10*/  IMAD R39, R63, 0x4, R38 ;  /* 0x000000043f277824 */ /* 0x020fe400078e0226 */
[----:B------:R-:W-:Y:S02]  /*de20*/  IMAD.IADD R62, R45, 0x1, -R62 ;  /* 0x000000012d3e7824 */ /* 0x000fe400078e0a3e */
[----:B------:R-:W-:-:S04]  /*de30*/  IMAD.U32 R39, R39, 0x10, R46 ;  /* 0x0000001027277824 */ /* 0x000fc800078e002e */
[----:B------:R-:W-:-:S04]  /*de40*/  IMAD R68, R62, 0x8, R39 ;  /* 0x000000083e447824 */ /* 0x000fc800078e0227 */
[----:B------:R-:W-:-:S04]  /*de50*/  @P1 IMAD.HI.U32 R46, R68, R21, RZ ;  /* 0x00000015442e1227 */ /* 0x000fc800078e00ff */
[----:B------:R-:W-:Y:S01]  /*de60*/  FMUL.FTZ R48, R48, R60 ;  /* 0x0000003c30307220 */ /* 0x000fe20000410000 */
[----:B------:R-:W-:-:S03]  /*de70*/  @P1 SHF.R.U32.HI R68, RZ, R61, R46 ;  /* 0x0000003dff441219 */ /* 0x000fc6000001162e */
[----:B------:R0:W1:Y:S01]  /*de80*/  MUFU.TANH R69, R48 ;  /* 0x0000003000457308 */ /* 0x0000620000002400 */
[----:B------:R-:W-:Y:S01]  /*de90*/  LOP3.LUT R44, R44, 0x7ffffffc, RZ, 0xc0, !PT ;  /* 0x7ffffffc2c2c7812 */ /* 0x000fe200078ec0ff */
[-C--:B------:R-:W-:Y:S01]  /*dea0*/  FMUL.FTZ R32, R32, R60.reuse ;  /* 0x0000003c20207220 */ /* 0x080fe20000410000 */
[-C--:B------:R-:W-:Y:S01]  /*deb0*/  FMUL.FTZ R33, R33, R60.reuse ;  /* 0x0000003c21217220 */ /* 0x080fe20000410000 */
[----:B0-----:R-:W0:Y:S02]  /*dec0*/  SHFL.IDX PT, R48, R68, RZ, 0x1c1f ;  /* 0x001c1fff44307589 */ /* 0x001e2400000e0000 */
[----:B------:R-:W-:Y:S02]  /*ded0*/  IMAD.IADD R21, R41, 0x1, -R44 ;  /* 0x0000000129157824 */ /* 0x000fe400078e0a2c */
[-C--:B------:R-:W-:Y:S01]  /*dee0*/  FMUL.FTZ R40, R40, R60.reuse ;  /* 0x0000003c28287220 */ /* 0x080fe20000410000 */
[-C--:B------:R-:W-:Y:S01]  /*def0*/  FMUL.FTZ R49, R49, R60.reuse ;  /* 0x0000003c31317220 */ /* 0x080fe20000410000 */
[-C--:B------:R-:W-:Y:S01]  /*df00*/  FMUL.FTZ R20, R50, R60.reuse ;  /* 0x0000003c32147220 */ /* 0x080fe20000410000 */
[-C--:B------:R-:W-:Y:S01]  /*df10*/  FMUL.FTZ R38, R51, R60.reuse ;  /* 0x0000003c33267220 */ /* 0x080fe20000410000 */
[----:B------:R-:W-:Y:S01]  /*df20*/  FMUL.FTZ R39, R54, R60 ;  /* 0x0000003c36277220 */ /* 0x000fe20000410000 */
[----:B------:R-:W-:-:S02]  /*df30*/  VIADD R44, R13, UR4 ;  /* 0x000000040d2c7c36 */ /* 0x000fc40008000000 */
[-C--:B------:R-:W-:Y:S01]  /*df40*/  FMUL.FTZ R41, R55, R60.reuse ;  /* 0x0000003c37297220 */ /* 0x080fe20000410000 */
[-C--:B------:R-:W-:Y:S01]  /*df50*/  FMUL.FTZ R52, R52, R60.reuse ;  /* 0x0000003c34347220 */ /* 0x080fe20000410000 */
[----:B------:R-:W-:Y:S01]  /*df60*/  ULEA UR4, UR50, 0xffffffc0, 0x6 ;  /* 0xffffffc032047891 */ /* 0x000fe2000f8e303f */
[----:B------:R-:W-:Y:S01]  /*df70*/  IMAD R45, R21, -0x2, R44 ;  /* 0xfffffffe152d7824 */ /* 0x000fe200078e022c */
[----:B------:R-:W2:Y:S01]  /*df80*/  MUFU.TANH R3, R3 ;  /* 0x0000000300037308 */ /* 0x000ea20000002400 */
[----:B------:R-:W-:Y:S02]  /*df90*/  FMUL.FTZ R53, R53, R60 ;  /* 0x0000003c35357220 */ /* 0x000fe40000410000 */
[----:B------:R-:W-:Y:S01]  /*dfa0*/  IMAD.IADD R46, R45, 0x1, -R12 ;  /* 0x000000012d2e7824 */ /* 0x000fe200078e0a0c */
[----:B------:R-:W-:Y:S01]  /*dfb0*/  LOP3.LUT R45, RZ, R14, RZ, 0x33, !PT ;  /* 0x0000000eff2d7212 */ /* 0x000fe200078e33ff */
[----:B------:R-:W-:-:S03]  /*dfc0*/  VIADD R44, R13, -UR4 ;  /* 0x800000040d2c7c36 */ /* 0x000fc60008000000 */
[----:B------:R-:W3:Y:S01]  /*dfd0*/  MUFU.TANH R24, R24 ;  /* 0x0000001800187308 */ /* 0x000ee20000002400 */
        /* <DEDUP_REMOVED lines=30> */
[----:B------:R-:W-:Y:S01]  /*e1c0*/  VIADD R55, R56, -UR4 ;  /* 0x8000000438377c36 */ /* 0x000fe20008000000 */
[----:B0-----:R-:W-:-:S06]  /*e1d0*/  VIADDMNMX R14, R48, R70, R51, PT ;  /* 0x00000046300e7246 */ /* 0x001fcc0003800133 */
[----:B------:R0:W1:Y:S02]  /*e1e0*/  MUFU.TANH R50, R53 ;  /* 0x0000003500327308 */ /* 0x0000640000002400 */
[----:B0-----:R-:W-:-:S04]  /*e1f0*/  IMAD.IADD R53, R46, 0x1, R45 ;  /* 0x000000012e357824 */ /* 0x001fc800078e022d */
        /* <DEDUP_REMOVED lines=12> */
.L_x_3241:
[----:B------:R-:W-:-:S13]  /*e2c0*/  ISETP.NE.AND P1, PT, R57, 0x1, PT ;  /* 0x000000013900780c */ /* 0x000fda0003f25270 */
[----:B------:R-:W-:-:S05]  /*e2d0*/  @P1 IMAD.HI.U32 R46, R44, R58, RZ ;  /* 0x0000003a2c2e1227 */ /* 0x000fca00078e00ff */
[----:B------:R-:W-:-:S07]  /*e2e0*/  @P1 SHF.R.U32.HI R44, RZ, R59, R46 ;  /* 0x0000003bff2c1219 */ /* 0x000fce000001162e */
.L_x_3242:
[----:B------:R-:W-:Y:S05]  /*e2f0*/  BSYNC B1 ;  /* 0x0000000000017941 */ /* 0x000fea0003800000 */
.L_x_3240:
[----:B------:R-:W-:-:S04]  /*e300*/  IMAD R44, R44, R57, -UR4 ;  /* 0x800000042c2c7e24 */ /* 0x000fc8000f8e0239 */
[----:B------:R-:W-:-:S05]  /*e310*/  IMAD R44, R21, -0x2, R44 ;  /* 0xfffffffe152c7824 */ /* 0x000fca00078e022c */
[----:B------:R-:W-:Y:S02]  /*e320*/  VIMNMX R15, R15, R44, !PT ;  /* 0x0000002c0f0f7248 */ /* 0x000fe40007fe0100 */
[----:B------:R-:W-:-:S07]  /*e330*/  VIADDMNMX R14, R44, R57, R14, PT ;  /* 0x000000392c0e7246 */ /* 0x000fce000380010e */
.L_x_3239:
[----:B------:R-:W-:Y:S05]  /*e340*/  BSYNC B0 ;  /* 0x0000000000007941 */ /* 0x000fea0003800000 */
.L_x_3238:
        /* <DEDUP_REMOVED lines=14> */
[C---:B------:R-:W-:Y:S02]  /*e430*/  ISETP.LT.OR P4, PT, R14.reuse, 0x9, P4 ;  /* 0x000000090e00780c */ /* 0x040fe40002781670 */
        /* <DEDUP_REMOVED lines=40> */
[----:B------:R-:W-:-:S02]  /*e6c0*/  ISETP.GE.AND P3, PT, R55, 0x31, PT ;  /* 0x000000313700780c */ /* 0x000fc40003f66270 */
[----:B0-----:R-:W-:Y:S02]  /*e6d0*/  VIADDMNMX R66, R68, R70, R51, PT ;  /* 0x0000004644427246 */ /* 0x001fe40003800133 */
[----:B------:R-:W-:-:S04]  /*e6e0*/  ISETP.GT.AND P4, PT, R15, 0x30, !P3 ;  /* 0x000000300f00780c */ /* 0x000fc80005f84270 */
[----:B------:R-:W-:-:S04]  /*e6f0*/  ISETP.LT.OR P4, PT, R14, 0x31, P4 ;  /* 0x000000310e00780c */ /* 0x000fc80002781670 */
[----:B-1----:R-:W-:Y:S02]  /*e700*/  FSEL R42, R69, -INF , !P4 ;  /* 0xff800000452a7808 */ /* 0x002fe40006000000 */
        /* <DEDUP_REMOVED lines=12> */
[----:B------:R-:W-:Y:S01]  /*e7d0*/  FSEL R168, R3, -INF , !P6 ;  /* 0xff80000003a87808 */ /* 0x000fe20007000000 */
[----:B------:R-:W-:Y:S01]  /*e7e0*/  IMAD.IADD R3, R53, 0x1, R68 ;  /* 0x0000000135037824 */ /* 0x000fe200078e0244 */
[----:B------:R-:W-:-:S04]  /*e7f0*/  ISETP.GE.AND P6, PT, R55, 0x3a, PT ;  /* 0x0000003a3700780c */ /* 0x000fc80003fc6270 */
[----:B------:R-:W-:Y:S02]  /*e800*/  P2R R43, PR, RZ, 0x40 ;  /* 0x00000040ff2b7803 */ /* 0x000fe40000000000 */
[----:B------:R-:W-:-:S04]  /*e810*/  ISETP.GT.AND P6, PT, R15, 0x39, !P6 ;  /* 0x000000390f00780c */ /* 0x000fc800077c4270 */
[----:B------:R-:W-:-:S04]  /*e820*/  ISETP.LT.OR P6, PT, R14, 0x3a, P6 ;  /* 0x0000003a0e00780c */ /* 0x000fc800037c1670 */
        /* <DEDUP_REMOVED lines=13> */
.L_x_3246:
[----:B------:R-:W-:-:S13]  /*e900*/  ISETP.NE.AND P6, PT, R57, 0x1, PT ;  /* 0x000000013900780c */ /* 0x000fda0003fc5270 */
[----:B------:R-:W-:-:S05]  /*e910*/  @P6 IMAD.HI.U32 R58, R12, R58, RZ ;  /* 0x0000003a0c3a6227 */ /* 0x000fca00078e00ff */
[----:B------:R-:W-:-:S07]  /*e920*/  @P6 SHF.R.U32.HI R12, RZ, R59, R58 ;  /* 0x0000003bff0c6219 */ /* 0x000fce000001163a */
.L_x_3247:
[----:B------:R-:W-:Y:S05]  /*e930*/  BSYNC B1 ;  /* 0x0000000000017941 */ /* 0x000fea0003800000 */
.L_x_3245:
[----:B------:R-:W-:-:S04]  /*e940*/  IMAD R12, R12, R57, -UR4 ;  /* 0x800000040c0c7e24 */ /* 0x000fc8000f8e0239 */
[----:B------:R-:W-:-:S05]  /*e950*/  IMAD R12, R21, -0x2, R12 ;  /* 0xfffffffe150c7824 */ /* 0x000fca00078e020c */
[----:B------:R-:W-:Y:S02]  /*e960*/  VIADDMNMX R66, R12, R57, R66, PT ;  /* 0x000000390c427246 */ /* 0x000fe40003800142 */
[----:B------:R-:W-:-:S07]  /*e970*/  VIMNMX R3, R3, R12, !PT ;  /* 0x0000000c03037248 */ /* 0x000fce0007fe0100 */
.L_x_3244:
[----:B------:R-:W-:Y:S05]  /*e980*/  BSYNC B0 ;  /* 0x0000000000007941 */ /* 0x000fea0003800000 */
.L_x_3243:
[C---:B------:R-:W-:Y:S01]  /*e990*/  ISETP.GT.AND P1, PT, R3.reuse, 0x1, !P1 ;  /* 0x000000010300780c */ /* 0x040fe20004f24270 */
[----:B------:R-:W-:Y:S01]  /*e9a0*/  BAR.SYNC.DEFER_BLOCKING 0xf, 0x100 ;  /* 0x03c4000000007b1d */ /* 0x000fe20000010000 */
[----:B------:R-:W-:Y:S02]  /*e9b0*/  ISETP.GT.AND P2, PT, R3, 0x8, !P2 ;  /* 0x000000080300780c */ /* 0x000fe40005744270 */
[C---:B------:R-:W-:Y:S02]  /*e9c0*/  ISETP.LT.OR P1, PT, R66.reuse, 0x2, P1 ;  /* 0x000000024200780c */ /* 0x040fe40000f21670 */
[----:B------:R-:W-:Y:S02]  /*e9d0*/  ISETP.LT.OR P2, PT, R66, 0x9, P2 ;  /* 0x000000094200780c */ /* 0x000fe40001741670 */
[----:B------:R-:W-:Y:S01]  /*e9e0*/  FSEL R21, R7, -INF , !P1 ;  /* 0xff80000007157808 */ /* 0x000fe20004800000 */
[----:B------:R-:W2:Y:S01]  /*e9f0*/  LDL R145, [R1+0x1e8] ;  /* 0x0001e80001917983 */ /* 0x000ea20000100800 */
[----:B------:R-:W-:-:S02]  /*ea00*/  ISETP.NE.AND P1, PT, R45, RZ, PT ;  /* 0x000000ff2d00720c */ /* 0x000fc40003f25270 */
[----:B------:R-:W-:Y:S01]  /*ea10*/  ISETP.NE.AND P6, PT, R25, RZ, PT ;  /* 0x000000ff1900720c */ /* 0x000fe20003fc5270 */
[----:B------:R-:W3:Y:S01]  /*ea20*/  LDL R58, [R1+0x2d0] ;  /* 0x0002d000013a7983 */ /* 0x000ee20000100800 */
[----:B------:R-:W-:Y:S02]  /*ea30*/  ISETP.GT.AND P1, PT, R3, 0x9, !P1 ;  /* 0x000000090300780c */ /* 0x000fe40004f24270 */
[----:B------:R-:W-:Y:S01]  /*ea40*/  FSEL R25, R26, -INF , !P2 ;  /* 0xff8000001a197808 */ /* 0x000fe20005000000 */
[----:B------:R-:W4:Y:S01]  /*ea50*/  LDL R68, [R1+0x2f8] ;  /* 0x0002f80001447983 */ /* 0x000f220000100800 */
[----:B------:R-:W-:Y:S02]  /*ea60*/  ISETP.LT.OR P1, PT, R66, 0xa, P1 ;  /* 0x0000000a4200780c */ /* 0x000fe40000f21670 */
[----:B------:R-:W-:Y:S01]  /*ea70*/  ISETP.NE.AND P2, PT, R33, RZ, PT ;  /* 0x000000ff2100720c */ /* 0x000fe20003f45270 */
[----:B------:R-:W5:Y:S01]  /*ea80*/  LDL R69, [R1+0x2fc] ;  /* 0x0002fc0001457983 */ /* 0x000f620000100800 */
[----:B------:R-:W-:-:S02]  /*ea90*/  FSEL R33, R27, -INF , !P1 ;  /* 0xff8000001b217808 */ /* 0x000fc40004800000 */
[----:B------:R-:W-:Y:S01]  /*eaa0*/  ISETP.NE.AND P1, PT, R61, RZ, PT ;  /* 0x000000ff3d00720c */ /* 0x000fe20003f25270 */
[----:B------:R-:W5:Y:S01]  /*eab0*/  LDL R70, [R1+0x300] ;  /* 0x0003000001467983 */ /* 0x000f620000100800 */
[----:B------:R-:W-:Y:S02]  /*eac0*/  FMNMX.FTZ R7, R168, R62, !PT ;  /* 0x0000003ea8077209 */ /* 0x000fe40007810000 */
[----:B------:R-:W-:Y:S01]  /*ead0*/  ISETP.GT.AND P1, PT, R3, 0x10, !P1 ;  /* 0x000000100300780c */ /* 0x000fe20004f24270 */
[----:B------:R-:W5:Y:S01]  /*eae0*/  LDL R74, [R1+0x310] ;  /* 0x00031000014a7983 */ /* 0x000f620000100800 */
[----:B------:R-:W-:Y:S02]  /*eaf0*/  FMNMX.FTZ R7, R170, R7, !PT ;  /* 0x00000007aa077209 */ /* 0x000fe40007810000 */
[----:B------:R-:W-:Y:S01]  /*eb00*/  ISETP.LT.OR P1, PT, R66, 0x11, P1 ;  /* 0x000000114200780c */ /* 0x000fe20000f21670 */
[----:B------:R-:W5:Y:S01]  /*eb10*/  LDL R75, [R1+0x314] ;  /* 0x00031400014b7983 */ /* 0x000f620000100800 */
[----:B------:R-:W-:-:S02]  /*eb20*/  FMNMX.FTZ R7, R64, R7, !PT ;  /* 0x0000000740077209 */ /* 0x000fc40007810000 */
[----:B------:R-:W-:Y:S01]  /*eb30*/  FSEL R28, R28, -INF , !P1 ;  /* 0xff8000001c1c7808 */ /* 0x000fe20004800000 */
[----:B------:R-:W5:Y:S01]  /*eb40*/  LDL R76, [R1+0x318] ;  /* 0x00031800014c7983 */ /* 0x000f620000100800 */
[----:B------:R-:W-:Y:S02]  /*eb50*/  ISETP.NE.AND P1, PT, R63, RZ, PT ;  /* 0x000000ff3f00720c */ /* 0x000fe40003f25270 */
[----:B------:R-:W-:Y:S01]  /*eb60*/  FMNMX.FTZ R7, R60, R7, !PT ;  /* 0x000000073c077209 */ /* 0x000fe20007810000 */
[----:B------:R-:W2:Y:S01]  /*eb70*/  LDL R63, [R1+0x2e4] ;  /* 0x0002e400013f7983 */ /* 0x000ea20000100800 */
[----:B------:R-:W-:Y:S02]  /*eb80*/  ISETP.GT.AND P1, PT, R3, 0x11, !P1 ;  /* 0x000000110300780c */ /* 0x000fe40004f24270 */
[----:B------:R-:W-:Y:S01]  /*eb90*/  FMNMX.FTZ R7, R56, R7, !PT ;  /* 0x0000000738077209 */ /* 0x000fe20007810000 */
[----:B------:R-:W5:Y:S01]  /*eba0*/  LDL R77, [R1+0x31c] ;  /* 0x00031c00014d7983 */ /* 0x000f620000100800 */
[----:B------:R-:W-:-:S02]  /*ebb0*/  ISETP.LT.OR P1, PT, R66, 0x12, P1 ;  /* 0x000000124200780c */ /* 0x000fc40000f21670 */
[----:B------:R-:W-:Y:S01]  /*ebc0*/  FMNMX.FTZ R7, R54, R7, !PT ;  /* 0x0000000736077209 */ /* 0x000fe20007810000 */
[----:B------:R-:W5:Y:S01]  /*ebd0*/  LDL R78, [R1+0x320] ;  /* 0x00032000014e7983 */ /* 0x000f620000100800 */
[----:B------:R-:W-:Y:S02]  /*ebe0*/  FSEL R29, R29, -INF , !P1 ;  /* 0xff8000001d1d7808 */ /* 0x000fe40004800000 */
[----:B------:R-:W-:Y:S01]  /*ebf0*/  ISETP.NE.AND P1, PT, R71, RZ, PT ;  /* 0x000000ff4700720c */ /* 0x000fe20003f25270 */
[----:B------:R-:W5:Y:S01]  /*ec00*/  LDL R79, [R1+0x324] ;  /* 0x00032400014f7983 */ /* 0x000f620000100800 */
[----:B------:R-:W-:Y:S02]  /*ec10*/  FMNMX.FTZ R7, R52, R7, !PT ;  /* 0x0000000734077209 */ /* 0x000fe40007810000 */
[----:B------:R-:W-:Y:S01]  /*ec20*/  ISETP.GT.AND P1, PT, R3, 0x18, !P1 ;  /* 0x000000180300780c */ /* 0x000fe20004f24270 */
[----:B------:R-:W5:Y:S01]  /*ec30*/  LDL R71, [R1+0x304] ;  /* 0x0003040001477983 */ /* 0x000f620000100800 */
[----:B------:R-:W-:-:S02]  /*ec40*/  FMNMX.FTZ R7, R44, R7, !PT ;  /* 0x000000072c077209 */ /* 0x000fc40007810000 */
[----:B------:R-:W-:Y:S01]  /*ec50*/  ISETP.LT.OR P1, PT, R66, 0x19, P1 ;  /* 0x000000194200780c */ /* 0x000fe20000f21670 */
[----:B------:R-:W5:Y:S01]  /*ec60*/  LDL R80, [R1+0x328] ;  /* 0x0003280001507983 */ /* 0x000f620000100800 */
[----:B------:R-:W-:Y:S02]  /*ec70*/  FMNMX.FTZ R7, R32, R7, !PT ;  /* 0x0000000720077209 */ /* 0x000fe40007810000 */
[----:B------:R-:W-:Y:S01]  /*ec80*/  FSEL R30, R30, -INF , !P1 ;  /* 0xff8000001e1e7808 */ /* 0x000fe20004800000 */
[----:B------:R-:W5:Y:S01]  /*ec90*/  LDL R81, [R1+0x32c] ;  /* 0x00032c0001517983 */ /* 0x000f620000100800 */
[----:B------:R-:W-:Y:S02]  /*eca0*/  ISETP.NE.AND P1, PT, R65, RZ, PT ;  /* 0x000000ff4100720c */ /* 0x000fe40003f25270 */
[----:B------:R-:W-:Y:S01]  /*ecb0*/  FMNMX.FTZ R7, R24, R7, !PT ;  /* 0x0000000718077209 */ /* 0x000fe20007810000 */
[----:B------:R-:W4:Y:S01]  /*ecc0*/  LDL R65, [R1+0x2ec] ;  /* 0x0002ec0001417983 */ /* 0x000f220000100800 */
[----:B------:R-:W-:-:S02]  /*ecd0*/  ISETP.GT.AND P1, PT, R3, 0x19, !P1 ;  /* 0x000000190300780c */ /* 0x000fc40004f24270 */
[----:B------:R-:W-:Y:S01]  /*ece0*/  FMNMX.FTZ R7, R48, R7, !PT ;  /* 0x0000000730077209 */ /* 0x000fe20007810000 */
[----:B------:R-:W5:Y:S01]  /*ecf0*/  LDL R82, [R1+0x330] ;  /* 0x0003300001527983 */ /* 0x000f620000100800 */
[----:B------:R-:W-:Y:S02]  /*ed00*/  ISETP.LT.OR P1, PT, R66, 0x1a, P1 ;  /* 0x0000001a4200780c */ /* 0x000fe40000f21670 */
[----:B------:R-:W-:Y:S01]  /*ed10*/  FMNMX.FTZ R7, R42, R7, !PT ;  /* 0x000000072a077209 */ /* 0x000fe20007810000 */
[----:B------:R-:W5:Y:S01]  /*ed20*/  LDL R83, [R1+0x334] ;  /* 0x0003340001537983 */ /* 0x000f620000100800 */
[----:B------:R-:W-:Y:S02]  /*ed30*/  FSEL R31, R31, -INF , !P1 ;  /* 0xff8000001f1f7808 */ /* 0x000fe40004800000 */
[----:B------:R-:W-:Y:S01]  /*ed40*/  ISETP.NE.AND P1, PT, R72, RZ, PT ;  /* 0x000000ff4800720c */ /* 0x000fe20003f25270 */
[----:B------:R-:W5:Y:S01]  /*ed50*/  LDL R84, [R1+0x338] ;  /* 0x0003380001547983 */ /* 0x000f620000100800 */
[----:B------:R-:W-:-:S02]  /*ed60*/  FMNMX.FTZ R7, R46, R7, !PT ;  /* 0x000000072e077209 */ /* 0x000fc40007810000 */
[C---:B------:R-:W-:Y:S01]  /*ed70*/  ISETP.GT.AND P1, PT, R3.reuse, 0x20, !P1 ;  /* 0x000000200300780c */ /* 0x040fe20004f24270 */
[----:B------:R-:W5:Y:S01]  /*ed80*/  LDL R72, [R1+0x308] ;  /* 0x0003080001487983 */ /* 0x000f620000100800 */
[----:B------:R-:W-:Y:S02]  /*ed90*/  FMNMX.FTZ R7, R40, R7, !PT ;  /* 0x0000000728077209 */ /* 0x000fe40007810000 */
[----:B------:R-:W-:Y:S01]  /*eda0*/  ISETP.LT.OR P1, PT, R66, 0x21, P1 ;  /* 0x000000214200780c */ /* 0x000fe20000f21670 */
[----:B------:R-:W5:Y:S01]  /*edb0*/  LDL R85, [R1+0x33c] ;  /* 0x00033c0001557983 */ /* 0x000f620000100800 */
[----:B------:R-:W-:Y:S02]  /*edc0*/  FMNMX.FTZ R14, R50, R7, !PT ;  /* 0x00000007320e7209 */ /* 0x000fe40007810000 */
[----:B------:R-:W-:Y:S01]  /*edd0*/  FSEL R34, R34, -INF , !P1 ;  /* 0xff80000022227808 */ /* 0x000fe20004800000 */
[----:B------:R-:W5:Y:S01]  /*ede0*/  LDL R86, [R1+0x340] ;  /* 0x0003400001567983 */ /* 0x000f620000100800 */
[----:B------:R-:W-:-:S02]  /*edf0*/  ISETP.GT.AND P1, PT, R3, 0x21, !P2 ;  /* 0x000000210300780c */ /* 0x000fc40005724270 */
[----:B------:R-:W-:Y:S01]  /*ee00*/  ISETP.NE.AND P2, PT, R73, RZ, PT ;  /* 0x000000ff4900720c */ /* 0x000fe20003f45270 */
[----:B------:R-:W0:Y:S01]  /*ee10*/  SHFL.BFLY PT, R13, R14, 0x2, 0x1f ;  /* 0x0c401f000e0d7f89 */ /* 0x000e2200000e0000 */
[----:B------:R-:W-:Y:S02]  /*ee20*/  ISETP.LT.OR P1, PT, R66, 0x22, P1 ;  /* 0x000000224200780c */ /* 0x000fe40000f21670 */
[----:B------:R-:W-:Y:S01]  /*ee30*/  ISETP.GT.AND P2, PT, R3, 0x29, !P2 ;  /* 0x000000290300780c */ /* 0x000fe20005744270 */
[----:B------:R-:W5:Y:S01]  /*ee40*/  LDL R73, [R1+0x30c] ;  /* 0x00030c0001497983 */ /* 0x000f620000100800 */
[----:B------:R-:W-:Y:S02]  /*ee50*/  FSEL R35, R35, -INF , !P1 ;  /* 0xff80000023237808 */ /* 0x000fe40004800000 */
[C---:B------:R-:W-:Y:S01]  /*ee60*/  ISETP.GT.AND P1, PT, R3.reuse, RZ, !P6 ;  /* 0x000000ff0300720c */ /* 0x040fe20007724270 */
[----:B------:R-:W5:Y:S01]  /*ee70*/  LDL R87, [R1+0x344] ;  /* 0x0003440001577983 */ /* 0x000f620000100800 */
[----:B------:R-:W-:-:S02]  /*ee80*/  ISETP.GT.AND P3, PT, R3, 0x30, !P3 ;  /* 0x000000300300780c */ /* 0x000fc40005f64270 */
[C---:B------:R-:W-:Y:S01]  /*ee90*/  ISETP.LT.OR P1, PT, R66.reuse, 0x1, P1 ;  /* 0x000000014200780c */ /* 0x040fe20000f21670 */
[----:B------:R-:W5:Y:S01]  /*eea0*/  LDL R88, [R1+0x348] ;  /* 0x0003480001587983 */ /* 0x000f620000100800 */
[----:B------:R-:W-:Y:S02]  /*eeb0*/  ISETP.LT.OR P2, PT, R66, 0x2a, P2 ;  /* 0x0000002a4200780c */ /* 0x000fe40001741670 */
[----:B------:R-:W-:Y:S01]  /*eec0*/  FSEL R45, R0, -INF , !P1 ;  /* 0xff800000002d7808 */ /* 0x000fe20004800000 */
[----:B------:R-:W5:Y:S01]  /*eed0*/  LDL R89, [R1+0x34c] ;  /* 0x00034c0001597983 */ /* 0x000f620000100800 */
[----:B------:R-:W-:Y:S02]  /*eee0*/  ISETP.NE.AND P1, PT, R67, RZ, PT ;  /* 0x000000ff4300720c */ /* 0x000fe40003f25270 */
[----:B------:R-:W-:Y:S01]  /*eef0*/  FMNMX.FTZ R0, R45, R21, !PT ;  /* 0x000000152d007209 */ /* 0x000fe20007810000 */
[----:B------:R-:W5:Y:S01]  /*ef00*/  LDL R67, [R1+0x2f4] ;  /* 0x0002f40001437983 */ /* 0x000f620000100800 */
[----:B------:R-:W-:-:S02]  /*ef10*/  ISETP.GT.AND P1, PT, R3, 0x28, !P1 ;  /* 0x000000280300780c */ /* 0x000fc40004f24270 */
[----:B------:R-:W-:Y:S01]  /*ef20*/  FMNMX.FTZ R0, R25, R0, !PT ;  /* 0x0000000019007209 */ /* 0x000fe20007810000 */
[----:B------:R-:W5:Y:S01]  /*ef30*/  LDL R90, [R1+0x350] ;  /* 0x00035000015a7983 */ /* 0x000f620000100800 */
[----:B------:R-:W-:Y:S02]  /*ef40*/  ISETP.LT.OR P1, PT, R66, 0x29, P1 ;  /* 0x000000294200780c */ /* 0x000fe40000f21670 */
[----:B------:R-:W-:Y:S01]  /*ef50*/  FMNMX.FTZ R7, R33, R0, !PT ;  /* 0x0000000021077209 */ /* 0x000fe20007810000 */
[----:B------:R-:W5:Y:S01]  /*ef60*/  LDL R91, [R1+0x354] ;  /* 0x00035400015b7983 */ /* 0x000f620000100800 */
[----:B------:R-:W-:Y:S02]  /*ef70*/  FSEL R47, R36, -INF , !P1 ;  /* 0xff800000242f7808 */ /* 0x000fe40004800000 */
        /* <DEDUP_REMOVED lines=11> */
[----:B------:R-:W-:-:S02]  /*f030*/  ISETP.NE.AND P6, PT, R43, RZ, PT ;  /* 0x000000ff2b00720c */ /* 0x000fc40003fc5270 */
[----:B------:R-:W-:Y:S01]  /*f040*/  FMNMX.FTZ R0, R34, R7, !PT ;  /* 0x0000000722007209 */ /* 0x000fe20007810000 */
[----:B------:R-:W5:Y:S01]  /*f050*/  LDL R96, [R1+0x368] ;  /* 0x0003680001607983 */ /* 0x000f620000100800 */
[----:B------:R-:W-:Y:S02]  /*f060*/  ISETP.GT.AND P5, PT, R3, 0x38, !P5 ;  /* 0x000000380300780c */ /* 0x000fe40006fa4270 */
[----:B------:R-:W-:Y:S01]  /*f070*/  FMNMX.FTZ R0, R35, R0, !PT ;  /* 0x0000000023007209 */ /* 0x000fe20007810000 */
[----:B------:R-:W5:Y:S01]  /*f080*/  LDL R97, [R1+0x36c] ;  /* 0x00036c0001617983 */ /* 0x000f620000100800 */
[----:B------:R-:W-:Y:S02]  /*f090*/  ISETP.LT.OR P4, PT, R66, 0x32, P4 ;  /* 0x000000324200780c */ /* 0x000fe40002781670 */
[----:B------:R-:W-:Y:S01]  /*f0a0*/  FMNMX.FTZ R0, R47, R0, !PT ;  /* 0x000000002f007209 */ /* 0x000fe20007810000 */
[----:B------:R-:W5:Y:S01]  /*f0b0*/  LDL R98, [R1+0x370] ;  /* 0x0003700001627983 */ /* 0x000f620000100800 */
[----:B------:R-:W-:-:S02]  /*f0c0*/  FSEL R51, R20, -INF , !P3 ;  /* 0xff80000014337808 */ /* 0x000fc40005800000 */
[----:B------:R-:W-:Y:S01]  /*f0d0*/  FMNMX.FTZ R0, R49, R0, !PT ;  /* 0x0000000031007209 */ /* 0x000fe20007810000 */
[----:B------:R-:W5:Y:S01]  /*f0e0*/  LDL R99, [R1+0x374] ;  /* 0x0003740001637983 */ /* 0x000f620000100800 */
[----:B------:R-:W-:Y:S02]  /*f0f0*/  ISETP.GT.AND P1, PT, R3, 0x39, !P6 ;  /* 0x000000390300780c */ /* 0x000fe40007724270 */
[----:B------:R-:W-:Y:S01]  /*f100*/  ISETP.LT.OR P5, PT, R66, 0x39, P5 ;  /* 0x000000394200780c */ /* 0x000fe20002fa1670 */
[----:B------:R-:W5:Y:S01]  /*f110*/  LDL R100, [R1+0x378] ;  /* 0x0003780001647983 */ /* 0x000f620000100800 */
[----:B------:R-:W-:Y:S02]  /*f120*/  FSEL R53, R38, -INF , !P4 ;  /* 0xff80000026357808 */ /* 0x000fe40006000000 */
[----:B------:R-:W-:Y:S01]  /*f130*/  FMNMX.FTZ R0, R51, R0, !PT ;  /* 0x0000000033007209 */ /* 0x000fe20007810000 */
[----:B------:R-:W3:Y:S01]  /*f140*/  LDL R38, [R1+0x220] ;  /* 0x0002200001267983 */ /* 0x000ee20000100800 */
[----:B------:R-:W-:-:S02]  /*f150*/  ISETP.LT.OR P1, PT, R66, 0x3a, P1 ;  /* 0x0000003a4200780c */ /* 0x000fc40000f21670 */
[----:B------:R-:W-:Y:S01]  /*f160*/  FSEL R36, R39, -INF , !P5 ;  /* 0xff80000027247808 */ /* 0x000fe20006800000 */
[----:B------:R-:W5:Y:S01]  /*f170*/  LDL R66, [R1+0x2f0] ;  /* 0x0002f00001427983 */ /* 0x000f620000100800 */
[----:B------:R-:W-:Y:S02]  /*f180*/  FMNMX.FTZ R3, R53, R0, !PT ;  /* 0x0000000035037209 */ /* 0x000fe40007810000 */
[----:B------:R-:W-:Y:S01]  /*f190*/  FSEL R37, R41, -INF , !P1 ;  /* 0xff80000029257808 */ /* 0x000fe20004800000 */
[----:B------:R-:W5:Y:S01]  /*f1a0*/  LDL R101, [R1+0x37c] ;  /* 0x00037c0001657983 */ /* 0x000f620000100800 */
[----:B------:R-:W-:Y:S02]  /*f1b0*/  FMNMX.FTZ R0, R36, R3, !PT ;  /* 0x0000000324007209 */ /* 0x000fe40007810000 */
[----:B0-----:R-:W-:Y:S01]  /*f1c0*/  FMNMX.FTZ R13, R14, R13, !PT ;  /* 0x0000000d0e0d7209 */ /* 0x001fe20007810000 */
[----:B------:R-:W5:Y:S01]  /*f1d0*/  LDL R102, [R1+0x380] ;  /* 0x0003800001667983 */ /* 0x000f620000100800 */
[----:B------:R-:W-:-:S03]  /*f1e0*/  FMNMX.FTZ R15, R37, R0, !PT ;  /* 0x00000000250f7209 */ /* 0x000fc60007810000 */
[----:B------:R-:W0:Y:S04]  /*f1f0*/  SHFL.BFLY PT, R12, R13, 0x1, 0x1f ;  /* 0x0c201f000d0c7f89 */ /* 0x000e2800000e0000 */
[----:B------:R-:W-:Y:S04]  /*f200*/  STL.64 [R1+0x200], R14 ;  /* 0x0002000e01007387 */ /* 0x000fe80000100a00 */
[----:B------:R-:W2:Y:S04]  /*f210*/  LDL R7, [R1+0x204] ;  /* 0x0002040001077983 */ /* 0x000ea80000100800 */
[----:B------:R-:W5:Y:S04]  /*f220*/  LDL R103, [R1+0x384] ;  /* 0x0003840001677983 */ /* 0x000f680000100800 */
[----:B------:R-:W5:Y:S04]  /*f230*/  LDL R104, [R1+0x388] ;  /* 0x0003880001687983 */ /* 0x000f680000100800 */
[----:B------:R-:W5:Y:S01]  /*f240*/  LDL R105, [R1+0x38c] ;  /* 0x00038c0001697983 */ /* 0x000f620000100800 */
[----:B0-----:R-:W-:-:S03]  /*f250*/  FMNMX.FTZ R0, R13, R12, !PT ;  /* 0x0000000c0d007209 */ /* 0x001fc60007810000 */
[----:B------:R-:W5:Y:S04]  /*f260*/  LDL R106, [R1+0x390] ;  /* 0x00039000016a7983 */ /* 0x000f680000100800 */
[----:B------:R-:W-:Y:S04]  /*f270*/  STL [R1+0x200], R0 ;  /* 0x0002000001007387 */ /* 0x000fe80000100800 */
[----:B------:R-:W3:Y:S04]  /*f280*/  LDL R20, [R1+0x200] ;  /* 0x0002000001147983 */ /* 0x000ee80000100800 */
[----:B------:R-:W4:Y:S04]  /*f290*/  LDL.64 R12, [R1+0x138] ;  /* 0x00013800010c7983 */ /* 0x000f280000100a00 */
        /* <DEDUP_REMOVED lines=38> */
[----:B--2---:R-:W0:Y:S02]  /*f500*/  SHFL.BFLY PT, R14, R7, 0x2, 0x1f ;  /* 0x0c401f00070e7f89 */ /* 0x004e2400000e0000 */
[----:B0-----:R-:W-:-:S05]  /*f510*/  FMNMX.FTZ R14, R14, R7, !PT ;  /* 0x000000070e0e7209 */ /* 0x001fca0007810000 */
[----:B------:R-:W0:Y:S01]  /*f520*/  SHFL.BFLY PT, R7, R14, 0x1, 0x1f ;  /* 0x0c201f000e077f89 */ /* 0x000e2200000e0000 */
[----:B---3--:R-:W-:Y:S01]  /*f530*/  FMUL.FTZ R3, R38, R20 ;  /* 0x0000001426037220 */ /* 0x008fe20000410000 */
[----:B------:R-:W-:-:S04]  /*f540*/  FSETP.NEU.FTZ.AND P1, PT, R20, -INF , PT ;  /* 0xff8000001400780b */ /* 0x000fc80003f3d000 */
[----:B------:R-:W-:-:S05]  /*f550*/  FSEL R3, R3, RZ, P1 ;  /* 0x000000ff03037208 */ /* 0x000fca0000800000 */
[----:B------:R-:W-:Y:S01]  /*f560*/  FFMA.FTZ R0, R64, R38, -R3 ;  /* 0x0000002640007223 */ /* 0x000fe20000010803 */
[----:B0-----:R-:W-:-:S03]  /*f570*/  FMNMX.FTZ R26, R14, R7, !PT ;  /* 0x000000070e1a7209 */ /* 0x001fc60007810000 */
[----:B------:R0:W-:Y:S01]  /*f580*/  MUFU.EX2 R39, R0 ;  /* 0x0000000000277308 */ /* 0x0001e20000000800 */
[-CC-:B------:R-:W-:Y:S01]  /*f590*/  FFMA.FTZ R168, R168, R38.reuse, -R3.reuse ;  /* 0x00000026a8a87223 */ /* 0x180fe20000010803 */
[-CC-:B------:R-:W-:Y:S01]  /*f5a0*/  FFMA.FTZ R27, R62, R38.reuse, -R3.reuse ;  /* 0x000000263e1b7223 */ /* 0x180fe20000010803 */
[----:B------:R-:W-:Y:S01]  /*f5b0*/  FSETP.NEU.FTZ.AND P1, PT, R26, -INF , PT ;  /* 0xff8000001a00780b */ /* 0x000fe20003f3d000 */
[-CC-:B------:R-:W-:Y:S01]  /*f5c0*/  FFMA.FTZ R32, R32, R38.reuse, -R3.reuse ;  /* 0x0000002620207223 */ /* 0x180fe20000010803 */
[-CC-:B------:R-:W-:Y:S01]  /*f5d0*/  FFMA.FTZ R170, R170, R38.reuse, -R3.reuse ;  /* 0x00000026aaaa7223 */ /* 0x180fe20000010803 */
[-CC-:B------:R-:W-:Y:S01]  /*f5e0*/  FFMA.FTZ R172, R60, R38.reuse, -R3.reuse ;  /* 0x000000263cac7223 */ /* 0x180fe20000010803 */
[-CC-:B------:R-:W-:Y:S01]  /*f5f0*/  FFMA.FTZ R176, R44, R38.reuse, -R3.reuse ;  /* 0x000000262cb07223 */ /* 0x180fe20000010803 */
[-CC-:B------:R-:W-:Y:S01]  /*f600*/  FFMA.FTZ R41, R56, R38.reuse, -R3.reuse ;  /* 0x0000002638297223 */ /* 0x180fe20000010803 */
[-C--:B0-----:R-:W-:Y:S01]  /*f610*/  FMUL.FTZ R0, R26, R38.reuse ;  /* 0x000000261a007220 */ /* 0x081fe20000410000 */
[----:B------:R-:W-:Y:S01]  /*f620*/  MUFU.EX2 R168, R168 ;  /* 0x000000a800a87308 */ /* 0x000fe20000000800 */
[-CC-:B------:R-:W-:Y:S01]  /*f630*/  FFMA.FTZ R174, R54, R38.reuse, -R3.reuse ;  /* 0x0000002636ae7223 */ /* 0x180fe20000010803 */
[-CC-:B------:R-:W-:Y:S01]  /*f640*/  FFMA.FTZ R43, R52, R38.reuse, -R3.reuse ;  /* 0x00000026342b7223 */ /* 0x180fe20000010803 */
[-CC-:B------:R-:W-:Y:S01]  /*f650*/  FFMA.FTZ R24, R24, R38.reuse, -R3.reuse ;  /* 0x0000002618187223 */ /* 0x180fe20000010803 */
[----:B------:R-:W-:Y:S01]  /*f660*/  FSEL R0, R0, RZ, P1 ;  /* 0x000000ff00007208 */ /* 0x000fe20000800000 */
[-CC-:B------:R-:W-:Y:S01]  /*f670*/  FFMA.FTZ R48, R48, R38.reuse, -R3.reuse ;  /* 0x0000002630307223 */ /* 0x180fe20000010803 */
[-CC-:B------:R-:W-:Y:S01]  /*f680*/  FFMA.FTZ R42, R42, R38.reuse, -R3.reuse ;  /* 0x000000262a2a7223 */ /* 0x180fe20000010803 */
[-CC-:B------:R-:W-:Y:S01]  /*f690*/  FFMA.FTZ R46, R46, R38.reuse, -R3.reuse ;  /* 0x000000262e2e7223 */ /* 0x180fe20000010803 */
[----:B------:R-:W-:Y:S01]  /*f6a0*/  MUFU.EX2 R27, R27 ;  /* 0x0000001b001b7308 */ /* 0x000fe20000000800 */
[-CC-:B------:R-:W-:Y:S01]  /*f6b0*/  FFMA.FTZ R45, R45, R38.reuse, -R0.reuse ;  /* 0x000000262d2d7223 */ /* 0x180fe20000010800 */
[-CC-:B------:R-:W-:Y:S01]  /*f6c0*/  FFMA.FTZ R21, R21, R38.reuse, -R0.reuse ;  /* 0x0000002615157223 */ /* 0x180fe20000010800 */
[-CC-:B------:R-:W-:Y:S01]  /*f6d0*/  FFMA.FTZ R25, R25, R38.reuse, -R0.reuse ;  /* 0x0000002619197223 */ /* 0x180fe20000010800 */
[-C--:B------:R-:W-:Y:S01]  /*f6e0*/  FFMA.FTZ R40, R40, R38.reuse, -R3 ;  /* 0x0000002628287223 */ /* 0x080fe20000010803 */
[----:B------:R0:W-:Y:S03]  /*f6f0*/  STL [R1+0x204], R26 ;  /* 0x0002041a01007387 */ /* 0x0001e60000100800 */
[----:B------:R-:W-:Y:S01]  /*f700*/  MUFU.EX2 R55, R32 ;  /* 0x0000002000377308 */ /* 0x000fe20000000800 */
[-CC-:B------:R-:W-:Y:S01]  /*f710*/  FFMA.FTZ R33, R33, R38.reuse, -R0.reuse ;  /* 0x0000002621217223 */ /* 0x180fe20000010800 */
[-CC-:B------:R-:W-:Y:S01]  /*f720*/  FFMA.FTZ R28, R28, R38.reuse, -R0.reuse ;  /* 0x000000261c1c7223 */ /* 0x180fe20000010800 */
[----:B------:R-:W2:Y:S04]  /*f730*/  LDL R52, [R1+0x2b8] ;  /* 0x0002b80001347983 */ /* 0x000ea80000100800 */
[----:B------:R-:W3:Y:S01]  /*f740*/  LDL R54, [R1+0x2c0] ;  /* 0x0002c00001367983 */ /* 0x000ee20000100800 */
[----:B------:R-:W-:Y:S01]  /*f750*/  MUFU.EX2 R45, R45 ;  /* 0x0000002d002d7308 */ /* 0x000fe20000000800 */
[----:B------:R-:W-:-:S02]  /*f760*/  FFMA.FTZ R29, R29, R38, -R0 ;  /* 0x000000261d1d7223 */ /* 0x000fc40000010800 */
[----:B------:R-:W5:Y:S04]  /*f770*/  LDL R56, [R1+0x2c8] ;  /* 0x0002c80001387983 */ /* 0x000f680000100800 */
[----:B------:R-:W5:Y:S01]  /*f780*/  LDL R60, [R1+0x2d8] ;  /* 0x0002d800013c7983 */ /* 0x000f620000100800 */
[----:B------:R-:W1:Y:S03]  /*f790*/  MUFU.EX2 R32, R21 ;  /* 0x0000001500207308 */ /* 0x000e660000000800 */
[----:B------:R-:W5:Y:S04]  /*f7a0*/  LDL R62, [R1+0x2e0] ;  /* 0x0002e000013e7983 */ /* 0x000f680000100800 */
[----:B------:R-:W5:Y:S01]  /*f7b0*/  LDL R64, [R1+0x2e8] ;  /* 0x0002e80001407983 */ /* 0x000f620000100800 */
[----:B------:R-:W4:Y:S01]  /*f7c0*/  MUFU.EX2 R170, R170 ;  /* 0x000000aa00aa7308 */ /* 0x000f220000000800 */
[-C--:B------:R-:W-:Y:S01]  /*f7d0*/  FFMA.FTZ R3, R50, R38.reuse, -R3 ;  /* 0x0000002632037223 */ /* 0x080fe20000010803 */
[----:B------:R-:W-:-:S06]  /*f7e0*/  FFMA.FTZ R30, R30, R38, -R0 ;  /* 0x000000261e1e7223 */ /* 0x000fcc0000010800 */
[----:B------:R-:W-:Y:S01]  /*f7f0*/  MUFU.EX2 R172, R172 ;  /* 0x000000ac00ac7308 */ /* 0x000fe20000000800 */
[----:B------:R-:W-:-:S07]  /*f800*/  FFMA.FTZ R31, R31, R38, -R0 ;  /* 0x000000261f1f7223 */ /* 0x000fce0000010800 */
[----:B------:R-:W-:Y:S01]  /*f810*/  MUFU.EX2 R41, R41 ;  /* 0x0000002900297308 */ /* 0x000fe20000000800 */
[----:B------:R-:W-:-:S07]  /*f820*/  FFMA.FTZ R34, R34, R38, -R0 ;  /* 0x0000002622227223 */ /* 0x000fce0000010800 */
[----:B------:R-:W-:Y:S01]  /*f830*/  MUFU.EX2 R174, R174 ;  /* 0x000000ae00ae7308 */ /* 0x000fe20000000800 */
[----:B------:R-:W-:-:S07]  /*f840*/  FFMA.FTZ R35, R35, R38, -R0 ;  /* 0x0000002623237223 */ /* 0x000fce0000010800 */
[----:B------:R-:W-:Y:S01]  /*f850*/  MUFU.EX2 R43, R43 ;  /* 0x0000002b002b7308 */ /* 0x000fe20000000800 */
[----:B------:R-:W-:-:S07]  /*f860*/  FFMA.FTZ R47, R47, R38, -R0 ;  /* 0x000000262f2f7223 */ /* 0x000fce0000010800 */
[----:B------:R-:W-:Y:S01]  /*f870*/  MUFU.EX2 R176, R176 ;  /* 0x000000b000b07308 */ /* 0x000fe20000000800 */
[-CC-:B------:R-:W-:Y:S01]  /*f880*/  FFMA.FTZ R49, R49, R38.reuse, -R0.reuse ;  /* 0x0000002631317223 */ /* 0x180fe20000010800 */
[----:B------:R-:W-:-:S06]  /*f890*/  FFMA.FTZ R181, R51, R38, -R0 ;  /* 0x0000002633b57223 */ /* 0x000fcc0000010800 */
[----:B------:R-:W-:Y:S01]  /*f8a0*/  MUFU.EX2 R178, R24 ;  /* 0x0000001800b27308 */ /* 0x000fe20000000800 */
[----:B------:R-:W-:Y:S01]  /*f8b0*/  FFMA.FTZ R183, R36, R38, -R0 ;  /* 0x0000002624b77223 */ /* 0x000fe20000010800 */
[----:B0-----:R-:W5:Y:S06]  /*f8c0*/  LDL R26, [R1+0x250] ;  /* 0x00025000011a7983 */ /* 0x001f6c0000100800 */
[----:B------:R-:W0:Y:S08]  /*f8d0*/  MUFU.EX2 R171, R25 ;  /* 0x0000001900ab7308 */ /* 0x000e300000000800 */
[----:B------:R4:W0:Y:S01]  /*f8e0*/  MUFU.EX2 R44, R33 ;  /* 0x00000021002c7308 */ /* 0x0008220000000800 */
[----:B-1----:R-:W-:-:S07]  /*f8f0*/  FADD.FTZ R14, R45, R32 ;  /* 0x000000202d0e7221 */ /* 0x002fce0000010000 */
[----:B------:R-:W1:Y:S08]  /*f900*/  MUFU.EX2 R28, R28 ;  /* 0x0000001c001c7308 */ /* 0x000e700000000800 */
[----:B------:R-:W1:Y:S08]  /*f910*/  MUFU.EX2 R29, R29 ;  /* 0x0000001d001d7308 */ /* 0x000e700000000800 */
[----:B------:R-:W-:Y:S08]  /*f920*/  MUFU.EX2 R57, R48 ;  /* 0x0000003000397308 */ /* 0x000ff00000000800 */
[----:B------:R-:W-:Y:S08]  /*f930*/  MUFU.EX2 R59, R46 ;  /* 0x0000002e003b7308 */ /* 0x000ff00000000800 */
[----:B------:R-:W-:Y:S08]  /*f940*/  MUFU.EX2 R42, R42 ;  /* 0x0000002a002a7308 */ /* 0x000ff00000000800 */
[----:B------:R-:W-:Y:S01]  /*f950*/  MUFU.EX2 R40, R40 ;  /* 0x0000002800287308 */ /* 0x000fe20000000800 */
[----:B------:R-:W-:Y:S01]  /*f960*/  F2FP.F16.F32.PACK_AB R169, R32, R45 ;  /* 0x0000002d20a9723e */ /* 0x000fe200000000ff */
[----:B----4-:R-:W4:Y:S04]  /*f970*/  LDL R33, [R1+0x26c] ;  /* 0x00026c0001217983 */ /* 0x010f280000100800 */
[----:B------:R-:W4:Y:S02]  /*f980*/  LDL R36, [R1+0x278] ;  /* 0x0002780001247983 */ /* 0x000f240000100800 */
[----:B------:R0:W-:Y:S02]  /*f990*/  MUFU.EX2 R61, R3 ;  /* 0x00000003003d7308 */ /* 0x0001e40000000800 */
[----:B------:R-:W4:Y:S04]  /*f9a0*/  LDL R50, [R1+0x2b0] ;  /* 0x0002b00001327983 */ /* 0x000f280000100800 */
[----:B------:R-:W4:Y:S01]  /*f9b0*/  LDL R51, [R1+0x2b4] ;  /* 0x0002b40001337983 */ /* 0x000f220000100800 */
[----:B0-----:R-:W-:Y:S01]  /*f9c0*/  FADD.FTZ R3, R168, R27 ;  /* 0x0000001ba8037221 */ /* 0x001fe20000010000 */
[----:B------:R-:W0:Y:S08]  /*f9d0*/  MUFU.EX2 R30, R30 ;  /* 0x0000001e001e7308 */ /* 0x000e300000000800 */
[----:B------:R-:W0:Y:S01]  /*f9e0*/  MUFU.EX2 R31, R31 ;  /* 0x0000001f001f7308 */ /* 0x000e220000000800 */
[----:B------:R-:W-:Y:S01]  /*f9f0*/  FADD.FTZ R20, R170, R3 ;  /* 0x00000003aa147221 */ /* 0x000fe20000010000 */
[----:B------:R-:W-:-:S06]  /*fa00*/  FADD.FTZ R3, R171, R14 ;  /* 0x0000000eab037221 */ /* 0x000fcc0000010000 */
[----:B------:R-:W0:Y:S01]  /*fa10*/  MUFU.EX2 R34, R34 ;  /* 0x0000002200227308 */ /* 0x000e220000000800 */
[----:B------:R-:W-:Y:S01]  /*fa20*/  FADD.FTZ R7, R39, R20 ;  /* 0x0000001427077221 */ /* 0x000fe20000010000 */
[----:B------:R-:W-:-:S06]  /*fa30*/  FADD.FTZ R3, R44, R3 ;  /* 0x000000032c037221 */ /* 0x000fcc0000010000 */
[----:B------:R-:W0:Y:S01]  /*fa40*/  MUFU.EX2 R35, R35 ;  /* 0x0000002300237308 */ /* 0x000e220000000800 */
[----:B------:R-:W-:Y:S01]  /*fa50*/  FADD.FTZ R14, R172, R7 ;  /* 0x00000007ac0e7221 */ /* 0x000fe20000010000 */
[----:B-1----:R-:W-:-:S06]  /*fa60*/  FADD.FTZ R20, R28, R3 ;  /* 0x000000031c147221 */ /* 0x002fcc0000010000 */
[----:B------:R-:W1:Y:S01]  /*fa70*/  MUFU.EX2 R47, R47 ;  /* 0x0000002f002f7308 */ /* 0x000e620000000800 */
[----:B------:R-:W-:Y:S01]  /*fa80*/  FADD.FTZ R3, R41, R14 ;  /* 0x0000000e29037221 */ /* 0x000fe20000010000 */
[----:B------:R-:W-:-:S06]  /*fa90*/  FADD.FTZ R15, R29, R20 ;  /* 0x000000141d0f7221 */ /* 0x000fcc0000010000 */
[----:B------:R-:W-:Y:S01]  /*faa0*/  MUFU.EX2 R181, R181 ;  /* 0x000000b500b57308 */ /* 0x000fe20000000800 */
[----:B------:R-:W-:Y:S01]  /*fab0*/  FADD.FTZ R14, R174, R3 ;  /* 0x00000003ae0e7221 */ /* 0x000fe20000010000 */
[----:B0-----:R-:W-:Y:S01]  /*fac0*/  FADD.FTZ R20, R30, R15 ;  /* 0x0000000f1e147221 */ /* 0x001fe20000010000 */
[----:B------:R-:W-:-:S05]  /*fad0*/  FFMA.FTZ R7, R53, R38, -R0 ;  /* 0x0000002635077223 */ /* 0x000fca0000010800 */
[----:B------:R-:W-:Y:S01]  /*fae0*/  MUFU.EX2 R183, R183 ;  /* 0x000000b700b77308 */ /* 0x000fe20000000800 */
[----:B------:R-:W-:Y:S01]  /*faf0*/  FADD.FTZ R3, R43, R14 ;  /* 0x0000000e2b037221 */ /* 0x000fe20000010000 */
[----:B------:R-:W-:Y:S01]  /*fb00*/  FADD.FTZ R15, R31, R20 ;  /* 0x000000141f0f7221 */ /* 0x000fe20000010000 */
[----:B------:R-:W-:Y:S01]  /*fb10*/  F2FP.F16.F32.PACK_AB R173, R29, R28 ;  /* 0x0000001c1dad723e */ /* 0x000fe200000000ff */
[----:B------:R-:W4:Y:S04]  /*fb20*/  LDL R32, [R1+0x268] ;  /* 0x0002680001207983 */ /* 0x000f280000100800 */
[----:B------:R-:W0:Y:S01]  /*fb30*/  MUFU.EX2 R46, R49 ;  /* 0x00000031002e7308 */ /* 0x000e220000000800 */
[----:B------:R-:W-:Y:S01]  /*fb40*/  FADD.FTZ R14, R176, R3 ;  /* 0x00000003b00e7221 */ /* 0x000fe20000010000 */
[----:B------:R-:W-:Y:S01]  /*fb50*/  FADD.FTZ R20, R34, R15 ;  /* 0x0000000f22147221 */ /* 0x000fe20000010000 */
[----:B------:R-:W-:Y:S01]  /*fb60*/  FFMA.FTZ R3, R37, R38, -R0 ;  /* 0x0000002625037223 */ /* 0x000fe20000010800 */
[----:B------:R-:W-:Y:S01]  /*fb70*/  F2FP.F16.F32.PACK_AB R168, R27, R168 ;  /* 0x000000a81ba8723e */ /* 0x000fe200000000ff */
[----:B------:R-:W-:Y:S01]  /*fb80*/  FADD.FTZ R15, R55, R14 ;  /* 0x0000000e370f7221 */ /* 0x000fe20000010000 */
[----:B------:R-:W-:Y:S01]  /*fb90*/  FADD.FTZ R20, R35, R20 ;  /* 0x0000001423147221 */ /* 0x000fe20000010000 */
[----:B------:R-:W-:Y:S01]  /*fba0*/  F2FP.F16.F32.PACK_AB R170, R39, R170 ;  /* 0x000000aa27aa723e */ /* 0x000fe200000000ff */
[----:B------:R-:W0:Y:S01]  /*fbb0*/  MUFU.EX2 R7, R7 ;  /* 0x0000000700077308 */ /* 0x000e220000000800 */
[----:B------:R-:W-:Y:S01]  /*fbc0*/  FADD.FTZ R0, R178, R15 ;  /* 0x0000000fb2007221 */ /* 0x000fe20000010000 */
[----:B-1----:R-:W-:Y:S01]  /*fbd0*/  FADD.FTZ R15, R47, R20 ;  /* 0x000000142f0f7221 */ /* 0x002fe20000010000 */
[----:B------:R-:W-:Y:S01]  /*fbe0*/  F2FP.F16.F32.PACK_AB R172, R41, R172 ;  /* 0x000000ac29ac723e */ /* 0x000fe200000000ff */
[----:B------:R-:W4:Y:S01]  /*fbf0*/  LDL R27, [R1+0x254] ;  /* 0x00025400011b7983 */ /* 0x000f220000100800 */
[----:B------:R-:W-:-:S03]  /*fc00*/  FADD.FTZ R21, R57, R0 ;  /* 0x0000000039157221 */ /* 0x000fc60000010000 */
[----:B------:R-:W1:Y:S01]  /*fc10*/  MUFU.EX2 R3, R3 ;  /* 0x0000000300037308 */ /* 0x000e620000000800 */
[----:B0-----:R-:W-:Y:S01]  /*fc20*/  FADD.FTZ R0, R46, R15 ;  /* 0x0000000f2e007221 */ /* 0x001fe20000010000 */
[----:B------:R-:W-:Y:S01]  /*fc30*/  FADD.FTZ R14, R42, R21 ;  /* 0x000000152a0e7221 */ /* 0x000fe20000010000 */
[----:B------:R-:W-:Y:S01]  /*fc40*/  F2FP.F16.F32.PACK_AB R174, R43, R174 ;  /* 0x000000ae2bae723e */ /* 0x000fe200000000ff */
[----:B------:R-:W4:Y:S01]  /*fc50*/  LDL R28, [R1+0x258] ;  /* 0x00025800011c7983 */ /* 0x000f220000100800 */
[----:B------:R-:W-:Y:S01]  /*fc60*/  FADD.FTZ R0, R181, R0 ;  /* 0x00000000b5007221 */ /* 0x000fe20000010000 */
        /* <DEDUP_REMOVED lines=11> */
[----:B-1----:R-:W-:Y:S01]  /*fd20*/  FADD.FTZ R25, R3, R0 ;  /* 0x0000000003197221 */ /* 0x002fe20000010000 */
[----:B------:R-:W-:-:S02]  /*fd30*/  F2FP.F16.F32.PACK_AB R182, R61, R40 ;  /* 0x000000283db6723e */ /* 0x000fc400000000ff */
[----:B------:R-:W-:Y:S01]  /*fd40*/  F2FP.F16.F32.PACK_AB R171, R44, R171 ;  /* 0x000000ab2cab723e */ /* 0x000fe200000000ff */
[----:B------:R-:W4:Y:S04]  /*fd50*/  LDL R39, [R1+0x284] ;  /* 0x0002840001277983 */ /* 0x000f280000100800 */
[----:B------:R0:W-:Y:S04]  /*fd60*/  STL.64 [R1+0x210], R24 ;  /* 0x0002101801007387 */ /* 0x0001e80000100a00 */
[----:B------:R-:W4:Y:S04]  /*fd70*/  LD.E.64 R20, desc[UR40][R12.64+0x8] ;  /* 0x000008280c147980 */ /* 0x000f28000c101b00 */
[----:B------:R-:W4:Y:S01]  /*fd80*/  LD.E.64 R14, desc[UR40][R12.64] ;  /* 0x000000280c0e7980 */ /* 0x000f22000c101b00 */
[----:B------:R-:W-:-:S02]  /*fd90*/  F2FP.F16.F32.PACK_AB R175, R31, R30 ;  /* 0x0000001e1faf723e */ /* 0x000fc400000000ff */
[----:B------:R-:W-:Y:S01]  /*fda0*/  F2FP.F16.F32.PACK_AB R177, R35, R34 ;  /* 0x0000002223b1723e */ /* 0x000fe200000000ff */
[----:B0-----:R-:W4:Y:S01]  /*fdb0*/  LDL R24, [R1+0x248] ;  /* 0x0002480001187983 */ /* 0x001f220000100800 */
[----:B------:R-:W-:-:S03]  /*fdc0*/  F2FP.F16.F32.PACK_AB R179, R46, R47 ;  /* 0x0000002f2eb3723e */ /* 0x000fc600000000ff */
[----:B------:R-:W4:Y:S04]  /*fdd0*/  LDL R25, [R1+0x24c] ;  /* 0x00024c0001197983 */ /* 0x000f280000100800 */
[----:B------:R-:W4:Y:S04]  /*fde0*/  LDL.64 R12, [R1+0xa8] ;  /* 0x0000a800010c7983 */ /* 0x000f280000100a00 */
        /* <DEDUP_REMOVED lines=19> */
[----:B------:R-:W-:-:S02]  /*ff20*/  F2FP.F16.F32.PACK_AB R181, R7, R181 ;  /* 0x000000b507b5723e */ /* 0x000fc400000000ff */
[----:B------:R-:W-:Y:S01]  /*ff30*/  F2FP.F16.F32.PACK_AB R183, R3, R183 ;  /* 0x000000b703b7723e */ /* 0x000fe200000000ff */
[----:B------:R-:W4:Y:S04]  /*ff40*/  LDL R7, [R1+0x434] ;  /* 0x0004340001077983 */ /* 0x000f280000100800 */
[----:B------:R-:W4:Y:S04]  /*ff50*/  LDL R3, [R1+0x430] ;  /* 0x0004300001037983 */ /* 0x000f280000100800 */
[----:B--2---:R-:W-:Y:S04]  /*ff60*/  STL [R1+0x2b8], R52 ;  /* 0x0002b83401007387 */ /* 0x004fe80000100800 */
[----:B---3--:R-:W-:Y:S04]  /*ff70*/  STL [R1+0x2c0], R54 ;  /* 0x0002c03601007387 */ /* 0x008fe80000100800 */
        /* <DEDUP_REMOVED lines=11> */
[----:B----4-:R-:W-:-:S03]  /*10030*/  MOV R0, R20 ;  /* 0x0000001400007202 */ /* 0x010fc60000000f00 */
[----:B------:R-:W2:Y:S02]  /*10040*/  LDL R20, [R1+0x240] ;  /* 0x0002400001147983 */ /* 0x000ea40000100800 */
[--C-:B------:R-:W-:Y:S02]  /*10050*/  IMAD R15, R15, 0x2, R0.reuse ;  /* 0x000000020f0f7824 */ /* 0x100fe400078e0200 */
[----:B------:R-:W3:Y:S04]  /*10060*/  LDL R21, [R1+0x244] ;  /* 0x0002440001157983 */ /* 0x000ee80000100800 */
[----:B------:R0:W-:Y:S02]  /*10070*/  STSM.16.M88.4 [R0], R168 ;  /* 0x000000a800007844 */ /* 0x0001e40000000200 */
[----:B0-----:R-:W-:-:S02]  /*10080*/  IMAD R0, R14, 0x2, R0 ;  /* 0x000000020e007824 */ /* 0x001fc400078e0200 */
[----:B------:R-:W-:-:S03]  /*10090*/  IMAD R14, R14, 0x2, R15 ;  /* 0x000000020e0e7824 */ /* 0x000fc600078e020f */
[----:B------:R0:W-:Y:S04]  /*100a0*/  STSM.16.M88.4 [R0], R172 ;  /* 0x000000ac00007844 */ /* 0x0001e80000000200 */
[----:B------:R1:W-:Y:S04]  /*100b0*/  STSM.16.M88.4 [R15], R176 ;  /* 0x000000b00f007844 */ /* 0x0003e80000000200 */
[----:B------:R4:W-:Y:S04]  /*100c0*/  STSM.16.M88.4 [R14], R180 ;  /* 0x000000b40e007844 */ /* 0x0009e80000000200 */
[----:B0-----:R-:W5:Y:S04]  /*100d0*/  LDL R0, [R1+0x42c] ;  /* 0x00042c0001007983 */ /* 0x001f680000100800 */
[----:B-1----:R-:W5:Y:S04]  /*100e0*/  LDL R15, [R1+0x43c] ;  /* 0x00043c00010f7983 */ /* 0x002f680000100800 */
[----:B----4-:R-:W4:Y:S01]  /*100f0*/  LDL R14, [R1+0x438] ;  /* 0x00043800010e7983 */ /* 0x010f220000100800 */
[----:B------:R-:W-:Y:S01]  /*10100*/  IMAD R12, R145, 0x1000, R12 ;  /* 0x00001000910c7824 */ /* 0x000fe200078e020c */
[----:B------:R-:W-:-:S04]  /*10110*/  R2UR UR7, R13 ;  /* 0x000000000d0772ca */ /* 0x000fc800000e0000 */
[----:B------:R-:W-:Y:S01]  /*10120*/  R2UR UR6, R12 ;  /* 0x000000000c0672ca */ /* 0x000fe200000e0000 */
        /* <DEDUP_REMOVED lines=107> */
[----:B------:R0:W-:Y:S02]  /*107e0*/  STL [R1+0x428], R144 ;  /* 0x0004289001007387 */ /* 0x0001e40000100800 */
[----:B0-----:R-:W-:-:S06]  /*107f0*/  WARPGROUP.ARRIVE ;  /* 0x00000000000079c5 */ /* 0x001fcc0000000000 */
[----:B------:R-:W-:Y:S01]  /*10800*/  HGMMA.64x256x16.F32 R24, R168, gdesc[UR4].tnspB, RZ, !UPT, gsb0 ;  /* 0x43e00004a8187df0 */ /* 0x000fe2000c0008ff */
[----:B--2---:R0:W-:Y:S04]  /*10810*/  STL [R1+0x240], R20 ;  /* 0x0002401401007387 */ /* 0x0041e80000100800 */
[----:B---3--:R1:W-:Y:S01]  /*10820*/  STL [R1+0x244], R21 ;  /* 0x0002441501007387 */ /* 0x0083e20000100800 */
[----:B0-----:R-:W-:Y:S02]  /*10830*/  VIADD R20, R12, 0x80 ;  /* 0x000000800c147836 */ /* 0x001fe40000000000 */
[----:B-1----:R-:W-:-:S03]  /*10840*/  IMAD.MOV.U32 R21, RZ, RZ, R13 ;  /* 0x000000ffff157224 */ /* 0x002fc600078e000d */
[----:B------:R-:W-:Y:S02]  /*10850*/  R2UR UR10, R20 ;  /* 0x00000000140a72ca */ /* 0x000fe400000e0000 */
[----:B------:R-:W-:Y:S01]  /*10860*/  R2UR UR11, R21 ;  /* 0x00000000150b72ca */ /* 0x000fe200000e0000 */
[----:B-----5:R-:W-:Y:S04]  /*10870*/  STL [R1+0x42c], R0 ;  /* 0x00042c0001007387 */ /* 0x020fe80000100800 */
[----:B------:R-:W-:Y:S04]  /*10880*/  STL [R1+0x430], R3 ;  /* 0x0004300301007387 */ /* 0x000fe80000100800 */
[----:B------:R-:W-:Y:S04]  /*10890*/  STL [R1+0x434], R7 ;  /* 0x0004340701007387 */ /* 0x000fe80000100800 */
[----:B----4-:R0:W-:Y:S04]  /*108a0*/  STL [R1+0x438], R14 ;  /* 0x0004380e01007387 */ /* 0x0101e80000100800 */
[----:B------:R1:W-:Y:S01]  /*108b0*/  STL [R1+0x43c], R15 ;  /* 0x00043c0f01007387 */ /* 0x0003e20000100800 */
[----:B0-----:R-:W-:-:S02]  /*108c0*/  VIADD R14, R12, 0x100 ;  /* 0x000001000c0e7836 */ /* 0x001fc40000000000 */
[----:B-1----:R-:W-:-:S03]  /*108d0*/  IMAD.MOV.U32 R15, RZ, RZ, R13 ;  /* 0x000000ffff0f7224 */ /* 0x002fc600078e000d */
        /* <DEDUP_REMOVED lines=37> */
[----:B------:R-:W-:Y:S02]  /*10b30*/  VIADD R12, R12, 0x180 ;  /* 0x000001800c0c7836 */ /* 0x000fe40000000000 */
        /* <DEDUP_REMOVED lines=114> */
[----:B0-----:R-:W5:Y:S04]  /*11260*/  LDL R24, [R1+0x264] ;  /* 0x0002640001187983 */ /* 0x001f680000100800 */
[----:B------:R-:W5:Y:S04]  /*11270*/  LDL R25, [R1+0x268] ;  /* 0x0002680001197983 */ /* 0x000f680000100800 */
[----:B------:R-:W5:Y:S04]  /*11280*/  LDL R26, [R1+0x26c] ;  /* 0x00026c00011a7983 */ /* 0x000f680000100800 */
[----:B------:R-:W5:Y:S04]  /*11290*/  LDL R27, [R1+0x270] ;  /* 0x00027000011b7983 */ /* 0x000f680000100800 */
[----:B-1----:R-:W5:Y:S04]  /*112a0*/  LDL R28, [R1+0x274] ;  /* 0x00027400011c7983 */ /* 0x002f680000100800 */
        /* <DEDUP_REMOVED lines=119> */
[----:B0-----:R-:W0:Y:S04]  /*11a20*/  FENCE.VIEW.ASYNC.S ;  /* 0x00000000000073c6 */ /* 0x001e280000000000 */
[----:B------:R-:W-:Y:S04]  /*11a30*/  STL [R1+0x240], R0 ;  /* 0x0002400001007387 */ /* 0x000fe80000100800 */
[----:B------:R-:W-:Y:S04]  /*11a40*/  STL [R1+0x244], R3 ;  /* 0x0002440301007387 */ /* 0x000fe80000100800 */
[----:B------:R-:W-:Y:S04]  /*11a50*/  STL [R1+0x248], R7 ;  /* 0x0002480701007387 */ /* 0x000fe80000100800 */
[----:B------:R-:W-:Y:S04]  /*11a60*/  STL [R1+0x24c], R12 ;  /* 0x00024c0c01007387 */ /* 0x000fe80000100800 */
        /* <DEDUP_REMOVED lines=16> */
[----:B------:R2:W-:Y:S04]  /*11b70*/  STL [R1+0x290], R35 ;  /* 0x0002902301007387 */ /* 0x0005e80000100800 */
[----:B---3--:R2:W-:Y:S04]  /*11b80*/  STL [R1+0x294], R36 ;  /* 0x0002942401007387 */ /* 0x0085e80000100800 */
[----:B------:R2:W-:Y:S04]  /*11b90*/  STL [R1+0x298], R37 ;  /* 0x0002982501007387 */ /* 0x0005e80000100800 */
[----:B------:R2:W-:Y:S04]  /*11ba0*/  STL [R1+0x29c], R38 ;  /* 0x00029c2601007387 */ /* 0x0005e80000100800 */
[----:B------:R2:W-:Y:S04]  /*11bb0*/  STL [R1+0x2a0], R39 ;  /* 0x0002a02701007387 */ /* 0x0005e80000100800 */
[----:B----4-:R2:W-:Y:S04]  /*11bc0*/  STL [R1+0x2a4], R40 ;  /* 0x0002a42801007387 */ /* 0x0105e80000100800 */
[----:B------:R2:W-:Y:S04]  /*11bd0*/  STL [R1+0x2a8], R41 ;  /* 0x0002a82901007387 */ /* 0x0005e80000100800 */
        /* <DEDUP_REMOVED lines=101> */
[----:B0-----:R-:W-:-:S03]  /*12230*/  NOP ;  /* 0x0000000000007918 */ /* 0x001fc60000000000 */
[----:B-1----:R-:W3:Y:S04]  /*12240*/  @!P0 LDL.64 R12, [R1+0x68] ;  /* 0x00006800010c8983 */ /* 0x002ee80000100a00 */
[----:B------:R-:W4:Y:S01]  /*12250*/  @!P0 LDL R0, [R1+0x1e8] ;  /* 0x0001e80001008983 */ /* 0x000f220000100800 */
[----:B------:R-:W-:Y:S06]  /*12260*/  BAR.ARV 0xe, 0x100 ;  /* 0x0384000000007b1d */ /* 0x000fec0000002000 */
[----:B---3--:R-:W-:-:S05]  /*12270*/  @!P0 MOV R13, R12 ;  /* 0x0000000c000d8202 */ /* 0x008fca0000000f00 */
[----:B----4-:R-:W-:-:S05]  /*12280*/  @!P0 IMAD R0, R0, 0x8, R13 ;  /* 0x0000000800008824 */ /* 0x010fca00078e020d */
[----:B------:R-:W-:-:S04]  /*12290*/  @!P0 PRMT R0, RZ, 0x654, R0 ;  /* 0x00000654ff008816 */ /* 0x000fc80000000000 */
[----:B------:R0:W-:Y:S02]  /*122a0*/  @!P0 SYNCS.ARRIVE.TRANS64.RED.A1T0 RZ, [R0+URZ], RZ ;  /* 0x000000ff00ff89a7 */ /* 0x0001e4000810043f */
[----:B0-----:R-:W3:Y:S01]  /*122b0*/  LDL R0, [R1+0x70] ;  /* 0x0000700001007983 */ /* 0x001ee20000100800 */
[----:B------:R-:W-:Y:S01]  /*122c0*/  ISETP.NE.AND P1, PT, R4, 0x1, PT ;  /* 0x000000010400780c */ /* 0x000fe20003f25270 */
[----:B------:R-:W-:Y:S01]  /*122d0*/  UIADD3 UR50, UR50, -0x2, URZ ;  /* 0xfffffffe32327890 */ /* 0x000fe2000fffe03f */
[----:B---3--:R-:W-:-:S11]  /*122e0*/  IMAD.SHL.U32 R4, R0, 0x40, RZ ;  /* 0x0000004000047824 */ /* 0x008fd600078e00ff */
[----:B------:R-:W-:-:S04]  /*122f0*/  @P1 IMAD.HI.U32 R5, R4, R5, RZ ;  /* 0x0000000504051227 */ /* 0x000fc800078e00ff */
[----:B------:R-:W-:Y:S01]  /*12300*/  IMAD.MOV.U32 R0, RZ, RZ, R4 ;  /* 0x000000ffff007224 */ /* 0x000fe200078e0004 */
[----:B------:R-:W-:Y:S02]  /*12310*/  @P1 SHF.R.U32.HI R0, RZ, R6, R5 ;  /* 0x00000006ff001219 */ /* 0x000fe40000011605 */
[----:B------:R-:W-:-:S03]  /*12320*/  ISETP.GE.AND P1, PT, R9, 0x1, PT ;  /* 0x000000010900780c */ /* 0x000fc60003f26270 */
[----:B------:R-:W-:Y:S02]  /*12330*/  VIADD R3, R0, UR51 ;  /* 0x0000003300037c36 */ /* 0x000fe40008000000 */
[----:B------:R-:W-:Y:S02]  /*12340*/  IMAD.U32 R0, RZ, RZ, UR50 ;  /* 0x00000032ff007e24 */ /* 0x000fe4000f8e00ff */
[----:B------:R-:W-:-:S06]  /*12350*/  IMAD.IADD R8, R3, 0x1, R8 ;  /* 0x0000000103087824 */ /* 0x000fcc00078e0208 */
[----:B--2---:R-:W-:Y:S05]  /*12360*/  @!P1 BRA `(.L_x_3248) ;  /* 0x0000000000409947 */ /* 0x004fea0003800000 */
[C---:B------:R-:W-:Y:S01]  /*12370*/  ISETP.GT.AND P1, PT, R3.reuse, RZ, PT ;  /* 0x000000ff0300720c */ /* 0x040fe20003f24270 */
[----:B------:R-:W-:Y:S01]  /*12380*/  BSSY B0, `(.L_x_3249) ;  /* 0x000000c000007945 */ /* 0x000fe20003800000 */
[----:B------:R-:W-:-:S11]  /*12390*/  VIADD R5, R3, 0xffffffff ;  /* 0xffffffff03057836 */ /* 0x000fd60000000000 */
[----:B------:R-:W-:Y:S05]  /*123a0*/  @P1 BRA `(.L_x_3250) ;  /* 0x0000000000181947 */ /* 0x000fea0003800000 */
[----:B------:R-:W-:Y:S01]  /*123b0*/  ISETP.NE.AND P1, PT, R9, 0x1, PT ;  /* 0x000000010900780c */ /* 0x000fe20003f25270 */
[----:B------:R-:W-:-:S12]  /*123c0*/  IMAD.MOV R3, RZ, RZ, -R3 ;  /* 0x000000ffff037224 */ /* 0x000fd800078e0a03 */
[----:B------:R-:W-:-:S05]  /*123d0*/  @P1 IMAD.HI.U32 R10, R3, R10, RZ ;  /* 0x0000000a030a1227 */ /* 0x000fca00078e00ff */
[----:B------:R-:W-:-:S04]  /*123e0*/  @P1 SHF.R.U32.HI R3, RZ, R11, R10 ;  /* 0x0000000bff031219 */ /* 0x000fc8000001160a */
[----:B------:R-:W-:Y:S01]  /*123f0*/  LOP3.LUT R5, RZ, R3, RZ, 0x33, !PT ;  /* 0x00000003ff057212 */ /* 0x000fe200078e33ff */
[----:B------:R-:W-:Y:S06]  /*12400*/  BRA `(.L_x_3251) ;  /* 0x00000000000c7947 */ /* 0x000fec0003800000 */
.L_x_3250:
[----:B------:R-:W-:-:S13]  /*12410*/  ISETP.NE.AND P1, PT, R9, 0x1, PT ;  /* 0x000000010900780c */ /* 0x000fda0003f25270 */
[----:B------:R-:W-:-:S05]  /*12420*/  @P1 IMAD.HI.U32 R10, R5, R10, RZ ;  /* 0x0000000a050a1227 */ /* 0x000fca00078e00ff */
[----:B------:R-:W-:-:S07]  /*12430*/  @P1 SHF.R.U32.HI R5, RZ, R11, R10 ;  /* 0x0000000bff051219 */ /* 0x000fce000001160a */
.L_x_3251:
[----:B------:R-:W-:Y:S05]  /*12440*/  BSYNC B0 ;  /* 0x0000000000007941 */ /* 0x000fea0003800000 */
.L_x_3249:
[----:B------:R-:W-:-:S05]  /*12450*/  IMAD R5, R5, R9, R9 ;  /* 0x0000000905057224 */ /* 0x000fca00078e0209 */
[----:B------:R-:W-:-:S07]  /*12460*/  VIMNMX R8, R8, R5, PT ;  /* 0x0000000508087248 */ /* 0x000fce0003fe0100 */
.L_x_3248:
[----:B------:R-:W-:Y:S01]  /*12470*/  SHF.R.S32.HI R3, RZ, 0x1f, R8 ;  /* 0x0000001fff037819 */ /* 0x000fe20000011408 */
[----:B------:R-:W-:Y:S03]  /*12480*/  BSSY B2, `(.L_x_3252) ;  /* 0x0000016000027945 */ /* 0x000fe60003800000 */
[----:B------:R-:W-:-:S04]  /*12490*/  LEA.HI R3, R3, R8, RZ, 0x6 ;  /* 0x0000000803037211 */ /* 0x000fc800078f30ff */
[----:B------:R-:W-:-:S04]  /*124a0*/  SHF.R.S32.HI R3, RZ, 0x6, R3 ;  /* 0x00000006ff037819 */ /* 0x000fc80000011403 */
[----:B------:R-:W-:-:S04]  /*124b0*/  VIMNMX R3, R3, UR46, !PT ;  /* 0x0000002e03037c48 */ /* 0x000fc8000ffe0100 */
[----:B------:R-:W-:-:S13]  /*124c0*/  ISETP.GE.AND P1, PT, R0, R3, PT ;  /* 0x000000030000720c */ /* 0x000fda0003f26270 */
[----:B------:R-:W-:Y:S05]  /*124d0*/  @!P1 BRA `(.L_x_3253) ;  /* 0x0000000000409947 */ /* 0x000fea0003800000 */
[----:B------:R-:W-:Y:S01]  /*124e0*/  BSSY B1, `(.L_x_3254) ;  /* 0x000000d000017945 */ /* 0x000fe20003800000 */
.L_x_3256:
[C---:B------:R-:W-:Y:S01]  /*124f0*/  IADD3 R8, P1, R2.reuse, 0x70, RZ ;  /* 0x0000007002087810 */ /* 0x040fe20007f3e0ff */
[----:B------:R-:W-:Y:S01]  /*12500*/  BSSY B0, `(.L_x_3255) ;  /* 0x0000007000007945 */ /* 0x000fe20003800000 */
[C---:B------:R-:W-:Y:S01]  /*12510*/  IADD3 R28, P2, R2.reuse, 0xec, RZ ;  /* 0x000000ec021c7810 */ /* 0x040fe20007f5e0ff */
[----:B------:R-:W-:Y:S01]  /*12520*/  VIADD R12, R2, 0x148 ;  /* 0x00000148020c7836 */ /* 0x000fe20000000000 */
[----:B------:R-:W-:Y:S01]  /*12530*/  MOV R13, 0x12570 ;  /* 0x00012570000d7802 */ /* 0x000fe20000000f00 */
[--C-:B------:R-:W-:Y:S02]  /*12540*/  IMAD.X R7, RZ, RZ, R16.reuse, P1 ;  /* 0x000000ffff077224 */ /* 0x100fe400008e0610 */
[----:B------:R-:W-:-:S08]  /*12550*/  IMAD.X R29, RZ, RZ, R16, P2 ;  /* 0x000000ffff1d7224 */ /* 0x000fd000010e0610 */
[----:B------:R-:W-:Y:S05]  /*12560*/  CALL.REL.NOINC `($_ZN7cutlass13device_kernelIN5flash11enable_sm90INS1_16FlashAttnFwdSm90INS1_25CollectiveMainloopFwdSm90ILi2EN4cute5tupleIJNS5_1CILi1EEES8_S8_EEENS6_IJNS7_ILi64EEESA_SA_EEELi512ENS_6half_tEfNS_4arch4Sm90ELb0ELb1ELb1ELb1ELb0ELb0ELb1ELb0ELb0ELb1ELb1ELb0EEENS1_21CollectiveEpilogueFwdINS6_IJSA_NS7_ILi512EEESA_EEES9_SC_SE_Li256ELb1ELb1ELb1ELb0EEENS1_36VarlenDynamicPersistentTileSchedulerILi64ELi64ELi256ELi128ELb1ELb1ELb1ELb1ELb0ELb1EEEEEEEEEvNT_6ParamsE$_ZZN5flash25CollectiveMainloopFwdSm90ILi2EN4cute5tupleIJNS1_1CILi1EEES4_S4_EEENS2_IJNS3_ILi64EEES6_S6_EEELi512EN7cutlass6half_tEfNS8_4arch4Sm90ELb0ELb1ELb1ELb1ELb0ELb0ELb1ELb0ELb0ELb1ELb1ELb0EE3mmaINS_16FlashAttnFwdSm90ISC_NS_21CollectiveEpilogueFwdINS2_IJS6_NS3_ILi512EEES6_EEES5_S9_SB_Li256ELb1ELb1ELb1ELb0EEENS_36VarlenDynamicPersistentTileSchedulerILi64ELi64ELi256ELi128ELb1ELb1ELb1ELb1ELb0ELb1EEEE13SharedStorageENS1_6TensorINS1_11ArrayEngineIfLm128EEENS1_6LayoutINS2_IJNS2_IJNS3_ILi2EEESR_NS3_ILi32EEEEEES4_S4_EEENS2_IJNS2_IJS4_SR_NS3_ILi4EEEEEENS3_ILi0EEESX_EEEEEEENS_7SoftmaxILi2ELi0EEEEEbRKNSC_6ParamsENS8_25PipelineTmaAsyncNoClusterILi2ENS8_16PipelineTmaAsyncILi2EEEEES19_RNS8_13PipelineStateILj2EEERT0_RT1_iRiRKNS_16SeqlenInfoQKNewKILb1ELb0EEENS2_IJiiiiEEERT_ENKUliT_T0_T1_E_clIZSD_ISM_S10_S12_EbS15_S19_S19_S1C_S1E_S1G_iS1H_S1L_S1M_S1O_EUlRS1P_iE1_NS3_ILb0EEENS3_ILb1EEEEEDaiS1P_S1Q_S1R_) ;  /* 0x0000025800207944 */ /* 0x000fea0003c00000 */
[----:B------:R-:W-:Y:S05]  /*12570*/  BSYNC B0 ;  /* 0x0000000000007941 */ /* 0x000fea0003800000 */
.L_x_3255:
[C---:B------:R-:W-:Y:S01]  /*12580*/  ISETP.GT.AND P1, PT, R0.reuse, R3, PT ;  /* 0x000000030000720c */ /* 0x040fe20003f24270 */
[----:B------:R-:W-:-:S12]  /*12590*/  VIADD R0, R0, 0xffffffff ;  /* 0xffffffff00007836 */ /* 0x000fd80000000000 */
[----:B------:R-:W-:Y:S05]  /*125a0*/  @P1 BRA `(.L_x_3256) ;  /* 0xfffffffc00d01947 */ /* 0x000fea000383ffff */
[----:B------:R-:W-:Y:S05]  /*125b0*/  BSYNC B1 ;  /* 0x0000000000017941 */ /* 0x000fea0003800000 */
.L_x_3254:
[----:B------:R-:W2:Y:S02]  /*125c0*/  LDL R4, [R1+0x70] ;  /* 0x0000700001047983 */ /* 0x000ea40000100800 */
[----:B--2---:R-:W-:-:S07]  /*125d0*/  IMAD.SHL.U32 R4, R4, 0x40, RZ ;  /* 0x0000004004047824 */ /* 0x004fce00078e00ff */
.L_x_3253:
[----:B------:R-:W-:Y:S05]  /*125e0*/  BSYNC B2 ;  /* 0x0000000000027941 */ /* 0x000fea0003800000 */
.L_x_3252:
[----:B------:R-:W0:Y:S01]  /*125f0*/  LDC R3, c[0x0][0x448] ;  /* 0x00011200ff037b82 */ /* 0x000e220000000800 */
[----:B------:R-:W-:Y:S01]  /*12600*/  VIADD R4, R4, 0x3f ;  /* 0x0000003f04047836 */ /* 0x000fe20000000000 */
[----:B------:R-:W-:-:S06]  /*12610*/  ULDC UR4, c[0x0][0xad4] ;  /* 0x0002b50000047ab9 */ /* 0x000fcc0000000800 */
[----:B------:R-:W1:Y:S01]  /*12620*/  LDC R7, c[0x0][0xadc] ;  /* 0x0002b700ff077b82 */ /* 0x000e620000000800 */
[----:B0-----:R-:W-:-:S13]  /*12630*/  ISETP.NE.AND P1, PT, R3, 0x1, PT ;  /* 0x000000010300780c */ /* 0x001fda0003f25270 */
[----:B------:R-:W0:Y:S08]  /*12640*/  @P1 LDC R3, c[0x0][0x44c] ;  /* 0x00011300ff031b82 */ /* 0x000e300000000800 */
[----:B------:R-:W2:Y:S01]  /*12650*/  @P1 LDC R6, c[0x0][0x450] ;  /* 0x00011400ff061b82 */ /* 0x000ea20000000800 */
[----:B0-----:R-:W-:-:S05]  /*12660*/  @P1 IMAD.HI.U32 R3, R4, R3, RZ ;  /* 0x0000000304031227 */ /* 0x001fca00078e00ff */
[----:B--2---:R-:W-:Y:S02]  /*12670*/  @P1 SHF.R.U32.HI R4, RZ, R6, R3 ;  /* 0x00000006ff041219 */ /* 0x004fe40000011603 */
[----:B-1----:R-:W-:-:S03]  /*12680*/  ISETP.GE.AND P1, PT, R7, 0x1, PT ;  /* 0x000000010700780c */ /* 0x002fc60003f26270 */
[----:B------:R-:W-:-:S04]  /*12690*/  VIADD R4, R4, UR45 ;  /* 0x0000002d04047c36 */ /* 0x000fc80008000000 */
        /* <DEDUP_REMOVED lines=12> */
.L_x_3259:
[----:B------:R-:W-:-:S13]  /*12760*/  ISETP.NE.AND P1, PT, R7, 0x1, PT ;  /* 0x000000010700780c */ /* 0x000fda0003f25270 */
[----:B------:R-:W0:Y:S02]  /*12770*/  @P1 LDC.64 R8, c[0x0][0xae0] ;  /* 0x0002b800ff081b82 */ /* 0x000e240000000a00 */
[----:B0-----:R-:W-:-:S05]  /*12780*/  @P1 IMAD.HI.U32 R6, R4, R8, RZ ;  /* 0x0000000804061227 */ /* 0x001fca00078e00ff */
[----:B------:R-:W-:-:S07]  /*12790*/  @P1 SHF.R.U32.HI R4, RZ, R9, R6 ;  /* 0x00000009ff041219 */ /* 0x000fce0000011606 */
.L_x_3260:
[----:B------:R-:W-:Y:S05]  /*127a0*/  BSYNC B0 ;  /* 0x0000000000007941 */ /* 0x000fea0003800000 */
.L_x_3258:
[----:B------:R-:W-:-:S05]  /*127b0*/  IMAD R4, R4, R7, RZ ;  /* 0x0000000704047224 */ /* 0x000fca00078e02ff */
[----:B------:R-:W-:-:S07]  /*127c0*/  VIMNMX R3, R3, R4, !PT ;  /* 0x0000000403037248 */ /* 0x000fce0007fe0100 */
.L_x_3257:
[----:B------:R-:W-:-:S05]  /*127d0*/  VIADD R3, R3, 0x3f ;  /* 0x0000003f03037836 */ /* 0x000fca0000000000 */
[----:B------:R-:W-:-:S04]  /*127e0*/  SHF.R.S32.HI R4, RZ, 0x1f, R3 ;  /* 0x0000001fff047819 */ /* 0x000fc80000011403 */
[----:B------:R-:W-:-:S04]  /*127f0*/  LEA.HI R4, R4, R3, RZ, 0x6 ;  /* 0x0000000304047211 */ /* 0x000fc800078f30ff */
[----:B------:R-:W-:-:S04]  /*12800*/  SHF.R.S32.HI R3, RZ, 0x6, R4 ;  /* 0x00000006ff037819 */ /* 0x000fc80000011404 */
[----:B------:R-:W-:-:S04]  /*12810*/  VIMNMX R3, R3, UR46, !PT ;  /* 0x0000002e03037c48 */ /* 0x000fc8000ffe0100 */
[----:B------:R-:W-:-:S13]  /*12820*/  ISETP.GE.AND P1, PT, R0, R3, PT ;  /* 0x000000030000720c */ /* 0x000fda0003f26270 */
[----:B------:R-:W-:Y:S05]  /*12830*/  @!P1 BRA `(.L_x_3261) ;  /* 0x0000009800049947 */ /* 0x000fea0003800000 */
.L_x_3280:
[----:B0-----:R-:W2:Y:S04]  /*12840*/  LD.E R4, desc[UR40][R152.64+0x1e8] ;  /* 0x0001e82898047980 */ /* 0x001ea8000c101900 */
[----:B------:R-:W3:Y:S04]  /*12850*/  LD.E R5, desc[UR40][R152.64+0x1f0] ;  /* 0x0001f02898057980 */ /* 0x000ee8000c101900 */
[----:B------:R-:W4:Y:S01]  /*12860*/  LD.E R7, desc[UR40][R152.64+0x1c] ;  /* 0x00001c2898077980 */ /* 0x000f22000c101900 */
[----:B--2---:R-:W-:-:S05]  /*12870*/  VIADD R9, R4, 0x1 ;  /* 0x0000000104097836 */ /* 0x004fca0000000000 */
[----:B------:R-:W-:-:S13]  /*12880*/  ISETP.NE.AND P2, PT, R9, 0x2, PT ;  /* 0x000000020900780c */ /* 0x000fda0003f45270 */
[----:B------:R0:W5:Y:S04]  /*12890*/  @P2 LD.E R11, desc[UR40][R152.64+0x1ec] ;  /* 0x0001ec28980b2980 */ /* 0x000168000c101900 */
[----:B-1----:R-:W2:Y:S01]  /*128a0*/  @!P2 LD.E R6, desc[UR40][R152.64+0x1ec] ;  /* 0x0001ec289806a980 */ /* 0x002ea2000c101900 */
        /* <DEDUP_REMOVED lines=11> */
[----:B------:R-:W-:Y:S02]  /*12960*/  IMAD.MOV.U32 R6, RZ, RZ, R0 ;  /* 0x000000ffff067224 */ /* 0x000fe400078e0000 */
[----:B------:R-:W-:-:S03]  /*12970*/  VIADD R0, R0, 0xffffffff ;  /* 0xffffffff00007836 */ /* 0x000fc60000000000 */
[----:B------:R-:W-:Y:S01]  /*12980*/  ISETP.GT.AND P1, PT, R6, R3, PT ;  /* 0x000000030600720c */ /* 0x000fe20003f24270 */
[----:B------:R-:W-:-:S12]  /*12990*/  @!P3 BRA `(.L_x_3263) ;  /* 0x000000000004b947 */ /* 0x000fd80003800000 */
[----:B------:R-:W-:Y:S01]  /*129a0*/  BPT.TRAP 0x1 ;  /* 0x000000040000795c */ /* 0x000fe20000300000 */
.L_x_3263:
[----:B------:R-:W-:Y:S05]  /*129b0*/  BSYNC B0 ;  /* 0x0000000000007941 */ /* 0x000fea0003800000 */
.L_x_3262:
        /* <DEDUP_REMOVED lines=13> */
.L_x_3265:
[----:B------:R-:W-:Y:S05]  /*12a90*/  BSYNC B0 ;  /* 0x0000000000007941 */ /* 0x000fea0003800000 */
.L_x_3264:
        /* <DEDUP_REMOVED lines=8> */
.L_x_3267:
[----:B------:R-:W-:Y:S05]  /*12b20*/  BSYNC B0 ;  /* 0x0000000000007941 */ /* 0x000fea0003800000 */
.L_x_3266:
[----:B0----5:R-:W2:Y:S04]  /*12b30*/  LD.E R5, desc[UR40][R152.64+0x1e8] ;  /* 0x0001e82898057980 */ /* 0x021ea8000c101900 */
[----:B------:R-:W2:Y:S01]  /*12b40*/  LD.E.64 R6, desc[UR40][R152.64+0xa0] ;  /* 0x0000a02898067980 */ /* 0x000ea2000c101b00 */
[----:B------:R-:W-:Y:S05]  /*12b50*/  WARPSYNC.ALL ;  /* 0x0000000000007948 */ /* 0x000fea0003800000 */
[----:B------:R-:W3:Y:S04]  /*12b60*/  LD.E.64 R14, desc[UR40][R152.64+0x98] ;  /* 0x00009828980e7980 */ /* 0x000ee8000c101b00 */
[----:B------:R-:W4:Y:S04]  /*12b70*/  LD.E.64 R12, desc[UR40][R152.64+0x98] ;  /* 0x00009828980c7980 */ /* 0x000f28000c101b00 */
[----:B------:R-:W4:Y:S04]  /*12b80*/  LD.E.64 R10, desc[UR40][R152.64+0x98] ;  /* 0x00009828980a7980 */ /* 0x000f28000c101b00 */
[----:B------:R-:W4:Y:S01]  /*12b90*/  LD.E.64 R8, desc[UR40][R152.64+0x98] ;  /* 0x0000982898087980 */ /* 0x000f22000c101b00 */
[----:B--2---:R-:W-:Y:S01]  /*12ba0*/  IMAD R6, R5, 0x200, R6 ;  /* 0x0000020005067824 */ /* 0x004fe200078e0206 */
[----:B------:R-:W-:-:S02]  /*12bb0*/  R2UR UR7, R7 ;  /* 0x00000000070772ca */ /* 0x000fc400000e0000 */
[----:B------:R-:W2:Y:S02]  /*12bc0*/  LD.E R56, desc[UR40][R152.64+0x54] ;  /* 0x0000542898387980 */ /* 0x000ea4000c101900 */
[----:B------:R-:W-:Y:S02]  /*12bd0*/  R2UR UR6, R6 ;  /* 0x00000000060672ca */ /* 0x000fe400000e0000 */
[----:B------:R0:W-:Y:S01]  /*12be0*/  ST.E desc[UR40][R152.64+0x80], RZ ;  /* 0x000080ff98007985 */ /* 0x0001e2000c101928 */
[----:B------:R-:W-:Y:S01]  /*12bf0*/  WARPGROUP.ARRIVE ;  /* 0x00000000000079c5 */ /* 0x000fe20000000000 */
[----:B------:R-:W-:Y:S01]  /*12c00*/  IMAD.MOV.U32 R5, RZ, RZ, 0x1 ;  /* 0x00000001ff057424 */ /* 0x000fe200078e00ff */
        /* <DEDUP_REMOVED lines=11> */
[----:B------:R0:W5:Y:S04]  /*12cc0*/  LD.E R20, desc[UR40][R152.64+0x1e8] ;  /* 0x0001e82898147980 */ /* 0x000168000c101900 */
[----:B------:R0:W5:Y:S04]  /*12cd0*/  LD.E R21, desc[UR40][R152.64+0x1ec] ;  /* 0x0001ec2898157980 */ /* 0x000168000c101900 */
[----:B------:R0:W-:Y:S01]  /*12ce0*/  ST.E desc[UR40][R152.64+0x80], R5 ;  /* 0x0000800598007985 */ /* 0x0001e2000c101928 */
[----:B------:R-:W-:-:S06]  /*12cf0*/  WARPGROUP.ARRIVE ;  /* 0x00000000000079c5 */ /* 0x000fcc0000000000 */
        /* <DEDUP_REMOVED lines=8> */
[----:B------:R-:W-:Y:S02]  /*12d80*/  WARPGROUP.DEPBAR.LE gsb0, 0x0 ;  /* 0x00008000000079c5 */ /* 0x000fe40000010000 */
[----:B------:R0:W-:Y:S01]  /*12d90*/  ST.E desc[UR40][R152.64+0x80], R5 ;  /* 0x0000800598007985 */ /* 0x0001e2000c101928 */
[----:B------:R-:W-:-:S09]  /*12da0*/  WARPGROUP.ARRIVE ;  /* 0x00000000000079c5 */ /* 0x000fd20000000000 */
        /* <DEDUP_REMOVED lines=8> */
[----:B------:R0:W-:Y:S01]  /*12e30*/  ST.E desc[UR40][R152.64+0x80], R5 ;  /* 0x0000800598007985 */ /* 0x0001e2000c101928 */
[----:B------:R-:W-:-:S09]  /*12e40*/  WARPGROUP.ARRIVE ;  /* 0x00000000000079c5 */ /* 0x000fd20000000000 */
[----:B------:R-:W-:Y:S01]  /*12e50*/  HGMMA.64x64x16.F32 R24, gdesc[UR4], R24, gsb0 ;  /* 0x00e00000041879f0 */ /* 0x000fe20008000818 */
[----:B--2---:R-:W-:-:S04]  /*12e60*/  LOP3.LUT R56, R56, 0x1, RZ, 0xfc, !PT ;  /* 0x0000000138387812 */ /* 0x004fc800078efcff */
[----:B------:R-:W-:Y:S01]  /*12e70*/  ISETP.NE.AND P2, PT, R56, 0x3, PT ;  /* 0x000000033800780c */ /* 0x000fe20003f45270 */
[----:B------:R-:W-:Y:S01]  /*12e80*/  BSSY B0, `(.L_x_3269) ;  /* 0x0000005000007945 */ /* 0x000fe20003800000 */
[----:B------:R-:W-:Y:S02]  /*12e90*/  WARPGROUP.DEPBAR.LE gsb0, 0x0 ;  /* 0x00008000000079c5 */ /* 0x000fe40000010000 */
[----:B------:R0:W-:Y:S09]  /*12ea0*/  ST.E desc[UR40][R152.64+0x80], R5 ;  /* 0x0000800598007985 */ /* 0x0001f2000c101928 */
[----:B------:R-:W-:Y:S05]  /*12eb0*/  @!P2 BRA `(.L_x_3270) ;  /* 0x000000000004a947 */ /* 0x000fea0003800000 */
[----:B------:R-:W-:Y:S01]  /*12ec0*/  BPT.TRAP 0x1 ;  /* 0x000000040000795c */ /* 0x000fe20000300000 */
.L_x_3270:
[----:B------:R-:W-:Y:S05]  /*12ed0*/  BSYNC B0 ;  /* 0x0000000000007941 */ /* 0x000fea0003800000 */
.L_x_3269:
        /* <DEDUP_REMOVED lines=13> */
.L_x_3272:
[----:B------:R-:W-:Y:S05]  /*12fb0*/  BSYNC B0 ;  /* 0x0000000000007941 */ /* 0x000fea0003800000 */
.L_x_3271:
        /* <DEDUP_REMOVED lines=8> */
.L_x_3274:
[----:B------:R-:W-:Y:S05]  /*13040*/  BSYNC B0 ;  /* 0x0000000000007941 */ /* 0x000fea0003800000 */
.L_x_3273:
[----:B------:R-:W2:Y:S04]  /*13050*/  LD.E R13, desc[UR40][R152.64+0x1e8] ;  /* 0x0001e828980d7980 */ /* 0x000ea8000c101900 */
[----:B------:R-:W2:Y:S01]  /*13060*/  LD.E.64 R6, desc[UR40][R152.64+0xb8] ;  /* 0x0000b82898067980 */ /* 0x000ea2000c101b00 */
[----:B------:R-:W-:Y:S05]  /*13070*/  WARPSYNC.ALL ;  /* 0x0000000000007948 */ /* 0x000fea0003800000 */
[----:B------:R-:W3:Y:S04]  /*13080*/  LD.E R12, desc[UR40][R152.64+0x88] ;  /* 0x00008828980c7980 */ /* 0x000ee8000c101900 */
[----:B------:R-:W4:Y:S04]  /*13090*/  LD.E.64 R14, desc[UR40][R152.64+0xb0] ;  /* 0x0000b028980e7980 */ /* 0x000f28000c101b00 */
[----:B------:R-:W4:Y:S04]  /*130a0*/  LD.E.64 R20, desc[UR40][R152.64+0xb0] ;  /* 0x0000b02898147980 */ /* 0x000f28000c101b00 */
[----:B-1---5:R-:W4:Y:S04]  /*130b0*/  LD.E.64 R8, desc[UR40][R152.64+0xb0] ;  /* 0x0000b02898087980 */ /* 0x022f28000c101b00 */
[----:B------:R-:W4:Y:S01]  /*130c0*/  LD.E.64 R10, desc[UR40][R152.64+0xb0] ;  /* 0x0000b028980a7980 */ /* 0x000f22000c101b00 */
[----:B--2---:R-:W-:Y:S01]  /*130d0*/  IMAD R6, R13, 0x1000, R6 ;  /* 0x000010000d067824 */ /* 0x004fe200078e0206 */
[----:B------:R-:W-:-:S04]  /*130e0*/  R2UR UR7, R7 ;  /* 0x00000000070772ca */ /* 0x000fc800000e0000 */
[C---:B------:R-:W-:Y:S01]  /*130f0*/  R2UR UR6, R6.reuse ;  /* 0x00000000060672ca */ /* 0x040fe200000e0000 */
[----:B------:R-:W-:Y:S02]  /*13100*/  VIADD R56, R6, 0x2 ;  /* 0x0000000206387836 */ /* 0x000fe40000000000 */
[----:B------:R-:W-:Y:S01]  /*13110*/  IMAD.MOV.U32 R57, RZ, RZ, R7 ;  /* 0x000000ffff397224 */ /* 0x000fe200078e0007 */
[----:B---3--:R-:W-:Y:S02]  /*13120*/  ISETP.NE.U32.AND P2, PT, R12, RZ, PT ;  /* 0x000000ff0c00720c */ /* 0x008fe40003f45070 */
[----:B------:R-:W2:Y:S01]  /*13130*/  LD.E.64 R12, desc[UR40][R152.64+0xb0] ;  /* 0x0000b028980c7980 */ /* 0x000ea2000c101b00 */
[----:B------:R-:W-:Y:S01]  /*13140*/  WARPGROUP.ARRIVE ;  /* 0x00000000000079c5 */ /* 0x000fe20000000000 */
[----:B----4-:R-:W-:Y:S02]  /*13150*/  R2UR UR4, R14 ;  /* 0x000000000e0472ca */ /* 0x010fe400000e0000 */
[----:B------:R-:W-:Y:S01]  /*13160*/  R2UR UR5, R15 ;  /* 0x000000000f0572ca */ /* 0x000fe200000e0000 */
[----:B------:R-:W-:-:S06]  /*13170*/  VIADD R20, R20, 0x2 ;  /* 0x0000000214147836 */ /* 0x000fcc0000000000 */
[----:B------:R-:W-:-:S06]  /*13180*/  VOTEU.ANY UP0, P2 ;  /* 0x00000000003f7886 */ /* 0x000fcc0001000100 */
[----:B------:R-:W-:Y:S01]  /*13190*/  HGMMA.64x64x16.F32 R24, gdesc[UR4], R24, UP0, gsb0 ;  /* 0x00e00000041879f0 */ /* 0x000fe2000b800818 */
[----:B------:R-:W-:Y:S02]  /*131a0*/  R2UR UR6, R56 ;  /* 0x00000000380672ca */ /* 0x000fe400000e0000 */
[----:B------:R-:W-:Y:S02]  /*131b0*/  R2UR UR7, R57 ;  /* 0x00000000390772ca */ /* 0x000fe400000e0000 */
[----:B------:R-:W-:Y:S02]  /*131c0*/  R2UR UR4, R20 ;  /* 0x00000000140472ca */ /* 0x000fe400000e0000 */
[----:B------:R-:W-:Y:S01]  /*131d0*/  R2UR UR5, R21 ;  /* 0x00000000150572ca */ /* 0x000fe200000e0000 */
[----:B------:R-:W-:Y:S02]  /*131e0*/  WARPGROUP.DEPBAR.LE gsb0, 0x0 ;  /* 0x00008000000079c5 */ /* 0x000fe40000010000 */
[----:B------:R-:W3:Y:S01]  /*131f0*/  LD.E.64 R14, desc[UR40][R152.64+0xb0] ;  /* 0x0000b028980e7980 */ /* 0x000ee2000c101b00 */
[----:B------:R-:W-:-:S02]  /*13200*/  VIADD R8, R8, 0x4 ;  /* 0x0000000408087836 */ /* 0x000fc40000000000 */
[----:B------:R-:W-:Y:S01]  /*13210*/  VIADD R56, R6, 0x4 ;  /* 0x0000000406387836 */ /* 0x000fe20000000000 */
[----:B------:R-:W-:Y:S01]  /*13220*/  ST.E desc[UR40][R152.64+0x88], R5 ;  /* 0x0000880598007985 */ /* 0x000fe2000c101928 */
[----:B------:R-:W-:-:S06]  /*13230*/  WARPGROUP.ARRIVE ;  /* 0x00000000000079c5 */ /* 0x000fcc0000000000 */
[----:B------:R-:W-:Y:S01]  /*13240*/  HGMMA.64x64x16.F32 R24, gdesc[UR4], R24, gsb0 ;  /* 0x00e00000041879f0 */ /* 0x000fe20008000818 */
[----:B------:R-:W-:Y:S01]  /*13250*/  IMAD.MOV.U32 R57, RZ, RZ, R7 ;  /* 0x000000ffff397224 */ /* 0x000fe200078e0007 */
[----:B------:R-:W-:Y:S02]  /*13260*/  R2UR UR6, R56 ;  /* 0x00000000380672ca */ /* 0x000fe400000e0000 */
[----:B------:R-:W-:Y:S02]  /*13270*/  R2UR UR4, R8 ;  /* 0x00000000080472ca */ /* 0x000fe400000e0000 */
[----:B------:R-:W-:Y:S02]  /*13280*/  R2UR UR7, R57 ;  /* 0x00000000390772ca */ /* 0x000fe400000e0000 */
[----:B------:R-:W-:Y:S01]  /*13290*/  R2UR UR5, R9 ;  /* 0x00000000090572ca */ /* 0x000fe200000e0000 */
[----:B------:R-:W-:Y:S02]  /*132a0*/  WARPGROUP.DEPBAR.LE gsb0, 0x0 ;  /* 0x00008000000079c5 */ /* 0x000fe40000010000 */
[----:B------:R-:W4:Y:S01]  /*132b0*/  LD.E.64 R20, desc[UR40][R152.64+0xb0] ;  /* 0x0000b02898147980 */ /* 0x000f22000c101b00 */
        /* <DEDUP_REMOVED lines=12> */
[----:B------:R-:W-:-:S03]  /*13380*/  VIADD R56, R6, 0x200 ;  /* 0x0000020006387836 */ /* 0x000fc60000000000 */
[----:B------:R-:W-:Y:S01]  /*13390*/  ST.E desc[UR40][R152.64+0x88], R5 ;  /* 0x0000880598007985 */ /* 0x000fe2000c101928 */
[----:B------:R-:W-:-:S06]  /*133a0*/  WARPGROUP.ARRIVE ;  /* 0x00000000000079c5 */ /* 0x000fcc0000000000 */
[----:B------:R-:W-:Y:S01]  /*133b0*/  HGMMA.64x64x16.F32 R24, gdesc[UR4], R24, gsb0 ;  /* 0x00e00000041879f0 */ /* 0x000fe20008000818 */
[----:B------:R-:W-:Y:S01]  /*133c0*/  IMAD.MOV.U32 R57, RZ, RZ, R7 ;  /* 0x000000ffff397224 */ /* 0x000fe200078e0007 */
[----:B------:R-:W-:-:S04]  /*133d0*/  R2UR UR6, R56 ;  /* 0x00000000380672ca */ /* 0x000fc800000e0000 */
[----:B------:R-:W-:Y:S01]  /*133e0*/  R2UR UR7, R57 ;  /* 0x00000000390772ca */ /* 0x000fe200000e0000 */
[----:B--2---:R-:W-:Y:S01]  /*133f0*/  VIADD R12, R12, 0x200 ;  /* 0x000002000c0c7836 */ /* 0x004fe20000000000 */
[----:B------:R-:W-:-:S04]  /*13400*/  R2UR UR5, R13 ;  /* 0x000000000d0572ca */ /* 0x000fc800000e0000 */
[----:B------:R-:W-:Y:S01]  /*13410*/  R2UR UR4, R12 ;  /* 0x000000000c0472ca */ /* 0x000fe200000e0000 */
[----:B------:R-:W-:Y:S02]  /*13420*/  WARPGROUP.DEPBAR.LE gsb0, 0x0 ;  /* 0x00008000000079c5 */ /* 0x000fe40000010000 */
[----:B------:R-:W2:Y:S01]  /*13430*/  LD.E.64 R10, desc[UR40][R152.64+0xb0] ;  /* 0x0000b028980a7980 */ /* 0x000ea2000c101b00 */
[----:B------:R-:W-:-:S03]  /*13440*/  VIADD R56, R6, 0x202 ;  /* 0x0000020206387836 */ /* 0x000fc60000000000 */
[----:B------:R-:W-:Y:S01]  /*13450*/  ST.E desc[UR40][R152.64+0x88], R5 ;  /* 0x0000880598007985 */ /* 0x000fe2000c101928 */
[----:B------:R-:W-:-:S06]  /*13460*/  WARPGROUP.ARRIVE ;  /* 0x00000000000079c5 */ /* 0x000fcc0000000000 */
[----:B------:R-:W-:Y:S01]  /*13470*/  HGMMA.64x64x16.F32 R24, gdesc[UR4], R24, gsb0 ;  /* 0x00e00000041879f0 */ /* 0x000fe20008000818 */
[----:B------:R-:W-:Y:S01]  /*13480*/  IMAD.MOV.U32 R57, RZ, RZ, R7 ;  /* 0x000000ffff397224 */ /* 0x000fe200078e0007 */
[----:B------:R-:W-:-:S04]  /*13490*/  R2UR UR6, R56 ;  /* 0x00000000380672ca */ /* 0x000fc800000e0000 */
[----:B------:R-:W-:Y:S01]  /*134a0*/  R2UR UR7, R57 ;  /* 0x00000000390772ca */ /* 0x000fe200000e0000 */
[----:B---3--:R-:W-:Y:S01]  /*134b0*/  VIADD R14, R14, 0x202 ;  /* 0x000002020e0e7836 */ /* 0x008fe20000000000 */
[----:B------:R-:W-:-:S04]  /*134c0*/  R2UR UR5, R15 ;  /* 0x000000000f0572ca */ /* 0x000fc800000e0000 */
[----:B------:R-:W-:Y:S01]  /*134d0*/  R2UR UR4, R14 ;  /* 0x000000000e0472ca */ /* 0x000fe200000e0000 */
[----:B------:R-:W-:Y:S02]  /*134e0*/  WARPGROUP.DEPBAR.LE gsb0, 0x0 ;  /* 0x00008000000079c5 */ /* 0x000fe40000010000 */
[----:B------:R-:W3:Y:S01]  /*134f0*/  LD.E.64 R12, desc[UR40][R152.64+0xb0] ;  /* 0x0000b028980c7980 */ /* 0x000ee2000c101b00 */
[----:B------:R-:W-:-:S03]  /*13500*/  VIADD R56, R6, 0x204 ;  /* 0x0000020406387836 */ /* 0x000fc60000000000 */
[----:B------:R-:W-:Y:S01]  /*13510*/  ST.E desc[UR40][R152.64+0x88], R5 ;  /* 0x0000880598007985 */ /* 0x000fe2000c101928 */
[----:B------:R-:W-:-:S06]  /*13520*/  WARPGROUP.ARRIVE ;  /* 0x00000000000079c5 */ /* 0x000fcc0000000000 */
[----:B------:R-:W-:Y:S01]  /*13530*/  HGMMA.64x64x16.F32 R24, gdesc[UR4], R24, gsb0 ;  /* 0x00e00000041879f0 */ /* 0x000fe20008000818 */
[----:B------:R-:W-:Y:S01]  /*13540*/  IMAD.MOV.U32 R57, RZ, RZ, R7 ;  /* 0x000000ffff397224 */ /* 0x000fe200078e0007 */
[----:B------:R-:W-:-:S04]  /*13550*/  R2UR UR6, R56 ;  /* 0x00000000380672ca */ /* 0x000fc800000e0000 */
[----:B------:R-:W-:Y:S01]  /*13560*/  R2UR UR7, R57 ;  /* 0x00000000390772ca */ /* 0x000fe200000e0000 */
[----:B----4-:R-:W-:Y:S01]  /*13570*/  VIADD R20, R20, 0x204 ;  /* 0x0000020414147836 */ /* 0x010fe20000000000 */
[----:B------:R-:W-:-:S04]  /*13580*/  R2UR UR5, R21 ;  /* 0x00000000150572ca */ /* 0x000fc800000e0000 */
        /* <DEDUP_REMOVED lines=10> */
[----:B------:R-:W-:Y:S01]  /*13630*/  VIADD R8, R8, 0x206 ;  /* 0x0000020608087836 */ /* 0x000fe20000000000 */
        /* <DEDUP_REMOVED lines=95> */
[----:B------:R-:W1:Y:S01]  /*13c30*/  S2R R58, SR_TID.X ;  /* 0x00000000003a7919 */ /* 0x000e620000002100 */
[----:B------:R-:W-:Y:S01]  /*13c40*/  VIADD R14, R14, 0x606 ;  /* 0x000006060e0e7836 */ /* 0x000fe20000000000 */
[----:B------:R-:W-:-:S04]  /*13c50*/  R2UR UR5, R15 ;  /* 0x000000000f0572ca */ /* 0x000fc800000e0000 */
[----:B------:R-:W-:Y:S02]  /*13c60*/  R2UR UR4, R14 ;  /* 0x000000000e0472ca */ /* 0x000fe400000e0000 */
[----:B-1----:R-:W-:Y:S01]  /*13c70*/  SHF.R.U32.HI R58, RZ, 0x7, R58 ;  /* 0x00000007ff3a7819 */ /* 0x002fe2000001163a */
[----:B------:R-:W-:Y:S02]  /*13c80*/  WARPGROUP.DEPBAR.LE gsb0, 0x0 ;  /* 0x00008000000079c5 */ /* 0x000fe40000010000 */
[----:B------:R-:W4:Y:S04]  /*13c90*/  LD.E.64 R12, desc[UR40][R152.64+0xb0] ;  /* 0x0000b028980c7980 */ /* 0x000f28000c101b00 */
[----:B------:R-:W-:Y:S01]  /*13ca0*/  ST.E desc[UR40][R152.64+0x88], R5 ;  /* 0x0000880598007985 */ /* 0x000fe2000c101928 */
[----:B------:R-:W-:-:S03]  /*13cb0*/  WARPGROUP.ARRIVE ;  /* 0x00000000000079c5 */ /* 0x000fc60000000000 */
[----:B------:R1:W0:Y:S03]  /*13cc0*/  SHFL.IDX PT, R14, R58, RZ, 0x1f ;  /* 0x00001fff3a0e7589 */ /* 0x00022600000e0000 */
[----:B------:R-:W-:Y:S01]  /*13cd0*/  HGMMA.64x64x16.F32 R24, gdesc[UR4], R24, gsb0 ;  /* 0x00e00000041879f0 */ /* 0x000fe20008000818 */
[----:B------:R-:W-:Y:S02]  /*13ce0*/  IMAD.MOV.U32 R15, RZ, RZ, R7 ;  /* 0x000000ffff0f7224 */ /* 0x000fe400078e0007 */
[----:B-1----:R-:W-:-:S03]  /*13cf0*/  VIADD R58, R6, 0x800 ;  /* 0x00000800063a7836 */ /* 0x002fc60000000000 */
[----:B------:R-:W-:Y:S01]  /*13d00*/  R2UR UR11, R15 ;  /* 0x000000000f0b72ca */ /* 0x000fe200000e0000 */
[----:B------:R-:W-:Y:S01]  /*13d10*/  UMOV UR4, 0x1 ;  /* 0x0000000100047882 */ /* 0x000fe20000000000 */
[----:B0-----:R-:W-:-:S04]  /*13d20*/  ISETP.GT.AND P2, PT, R14, 0x7f, PT ;  /* 0x0000007f0e00780c */ /* 0x001fc80003f44270 */
[----:B------:R-:W-:-:S04]  /*13d30*/  SEL R59, RZ, 0x2, !P2 ;  /* 0x00000002ff3b7807 */ /* 0x000fc80005000000 */
[----:B--2---:R-:W-:Y:S01]  /*13d40*/  IADD3 R20, R20, 0x800, R59 ;  /* 0x0000080014147810 */ /* 0x004fe20007ffe03b */
[----:B------:R-:W-:Y:S01]  /*13d50*/  IMAD.IADD R14, R59, 0x1, R58 ;  /* 0x000000013b0e7824 */ /* 0x000fe200078e023a */
[----:B------:R-:W-:Y:S02]  /*13d60*/  R2UR UR9, R21 ;  /* 0x00000000150972ca */ /* 0x000fe400000e0000 */
[----:B------:R-:W-:Y:S02]  /*13d70*/  R2UR UR8, R20 ;  /* 0x00000000140872ca */ /* 0x000fe400000e0000 */
[----:B------:R-:W-:Y:S01]  /*13d80*/  R2UR UR10, R14 ;  /* 0x000000000e0a72ca */ /* 0x000fe200000e0000 */
[----:B------:R-:W-:Y:S01]  /*13d90*/  UISETP.NE.U32.AND UP0, UPT, UR4, URZ, UPT ;  /* 0x0000003f0400728c */ /* 0x000fe2000bf05070 */
[----:B------:R-:W-:Y:S02]  /*13da0*/  WARPGROUP.DEPBAR.LE gsb0, 0x0 ;  /* 0x00008000000079c5 */ /* 0x000fe40000010000 */
[----:B------:R-:W2:Y:S01]  /*13db0*/  LD.E.64 R56, desc[UR40][R152.64+0xb0] ;  /* 0x0000b02898387980 */ /* 0x000ea2000c101b00 */
[----:B------:R-:W-:-:S03]  /*13dc0*/  IMAD.MOV.U32 R63, RZ, RZ, 0x4 ;  /* 0x00000004ff3f7424 */ /* 0x000fc600078e00ff */
[----:B------:R-:W-:Y:S01]  /*13dd0*/  ST.E desc[UR40][R152.64+0x88], R5 ;  /* 0x0000880598007985 */ /* 0x000fe2000c101928 */
[----:B------:R-:W-:Y:S01]  /*13de0*/  WARPGROUP.ARRIVE ;  /* 0x00000000000079c5 */ /* 0x000fe20000000000 */
[----:B------:R-:W-:-:S05]  /*13df0*/  SEL R61, R63, 0x2, P2 ;  /* 0x000000023f3d7807 */ /* 0x000fca0001000000 */
[----:B------:R-:W-:Y:S01]  /*13e00*/  HGMMA.64x64x16.F32 R24, gdesc[UR8], R24, UP0, gsb0 ;  /* 0x00e00000081879f0 */ /* 0x000fe2000b800818 */
        /* <DEDUP_REMOVED lines=8> */
[----:B------:R-:W3:Y:S01]  /*13e90*/  LD.E.64 R14, desc[UR40][R152.64+0xb0] ;  /* 0x0000b028980e7980 */ /* 0x000ee2000c101b00 */
[----:B------:R-:W-:-:S03]  /*13ea0*/  SEL R63, R63, 0x6, !P2 ;  /* 0x000000063f3f7807 */ /* 0x000fc60005000000 */
[----:B------:R-:W-:Y:S01]  /*13eb0*/  ST.E desc[UR40][R152.64+0x88], R5 ;  /* 0x0000880598007985 */ /* 0x000fe2000c101928 */
[----:B------:R-:W-:Y:S01]  /*13ec0*/  WARPGROUP.ARRIVE ;  /* 0x00000000000079c5 */ /* 0x000fe20000000000 */
[----:B------:R-:W-:-:S05]  /*13ed0*/  IMAD.IADD R20, R58, 0x1, R63 ;  /* 0x000000013a147824 */ /* 0x000fca00078e023f */
[----:B------:R-:W-:Y:S01]  /*13ee0*/  HGMMA.64x64x16.F32 R24, gdesc[UR4], R24, gsb0 ;  /* 0x00e00000041879f0 */ /* 0x000fe20008000818 */
[----:B------:R-:W-:Y:S01]  /*13ef0*/  IMAD.MOV.U32 R21, RZ, RZ, R7 ;  /* 0x000000ffff157224 */ /* 0x000fe200078e0007 */
[----:B------:R-:W-:-:S04]  /*13f00*/  R2UR UR6, R20 ;  /* 0x00000000140672ca */ /* 0x000fc800000e0000 */
[----:B------:R-:W-:Y:S02]  /*13f10*/  R2UR UR7, R21 ;  /* 0x00000000150772ca */ /* 0x000fe400000e0000 */
[----:B----4-:R-:W-:Y:S02]  /*13f20*/  IADD3 R10, R63, 0x800, R10 ;  /* 0x000008003f0a7810 */ /* 0x010fe40007ffe00a */
[----:B------:R-:W-:Y:S02]  /*13f30*/  R2UR UR5, R11 ;  /* 0x000000000b0572ca */ /* 0x000fe400000e0000 */
[----:B------:R-:W-:Y:S01]  /*13f40*/  R2UR UR4, R10 ;  /* 0x000000000a0472ca */ /* 0x000fe200000e0000 */
[----:B------:R-:W-:Y:S02]  /*13f50*/  WARPGROUP.DEPBAR.LE gsb0, 0x0 ;  /* 0x00008000000079c5 */ /* 0x000fe40000010000 */
[----:B------:R-:W4:Y:S01]  /*13f60*/  LD.E.64 R8, desc[UR40][R152.64+0xb0] ;  /* 0x0000b02898087980 */ /* 0x000f22000c101b00 */
[----:B------:R-:W-:-:S02]  /*13f70*/  IMAD.MOV.U32 R10, RZ, RZ, 0x28 ;  /* 0x00000028ff0a7424 */ /* 0x000fc400078e00ff */
[----:B------:R-:W-:Y:S01]  /*13f80*/  IMAD.MOV.U32 R11, RZ, RZ, 0xa00 ;  /* 0x00000a00ff0b7424 */ /* 0x000fe200078e00ff */
[----:B------:R-:W-:Y:S01]  /*13f90*/  ST.E desc[UR40][R152.64+0x88], R5 ;  /* 0x0000880598007985 */ /* 0x000fe2000c101928 */
[----:B------:R-:W-:Y:S01]  /*13fa0*/  WARPGROUP.ARRIVE ;  /* 0x00000000000079c5 */ /* 0x000fe20000000000 */
[----:B------:R-:W-:Y:S02]  /*13fb0*/  SEL R10, R10, 0x26, P2 ;  /* 0x000000260a0a7807 */ /* 0x000fe40001000000 */
[----:B------:R-:W-:-:S03]  /*13fc0*/  SEL R11, R11, 0x980, P2 ;  /* 0x000009800b0b7807 */ /* 0x000fc60001000000 */
[----:B------:R-:W-:Y:S02]  /*13fd0*/  HGMMA.64x64x16.F32 R24, gdesc[UR4], R24, gsb0 ;  /* 0x00e00000041879f0 */ /* 0x000fe40008000818 */
        /* <DEDUP_REMOVED lines=10> */
[----:B------:R-:W4:Y:S01]  /*14080*/  LD.E.64 R10, desc[UR40][R152.64+0xb0] ;  /* 0x0000b028980a7980 */ /* 0x000f22000c101b00 */
[----:B------:R-:W-:-:S03]  /*14090*/  VIADD R58, R6, 0xa00 ;  /* 0x00000a00063a7836 */ /* 0x000fc60000000000 */
[----:B------:R-:W-:Y:S01]  /*140a0*/  ST.E desc[UR40][R152.64+0x88], R5 ;  /* 0x0000880598007985 */ /* 0x000fe2000c101928 */
[----:B------:R-:W-:Y:S01]  /*140b0*/  WARPGROUP.ARRIVE ;  /* 0x00000000000079c5 */ /* 0x000fe20000000000 */
[----:B------:R-:W-:-:S05]  /*140c0*/  IMAD.IADD R20, R59, 0x1, R58 ;  /* 0x000000013b147824 */ /* 0x000fca00078e023a */
[----:B------:R-:W-:Y:S01]  /*140d0*/  HGMMA.64x64x16.F32 R24, gdesc[UR4], R24, gsb0 ;  /* 0x00e00000041879f0 */ /* 0x000fe20008000818 */
[----:B------:R-:W-:Y:S01]  /*140e0*/  IMAD.MOV.U32 R21, RZ, RZ, R7 ;  /* 0x000000ffff157224 */ /* 0x000fe200078e0007 */
[----:B------:R-:W-:-:S04]  /*140f0*/  R2UR UR6, R20 ;  /* 0x00000000140672ca */ /* 0x000fc800000e0000 */
[----:B------:R-:W-:Y:S02]  /*14100*/  R2UR UR7, R21 ;  /* 0x00000000150772ca */ /* 0x000fe400000e0000 */
[----:B--2---:R-:W-:Y:S02]  /*14110*/  IADD3 R56, R59, 0xa00, R56 ;  /* 0x00000a003b387810 */ /* 0x004fe40007ffe038 */
[----:B------:R-:W-:Y:S02]  /*14120*/  R2UR UR5, R57 ;  /* 0x00000000390572ca */ /* 0x000fe400000e0000 */
[----:B------:R-:W-:Y:S01]  /*14130*/  R2UR UR4, R56 ;  /* 0x00000000380472ca */ /* 0x000fe200000e0000 */
[----:B------:R-:W-:Y:S02]  /*14140*/  WARPGROUP.DEPBAR.LE gsb0, 0x0 ;  /* 0x00008000000079c5 */ /* 0x000fe40000010000 */
[----:B------:R-:W2:Y:S01]  /*14150*/  LD.E.64 R12, desc[UR40][R152.64+0xb0] ;  /* 0x0000b028980c7980 */ /* 0x000ea2000c101b00 */
[----:B------:R-:W-:-:S03]  /*14160*/  IMAD.IADD R56, R61, 0x1, R58 ;  /* 0x000000013d387824 */ /* 0x000fc600078e023a */
[----:B------:R-:W-:Y:S01]  /*14170*/  ST.E desc[UR40][R152.64+0x88], R5 ;  /* 0x0000880598007985 */ /* 0x000fe2000c101928 */
[----:B------:R-:W-:-:S06]  /*14180*/  WARPGROUP.ARRIVE ;  /* 0x00000000000079c5 */ /* 0x000fcc0000000000 */
[----:B------:R-:W-:Y:S01]  /*14190*/  HGMMA.64x64x16.F32 R24, gdesc[UR4], R24, gsb0 ;  /* 0x00e00000041879f0 */ /* 0x000fe20008000818 */
[----:B------:R-:W-:Y:S01]  /*141a0*/  IMAD.MOV.U32 R57, RZ, RZ, R7 ;  /* 0x000000ffff397224 */ /* 0x000fe200078e0007 */
[----:B------:R-:W-:-:S04]  /*141b0*/  R2UR UR6, R56 ;  /* 0x00000000380672ca */ /* 0x000fc800000e0000 */
[----:B------:R-:W-:Y:S02]  /*141c0*/  R2UR UR7, R57 ;  /* 0x00000000390772ca */ /* 0x000fe400000e0000 */
[----:B---3--:R-:W-:Y:S02]  /*141d0*/  IADD3 R14, R61, 0xa00, R14 ;  /* 0x00000a003d0e7810 */ /* 0x008fe40007ffe00e */
[----:B------:R-:W-:Y:S02]  /*141e0*/  R2UR UR5, R15 ;  /* 0x000000000f0572ca */ /* 0x000fe400000e0000 */
[----:B------:R-:W-:Y:S01]  /*141f0*/  R2UR UR4, R14 ;  /* 0x000000000e0472ca */ /* 0x000fe200000e0000 */
[----:B------:R-:W-:Y:S02]  /*14200*/  WARPGROUP.DEPBAR.LE gsb0, 0x0 ;  /* 0x00008000000079c5 */ /* 0x000fe40000010000 */
[----:B------:R-:W3:Y:S01]  /*14210*/  LD.E.64 R20, desc[UR40][R152.64+0xb0] ;  /* 0x0000b02898147980 */ /* 0x000ee2000c101b00 */
[----:B------:R-:W-:-:S03]  /*14220*/  IMAD.IADD R56, R63, 0x1, R58 ;  /* 0x000000013f387824 */ /* 0x000fc600078e023a */
[----:B------:R-:W-:Y:S01]  /*14230*/  ST.E desc[UR40][R152.64+0x88], R5 ;  /* 0x0000880598007985 */ /* 0x000fe2000c101928 */
[----:B------:R-:W-:-:S06]  /*14240*/  WARPGROUP.ARRIVE ;  /* 0x00000000000079c5 */ /* 0x000fcc0000000000 */
        /* <DEDUP_REMOVED lines=82> */
[----:B------:R-:W4:Y:S04]  /*14770*/  @!P0 LD.E.64 R8, desc[UR40][R152.64+0x30] ;  /* 0x0000302898088980 */ /* 0x000f28000c101b00 */
[----:B------:R-:W4:Y:S01]  /*14780*/  @!P0 LD.E R60, desc[UR40][R152.64+0x1e8] ;  /* 0x0001e828983c8980 */ /* 0x000f22000c101900 */
[----:B------:R-:W-:Y:S02]  /*14790*/  VIADD R58, R6, 0xe00 ;  /* 0x00000e00063a7836 */ /* 0x000fe40000000000 */
[----:B------:R-:W-:Y:S01]  /*147a0*/  IMAD.MOV.U32 R15, RZ, RZ, R7 ;  /* 0x000000ffff0f7224 */ /* 0x000fe200078e0007 */
[----:B------:R-:W-:Y:S01]  /*147b0*/  ST.E desc[UR40][R152.64+0x88], R5 ;  /* 0x0000880598007985 */ /* 0x000fe2000c101928 */
[----:B------:R-:W-:Y:S01]  /*147c0*/  WARPGROUP.ARRIVE ;  /* 0x00000000000079c5 */ /* 0x000fe20000000000 */
[----:B------:R-:W-:-:S05]  /*147d0*/  IMAD.IADD R14, R59, 0x1, R58 ;  /* 0x000000013b0e7824 */ /* 0x000fca00078e023a */
[----:B------:R-:W-:Y:S01]  /*147e0*/  HGMMA.64x64x16.F32 R24, gdesc[UR4], R24, gsb0 ;  /* 0x00e00000041879f0 */ /* 0x000fe20008000818 */
[----:B------:R-:W-:Y:S02]  /*147f0*/  R2UR UR6, R14 ;  /* 0x000000000e0672ca */ /* 0x000fe400000e0000 */
[----:B------:R-:W-:Y:S02]  /*14800*/  R2UR UR7, R15 ;  /* 0x000000000f0772ca */ /* 0x000fe400000e0000 */
[----:B--2---:R-:W-:Y:S02]  /*14810*/  IADD3 R10, R59, 0xe00, R10 ;  /* 0x00000e003b0a7810 */ /* 0x004fe40007ffe00a */
[----:B------:R-:W-:Y:S01]  /*14820*/  R2UR UR5, R11 ;  /* 0x000000000b0572ca */ /* 0x000fe200000e0000 */
[----:B------:R-:W-:Y:S01]  /*14830*/  IMAD.MOV.U32 R11, RZ, RZ, R7 ;  /* 0x000000ffff0b7224 */ /* 0x000fe200078e0007 */
[----:B------:R-:W-:Y:S01]  /*14840*/  R2UR UR4, R10 ;  /* 0x000000000a0472ca */ /* 0x000fe200000e0000 */
[----:B------:R-:W-:Y:S01]  /*14850*/  IMAD.IADD R10, R61, 0x1, R58 ;  /* 0x000000013d0a7824 */ /* 0x000fe200078e023a */
[----:B------:R-:W-:-:S02]  /*14860*/  WARPGROUP.DEPBAR.LE gsb0, 0x0 ;  /* 0x00008000000079c5 */ /* 0x000fc40000010000 */
[----:B------:R-:W-:Y:S01]  /*14870*/  ST.E desc[UR40][R152.64+0x88], R5 ;  /* 0x0000880598007985 */ /* 0x000fe2000c101928 */
[----:B------:R-:W-:-:S08]  /*14880*/  WARPGROUP.ARRIVE ;  /* 0x00000000000079c5 */ /* 0x000fd00000000000 */
[----:B------:R-:W-:Y:S01]  /*14890*/  HGMMA.64x64x16.F32 R24, gdesc[UR4], R24, gsb0 ;  /* 0x00e00000041879f0 */ /* 0x000fe20008000818 */
[----:B------:R-:W-:Y:S01]  /*148a0*/  R2UR UR6, R10 ;  /* 0x000000000a0672ca */ /* 0x000fe200000e0000 */
[----:B------:R-:W-:Y:S01]  /*148b0*/  IMAD.IADD R10, R63, 0x1, R58 ;  /* 0x000000013f0a7824 */ /* 0x000fe200078e023a */
[----:B------:R-:W-:Y:S01]  /*148c0*/  R2UR UR7, R11 ;  /* 0x000000000b0772ca */ /* 0x000fe200000e0000 */
[----:B------:R-:W-:Y:S01]  /*148d0*/  IMAD.MOV.U32 R11, RZ, RZ, R7 ;  /* 0x000000ffff0b7224 */ /* 0x000fe200078e0007 */
[----:B---3--:R-:W-:Y:S02]  /*148e0*/  IADD3 R12, R61, 0xe00, R12 ;  /* 0x00000e003d0c7810 */ /* 0x008fe40007ffe00c */
[----:B------:R-:W-:Y:S02]  /*148f0*/  R2UR UR5, R13 ;  /* 0x000000000d0572ca */ /* 0x000fe400000e0000 */
[----:B------:R-:W-:Y:S01]  /*14900*/  R2UR UR4, R12 ;  /* 0x000000000c0472ca */ /* 0x000fe200000e0000 */
[----:B------:R-:W-:-:S02]  /*14910*/  WARPGROUP.DEPBAR.LE gsb0, 0x0 ;  /* 0x00008000000079c5 */ /* 0x000fc40000010000 */
[----:B------:R-:W-:Y:S01]  /*14920*/  ST.E desc[UR40][R152.64+0x88], R5 ;  /* 0x0000880598007985 */ /* 0x000fe2000c101928 */
[----:B------:R-:W-:-:S09]  /*14930*/  WARPGROUP.ARRIVE ;  /* 0x00000000000079c5 */ /* 0x000fd20000000000 */
[----:B------:R-:W-:Y:S01]  /*14940*/  HGMMA.64x64x16.F32 R24, gdesc[UR4], R24, gsb0 ;  /* 0x00e00000041879f0 */ /* 0x000fe20008000818 */
[----:B------:R-:W-:Y:S01]  /*14950*/  R2UR UR6, R10 ;  /* 0x000000000a0672ca */ /* 0x000fe200000e0000 */
[----:B------:R-:W-:Y:S01]  /*14960*/  IMAD.MOV.U32 R10, RZ, RZ, 0x40 ;  /* 0x00000040ff0a7424 */ /* 0x000fe200078e00ff */
[----:B------:R-:W-:Y:S01]  /*14970*/  R2UR UR7, R11 ;  /* 0x000000000b0772ca */ /* 0x000fe200000e0000 */
[----:B------:R-:W-:-:S03]  /*14980*/  IMAD.MOV.U32 R11, RZ, RZ, 0x1000 ;  /* 0x00001000ff0b7424 */ /* 0x000fc600078e00ff */
[----:B------:R-:W-:Y:S02]  /*14990*/  SEL R10, R10, 0x3e, P2 ;  /* 0x0000003e0a0a7807 */ /* 0x000fe40001000000 */
[----:B------:R-:W-:-:S05]  /*149a0*/  SEL R11, R11, 0xf80, P2 ;  /* 0x00000f800b0b7807 */ /* 0x000fca0001000000 */
[----:B------:R-:W-:-:S05]  /*149b0*/  IMAD.IADD R10, R10, 0x1, R11 ;  /* 0x000000010a0a7824 */ /* 0x000fca00078e020b */
[----:B------:R-:W-:Y:S02]  /*149c0*/  LOP3.LUT R11, R10, 0x1e06, RZ, 0xc0, !PT ;  /* 0x00001e060a0b7812 */ /* 0x000fe400078ec0ff */
[----:B----4-:R-:W-:Y:S02]  /*149d0*/  IADD3 R20, R63, 0xe00, R20 ;  /* 0x00000e003f147810 */ /* 0x010fe40007ffe014 */
[----:B------:R-:W-:Y:S01]  /*149e0*/  R2UR UR5, R21 ;  /* 0x00000000150572ca */ /* 0x000fe200000e0000 */
[----:B------:R-:W-:Y:S01]  /*149f0*/  IMAD.IADD R6, R6, 0x1, R11 ;  /* 0x0000000106067824 */ /* 0x000fe200078e020b */
[----:B------:R-:W-:Y:S01]  /*14a00*/  R2UR UR4, R20 ;  /* 0x00000000140472ca */ /* 0x000fe200000e0000 */
[----:B------:R-:W-:Y:S02]  /*14a10*/  WARPGROUP.DEPBAR.LE gsb0, 0x0 ;  /* 0x00008000000079c5 */ /* 0x000fe40000010000 */
[----:B------:R-:W-:Y:S01]  /*14a20*/  ST.E desc[UR40][R152.64+0x88], R5 ;  /* 0x0000880598007985 */ /* 0x000fe2000c101928 */
[----:B------:R-:W-:-:S09]  /*14a30*/  WARPGROUP.ARRIVE ;  /* 0x00000000000079c5 */ /* 0x000fd20000000000 */
[----:B------:R-:W-:Y:S01]  /*14a40*/  HGMMA.64x64x16.F32 R24, gdesc[UR4], R24, gsb0 ;  /* 0x00e00000041879f0 */ /* 0x000fe20008000818 */
[----:B------:R-:W-:Y:S02]  /*14a50*/  R2UR UR6, R6 ;  /* 0x00000000060672ca */ /* 0x000fe400000e0000 */
[----:B------:R-:W-:Y:S01]  /*14a60*/  R2UR UR7, R7 ;  /* 0x00000000070772ca */ /* 0x000fe200000e0000 */
[----:B------:R-:W-:Y:S01]  /*14a70*/  IMAD.IADD R56, R11, 0x1, R56 ;  /* 0x000000010b387824 */ /* 0x000fe200078e0238 */
[----:B------:R-:W-:Y:S02]  /*14a80*/  R2UR UR5, R57 ;  /* 0x00000000390572ca */ /* 0x000fe400000e0000 */
[----:B------:R-:W-:Y:S02]  /*14a90*/  @!P0 MOV R9, R8 ;  /* 0x0000000800098202 */ /* 0x000fe40000000f00 */
[----:B------:R-:W-:-:S03]  /*14aa0*/  R2UR UR4, R56 ;  /* 0x00000000380472ca */ /* 0x000fc600000e0000 */
[----:B------:R-:W-:-:S05]  /*14ab0*/  @!P0 IMAD R60, R60, 0x8, R9 ;  /* 0x000000083c3c8824 */ /* 0x000fca00078e0209 */
[----:B------:R-:W-:Y:S01]  /*14ac0*/  @!P0 PRMT R60, RZ, 0x654, R60 ;  /* 0x00000654ff3c8816 */ /* 0x000fe2000000003c */
[----:B------:R-:W-:Y:S02]  /*14ad0*/  WARPGROUP.DEPBAR.LE gsb0, 0x0 ;  /* 0x00008000000079c5 */ /* 0x000fe40000010000 */
[----:B------:R-:W-:Y:S01]  /*14ae0*/  ST.E desc[UR40][R152.64+0x88], R5 ;  /* 0x0000880598007985 */ /* 0x000fe2000c101928 */
[----:B------:R-:W-:-:S06]  /*14af0*/  WARPGROUP.ARRIVE ;  /* 0x00000000000079c5 */ /* 0x000fcc0000000000 */
[----:B------:R-:W-:Y:S03]  /*14b00*/  HGMMA.64x64x16.F32 R24, gdesc[UR4], R24, gsb0 ;  /* 0x00e00000041879f0 */ /* 0x000fe60008000818 */
[----:B------:R-:W-:Y:S02]  /*14b10*/  WARPGROUP.DEPBAR.LE gsb0, 0x0 ;  /* 0x00008000000079c5 */ /* 0x000fe40000010000 */
[----:B------:R0:W-:Y:S01]  /*14b20*/  ST.E desc[UR40][R152.64+0x88], R5 ;  /* 0x0000880598007985 */ /* 0x0001e2000c101928 */
[----:B------:R1:W-:Y:S03]  /*14b30*/  @!P0 SYNCS.ARRIVE.TRANS64.RED.A1T0 RZ, [R60+URZ], RZ ;  /* 0x000000ff3cff89a7 */ /* 0x0003e6000810043f */
[----:B------:R-:W2:Y:S04]  /*14b40*/  LD.E.64 R6, desc[UR40][R152.64+0x120] ;  /* 0x0001202898067980 */ /* 0x000ea8000c101b00 */
[----:B--2---:R-:W2:Y:S04]  /*14b50*/  LD.E R8, desc[UR40][R6.64] ;  /* 0x0000002806087980 */ /* 0x004ea8000c101900 */
[----:B------:R-:W0:Y:S01]  /*14b60*/  LD.E.64 R6, desc[UR40][R152.64+0x200] ;  /* 0x0002002898067980 */ /* 0x000e22000c101b00 */
[----:B------:R-:W-:Y:S01]  /*14b70*/  IADD3 R9, P2, R2, 0x200, RZ ;  /* 0x0000020002097810 */ /* 0x000fe20007f5e0ff */
[-C--:B--2---:R-:W-:Y:S01]  /*14b80*/  FMUL.FTZ R57, R24, R8.reuse ;  /* 0x0000000818397220 */ /* 0x084fe20000410000 */
[-C--:B------:R-:W-:Y:S01]  /*14b90*/  FMUL.FTZ R24, R25, R8.reuse ;  /* 0x0000000819187220 */ /* 0x080fe20000410000 */
[-C--:B------:R-:W-:Y:S01]  /*14ba0*/  FMUL.FTZ R14, R26, R8.reuse ;  /* 0x000000081a0e7220 */ /* 0x080fe20000410000 */
[-C--:B------:R-:W-:Y:S01]  /*14bb0*/  FMUL.FTZ R26, R28, R8.reuse ;  /* 0x000000081c1a7220 */ /* 0x080fe20000410000 */
[-C--:B------:R-:W-:Y:S01]  /*14bc0*/  FMUL.FTZ R15, R27, R8.reuse ;  /* 0x000000081b0f7220 */ /* 0x080fe20000410000 */
[-C--:B------:R-:W-:Y:S01]  /*14bd0*/  FMUL.FTZ R27, R29, R8.reuse ;  /* 0x000000081d1b7220 */ /* 0x080fe20000410000 */
[----:B------:R-:W0:Y:S01]  /*14be0*/  MUFU.TANH R57, R57 ;  /* 0x0000003900397308 */ /* 0x000e220000002400 */
[-C--:B------:R-:W-:Y:S01]  /*14bf0*/  FMUL.FTZ R29, R32, R8.reuse ;  /* 0x00000008201d7220 */ /* 0x080fe20000410000 */
[-C--:B------:R-:W-:Y:S01]  /*14c00*/  FMUL.FTZ R20, R30, R8.reuse ;  /* 0x000000081e147220 */ /* 0x080fe20000410000 */
[-C--:B------:R-:W-:Y:S01]  /*14c10*/  FMUL.FTZ R30, R33, R8.reuse ;  /* 0x00000008211e7220 */ /* 0x080fe20000410000 */
[-C--:B------:R-:W-:Y:S01]  /*14c20*/  FMUL.FTZ R33, R36, R8.reuse ;  /* 0x0000000824217220 */ /* 0x080fe20000410000 */
[-C--:B------:R-:W-:Y:S01]  /*14c30*/  FMUL.FTZ R25, R34, R8.reuse ;  /* 0x0000000822197220 */ /* 0x080fe20000410000 */
[-C--:B------:R-:W-:Y:S01]  /*14c40*/  FMUL.FTZ R34, R37, R8.reuse ;  /* 0x0000000825227220 */ /* 0x080fe20000410000 */
[-C--:B------:R-:W-:Y:S01]  /*14c50*/  FMUL.FTZ R36, R40, R8.reuse ;  /* 0x0000000828247220 */ /* 0x080fe20000410000 */
[----:B------:R-:W2:Y:S01]  /*14c60*/  MUFU.TANH R24, R24 ;  /* 0x0000001800187308 */ /* 0x000ea20000002400 */
[-C--:B------:R-:W-:Y:S01]  /*14c70*/  FMUL.FTZ R37, R41, R8.reuse ;  /* 0x0000000829257220 */ /* 0x080fe20000410000 */
[-C--:B------:R-:W-:Y:S01]  /*14c80*/  FMUL.FTZ R21, R31, R8.reuse ;  /* 0x000000081f157220 */ /* 0x080fe20000410000 */
[-C--:B------:R-:W-:Y:S01]  /*14c90*/  FMUL.FTZ R31, R38, R8.reuse ;  /* 0x00000008261f7220 */ /* 0x080fe20000410000 */
[-C--:B------:R-:W-:Y:S01]  /*14ca0*/  FMUL.FTZ R38, R44, R8.reuse ;  /* 0x000000082c267220 */ /* 0x080fe20000410000 */
[-C--:B------:R-:W-:Y:S01]  /*14cb0*/  FMUL.FTZ R40, R45, R8.reuse ;  /* 0x000000082d287220 */ /* 0x080fe20000410000 */
[-C--:B------:R-:W-:Y:S01]  /*14cc0*/  FMUL.FTZ R41, R48, R8.reuse ;  /* 0x0000000830297220 */ /* 0x080fe20000410000 */
[----:B------:R-:W-:Y:S01]  /*14cd0*/  FMUL.FTZ R28, R35, R8 ;  /* 0x00000008231c7220 */ /* 0x000fe20000410000 */
[----:B------:R-:W3:Y:S01]  /*14ce0*/  MUFU.TANH R26, R26 ;  /* 0x0000001a001a7308 */ /* 0x000ee20000002400 */
[----:B0-----:R-:W-:Y:S01]  /*14cf0*/  FMNMX.FTZ R5, R57, R6, !PT ;  /* 0x0000000639057209 */ /* 0x001fe20007810000 */
[-C--:B------:R-:W-:Y:S01]  /*14d00*/  FMUL.FTZ R35, R42, R8.reuse ;  /* 0x000000082a237220 */ /* 0x080fe20000410000 */
[-C--:B------:R-:W-:Y:S01]  /*14d10*/  FMUL.FTZ R42, R49, R8.reuse ;  /* 0x00000008312a7220 */ /* 0x080fe20000410000 */
[-C--:B------:R-:W-:Y:S01]  /*14d20*/  FMUL.FTZ R44, R52, R8.reuse ;  /* 0x00000008342c7220 */ /* 0x080fe20000410000 */
[-C--:B------:R-:W-:Y:S01]  /*14d30*/  FMUL.FTZ R45, R53, R8.reuse ;  /* 0x00000008352d7220 */ /* 0x080fe20000410000 */
[-C--:B------:R-:W-:Y:S01]  /*14d40*/  FMUL.FTZ R32, R39, R8.reuse ;  /* 0x0000000827207220 */ /* 0x080fe20000410000 */
[-C--:B------:R-:W-:Y:S01]  /*14d50*/  FMUL.FTZ R43, R43, R8.reuse ;  /* 0x000000082b2b7220 */ /* 0x080fe20000410000 */
[----:B------:R-:W0:Y:S01]  /*14d60*/  MUFU.TANH R27, R27 ;  /* 0x0000001b001b7308 */ /* 0x000e220000002400 */
[----:B--2---:R-:W-:Y:S01]  /*14d70*/  FMNMX.FTZ R5, R24, R5, !PT ;  /* 0x0000000518057209 */ /* 0x004fe20007810000 */
[-C--:B------:R-:W-:Y:S01]  /*14d80*/  FMUL.FTZ R46, R46, R8.reuse ;  /* 0x000000082e2e7220 */ /* 0x080fe20000410000 */
[-C--:B------:R-:W-:Y:S01]  /*14d90*/  FMUL.FTZ R47, R47, R8.reuse ;  /* 0x000000082f2f7220 */ /* 0x080fe20000410000 */
[-C--:B------:R-:W-:Y:S01]  /*14da0*/  FMUL.FTZ R48, R50, R8.reuse ;  /* 0x0000000832307220 */ /* 0x080fe20000410000 */
[-C--:B------:R-:W-:Y:S01]  /*14db0*/  FMUL.FTZ R50, R51, R8.reuse ;  /* 0x0000000833327220 */ /* 0x080fe20000410000 */
[-C--:B------:R-:W-:Y:S01]  /*14dc0*/  FMUL.FTZ R51, R54, R8.reuse ;  /* 0x0000000836337220 */ /* 0x080fe20000410000 */
[----:B------:R-:W-:Y:S01]  /*14dd0*/  FMUL.FTZ R52, R55, R8 ;  /* 0x0000000837347220 */ /* 0x000fe20000410000 */
[----:B------:R-:W2:Y:S01]  /*14de0*/  MUFU.TANH R29, R29 ;  /* 0x0000001d001d7308 */ /* 0x000ea20000002400 */
[----:B---3--:R-:W-:-:S07]  /*14df0*/  FMNMX.FTZ R10, R26, R5, !PT ;  /* 0x000000051a0a7209 */ /* 0x008fce0007810000 */
[----:B------:R-:W3:Y:S01]  /*14e00*/  MUFU.TANH R30, R30 ;  /* 0x0000001e001e7308 */ /* 0x000ee20000002400 */
[----:B0-----:R-:W-:-:S07]  /*14e10*/  FMNMX.FTZ R10, R27, R10, !PT ;  /* 0x0000000a1b0a7209 */ /* 0x001fce0007810000 */
[----:B------:R-:W0:Y:S01]  /*14e20*/  MUFU.TANH R33, R33 ;  /* 0x0000002100217308 */ /* 0x000e220000002400 */
[----:B--2---:R-:W-:-:S07]  /*14e30*/  FMNMX.FTZ R5, R29, R10, !PT ;  /* 0x0000000a1d057209 */ /* 0x004fce0007810000 */
        /* <DEDUP_REMOVED lines=23> */
[----:B--2---:R-:W-:-:S05]  /*14fb0*/  FMNMX.FTZ R11, R45, R12, !PT ;  /* 0x0000000c2d0b7209 */ /* 0x004fca0007810000 */
[----:B------:R-:W2:Y:S02]  /*14fc0*/  SHFL.BFLY PT, R12, R11, 0x2, 0x1f ;  /* 0x0c401f000b0c7f89 */ /* 0x000ea400000e0000 */
[----:B------:R-:W4:Y:S01]  /*14fd0*/  MUFU.TANH R21, R21 ;  /* 0x0000001500157308 */ /* 0x000f220000002400 */
[----:B---3--:R-:W-:Y:S01]  /*14fe0*/  FMNMX.FTZ R5, R15, R10, !PT ;  /* 0x0000000a0f057209 */ /* 0x008fe20007810000 */
[----:B------:R-:W-:Y:S06]  /*14ff0*/  ST.E desc[UR40][R152.64+0x200], R11 ;  /* 0x0002000b98007985 */ /* 0x000fec000c101928 */
[----:B------:R-:W3:Y:S01]  /*15000*/  MUFU.TANH R25, R25 ;  /* 0x0000001900197308 */ /* 0x000ee20000002400 */
[----:B0-----:R-:W-:-:S07]  /*15010*/  FMNMX.FTZ R10, R20, R5, !PT ;  /* 0x00000005140a7209 */ /* 0x001fce0007810000 */
[----:B------:R-:W0:Y:S01]  /*15020*/  MUFU.TANH R28, R28 ;  /* 0x0000001c001c7308 */ /* 0x000e220000002400 */
[----:B----4-:R-:W-:Y:S02]  /*15030*/  FMNMX.FTZ R10, R21, R10, !PT ;  /* 0x0000000a150a7209 */ /* 0x010fe40007810000 */
[----:B--2---:R-:W-:-:S05]  /*15040*/  FMNMX.FTZ R12, R11, R12, !PT ;  /* 0x0000000c0b0c7209 */ /* 0x004fca0007810000 */
[----:B------:R-:W2:Y:S01]  /*15050*/  MUFU.TANH R31, R31 ;  /* 0x0000001f001f7308 */ /* 0x000ea20000002400 */
[----:B---3--:R-:W-:Y:S01]  /*15060*/  FMNMX.FTZ R5, R25, R10, !PT ;  /* 0x0000000a19057209 */ /* 0x008fe20007810000 */
[----:B------:R-:W3:Y:S06]  /*15070*/  SHFL.BFLY PT, R13, R12, 0x1, 0x1f ;  /* 0x0c201f000c0d7f89 */ /* 0x000eec00000e0000 */
[----:B------:R-:W4:Y:S01]  /*15080*/  MUFU.TANH R32, R32 ;  /* 0x0000002000207308 */ /* 0x000f220000002400 */
[----:B0-----:R-:W-:-:S07]  /*15090*/  FMNMX.FTZ R10, R28, R5, !PT ;  /* 0x000000051c0a7209 */ /* 0x001fce0007810000 */
[----:B------:R-:W0:Y:S01]  /*150a0*/  MUFU.TANH R35, R35 ;  /* 0x0000002300237308 */ /* 0x000e220000002400 */
[----:B--2---:R-:W-:-:S07]  /*150b0*/  FMNMX.FTZ R5, R31, R10, !PT ;  /* 0x0000000a1f057209 */ /* 0x004fce0007810000 */
[----:B------:R-:W2:Y:S01]  /*150c0*/  MUFU.TANH R43, R43 ;  /* 0x0000002b002b7308 */ /* 0x000ea20000002400 */
[----:B----4-:R-:W-:Y:S02]  /*150d0*/  FMNMX.FTZ R10, R32, R5, !PT ;  /* 0x00000005200a7209 */ /* 0x010fe40007810000 */
[----:B---3--:R-:W-:-:S05]  /*150e0*/  FMNMX.FTZ R13, R12, R13, !PT ;  /* 0x0000000d0c0d7209 */ /* 0x008fca0007810000 */
        /* <DEDUP_REMOVED lines=11> */
[----:B---3--:R-:W-:-:S04]  /*151a0*/  FMNMX.FTZ R8, R50, R5, !PT ;  /* 0x0000000532087209 */ /* 0x008fc80007810000 */
[----:B0-----:R-:W-:Y:S02]  /*151b0*/  FMNMX.FTZ R5, R51, R8, !PT ;  /* 0x0000000833057209 */ /* 0x001fe40007810000 */
[----:B------:R-:W-:Y:S01]  /*151c0*/  LOP3.LUT R8, R9, 0x4, RZ, 0xfc, !PT ;  /* 0x0000000409087812 */ /* 0x000fe200078efcff */
[----:B------:R-:W-:Y:S01]  /*151d0*/  IMAD.X R9, RZ, RZ, R16, P2 ;  /* 0x000000ffff097224 */ /* 0x000fe200010e0610 */
[----:B--2---:R-:W-:-:S05]  /*151e0*/  FMNMX.FTZ R5, R52, R5, !PT ;  /* 0x0000000534057209 */ /* 0x004fca0007810000 */
        /* <DEDUP_REMOVED lines=11> */
[----:B------:R-:W4:Y:S04]  /*152a0*/  LD.E R56, desc[UR40][R152.64+0x210] ;  /* 0x0002102898387980 */ /* 0x000f28000c101900 */
[----:B------:R-:W4:Y:S01]  /*152b0*/  LD.E.64 R10, desc[UR40][R152.64+0xd8] ;  /* 0x0000d828980a7980 */ /* 0x000f22000c101b00 */
[----:B------:R-:W-:Y:S01]  /*152c0*/  FADD.FTZ R7, R7, -R49 ;  /* 0x8000003107077221 */ /* 0x000fe20000010000 */
[----:B--2---:R-:W-:-:S03]  /*152d0*/  FADD.FTZ R53, R6, -R53 ;  /* 0x8000003506357221 */ /* 0x004fc60000010000 */
[----:B---3--:R-:W-:Y:S01]  /*152e0*/  FMUL.FTZ R7, R54, R7 ;  /* 0x0000000736077220 */ /* 0x008fe20000410000 */
[----:B------:R-:W-:-:S03]  /*152f0*/  FMUL.FTZ R53, R53, R54 ;  /* 0x0000003635357220 */ /* 0x000fc60000410000 */
[----:B------:R-:W4:Y:S08]  /*15300*/  MUFU.EX2 R39, R7 ;  /* 0x0000000700277308 */ /* 0x000f300000000800 */
[----:B0-----:R-:W0:Y:S01]  /*15310*/  MUFU.EX2 R49, R53 ;  /* 0x0000003500317308 */ /* 0x001e220000000800 */
[----:B----4-:R-:W-:Y:S01]  /*15320*/  FMUL.FTZ R13, R39, R58 ;  /* 0x0000003a270d7220 */ /* 0x010fe20000410000 */
[----:B0-----:R-:W-:-:S04]  /*15330*/  FMUL.FTZ R5, R49, R56 ;  /* 0x0000003831057220 */ /* 0x001fc80000410000 */
[----:B------:R1:W-:Y:S04]  /*15340*/  ST.E desc[UR40][R152.64+0x214], R13 ;  /* 0x0002140d98007985 */ /* 0x0003e8000c101928 */
[----:B------:R1:W-:Y:S04]  /*15350*/  ST.E desc[UR40][R152.64+0x210], R5 ;  /* 0x0002100598007985 */ /* 0x0003e8000c101928 */
[----:B------:R-:W2:Y:S01]  /*15360*/  LD.E R6, desc[UR40][R10.64+0x4] ;  /* 0x000004280a067980 */ /* 0x000ea2000c101900 */
[----:B------:R-:W-:Y:S01]  /*15370*/  BSSY B0, `(.L_x_3276) ;  /* 0x000000c000007945 */ /* 0x000fe20003800000 */
[----:B--2---:R-:W-:-:S13]  /*15380*/  ISETP.NE.AND P2, PT, R6, RZ, PT ;  /* 0x000000ff0600720c */ /* 0x004fda0003f45270 */
[----:B-1----:R-:W-:Y:S05]  /*15390*/  @P2 BRA `(.L_x_3277) ;  /* 0x0000000000242947 */ /* 0x002fea0003800000 */
        /* <DEDUP_REMOVED lines=9> */
.L_x_3277:
[----:B------:R-:W-:Y:S05]  /*15430*/  BSYNC B0 ;  /* 0x0000000000007941 */ /* 0x000fea0003800000 */
.L_x_3276:
        /* <DEDUP_REMOVED lines=8> */
[----:B------:R-:W2:Y:S04]  /*154c0*/  LD.E R53, desc[UR40][R152.64+0x220] ;  /* 0x0002202898357980 */ /* 0x000ea8000c101900 */
[----:B------:R-:W3:Y:S04]  /*154d0*/  LD.E R8, desc[UR40][R8.64] ;  /* 0x0000002808087980 */ /* 0x000ee8000c101900 */
[----:B------:R-:W0:Y:S04]  /*154e0*/  LD.E R55, desc[UR40][R152.64+0x210] ;  /* 0x0002102898377980 */ /* 0x000e28000c101900 */
[----:B------:R-:W4:Y:S01]  /*154f0*/  LD.E R59, desc[UR40][R152.64+0x214] ;  /* 0x00021428983b7980 */ /* 0x000f22000c101900 */
[----:B--2---:R-:W-:Y:S01]  /*15500*/  FMUL.FTZ R12, R12, R53 ;  /* 0x000000350c0c7220 */ /* 0x004fe20000410000 */
[----:B---3--:R-:W-:-:S03]  /*15510*/  FMUL.FTZ R8, R53, R8 ;  /* 0x0000000835087220 */ /* 0x008fc60000410000 */
[-CC-:B------:R-:W-:Y:S01]  /*15520*/  FFMA.FTZ R168, R57, R53.reuse, -R12.reuse ;  /* 0x0000003539a87223 */ /* 0x180fe2000001080c */
[-CC-:B------:R-:W-:Y:S01]  /*15530*/  FFMA.FTZ R11, R24, R53.reuse, -R12.reuse ;  /* 0x00000035180b7223 */ /* 0x180fe2000001080c */
[-C--:B------:R-:W-:Y:S01]  /*15540*/  FFMA.FTZ R170, R26, R53.reuse, -R12 ;  /* 0x000000351aaa7223 */ /* 0x080fe2000001080c */
[-CC-:B------:R-:W-:Y:S01]  /*15550*/  FFMA.FTZ R14, R14, R53.reuse, -R8.reuse ;  /* 0x000000350e0e7223 */ /* 0x180fe20000010808 */
[-CC-:B------:R-:W-:Y:S01]  /*15560*/  FFMA.FTZ R15, R15, R53.reuse, -R8.reuse ;  /* 0x000000350f0f7223 */ /* 0x180fe20000010808 */
[-C--:B------:R-:W-:Y:S01]  /*15570*/  FFMA.FTZ R20, R20, R53.reuse, -R8 ;  /* 0x0000003514147223 */ /* 0x080fe20000010808 */
[----:B------:R-:W0:Y:S01]  /*15580*/  MUFU.EX2 R168, R168 ;  /* 0x000000a800a87308 */ /* 0x000e220000000800 */
[-C--:B------:R-:W-:Y:S01]  /*15590*/  FFMA.FTZ R13, R27, R53.reuse, -R12 ;  /* 0x000000351b0d7223 */ /* 0x080fe2000001080c */
[-C--:B------:R-:W-:Y:S01]  /*155a0*/  FFMA.FTZ R21, R21, R53.reuse, -R8 ;  /* 0x0000003515157223 */ /* 0x080fe20000010808 */
[-C--:B------:R-:W-:Y:S01]  /*155b0*/  FFMA.FTZ R172, R29, R53.reuse, -R12 ;  /* 0x000000351dac7223 */ /* 0x080fe2000001080c */
[-C--:B------:R-:W-:Y:S01]  /*155c0*/  FFMA.FTZ R25, R25, R53.reuse, -R8 ;  /* 0x0000003519197223 */ /* 0x080fe20000010808 */
[-C--:B------:R-:W-:Y:S01]  /*155d0*/  FFMA.FTZ R27, R30, R53.reuse, -R12 ;  /* 0x000000351e1b7223 */ /* 0x080fe2000001080c */
[-C--:B------:R-:W-:Y:S01]  /*155e0*/  FFMA.FTZ R28, R28, R53.reuse, -R8 ;  /* 0x000000351c1c7223 */ /* 0x080fe20000010808 */
[-C--:B------:R-:W-:Y:S01]  /*155f0*/  FFMA.FTZ R174, R33, R53.reuse, -R12 ;  /* 0x0000003521ae7223 */ /* 0x080fe2000001080c */
[----:B------:R-:W4:Y:S01]  /*15600*/  MUFU.EX2 R14, R14 ;  /* 0x0000000e000e7308 */ /* 0x000f220000000800 */
[-C--:B------:R-:W-:Y:S01]  /*15610*/  FFMA.FTZ R31, R31, R53.reuse, -R8 ;  /* 0x000000351f1f7223 */ /* 0x080fe20000010808 */
[-C--:B------:R-:W-:Y:S01]  /*15620*/  FFMA.FTZ R29, R34, R53.reuse, -R12 ;  /* 0x00000035221d7223 */ /* 0x080fe2000001080c */
[-C--:B------:R-:W-:Y:S01]  /*15630*/  FFMA.FTZ R32, R32, R53.reuse, -R8 ;  /* 0x0000003520207223 */ /* 0x080fe20000010808 */
[-C--:B------:R-:W-:Y:S01]  /*15640*/  FFMA.FTZ R176, R36, R53.reuse, -R12 ;  /* 0x0000003524b07223 */ /* 0x080fe2000001080c */
[-C--:B------:R-:W-:Y:S01]  /*15650*/  FFMA.FTZ R35, R35, R53.reuse, -R8 ;  /* 0x0000003523237223 */ /* 0x080fe20000010808 */
[-C--:B------:R-:W-:Y:S01]  /*15660*/  FFMA.FTZ R33, R37, R53.reuse, -R12 ;  /* 0x0000003525217223 */ /* 0x080fe2000001080c */
[-C--:B------:R-:W-:Y:S01]  /*15670*/  FFMA.FTZ R43, R43, R53.reuse, -R8 ;  /* 0x000000352b2b7223 */ /* 0x080fe20000010808 */
[----:B------:R-:W1:Y:S01]  /*15680*/  MUFU.EX2 R11, R11 ;  /* 0x0000000b000b7308 */ /* 0x000e620000000800 */
[----:B0-----:R-:W-:Y:S01]  /*15690*/  FADD.FTZ R4, R168, R55 ;  /* 0x00000037a8047221 */ /* 0x001fe20000010000 */
[-C--:B------:R-:W-:Y:S01]  /*156a0*/  FFMA.FTZ R178, R38, R53.reuse, -R12 ;  /* 0x0000003526b27223 */ /* 0x080fe2000001080c */
[-C--:B------:R-:W-:Y:S01]  /*156b0*/  FFMA.FTZ R46, R46, R53.reuse, -R8 ;  /* 0x000000352e2e7223 */ /* 0x080fe20000010808 */
[-C--:B------:R-:W-:Y:S01]  /*156c0*/  FFMA.FTZ R37, R40, R53.reuse, -R12 ;  /* 0x0000003528257223 */ /* 0x080fe2000001080c */
[-C--:B------:R-:W-:Y:S01]  /*156d0*/  FFMA.FTZ R47, R47, R53.reuse, -R8 ;  /* 0x000000352f2f7223 */ /* 0x080fe20000010808 */
[-C--:B------:R-:W-:Y:S01]  /*156e0*/  FFMA.FTZ R180, R41, R53.reuse, -R12 ;  /* 0x0000003529b47223 */ /* 0x080fe2000001080c */
[-C--:B------:R-:W-:Y:S01]  /*156f0*/  FFMA.FTZ R48, R48, R53.reuse, -R8 ;  /* 0x0000003530307223 */ /* 0x080fe20000010808 */
[----:B------:R-:W0:Y:S01]  /*15700*/  MUFU.EX2 R15, R15 ;  /* 0x0000000f000f7308 */ /* 0x000e220000000800 */
[----:B----4-:R-:W-:Y:S01]  /*15710*/  FADD.FTZ R6, R14, R59 ;  /* 0x0000003b0e067221 */ /* 0x010fe20000010000 */
[-C--:B------:R-:W-:Y:S01]  /*15720*/  FFMA.FTZ R41, R42, R53.reuse, -R12 ;  /* 0x000000352a297223 */ /* 0x080fe2000001080c */
[-C--:B------:R-:W-:Y:S01]  /*15730*/  FFMA.FTZ R50, R50, R53.reuse, -R8 ;  /* 0x0000003532327223 */ /* 0x080fe20000010808 */
[-C--:B------:R-:W-:Y:S01]  /*15740*/  FFMA.FTZ R182, R44, R53.reuse, -R12 ;  /* 0x000000352cb67223 */ /* 0x080fe2000001080c */
[-C--:B------:R-:W-:Y:S01]  /*15750*/  FFMA.FTZ R51, R51, R53.reuse, -R8 ;  /* 0x0000003533337223 */ /* 0x080fe20000010808 */
[-C--:B------:R-:W-:Y:S01]  /*15760*/  FFMA.FTZ R12, R45, R53.reuse, -R12 ;  /* 0x000000352d0c7223 */ /* 0x080fe2000001080c */
[----:B------:R-:W-:Y:S01]  /*15770*/  FFMA.FTZ R8, R52, R53, -R8 ;  /* 0x0000003534087223 */ /* 0x000fe20000010808 */
[----:B------:R-:W2:Y:S01]  /*15780*/  MUFU.EX2 R170, R170 ;  /* 0x000000aa00aa7308 */ /* 0x000ea20000000800 */
[----:B-1----:R-:W-:-:S07]  /*15790*/  FADD.FTZ R5, R11, R4 ;  /* 0x000000040b057221 */ /* 0x002fce0000010000 */
[----:B------:R-:W1:Y:S01]  /*157a0*/  MUFU.EX2 R20, R20 ;  /* 0x0000001400147308 */ /* 0x000e620000000800 */
[----:B0-----:R-:W-:-:S07]  /*157b0*/  FADD.FTZ R7, R15, R6 ;  /* 0x000000060f077221 */ /* 0x001fce0000010000 */
[----:B------:R-:W0:Y:S01]  /*157c0*/  MUFU.EX2 R13, R13 ;  /* 0x0000000d000d7308 */ /* 0x000e220000000800 */
[----:B--2---:R-:W-:-:S07]  /*157d0*/  FADD.FTZ R4, R170, R5 ;  /* 0x00000005aa047221 */ /* 0x004fce0000010000 */
        /* <DEDUP_REMOVED lines=76> */
[----:B------:R0:W-:Y:S01]  /*15ca0*/  STSM.16.M88.4 [R24], R168 ;  /* 0x000000a818007844 */ /* 0x0001e20000000200 */
[C---:B------:R-:W-:Y:S02]  /*15cb0*/  IMAD R7, R6.reuse, 0x2, R24 ;  /* 0x0000000206077824 */ /* 0x040fe400078e0218 */
[----:B------:R-:W-:-:S03]  /*15cc0*/  IMAD R6, R6, 0x2, R55 ;  /* 0x0000000206067824 */ /* 0x000fc600078e0237 */
[----:B------:R-:W-:Y:S04]  /*15cd0*/  STSM.16.M88.4 [R7], R172 ;  /* 0x000000ac07007844 */ /* 0x000fe80000000200 */
[----:B------:R-:W-:Y:S04]  /*15ce0*/  STSM.16.M88.4 [R55], R176 ;  /* 0x000000b037007844 */ /* 0x000fe80000000200 */
[----:B------:R1:W-:Y:S04]  /*15cf0*/  STSM.16.M88.4 [R6], R180 ;  /* 0x000000b406007844 */ /* 0x0003e80000000200 */
[----:B------:R-:W2:Y:S01]  /*15d00*/  LD.E R10, desc[UR40][R152.64+0x240] ;  /* 0x00024028980a7980 */ /* 0x000ea2000c101900 */
[----:B------:R-:W-:-:S04]  /*15d10*/  IADD3 R8, P2, R2, 0x240, RZ ;  /* 0x0000024002087810 */ /* 0x000fc80007f5e0ff */
[----:B------:R-:W-:Y:S01]  /*15d20*/  LOP3.LUT R4, R8, 0x4, RZ, 0xfc, !PT ;  /* 0x0000000408047812 */ /* 0x000fe200078efcff */
[----:B------:R-:W-:Y:S02]  /*15d30*/  IMAD.X R5, RZ, RZ, R16, P2 ;  /* 0x000000ffff057224 */ /* 0x000fe400010e0610 */
[----:B--2---:R-:W-:-:S05]  /*15d40*/  FMUL.FTZ R9, R49, R10 ;  /* 0x0000000a31097220 */ /* 0x004fca0000410000 */
[----:B------:R2:W-:Y:S04]  /*15d50*/  ST.E desc[UR40][R152.64+0x240], R9 ;  /* 0x0002400998007985 */ /* 0x0005e8000c101928 */
[----:B------:R-:W3:Y:S02]  /*15d60*/  LD.E R10, desc[UR40][R4.64] ;  /* 0x00000028040a7980 */ /* 0x000ee4000c101900 */
[----:B---3--:R-:W-:-:S05]  /*15d70*/  FMUL.FTZ R11, R49, R10 ;  /* 0x0000000a310b7220 */ /* 0x008fca0000410000 */
[----:B------:R-:W-:Y:S04]  /*15d80*/  ST.E desc[UR40][R4.64], R11 ;  /* 0x0000000b04007985 */ /* 0x000fe8000c101928 */
[----:B------:R-:W3:Y:S04]  /*15d90*/  LD.E R44, desc[UR40][R152.64+0x250] ;  /* 0x00025028982c7980 */ /* 0x000ee8000c101900 */
[----:B------:R-:W4:Y:S04]  /*15da0*/  LD.E R136, desc[UR40][R152.64+0x434] ;  /* 0x0004342898887980 */ /* 0x000f28000c101900 */
[----:B------:R-:W5:Y:S04]  /*15db0*/  LD.E R58, desc[UR40][R152.64+0x284] ;  /* 0x00028428983a7980 */ /* 0x000f68000c101900 */
[----:B------:R-:W2:Y:S04]  /*15dc0*/  LD.E R46, desc[UR40][R152.64+0x254] ;  /* 0x00025428982e7980 */ /* 0x000ea8000c101900 */
        /* <DEDUP_REMOVED lines=54> */
[----:B0-----:R-:W5:Y:S04]  /*16130*/  LD.E R24, desc[UR40][R152.64+0x410] ;  /* 0x0004102898187980 */ /* 0x001f68000c101900 */
[----:B-1----:R-:W5:Y:S04]  /*16140*/  LD.E R6, desc[UR40][R152.64+0x420] ;  /* 0x0004202898067980 */ /* 0x002f68000c101900 */
[----:B------:R-:W5:Y:S04]  /*16150*/  LD.E R10, desc[UR40][R152.64+0x424] ;  /* 0x00042428980a7980 */ /* 0x000f68000c101900 */
[----:B------:R-:W5:Y:S01]  /*16160*/  LD.E R12, desc[UR40][R152.64+0x430] ;  /* 0x00043028980c7980 */ /* 0x000f62000c101900 */
[C---:B---3--:R-:W-:Y:S01]  /*16170*/  FMUL.FTZ R7, R49.reuse, R44 ;  /* 0x0000002c31077220 */ /* 0x048fe20000410000 */
[----:B----4-:R-:W-:-:S04]  /*16180*/  FMUL.FTZ R27, R49, R136 ;  /* 0x00000088311b7220 */ /* 0x010fc80000410000 */
[----:B------:R5:W-:Y:S04]  /*16190*/  ST.E desc[UR40][R152.64+0x250], R7 ;  /* 0x0002500798007985 */ /* 0x000be8000c101928 */
[----:B------:R0:W-:Y:S01]  /*161a0*/  ST.E desc[UR40][R152.64+0x434], R27 ;  /* 0x0004341b98007985 */ /* 0x0001e2000c101928 */
[C---:B--2---:R-:W-:Y:S01]  /*161b0*/  FMUL.FTZ R9, R49.reuse, R46 ;  /* 0x0000002e31097220 */ /* 0x044fe20000410000 */
[C---:B-----5:R-:W-:Y:S01]  /*161c0*/  FMUL.FTZ R7, R49.reuse, R58 ;  /* 0x0000003a31077220 */ /* 0x060fe20000410000 */
[C---:B------:R-:W-:Y:S01]  /*161d0*/  FMUL.FTZ R11, R49.reuse, R48 ;  /* 0x00000030310b7220 */ /* 0x040fe20000410000 */
[----:B------:R-:W-:-:S03]  /*161e0*/  FMUL.FTZ R13, R49, R50 ;  /* 0x00000032310d7220 */ /* 0x000fc60000410000 */
[----:B------:R1:W-:Y:S01]  /*161f0*/  ST.E desc[UR40][R152.64+0x284], R7 ;  /* 0x0002840798007985 */ /* 0x0003e2000c101928 */
[C---:B------:R-:W-:Y:S01]  /*16200*/  FMUL.FTZ R15, R49.reuse, R52 ;  /* 0x00000034310f7220 */ /* 0x040fe20000410000 */
[C---:B------:R-:W-:Y:S01]  /*16210*/  FMUL.FTZ R21, R49.reuse, R54 ;  /* 0x0000003631157220 */ /* 0x040fe20000410000 */
[C---:B------:R-:W-:Y:S01]  /*16220*/  FMUL.FTZ R25, R49.reuse, R56 ;  /* 0x0000003831197220 */ /* 0x040fe20000410000 */
[C---:B0-----:R-:W-:Y:S01]  /*16230*/  FMUL.FTZ R27, R49.reuse, R62 ;  /* 0x0000003e311b7220 */ /* 0x041fe20000410000 */
[C---:B------:R-:W-:Y:S01]  /*16240*/  FMUL.FTZ R29, R49.reuse, R64 ;  /* 0x00000040311d7220 */ /* 0x040fe20000410000 */
[----:B------:R0:W-:Y:S01]  /*16250*/  ST.E desc[UR40][R152.64+0x254], R9 ;  /* 0x0002540998007985 */ /* 0x0001e2000c101928 */
[----:B-1----:R-:W-:-:S03]  /*16260*/  FMUL.FTZ R7, R49, R78 ;  /* 0x0000004e31077220 */ /* 0x002fc60000410000 */
[----:B------:R1:W-:Y:S04]  /*16270*/  ST.E desc[UR40][R152.64+0x260], R11 ;  /* 0x0002600b98007985 */ /* 0x0003e8000c101928 */
[----:B------:R2:W-:Y:S01]  /*16280*/  ST.E desc[UR40][R152.64+0x264], R13 ;  /* 0x0002640d98007985 */ /* 0x0005e2000c101928 */
[----:B------:R-:W-:-:S03]  /*16290*/  FMUL.FTZ R31, R49, R66 ;  /* 0x00000042311f7220 */ /* 0x000fc60000410000 */
        /* <DEDUP_REMOVED lines=9> */
[C---:B0-----:R-:W-:Y:S01]  /*16330*/  FMUL.FTZ R21, R49.reuse, R74 ;  /* 0x0000004a31157220 */ /* 0x041fe20000410000 */
[C---:B-1----:R-:W-:Y:S02]  /*16340*/  FMUL.FTZ R25, R49.reuse, R76 ;  /* 0x0000004c31197220 */ /* 0x042fe40000410000 */
[----:B------:R0:W-:Y:S01]  /*16350*/  ST.E desc[UR40][R152.64+0x2d4], R7 ;  /* 0x0002d40798007985 */ /* 0x0001e2000c101928 */
[C---:B--2---:R-:W-:Y:S01]  /*16360*/  FMUL.FTZ R27, R49.reuse, R82 ;  /* 0x00000052311b7220 */ /* 0x044fe20000410000 */
[C---:B---3--:R-:W-:Y:S02]  /*16370*/  FMUL.FTZ R29, R49.reuse, R84 ;  /* 0x00000054311d7220 */ /* 0x048fe40000410000 */
[----:B------:R1:W-:Y:S01]  /*16380*/  ST.E desc[UR40][R152.64+0x290], R9 ;  /* 0x0002900998007985 */ /* 0x0003e2000c101928 */
[----:B0-----:R-:W-:-:S03]  /*16390*/  FMUL.FTZ R7, R49, R98 ;  /* 0x0000006231077220 */ /* 0x001fc60000410000 */
[----:B------:R0:W-:Y:S04]  /*163a0*/  ST.E desc[UR40][R152.64+0x2a4], R31 ;  /* 0x0002a41f98007985 */ /* 0x0001e8000c101928 */
[----:B------:R2:W-:Y:S01]  /*163b0*/  ST.E desc[UR40][R152.64+0x2b0], R11 ;  /* 0x0002b00b98007985 */ /* 0x0005e2000c101928 */
[----:B-1----:R-:W-:-:S03]  /*163c0*/  FMUL.FTZ R9, R49, R80 ;  /* 0x0000005031097220 */ /* 0x002fc60000410000 */
[----:B------:R1:W-:Y:S04]  /*163d0*/  ST.E desc[UR40][R152.64+0x2b4], R13 ;  /* 0x0002b40d98007985 */ /* 0x0003e8000c101928 */
[----:B------:R3:W-:Y:S01]  /*163e0*/  ST.E desc[UR40][R152.64+0x2c0], R15 ;  /* 0x0002c00f98007985 */ /* 0x0007e2000c101928 */
[----:B0-----:R-:W-:-:S03]  /*163f0*/  FMUL.FTZ R31, R49, R86 ;  /* 0x00000056311f7220 */ /* 0x001fc60000410000 */
[----:B------:R0:W-:Y:S01]  /*16400*/  ST.E desc[UR40][R152.64+0x2c4], R21 ;  /* 0x0002c41598007985 */ /* 0x0001e2000c101928 */
[----:B--2---:R-:W-:-:S03]  /*16410*/  FMUL.FTZ R11, R49, R88 ;  /* 0x00000058310b7220 */ /* 0x004fc60000410000 */
[----:B------:R2:W-:Y:S01]  /*16420*/  ST.E desc[UR40][R152.64+0x2d0], R25 ;  /* 0x0002d01998007985 */ /* 0x0005e2000c101928 */
[----:B-1----:R-:W-:-:S03]  /*16430*/  FMUL.FTZ R13, R49, R90 ;  /* 0x0000005a310d7220 */ /* 0x002fc60000410000 */
[----:B------:R1:W-:Y:S01]  /*16440*/  ST.E desc[UR40][R152.64+0x2e4], R27 ;  /* 0x0002e41b98007985 */ /* 0x0003e2000c101928 */
[----:B---3--:R-:W-:-:S03]  /*16450*/  FMUL.FTZ R15, R49, R92 ;  /* 0x0000005c310f7220 */ /* 0x008fc60000410000 */
[----:B------:R3:W-:Y:S01]  /*16460*/  ST.E desc[UR40][R152.64+0x2f0], R29 ;  /* 0x0002f01d98007985 */ /* 0x0007e2000c101928 */
[C---:B0-----:R-:W-:Y:S01]  /*16470*/  FMUL.FTZ R21, R49.reuse, R94 ;  /* 0x0000005e31157220 */ /* 0x041fe20000410000 */
[C---:B--2---:R-:W-:Y:S02]  /*16480*/  FMUL.FTZ R25, R49.reuse, R96 ;  /* 0x0000006031197220 */ /* 0x044fe40000410000 */
[----:B------:R0:W-:Y:S01]  /*16490*/  ST.E desc[UR40][R152.64+0x324], R7 ;  /* 0x0003240798007985 */ /* 0x0001e2000c101928 */
[C---:B-1----:R-:W-:Y:S01]  /*164a0*/  FMUL.FTZ R27, R49.reuse, R102 ;  /* 0x00000066311b7220 */ /* 0x042fe20000410000 */
        /* <DEDUP_REMOVED lines=60> */
[C---:B------:R-:W-:Y:S01]  /*16870*/  LOP3.LUT R6, R8.reuse, 0x8, RZ, 0xfc, !PT ;  /* 0x0000000808067812 */ /* 0x040fe200078efcff */
[C---:B---3--:R-:W-:Y:S01]  /*16880*/  FMUL.FTZ R29, R49.reuse, R10 ;  /* 0x0000000a311d7220 */ /* 0x048fe20000410000 */
[----:B------:R-:W-:Y:S01]  /*16890*/  FMUL.FTZ R49, R49, R12 ;  /* 0x0000000c31317220 */ /* 0x000fe20000410000 */
[--C-:B0-----:R-:W-:Y:S01]  /*168a0*/  IMAD.MOV.U32 R7, RZ, RZ, R5.reuse ;  /* 0x000000ffff077224 */ /* 0x101fe200078e0005 */
[----:B------:R0:W-:Y:S04]  /*168b0*/  ST.E desc[UR40][R152.64+0x3d0], R9 ;  /* 0x0003d00998007985 */ /* 0x0001e8000c101928 */
[----:B------:R-:W-:Y:S04]  /*168c0*/  ST.E desc[UR40][R152.64+0x3e4], R31 ;  /* 0x0003e41f98007985 */ /* 0x000fe8000c101928 */
[----:B------:R1:W-:Y:S04]  /*168d0*/  ST.E desc[UR40][R152.64+0x3f0], R11 ;  /* 0x0003f00b98007985 */ /* 0x0003e8000c101928 */
[----:B------:R2:W-:Y:S04]  /*168e0*/  ST.E desc[UR40][R152.64+0x3f4], R13 ;  /* 0x0003f40d98007985 */ /* 0x0005e8000c101928 */
[----:B------:R3:W-:Y:S04]  /*168f0*/  ST.E desc[UR40][R152.64+0x400], R15 ;  /* 0x0004000f98007985 */ /* 0x0007e8000c101928 */
[----:B------:R-:W-:Y:S04]  /*16900*/  ST.E desc[UR40][R152.64+0x404], R21 ;  /* 0x0004041598007985 */ /* 0x000fe8000c101928 */
[----:B------:R-:W-:Y:S04]  /*16910*/  ST.E desc[UR40][R152.64+0x410], R25 ;  /* 0x0004101998007985 */ /* 0x000fe8000c101928 */
[----:B------:R-:W-:Y:S04]  /*16920*/  ST.E desc[UR40][R152.64+0x420], R27 ;  /* 0x0004201b98007985 */ /* 0x000fe8000c101928 */
[----:B------:R-:W-:Y:S04]  /*16930*/  ST.E desc[UR40][R152.64+0x424], R29 ;  /* 0x0004241d98007985 */ /* 0x000fe8000c101928 */
[----:B------:R-:W-:Y:S04]  /*16940*/  ST.E desc[UR40][R152.64+0x430], R49 ;  /* 0x0004303198007985 */ /* 0x000fe8000c101928 */
[----:B------:R-:W1:Y:S01]  /*16950*/  LD.E R10, desc[UR40][R6.64] ;  /* 0x00000028060a7980 */ /* 0x000e62000c101900 */
[----:B------:R-:W-:Y:S01]  /*16960*/  LOP3.LUT R8, R8, 0xc, RZ, 0xfc, !PT ;  /* 0x0000000c08087812 */ /* 0x000fe200078efcff */
[----:B0-----:R-:W-:-:S02]  /*16970*/  IMAD.MOV.U32 R9, RZ, RZ, R5 ;  /* 0x000000ffff097224 */ /* 0x001fc400078e0005 */
[----:B-1----:R-:W-:-:S05]  /*16980*/  FMUL.FTZ R11, R39, R10 ;  /* 0x0000000a270b7220 */ /* 0x002fca0000410000 */
[----:B------:R0:W-:Y:S04]  /*16990*/  ST.E desc[UR40][R6.64], R11 ;  /* 0x0000000b06007985 */ /* 0x0001e8000c101928 */
[----:B------:R-:W2:Y:S02]  /*169a0*/  LD.E R10, desc[UR40][R8.64] ;  /* 0x00000028080a7980 */ /* 0x000ea4000c101900 */
[----:B--2---:R-:W-:-:S05]  /*169b0*/  FMUL.FTZ R13, R39, R10 ;  /* 0x0000000a270d7220 */ /* 0x004fca0000410000 */
[----:B------:R1:W-:Y:S04]  /*169c0*/  ST.E desc[UR40][R8.64], R13 ;  /* 0x0000000d08007985 */ /* 0x0003e8000c101928 */
[----:B------:R-:W2:Y:S04]  /*169d0*/  LD.E R138, desc[UR40][R152.64+0x43c] ;  /* 0x00043c28988a7980 */ /* 0x000ea8000c101900 */
[----:B------:R-:W0:Y:S04]  /*169e0*/  LD.E R52, desc[UR40][R152.64+0x258] ;  /* 0x0002582898347980 */ /* 0x000e28000c101900 */
[----:B------:R-:W1:Y:S04]  /*169f0*/  LD.E R54, desc[UR40][R152.64+0x25c] ;  /* 0x00025c2898367980 */ /* 0x000e68000c101900 */
        /* <DEDUP_REMOVED lines=59> */
[----:B---3--:R-:W3:Y:S01]  /*16db0*/  LD.E R15, desc[UR40][R152.64+0x240] ;  /* 0x00024028980f7980 */ /* 0x008ee2000c101900 */
[C---:B--2---:R-:W-:Y:S01]  /*16dc0*/  FMUL.FTZ R31, R39.reuse, R138 ;  /* 0x0000008a271f7220 */ /* 0x044fe20000410000 */
[----:B0-----:R-:W-:-:S04]  /*16dd0*/  FMUL.FTZ R11, R39, R52 ;  /* 0x00000034270b7220 */ /* 0x001fc80000410000 */
[----:B------:R0:W-:Y:S01]  /*16de0*/  ST.E desc[UR40][R152.64+0x43c], R31 ;  /* 0x00043c1f98007985 */ /* 0x0001e2000c101928 */
[C---:B-1----:R-:W-:Y:S01]  /*16df0*/  FMUL.FTZ R13, R39.reuse, R54 ;  /* 0x00000036270d7220 */ /* 0x042fe20000410000 */
        /* <DEDUP_REMOVED lines=18> */
[----:B----4-:R-:W-:-:S03]  /*16f20*/  FMUL.FTZ R25, R39, R78 ;  /* 0x0000004e27197220 */ /* 0x010fc60000410000 */
[----:B------:R4:W-:Y:S01]  /*16f30*/  ST.E desc[UR40][R152.64+0x298], R33 ;  /* 0x0002982198007985 */ /* 0x0009e2000c101928 */
[----:B0-----:R-:W-:-:S03]  /*16f40*/  FMUL.FTZ R27, R39, R80 ;  /* 0x00000050271b7220 */ /* 0x001fc60000410000 */
[----:B------:R0:W-:Y:S01]  /*16f50*/  ST.E desc[UR40][R152.64+0x29c], R35 ;  /* 0x00029c2398007985 */ /* 0x0001e2000c101928 */
[----:B-1----:R-:W-:-:S03]  /*16f60*/  FMUL.FTZ R29, R39, R82 ;  /* 0x00000052271d7220 */ /* 0x002fc60000410000 */
[----:B------:R1:W-:Y:S01]  /*16f70*/  ST.E desc[UR40][R152.64+0x2a8], R37 ;  /* 0x0002a82598007985 */ /* 0x0003e2000c101928 */
[C---:B--2---:R-:W-:Y:S01]  /*16f80*/  FMUL.FTZ R31, R39.reuse, R86 ;  /* 0x00000056271f7220 */ /* 0x044fe20000410000 */
[C---:B----4-:R-:W-:Y:S01]  /*16f90*/  FMUL.FTZ R33, R39.reuse, R88 ;  /* 0x0000005827217220 */ /* 0x050fe20000410000 */
        /* <DEDUP_REMOVED lines=82> */
[----:B------:R-:W-:Y:S01]  /*174c0*/  FMUL.FTZ R39, R39, R12 ;  /* 0x0000000c27277220 */ /* 0x000fe20000410000 */
[----:B------:R-:W-:Y:S04]  /*174d0*/  ST.E desc[UR40][R152.64+0x3c8], R11 ;  /* 0x0003c80b98007985 */ /* 0x000fe8000c101928 */
[----:B------:R-:W-:Y:S04]  /*174e0*/  ST.E desc[UR40][R152.64+0x3ec], R13 ;  /* 0x0003ec0d98007985 */ /* 0x000fe8000c101928 */
        /* <DEDUP_REMOVED lines=9> */
[----:B---3--:R3:W-:Y:S04]  /*17580*/  ST.E desc[UR40][R152.64+0x240], R15 ;  /* 0x0002400f98007985 */ /* 0x0087e8000c101928 */
[----:B0-----:R-:W4:Y:S04]  /*17590*/  LD.E R25, desc[UR40][R4.64] ;  /* 0x0000002804197980 */ /* 0x001f28000c101900 */
[----:B------:R-:W5:Y:S04]  /*175a0*/  LD.E R12, desc[UR40][R152.64+0x1e8] ;  /* 0x0001e828980c7980 */ /* 0x000f68000c101900 */
[----:B------:R-:W5:Y:S04]  /*175b0*/  LD.E.64 R10, desc[UR40][R152.64+0xa8] ;  /* 0x0000a828980a7980 */ /* 0x000f68000c101b00 */
[----:B----4-:R0:W-:Y:S04]  /*175c0*/  ST.E desc[UR40][R4.64], R25 ;  /* 0x0000001904007985 */ /* 0x0101e8000c101928 */
[----:B-1----:R-:W4:Y:S04]  /*175d0*/  LD.E R27, desc[UR40][R6.64] ;  /* 0x00000028061b7980 */ /* 0x002f28000c101900 */
[----:B----4-:R1:W-:Y:S04]  /*175e0*/  ST.E desc[UR40][R6.64], R27 ;  /* 0x0000001b06007985 */ /* 0x0103e8000c101928 */
[----:B--2---:R-:W2:Y:S04]  /*175f0*/  LD.E R29, desc[UR40][R8.64] ;  /* 0x00000028081d7980 */ /* 0x004ea8000c101900 */
[----:B--2---:R2:W-:Y:S04]  /*17600*/  ST.E desc[UR40][R8.64], R29 ;  /* 0x0000001d08007985 */ /* 0x0045e8000c101928 */
[----:B------:R-:W4:Y:S04]  /*17610*/  LD.E R13, desc[UR40][R152.64+0x250] ;  /* 0x00025028980d7980 */ /* 0x000f28000c101900 */
[----:B------:R-:W5:Y:S04]  /*17620*/  LD.E R14, desc[UR40][R152.64+0x254] ;  /* 0x00025428980e7980 */ /* 0x000f68000c101900 */
[----:B---3--:R-:W3:Y:S04]  /*17630*/  LD.E R15, desc[UR40][R152.64+0x258] ;  /* 0x00025828980f7980 */ /* 0x008ee8000c101900 */
[----:B------:R-:W3:Y:S04]  /*17640*/  LD.E R20, desc[UR40][R152.64+0x25c] ;  /* 0x00025c2898147980 */ /* 0x000ee8000c101900 */
[----:B------:R-:W3:Y:S04]  /*17650*/  LD.E R21, desc[UR40][R152.64+0x260] ;  /* 0x0002602898157980 */ /* 0x000ee8000c101900 */
[----:B------:R-:W3:Y:S04]  /*17660*/  LD.E R24, desc[UR40][R152.64+0x264] ;  /* 0x0002642898187980 */ /* 0x000ee8000c101900 */
[----:B0-----:R-:W3:Y:S04]  /*17670*/  LD.E R25, desc[UR40][R152.64+0x268] ;  /* 0x0002682898197980 */ /* 0x001ee8000c101900 */
[----:B------:R-:W3:Y:S04]  /*17680*/  LD.E R26, desc[UR40][R152.64+0x26c] ;  /* 0x00026c28981a7980 */ /* 0x000ee8000c101900 */
[----:B-1----:R-:W3:Y:S04]  /*17690*/  LD.E R27, desc[UR40][R152.64+0x270] ;  /* 0x00027028981b7980 */ /* 0x002ee8000c101900 */
[----:B------:R-:W3:Y:S04]  /*176a0*/  LD.E R28, desc[UR40][R152.64+0x274] ;  /* 0x00027428981c7980 */ /* 0x000ee8000c101900 */
        /* <DEDUP_REMOVED lines=114> */
[----:B----4-:R-:W-:Y:S04]  /*17dd0*/  ST.E desc[UR40][R152.64+0x250], R13 ;  /* 0x0002500d98007985 */ /* 0x010fe8000c101928 */
[----:B-----5:R-:W-:Y:S04]  /*17de0*/  ST.E desc[UR40][R152.64+0x254], R14 ;  /* 0x0002540e98007985 */ /* 0x020fe8000c101928 */
[----:B---3--:R-:W-:Y:S04]  /*17df0*/  ST.E desc[UR40][R152.64+0x258], R15 ;  /* 0x0002580f98007985 */ /* 0x008fe8000c101928 */
[----:B------:R-:W-:Y:S04]  /*17e00*/  ST.E desc[UR40][R152.64+0x25c], R20 ;  /* 0x00025c1498007985 */ /* 0x000fe8000c101928 */
[----:B------:R-:W-:Y:S04]  /*17e10*/  ST.E desc[UR40][R152.64+0x260], R21 ;  /* 0x0002601598007985 */ /* 0x000fe8000c101928 */
[----:B------:R0:W-:Y:S04]  /*17e20*/  ST.E desc[UR40][R152.64+0x264], R24 ;  /* 0x0002641898007985 */ /* 0x0001e8000c101928 */
[----:B------:R-:W-:Y:S04]  /*17e30*/  ST.E desc[UR40][R152.64+0x268], R25 ;  /* 0x0002681998007985 */ /* 0x000fe8000c101928 */
[----:B------:R-:W-:Y:S04]  /*17e40*/  ST.E desc[UR40][R152.64+0x26c], R26 ;  /* 0x00026c1a98007985 */ /* 0x000fe8000c101928 */
[----:B------:R-:W-:Y:S04]  /*17e50*/  ST.E desc[UR40][R152.64+0x270], R27 ;  /* 0x0002701b98007985 */ /* 0x000fe8000c101928 */
[----:B------:R1:W-:Y:S04]  /*17e60*/  ST.E desc[UR40][R152.64+0x274], R28 ;  /* 0x0002741c98007985 */ /* 0x0003e8000c101928 */
[----:B--2---:R2:W-:Y:S04]  /*17e70*/  ST.E desc[UR40][R152.64+0x278], R29 ;  /* 0x0002781d98007985 */ /* 0x0045e8000c101928 */
        /* <DEDUP_REMOVED lines=115> */
[----:B--2---:R-:W2:Y:S04]  /*185b0*/  LD.E R29, desc[UR40][R152.64+0x254] ;  /* 0x00025428981d7980 */ /* 0x004ea8000c101900 */
[----:B---3--:R-:W2:Y:S04]  /*185c0*/  LD.E R30, desc[UR40][R152.64+0x258] ;  /* 0x00025828981e7980 */ /* 0x008ea8000c101900 */
[----:B----4-:R-:W2:Y:S04]  /*185d0*/  LD.E R31, desc[UR40][R152.64+0x25c] ;  /* 0x00025c28981f7980 */ /* 0x010ea8000c101900 */
        /* <DEDUP_REMOVED lines=536> */
[----:B------:R1:W-:Y:S04]  /*1a760*/  ST.E desc[UR40][R8.64], R27 ;  /* 0x0000001b08007985 */ /* 0x0003e8000c101928 */
[----:B------:R-:W2:Y:S04]  /*1a770*/  LD.E R10, desc[UR40][R152.64+0x240] ;  /* 0x00024028980a7980 */ /* 0x000ea8000c101900 */
[----:B------:R-:W-:Y:S04]  /*1a780*/  ST.E desc[UR40][R152.64+0x250], R28 ;  /* 0x0002501c98007985 */ /* 0x000fe8000c101928 */
[----:B------:R3:W-:Y:S04]  /*1a790*/  ST.E desc[UR40][R152.64+0x254], R29 ;  /* 0x0002541d98007985 */ /* 0x0007e8000c101928 */
[----:B------:R-:W-:Y:S04]  /*1a7a0*/  ST.E desc[UR40][R152.64+0x258], R30 ;  /* 0x0002581e98007985 */ /* 0x000fe8000c101928 */
[----:B------:R4:W-:Y:S04]  /*1a7b0*/  ST.E desc[UR40][R152.64+0x25c], R31 ;  /* 0x00025c1f98007985 */ /* 0x0009e8000c101928 */
        /* <DEDUP_REMOVED lines=121> */
[----:B------:R-:W2:Y:S04]  /*1af50*/  LD.E R11, desc[UR40][R4.64] ;  /* 0x00000028040b7980 */ /* 0x000ea8000c101900 */
[----:B--2---:R2:W-:Y:S04]  /*1af60*/  ST.E desc[UR40][R4.64], R11 ;  /* 0x0000000b04007985 */ /* 0x0045e8000c101928 */
[----:B------:R-:W3:Y:S04]  /*1af70*/  LD.E R13, desc[UR40][R6.64] ;  /* 0x00000028060d7980 */ /* 0x000ee8000c101900 */
[----:B---3--:R3:W-:Y:S04]  /*1af80*/  ST.E desc[UR40][R6.64], R13 ;  /* 0x0000000d06007985 */ /* 0x0087e8000c101928 */
[----:B------:R-:W4:Y:S04]  /*1af90*/  LD.E R15, desc[UR40][R8.64] ;  /* 0x00000028080f7980 */ /* 0x000f28000c101900 */
[----:B----4-:R4:W-:Y:S04]  /*1afa0*/  ST.E desc[UR40][R8.64], R15 ;  /* 0x0000000f08007985 */ /* 0x0109e8000c101928 */
[----:B------:R-:W4:Y:S04]  /*1afb0*/  LD.E R21, desc[UR40][R152.64+0x250] ;  /* 0x0002502898157980 */ /* 0x000f28000c101900 */
[----:B0-----:R-:W4:Y:S04]  /*1afc0*/  LD.E R25, desc[UR40][R152.64+0x254] ;  /* 0x0002542898197980 */ /* 0x001f28000c101900 */
[----:B-1----:R-:W4:Y:S04]  /*1afd0*/  LD.E R27, desc[UR40][R152.64+0x258] ;  /* 0x00025828981b7980 */ /* 0x002f28000c101900 */
[----:B------:R-:W4:Y:S04]  /*1afe0*/  LD.E R29, desc[UR40][R152.64+0x25c] ;  /* 0x00025c28981d7980 */ /* 0x000f28000c101900 */
[----:B------:R-:W4:Y:S04]  /*1aff0*/  LD.E R31, desc[UR40][R152.64+0x260] ;  /* 0x00026028981f7980 */ /* 0x000f28000c101900 */
[----:B-----5:R-:W5:Y:S04]  /*1b000*/  LD.E R33, desc[UR40][R152.64+0x264] ;  /* 0x0002642898217980 */ /* 0x020f68000c101900 */
        /* <DEDUP_REMOVED lines=118> */
[----:B------:R0:W-:Y:S04]  /*1b770*/  ST.E desc[UR40][R152.64+0x250], R21 ;  /* 0x0002501598007985 */ /* 0x0001e8000c101928 */
[----:B------:R0:W-:Y:S04]  /*1b780*/  ST.E desc[UR40][R152.64+0x254], R25 ;  /* 0x0002541998007985 */ /* 0x0001e8000c101928 */
[----:B------:R0:W-:Y:S04]  /*1b790*/  ST.E desc[UR40][R152.64+0x258], R27 ;  /* 0x0002581b98007985 */ /* 0x0001e8000c101928 */
[----:B------:R0:W-:Y:S04]  /*1b7a0*/  ST.E desc[UR40][R152.64+0x25c], R29 ;  /* 0x00025c1d98007985 */ /* 0x0001e8000c101928 */
[----:B------:R0:W-:Y:S04]  /*1b7b0*/  ST.E desc[UR40][R152.64+0x260], R31 ;  /* 0x0002601f98007985 */ /* 0x0001e8000c101928 */
[----:B-----5:R0:W-:Y:S04]  /*1b7c0*/  ST.E desc[UR40][R152.64+0x264], R33 ;  /* 0x0002642198007985 */ /* 0x0201e8000c101928 */
        /* <DEDUP_REMOVED lines=134> */
.L_x_3279:
[----:B------:R-:W-:Y:S05]  /*1c030*/  BSYNC B0 ;  /* 0x0000000000007941 */ /* 0x000fea0003800000 */
.L_x_3278:
[----:B------:R-:W-:Y:S05]  /*1c040*/  @P1 BRA `(.L_x_3280) ;  /* 0xffffff6400fc1947 */ /* 0x000fea000383ffff */
.L_x_3261:
[----:B------:R-:W-:-:S13]  /*1c050*/  ISETP.GE.AND P1, PT, R0, UR46, PT ;  /* 0x0000002e00007c0c */ /* 0x000fda000bf26270 */
[----:B------:R-:W-:Y:S05]  /*1c060*/  @!P1 BRA `(.L_x_3281) ;  /* 0x000000a400a49947 */ /* 0x000fea0003800000 */
.L_x_3310:
[----:B01----:R-:W2:Y:S04]  /*1c070*/  LD.E R3, desc[UR40][R152.64+0x1e8] ;  /* 0x0001e82898037980 */ /* 0x003ea8000c101900 */
[----:B0-----:R-:W3:Y:S04]  /*1c080*/  LD.E R4, desc[UR40][R152.64+0x1f0] ;  /* 0x0001f02898047980 */ /* 0x001ee8000c101900 */
        /* <DEDUP_REMOVED lines=18> */
.L_x_3283:
[----:B------:R-:W-:Y:S05]  /*1c1b0*/  BSYNC B0 ;  /* 0x0000000000007941 */ /* 0x000fea0003800000 */
.L_x_3282:
[----:B0-----:R-:W2:Y:S01]  /*1c1c0*/  LD.E.64 R4, desc[UR40][R152.64+0x8] ;  /* 0x0000082898047980 */ /* 0x001ea2000c101b00 */
[----:B-----5:R-:W-:Y:S02]  /*1c1d0*/  SHF.L.U32 R10, R9, 0x1f, RZ ;  /* 0x0000001f090a7819 */ /* 0x020fe400000006ff */
[----:B--2---:R-:W-:-:S05]  /*1c1e0*/  MOV R4, R4 ;  /* 0x0000000400047202 */ /* 0x004fca0000000f00 */
[----:B------:R-:W-:-:S04]  /*1c1f0*/  IMAD R7, R7, 0x8, R4 ;  /* 0x0000000807077824 */ /* 0x000fc800078e0204 */
[----:B------:R0:W1:Y:S01]  /*1c200*/  SYNCS.PHASECHK.TRANS64.TRYWAIT P1, [R7+URZ], R10 ;  /* 0x0000000a070075a7 */ /* 0x000062000802017f */
[----:B------:R-:W2:Y:S04]  /*1c210*/  LD.E R4, desc[UR40][R152.64+0x1c] ;  /* 0x00001c2898047980 */ /* 0x000ea8000c101900 */
[----:B------:R0:W5:Y:S04]  /*1c220*/  LD.E R6, desc[UR40][R152.64+0x1e8] ;  /* 0x0001e82898067980 */ /* 0x000168000c101900 */
[----:B------:R0:W5:Y:S01]  /*1c230*/  LD.E R8, desc[UR40][R152.64+0x1ec] ;  /* 0x0001ec2898087980 */ /* 0x000162000c101900 */
[----:B------:R-:W-:Y:S01]  /*1c240*/  BSSY B0, `(.L_x_3284) ;  /* 0x0000005000007945 */ /* 0x000fe20003800000 */
[----:B--2---:R-:W-:-:S04]  /*1c250*/  LOP3.LUT R4, R4, 0x1, RZ, 0xfc, !PT ;  /* 0x0000000104047812 */ /* 0x004fc800078efcff */
[----:B------:R-:W-:-:S13]  /*1c260*/  ISETP.NE.AND P2, PT, R4, 0x3, PT ;  /* 0x000000030400780c */ /* 0x000fda0003f45270 */
[----:B01----:R-:W-:Y:S05]  /*1c270*/  @!P2 BRA `(.L_x_3285) ;  /* 0x000000000004a947 */ /* 0x003fea0003800000 */
[----:B------:R-:W-:Y:S01]  /*1c280*/  BPT.TRAP 0x1 ;  /* 0x000000040000795c */ /* 0x000fe20000300000 */
.L_x_3285:
[----:B------:R-:W-:Y:S05]  /*1c290*/  BSYNC B0 ;  /* 0x0000000000007941 */ /* 0x000fea0003800000 */
.L_x_3284:
        /* <DEDUP_REMOVED lines=8> */
.L_x_3287:
[----:B------:R-:W-:Y:S05]  /*1c320*/  BSYNC B0 ;  /* 0x0000000000007941 */ /* 0x000fea0003800000 */
.L_x_3286:
[----:B------:R-:W2:Y:S04]  /*1c330*/  LD.E R13, desc[UR40][R152.64+0x1e8] ;  /* 0x0001e828980d7980 */ /* 0x000ea8000c101900 */
[----:B0----5:R-:W2:Y:S01]  /*1c340*/  LD.E.64 R6, desc[UR40][R152.64+0xa0] ;  /* 0x0000a02898067980 */ /* 0x021ea2000c101b00 */
        /* <DEDUP_REMOVED lines=8> */
[C---:B------:R-:W-:Y:S02]  /*1c3d0*/  R2UR UR6, R6.reuse ;  /* 0x00000000060672ca */ /* 0x040fe400000e0000 */
[----:B------:R0:W-:Y:S01]  /*1c3e0*/  ST.E desc[UR40][R152.64+0x80], RZ ;  /* 0x000080ff98007985 */ /* 0x0001e2000c101928 */
[----:B------:R-:W-:Y:S01]  /*1c3f0*/  WARPGROUP.ARRIVE ;  /* 0x00000000000079c5 */ /* 0x000fe20000000000 */
[----:B------:R-:W-:Y:S02]  /*1c400*/  VIADD R12, R6, 0x2 ;  /* 0x00000002060c7836 */ /* 0x000fe40000000000 */
[----:B------:R-:W-:Y:S01]  /*1c410*/  IMAD.MOV.U32 R13, RZ, RZ, R7 ;  /* 0x000000ffff0d7224 */ /* 0x000fe200078e0007 */
[----:B---3--:R-:W-:Y:S02]  /*1c420*/  R2UR UR4, R14 ;  /* 0x000000000e0472ca */ /* 0x008fe400000e0000 */
[----:B------:R-:W-:-:S13]  /*1c430*/  R2UR UR5, R15 ;  /* 0x000000000f0572ca */ /* 0x000fda00000e0000 */
[----:B------:R-:W-:Y:S01]  /*1c440*/  HGMMA.64x64x16.F32 R24, gdesc[UR4], RZ, !UPT, gsb0 ;  /* 0x00e00000041879f0 */ /* 0x000fe2000c0008ff */
[----:B----4-:R-:W-:Y:S01]  /*1c450*/  VIADD R4, R4, 0x2 ;  /* 0x0000000204047836 */ /* 0x010fe20000000000 */
[----:B------:R-:W-:Y:S02]  /*1c460*/  R2UR UR6, R12 ;  /* 0x000000000c0672ca */ /* 0x000fe400000e0000 */
[----:B------:R-:W-:Y:S02]  /*1c470*/  R2UR UR7, R13 ;  /* 0x000000000d0772ca */ /* 0x000fe400000e0000 */
[----:B------:R-:W-:Y:S01]  /*1c480*/  R2UR UR4, R4 ;  /* 0x00000000040472ca */ /* 0x000fe200000e0000 */
[----:B------:R-:W-:Y:S01]  /*1c490*/  IMAD.MOV.U32 R4, RZ, RZ, 0x1 ;  /* 0x00000001ff047424 */ /* 0x000fe200078e00ff */
        /* <DEDUP_REMOVED lines=35> */
.L_x_3290:
[----:B------:R-:W-:Y:S05]  /*1c6d0*/  BSYNC B0 ;  /* 0x0000000000007941 */ /* 0x000fea0003800000 */
.L_x_3289:
        /* <DEDUP_REMOVED lines=13> */
.L_x_3292:
[----:B------:R-:W-:Y:S05]  /*1c7b0*/  BSYNC B0 ;  /* 0x0000000000007941 */ /* 0x000fea0003800000 */
.L_x_3291:
        /* <DEDUP_REMOVED lines=8> */
.L_x_3294:
[----:B------:R-:W-:Y:S05]  /*1c840*/  BSYNC B0 ;  /* 0x0000000000007941 */ /* 0x000fea0003800000 */
.L_x_3293:
[----:B------:R-:W2:Y:S04]  /*1c850*/  LD.E R12, desc[UR40][R152.64+0x88] ;  /* 0x00008828980c7980 */ /* 0x000ea8000c101900 */
[----:B-1---5:R-:W3:Y:S04]  /*1c860*/  LD.E R5, desc[UR40][R152.64+0x1e8] ;  /* 0x0001e82898057980 */ /* 0x022ee8000c101900 */
[----:B------:R-:W3:Y:S04]  /*1c870*/  LD.E.64 R6, desc[UR40][R152.64+0xb8] ;  /* 0x0000b82898067980 */ /* 0x000ee8000c101b00 */
[----:B------:R-:W4:Y:S04]  /*1c880*/  LD.E.64 R14, desc[UR40][R152.64+0xb0] ;  /* 0x0000b028980e7980 */ /* 0x000f28000c101b00 */
[----:B------:R-:W4:Y:S04]  /*1c890*/  LD.E.64 R20, desc[UR40][R152.64+0xb0] ;  /* 0x0000b02898147980 */ /* 0x000f28000c101b00 */
[----:B------:R-:W4:Y:S04]  /*1c8a0*/  LD.E.64 R8, desc[UR40][R152.64+0xb0] ;  /* 0x0000b02898087980 */ /* 0x000f28000c101b00 */
[----:B------:R-:W4:Y:S01]  /*1c8b0*/  LD.E.64 R10, desc[UR40][R152.64+0xb0] ;  /* 0x0000b028980a7980 */ /* 0x000f22000c101b00 */
[----:B------:R-:W-:Y:S05]  /*1c8c0*/  WARPSYNC.ALL ;  /* 0x0000000000007948 */ /* 0x000fea0003800000 */
[----:B--2---:R-:W-:-:S02]  /*1c8d0*/  ISETP.NE.U32.AND P1, PT, R12, RZ, PT ;  /* 0x000000ff0c00720c */ /* 0x004fc40003f25070 */
[----:B------:R-:W2:Y:S01]  /*1c8e0*/  LD.E.64 R12, desc[UR40][R152.64+0xb0] ;  /* 0x0000b028980c7980 */ /* 0x000ea2000c101b00 */
[----:B---3--:R-:W-:Y:S01]  /*1c8f0*/  IMAD R6, R5, 0x1000, R6 ;  /* 0x0000100005067824 */ /* 0x008fe200078e0206 */
[----:B------:R-:W-:Y:S02]  /*1c900*/  R2UR UR7, R7 ;  /* 0x00000000070772ca */ /* 0x000fe400000e0000 */
[----:B----4-:R-:W-:Y:S02]  /*1c910*/  R2UR UR4, R14 ;  /* 0x000000000e0472ca */ /* 0x010fe400000e0000 */
[----:B------:R-:W-:Y:S02]  /*1c920*/  R2UR UR6, R6 ;  /* 0x00000000060672ca */ /* 0x000fe400000e0000 */
[----:B------:R-:W-:Y:S01]  /*1c930*/  R2UR UR5, R15 ;  /* 0x000000000f0572ca */ /* 0x000fe200000e0000 */
[----:B------:R-:W-:Y:S02]  /*1c940*/  WARPGROUP.ARRIVE ;  /* 0x00000000000079c5 */ /* 0x000fe40000000000 */
[----:B------:R-:W-:-:S10]  /*1c950*/  VOTEU.ANY UP0, P1 ;  /* 0x00000000003f7886 */ /* 0x000fd40000800100 */
[----:B------:R-:W-:Y:S01]  /*1c960*/  HGMMA.64x64x16.F32 R24, gdesc[UR4], R24, UP0, gsb0 ;  /* 0x00e00000041879f0 */ /* 0x000fe2000b800818 */
        /* <DEDUP_REMOVED lines=37> */
[----:B------:R-:W-:Y:S02]  /*1cbc0*/  IMAD.MOV.U32 R57, RZ, RZ, R7 ;  /* 0x000000ffff397224 */ /* 0x000fe400078e0007 */
[----:B--2---:R-:W-:Y:S01]  /*1cbd0*/  VIADD R12, R12, 0x200 ;  /* 0x000002000c0c7836 */ /* 0x004fe20000000000 */
[----:B------:R-:W-:Y:S02]  /*1cbe0*/  R2UR UR6, R56 ;  /* 0x00000000380672ca */ /* 0x000fe400000e0000 */
[----:B------:R-:W-:Y:S02]  /*1cbf0*/  R2UR UR7, R57 ;  /* 0x00000000390772ca */ /* 0x000fe400000e0000 */
[----:B------:R-:W-:-:S02]  /*1cc00*/  R2UR UR4, R12 ;  /* 0x000000000c0472ca */ /* 0x000fc400000e0000 */
        /* <DEDUP_REMOVED lines=10> */
[----:B---3--:R-:W-:Y:S01]  /*1ccb0*/  VIADD R14, R14, 0x202 ;  /* 0x000002020e0e7836 */ /* 0x008fe20000000000 */
[----:B------:R-:W-:-:S04]  /*1ccc0*/  R2UR UR5, R15 ;  /* 0x000000000f0572ca */ /* 0x000fc800000e0000 */
        /* <DEDUP_REMOVED lines=10> */
[----:B----4-:R-:W-:Y:S01]  /*1cd70*/  VIADD R20, R20, 0x204 ;  /* 0x0000020414147836 */ /* 0x010fe20000000000 */
[----:B------:R-:W-:-:S04]  /*1cd80*/  R2UR UR5, R21 ;  /* 0x00000000150572ca */ /* 0x000fc800000e0000 */
        /* <DEDUP_REMOVED lines=10> */
[----:B------:R-:W-:Y:S01]  /*1ce30*/  VIADD R8, R8, 0x206 ;  /* 0x0000020608087836 */ /* 0x000fe20000000000 */
        /* <DEDUP_REMOVED lines=11> */
[----:B--2---:R-:W-:Y:S01]  /*1cef0*/  VIADD R10, R10, 0x400 ;  /* 0x000004000a0a7836 */ /* 0x004fe20000000000 */
[----:B------:R-:W-:-:S04]  /*1cf00*/  R2UR UR5, R11 ;  /* 0x000000000b0572ca */ /* 0x000fc800000e0000 */
        /* <DEDUP_REMOVED lines=85> */
[----:B------:R-:W1:Y:S01]  /*1d460*/  S2R R58, SR_TID.X ;  /* 0x00000000003a7919 */ /* 0x000e620000002100 */
[----:B------:R-:W-:Y:S02]  /*1d470*/  WARPGROUP.DEPBAR.LE gsb0, 0x0 ;  /* 0x00008000000079c5 */ /* 0x000fe40000010000 */
[----:B------:R-:W4:Y:S04]  /*1d480*/  LD.E.64 R12, desc[UR40][R152.64+0xb0] ;  /* 0x0000b028980c7980 */ /* 0x000f28000c101b00 */
[----:B------:R-:W-:Y:S01]  /*1d490*/  ST.E desc[UR40][R152.64+0x88], R4 ;  /* 0x0000880498007985 */ /* 0x000fe2000c101928 */
[----:B------:R-:W-:-:S06]  /*1d4a0*/  WARPGROUP.ARRIVE ;  /* 0x00000000000079c5 */ /* 0x000fcc0000000000 */
[----:B------:R-:W-:Y:S01]  /*1d4b0*/  HGMMA.64x64x16.F32 R24, gdesc[UR4], R24, gsb0 ;  /* 0x00e00000041879f0 */ /* 0x000fe20008000818 */
[----:B-1----:R-:W-:-:S05]  /*1d4c0*/  SHF.R.U32.HI R58, RZ, 0x7, R58 ;  /* 0x00000007ff3a7819 */ /* 0x002fca000001163a */
[----:B------:R1:W0:Y:S01]  /*1d4d0*/  SHFL.IDX PT, R5, R58, RZ, 0x1f ;  /* 0x00001fff3a057589 */ /* 0x00022200000e0000 */
        /* <DEDUP_REMOVED lines=13> */
[----:B------:R-:W2:Y:S04]  /*1d5b0*/  LD.E.64 R56, desc[UR40][R152.64+0xb0] ;  /* 0x0000b02898387980 */ /* 0x000ea8000c101b00 */
        /* <DEDUP_REMOVED lines=8> */
[----:B------:R-:W-:Y:S02]  /*1d640*/  R2UR UR6, R20 ;  /* 0x00000000140672ca */ /* 0x000fe400000e0000 */
[----:B---3--:R-:W-:Y:S02]  /*1d650*/  IADD3 R8, R59, 0x800, R8 ;  /* 0x000008003b087810 */ /* 0x008fe40007ffe008 */
[----:B------:R-:W-:Y:S02]  /*1d660*/  R2UR UR5, R9 ;  /* 0x00000000090572ca */ /* 0x000fe400000e0000 */
[----:B------:R-:W-:Y:S01]  /*1d670*/  R2UR UR4, R8 ;  /* 0x00000000080472ca */ /* 0x000fe200000e0000 */
[----:B------:R-:W-:Y:S02]  /*1d680*/  WARPGROUP.DEPBAR.LE gsb0, 0x0 ;  /* 0x00008000000079c5 */ /* 0x000fe40000010000 */
[----:B------:R-:W3:Y:S04]  /*1d690*/  LD.E.64 R14, desc[UR40][R152.64+0xb0] ;  /* 0x0000b028980e7980 */ /* 0x000ee8000c101b00 */
[----:B------:R-:W-:Y:S01]  /*1d6a0*/  ST.E desc[UR40][R152.64+0x88], R4 ;  /* 0x0000880498007985 */ /* 0x000fe2000c101928 */
[----:B------:R-:W-:-:S06]  /*1d6b0*/  WARPGROUP.ARRIVE ;  /* 0x00000000000079c5 */ /* 0x000fcc0000000000 */
[----:B------:R-:W-:Y:S01]  /*1d6c0*/  HGMMA.64x64x16.F32 R24, gdesc[UR4], R24, gsb0 ;  /* 0x00e00000041879f0 */ /* 0x000fe20008000818 */
[----:B------:R-:W-:Y:S01]  /*1d6d0*/  SEL R61, R61, 0x6, !P1 ;  /* 0x000000063d3d7807 */ /* 0x000fe20004800000 */
[----:B------:R-:W-:-:S04]  /*1d6e0*/  IMAD.MOV.U32 R21, RZ, RZ, R7 ;  /* 0x000000ffff157224 */ /* 0x000fc800078e0007 */
[----:B------:R-:W-:Y:S01]  /*1d6f0*/  IMAD.IADD R20, R58, 0x1, R61 ;  /* 0x000000013a147824 */ /* 0x000fe200078e023d */
[----:B------:R-:W-:-:S04]  /*1d700*/  R2UR UR7, R21 ;  /* 0x00000000150772ca */ /* 0x000fc800000e0000 */
[----:B------:R-:W-:Y:S02]  /*1d710*/  R2UR UR6, R20 ;  /* 0x00000000140672ca */ /* 0x000fe400000e0000 */
[----:B----4-:R-:W-:Y:S02]  /*1d720*/  IADD3 R10, R61, 0x800, R10 ;  /* 0x000008003d0a7810 */ /* 0x010fe40007ffe00a */
[----:B------:R-:W-:Y:S02]  /*1d730*/  R2UR UR5, R11 ;  /* 0x000000000b0572ca */ /* 0x000fe400000e0000 */
[----:B------:R-:W-:Y:S01]  /*1d740*/  R2UR UR4, R10 ;  /* 0x000000000a0472ca */ /* 0x000fe200000e0000 */
[----:B------:R-:W-:Y:S02]  /*1d750*/  WARPGROUP.DEPBAR.LE gsb0, 0x0 ;  /* 0x00008000000079c5 */ /* 0x000fe40000010000 */
[----:B------:R-:W4:Y:S04]  /*1d760*/  LD.E.64 R8, desc[UR40][R152.64+0xb0] ;  /* 0x0000b02898087980 */ /* 0x000f28000c101b00 */
        /* <DEDUP_REMOVED lines=25> */
[----:B------:R-:W-:Y:S02]  /*1d900*/  R2UR UR6, R20 ;  /* 0x00000000140672ca */ /* 0x000fe400000e0000 */
[----:B--2---:R-:W-:Y:S02]  /*1d910*/  IADD3 R56, R5, 0xa00, R56 ;  /* 0x00000a0005387810 */ /* 0x004fe40007ffe038 */
        /* <DEDUP_REMOVED lines=162> */
[----:B------:R-:W2:Y:S04]  /*1e340*/  LDL R64, [R1+0xec] ;  /* 0x0000ec0001407983 */ /* 0x000ea80000100800 */
[----:B------:R-:W3:Y:S04]  /*1e350*/  LDL.64 R12, [R1+0x110] ;  /* 0x00011000010c7983 */ /* 0x000ee80000100a00 */
[----:B0-----:R-:W4:Y:S04]  /*1e360*/  LD.E.64 R4, desc[UR40][R152.64+0x120] ;  /* 0x0001202898047980 */ /* 0x001f28000c101b00 */
[----:B------:R-:W2:Y:S04]  /*1e370*/  LDL R56, [R1+0x70] ;  /* 0x0000700001387983 */ /* 0x000ea80000100800 */
[----:B------:R-:W2:Y:S04]  /*1e380*/  LDL R57, [R1+0x118] ;  /* 0x0001180001397983 */ /* 0x000ea80000100800 */
[----:B------:R-:W2:Y:S04]  /*1e390*/  LDL.128 R8, [R1+0x100] ;  /* 0x0001000001087983 */ /* 0x000ea80000100c00 */
[----:B----4-:R-:W4:Y:S04]  /*1e3a0*/  LD.E R59, desc[UR40][R4.64] ;  /* 0x00000028043b7980 */ /* 0x010f28000c101900 */
[----:B------:R-:W4:Y:S01]  /*1e3b0*/  LDL.128 R4, [R1+0xf0] ;  /* 0x0000f00001047983 */ /* 0x000f220000100c00 */
[----:B---3--:R-:W-:-:S02]  /*1e3c0*/  ISETP.NE.AND P1, PT, R12, 0x1, PT ;  /* 0x000000010c00780c */ /* 0x008fc40003f25270 */
[----:B--2---:R-:W-:Y:S01]  /*1e3d0*/  ISETP.GE.AND P2, PT, R9, 0x1, PT ;  /* 0x000000010900780c */ /* 0x004fe20003f46270 */
[----:B------:R-:W-:Y:S01]  /*1e3e0*/  BSSY B0, `(.L_x_3296) ;  /* 0x0000079000007945 */ /* 0x000fe20003800000 */
[-C--:B----4-:R-:W-:Y:S01]  /*1e3f0*/  FMUL.FTZ R14, R24, R59.reuse ;  /* 0x0000003b180e7220 */ /* 0x090fe20000410000 */
[-C--:B------:R-:W-:Y:S01]  /*1e400*/  FMUL.FTZ R24, R28, R59.reuse ;  /* 0x0000003b1c187220 */ /* 0x080fe20000410000 */
[-C--:B------:R-:W-:Y:S01]  /*1e410*/  FMUL.FTZ R28, R35, R59.reuse ;  /* 0x0000003b231c7220 */ /* 0x080fe20000410000 */
[----:B------:R-:W-:Y:S01]  /*1e420*/  SHF.R.S32.HI R35, RZ, 0x1f, R64 ;  /* 0x0000001fff237819 */ /* 0x000fe20000011440 */
[-C--:B------:R-:W-:Y:S01]  /*1e430*/  FMUL.FTZ R61, R33, R59.reuse ;  /* 0x0000003b213d7220 */ /* 0x080fe20000410000 */
[-C--:B------:R-:W-:Y:S02]  /*1e440*/  FMUL.FTZ R21, R25, R59.reuse ;  /* 0x0000003b19157220 */ /* 0x080fe40000410000 */
[----:B------:R-:W-:Y:S01]  /*1e450*/  LEA.HI R33, R35, R64, RZ, 0x7 ;  /* 0x0000004023217211 */ /* 0x000fe200078f38ff */
[-C--:B------:R-:W-:Y:S01]  /*1e460*/  FMUL.FTZ R25, R30, R59.reuse ;  /* 0x0000003b1e197220 */ /* 0x080fe20000410000 */
[----:B------:R-:W-:-:S02]  /*1e470*/  FMUL.FTZ R30, R39, R59 ;  /* 0x0000003b271e7220 */ /* 0x000fc40000410000 */
[----:B------:R-:W-:Y:S01]  /*1e480*/  LOP3.LUT R39, R33, 0xffffff80, RZ, 0xc0, !PT ;  /* 0xffffff8021277812 */ /* 0x000fe200078ec0ff */
[----:B------:R-:W-:-:S04]  /*1e490*/  FMUL.FTZ R58, R29, R59 ;  /* 0x0000003b1d3a7220 */ /* 0x000fc80000410000 */
[----:B------:R-:W-:Y:S02]  /*1e4a0*/  IMAD.IADD R39, R64, 0x1, -R39 ;  /* 0x0000000140277824 */ /* 0x000fe400078e0a27 */
[-C--:B------:R-:W-:Y:S01]  /*1e4b0*/  FMUL.FTZ R29, R38, R59.reuse ;  /* 0x0000003b261d7220 */ /* 0x080fe20000410000 */
[-C--:B------:R-:W-:Y:S01]  /*1e4c0*/  FMUL.FTZ R63, R41, R59.reuse ;  /* 0x0000003b293f7220 */ /* 0x080fe20000410000 */
[----:B------:R-:W-:Y:S02]  /*1e4d0*/  LEA.HI R41, R35, R64, RZ, 0x2 ;  /* 0x0000004023297211 */ /* 0x000fe400078f10ff */
[----:B------:R-:W-:Y:S01]  /*1e4e0*/  SHF.R.S32.HI R38, RZ, 0x1f, R39 ;  /* 0x0000001fff267819 */ /* 0x000fe20000011427 */
[-C--:B------:R-:W-:Y:S01]  /*1e4f0*/  FMUL.FTZ R62, R40, R59.reuse ;  /* 0x0000003b283e7220 */ /* 0x080fe20000410000 */
[----:B------:R-:W-:Y:S02]  /*1e500*/  FMUL.FTZ R15, R26, R59 ;  /* 0x0000003b1a0f7220 */ /* 0x000fe40000410000 */
[----:B------:R-:W-:Y:S01]  /*1e510*/  LEA.HI R40, R38, R39, RZ, 0x2 ;  /* 0x0000002726287211 */ /* 0x000fe200078f10ff */
[-C--:B------:R-:W-:Y:S01]  /*1e520*/  FMUL.FTZ R26, R31, R59.reuse ;  /* 0x0000003b1f1a7220 */ /* 0x080fe20000410000 */
[----:B------:R-:W-:Y:S01]  /*1e530*/  LOP3.LUT R41, R41, 0xfffffffc, RZ, 0xc0, !PT ;  /* 0xfffffffc29297812 */ /* 0x000fe200078ec0ff */
[----:B------:R-:W-:Y:S01]  /*1e540*/  FMUL.FTZ R31, R42, R59 ;  /* 0x0000003b2a1f7220 */ /* 0x000fe20000410000 */
[----:B------:R-:W-:-:S02]  /*1e550*/  SHF.R.S32.HI R35, RZ, 0x2, R40 ;  /* 0x00000002ff237819 */ /* 0x000fc40000011428 */
[----:B------:R-:W-:Y:S01]  /*1e560*/  SHF.R.S32.HI R42, RZ, 0x1f, R40 ;  /* 0x0000001fff2a7819 */ /* 0x000fe20000011428 */
[----:B------:R-:W-:Y:S01]  /*1e570*/  IMAD.IADD R64, R64, 0x1, -R41 ;  /* 0x0000000140407824 */ /* 0x000fe200078e0a29 */
[----:B------:R-:W-:Y:S02]  /*1e580*/  LEA.HI R38, R38, R39, RZ, 0x5 ;  /* 0x0000002726267211 */ /* 0x000fe400078f28ff */
[----:B------:R-:W-:Y:S01]  /*1e590*/  LEA.HI R42, R42, R35, RZ, 0x3 ;  /* 0x000000232a2a7211 */ /* 0x000fe200078f18ff */
[-C--:B-1----:R-:W-:Y:S01]  /*1e5a0*/  FMUL.FTZ R60, R32, R59.reuse ;  /* 0x0000003b203c7220 */ /* 0x082fe20000410000 */
[----:B------:R-:W-:Y:S01]  /*1e5b0*/  FMUL.FTZ R32, R43, R59 ;  /* 0x0000003b2b207220 */ /* 0x000fe20000410000 */
[----:B------:R-:W-:Y:S02]  /*1e5c0*/  LEA.HI R43, R64, R64, RZ, 0x1 ;  /* 0x00000040402b7211 */ /* 0x000fe400078f08ff */
[----:B------:R-:W-:Y:S02]  /*1e5d0*/  LOP3.LUT R42, R42, 0xfffffff8, RZ, 0xc0, !PT ;  /* 0xfffffff82a2a7812 */ /* 0x000fe400078ec0ff */
[----:B------:R-:W-:-:S02]  /*1e5e0*/  SHF.R.S32.HI R41, RZ, 0x5, R38 ;  /* 0x00000005ff297819 */ /* 0x000fc40000011426 */
[----:B------:R-:W-:Y:S01]  /*1e5f0*/  LOP3.LUT R43, R43, 0x1ffffffe, RZ, 0xc0, !PT ;  /* 0x1ffffffe2b2b7812 */ /* 0x000fe200078ec0ff */
[----:B------:R-:W-:Y:S02]  /*1e600*/  IMAD.IADD R42, R35, 0x1, -R42 ;  /* 0x00000001232a7824 */ /* 0x000fe400078e0a2a */
[----:B------:R-:W-:Y:S02]  /*1e610*/  IMAD R41, R56, 0x4, R41 ;  /* 0x0000000438297824 */ /* 0x000fe400078e0229 */
[----:B------:R-:W-:Y:S02]  /*1e620*/  IMAD.IADD R43, R64, 0x1, -R43 ;  /* 0x00000001402b7824 */ /* 0x000fe400078e0a2b */
[----:B------:R-:W-:-:S04]  /*1e630*/  IMAD.U32 R42, R41, 0x10, R42 ;  /* 0x00000010292a7824 */ /* 0x000fc800078e002a */
[----:B------:R-:W-:-:S04]  /*1e640*/  IMAD R56, R43, 0x8, R42 ;  /* 0x000000082b387824 */ /* 0x000fc800078e022a */
[----:B------:R-:W-:-:S05]  /*1e650*/  @P1 IMAD.HI.U32 R38, R56, R13, RZ ;  /* 0x0000000d38261227 */ /* 0x000fca00078e00ff */
[----:B------:R-:W-:Y:S01]  /*1e660*/  @P1 SHF.R.U32.HI R56, RZ, R57, R38 ;  /* 0x00000039ff381219 */ /* 0x000fe20000011626 */
[----:B------:R-:W-:Y:S02]  /*1e670*/  IMAD.SHL.U32 R57, R0, 0x40, RZ ;  /* 0x0000004000397824 */ /* 0x000fe400078e00ff */
[-C--:B------:R-:W-:Y:S01]  /*1e680*/  FMUL.FTZ R48, R48, R59.reuse ;  /* 0x0000003b30307220 */ /* 0x080fe20000410000 */
[----:B------:R-:W-:Y:S01]  /*1e690*/  LOP3.LUT R40, R40, 0x7ffffffc, RZ, 0xc0, !PT ;  /* 0x7ffffffc28287812 */ /* 0x000fe200078ec0ff */
[-C--:B------:R-:W-:Y:S01]  /*1e6a0*/  FMUL.FTZ R20, R27, R59.reuse ;  /* 0x0000003b1b147220 */ /* 0x080fe20000410000 */
[----:B------:R-:W0:Y:S01]  /*1e6b0*/  SHFL.IDX PT, R41, R56, RZ, 0x1c1f ;  /* 0x001c1fff38297589 */ /* 0x000e2200000e0000 */
[-C--:B------:R-:W-:Y:S01]  /*1e6c0*/  FMUL.FTZ R27, R34, R59.reuse ;  /* 0x0000003b221b7220 */ /* 0x080fe20000410000 */
[-C--:B------:R-:W-:Y:S01]  /*1e6d0*/  FMUL.FTZ R34, R47, R59.reuse ;  /* 0x0000003b2f227220 */ /* 0x080fe20000410000 */
[----:B------:R-:W-:Y:S01]  /*1e6e0*/  IADD3 R13, -R57, 0x1, RZ ;  /* 0x00000001390d7810 */ /* 0x000fe20007ffe1ff */
[----:B------:R1:W2:Y:S01]  /*1e6f0*/  MUFU.TANH R47, R48 ;  /* 0x00000030002f7308 */ /* 0x0002a20000002400 */
        /* <DEDUP_REMOVED lines=8> */
[----:B-1----:R-:W-:-:S02]  /*1e780*/  IMAD.IADD R48, R39, 0x1, -R40 ;  /* 0x0000000127307824 */ /* 0x002fc400078e0a28 */
[-C--:B------:R-:W-:Y:S01]  /*1e790*/  FMUL.FTZ R50, R54, R59.reuse ;  /* 0x0000003b36327220 */ /* 0x080fe20000410000 */
[-C--:B------:R-:W-:Y:S01]  /*1e7a0*/  FMUL.FTZ R51, R55, R59.reuse ;  /* 0x0000003b37337220 */ /* 0x080fe20000410000 */
[-C--:B------:R-:W-:Y:S01]  /*1e7b0*/  FMUL.FTZ R44, R44, R59.reuse ;  /* 0x0000003b2c2c7220 */ /* 0x080fe20000410000 */
[----:B------:R-:W-:Y:S01]  /*1e7c0*/  FMUL.FTZ R45, R45, R59 ;  /* 0x0000003b2d2d7220 */ /* 0x000fe20000410000 */
[----:B------:R-:W-:Y:S01]  /*1e7d0*/  IMAD R13, R48, -0x2, R13 ;  /* 0xfffffffe300d7824 */ /* 0x000fe200078e020d */
[----:B------:R-:W1:Y:S04]  /*1e7e0*/  MUFU.TANH R14, R14 ;  /* 0x0000000e000e7308 */ /* 0x000e680000002400 */
[----:B------:R-:W-:-:S04]  /*1e7f0*/  IADD3 R38, -R4, R13, R5 ;  /* 0x0000000d04267210 */ /* 0x000fc80007ffe105 */
[----:B------:R-:W3:Y:S01]  /*1e800*/  MUFU.TANH R21, R21 ;  /* 0x0000001500157308 */ /* 0x000ee20000002400 */
[----:B------:R-:W-:-:S07]  /*1e810*/  LOP3.LUT R13, RZ, R6, RZ, 0x33, !PT ;  /* 0x00000006ff0d7212 */ /* 0x000fce00078e33ff */
        /* <DEDUP_REMOVED lines=19> */
[----:B------:R0:W0:Y:S08]  /*1e950*/  MUFU.TANH R66, R45 ;  /* 0x0000002d00427308 */ /* 0x0000300000002400 */
        /* <DEDUP_REMOVED lines=10> */
[----:B------:R-:W-:Y:S02]  /*1ea00*/  IMAD.IADD R55, R38, 0x1, R13 ;  /* 0x0000000126377824 */ /* 0x000fe400078e020d */
        /* <DEDUP_REMOVED lines=14> */
.L_x_3299:
[----:B------:R-:W-:-:S13]  /*1eaf0*/  ISETP.NE.AND P1, PT, R9, 0x1, PT ;  /* 0x000000010900780c */ /* 0x000fda0003f25270 */
[----:B------:R-:W-:-:S05]  /*1eb00*/  @P1 IMAD.HI.U32 R38, R8, R10, RZ ;  /* 0x0000000a08261227 */ /* 0x000fca00078e00ff */
[----:B------:R-:W-:-:S07]  /*1eb10*/  @P1 SHF.R.U32.HI R8, RZ, R11, R38 ;  /* 0x0000000bff081219 */ /* 0x000fce0000011626 */
.L_x_3300:
[----:B------:R-:W-:Y:S05]  /*1eb20*/  BSYNC B1 ;  /* 0x0000000000017941 */ /* 0x000fea0003800000 */
.L_x_3298:
[----:B------:R-:W-:-:S04]  /*1eb30*/  IMAD R13, R8, R9, -R57 ;  /* 0x00000009080d7224 */ /* 0x000fc800078e0a39 */
[----:B------:R-:W-:-:S05]  /*1eb40*/  IMAD R8, R48, -0x2, R13 ;  /* 0xfffffffe30087824 */ /* 0x000fca00078e020d */
[----:B------:R-:W-:Y:S02]  /*1eb50*/  VIMNMX R7, R7, R8, !PT ;  /* 0x0000000807077248 */ /* 0x000fe40007fe0100 */
[----:B------:R-:W-:-:S07]  /*1eb60*/  VIADDMNMX R6, R8, R9, R6, PT ;  /* 0x0000000908067246 */ /* 0x000fce0003800106 */
.L_x_3297:
[----:B------:R-:W-:Y:S05]  /*1eb70*/  BSYNC B0 ;  /* 0x0000000000007941 */ /* 0x000fea0003800000 */
.L_x_3296:
[C---:B------:R-:W-:Y:S01]  /*1eb80*/  ISETP.GE.AND P1, PT, R59.reuse, 0x2, PT ;  /* 0x000000023b00780c */ /* 0x040fe20003f26270 */
[----:B------:R-:W0:Y:S01]  /*1eb90*/  SHFL.IDX PT, R56, R56, 0x1, 0x1c1f ;  /* 0x003c1f0038387f89 */ /* 0x000e2200000e0000 */
[----:B------:R-:W-:Y:S01]  /*1eba0*/  ISETP.GE.AND P3, PT, R59, 0xa, PT ;  /* 0x0000000a3b00780c */ /* 0x000fe20003f66270 */
[----:B------:R-:W-:Y:S01]  /*1ebb0*/  BSSY B0, `(.L_x_3301) ;  /* 0x0000060000007945 */ /* 0x000fe20003800000 */
[----:B------:R-:W-:Y:S02]  /*1ebc0*/  P2R R64, PR, RZ, 0x2 ;  /* 0x00000002ff407803 */ /* 0x000fe40000000000 */
[----:B------:R-:W-:Y:S02]  /*1ebd0*/  ISETP.GT.AND P1, PT, R7, 0x1, !P1 ;  /* 0x000000010700780c */ /* 0x000fe40004f24270 */
[----:B------:R-:W-:Y:S02]  /*1ebe0*/  ISETP.GE.AND P2, PT, R59, 0x9, PT ;  /* 0x000000093b00780c */ /* 0x000fe40003f46270 */
[----:B------:R-:W-:-:S02]  /*1ebf0*/  ISETP.LT.OR P1, PT, R6, 0x2, P1 ;  /* 0x000000020600780c */ /* 0x000fc40000f21670 */
[----:B------:R-:W-:Y:S02]  /*1ec00*/  P2R R67, PR, RZ, 0x4 ;  /* 0x00000004ff437803 */ /* 0x000fe40000000000 */
[----:B------:R-:W-:Y:S02]  /*1ec10*/  FSEL R38, R21, -INF , !P1 ;  /* 0xff80000015267808 */ /* 0x000fe40004800000 */
[C---:B------:R-:W-:Y:S02]  /*1ec20*/  ISETP.GT.AND P1, PT, R7.reuse, 0x9, !P3 ;  /* 0x000000090700780c */ /* 0x040fe40005f24270 */
[----:B------:R-:W-:Y:S02]  /*1ec30*/  P2R R68, PR, RZ, 0x8 ;  /* 0x00000008ff447803 */ /* 0x000fe40000000000 */
[----:B------:R-:W-:Y:S02]  /*1ec40*/  ISETP.LT.OR P1, PT, R6, 0xa, P1 ;  /* 0x0000000a0600780c */ /* 0x000fe40000f21670 */
[----:B------:R-:W-:-:S02]  /*1ec50*/  ISETP.GT.AND P2, PT, R7, 0x8, !P2 ;  /* 0x000000080700780c */ /* 0x000fc40005744270 */
[----:B------:R-:W-:Y:S01]  /*1ec60*/  ISETP.GE.AND P3, PT, R59, 0x11, PT ;  /* 0x000000113b00780c */ /* 0x000fe20003f66270 */
[----:B0-----:R-:W-:Y:S01]  /*1ec70*/  IMAD.IADD R8, R54, 0x1, R56 ;  /* 0x0000000136087824 */ /* 0x001fe200078e0238 */
[----:B------:R-:W-:Y:S02]  /*1ec80*/  FSEL R40, R58, -INF , !P1 ;  /* 0xff8000003a287808 */ /* 0x000fe40004800000 */
[----:B------:R-:W-:Y:S02]  /*1ec90*/  ISETP.LT.OR P2, PT, R6, 0x9, P2 ;  /* 0x000000090600780c */ /* 0x000fe40001741670 */
[----:B------:R-:W-:Y:S02]  /*1eca0*/  ISETP.GT.AND P1, PT, R7, 0x10, !P3 ;  /* 0x000000100700780c */ /* 0x000fe40005f24270 */
[----:B------:R-:W-:Y:S02]  /*1ecb0*/  FSEL R39, R24, -INF , !P2 ;  /* 0xff80000018277808 */ /* 0x000fe40005000000 */
        /* <DEDUP_REMOVED lines=48> */
[----:B------:R-:W-:Y:S01]  /*1efc0*/  FSEL R21, R52, -INF , !P5 ;  /* 0xff80000034157808 */ /* 0x000fe20006800000 */
[----:B------:R-:W-:Y:S01]  /*1efd0*/  IMAD.IADD R52, R55, 0x1, R56 ;  /* 0x0000000137347824 */ /* 0x000fe200078e0238 */
[----:B------:R-:W-:-:S04]  /*1efe0*/  ISETP.GE.AND P5, PT, R59, 0x1, PT ;  /* 0x000000013b00780c */ /* 0x000fc80003fa6270 */
[----:B------:R-:W-:-:S04]  /*1eff0*/  ISETP.GT.AND P6, PT, R7, RZ, !P5 ;  /* 0x000000ff0700720c */ /* 0x000fc80006fc4270 */
[----:B------:R-:W-:-:S04]  /*1f000*/  ISETP.LT.OR P6, PT, R6, 0x1, P6 ;  /* 0x000000010600780c */ /* 0x000fc800037c1670 */
[----:B-1----:R-:W-:Y:S02]  /*1f010*/  FSEL R47, R14, -INF , !P6 ;  /* 0xff8000000e2f7808 */ /* 0x002fe40007000000 */
        /* <DEDUP_REMOVED lines=17> */
.L_x_3304:
[----:B------:R-:W-:-:S13]  /*1f130*/  ISETP.NE.AND P6, PT, R9, 0x1, PT ;  /* 0x000000010900780c */ /* 0x000fda0003fc5270 */
[----:B------:R-:W-:-:S05]  /*1f140*/  @P6 IMAD.HI.U32 R10, R4, R10, RZ ;  /* 0x0000000a040a6227 */ /* 0x000fca00078e00ff */
[----:B------:R-:W-:-:S07]  /*1f150*/  @P6 SHF.R.U32.HI R4, RZ, R11, R10 ;  /* 0x0000000bff046219 */ /* 0x000fce000001160a */
.L_x_3305:
[----:B------:R-:W-:Y:S05]  /*1f160*/  BSYNC B1 ;  /* 0x0000000000017941 */ /* 0x000fea0003800000 */
.L_x_3303:
[----:B------:R-:W-:-:S04]  /*1f170*/  IMAD R5, R4, R9, -R57 ;  /* 0x0000000904057224 */ /* 0x000fc800078e0a39 */
[----:B------:R-:W-:-:S05]  /*1f180*/  IMAD R5, R48, -0x2, R5 ;  /* 0xfffffffe30057824 */ /* 0x000fca00078e0205 */
[----:B------:R-:W-:Y:S02]  /*1f190*/  VIADDMNMX R8, R5, R9, R8, PT ;  /* 0x0000000905087246 */ /* 0x000fe40003800108 */
[----:B------:R-:W-:-:S07]  /*1f1a0*/  VIMNMX R52, R52, R5, !PT ;  /* 0x0000000534347248 */ /* 0x000fce0007fe0100 */
.L_x_3302:
[----:B------:R-:W-:Y:S05]  /*1f1b0*/  BSYNC B0 ;  /* 0x0000000000007941 */ /* 0x000fea0003800000 */
.L_x_3301:
[----:B------:R-:W2:Y:S01]  /*1f1c0*/  LD.E.64 R6, desc[UR40][R152.64+0x200] ;  /* 0x0002002898067980 */ /* 0x000ea2000c101b00 */
[----:B------:R-:W-:Y:S02]  /*1f1d0*/  ISETP.GT.AND P5, PT, R52, RZ, !P5 ;  /* 0x000000ff3400720c */ /* 0x000fe40006fa4270 */
        /* <DEDUP_REMOVED lines=36> */
[----:B------:R-:W-:Y:S02]  /*1f420*/  ISETP.GT.AND P1, PT, R52, 0x29, !P1 ;  /* 0x000000293400780c */ /* 0x000fe40004f24270 */
[----:B------:R-:W-:Y:S02]  /*1f430*/  ISETP.LT.OR P5, PT, R8, 0x22, P5 ;  /* 0x000000220800780c */ /* 0x000fe40002fa1670 */
[----:B------:R-:W-:Y:S02]  /*1f440*/  ISETP.NE.AND P6, PT, R49, RZ, PT ;  /* 0x000000ff3100720c */ /* 0x000fe40003fc5270 */
[----:B------:R-:W-:-:S02]  /*1f450*/  FSEL R32, R32, -INF , !P5 ;  /* 0xff80000020207808 */ /* 0x000fc40006800000 */
[----:B------:R-:W-:-:S04]  /*1f460*/  ISETP.NE.AND P5, PT, R63, RZ, PT ;  /* 0x000000ff3f00720c */ /* 0x000fc80003fa5270 */
[----:B------:R-:W-:-:S04]  /*1f470*/  ISETP.GT.AND P5, PT, R52, 0x28, !P5 ;  /* 0x000000283400780c */ /* 0x000fc80006fa4270 */
[----:B------:R-:W-:Y:S02]  /*1f480*/  ISETP.LT.OR P5, PT, R8, 0x29, P5 ;  /* 0x000000290800780c */ /* 0x000fe40002fa1670 */
[----:B------:R-:W-:Y:S02]  /*1f490*/  ISETP.GT.AND P2, PT, R52, 0x30, !P2 ;  /* 0x000000303400780c */ /* 0x000fe40005744270 */
[----:B------:R-:W-:Y:S02]  /*1f4a0*/  ISETP.LT.OR P1, PT, R8, 0x2a, P1 ;  /* 0x0000002a0800780c */ /* 0x000fe40000f21670 */
[----:B------:R-:W-:Y:S02]  /*1f4b0*/  FSEL R49, R33, -INF , !P5 ;  /* 0xff80000021317808 */ /* 0x000fe40006800000 */
[----:B------:R-:W-:Y:S02]  /*1f4c0*/  ISETP.GT.AND P3, PT, R52, 0x31, !P3 ;  /* 0x000000313400780c */ /* 0x000fe40005f64270 */
[----:B------:R-:W-:-:S02]  /*1f4d0*/  ISETP.LT.OR P2, PT, R8, 0x31, P2 ;  /* 0x000000310800780c */ /* 0x000fc40001741670 */
[----:B------:R-:W-:Y:S02]  /*1f4e0*/  FSEL R34, R34, -INF , !P1 ;  /* 0xff80000022227808 */ /* 0x000fe40004800000 */
[----:B------:R-:W-:Y:S02]  /*1f4f0*/  ISETP.GT.AND P4, PT, R52, 0x38, !P4 ;  /* 0x000000383400780c */ /* 0x000fe40006784270 */
[----:B------:R-:W-:Y:S02]  /*1f500*/  ISETP.LT.OR P3, PT, R8, 0x32, P3 ;  /* 0x000000320800780c */ /* 0x000fe40001f61670 */
[----:B------:R-:W-:Y:S02]  /*1f510*/  FSEL R12, R12, -INF , !P2 ;  /* 0xff8000000c0c7808 */ /* 0x000fe40005000000 */
[----:B------:R-:W-:Y:S02]  /*1f520*/  ISETP.GT.AND P1, PT, R52, 0x39, !P6 ;  /* 0x000000393400780c */ /* 0x000fe40007724270 */
[----:B------:R-:W-:-:S02]  /*1f530*/  ISETP.LT.OR P4, PT, R8, 0x39, P4 ;  /* 0x000000390800780c */ /* 0x000fc40002781670 */
[----:B------:R-:W-:Y:S02]  /*1f540*/  FSEL R35, R35, -INF , !P3 ;  /* 0xff80000023237808 */ /* 0x000fe40005800000 */
[----:B------:R-:W-:Y:S02]  /*1f550*/  ISETP.LT.OR P1, PT, R8, 0x3a, P1 ;  /* 0x0000003a0800780c */ /* 0x000fe40000f21670 */
[----:B------:R-:W-:Y:S02]  /*1f560*/  FSEL R50, R50, -INF , !P4 ;  /* 0xff80000032327808 */ /* 0x000fe40006000000 */
[----:B------:R-:W-:Y:S02]  /*1f570*/  FSEL R51, R51, -INF , !P1 ;  /* 0xff80000033337808 */ /* 0x000fe40004800000 */
        /* <DEDUP_REMOVED lines=32> */
[----:B------:R-:W-:Y:S02]  /*1f780*/  FMNMX.FTZ R5, R35, R4, !PT ;  /* 0x0000000423057209 */ /* 0x000fe40007810000 */
[----:B------:R-:W-:Y:S02]  /*1f790*/  IADD3 R4, P2, R2, 0x200, RZ ;  /* 0x0000020002047810 */ /* 0x000fe40007f5e0ff */
[----:B------:R-:W-:Y:S02]  /*1f7a0*/  FMNMX.FTZ R8, R50, R5, !PT ;  /* 0x0000000532087209 */ /* 0x000fe40007810000 */
[----:B------:R-:W-:Y:S01]  /*1f7b0*/  LOP3.LUT R4, R4, 0x4, RZ, 0xfc, !PT ;  /* 0x0000000404047812 */ /* 0x000fe200078efcff */
[----:B------:R-:W-:Y:S01]  /*1f7c0*/  IMAD.X R5, RZ, RZ, R16, P2 ;  /* 0x000000ffff057224 */ /* 0x000fe200010e0610 */
        /* <DEDUP_REMOVED lines=13> */
[----:B------:R-:W0:Y:S04]  /*1f8a0*/  LD.E R58, desc[UR40][R152.64+0x214] ;  /* 0x00021428983a7980 */ /* 0x000e28000c101900 */
[----:B------:R-:W4:Y:S04]  /*1f8b0*/  LD.E R56, desc[UR40][R152.64+0x210] ;  /* 0x0002102898387980 */ /* 0x000f28000c101900 */
[----:B------:R-:W5:Y:S01]  /*1f8c0*/  LD.E.64 R8, desc[UR40][R152.64+0xd8] ;  /* 0x0000d82898087980 */ /* 0x000f62000c101b00 */
[----:B------:R-:W-:-:S04]  /*1f8d0*/  FSETP.NEU.FTZ.AND P1, PT, R53, -INF , PT ;  /* 0xff8000003500780b */ /* 0x000fc80003f3d000 */
[----:B------:R-:W-:-:S05]  /*1f8e0*/  FSEL R10, R53, RZ, P1 ;  /* 0x000000ff350a7208 */ /* 0x000fca0000800000 */
[----:B------:R-:W-:Y:S01]  /*1f8f0*/  FADD.FTZ R11, R7, -R10 ;  /* 0x8000000a070b7221 */ /* 0x000fe20000010000 */
[----:B--2---:R-:W-:-:S04]  /*1f900*/  FSETP.NEU.FTZ.AND P1, PT, R52, -INF , PT ;  /* 0xff8000003400780b */ /* 0x004fc80003f3d000 */
[----:B------:R-:W-:Y:S01]  /*1f910*/  FSEL R7, R52, RZ, P1 ;  /* 0x000000ff34077208 */ /* 0x000fe20000800000 */
[----:B---3--:R-:W-:-:S04]  /*1f920*/  FMUL.FTZ R15, R54, R11 ;  /* 0x0000000b360f7220 */ /* 0x008fc80000410000 */
[----:B------:R-:W-:-:S04]  /*1f930*/  FADD.FTZ R7, R6, -R7 ;  /* 0x8000000706077221 */ /* 0x000fc80000010000 */
[----:B------:R-:W-:Y:S01]  /*1f940*/  FMUL.FTZ R7, R7, R54 ;  /* 0x0000003607077220 */ /* 0x000fe20000410000 */
[----:B------:R-:W0:Y:S08]  /*1f950*/  MUFU.EX2 R15, R15 ;  /* 0x0000000f000f7308 */ /* 0x000e300000000800 */
[----:B------:R-:W4:Y:S01]  /*1f960*/  MUFU.EX2 R33, R7 ;  /* 0x0000000700217308 */ /* 0x000f220000000800 */
[----:B0-----:R-:W-:Y:S01]  /*1f970*/  FMUL.FTZ R53, R15, R58 ;  /* 0x0000003a0f357220 */ /* 0x001fe20000410000 */
[----:B----4-:R-:W-:-:S04]  /*1f980*/  FMUL.FTZ R11, R33, R56 ;  /* 0x00000038210b7220 */ /* 0x010fc80000410000 */
[----:B------:R0:W-:Y:S04]  /*1f990*/  ST.E desc[UR40][R152.64+0x214], R53 ;  /* 0x0002143598007985 */ /* 0x0001e8000c101928 */
[----:B------:R0:W-:Y:S04]  /*1f9a0*/  ST.E desc[UR40][R152.64+0x210], R11 ;  /* 0x0002100b98007985 */ /* 0x0001e8000c101928 */
[----:B-----5:R-:W2:Y:S01]  /*1f9b0*/  LD.E R6, desc[UR40][R8.64+0x4] ;  /* 0x0000042808067980 */ /* 0x020ea2000c101900 */
        /* <DEDUP_REMOVED lines=12> */
.L_x_3307:
[----:B------:R-:W-:Y:S05]  /*1fa80*/  BSYNC B0 ;  /* 0x0000000000007941 */ /* 0x000fea0003800000 */
.L_x_3306:
        /* <DEDUP_REMOVED lines=18> */
[----:B------:R-:W-:Y:S01]  /*1fbb0*/  FSEL R4, R5, RZ, P1 ;  /* 0x000000ff05047208 */ /* 0x000fe20000800000 */
[-CC-:B------:R-:W-:Y:S01]  /*1fbc0*/  FFMA.FTZ R3, R38, R53.reuse, -R8.reuse ;  /* 0x0000003526037223 */ /* 0x180fe20000010808 */
[-CC-:B------:R-:W-:Y:S01]  /*1fbd0*/  FFMA.FTZ R170, R39, R53.reuse, -R8.reuse ;  /* 0x0000003527aa7223 */ /* 0x180fe20000010808 */
[-CC-:B0-----:R-:W-:Y:S01]  /*1fbe0*/  FFMA.FTZ R11, R40, R53.reuse, -R8.reuse ;  /* 0x00000035280b7223 */ /* 0x181fe20000010808 */
[-C--:B------:R-:W-:Y:S01]  /*1fbf0*/  FFMA.FTZ R172, R41, R53.reuse, -R8 ;  /* 0x0000003529ac7223 */ /* 0x080fe20000010808 */
[-CC-:B------:R-:W-:Y:S01]  /*1fc00*/  FFMA.FTZ R48, R48, R53.reuse, -R4.reuse ;  /* 0x0000003530307223 */ /* 0x180fe20000010804 */
[----:B------:R-:W5:Y:S01]  /*1fc10*/  MUFU.EX2 R168, R168 ;  /* 0x000000a800a87308 */ /* 0x000f620000000800 */
[-CC-:B------:R-:W-:Y:S01]  /*1fc20*/  FFMA.FTZ R20, R20, R53.reuse, -R4.reuse ;  /* 0x0000003514147223 */ /* 0x180fe20000010804 */
[-CC-:B------:R-:W-:Y:S01]  /*1fc30*/  FFMA.FTZ R25, R25, R53.reuse, -R4.reuse ;  /* 0x0000003519197223 */ /* 0x180fe20000010804 */
[-C--:B------:R-:W-:Y:S01]  /*1fc40*/  FFMA.FTZ R26, R26, R53.reuse, -R4 ;  /* 0x000000351a1a7223 */ /* 0x080fe20000010804 */
[-CC-:B------:R-:W-:Y:S01]  /*1fc50*/  FFMA.FTZ R174, R43, R53.reuse, -R8.reuse ;  /* 0x000000352bae7223 */ /* 0x180fe20000010808 */
[-C--:B------:R-:W-:Y:S01]  /*1fc60*/  FFMA.FTZ R178, R37, R53.reuse, -R8 ;  /* 0x0000003525b27223 */ /* 0x080fe20000010808 */
[-C--:B------:R-:W-:Y:S01]  /*1fc70*/  FFMA.FTZ R27, R27, R53.reuse, -R4 ;  /* 0x000000351b1b7223 */ /* 0x080fe20000010804 */
        /* <DEDUP_REMOVED lines=9> */
[----:B------:R-:W0:Y:S01]  /*1fd10*/  MUFU.EX2 R3, R3 ;  /* 0x0000000300037308 */ /* 0x000e220000000800 */
[-C--:B------:R-:W-:Y:S01]  /*1fd20*/  FFMA.FTZ R8, R14, R53.reuse, -R8 ;  /* 0x000000350e087223 */ /* 0x080fe20000010808 */
[-CC-:B------:R-:W-:Y:S01]  /*1fd30*/  FFMA.FTZ R28, R28, R53.reuse, -R4.reuse ;  /* 0x000000351c1c7223 */ /* 0x180fe20000010804 */
[----:B-----5:R-:W-:Y:S01]  /*1fd40*/  FADD.FTZ R6, R168, R55 ;  /* 0x00000037a8067221 */ /* 0x020fe20000010000 */
        /* <DEDUP_REMOVED lines=10> */
[----:B------:R-:W-:-:S02]  /*1fdf0*/  FFMA.FTZ R4, R51, R53, -R4 ;  /* 0x0000003533047223 */ /* 0x000fc40000010804 */
[----:B------:R-:W1:Y:S01]  /*1fe00*/  MUFU.EX2 R170, R170 ;  /* 0x000000aa00aa7308 */ /* 0x000e620000000800 */
[----:B0-----:R-:W-:-:S07]  /*1fe10*/  FADD.FTZ R5, R3, R6 ;  /* 0x0000000603057221 */ /* 0x001fce0000010000 */
[----:B------:R-:W-:Y:S08]  /*1fe20*/  MUFU.EX2 R25, R25 ;  /* 0x0000001900197308 */ /* 0x000ff00000000800 */
[----:B------:R-:W0:Y:S01]  /*1fe30*/  MUFU.EX2 R11, R11 ;  /* 0x0000000b000b7308 */ /* 0x000e220000000800 */
[----:B-1----:R-:W-:-:S07]  /*1fe40*/  FADD.FTZ R6, R170, R5 ;  /* 0x00000005aa067221 */ /* 0x002fce0000010000 */
[----:B------:R-:W-:Y:S08]  /*1fe50*/  MUFU.EX2 R26, R26 ;  /* 0x0000001a001a7308 */ /* 0x000ff00000000800 */
[----:B------:R-:W1:Y:S01]  /*1fe60*/  MUFU.EX2 R172, R172 ;  /* 0x000000ac00ac7308 */ /* 0x000e620000000800 */
[----:B0-----:R-:W-:-:S07]  /*1fe70*/  FADD.FTZ R7, R11, R6 ;  /* 0x000000060b077221 */ /* 0x001fce0000010000 */
[----:B------:R0:W-:Y:S08]  /*1fe80*/  MUFU.EX2 R182, R8 ;  /* 0x0000000800b67308 */ /* 0x0001f00000000800 */
[----:B------:R-:W2:Y:S01]  /*1fe90*/  MUFU.EX2 R27, R27 ;  /* 0x0000001b001b7308 */ /* 0x000ea20000000800 */
[----:B0-----:R-:W-:-:S04]  /*1fea0*/  FADD.FTZ R8, R48, R57 ;  /* 0x0000003930087221 */ /* 0x001fc80000010000 */
[----:B------:R-:W-:-:S03]  /*1feb0*/  FADD.FTZ R8, R169, R8 ;  /* 0x00000008a9087221 */ /* 0x000fc60000010000 */
[----:B------:R-:W0:Y:S01]  /*1fec0*/  MUFU.EX2 R39, R39 ;  /* 0x0000002700277308 */ /* 0x000e220000000800 */
[----:B------:R-:W-:Y:S01]  /*1fed0*/  FADD.FTZ R5, R25, R8 ;  /* 0x0000000819057221 */ /* 0x000fe20000010000 */
[----:B-1----:R-:W-:-:S03]  /*1fee0*/  FADD.FTZ R8, R172, R7 ;  /* 0x00000007ac087221 */ /* 0x002fc60000010000 */
[----:B------:R-:W-:-:S03]  /*1fef0*/  FADD.FTZ R6, R26, R5 ;  /* 0x000000051a067221 */ /* 0x000fc60000010000 */
[----:B------:R-:W1:Y:S01]  /*1ff00*/  MUFU.EX2 R28, R28 ;  /* 0x0000001c001c7308 */ /* 0x000e620000000800 */
[----:B--2---:R-:W-:-:S07]  /*1ff10*/  FADD.FTZ R5, R27, R6 ;  /* 0x000000061b057221 */ /* 0x004fce0000010000 */
[----:B------:R-:W2:Y:S01]  /*1ff20*/  MUFU.EX2 R174, R174 ;  /* 0x000000ae00ae7308 */ /* 0x000ea20000000800 */
[----:B0-----:R-:W-:-:S07]  /*1ff30*/  FADD.FTZ R7, R39, R8 ;  /* 0x0000000827077221 */ /* 0x001fce0000010000 */
[----:B------:R-:W0:Y:S01]  /*1ff40*/  MUFU.EX2 R29, R29 ;  /* 0x0000001d001d7308 */ /* 0x000e220000000800 */
[----:B-1----:R-:W-:-:S07]  /*1ff50*/  FADD.FTZ R6, R28, R5 ;  /* 0x000000051c067221 */ /* 0x002fce0000010000 */
        /* <DEDUP_REMOVED lines=33> */
[----:B0-----:R-:W-:-:S04]  /*20170*/  FADD.FTZ R7, R21, R6 ;  /* 0x0000000615077221 */ /* 0x001fc80000010000 */
[----:B------:R-:W-:Y:S01]  /*20180*/  FADD.FTZ R45, R182, R7 ;  /* 0x00000007b62d7221 */ /* 0x000fe20000010000 */
[----:B-1----:R-:W-:-:S04]  /*20190*/  FADD.FTZ R6, R50, R5 ;  /* 0x0000000532067221 */ /* 0x002fc80000010000 */
        /* <DEDUP_REMOVED lines=36> */
[----:B------:R-:W-:Y:S04]  /*203e0*/  ST.E desc[UR40][R152.64+0x240], R9 ;  /* 0x0002400998007985 */ /* 0x000fe8000c101928 */
[----:B------:R-:W2:Y:S02]  /*203f0*/  LD.E R10, desc[UR40][R4.64] ;  /* 0x00000028040a7980 */ /* 0x000ea4000c101900 */
[----:B--2---:R-:W-:-:S05]  /*20400*/  FMUL.FTZ R11, R33, R10 ;  /* 0x0000000a210b7220 */ /* 0x004fca0000410000 */
[----:B------:R-:W-:Y:S04]  /*20410*/  ST.E desc[UR40][R4.64], R11 ;  /* 0x0000000b04007985 */ /* 0x000fe8000c101928 */
[----:B------:R-:W2:Y:S04]  /*20420*/  LD.E R42, desc[UR40][R152.64+0x254] ;  /* 0x00025428982a7980 */ /* 0x000ea8000c101900 */
        /* <DEDUP_REMOVED lines=64> */
[----:B----4-:R-:W-:-:S03]  /*20830*/  FMUL.FTZ R3, R33, R40 ;  /* 0x0000002821037220 */ /* 0x010fc60000410000 */
[----:B------:R-:W-:Y:S04]  /*20840*/  ST.E desc[UR40][R152.64+0x434], R27 ;  /* 0x0004341b98007985 */ /* 0x000fe8000c101928 */
[----:B------:R0:W-:Y:S01]  /*20850*/  ST.E desc[UR40][R152.64+0x250], R3 ;  /* 0x0002500398007985 */ /* 0x0001e2000c101928 */
        /* <DEDUP_REMOVED lines=11> */
[----:B------:R1:W-:Y:S01]  /*20910*/  ST.E desc[UR40][R152.64+0x264], R11 ;  /* 0x0002640b98007985 */ /* 0x0003e2000c101928 */
[----:B------:R-:W-:-:S03]  /*20920*/  FMUL.FTZ R29, R33, R60 ;  /* 0x0000003c211d7220 */ /* 0x000fc60000410000 */
        /* <DEDUP_REMOVED lines=12> */
[C---:B-1----:R-:W-:Y:S01]  /*209f0*/  FMUL.FTZ R3, R33.reuse, R74 ;  /* 0x0000004a21037220 */ /* 0x042fe20000410000 */
[C---:B--2---:R-:W-:Y:S01]  /*20a00*/  FMUL.FTZ R27, R33.reuse, R78 ;  /* 0x0000004e211b7220 */ /* 0x044fe20000410000 */
[----:B------:R0:W-:Y:S01]  /*20a10*/  ST.E desc[UR40][R152.64+0x2a0], R29 ;  /* 0x0002a01d98007985 */ /* 0x0001e2000c101928 */
[----:B---3--:R-:W-:-:S03]  /*20a20*/  FMUL.FTZ R7, R33, R96 ;  /* 0x0000006021077220 */ /* 0x008fc60000410000 */
        /* <DEDUP_REMOVED lines=13> */
[C---:B-1----:R-:W-:Y:S01]  /*20b00*/  FMUL.FTZ R21, R33.reuse, R90 ;  /* 0x0000005a21157220 */ /* 0x042fe20000410000 */
[C---:B--2---:R-:W-:Y:S02]  /*20b10*/  FMUL.FTZ R25, R33.reuse, R92 ;  /* 0x0000005c21197220 */ /* 0x044fe40000410000 */
[----:B------:R1:W-:Y:S01]  /*20b20*/  ST.E desc[UR40][R152.64+0x330], R7 ;  /* 0x0003300798007985 */ /* 0x0003e2000c101928 */
[C---:B---3--:R-:W-:Y:S01]  /*20b30*/  FMUL.FTZ R3, R33.reuse, R94 ;  /* 0x0000005e21037220 */ /* 0x048fe20000410000 */
[C---:B0-----:R-:W-:Y:S02]  /*20b40*/  FMUL.FTZ R27, R33.reuse, R98 ;  /* 0x00000062211b7220 */ /* 0x041fe40000410000 */
[----:B------:R0:W-:Y:S01]  /*20b50*/  ST.E desc[UR40][R152.64+0x2f0], R29 ;  /* 0x0002f01d98007985 */ /* 0x0001e2000c101928 */
[----:B-1----:R-:W-:-:S03]  /*20b60*/  FMUL.FTZ R7, R33, R116 ;  /* 0x0000007421077220 */ /* 0x002fc60000410000 */
[----:B------:R1:W-:Y:S04]  /*20b70*/  ST.E desc[UR40][R152.64+0x2f4], R31 ;  /* 0x0002f41f98007985 */ /* 0x0003e8000c101928 */
[----:B------:R2:W-:Y:S01]  /*20b80*/  ST.E desc[UR40][R152.64+0x300], R9 ;  /* 0x0003000998007985 */ /* 0x0005e2000c101928 */
[----:B0-----:R-:W-:-:S03]  /*20b90*/  FMUL.FTZ R29, R33, R100 ;  /* 0x00000064211d7220 */ /* 0x001fc60000410000 */
[----:B------:R0:W-:Y:S04]  /*20ba0*/  ST.E desc[UR40][R152.64+0x304], R11 ;  /* 0x0003040b98007985 */ /* 0x0001e8000c101928 */
[----:B------:R3:W-:Y:S01]  /*20bb0*/  ST.E desc[UR40][R152.64+0x310], R13 ;  /* 0x0003100d98007985 */ /* 0x0007e2000c101928 */
[----:B-1----:R-:W-:-:S03]  /*20bc0*/  FMUL.FTZ R31, R33, R102 ;  /* 0x00000066211f7220 */ /* 0x002fc60000410000 */
[----:B------:R1:W-:Y:S01]  /*20bd0*/  ST.E desc[UR40][R152.64+0x314], R21 ;  /* 0x0003141598007985 */ /* 0x0003e2000c101928 */
[----:B--2---:R-:W-:-:S03]  /*20be0*/  FMUL.FTZ R9, R33, R104 ;  /* 0x0000006821097220 */ /* 0x004fc60000410000 */
[----:B------:R2:W-:Y:S01]  /*20bf0*/  ST.E desc[UR40][R152.64+0x320], R25 ;  /* 0x0003201998007985 */ /* 0x0005e2000c101928 */
[----:B0-----:R-:W-:-:S03]  /*20c00*/  FMUL.FTZ R11, R33, R106 ;  /* 0x0000006a210b7220 */ /* 0x001fc60000410000 */
[----:B------:R0:W-:Y:S01]  /*20c10*/  ST.E desc[UR40][R152.64+0x324], R3 ;  /* 0x0003240398007985 */ /* 0x0001e2000c101928 */
[----:B---3--:R-:W-:-:S03]  /*20c20*/  FMUL.FTZ R13, R33, R108 ;  /* 0x0000006c210d7220 */ /* 0x008fc60000410000 */
[----:B------:R3:W-:Y:S01]  /*20c30*/  ST.E desc[UR40][R152.64+0x334], R27 ;  /* 0x0003341b98007985 */ /* 0x0007e2000c101928 */
[C---:B-1----:R-:W-:Y:S01]  /*20c40*/  FMUL.FTZ R21, R33.reuse, R110 ;  /* 0x0000006e21157220 */ /* 0x042fe20000410000 */
[C---:B--2---:R-:W-:Y:S02]  /*20c50*/  FMUL.FTZ R25, R33.reuse, R112 ;  /* 0x0000007021197220 */ /* 0x044fe40000410000 */
[----:B------:R1:W-:Y:S01]  /*20c60*/  ST.E desc[UR40][R152.64+0x380], R7 ;  /* 0x0003800798007985 */ /* 0x0003e2000c101928 */
[C---:B0-----:R-:W-:Y:S01]  /*20c70*/  FMUL.FTZ R3, R33.reuse, R114 ;  /* 0x0000007221037220 */ /* 0x041fe20000410000 */
[C---:B---3--:R-:W-:Y:S02]  /*20c80*/  FMUL.FTZ R27, R33.reuse, R118 ;  /* 0x00000076211b7220 */ /* 0x048fe40000410000 */
        /* <DEDUP_REMOVED lines=22> */
[----:B------:R1:W-:Y:S01]  /*20df0*/  ST.E desc[UR40][R152.64+0x394], R31 ;  /* 0x0003941f98007985 */ /* 0x0003e2000c101928 */
[----:B------:R-:W-:-:S03]  /*20e00*/  LOP3.LUT R6, R8, 0x8, RZ, 0xfc, !PT ;  /* 0x0000000808067812 */ /* 0x000fc600078efcff */
        /* <DEDUP_REMOVED lines=16> */
[C---:B---3--:R-:W-:Y:S01]  /*20f10*/  FMUL.FTZ R27, R33.reuse, R10 ;  /* 0x0000000a211b7220 */ /* 0x048fe20000410000 */
[----:B------:R-:W-:Y:S01]  /*20f20*/  FMUL.FTZ R33, R33, R12 ;  /* 0x0000000c21217220 */ /* 0x000fe20000410000 */
[--C-:B-1----:R-:W-:Y:S01]  /*20f30*/  IMAD.MOV.U32 R7, RZ, RZ, R5.reuse ;  /* 0x000000ffff077224 */ /* 0x102fe200078e0005 */
[----:B------:R-:W-:Y:S04]  /*20f40*/  ST.E desc[UR40][R152.64+0x3e0], R29 ;  /* 0x0003e01d98007985 */ /* 0x000fe8000c101928 */
[----:B------:R-:W-:Y:S04]  /*20f50*/  ST.E desc[UR40][R152.64+0x3e4], R31 ;  /* 0x0003e41f98007985 */ /* 0x000fe8000c101928 */
[----:B------:R0:W-:Y:S04]  /*20f60*/  ST.E desc[UR40][R152.64+0x3f0], R9 ;  /* 0x0003f00998007985 */ /* 0x0001e8000c101928 */
[----:B------:R1:W-:Y:S04]  /*20f70*/  ST.E desc[UR40][R152.64+0x3f4], R11 ;  /* 0x0003f40b98007985 */ /* 0x0003e8000c101928 */
[----:B------:R-:W-:Y:S04]  /*20f80*/  ST.E desc[UR40][R152.64+0x400], R13 ;  /* 0x0004000d98007985 */ /* 0x000fe8000c101928 */
[----:B------:R-:W-:Y:S04]  /*20f90*/  ST.E desc[UR40][R152.64+0x404], R21 ;  /* 0x0004041598007985 */ /* 0x000fe8000c101928 */
[----:B------:R-:W-:Y:S04]  /*20fa0*/  ST.E desc[UR40][R152.64+0x410], R25 ;  /* 0x0004101998007985 */ /* 0x000fe8000c101928 */
[----:B------:R2:W-:Y:S04]  /*20fb0*/  ST.E desc[UR40][R152.64+0x414], R3 ;  /* 0x0004140398007985 */ /* 0x0005e8000c101928 */
[----:B------:R-:W-:Y:S04]  /*20fc0*/  ST.E desc[UR40][R152.64+0x424], R27 ;  /* 0x0004241b98007985 */ /* 0x000fe8000c101928 */
[----:B------:R-:W-:Y:S04]  /*20fd0*/  ST.E desc[UR40][R152.64+0x430], R33 ;  /* 0x0004302198007985 */ /* 0x000fe8000c101928 */
[----:B------:R-:W1:Y:S01]  /*20fe0*/  LD.E R10, desc[UR40][R6.64] ;  /* 0x00000028060a7980 */ /* 0x000e62000c101900 */
[----:B------:R-:W-:Y:S01]  /*20ff0*/  LOP3.LUT R8, R8, 0xc, RZ, 0xfc, !PT ;  /* 0x0000000c08087812 */ /* 0x000fe200078efcff */
[----:B0-----:R-:W-:-:S02]  /*21000*/  IMAD.MOV.U32 R9, RZ, RZ, R5 ;  /* 0x000000ffff097224 */ /* 0x001fc400078e0005 */
[----:B-1----:R-:W-:-:S05]  /*21010*/  FMUL.FTZ R11, R15, R10 ;  /* 0x0000000a0f0b7220 */ /* 0x002fca0000410000 */
[----:B------:R-:W-:Y:S04]  /*21020*/  ST.E desc[UR40][R6.64], R11 ;  /* 0x0000000b06007985 */ /* 0x000fe8000c101928 */
[----:B------:R-:W2:Y:S02]  /*21030*/  LD.E R10, desc[UR40][R8.64] ;  /* 0x00000028080a7980 */ /* 0x000ea4000c101900 */
[----:B--2---:R-:W-:-:S05]  /*21040*/  FMUL.FTZ R3, R15, R10 ;  /* 0x0000000a0f037220 */ /* 0x004fca0000410000 */
[----:B------:R0:W-:Y:S04]  /*21050*/  ST.E desc[UR40][R8.64], R3 ;  /* 0x0000000308007985 */ /* 0x0001e8000c101928 */
[----:B------:R-:W2:Y:S04]  /*21060*/  LD.E R138, desc[UR40][R152.64+0x43c] ;  /* 0x00043c28988a7980 */ /* 0x000ea8000c101900 */
[----:B------:R-:W0:Y:S04]  /*21070*/  LD.E R48, desc[UR40][R152.64+0x258] ;  /* 0x0002582898307980 */ /* 0x000e28000c101900 */
        /* <DEDUP_REMOVED lines=62> */
[----:B0-----:R-:W-:-:S04]  /*21460*/  FMUL.FTZ R3, R15, R48 ;  /* 0x000000300f037220 */ /* 0x001fc80000410000 */
[----:B------:R0:W-:Y:S01]  /*21470*/  ST.E desc[UR40][R152.64+0x43c], R31 ;  /* 0x00043c1f98007985 */ /* 0x0001e2000c101928 */
[C---:B---3--:R-:W-:Y:S01]  /*21480*/  FMUL.FTZ R11, R15.reuse, R50 ;  /* 0x000000320f0b7220 */ /* 0x048fe20000410000 */
        /* <DEDUP_REMOVED lines=119> */
[----:B------:R3:W-:Y:S04]  /*21c00*/  ST.E desc[UR40][R152.64+0x438], R15 ;  /* 0x0004380f98007985 */ /* 0x0007e8000c101928 */
[----:B------:R4:W-:Y:S04]  /*21c10*/  ST.E desc[UR40][R152.64+0x240], R21 ;  /* 0x0002401598007985 */ /* 0x0009e8000c101928 */
[----:B0-----:R-:W5:Y:S04]  /*21c20*/  LD.E R25, desc[UR40][R4.64] ;  /* 0x0000002804197980 */ /* 0x001f68000c101900 */
[----:B------:R-:W4:Y:S04]  /*21c30*/  LD.E R3, desc[UR40][R152.64+0x1e8] ;  /* 0x0001e82898037980 */ /* 0x000f28000c101900 */
[----:B------:R-:W4:Y:S04]  /*21c40*/  LD.E.64 R10, desc[UR40][R152.64+0xa8] ;  /* 0x0000a828980a7980 */ /* 0x000f28000c101b00 */
[----:B-----5:R0:W-:Y:S04]  /*21c50*/  ST.E desc[UR40][R4.64], R25 ;  /* 0x0000001904007985 */ /* 0x0201e8000c101928 */
[----:B-1----:R-:W5:Y:S04]  /*21c60*/  LD.E R27, desc[UR40][R6.64] ;  /* 0x00000028061b7980 */ /* 0x002f68000c101900 */
[----:B-----5:R1:W-:Y:S04]  /*21c70*/  ST.E desc[UR40][R6.64], R27 ;  /* 0x0000001b06007985 */ /* 0x0203e8000c101928 */
[----:B--2---:R-:W2:Y:S04]  /*21c80*/  LD.E R29, desc[UR40][R8.64] ;  /* 0x00000028081d7980 */ /* 0x004ea8000c101900 */
[----:B--2---:R2:W-:Y:S04]  /*21c90*/  ST.E desc[UR40][R8.64], R29 ;  /* 0x0000001d08007985 */ /* 0x0045e8000c101928 */
[----:B------:R-:W5:Y:S04]  /*21ca0*/  LD.E R12, desc[UR40][R152.64+0x250] ;  /* 0x00025028980c7980 */ /* 0x000f68000c101900 */
[----:B------:R-:W5:Y:S04]  /*21cb0*/  LD.E R13, desc[UR40][R152.64+0x254] ;  /* 0x00025428980d7980 */ /* 0x000f68000c101900 */
[----:B------:R-:W5:Y:S04]  /*21cc0*/  LD.E R14, desc[UR40][R152.64+0x258] ;  /* 0x00025828980e7980 */ /* 0x000f68000c101900 */
[----:B---3--:R-:W3:Y:S04]  /*21cd0*/  LD.E R15, desc[UR40][R152.64+0x25c] ;  /* 0x00025c28980f7980 */ /* 0x008ee8000c101900 */
[----:B------:R-:W3:Y:S04]  /*21ce0*/  LD.E R20, desc[UR40][R152.64+0x260] ;  /* 0x0002602898147980 */ /* 0x000ee8000c101900 */
[----:B----4-:R-:W4:Y:S04]  /*21cf0*/  LD.E R21, desc[UR40][R152.64+0x264] ;  /* 0x0002642898157980 */ /* 0x010f28000c101900 */
[----:B------:R-:W4:Y:S04]  /*21d00*/  LD.E R24, desc[UR40][R152.64+0x268] ;  /* 0x0002682898187980 */ /* 0x000f28000c101900 */
[----:B0-----:R-:W4:Y:S04]  /*21d10*/  LD.E R25, desc[UR40][R152.64+0x26c] ;  /* 0x00026c2898197980 */ /* 0x001f28000c101900 */
[----:B------:R-:W4:Y:S04]  /*21d20*/  LD.E R26, desc[UR40][R152.64+0x270] ;  /* 0x00027028981a7980 */ /* 0x000f28000c101900 */
[----:B-1----:R-:W4:Y:S04]  /*21d30*/  LD.E R27, desc[UR40][R152.64+0x274] ;  /* 0x00027428981b7980 */ /* 0x002f28000c101900 */
[----:B------:R-:W4:Y:S04]  /*21d40*/  LD.E R28, desc[UR40][R152.64+0x278] ;  /* 0x00027828981c7980 */ /* 0x000f28000c101900 */
        /* <DEDUP_REMOVED lines=113> */
[----:B-----5:R-:W-:Y:S04]  /*22460*/  ST.E desc[UR40][R152.64+0x250], R12 ;  /* 0x0002500c98007985 */ /* 0x020fe8000c101928 */
[----:B------:R-:W-:Y:S04]  /*22470*/  ST.E desc[UR40][R152.64+0x254], R13 ;  /* 0x0002540d98007985 */ /* 0x000fe8000c101928 */
[----:B------:R-:W-:Y:S04]  /*22480*/  ST.E desc[UR40][R152.64+0x258], R14 ;  /* 0x0002580e98007985 */ /* 0x000fe8000c101928 */
[----:B---3--:R-:W-:Y:S04]  /*22490*/  ST.E desc[UR40][R152.64+0x25c], R15 ;  /* 0x00025c0f98007985 */ /* 0x008fe8000c101928 */
[----:B------:R-:W-:Y:S04]  /*224a0*/  ST.E desc[UR40][R152.64+0x260], R20 ;  /* 0x0002601498007985 */ /* 0x000fe8000c101928 */
[----:B----4-:R-:W-:Y:S04]  /*224b0*/  ST.E desc[UR40][R152.64+0x264], R21 ;  /* 0x0002641598007985 */ /* 0x010fe8000c101928 */
        /* <DEDUP_REMOVED lines=786> */
[----:B------:R-:W4:Y:S04]  /*255e0*/  LD.E R11, desc[UR40][R4.64] ;  /* 0x00000028040b7980 */ /* 0x000f28000c101900 */
[----:B----4-:R4:W-:Y:S04]  /*255f0*/  ST.E desc[UR40][R4.64], R11 ;  /* 0x0000000b04007985 */ /* 0x0109e8000c101928 */
[----:B------:R-:W5:Y:S04]  /*25600*/  LD.E R13, desc[UR40][R6.64] ;  /* 0x00000028060d7980 */ /* 0x000f68000c101900 */
[----:B-----5:R5:W-:Y:S04]  /*25610*/  ST.E desc[UR40][R6.64], R13 ;  /* 0x0000000d06007985 */ /* 0x020be8000c101928 */
[----:B------:R-:W3:Y:S04]  /*25620*/  LD.E R15, desc[UR40][R8.64] ;  /* 0x00000028080f7980 */ /* 0x000ee8000c101900 */
[----:B---3--:R3:W-:Y:S04]  /*25630*/  ST.E desc[UR40][R8.64], R15 ;  /* 0x0000000f08007985 */ /* 0x0087e8000c101928 */
[----:B------:R-:W3:Y:S04]  /*25640*/  LD.E R21, desc[UR40][R152.64+0x250] ;  /* 0x0002502898157980 */ /* 0x000ee8000c101900 */
[----:B0-----:R-:W3:Y:S04]  /*25650*/  LD.E R25, desc[UR40][R152.64+0x254] ;  /* 0x0002542898197980 */ /* 0x001ee8000c101900 */
[----:B-1----:R-:W3:Y:S04]  /*25660*/  LD.E R27, desc[UR40][R152.64+0x258] ;  /* 0x00025828981b7980 */ /* 0x002ee8000c101900 */
[----:B------:R-:W3:Y:S04]  /*25670*/  LD.E R29, desc[UR40][R152.64+0x25c] ;  /* 0x00025c28981d7980 */ /* 0x000ee8000c101900 */
[----:B--2---:R-:W2:Y:S04]  /*25680*/  LD.E R3, desc[UR40][R152.64+0x260] ;  /* 0x0002602898037980 */ /* 0x004ea8000c101900 */
[----:B------:R-:W2:Y:S04]  /*25690*/  LD.E R31, desc[UR40][R152.64+0x264] ;  /* 0x00026428981f7980 */ /* 0x000ea8000c101900 */
[----:B----4-:R-:W4:Y:S04]  /*256a0*/  LD.E R5, desc[UR40][R152.64+0x268] ;  /* 0x0002682898057980 */ /* 0x010f28000c101900 */
[----:B------:R-:W4:Y:S04]  /*256b0*/  LD.E R11, desc[UR40][R152.64+0x26c] ;  /* 0x00026c28980b7980 */ /* 0x000f28000c101900 */
[----:B-----5:R-:W5:Y:S04]  /*256c0*/  LD.E R7, desc[UR40][R152.64+0x270] ;  /* 0x0002702898077980 */ /* 0x020f68000c101900 */
[----:B------:R-:W5:Y:S04]  /*256d0*/  LD.E R13, desc[UR40][R152.64+0x274] ;  /* 0x00027428980d7980 */ /* 0x000f68000c101900 */
[----:B---3--:R-:W3:Y:S04]  /*256e0*/  LD.E R9, desc[UR40][R152.64+0x278] ;  /* 0x0002782898097980 */ /* 0x008ee8000c101900 */
        /* <DEDUP_REMOVED lines=113> */
[----:B------:R0:W-:Y:S04]  /*25e00*/  ST.E desc[UR40][R152.64+0x250], R21 ;  /* 0x0002501598007985 */ /* 0x0001e8000c101928 */
[----:B------:R0:W-:Y:S04]  /*25e10*/  ST.E desc[UR40][R152.64+0x254], R25 ;  /* 0x0002541998007985 */ /* 0x0001e8000c101928 */
[----:B------:R0:W-:Y:S04]  /*25e20*/  ST.E desc[UR40][R152.64+0x258], R27 ;  /* 0x0002581b98007985 */ /* 0x0001e8000c101928 */
[----:B------:R0:W-:Y:S04]  /*25e30*/  ST.E desc[UR40][R152.64+0x25c], R29 ;  /* 0x00025c1d98007985 */ /* 0x0001e8000c101928 */
[----:B--2---:R0:W-:Y:S04]  /*25e40*/  ST.E desc[UR40][R152.64+0x260], R3 ;  /* 0x0002600398007985 */ /* 0x0041e8000c101928 */
[----:B------:R0:W-:Y:S04]  /*25e50*/  ST.E desc[UR40][R152.64+0x264], R31 ;  /* 0x0002641f98007985 */ /* 0x0001e8000c101928 */
[----:B----4-:R0:W-:Y:S04]  /*25e60*/  ST.E desc[UR40][R152.64+0x268], R5 ;  /* 0x0002680598007985 */ /* 0x0101e8000c101928 */
[----:B------:R0:W-:Y:S04]  /*25e70*/  ST.E desc[UR40][R152.64+0x26c], R11 ;  /* 0x00026c0b98007985 */ /* 0x0001e8000c101928 */
[----:B-----5:R0:W-:Y:S04]  /*25e80*/  ST.E desc[UR40][R152.64+0x270], R7 ;  /* 0x0002700798007985 */ /* 0x0201e8000c101928 */
[----:B------:R0:W-:Y:S04]  /*25e90*/  ST.E desc[UR40][R152.64+0x274], R13 ;  /* 0x0002740d98007985 */ /* 0x0001e8000c101928 */
[----:B---3--:R0:W-:Y:S04]  /*25ea0*/  ST.E desc[UR40][R152.64+0x278], R9 ;  /* 0x0002780998007985 */ /* 0x0081e8000c101928 */
        /* <DEDUP_REMOVED lines=129> */
.L_x_3309:
[----:B------:R-:W-:Y:S05]  /*266c0*/  BSYNC B0 ;  /* 0x0000000000007941 */ /* 0x000fea0003800000 */
.L_x_3308:
[C---:B------:R-:W-:Y:S01]  /*266d0*/  ISETP.GT.AND P1, PT, R0.reuse, UR46, PT ;  /* 0x0000002e00007c0c */ /* 0x040fe2000bf24270 */
[----:B------:R-:W-:-:S12]  /*266e0*/  VIADD R0, R0, 0xffffffff ;  /* 0xffffffff00007836 */ /* 0x000fd80000000000 */
[----:B------:R-:W-:Y:S05]  /*266f0*/  @P1 BRA `(.L_x_3310) ;  /* 0xffffff58005c1947 */ /* 0x000fea000383ffff */
.L_x_3281:
[----:B------:R-:W-:Y:S05]  /*26700*/  WARPSYNC.ALL ;  /* 0x0000000000007948 */ /* 0x000fea0003800000 */
[----:B0-----:R-:W2:Y:S04]  /*26710*/  LDL R5, [R1+0x210] ;  /* 0x0002100001057983 */ /* 0x001ea80000100800 */
[----:B------:R-:W3:Y:S04]  /*26720*/  LDL R8, [R1+0x214] ;  /* 0x0002140001087983 */ /* 0x000ee80000100800 */
[----:B------:R-:W4:Y:S01]  /*26730*/  LDL.64 R10, [R1+0xd8] ;  /* 0x0000d800010a7983 */ /* 0x000f220000100a00 */
[----:B------:R-:W-:Y:S08]  /*26740*/  BAR.ARV 0x8, 0x100 ;  /* 0x0204000000007b1d */ /* 0x000ff00000002000 */
[----:B------:R-:W-:Y:S06]  /*26750*/  BAR.SYNC.DEFER_BLOCKING 0xf, 0x100 ;  /* 0x03c4000000007b1d */ /* 0x000fec0000010000 */
[----:B--2---:R-:W0:Y:S02]  /*26760*/  SHFL.BFLY PT, R0, R5, 0x2, 0x1f ;  /* 0x0c401f0005007f89 */ /* 0x004e2400000e0000 */
[----:B0-----:R-:W-:-:S05]  /*26770*/  FADD.FTZ R0, R5, R0 ;  /* 0x0000000005007221 */ /* 0x001fca0000010000 */
[----:B-1----:R-:W0:Y:S02]  /*26780*/  SHFL.BFLY PT, R3, R0, 0x1, 0x1f ;  /* 0x0c201f0000037f89 */ /* 0x002e2400000e0000 */
        /* <DEDUP_REMOVED lines=16> */
[----:B------:R-:W-:Y:S02]  /*26890*/  IMAD.MOV.U32 R8, RZ, RZ, -0x800000 ;  /* 0xff800000ff087424 */ /* 0x000fe400078e00ff */
[----:B0-----:R-:W-:Y:S01]  /*268a0*/  @P2 FMUL.FTZ R20, R9, 0.69314718246459960938 ;  /* 0x3f31721809142820 */ /* 0x001fe20000410000 */
[----:B-1----:R-:W-:Y:S01]  /*268b0*/  @P1 FMUL.FTZ R3, R6, 0.69314718246459960938 ;  /* 0x3f31721806031820 */ /* 0x002fe20000410000 */
[----:B------:R-:W-:Y:S01]  /*268c0*/  STL [R1+0x214], R12 ;  /* 0x0002140c01007387 */ /* 0x000fe20000100800 */
[----:B---3--:R-:W-:-:S04]  /*268d0*/  @P2 FMUL.FTZ R7, R7, 0.69314718246459960938 ;  /* 0x3f31721807072820 */ /* 0x008fc80000410000 */
[----:B-----5:R-:W-:-:S05]  /*268e0*/  @P2 FFMA.FTZ R8, R7, R14, R20 ;  /* 0x0000000e07082223 */ /* 0x020fca0000010014 */
[----:B------:R-:W-:Y:S01]  /*268f0*/  STL [R1+0x214], R8 ;  /* 0x0002140801007387 */ /* 0x000fe20000100800 */
[----:B--2---:R-:W-:-:S04]  /*26900*/  @P1 FMUL.FTZ R0, R0, 0.69314718246459960938 ;  /* 0x3f31721800001820 */ /* 0x004fc80000410000 */
[----:B----4-:R-:W-:Y:S02]  /*26910*/  @P1 FFMA.FTZ R4, R0, R5, R3 ;  /* 0x0000000500041223 */ /* 0x010fe40000010003 */
[----:B------:R-:W2:Y:S04]  /*26920*/  LDL R5, [R1+0x1e8] ;  /* 0x0001e80001057983 */ /* 0x000ea80000100800 */
[----:B------:R0:W-:Y:S04]  /*26930*/  STL [R1+0x210], R4 ;  /* 0x0002100401007387 */ /* 0x0001e80000100800 */
[----:B------:R-:W3:Y:S02]  /*26940*/  LD.E R0, desc[UR40][R10.64+0x4] ;  /* 0x000004280a007980 */ /* 0x000ee4000c101900 */
[----:B---3--:R-:W-:-:S13]  /*26950*/  ISETP.NE.AND P0, PT, R0, RZ, PT ;  /* 0x000000ff0000720c */ /* 0x008fda0003f05270 */
[----:B------:R-:W3:Y:S04]  /*26960*/  @!P0 LDL.64 R14, [R1+0xe0] ;  /* 0x0000e000010e8983 */ /* 0x000ee80000100a00 */
[----:B------:R-:W2:Y:S01]  /*26970*/  @!P0 LD.E R6, desc[UR40][R10.64] ;  /* 0x000000280a068980 */ /* 0x000ea2000c101900 */
[----:B------:R-:W-:-:S06]  /*26980*/  IMAD.MOV.U32 R0, RZ, RZ, RZ ;  /* 0x000000ffff007224 */ /* 0x000fcc00078e00ff */
[----:B------:R-:W1:Y:S01]  /*26990*/  @P1 MUFU.RCP R0, R13 ;  /* 0x0000000d00001308 */ /* 0x000e620000001000 */
[----:B---3--:R-:W3:Y:S01]  /*269a0*/  @!P0 LD.E.64 R14, desc[UR40][R14.64] ;  /* 0x000000280e0e8980 */ /* 0x008ee2000c101b00 */
[----:B--2---:R-:W-:-:S04]  /*269b0*/  @!P0 IMAD R6, R5, 0x40, R6 ;  /* 0x0000004005068824 */ /* 0x004fc800078e0206 */
[----:B---3--:R-:W-:-:S05]  /*269c0*/  @!P0 IMAD.WIDE R6, R6, 0x4, R14 ;  /* 0x0000000406068825 */ /* 0x008fca00078e020e */
[----:B-1----:R1:W-:Y:S04]  /*269d0*/  @!P0 ST.E desc[UR40][R6.64], R0 ;  /* 0x0000000006008985 */ /* 0x0023e8000c101928 */
[----:B------:R-:W2:Y:S04]  /*269e0*/  @!P0 LDL.64 R10, [R1+0xd8] ;  /* 0x0000d800010a8983 */ /* 0x000ea80000100a00 */
[----:B--2---:R-:W2:Y:S02]  /*269f0*/  @!P0 LD.E R3, desc[UR40][R10.64+0x4] ;  /* 0x000004280a038980 */ /* 0x004ea4000c101900 */
[----:B--2---:R-:W-:-:S13]  /*26a00*/  @!P0 ISETP.NE.AND P0, PT, R3, RZ, PT ;  /* 0x000000ff0300820c */ /* 0x004fda0003f05270 */
[----:B------:R-:W2:Y:S04]  /*26a10*/  @!P0 LDL.64 R20, [R1+0xe0] ;  /* 0x0000e00001148983 */ /* 0x000ea80000100a00 */
[----:B0-----:R-:W3:Y:S01]  /*26a20*/  @!P0 LD.E R4, desc[UR40][R10.64] ;  /* 0x000000280a048980 */ /* 0x001ee2000c101900 */
[----:B------:R-:W-:-:S06]  /*26a30*/  IMAD.MOV.U32 R3, RZ, RZ, RZ ;  /* 0x000000ffff037224 */ /* 0x000fcc00078e00ff */
[----:B------:R-:W0:Y:S01]  /*26a40*/  @P2 MUFU.RCP R3, R12 ;  /* 0x0000000c00032308 */ /* 0x000e220000001000 */
[----:B--2---:R-:W2:Y:S01]  /*26a50*/  @!P0 LD.E.64 R20, desc[UR40][R20.64] ;  /* 0x0000002814148980 */ /* 0x004ea2000c101b00 */
[----:B---3--:R-:W-:-:S04]  /*26a60*/  @!P0 IMAD R4, R5, 0x40, R4 ;  /* 0x0000004005048824 */ /* 0x008fc800078e0204 */
[----:B------:R-:W-:-:S04]  /*26a70*/  @!P0 VIADD R4, R4, 0x8 ;  /* 0x0000000804048836 */ /* 0x000fc80000000000 */
[----:B--2---:R-:W-:-:S05]  /*26a80*/  @!P0 IMAD.WIDE R14, R4, 0x4, R20 ;  /* 0x00000004040e8825 */ /* 0x004fca00078e0214 */
[----:B0-----:R0:W-:Y:S04]  /*26a90*/  @!P0 ST.E desc[UR40][R14.64], R3 ;  /* 0x000000030e008985 */ /* 0x0011e8000c101928 */
[----:B------:R-:W2:Y:S04]  /*26aa0*/  LDL R134, [R1+0x1e8] ;  /* 0x0001e80001867983 */ /* 0x000ea80000100800 */
[----:B------:R-:W3:Y:S04]  /*26ab0*/  LDL.64 R8, [R1+0x430] ;  /* 0x0004300001087983 */ /* 0x000ee80000100a00 */
[----:B-1----:R-:W4:Y:S04]  /*26ac0*/  LDL.64 R6, [R1+0x438] ;  /* 0x0004380001067983 */ /* 0x002f280000100a00 */
[----:B------:R-:W5:Y:S04]  /*26ad0*/  LDL.64 R4, [R1+0x240] ;  /* 0x0002400001047983 */ /* 0x000f680000100a00 */
[----:B0-----:R-:W5:Y:S04]  /*26ae0*/  LDL.64 R14, [R1+0x398] ;  /* 0x00039800010e7983 */ /* 0x001f680000100a00 */
        /* <DEDUP_REMOVED lines=60> */
[----:B------:R-:W-:Y:S01]  /*26eb0*/  ISETP.NE.AND P0, PT, R134, 0x2, PT ;  /* 0x000000028600780c */ /* 0x000fe20003f05270 */
[-C--:B---3--:R-:W-:Y:S01]  /*26ec0*/  FMUL.FTZ R9, R9, R0.reuse ;  /* 0x0000000009097220 */ /* 0x088fe20000410000 */
[-C--:B------:R-:W-:Y:S01]  /*26ed0*/  FMUL.FTZ R8, R8, R0.reuse ;  /* 0x0000000008087220 */ /* 0x080fe20000410000 */
[-C--:B----4-:R-:W-:Y:S01]  /*26ee0*/  FMUL.FTZ R7, R7, R3.reuse ;  /* 0x0000000307077220 */ /* 0x090fe20000410000 */
[-C--:B------:R-:W-:Y:S01]  /*26ef0*/  FMUL.FTZ R6, R6, R3.reuse ;  /* 0x0000000306067220 */ /* 0x080fe20000410000 */
[-C--:B-----5:R-:W-:Y:S01]  /*26f00*/  FMUL.FTZ R5, R5, R0.reuse ;  /* 0x0000000005057220 */ /* 0x0a0fe20000410000 */
[-C--:B------:R-:W-:Y:S01]  /*26f10*/  FMUL.FTZ R4, R4, R0.reuse ;  /* 0x0000000004047220 */ /* 0x080fe20000410000 */
[----:B------:R0:W-:Y:S04]  /*26f20*/  STL.64 [R1+0x430], R8 ;  /* 0x0004300801007387 */ /* 0x0001e80000100a00 */
[----:B------:R1:W-:Y:S04]  /*26f30*/  STL.64 [R1+0x438], R6 ;  /* 0x0004380601007387 */ /* 0x0003e80000100a00 */
[----:B------:R2:W-:Y:S04]  /*26f40*/  STL.64 [R1+0x240], R4 ;  /* 0x0002400401007387 */ /* 0x0005e80000100a00 */
[----:B0-----:R-:W3:Y:S04]  /*26f50*/  LDL.64 R8, [R1+0x428] ;  /* 0x0004280001087983 */ /* 0x001ee80000100a00 */
[----:B-1----:R-:W4:Y:S04]  /*26f60*/  LDL.64 R6, [R1+0x3f8] ;  /* 0x0003f80001067983 */ /* 0x002f280000100a00 */
[----:B--2---:R-:W2:Y:S04]  /*26f70*/  LDL.64 R4, [R1+0x418] ;  /* 0x0004180001047983 */ /* 0x004ea80000100a00 */
[----:B------:R-:W5:Y:S01]  /*26f80*/  @!P0 LDL R133, [R1+0x1ec] ;  /* 0x0001ec0001858983 */ /* 0x000f620000100800 */
        /* <DEDUP_REMOVED lines=118> */
[----:B0-----:R-:W-:-:S02]  /*276f0*/  VIADD R14, R135, 0x1 ;  /* 0x00000001870e7836 */ /* 0x001fc40000000000 */
[----:B------:R-:W-:Y:S01]  /*27700*/  VIADD R132, R132, 0x1 ;  /* 0x0000000184847836 */ /* 0x000fe20000000000 */
[----:B------:R0:W-:Y:S04]  /*27710*/  STL [R1+0x1e8], R134 ;  /* 0x0001e88601007387 */ /* 0x0001e80000100800 */
        /* <DEDUP_REMOVED lines=17> */
[-C--:B---3--:R-:W-:Y:S01]  /*27830*/  FMUL.FTZ R9, R9, R3.reuse ;  /* 0x0000000309097220 */ /* 0x088fe20000410000 */
[-C--:B------:R-:W-:Y:S01]  /*27840*/  FMUL.FTZ R8, R8, R3.reuse ;  /* 0x0000000308087220 */ /* 0x080fe20000410000 */
[-C--:B----4-:R-:W-:Y:S01]  /*27850*/  FMUL.FTZ R7, R7, R3.reuse ;  /* 0x0000000307077220 */ /* 0x090fe20000410000 */
[-C--:B------:R-:W-:Y:S01]  /*27860*/  FMUL.FTZ R6, R6, R3.reuse ;  /* 0x0000000306067220 */ /* 0x080fe20000410000 */
[-C--:B--2---:R-:W-:Y:S01]  /*27870*/  FMUL.FTZ R5, R5, R3.reuse ;  /* 0x0000000305057220 */ /* 0x084fe20000410000 */
[----:B------:R-:W-:Y:S01]  /*27880*/  FMUL.FTZ R4, R4, R3 ;  /* 0x0000000304047220 */ /* 0x000fe20000410000 */
[----:B-----5:R-:W-:Y:S01]  /*27890*/  @!P0 LOP3.LUT R20, R133, 0x1, RZ, 0x3c, !PT ;  /* 0x0000000185148812 */ /* 0x020fe200078e3cff */
        /* <DEDUP_REMOVED lines=43> */
[----:B------:R0:W-:Y:S04]  /*27b50*/  @!P0 STL [R1+0x1ec], R20 ;  /* 0x0001ec1401008387 */ /* 0x0001e80000100800 */
[----:B------:R0:W-:Y:S04]  /*27b60*/  STL [R1+0x1f4], R132 ;  /* 0x0001f48401007387 */ /* 0x0001e80000100800 */
[----:B------:R0:W-:Y:S01]  /*27b70*/  @!P0 STL [R1+0x1e8], RZ ;  /* 0x0001e8ff01008387 */ /* 0x0001e20000100800 */
[----:B------:R-:W-:Y:S01]  /*27b80*/  IMAD.MOV.U32 R0, RZ, RZ, 0x1 ;  /* 0x00000001ff007424 */ /* 0x000fe200078e00ff */
[----:B------:R-:W-:Y:S06]  /*27b90*/  BAR.ARV 0xe, 0x100 ;  /* 0x0384000000007b1d */ /* 0x000fec0000002000 */
.L_x_3202:
[----:B------:R-:W2:Y:S08]  /*27ba0*/  S2UR UR4, SR_CgaCtaId ;  /* 0x00000000000479c3 */ /* 0x000eb00000008800 */
[----:B------:R-:W-:Y:S01]  /*27bb0*/  BAR.SYNC.DEFER_BLOCKING 0x5, 0x180 ;  /* 0x0146000000007b1d */ /* 0x000fe20000010000 */
[----:B------:R-:W-:Y:S01]  /*27bc0*/  PRMT R0, R0, 0x9910, RZ ;  /* 0x0000991000007816 */ /* 0x000fe200000000ff */
[----:B------:R-:W-:-:S03]  /*27bd0*/  USHF.R.U32.HI UR8, URZ, 0x10, UR39 ;  /* 0x000000103f087899 */ /* 0x000fc60008011627 */
[----:B------:R-:W-:Y:S01]  /*27be0*/  ISETP.NE.AND P0, PT, R0, RZ, PT ;  /* 0x000000ff0000720c */ /* 0x000fe20003f05270 */
[----:B------:R-:W-:Y:S01]  /*27bf0*/  UMOV UR47, 0x400 ;  /* 0x00000400002f7882 */ /* 0x000fe20000000000 */
[----:B------:R-:W-:Y:S01]  /*27c00*/  BSSY B0, `(.L_x_3311) ;  /* 0x00004d9000007945 */ /* 0x000fe20003800000 */
[----:B--2---:R-:W-:-:S09]  /*27c10*/  ULEA UR47, UR4, UR47, 0x18 ;  /* 0x0000002f042f7291 */ /* 0x004fd2000f8ec03f */
[----:B01----:R-:W0:Y:S02]  /*27c20*/  LDS.128 R4, [UR47+0x388d0] ;  /* 0x0388d02fff047984 */ /* 0x003e240008000c00 */
[----:B0-----:R-:W-:Y:S02]  /*27c30*/  R2UR UR5, R5 ;  /* 0x00000000050572ca */ /* 0x001fe400000e0000 */
[----:B------:R-:W-:Y:S02]  /*27c40*/  R2UR UR7, R6 ;  /* 0x00000000060772ca */ /* 0x000fe400000e0000 */
[----:B------:R-:W-:Y:S01]  /*27c50*/  R2UR UR6, R7 ;  /* 0x00000000070672ca */ /* 0x000fe200000e0000 */
[----:B------:R-:W-:Y:S06]  /*27c60*/  BAR.ARV 0x4, 0x180 ;  /* 0x0106000000007b1d */ /* 0x000fec0000002000 */
[----:B------:R-:W-:Y:S08]  /*27c70*/  @!P0 BRA `(.L_x_3312) ;  /* 0x0000003c00748947 */ /* 0x000ff00003800000 */
[----:B------:R-:W2:Y:S04]  /*27c80*/  LDL.128 R12, [R1+0x240] ;  /* 0x00024000010c7983 */ /* 0x000ea80000100c00 */
[----:B------:R-:W3:Y:S04]  /*27c90*/  LDL.128 R4, [R1+0x260] ;  /* 0x0002600001047983 */ /* 0x000ee80000100c00 */
[----:B------:R-:W4:Y:S04]  /*27ca0*/  LDL.128 R24, [R1+0x250] ;  /* 0x0002500001187983 */ /* 0x000f280000100c00 */
[----:B------:R-:W4:Y:S01]  /*27cb0*/  LDL.128 R8, [R1+0x270] ;  /* 0x0002700001087983 */ /* 0x000f220000100c00 */
[C---:B------:R-:W-:Y:S01]  /*27cc0*/  IADD3 R35, P1, R18.reuse, 0x20, RZ ;  /* 0x0000002012237810 */ /* 0x040fe20007f3e0ff */
[----:B------:R-:W-:Y:S01]  /*27cd0*/  ULDC.64 UR10, c[0x0][0xd00] ;  /* 0x00034000000a7ab9 */ /* 0x000fe20000000a00 */
[C---:B------:R-:W-:Y:S01]  /*27ce0*/  LOP3.LUT R37, R18.reuse, 0x380, RZ, 0xc0, !PT ;  /* 0x0000038012257812 */ /* 0x040fe200078ec0ff */
[----:B------:R-:W4:Y:S01]  /*27cf0*/  LDL.128 R120, [R1+0x280] ;  /* 0x0002800001787983 */ /* 0x000f220000100c00 */
[----:B------:R-:W-:Y:S01]  /*27d00*/  LOP3.LUT R34, R35, 0x380, RZ, 0xc0, !PT ;  /* 0x0000038023227812 */ /* 0x000fe200078ec0ff */
[----:B------:R-:W-:Y:S01]  /*27d10*/  ULDC.64 UR18, c[0x0][0xd00] ;  /* 0x0003400000127ab9 */ /* 0x000fe20000000a00 */
[C---:B------:R-:W-:Y:S01]  /*27d20*/  IADD3 R33, P0, R18.reuse, 0x40, RZ ;  /* 0x0000004012217810 */ /* 0x040fe20007f1e0ff */
[----:B------:R-:W4:Y:S01]  /*27d30*/  LDL.128 R112, [R1+0x2a0] ;  /* 0x0002a00001707983 */ /* 0x000f220000100c00 */
[----:B------:R-:W-:-:S02]  /*27d40*/  IADD3 R30, P4, R18, 0x60, RZ ;  /* 0x00000060121e7810 */ /* 0x000fc40007f9e0ff */
[----:B------:R-:W-:Y:S01]  /*27d50*/  IADD3 R28, P3, R18, 0x2000, RZ ;  /* 0x00002000121c7810 */ /* 0x000fe20007f7e0ff */
[----:B------:R-:W4:Y:S01]  /*27d60*/  LDL.128 R116, [R1+0x290] ;  /* 0x0002900001747983 */ /* 0x000f220000100c00 */
[----:B------:R-:W-:-:S03]  /*27d70*/  SHF.R.U64 R37, R37, 0x3, RZ ;  /* 0x0000000325257819 */ /* 0x000fc600000012ff */
[----:B------:R-:W4:Y:S01]  /*27d80*/  LDL.128 R104, [R1+0x2c0] ;  /* 0x0002c00001687983 */ /* 0x000f220000100c00 */
[----:B------:R-:W-:-:S03]  /*27d90*/  SHF.R.U64 R34, R34, 0x3, RZ ;  /* 0x0000000322227819 */ /* 0x000fc600000012ff */
[----:B------:R-:W4:Y:S01]  /*27da0*/  LDL.128 R108, [R1+0x2b0] ;  /* 0x0002b000016c7983 */ /* 0x000f220000100c00 */
[----:B------:R-:W-:-:S03]  /*27db0*/  LOP3.LUT R32, R33, 0x380, RZ, 0xc0, !PT ;  /* 0x0000038021207812 */ /* 0x000fc600078ec0ff */
[----:B------:R-:W4:Y:S01]  /*27dc0*/  LDL.128 R96, [R1+0x2e0] ;  /* 0x0002e00001607983 */ /* 0x000f220000100c00 */
[----:B------:R-:W-:-:S03]  /*27dd0*/  LOP3.LUT R0, R30, 0x380, RZ, 0xc0, !PT ;  /* 0x000003801e007812 */ /* 0x000fc600078ec0ff */
[----:B------:R-:W4:Y:S01]  /*27de0*/  LDL.128 R100, [R1+0x2d0] ;  /* 0x0002d00001647983 */ /* 0x000f220000100c00 */
[----:B------:R-:W-:Y:S01]  /*27df0*/  LOP3.LUT R36, R37, R18, RZ, 0x3c, !PT ;  /* 0x0000001225247212 */ /* 0x000fe200078e3cff */
[--C-:B------:R-:W-:Y:S01]  /*27e00*/  IMAD.MOV.U32 R37, RZ, RZ, R19.reuse ;  /* 0x000000ffff257224 */ /* 0x100fe200078e0013 */
[----:B------:R-:W-:Y:S01]  /*27e10*/  LOP3.LUT R3, R28, 0x380, RZ, 0xc0, !PT ;  /* 0x000003801c037812 */ /* 0x000fe200078ec0ff */
[----:B------:R-:W4:Y:S01]  /*27e20*/  LDL.128 R88, [R1+0x300] ;  /* 0x0003000001587983 */ /* 0x000f220000100c00 */
[----:B------:R-:W-:Y:S01]  /*27e30*/  LOP3.LUT R34, R34, R35, RZ, 0x3c, !PT ;  /* 0x0000002322227212 */ /* 0x000fe200078e3cff */
[----:B------:R-:W-:Y:S01]  /*27e40*/  IMAD.X R35, RZ, RZ, R19, P1 ;  /* 0x000000ffff237224 */ /* 0x000fe200008e0613 */
[----:B------:R-:W-:Y:S01]  /*27e50*/  SHF.R.U64 R32, R32, 0x3, RZ ;  /* 0x0000000320207819 */ /* 0x000fe200000012ff */
[----:B------:R-:W4:Y:S01]  /*27e60*/  LDL.128 R92, [R1+0x2f0] ;  /* 0x0002f000015c7983 */ /* 0x000f220000100c00 */
[----:B------:R-:W-:-:S03]  /*27e70*/  SHF.R.U64 R31, R0, 0x3, RZ ;  /* 0x00000003001f7819 */ /* 0x000fc600000012ff */
[----:B------:R-:W4:Y:S01]  /*27e80*/  LDL.128 R80, [R1+0x320] ;  /* 0x0003200001507983 */ /* 0x000f220000100c00 */
[----:B------:R-:W-:-:S03]  /*27e90*/  SHF.R.U64 R3, R3, 0x3, RZ ;  /* 0x0000000303037819 */ /* 0x000fc600000012ff */
[----:B------:R-:W4:Y:S01]  /*27ea0*/  LDL.128 R84, [R1+0x310] ;  /* 0x0003100001547983 */ /* 0x000f220000100c00 */
[----:B------:R-:W-:Y:S01]  /*27eb0*/  LOP3.LUT R32, R32, R33, RZ, 0x3c, !PT ;  /* 0x0000002120207212 */ /* 0x000fe200078e3cff */
[--C-:B------:R-:W-:Y:S01]  /*27ec0*/  IMAD.X R33, RZ, RZ, R19.reuse, P0 ;  /* 0x000000ffff217224 */ /* 0x100fe200000e0613 */
[----:B------:R-:W-:Y:S01]  /*27ed0*/  MOV R36, R36 ;  /* 0x0000002400247202 */ /* 0x000fe20000000f00 */
[----:B------:R-:W4:Y:S01]  /*27ee0*/  LDL.128 R72, [R1+0x340] ;  /* 0x0003400001487983 */ /* 0x000f220000100c00 */
[----:B------:R-:W-:Y:S01]  /*27ef0*/  MOV R34, R34 ;  /* 0x0000002200227202 */ /* 0x000fe20000000f00 */
[--C-:B------:R-:W-:Y:S01]  /*27f00*/  IMAD.X R29, RZ, RZ, R19.reuse, P3 ;  /* 0x000000ffff1d7224 */ /* 0x100fe200018e0613 */
[----:B------:R-:W-:Y:S01]  /*27f10*/  LOP3.LUT R30, R31, R30, RZ, 0x3c, !PT ;  /* 0x0000001e1f1e7212 */ /* 0x000fe200078e3cff */
[----:B------:R-:W-:Y:S01]  /*27f20*/  IMAD.X R31, RZ, RZ, R19, P4 ;  /* 0x000000ffff1f7224 */ /* 0x000fe200020e0613 */
[----:B------:R-:W-:Y:S01]  /*27f30*/  LOP3.LUT R28, R3, R28, RZ, 0x3c, !PT ;  /* 0x0000001c031c7212 */ /* 0x000fe200078e3cff */
[----:B------:R-:W4:Y:S01]  /*27f40*/  LDL.128 R76, [R1+0x330] ;  /* 0x00033000014c7983 */ /* 0x000f220000100c00 */
[----:B------:R-:W-:-:S03]  /*27f50*/  MOV R0, R32 ;  /* 0x0000002000007202 */ /* 0x000fc60000000f00 */
[----:B------:R-:W4:Y:S04]  /*27f60*/  LDL.128 R64, [R1+0x360] ;  /* 0x0003600001407983 */ /* 0x000f280000100c00 */
[----:B------:R-:W4:Y:S04]  /*27f70*/  LDL.128 R68, [R1+0x350] ;  /* 0x0003500001447983 */ /* 0x000f280000100c00 */
[----:B------:R-:W4:Y:S01]  /*27f80*/  LDL.128 R56, [R1+0x380] ;  /* 0x0003800001387983 */ /* 0x000f220000100c00 */
[----:B------:R-:W-:-:S03]  /*27f90*/  MOV R3, R30 ;  /* 0x0000001e00037202 */ /* 0x000fc60000000f00 */
[----:B------:R-:W4:Y:S01]  /*27fa0*/  LDL.128 R60, [R1+0x370] ;  /* 0x00037000013c7983 */ /* 0x000f220000100c00 */
[----:B------:R-:W-:-:S03]  /*27fb0*/  MOV R144, R28 ;  /* 0x0000001c00907202 */ /* 0x000fc60000000f00 */
[----:B------:R-:W4:Y:S04]  /*27fc0*/  LDL.128 R48, [R1+0x3a0] ;  /* 0x0003a00001307983 */ /* 0x000f280000100c00 */
[----:B------:R-:W4:Y:S04]  /*27fd0*/  LDL.128 R52, [R1+0x390] ;  /* 0x0003900001347983 */ /* 0x000f280000100c00 */
[----:B------:R-:W4:Y:S04]  /*27fe0*/  LDL.128 R40, [R1+0x3c0] ;  /* 0x0003c00001287983 */ /* 0x000f280000100c00 */
[----:B------:R-:W4:Y:S01]  /*27ff0*/  LDL.128 R44, [R1+0x3b0] ;  /* 0x0003b000012c7983 */ /* 0x000f220000100c00 */
[----:B------:R-:W-:Y:S01]  /*28000*/  BAR.SYNC.DEFER_BLOCKING 0x1, 0x100 ;  /* 0x0044000000007b1d */ /* 0x000fe20000010000 */
[----:B------:R-:W-:-:S02]  /*28010*/  IADD3 R143, P6, R18, 0x2020, RZ ;  /* 0x00002020128f7810 */ /* 0x000fc40007fde0ff */
[C---:B------:R-:W-:Y:S02]  /*28020*/  IADD3 R139, P5, R18.reuse, 0x2040, RZ ;  /* 0x00002040128b7810 */ /* 0x040fe40007fbe0ff */
[----:B------:R-:W-:Y:S01]  /*28030*/  IADD3 R141, P2, R18, 0x2060, RZ ;  /* 0x00002060128d7810 */ /* 0x000fe20007f5e0ff */
[----:B------:R-:W-:Y:S01]  /*28040*/  ULDC UR4, c[0x0][0xb88] ;  /* 0x0002e20000047ab9 */ /* 0x000fe20000000800 */
[----:B------:R-:W-:Y:S01]  /*28050*/  ULDC UR9, c[0x0][0xbd4] ;  /* 0x0002f50000097ab9 */ /* 0x000fe20000000800 */
[----:B------:R-:W4:Y:S01]  /*28060*/  LDL.128 R28, [R1+0x3f0] ;  /* 0x0003f000011c7983 */ /* 0x000f220000100c00 */
[----:B--2---:R-:W-:Y:S02]  /*28070*/  F2FP.F16.F32.PACK_AB R12, R13, R12 ;  /* 0x0000000c0d0c723e */ /* 0x004fe400000000ff */
[----:B------:R-:W-:Y:S02]  /*28080*/  F2FP.F16.F32.PACK_AB R13, R15, R14 ;  /* 0x0000000e0f0d723e */ /* 0x000fe400000000ff */
[----:B---3--:R-:W-:-:S02]  /*28090*/  F2FP.F16.F32.PACK_AB R4, R5, R4 ;  /* 0x000000040504723e */ /* 0x008fc400000000ff */
[----:B------:R-:W-:Y:S02]  /*280a0*/  F2FP.F16.F32.PACK_AB R5, R7, R6 ;  /* 0x000000060705723e */ /* 0x000fe400000000ff */
[----:B----4-:R-:W-:Y:S02]  /*280b0*/  F2FP.F16.F32.PACK_AB R14, R25, R24 ;  /* 0x00000018190e723e */ /* 0x010fe400000000ff */
[----:B------:R-:W-:Y:S02]  /*280c0*/  F2FP.F16.F32.PACK_AB R15, R27, R26 ;  /* 0x0000001a1b0f723e */ /* 0x000fe400000000ff */
[----:B------:R-:W-:Y:S01]  /*280d0*/  F2FP.F16.F32.PACK_AB R6, R9, R8 ;  /* 0x000000080906723e */ /* 0x000fe200000000ff */
[----:B------:R-:W2:Y:S01]  /*280e0*/  LDL.128 R24, [R1+0x400] ;  /* 0x0004000001187983 */ /* 0x000ea20000100c00 */
[----:B------:R-:W-:-:S03]  /*280f0*/  F2FP.F16.F32.PACK_AB R7, R11, R10 ;  /* 0x0000000a0b07723e */ /* 0x000fc600000000ff */
[----:B------:R0:W-:Y:S04]  /*28100*/  STSM.16.M88.4 [R36], R12 ;  /* 0x0000000c24007844 */ /* 0x0001e80000000200 */
[----:B------:R1:W-:Y:S04]  /*28110*/  STSM.16.M88.4 [R34], R4 ;  /* 0x0000000422007844 */ /* 0x0003e80000000200 */
[----:B------:R-:W3:Y:S04]  /*28120*/  LDL.128 R8, [R1+0x420] ;  /* 0x0004200001087983 */ /* 0x000ee80000100c00 */
[----:B0-----:R-:W4:Y:S04]  /*28130*/  LDL.128 R36, [R1+0x3d0] ;  /* 0x0003d00001247983 */ /* 0x001f280000100c00 */
[----:B-1----:R-:W4:Y:S04]  /*28140*/  LDL.128 R32, [R1+0x3e0] ;  /* 0x0003e00001207983 */ /* 0x002f280000100c00 */
[----:B------:R-:W4:Y:S04]  /*28150*/  LDL.128 R4, [R1+0x430] ;  /* 0x0004300001047983 */ /* 0x000f280000100c00 */
[----:B------:R-:W4:Y:S01]  /*28160*/  LDL.128 R12, [R1+0x410] ;  /* 0x00041000010c7983 */ /* 0x000f220000100c00 */
[----:B------:R-:W-:-:S02]  /*28170*/  IADD3 R21, P1, R18, 0x4000, RZ ;  /* 0x0000400012157810 */ /* 0x000fc40007f3e0ff */
[----:B------:R-:W-:Y:S02]  /*28180*/  LOP3.LUT R142, R143, 0x380, RZ, 0xc0, !PT ;  /* 0x000003808f8e7812 */ /* 0x000fe400078ec0ff */
[----:B------:R-:W-:Y:S02]  /*28190*/  LOP3.LUT R138, R139, 0x380, RZ, 0xc0, !PT ;  /* 0x000003808b8a7812 */ /* 0x000fe400078ec0ff */
[----:B------:R-:W-:Y:S02]  /*281a0*/  LOP3.LUT R140, R141, 0x380, RZ, 0xc0, !PT ;  /* 0x000003808d8c7812 */ /* 0x000fe400078ec0ff */
[----:B------:R-:W-:Y:S02]  /*281b0*/  LOP3.LUT R20, R21, 0x380, RZ, 0xc0, !PT ;  /* 0x0000038015147812 */ /* 0x000fe400078ec0ff */
[----:B------:R-:W-:Y:S02]  /*281c0*/  SHF.R.U64 R142, R142, 0x3, RZ ;  /* 0x000000038e8e7819 */ /* 0x000fe400000012ff */
[----:B------:R-:W-:-:S02]  /*281d0*/  SHF.R.U64 R138, R138, 0x3, RZ ;  /* 0x000000038a8a7819 */ /* 0x000fc400000012ff */
[----:B------:R-:W-:Y:S02]  /*281e0*/  SHF.R.U64 R140, R140, 0x3, RZ ;  /* 0x000000038c8c7819 */ /* 0x000fe400000012ff */
[----:B------:R-:W-:Y:S02]  /*281f0*/  SHF.R.U64 R20, R20, 0x3, RZ ;  /* 0x0000000314147819 */ /* 0x000fe400000012ff */
[----:B------:R-:W-:Y:S02]  /*28200*/  IADD3 R125, P0, R18, 0x4020, RZ ;  /* 0x00004020127d7810 */ /* 0x000fe40007f1e0ff */
[----:B------:R-:W-:Y:S01]  /*28210*/  LOP3.LUT R142, R142, R143, RZ, 0x3c, !PT ;  /* 0x0000008f8e8e7212 */ /* 0x000fe200078e3cff */
[--C-:B------:R-:W-:Y:S01]  /*28220*/  IMAD.X R143, RZ, RZ, R19.reuse, P6 ;  /* 0x000000ffff8f7224 */ /* 0x100fe200030e0613 */
[----:B------:R-:W-:Y:S02]  /*28230*/  IADD3 R127, P4, R18, 0x4040, RZ ;  /* 0x00004040127f7810 */ /* 0x000fe40007f9e0ff */
[----:B------:R-:W-:Y:S01]  /*28240*/  LOP3.LUT R138, R138, R139, RZ, 0x3c, !PT ;  /* 0x0000008b8a8a7212 */ /* 0x000fe200078e3cff */
[----:B------:R-:W-:Y:S01]  /*28250*/  IMAD.X R139, RZ, RZ, R19, P5 ;  /* 0x000000ffff8b7224 */ /* 0x000fe200028e0613 */
[----:B------:R-:W-:-:S02]  /*28260*/  IADD3 R129, P3, R18, 0x4060, RZ ;  /* 0x0000406012817810 */ /* 0x000fc40007f7e0ff */
[----:B------:R-:W-:Y:S01]  /*28270*/  LOP3.LUT R140, R140, R141, RZ, 0x3c, !PT ;  /* 0x0000008d8c8c7212 */ /* 0x000fe200078e3cff */
[--C-:B------:R-:W-:Y:S01]  /*28280*/  IMAD.X R141, RZ, RZ, R19.reuse, P2 ;  /* 0x000000ffff8d7224 */ /* 0x100fe200010e0613 */
[----:B------:R-:W-:Y:S02]  /*28290*/  IADD3 R131, P6, R18, 0x6000, RZ ;  /* 0x0000600012837810 */ /* 0x000fe40007fde0ff */
[----:B------:R-:W-:Y:S01]  /*282a0*/  LOP3.LUT R20, R20, R21, RZ, 0x3c, !PT ;  /* 0x0000001514147212 */ /* 0x000fe200078e3cff */
[----:B------:R-:W-:Y:S01]  /*282b0*/  IMAD.X R21, RZ, RZ, R19, P1 ;  /* 0x000000ffff157224 */ /* 0x000fe200008e0613 */
[----:B------:R-:W-:Y:S02]  /*282c0*/  LOP3.LUT R124, R125, 0x380, RZ, 0xc0, !PT ;  /* 0x000003807d7c7812 */ /* 0x000fe400078ec0ff */
[----:B------:R-:W-:Y:S02]  /*282d0*/  IADD3 R133, P5, R18, 0x6020, RZ ;  /* 0x0000602012857810 */ /* 0x000fe40007fbe0ff */
[----:B------:R-:W-:-:S02]  /*282e0*/  LOP3.LUT R126, R127, 0x380, RZ, 0xc0, !PT ;  /* 0x000003807f7e7812 */ /* 0x000fc400078ec0ff */
[C---:B------:R-:W-:Y:S02]  /*282f0*/  IADD3 R135, P2, R18.reuse, 0x6040, RZ ;  /* 0x0000604012877810 */ /* 0x040fe40007f5e0ff */
[----:B------:R-:W-:Y:S02]  /*28300*/  LOP3.LUT R128, R129, 0x380, RZ, 0xc0, !PT ;  /* 0x0000038081807812 */ /* 0x000fe400078ec0ff */
[----:B------:R-:W-:Y:S02]  /*28310*/  IADD3 R137, P1, R18, 0x6060, RZ ;  /* 0x0000606012897810 */ /* 0x000fe40007f3e0ff */
[----:B------:R-:W-:Y:S02]  /*28320*/  LOP3.LUT R130, R131, 0x380, RZ, 0xc0, !PT ;  /* 0x0000038083827812 */ /* 0x000fe400078ec0ff */
[----:B------:R-:W-:Y:S02]  /*28330*/  SHF.R.U64 R124, R124, 0x3, RZ ;  /* 0x000000037c7c7819 */ /* 0x000fe400000012ff */
[----:B------:R-:W-:-:S02]  /*28340*/  LOP3.LUT R132, R133, 0x380, RZ, 0xc0, !PT ;  /* 0x0000038085847812 */ /* 0x000fc400078ec0ff */
[----:B------:R-:W-:Y:S02]  /*28350*/  SHF.R.U64 R126, R126, 0x3, RZ ;  /* 0x000000037e7e7819 */ /* 0x000fe400000012ff */
[----:B------:R-:W-:Y:S02]  /*28360*/  LOP3.LUT R134, R135, 0x380, RZ, 0xc0, !PT ;  /* 0x0000038087867812 */ /* 0x000fe400078ec0ff */
[----:B------:R-:W-:Y:S02]  /*28370*/  F2FP.F16.F32.PACK_AB R120, R121, R120 ;  /* 0x000000787978723e */ /* 0x000fe400000000ff */
[----:B------:R-:W-:Y:S02]  /*28380*/  SHF.R.U64 R128, R128, 0x3, RZ ;  /* 0x0000000380807819 */ /* 0x000fe400000012ff */
[----:B------:R-:W-:Y:S02]  /*28390*/  LOP3.LUT R136, R137, 0x380, RZ, 0xc0, !PT ;  /* 0x0000038089887812 */ /* 0x000fe400078ec0ff */
[----:B------:R-:W-:-:S02]  /*283a0*/  F2FP.F16.F32.PACK_AB R121, R123, R122 ;  /* 0x0000007a7b79723e */ /* 0x000fc400000000ff */
[----:B------:R-:W-:Y:S02]  /*283b0*/  F2FP.F16.F32.PACK_AB R112, R113, R112 ;  /* 0x000000707170723e */ /* 0x000fe400000000ff */
[----:B------:R-:W-:Y:S02]  /*283c0*/  SHF.R.U64 R130, R130, 0x3, RZ ;  /* 0x0000000382827819 */ /* 0x000fe400000012ff */
[----:B------:R-:W-:Y:S02]  /*283d0*/  F2FP.F16.F32.PACK_AB R122, R117, R116 ;  /* 0x00000074757a723e */ /* 0x000fe400000000ff */
[----:B------:R-:W-:Y:S02]  /*283e0*/  F2FP.F16.F32.PACK_AB R123, R119, R118 ;  /* 0x00000076777b723e */ /* 0x000fe400000000ff */
[----:B------:R-:W-:Y:S02]  /*283f0*/  F2FP.F16.F32.PACK_AB R113, R115, R114 ;  /* 0x000000727371723e */ /* 0x000fe400000000ff */
[----:B------:R-:W-:-:S02]  /*28400*/  F2FP.F16.F32.PACK_AB R104, R105, R104 ;  /* 0x000000686968723e */ /* 0x000fc400000000ff */
[----:B------:R-:W-:Y:S01]  /*28410*/  LOP3.LUT R124, R124, R125, RZ, 0x3c, !PT ;  /* 0x0000007d7c7c7212 */ /* 0x000fe200078e3cff */
[----:B------:R-:W-:Y:S01]  /*28420*/  IMAD.X R125, RZ, RZ, R19, P0 ;  /* 0x000000ffff7d7224 */ /* 0x000fe200000e0613 */
        /* <DEDUP_REMOVED lines=15> */
[----:B------:R-:W-:Y:S02]  /*28520*/  MOV R142, R142 ;  /* 0x0000008e008e7202 */ /* 0x000fe40000000f00 */
[----:B------:R-:W-:Y:S02]  /*28530*/  F2FP.F16.F32.PACK_AB R98, R93, R92 ;  /* 0x0000005c5d62723e */ /* 0x000fe400000000ff */
[----:B------:R-:W-:Y:S02]  /*28540*/  F2FP.F16.F32.PACK_AB R99, R95, R94 ;  /* 0x0000005e5f63723e */ /* 0x000fe400000000ff */
[----:B------:R-:W-:-:S02]  /*28550*/  F2FP.F16.F32.PACK_AB R89, R91, R90 ;  /* 0x0000005a5b59723e */ /* 0x000fc400000000ff */
[----:B------:R-:W-:Y:S01]  /*28560*/  F2FP.F16.F32.PACK_AB R80, R81, R80 ;  /* 0x000000505150723e */ /* 0x000fe200000000ff */
[----:B------:R0:W-:Y:S01]  /*28570*/  STSM.16.M88.4 [R0], R120 ;  /* 0x0000007800007844 */ /* 0x0001e20000000200 */
[----:B------:R-:W-:Y:S01]  /*28580*/  LOP3.LUT R130, R130, R131, RZ, 0x3c, !PT ;  /* 0x0000008382827212 */ /* 0x000fe200078e3cff */
[----:B------:R-:W-:Y:S01]  /*28590*/  IMAD.X R131, RZ, RZ, R19, P6 ;  /* 0x000000ffff837224 */ /* 0x000fe200030e0613 */
        /* <DEDUP_REMOVED lines=8> */
[----:B------:R-:W-:Y:S01]  /*28620*/  MOV R140, R140 ;  /* 0x0000008c008c7202 */ /* 0x000fe20000000f00 */
[----:B------:R-:W-:Y:S01]  /*28630*/  UIMAD.WIDE UR10, UR44, 0x4, UR10 ;  /* 0x000000042c0a78a5 */ /* 0x000fe2000f8e020a */
        /* <DEDUP_REMOVED lines=21> */
[----:B------:R-:W-:Y:S02]  /*28790*/  MOV R126, R126 ;  /* 0x0000007e007e7202 */ /* 0x000fe40000000f00 */
[----:B------:R-:W-:Y:S02]  /*287a0*/  F2FP.F16.F32.PACK_AB R58, R53, R52 ;  /* 0x00000034353a723e */ /* 0x000fe400000000ff */
[----:B------:R-:W-:Y:S02]  /*287b0*/  F2FP.F16.F32.PACK_AB R59, R55, R54 ;  /* 0x00000036373b723e */ /* 0x000fe400000000ff */
[----:B------:R-:W-:Y:S02]  /*287c0*/  F2FP.F16.F32.PACK_AB R49, R51, R50 ;  /* 0x000000323331723e */ /* 0x000fe400000000ff */
[----:B------:R-:W-:Y:S01]  /*287d0*/  F2FP.F16.F32.PACK_AB R40, R41, R40 ;  /* 0x000000282928723e */ /* 0x000fe200000000ff */
[----:B------:R1:W-:Y:S01]  /*287e0*/  STSM.16.M88.4 [R140], R80 ;  /* 0x000000508c007844 */ /* 0x0003e20000000200 */
[----:B------:R-:W-:-:S02]  /*287f0*/  MOV R128, R128 ;  /* 0x0000008000807202 */ /* 0x000fc40000000f00 */
[----:B------:R-:W-:Y:S02]  /*28800*/  F2FP.F16.F32.PACK_AB R50, R45, R44 ;  /* 0x0000002c2d32723e */ /* 0x000fe400000000ff */
[----:B------:R-:W-:Y:S02]  /*28810*/  F2FP.F16.F32.PACK_AB R51, R47, R46 ;  /* 0x0000002e2f33723e */ /* 0x000fe400000000ff */
[----:B------:R-:W-:Y:S01]  /*28820*/  F2FP.F16.F32.PACK_AB R41, R43, R42 ;  /* 0x0000002a2b29723e */ /* 0x000fe200000000ff */
[----:B------:R1:W-:Y:S01]  /*28830*/  STSM.16.M88.4 [R20], R72 ;  /* 0x0000004814007844 */ /* 0x0003e20000000200 */
[----:B------:R-:W-:Y:S02]  /*28840*/  MOV R130, R130 ;  /* 0x0000008200827202 */ /* 0x000fe40000000f00 */
[----:B------:R-:W-:Y:S01]  /*28850*/  MOV R132, R132 ;  /* 0x0000008400847202 */ /* 0x000fe20000000f00 */
[----:B------:R1:W-:Y:S01]  /*28860*/  STSM.16.M88.4 [R124], R64 ;  /* 0x000000407c007844 */ /* 0x0003e20000000200 */
[----:B------:R-:W-:-:S02]  /*28870*/  MOV R134, R134 ;  /* 0x0000008600867202 */ /* 0x000fc40000000f00 */
[----:B------:R-:W-:Y:S01]  /*28880*/  MOV R136, R136 ;  /* 0x0000008800887202 */ /* 0x000fe20000000f00 */
[----:B------:R1:W-:Y:S04]  /*28890*/  STSM.16.M88.4 [R126], R56 ;  /* 0x000000387e007844 */ /* 0x0003e80000000200 */
[----:B------:R1:W-:Y:S01]  /*288a0*/  STSM.16.M88.4 [R128], R48 ;  /* 0x0000003080007844 */ /* 0x0003e20000000200 */
[----:B------:R-:W-:-:S04]  /*288b0*/  ISETP.NE.U32.AND P0, PT, RZ, UR18, PT ;  /* 0x00000012ff007c0c */ /* 0x000fc8000bf05070 */
[----:B------:R-:W-:Y:S01]  /*288c0*/  ISETP.NE.AND.EX P0, PT, RZ, UR19, PT, P0 ;  /* 0x00000013ff007c0c */ /* 0x000fe2000bf05300 */
[----:B------:R-:W-:Y:S01]  /*288d0*/  IMAD.U32 R76, RZ, RZ, UR4 ;  /* 0x00000004ff4c7e24 */ /* 0x000fe2000f8e00ff */
[----:B--2---:R-:W-:Y:S02]  /*288e0*/  F2FP.F16.F32.PACK_AB R24, R25, R24 ;  /* 0x000000181918723e */ /* 0x004fe400000000ff */
[----:B------:R-:W-:Y:S02]  /*288f0*/  F2FP.F16.F32.PACK_AB R25, R27, R26 ;  /* 0x0000001a1b19723e */ /* 0x000fe400000000ff */
[----:B---3--:R-:W-:Y:S02]  /*28900*/  F2FP.F16.F32.PACK_AB R8, R9, R8 ;  /* 0x000000080908723e */ /* 0x008fe400000000ff */
[----:B------:R-:W-:Y:S02]  /*28910*/  F2FP.F16.F32.PACK_AB R9, R11, R10 ;  /* 0x0000000a0b09723e */ /* 0x000fe400000000ff */
[----:B----4-:R-:W-:-:S02]  /*28920*/  F2FP.F16.F32.PACK_AB R42, R37, R36 ;  /* 0x00000024252a723e */ /* 0x010fc400000000ff */
[----:B------:R-:W-:Y:S02]  /*28930*/  F2FP.F16.F32.PACK_AB R43, R39, R38 ;  /* 0x00000026272b723e */ /* 0x000fe400000000ff */
[----:B------:R-:W-:Y:S02]  /*28940*/  F2FP.F16.F32.PACK_AB R32, R33, R32 ;  /* 0x000000202120723e */ /* 0x000fe400000000ff */
[----:B------:R-:W-:Y:S02]  /*28950*/  F2FP.F16.F32.PACK_AB R33, R35, R34 ;  /* 0x000000222321723e */ /* 0x000fe400000000ff */
[----:B------:R-:W-:Y:S02]  /*28960*/  F2FP.F16.F32.PACK_AB R34, R29, R28 ;  /* 0x0000001c1d22723e */ /* 0x000fe400000000ff */
[----:B------:R-:W-:Y:S02]  /*28970*/  F2FP.F16.F32.PACK_AB R35, R31, R30 ;  /* 0x0000001e1f23723e */ /* 0x000fe400000000ff */
[----:B------:R-:W-:Y:S01]  /*28980*/  F2FP.F16.F32.PACK_AB R10, R5, R4 ;  /* 0x00000004050a723e */ /* 0x000fe200000000ff */
[----:B------:R-:W-:Y:S01]  /*28990*/  IMAD.U32 R4, RZ, RZ, UR10 ;  /* 0x0000000aff047e24 */ /* 0x000fe2000f8e00ff */
[----:B------:R-:W-:Y:S01]  /*289a0*/  F2FP.F16.F32.PACK_AB R26, R13, R12 ;  /* 0x0000000c0d1a723e */ /* 0x000fe200000000ff */
[----:B------:R-:W-:Y:S01]  /*289b0*/  IMAD.U32 R5, RZ, RZ, UR11 ;  /* 0x0000000bff057e24 */ /* 0x000fe2000f8e00ff */
[----:B------:R-:W-:Y:S01]  /*289c0*/  F2FP.F16.F32.PACK_AB R27, R15, R14 ;  /* 0x0000000e0f1b723e */ /* 0x000fe200000000ff */
[----:B------:R-:W-:Y:S01]  /*289d0*/  ULDC.64 UR10, c[0x0][0xd08] ;  /* 0x00034200000a7ab9 */ /* 0x000fe20000000a00 */
[----:B------:R-:W-:Y:S01]  /*289e0*/  F2FP.F16.F32.PACK_AB R11, R7, R6 ;  /* 0x00000006070b723e */ /* 0x000fe200000000ff */
[----:B------:R1:W-:Y:S01]  /*289f0*/  STSM.16.M88.4 [R130], R40 ;  /* 0x0000002882007844 */ /* 0x0003e20000000200 */
[----:B------:R-:W-:-:S03]  /*28a00*/  UISETP.NE.U32.AND UP0, UPT, UR10, URZ, UPT ;  /* 0x0000003f0a00728c */ /* 0x000fc6000bf05070 */
[----:B------:R1:W-:Y:S01]  /*28a10*/  STSM.16.M88.4 [R132], R32 ;  /* 0x0000002084007844 */ /* 0x0003e20000000200 */
[----:B------:R-:W-:-:S03]  /*28a20*/  UISETP.NE.AND.EX UP0, UPT, UR11, URZ, UPT, UP0 ;  /* 0x0000003f0b00728c */ /* 0x000fc6000bf05300 */
[----:B------:R1:W-:Y:S04]  /*28a30*/  STSM.16.M88.4 [R134], R24 ;  /* 0x0000001886007844 */ /* 0x0003e80000000200 */
[----:B------:R1:W-:Y:S01]  /*28a40*/  STSM.16.M88.4 [R136], R8 ;  /* 0x0000000888007844 */ /* 0x0003e20000000200 */
[----:B------:R-:W-:Y:S01]  /*28a50*/  BAR.SYNC.DEFER_BLOCKING 0x1, 0x100 ;  /* 0x0044000000007b1d */ /* 0x000fe20000010000 */
[----:B------:R-:W-:-:S05]  /*28a60*/  PLOP3.LUT P1, PT, PT, PT, UP0, 0x80, 0x0 ;  /* 0x000000000000781c */ /* 0x000fca0003f2f008 */
[----:B------:R-:W-:Y:S02]  /*28a70*/  @UP0 ULDC.64 UR10, c[0x0][0xd08] ;  /* 0x00034200000a0ab9 */ /* 0x000fe40000000a00 */
[----:B------:R-:W-:-:S06]  /*28a80*/  @UP0 UIMAD.WIDE UR10, UR44, 0x4, UR10 ;  /* 0x000000042c0a08a5 */ /* 0x000fcc000f8e020a */
[----:B------:R-:W-:Y:S02]  /*28a90*/  IMAD.U32 R6, RZ, RZ, UR10 ;  /* 0x0000000aff067e24 */ /* 0x000fe4000f8e00ff */
[----:B------:R-:W-:Y:S01]  /*28aa0*/  IMAD.U32 R7, RZ, RZ, UR11 ;  /* 0x0000000bff077e24 */ /* 0x000fe2000f8e00ff */
[----:B0-----:R1:W5:Y:S04]  /*28ab0*/  @P0 LDG.E R0, desc[UR40][R4.64] ;  /* 0x0000002804000981 */ /* 0x001368000c1e1900 */
[----:B------:R1:W5:Y:S01]  /*28ac0*/  @P1 LDG.E R76, desc[UR40][R6.64] ;  /* 0x00000028064c1981 */ /* 0x000362000c1e1900 */
[----:B------:R-:W-:Y:S02]  /*28ad0*/  UISETP.NE.AND UP0, UPT, UR8, URZ, UPT ;  /* 0x0000003f0800728c */ /* 0x000fe4000bf05270 */
[----:B------:R-:W-:Y:S01]  /*28ae0*/  ULOP3.LUT UR39, UR39, 0xff, URZ, 0xc0, !UPT ;  /* 0x000000ff27277892 */ /* 0x000fe2000f8ec03f */
[----:B------:R-:W-:Y:S01]  /*28af0*/  UMOV UR4, URZ ;  /* 0x0000003f00047c82 */ /* 0x000fe20008000000 */
[----:B------:R-:W-:Y:S01]  /*28b00*/  USEL UR22, UR8, UR9, UP0 ;  /* 0x0000000908167287 */ /* 0x000fe20008000000 */
[----:B------:R-:W-:Y:S11]  /*28b10*/  @P1 BRA `(.L_x_3313) ;  /* 0x0000000000101947 */ /* 0x000ff60003800000 */
[----:B------:R-:W-:Y:S05]  /*28b20*/  @!P0 BRA `(.L_x_3313) ;  /* 0x00000000000c8947 */ /* 0x000fea0003800000 */
[----:B-1----:R-:W2:Y:S04]  /*28b30*/  LDG.E R3, desc[UR40][R4.64] ;  /* 0x0000002804037981 */ /* 0x002ea8000c1e1900 */
[----:B-----5:R-:W2:Y:S02]  /*28b40*/  LDG.E R76, desc[UR40][R4.64+0x4] ;  /* 0x00000428044c7981 */ /* 0x020ea4000c1e1900 */
[----:B--2---:R-:W-:-:S07]  /*28b50*/  IMAD.IADD R76, R76, 0x1, -R3 ;  /* 0x000000014c4c7824 */ /* 0x004fce00078e0a03 */
.L_x_3313:
[----:B-1----:R-:W0:Y:S01]  /*28b60*/  SHFL.IDX PT, R3, R219, RZ, 0x1f ;  /* 0x00001fffdb037589 */ /* 0x002e2200000e0000 */
[----:B-----5:R-:W-:Y:S01]  /*28b70*/  @P0 R2UR UR4, R0 ;  /* 0x00000000000402ca */ /* 0x020fe200000e0000 */
[----:B------:R-:W-:-:S12]  /*28b80*/  ULOP3.LUT UR8, UR42, 0xffff, URZ, 0xc0, !UPT ;  /* 0x0000ffff2a087892 */ /* 0x000fd8000f8ec03f */
[----:B------:R-:W-:Y:S01]  /*28b90*/  USHF.R.S32.HI UR23, URZ, 0x1f, UR4 ;  /* 0x0000001f3f177899 */ /* 0x000fe20008011404 */
[----:B0-----:R-:W-:-:S13]  /*28ba0*/  ISETP.NE.AND P0, PT, R3, RZ, PT ;  /* 0x000000ff0300720c */ /* 0x001fda0003f05270 */
[----:B------:R-:W-:Y:S05]  /*28bb0*/  @P0 BRA `(.L_x_3314) ;  /* 0x0000000400280947 */ /* 0x000fea0003800000 */
[----:B------:R-:W2:Y:S01]  /*28bc0*/  LDL R6, [R1+0x49c] ;  /* 0x00049c0001067983 */ /* 0x000ea20000100800 */
[----:B------:R-:W0:Y:S03]  /*28bd0*/  LDC R11, c[0x0][0xce8] ;  /* 0x00033a00ff0b7b82 */ /* 0x000e260000000800 */
[----:B------:R-:W3:Y:S04]  /*28be0*/  LDL R5, [R1+0x4a8] ;  /* 0x0004a80001057983 */ /* 0x000ee80000100800 */
[----:B------:R-:W4:Y:S01]  /*28bf0*/  LDL R4, [R1+0x480] ;  /* 0x0004800001047983 */ /* 0x000f220000100800 */
[----:B------:R-:W-:-:S04]  /*28c00*/  IMAD.U32 R3, RZ, RZ, UR43 ;  /* 0x0000002bff037e24 */ /* 0x000fc8000f8e00ff */
[----:B------:R-:W-:Y:S02]  /*28c10*/  IMAD R10, R3, 0x40, R22 ;  /* 0x00000040030a7824 */ /* 0x000fe400078e0216 */
[----:B0-----:R-:W-:Y:S01]  /*28c20*/  IMAD R15, R76, R11, RZ ;  /* 0x0000000b4c0f7224 */ /* 0x001fe200078e02ff */
[----:B------:R-:W-:Y:S01]  /*28c30*/  ISETP.NE.AND P2, PT, R11, 0x1, PT ;  /* 0x000000010b00780c */ /* 0x000fe20003f45270 */
[----:B------:R-:W-:Y:S01]  /*28c40*/  UISETP.GT.AND UP1, UPT, UR22, 0x1, UPT ;  /* 0x000000011600788c */ /* 0x000fe2000bf24270 */
[----:B------:R-:W-:-:S03]  /*28c50*/  UMOV UR21, 0xab8 ;  /* 0x00000ab800157882 */ /* 0x000fc60000000000 */
[----:B------:R-:W-:-:S08]  /*28c60*/  USEL UR21, UR21, 0xa78, UP1 ;  /* 0x00000a7815157887 */ /* 0x000fd00008800000 */
[----:B------:R-:W0:Y:S01]  /*28c70*/  @P2 LDC R3, c[0x0][0xcf0] ;  /* 0x00033c00ff032b82 */ /* 0x000e220000000800 */
[----:B------:R-:W-:Y:S01]  /*28c80*/  UISETP.NE.U32.AND UP0, UPT, UR18, URZ, UPT ;  /* 0x0000003f1200728c */ /* 0x000fe2000bf05070 */
[----:B------:R-:W-:-:S03]  /*28c90*/  IMAD.U32 R13, RZ, RZ, UR43 ;  /* 0x0000002bff0d7e24 */ /* 0x000fc6000f8e00ff */
[----:B------:R-:W-:Y:S01]  /*28ca0*/  UISETP.NE.AND.EX UP0, UPT, UR19, URZ, UPT, UP0 ;  /* 0x0000003f1300728c */ /* 0x000fe2000bf05300 */
[----:B--2---:R-:W-:-:S05]  /*28cb0*/  IMAD.MOV R0, RZ, RZ, -R6 ;  /* 0x000000ffff007224 */ /* 0x004fca00078e0a06 */
[----:B---3--:R-:W-:Y:S02]  /*28cc0*/  ISETP.NE.AND P0, PT, R5, R0, PT ;  /* 0x000000000500720c */ /* 0x008fe40003f05270 */
[----:B------:R-:W1:Y:S02]  /*28cd0*/  @P2 LDC R0, c[0x0][0xcec] ;  /* 0x00033b00ff002b82 */ /* 0x000e640000000800 */
[----:B------:R-:W-:-:S13]  /*28ce0*/  ISETP.GE.OR P1, PT, R10, R15, P0 ;  /* 0x0000000f0a00720c */ /* 0x000fda0000726670 */
[----:B------:R-:W2:Y:S01]  /*28cf0*/  @!P1 LDL R9, [R1+0x210] ;  /* 0x0002100001099983 */ /* 0x000ea20000100800 */
[----:B----4-:R-:W-:Y:S01]  /*28d00*/  IMAD R13, R13, 0x40, R4 ;  /* 0x000000400d0d7824 */ /* 0x010fe200078e0204 */
[----:B------:R-:W-:Y:S01]  /*28d10*/  USHF.R.S32.HI UR16, URZ, 0x1f, UR44 ;  /* 0x0000001f3f107899 */ /* 0x000fe2000801142c */
[----:B------:R-:W-:Y:S01]  /*28d20*/  BSSY B1, `(.L_x_3314) ;  /* 0x0000033000017945 */ /* 0x000fe20003800000 */
[----:B------:R-:W-:Y:S01]  /*28d30*/  USEL UR9, UR39, URZ, UP1 ;  /* 0x0000003f27097287 */ /* 0x000fe20008800000 */
[----:B------:R-:W-:Y:S01]  /*28d40*/  IMAD.MOV.U32 R7, RZ, RZ, R13 ;  /* 0x000000ffff077224 */ /* 0x000fe200078e000d */
[----:B------:R-:W-:Y:S01]  /*28d50*/  USEL UR17, UR44, URZ, !UP0 ;  /* 0x0000003f2c117287 */ /* 0x000fe2000c000000 */
[----:B------:R-:W-:Y:S01]  /*28d60*/  ULDC.64 UR10, c[0x0][UR21+0x220] ;  /* 0x00008800150a7abb */ /* 0x000fe20008000a00 */
[----:B------:R-:W-:Y:S01]  /*28d70*/  ULDC.64 UR12, c[0x0][UR21+0x228] ;  /* 0x00008a00150c7abb */ /* 0x000fe20008000a00 */
[----:B-1----:R-:W-:Y:S01]  /*28d80*/  @P2 IMAD.HI.U32 R0, R13, R0, RZ ;  /* 0x000000000d002227 */ /* 0x002fe200078e00ff */
[----:B------:R-:W-:-:S02]  /*28d90*/  USEL UR20, UR16, URZ, !UP0 ;  /* 0x0000003f10147287 */ /* 0x000fc4000c000000 */
[----:B------:R-:W-:Y:S02]  /*28da0*/  UIMAD.WIDE.U32 UR24, UR12, UR9, URZ ;  /* 0x000000090c1872a5 */ /* 0x000fe4000f8e003f */
[----:B------:R-:W-:Y:S01]  /*28db0*/  UIMAD UR11, UR11, UR17, URZ ;  /* 0x000000110b0b72a4 */ /* 0x000fe2000f8e023f */
[----:B0-----:R-:W-:Y:S01]  /*28dc0*/  @P2 SHF.R.U32.HI R7, RZ, R3, R0 ;  /* 0x00000003ff072219 */ /* 0x001fe20000011600 */
[----:B------:R-:W-:Y:S01]  /*28dd0*/  ULDC.64 UR14, c[0x0][UR21+0x218] ;  /* 0x00008600150e7abb */ /* 0x000fe20008000a00 */
[----:B------:R-:W-:Y:S01]  /*28de0*/  UIMAD UR9, UR13, UR9, URZ ;  /* 0x000000090d0972a4 */ /* 0x000fe2000f8e023f */
[----:B------:R-:W-:Y:S01]  /*28df0*/  IMAD.U32 R4, RZ, RZ, UR24 ;  /* 0x00000018ff047e24 */ /* 0x000fe2000f8e00ff */
[----:B------:R-:W-:Y:S01]  /*28e00*/  UIMAD.WIDE.U32 UR12, UR10, UR17, URZ ;  /* 0x000000110a0c72a5 */ /* 0x000fe2000f8e003f */
[----:B------:R-:W-:Y:S01]  /*28e10*/  IMAD.MOV R0, RZ, RZ, -R7 ;  /* 0x000000ffff007224 */ /* 0x000fe200078e0a07 */
[----:B------:R-:W-:Y:S01]  /*28e20*/  UIMAD.WIDE.U32 UR16, UR14, UR8, URZ ;  /* 0x000000080e1072a5 */ /* 0x000fe2000f8e003f */
[----:B------:R-:W-:Y:S01]  /*28e30*/  IMAD.U32 R5, RZ, RZ, UR25 ;  /* 0x00000019ff057e24 */ /* 0x000fe2000f8e00ff */
[----:B------:R-:W-:Y:S01]  /*28e40*/  UIMAD UR14, UR15, UR8, URZ ;  /* 0x000000080f0e72a4 */ /* 0x000fe2000f8e023f */
[----:B------:R-:W-:Y:S01]  /*28e50*/  IMAD R3, R11, R0, R13 ;  /* 0x000000000b037224 */ /* 0x000fe200078e020d */
[----:B------:R-:W-:-:S02]  /*28e60*/  UIMAD UR11, UR10, UR20, UR11 ;  /* 0x000000140a0b72a4 */ /* 0x000fc4000f8e020b */
[----:B------:R-:W-:Y:S02]  /*28e70*/  UIADD3 UR15, UR25, UR9, URZ ;  /* 0x00000009190f7290 */ /* 0x000fe4000fffe03f */
[----:B------:R-:W-:Y:S01]  /*28e80*/  UIADD3 UR16, UP0, UP2, UR12, UR16, UR4 ;  /* 0x000000100c107290 */ /* 0x000fe2000fa1e004 */
[----:B------:R-:W-:Y:S01]  /*28e90*/  SHF.R.S32.HI R0, RZ, 0x1f, R3 ;  /* 0x0000001fff007819 */ /* 0x000fe20000011403 */
[----:B------:R-:W-:Y:S02]  /*28ea0*/  UIADD3 UR14, UR17, UR14, URZ ;  /* 0x0000000e110e7290 */ /* 0x000fe4000fffe03f */
[----:B------:R-:W-:Y:S01]  /*28eb0*/  UIADD3 UR9, UR13, UR11, URZ ;  /* 0x0000000b0d097290 */ /* 0x000fe2000fffe03f */
[----:B------:R-:W-:Y:S01]  /*28ec0*/  IMAD.U32 R6, RZ, RZ, UR15 ;  /* 0x0000000fff067e24 */ /* 0x000fe2000f8e00ff */
[----:B------:R-:W-:Y:S01]  /*28ed0*/  IADD3 R4, P2, P3, R7, UR16, R4 ;  /* 0x0000001007047c10 */ /* 0x000fe2000fb5e004 */
[----:B------:R-:W-:Y:S01]  /*28ee0*/  ULDC.64 UR10, c[0x0][UR21+0x210] ;  /* 0x00008400150a7abb */ /* 0x000fe20008000a00 */
[----:B------:R-:W-:Y:S01]  /*28ef0*/  UIADD3.X UR9, UR9, UR14, UR23, UP0, UP2 ;  /* 0x0000000e09097290 */ /* 0x000fe200087e4417 */
[----:B------:R-:W-:Y:S01]  /*28f00*/  SHF.R.S32.HI R7, RZ, 0x1f, R7 ;  /* 0x0000001fff077819 */ /* 0x000fe20000011407 */
[----:B------:R-:W-:Y:S01]  /*28f10*/  IMAD R11, R3, UR11, RZ ;  /* 0x0000000b030b7c24 */ /* 0x000fe2000f8e02ff */
[----:B------:R-:W-:Y:S01]  /*28f20*/  ULDC.64 UR12, c[0x0][0xca8] ;  /* 0x00032a00000c7ab9 */ /* 0x000fe20000000a00 */
[----:B------:R-:W-:Y:S01]  /*28f30*/  @!UP1 ULDC UR12, c[0x0][0xc50] ;  /* 0x00031400000c9ab9 */ /* 0x000fe20000000800 */
[----:B------:R-:W-:Y:S01]  /*28f40*/  @!UP1 ULDC UR13, c[0x0][0xc54] ;  /* 0x00031500000d9ab9 */ /* 0x000fe20000000800 */
[----:B------:R-:W-:Y:S01]  /*28f50*/  IADD3.X R5, R7, UR9, R6, P2, P3 ;  /* 0x0000000907057c10 */ /* 0x000fe200097e6406 */
[----:B------:R-:W-:-:S02]  /*28f60*/  IMAD R11, R0, UR10, R11 ;  /* 0x0000000a000b7c24 */ /* 0x000fc4000f8e020b */
[----:B------:R-:W-:Y:S02]  /*28f70*/  VIADD R0, R10, 0x8 ;  /* 0x000000080a007836 */ /* 0x000fe40000000000 */
[----:B------:R-:W-:-:S03]  /*28f80*/  IMAD.WIDE.U32 R4, R3, UR10, R4 ;  /* 0x0000000a03047c25 */ /* 0x000fc6000f8e0004 */
[----:B------:R-:W-:Y:S01]  /*28f90*/  ISETP.GE.OR P0, PT, R0, R15, P0 ;  /* 0x0000000f0000720c */ /* 0x000fe20000706670 */
[----:B------:R-:W-:Y:S01]  /*28fa0*/  IMAD.IADD R3, R5, 0x1, R11 ;  /* 0x0000000105037824 */ /* 0x000fe200078e020b */
[----:B------:R-:W-:-:S04]  /*28fb0*/  LEA R8, P2, R4, UR12, 0x2 ;  /* 0x0000000c04087c11 */ /* 0x000fc8000f8410ff */
[----:B------:R-:W-:Y:S01]  /*28fc0*/  LEA.HI.X R3, R4, UR13, R3, 0x2, P2 ;  /* 0x0000000d04037c11 */ /* 0x000fe200090f1403 */
[----:B------:R-:W-:Y:S04]  /*28fd0*/  SHFL.IDX PT, R6, R8, 0x1, 0x1c1f ;  /* 0x003c1f0008067f89 */ /* 0x000fe800000e0000 */
[----:B------:R-:W-:Y:S04]  /*28fe0*/  SHFL.IDX PT, R4, R8, RZ, 0x1c1f ;  /* 0x001c1fff08047589 */ /* 0x000fe800000e0000 */
[----:B------:R-:W2:Y:S04]  /*28ff0*/  SHFL.IDX PT, R5, R3, RZ, 0x1c1f ;  /* 0x001c1fff03057589 */ /* 0x000ea800000e0000 */
[----:B------:R0:W1:Y:S04]  /*29000*/  SHFL.IDX PT, R7, R3, 0x1, 0x1c1f ;  /* 0x003c1f0003077f89 */ /* 0x00006800000e0000 */
[----:B--2---:R0:W-:Y:S01]  /*29010*/  @!P1 ST.E desc[UR40][R4.64], R9 ;  /* 0x0000000904009985 */ /* 0x0041e2000c101928 */
[----:B-1----:R-:W-:Y:S05]  /*29020*/  @P0 BRA `(.L_x_3315) ;  /* 0x0000000000080947 */ /* 0x002fea0003800000 */
[----:B0-----:R-:W2:Y:S04]  /*29030*/  LDL R3, [R1+0x214] ;  /* 0x0002140001037983 */ /* 0x001ea80000100800 */
[----:B--2---:R1:W-:Y:S02]  /*29040*/  ST.E desc[UR40][R6.64], R3 ;  /* 0x0000000306007985 */ /* 0x0043e4000c101928 */
.L_x_3315:
[----:B------:R-:W-:Y:S05]  /*29050*/  BSYNC B1 ;  /* 0x0000000000017941 */ /* 0x000fea0003800000 */
.L_x_3314:
[----:B------:R-:W-:Y:S02]  /*29060*/  UISETP.GT.AND UP1, UPT, UR22, 0x1, UPT ;  /* 0x000000011600788c */ /* 0x000fe4000bf24270 */
[----:B------:R-:W-:-:S04]  /*29070*/  UISETP.NE.U32.AND UP0, UPT, UR18, URZ, UPT ;  /* 0x0000003f1200728c */ /* 0x000fc8000bf05070 */
[----:B------:R-:W-:Y:S01]  /*29080*/  PLOP3.LUT P0, PT, PT, PT, UP1, 0x80, 0x0 ;  /* 0x000000000000781c */ /* 0x000fe20003f0f018 */
[----:B------:R-:W-:-:S04]  /*29090*/  UISETP.NE.AND.EX UP0, UPT, UR19, URZ, UPT, UP0 ;  /* 0x0000003f1300728c */ /* 0x000fc8000bf05300 */
[----:B------:R-:W-:-:S08]  /*290a0*/  USEL UR14, UR44, URZ, !UP0 ;  /* 0x0000003f2c0e7287 */ /* 0x000fd0000c000000 */
[----:B------:R-:W-:Y:S05]  /*290b0*/  @P0 BRA `(.L_x_3316) ;  /* 0x0000001000080947 */ /* 0x000fea0003800000 */
[----:B-1----:R-:W2:Y:S01]  /*290c0*/  LDL.64 R6, [R1+0x488] ;  /* 0x0004880001067983 */ /* 0x002ea20000100a00 */
[----:B0-----:R-:W-:Y:S01]  /*290d0*/  IMAD R4, R210, 0x40, R160 ;  /* 0x00000040d2047824 */ /* 0x001fe200078e02a0 */
[----:B------:R-:W0:Y:S01]  /*290e0*/  LDC R81, c[0x0][0xce8] ;  /* 0x00033a00ff517b82 */ /* 0x000e220000000800 */
[----:B------:R-:W-:Y:S02]  /*290f0*/  ULDC.64 UR12, c[0x0][0xba0] ;  /* 0x0002e800000c7ab9 */ /* 0x000fe40000000a00 */
[----:B------:R-:W-:Y:S02]  /*29100*/  UIMAD UR9, UR23, UR12, URZ ;  /* 0x0000000c170972a4 */ /* 0x000fe4000f8e023f */
[----:B------:R-:W-:Y:S02]  /*29110*/  UIMAD.WIDE.U32 UR10, UR4, UR12, URZ ;  /* 0x0000000c040a72a5 */ /* 0x000fe4000f8e003f */
[----:B------:R-:W-:-:S03]  /*29120*/  UIMAD UR9, UR4, UR13, UR9 ;  /* 0x0000000d040972a4 */ /* 0x000fc6000f8e0209 */
[----:B------:R-:W-:Y:S01]  /*29130*/  ULDC.64 UR12, c[0x0][0xbe8] ;  /* 0x0002fa00000c7ab9 */ /* 0x000fe20000000a00 */
[----:B------:R-:W-:-:S04]  /*29140*/  UIADD3 UR11, UR11, UR9, URZ ;  /* 0x000000090b0b7290 */ /* 0x000fc8000fffe03f */
[----:B------:R-:W-:-:S04]  /*29150*/  UIMAD.WIDE.U32 UR10, UR8, UR12, UR10 ;  /* 0x0000000c080a72a5 */ /* 0x000fc8000f8e000a */
[----:B------:R-:W-:-:S03]  /*29160*/  UIMAD UR9, UR8, UR13, UR11 ;  /* 0x0000000d080972a4 */ /* 0x000fc6000f8e020b */
[----:B------:R-:W-:Y:S01]  /*29170*/  ULDC UR11, c[0x0][0xbc8] ;  /* 0x0002f200000b7ab9 */ /* 0x000fe20000000800 */
[----:B------:R-:W-:Y:S01]  /*29180*/  IMAD.U32 R21, RZ, RZ, UR43 ;  /* 0x0000002bff157e24 */ /* 0x000fe2000f8e00ff */
[----:B------:R-:W-:Y:S01]  /*29190*/  USHF.R.S32.HI UR4, URZ, 0x1f, UR14 ;  /* 0x0000001f3f047899 */ /* 0x000fe2000801140e */
[----:B------:R-:W-:-:S03]  /*291a0*/  ULDC.64 UR12, c[0x0][0xbf0] ;  /* 0x0002fc00000c7ab9 */ /* 0x000fc60000000a00 */
[----:B------:R-:W-:Y:S01]  /*291b0*/  UIMAD UR4, UR4, UR12, URZ ;  /* 0x0000000c040472a4 */ /* 0x000fe2000f8e023f */
[----:B------:R-:W-:-:S03]  /*291c0*/  UMOV UR8, UR10 ;  /* 0x0000000a00087c82 */ /* 0x000fc60008000000 */
[----:B------:R-:W-:Y:S02]  /*291d0*/  UIMAD UR4, UR14, UR13, UR4 ;  /* 0x0000000d0e0472a4 */ /* 0x000fe4000f8e0204 */
[----:B------:R-:W-:-:S04]  /*291e0*/  UIMAD.WIDE.U32 UR8, UR14, UR12, UR8 ;  /* 0x0000000c0e0872a5 */ /* 0x000fc8000f8e0008 */
[----:B------:R-:W-:Y:S01]  /*291f0*/  UIADD3 UR4, UR9, UR4, URZ ;  /* 0x0000000409047290 */ /* 0x000fe2000fffe03f */
[----:B------:R-:W-:Y:S01]  /*29200*/  BSSY B1, `(.L_x_3317) ;  /* 0x00000c7000017945 */ /* 0x000fe20003800000 */
[----:B--2---:R-:W-:-:S03]  /*29210*/  IMAD.WIDE R4, R4, 0x2, R6 ;  /* 0x0000000204047825 */ /* 0x004fc600078e0206 */
[C---:B------:R-:W-:Y:S02]  /*29220*/  IADD3 R41, P2, R4.reuse, 0x7000, RZ ;  /* 0x0000700004297810 */ /* 0x040fe40007f5e0ff */
[----:B------:R-:W-:Y:S02]  /*29230*/  IADD3 R9, P3, R4, 0x1000, RZ ;  /* 0x0000100004097810 */ /* 0x000fe40007f7e0ff */
[----:B------:R-:W-:Y:S02]  /*29240*/  LOP3.LUT R40, R41, 0x380, RZ, 0xc0, !PT ;  /* 0x0000038029287812 */ /* 0x000fe400078ec0ff */
[----:B------:R-:W-:Y:S02]  /*29250*/  LOP3.LUT R8, R9, 0x380, RZ, 0xc0, !PT ;  /* 0x0000038009087812 */ /* 0x000fe400078ec0ff */
[----:B------:R-:W-:Y:S02]  /*29260*/  SHF.R.U64 R40, R40, 0x3, RZ ;  /* 0x0000000328287819 */ /* 0x000fe400000012ff */
[----:B------:R-:W-:-:S02]  /*29270*/  SHF.R.U64 R8, R8, 0x3, RZ ;  /* 0x0000000308087819 */ /* 0x000fc400000012ff */
[----:B------:R-:W-:Y:S01]  /*29280*/  LOP3.LUT R40, R40, R41, RZ, 0x3c, !PT ;  /* 0x0000002928287212 */ /* 0x000fe200078e3cff */
[----:B------:R-:W-:Y:S01]  /*29290*/  IMAD.X R41, RZ, RZ, R5, P2 ;  /* 0x000000ffff297224 */ /* 0x000fe200010e0605 */
[C---:B------:R-:W-:Y:S02]  /*292a0*/  IADD3 R69, P2, R4.reuse, 0xe000, RZ ;  /* 0x0000e00004457810 */ /* 0x040fe40007f5e0ff */
[C---:B------:R-:W-:Y:S02]  /*292b0*/  IADD3 R37, P1, R4.reuse, 0x6000, RZ ;  /* 0x0000600004257810 */ /* 0x040fe40007f3e0ff */
[----:B------:R-:W-:Y:S01]  /*292c0*/  LOP3.LUT R68, R69, 0x380, RZ, 0xc0, !PT ;  /* 0x0000038045447812 */ /* 0x000fe200078ec0ff */
[----:B------:R-:W5:Y:S01]  /*292d0*/  LD.E.128 R40, desc[UR40][R40.64] ;  /* 0x0000002828287980 */ /* 0x000f62000c101d00 */
[----:B------:R-:W-:Y:S02]  /*292e0*/  IADD3 R33, P0, R4, 0x5000, RZ ;  /* 0x0000500004217810 */ /* 0x000fe40007f1e0ff */
[----:B------:R-:W-:-:S02]  /*292f0*/  SHF.R.U64 R68, R68, 0x3, RZ ;  /* 0x0000000344447819 */ /* 0x000fc400000012ff */
[----:B------:R-:W-:Y:S01]  /*29300*/  LOP3.LUT R8, R8, R9, RZ, 0x3c, !PT ;  /* 0x0000000908087212 */ /* 0x000fe200078e3cff */
[--C-:B------:R-:W-:Y:S01]  /*29310*/  IMAD.X R9, RZ, RZ, R5.reuse, P3 ;  /* 0x000000ffff097224 */ /* 0x100fe200018e0605 */
[----:B------:R-:W-:Y:S02]  /*29320*/  LOP3.LUT R36, R37, 0x380, RZ, 0xc0, !PT ;  /* 0x0000038025247812 */ /* 0x000fe400078ec0ff */
[----:B------:R-:W-:Y:S01]  /*29330*/  LOP3.LUT R68, R68, R69, RZ, 0x3c, !PT ;  /* 0x0000004544447212 */ /* 0x000fe200078e3cff */
[----:B------:R-:W-:Y:S01]  /*29340*/  IMAD.X R69, RZ, RZ, R5, P2 ;  /* 0x000000ffff457224 */ /* 0x000fe200010e0605 */
[----:B------:R-:W-:Y:S01]  /*29350*/  LOP3.LUT R32, R33, 0x380, RZ, 0xc0, !PT ;  /* 0x0000038021207812 */ /* 0x000fe200078ec0ff */
[----:B------:R-:W5:Y:S01]  /*29360*/  LD.E.128 R8, desc[UR40][R8.64] ;  /* 0x0000002808087980 */ /* 0x000f62000c101d00 */
[----:B------:R-:W-:Y:S02]  /*29370*/  IADD3 R45, P3, R4, 0x8000, RZ ;  /* 0x00008000042d7810 */ /* 0x000fe40007f7e0ff */
[----:B0-----:R-:W-:Y:S01]  /*29380*/  ISETP.NE.AND P2, PT, R81, 0x1, PT ;  /* 0x000000015100780c */ /* 0x001fe20003f45270 */
[----:B------:R-:W5:Y:S01]  /*29390*/  LD.E.128 R68, desc[UR40][R68.64] ;  /* 0x0000002844447980 */ /* 0x000f62000c101d00 */
[----:B------:R-:W-:-:S02]  /*293a0*/  SHF.R.U64 R36, R36, 0x3, RZ ;  /* 0x0000000324247819 */ /* 0x000fc400000012ff */
[----:B------:R-:W-:Y:S02]  /*293b0*/  SHF.R.U64 R32, R32, 0x3, RZ ;  /* 0x0000000320207819 */ /* 0x000fe400000012ff */
[----:B------:R-:W-:Y:S02]  /*293c0*/  LOP3.LUT R44, R45, 0x380, RZ, 0xc0, !PT ;  /* 0x000003802d2c7812 */ /* 0x000fe400078ec0ff */
[----:B------:R-:W-:Y:S01]  /*293d0*/  LOP3.LUT R36, R36, R37, RZ, 0x3c, !PT ;  /* 0x0000002524247212 */ /* 0x000fe200078e3cff */
[--C-:B------:R-:W-:Y:S01]  /*293e0*/  IMAD.X R37, RZ, RZ, R5.reuse, P1 ;  /* 0x000000ffff257224 */ /* 0x100fe200008e0605 */
[----:B------:R-:W-:Y:S01]  /*293f0*/  LOP3.LUT R32, R32, R33, RZ, 0x3c, !PT ;  /* 0x0000002120207212 */ /* 0x000fe200078e3cff */
[----:B------:R-:W-:Y:S01]  /*29400*/  IMAD.X R33, RZ, RZ, R5, P0 ;  /* 0x000000ffff217224 */ /* 0x000fe200000e0605 */
[----:B------:R-:W-:Y:S01]  /*29410*/  SHF.R.U64 R44, R44, 0x3, RZ ;  /* 0x000000032c2c7819 */ /* 0x000fe200000012ff */
[----:B------:R-:W0:Y:S01]  /*29420*/  @P2 LDC R77, c[0x0][0xcec] ;  /* 0x00033b00ff4d2b82 */ /* 0x000e220000000800 */
[C---:B------:R-:W-:Y:S01]  /*29430*/  IADD3 R65, P1, R4.reuse, 0xd000, RZ ;  /* 0x0000d00004417810 */ /* 0x040fe20007f3e0ff */
[----:B------:R-:W5:Y:S01]  /*29440*/  LD.E.128 R36, desc[UR40][R36.64] ;  /* 0x0000002824247980 */ /* 0x000f62000c101d00 */
[----:B------:R-:W-:-:S02]  /*29450*/  IADD3 R61, P0, R4, 0xc000, RZ ;  /* 0x0000c000043d7810 */ /* 0x000fc40007f1e0ff */
[----:B------:R-:W-:Y:S01]  /*29460*/  LOP3.LUT R44, R44, R45, RZ, 0x3c, !PT ;  /* 0x0000002d2c2c7212 */ /* 0x000fe200078e3cff */
[--C-:B------:R-:W-:Y:S01]  /*29470*/  IMAD.X R45, RZ, RZ, R5.reuse, P3 ;  /* 0x000000ffff2d7224 */ /* 0x100fe200018e0605 */
[----:B------:R-:W-:Y:S01]  /*29480*/  LOP3.LUT R64, R65, 0x380, RZ, 0xc0, !PT ;  /* 0x0000038041407812 */ /* 0x000fe200078ec0ff */
[----:B------:R-:W1:Y:S01]  /*29490*/  @P2 LDC R79, c[0x0][0xcf0] ;  /* 0x00033c00ff4f2b82 */ /* 0x000e620000000800 */
[----:B------:R-:W-:Y:S01]  /*294a0*/  LOP3.LUT R60, R61, 0x380, RZ, 0xc0, !PT ;  /* 0x000003803d3c7812 */ /* 0x000fe200078ec0ff */
[----:B------:R-:W5:Y:S01]  /*294b0*/  LD.E.128 R32, desc[UR40][R32.64] ;  /* 0x0000002820207980 */ /* 0x000f62000c101d00 */
[----:B------:R-:W-:Y:S02]  /*294c0*/  IADD3 R3, P3, R4, 0xf000, RZ ;  /* 0x0000f00004037810 */ /* 0x000fe40007f7e0ff */
[----:B------:R-:W-:Y:S01]  /*294d0*/  SHF.R.U64 R64, R64, 0x3, RZ ;  /* 0x0000000340407819 */ /* 0x000fe200000012ff */
[----:B------:R-:W5:Y:S01]  /*294e0*/  LD.E.128 R44, desc[UR40][R44.64] ;  /* 0x000000282c2c7980 */ /* 0x000f62000c101d00 */
[----:B------:R-:W-:Y:S01]  /*294f0*/  SHF.R.U64 R60, R60, 0x3, RZ ;  /* 0x000000033c3c7819 */ /* 0x000fe200000012ff */
[----:B------:R-:W-:Y:S01]  /*29500*/  IMAD.X R73, RZ, RZ, R5, P3 ;  /* 0x000000ffff497224 */ /* 0x000fe200018e0605 */
[----:B------:R-:W-:-:S02]  /*29510*/  LOP3.LUT R0, R3, 0x380, RZ, 0xc0, !PT ;  /* 0x0000038003007812 */ /* 0x000fc400078ec0ff */
[----:B------:R-:W-:Y:S01]  /*29520*/  LOP3.LUT R64, R64, R65, RZ, 0x3c, !PT ;  /* 0x0000004140407212 */ /* 0x000fe200078e3cff */
[--C-:B------:R-:W-:Y:S01]  /*29530*/  IMAD.X R65, RZ, RZ, R5.reuse, P1 ;  /* 0x000000ffff417224 */ /* 0x100fe200008e0605 */
[----:B------:R-:W-:Y:S01]  /*29540*/  LOP3.LUT R60, R60, R61, RZ, 0x3c, !PT ;  /* 0x0000003d3c3c7212 */ /* 0x000fe200078e3cff */
[----:B------:R-:W-:Y:S01]  /*29550*/  IMAD.X R61, RZ, RZ, R5, P0 ;  /* 0x000000ffff3d7224 */ /* 0x000fe200000e0605 */
[----:B------:R-:W-:Y:S02]  /*29560*/  SHF.R.U64 R0, R0, 0x3, RZ ;  /* 0x0000000300007819 */ /* 0x000fe400000012ff */
[----:B------:R-:W-:Y:S01]  /*29570*/  ISETP.GE.AND P1, PT, R160, UR11, PT ;  /* 0x0000000ba0007c0c */ /* 0x000fe2000bf26270 */
[----:B------:R-:W5:Y:S01]  /*29580*/  LD.E.128 R64, desc[UR40][R64.64] ;  /* 0x0000002840407980 */ /* 0x000f62000c101d00 */
[----:B------:R-:W-:Y:S02]  /*29590*/  ISETP.GE.AND P0, PT, R159, UR11, PT ;  /* 0x0000000b9f007c0c */ /* 0x000fe4000bf06270 */
[----:B------:R-:W-:Y:S01]  /*295a0*/  LOP3.LUT R72, R0, R3, RZ, 0x3c, !PT ;  /* 0x0000000300487212 */ /* 0x000fe200078e3cff */
[----:B------:R-:W-:Y:S01]  /*295b0*/  IMAD R0, R220, 0x20, R210 ;  /* 0x00000020dc007824 */ /* 0x000fe200078e02d2 */
[----:B------:R-:W-:Y:S01]  /*295c0*/  SEL R3, RZ, 0x1, P1 ;  /* 0x00000001ff037807 */ /* 0x000fe20000800000 */
[----:B------:R-:W5:Y:S01]  /*295d0*/  LD.E.128 R60, desc[UR40][R60.64] ;  /* 0x000000283c3c7980 */ /* 0x000f62000c101d00 */
[----:B------:R-:W-:-:S02]  /*295e0*/  SEL R20, RZ, 0xffffffff, P0 ;  /* 0xffffffffff147807 */ /* 0x000fc40000000000 */
[----:B------:R-:W-:Y:S01]  /*295f0*/  ISETP.GE.AND P1, PT, R158, UR11, PT ;  /* 0x0000000b9e007c0c */ /* 0x000fe2000bf26270 */
[----:B------:R-:W-:Y:S01]  /*29600*/  IMAD R82, R21, 0x40, R0 ;  /* 0x0000004015527824 */ /* 0x000fe200078e0200 */
[C---:B------:R-:W-:Y:S02]  /*29610*/  IADD3 R13, P4, R4.reuse, 0x2000, RZ ;  /* 0x00002000040d7810 */ /* 0x040fe40007f9e0ff */
[C---:B------:R-:W-:Y:S02]  /*29620*/  IADD3 R25, P5, R4.reuse, 0x3000, RZ ;  /* 0x0000300004197810 */ /* 0x040fe40007fbe0ff */
[----:B------:R-:W-:Y:S01]  /*29630*/  IADD3 R29, P6, R4, 0x4000, RZ ;  /* 0x00004000041d7810 */ /* 0x000fe20007fde0ff */
[----:B------:R-:W-:Y:S01]  /*29640*/  IMAD.SHL.U32 R20, R20, 0x2, RZ ;  /* 0x0000000214147824 */ /* 0x000fe200078e00ff */
[----:B------:R-:W-:Y:S01]  /*29650*/  ISETP.GE.AND P0, PT, R157, UR11, PT ;  /* 0x0000000b9d007c0c */ /* 0x000fe2000bf06270 */
[----:B------:R-:W5:Y:S01]  /*29660*/  LD.E.128 R72, desc[UR40][R72.64] ;  /* 0x0000002848487980 */ /* 0x000f62000c101d00 */
[----:B------:R-:W-:-:S02]  /*29670*/  SEL R0, RZ, 0xffffffff, P1 ;  /* 0xffffffffff007807 */ /* 0x000fc40000800000 */
[----:B------:R-:W-:Y:S02]  /*29680*/  LOP3.LUT R12, R13, 0x380, RZ, 0xc0, !PT ;  /* 0x000003800d0c7812 */ /* 0x000fe400078ec0ff */
[----:B------:R-:W-:Y:S02]  /*29690*/  LOP3.LUT R24, R25, 0x380, RZ, 0xc0, !PT ;  /* 0x0000038019187812 */ /* 0x000fe400078ec0ff */
[----:B------:R-:W-:Y:S01]  /*296a0*/  LOP3.LUT R28, R29, 0x380, RZ, 0xc0, !PT ;  /* 0x000003801d1c7812 */ /* 0x000fe200078ec0ff */
[----:B------:R-:W-:Y:S01]  /*296b0*/  IMAD.SHL.U32 R83, R0, 0x4, RZ ;  /* 0x0000000400537824 */ /* 0x000fe200078e00ff */
[----:B------:R-:W-:Y:S01]  /*296c0*/  SEL R21, RZ, 0xffffffff, P0 ;  /* 0xffffffffff157807 */ /* 0x000fe20000000000 */
[----:B0-----:R-:W-:Y:S01]  /*296d0*/  @P2 IMAD.HI.U32 R0, R82, R77, RZ ;  /* 0x0000004d52002227 */ /* 0x001fe200078e00ff */
[----:B------:R-:W-:Y:S02]  /*296e0*/  LOP3.LUT R20, R20, 0x2, R3, 0xe2, !PT ;  /* 0x0000000214147812 */ /* 0x000fe400078ee203 */
[----:B------:R-:W-:-:S02]  /*296f0*/  SHF.R.U64 R12, R12, 0x3, RZ ;  /* 0x000000030c0c7819 */ /* 0x000fc400000012ff */
[----:B------:R-:W-:Y:S02]  /*29700*/  SHF.R.U64 R24, R24, 0x3, RZ ;  /* 0x0000000318187819 */ /* 0x000fe400000012ff */
[----:B------:R-:W-:Y:S01]  /*29710*/  SHF.R.U64 R28, R28, 0x3, RZ ;  /* 0x000000031c1c7819 */ /* 0x000fe200000012ff */
[----:B------:R-:W-:Y:S01]  /*29720*/  IMAD.SHL.U32 R78, R21, 0x8, RZ ;  /* 0x00000008154e7824 */ /* 0x000fe200078e00ff */
[----:B------:R-:W-:Y:S01]  /*29730*/  LOP3.LUT R77, R83, 0x4, R20, 0xe2, !PT ;  /* 0x00000004534d7812 */ /* 0x000fe200078ee214 */
[----:B------:R-:W-:Y:S01]  /*29740*/  IMAD.MOV.U32 R3, RZ, RZ, R82 ;  /* 0x000000ffff037224 */ /* 0x000fe200078e0052 */
[----:B------:R-:W-:Y:S01]  /*29750*/  LOP3.LUT R12, R12, R13, RZ, 0x3c, !PT ;  /* 0x0000000d0c0c7212 */ /* 0x000fe200078e3cff */
[--C-:B------:R-:W-:Y:S01]  /*29760*/  IMAD.X R13, RZ, RZ, R5.reuse, P4 ;  /* 0x000000ffff0d7224 */ /* 0x100fe200020e0605 */
[----:B------:R-:W-:Y:S01]  /*29770*/  LOP3.LUT R24, R24, R25, RZ, 0x3c, !PT ;  /* 0x0000001918187212 */ /* 0x000fe200078e3cff */
[--C-:B------:R-:W-:Y:S01]  /*29780*/  IMAD.X R25, RZ, RZ, R5.reuse, P5 ;  /* 0x000000ffff197224 */ /* 0x100fe200028e0605 */
[----:B------:R-:W-:Y:S01]  /*29790*/  LOP3.LUT R28, R28, R29, RZ, 0x3c, !PT ;  /* 0x0000001d1c1c7212 */ /* 0x000fe200078e3cff */
[----:B------:R-:W-:Y:S01]  /*297a0*/  IMAD.X R29, RZ, RZ, R5, P6 ;  /* 0x000000ffff1d7224 */ /* 0x000fe200030e0605 */
[----:B-1----:R-:W-:Y:S01]  /*297b0*/  @P2 SHF.R.U32.HI R3, RZ, R79, R0 ;  /* 0x0000004fff032219 */ /* 0x002fe20000011600 */
[----:B------:R-:W-:Y:S01]  /*297c0*/  IMAD.U32 R20, RZ, RZ, UR8 ;  /* 0x00000008ff147e24 */ /* 0x000fe2000f8e00ff */
[C---:B------:R-:W-:Y:S01]  /*297d0*/  IADD3 R49, P4, R4.reuse, 0x9000, RZ ;  /* 0x0000900004317810 */ /* 0x040fe20007f9e0ff */
[----:B------:R-:W-:Y:S01]  /*297e0*/  IMAD.U32 R21, RZ, RZ, UR9 ;  /* 0x00000009ff157e24 */ /* 0x000fe2000f8e00ff */
[C---:B------:R-:W-:Y:S01]  /*297f0*/  IADD3 R53, P5, R4.reuse, 0xa000, RZ ;  /* 0x0000a00004357810 */ /* 0x040fe20007fbe0ff */
[----:B------:R-:W-:Y:S01]  /*29800*/  ULDC.64 UR8, c[0x0][0xbe0] ;  /* 0x0002f80000087ab9 */ /* 0x000fe20000000a00 */
[----:B------:R-:W-:Y:S01]  /*29810*/  IADD3 R57, P6, R4, 0xb000, RZ ;  /* 0x0000b00004397810 */ /* 0x000fe20007fde0ff */
[----:B------:R-:W5:Y:S01]  /*29820*/  LD.E.128 R12, desc[UR40][R12.64] ;  /* 0x000000280c0c7980 */ /* 0x000f62000c101d00 */
[----:B------:R-:W-:-:S02]  /*29830*/  LOP3.LUT R0, R78, 0x8, R77, 0xe2, !PT ;  /* 0x000000084e007812 */ /* 0x000fc400078ee24d */
[--C-:B------:R-:W-:Y:S01]  /*29840*/  SHF.R.S32.HI R77, RZ, 0x1f, R3.reuse ;  /* 0x0000001fff4d7819 */ /* 0x100fe20000011403 */
[----:B------:R-:W5:Y:S01]  /*29850*/  LD.E.128 R24, desc[UR40][R24.64] ;  /* 0x0000002818187980 */ /* 0x000f62000c101d00 */
[----:B------:R-:W-:Y:S02]  /*29860*/  ISETP.GE.AND P0, PT, R156, UR11, PT ;  /* 0x0000000b9c007c0c */ /* 0x000fe4000bf06270 */
[----:B------:R-:W-:Y:S01]  /*29870*/  LOP3.LUT R48, R49, 0x380, RZ, 0xc0, !PT ;  /* 0x0000038031307812 */ /* 0x000fe200078ec0ff */
[----:B------:R-:W5:Y:S01]  /*29880*/  LD.E.128 R28, desc[UR40][R28.64] ;  /* 0x000000281c1c7980 */ /* 0x000f62000c101d00 */
[----:B------:R-:W-:Y:S02]  /*29890*/  LOP3.LUT R52, R53, 0x380, RZ, 0xc0, !PT ;  /* 0x0000038035347812 */ /* 0x000fe400078ec0ff */
[----:B------:R-:W-:Y:S01]  /*298a0*/  LOP3.LUT R56, R57, 0x380, RZ, 0xc0, !PT ;  /* 0x0000038039387812 */ /* 0x000fe200078ec0ff */
[----:B------:R-:W-:Y:S01]  /*298b0*/  IMAD.MOV R79, RZ, RZ, -R3 ;  /* 0x000000ffff4f7224 */ /* 0x000fe200078e0a03 */
[----:B------:R-:W-:Y:S01]  /*298c0*/  LOP3.LUT R7, R4, 0x380, RZ, 0xc0, !PT ;  /* 0x0000038004077812 */ /* 0x000fe200078ec0ff */
[----:B------:R-:W-:Y:S01]  /*298d0*/  IMAD.U32 R21, RZ, RZ, UR4 ;  /* 0x00000004ff157e24 */ /* 0x000fe2000f8e00ff */
[----:B------:R-:W-:Y:S01]  /*298e0*/  SEL R78, RZ, 0xffffffff, P0 ;  /* 0xffffffffff4e7807 */ /* 0x000fe20000000000 */
[----:B------:R-:W-:Y:S01]  /*298f0*/  IMAD R80, R77, UR8, RZ ;  /* 0x000000084d507c24 */ /* 0x000fe2000f8e02ff */
[----:B------:R-:W-:-:S02]  /*29900*/  SHF.R.U64 R48, R48, 0x3, RZ ;  /* 0x0000000330307819 */ /* 0x000fc400000012ff */
[----:B------:R-:W-:Y:S02]  /*29910*/  SHF.R.U64 R52, R52, 0x3, RZ ;  /* 0x0000000334347819 */ /* 0x000fe400000012ff */
[----:B------:R-:W-:Y:S02]  /*29920*/  SHF.R.U64 R56, R56, 0x3, RZ ;  /* 0x0000000338387819 */ /* 0x000fe400000012ff */
[----:B------:R-:W-:Y:S01]  /*29930*/  ISETP.GE.AND P0, PT, R17, UR11, PT ;  /* 0x0000000b11007c0c */ /* 0x000fe2000bf06270 */
[----:B------:R-:W-:Y:S01]  /*29940*/  IMAD R77, R81, R79, R82 ;  /* 0x0000004f514d7224 */ /* 0x000fe200078e0252 */
[----:B------:R-:W-:Y:S01]  /*29950*/  SHF.R.U64 R7, R7, 0x3, RZ ;  /* 0x0000000307077819 */ /* 0x000fe200000012ff */
[C---:B------:R-:W-:Y:S01]  /*29960*/  IMAD R79, R3.reuse, UR9, R80 ;  /* 0x00000009034f7c24 */ /* 0x040fe2000f8e0250 */
[----:B------:R-:W-:Y:S01]  /*29970*/  LOP3.LUT R48, R48, R49, RZ, 0x3c, !PT ;  /* 0x0000003130307212 */ /* 0x000fe200078e3cff */
[----:B------:R-:W-:Y:S01]  /*29980*/  IMAD.WIDE.U32 R20, R3, UR8, R20 ;  /* 0x0000000803147c25 */ /* 0x000fe2000f8e0014 */
[----:B------:R-:W-:Y:S01]  /*29990*/  LOP3.LUT R52, R52, R53, RZ, 0x3c, !PT ;  /* 0x0000003534347212 */ /* 0x000fe200078e3cff */
[----:B------:R-:W-:Y:S01]  /*299a0*/  ULDC.64 UR8, c[0x0][0xbd8] ;  /* 0x0002f60000087ab9 */ /* 0x000fe20000000a00 */
[----:B------:R-:W-:Y:S01]  /*299b0*/  LOP3.LUT R56, R56, R57, RZ, 0x3c, !PT ;  /* 0x0000003938387212 */ /* 0x000fe200078e3cff */
[--C-:B------:R-:W-:Y:S01]  /*299c0*/  IMAD.X R49, RZ, RZ, R5.reuse, P4 ;  /* 0x000000ffff317224 */ /* 0x100fe200020e0605 */
[----:B------:R-:W-:Y:S01]  /*299d0*/  SEL R3, RZ, 0xffffffff, P0 ;  /* 0xffffffffff037807 */ /* 0x000fe20000000000 */
[--C-:B------:R-:W-:Y:S01]  /*299e0*/  IMAD.X R53, RZ, RZ, R5.reuse, P5 ;  /* 0x000000ffff357224 */ /* 0x100fe200028e0605 */
[----:B------:R-:W-:Y:S01]  /*299f0*/  LOP3.LUT R4, R7, R4, RZ, 0x3c, !PT ;  /* 0x0000000407047212 */ /* 0x000fe200078e3cff */
[----:B------:R-:W-:-:S02]  /*29a00*/  IMAD.X R57, RZ, RZ, R5, P6 ;  /* 0x000000ffff397224 */ /* 0x000fc400030e0605 */
[----:B------:R-:W-:Y:S01]  /*29a10*/  IMAD.SHL.U32 R83, R78, 0x10, RZ ;  /* 0x000000104e537824 */ /* 0x000fe200078e00ff */
[----:B------:R-:W5:Y:S01]  /*29a20*/  LD.E.128 R48, desc[UR40][R48.64] ;  /* 0x0000002830307980 */ /* 0x000f62000c101d00 */
[----:B------:R-:W-:-:S03]  /*29a30*/  IMAD.SHL.U32 R3, R3, 0x20, RZ ;  /* 0x0000002003037824 */ /* 0x000fc600078e00ff */
[----:B------:R-:W-:Y:S01]  /*29a40*/  LOP3.LUT R0, R83, 0x10, R0, 0xe2, !PT ;  /* 0x0000001053007812 */ /* 0x000fe200078ee200 */
[----:B------:R-:W5:Y:S01]  /*29a50*/  LD.E.128 R4, desc[UR40][R4.64] ;  /* 0x0000002804047980 */ /* 0x000f62000c101d00 */
[----:B------:R-:W-:-:S03]  /*29a60*/  SHF.R.S32.HI R78, RZ, 0x1f, R77 ;  /* 0x0000001fff4e7819 */ /* 0x000fc6000001144d */
[----:B------:R-:W5:Y:S01]  /*29a70*/  LD.E.128 R52, desc[UR40][R52.64] ;  /* 0x0000002834347980 */ /* 0x000f62000c101d00 */
[----:B------:R-:W-:-:S03]  /*29a80*/  LOP3.LUT R0, R3, 0x20, R0, 0xe2, !PT ;  /* 0x0000002003007812 */ /* 0x000fc600078ee200 */
        /* <DEDUP_REMOVED lines=8> */
[----:B------:R-:W-:Y:S01]  /*29b10*/  IMAD.IADD R21, R21, 0x1, R79 ;  /* 0x0000000115157824 */ /* 0x000fe200078e024f */
[----:B------:R-:W-:Y:S01]  /*29b20*/  ISETP.GE.AND P0, PT, R162, UR11, PT ;  /* 0x0000000ba2007c0c */ /* 0x000fe2000bf06270 */
[----:B------:R-:W-:-:S02]  /*29b30*/  IMAD R78, R78, UR8, RZ ;  /* 0x000000084e4e7c24 */ /* 0x000fc4000f8e02ff */
[----:B------:R-:W-:Y:S02]  /*29b40*/  IMAD R83, R76, R81, RZ ;  /* 0x000000514c537224 */ /* 0x000fe400078e02ff */
[----:B------:R-:W-:Y:S01]  /*29b50*/  IMAD R82, R3, 0x40, R210 ;  /* 0x0000004003527824 */ /* 0x000fe200078e02d2 */
[----:B------:R-:W-:Y:S01]  /*29b60*/  UIADD3 UR4, UR47, 0x38820, URZ ;  /* 0x000388202f047890 */ /* 0x000fe2000fffe03f */
[C---:B------:R-:W-:Y:S01]  /*29b70*/  IMAD R79, R77.reuse, UR9, R78 ;  /* 0x000000094d4f7c24 */ /* 0x040fe2000f8e024e */
[----:B------:R-:W-:Y:S01]  /*29b80*/  SEL R3, RZ, 0x40, P0 ;  /* 0x00000040ff037807 */ /* 0x000fe20000000000 */
[----:B------:R-:W-:Y:S01]  /*29b90*/  IMAD.WIDE.U32 R20, R77, UR8, R20 ;  /* 0x000000084d147c25 */ /* 0x000fe2000f8e0014 */
[----:B------:R-:W-:Y:S01]  /*29ba0*/  ISETP.GE.AND P0, PT, R82, R83, PT ;  /* 0x000000535200720c */ /* 0x000fe20003f06270 */
[----:B------:R-:W-:Y:S01]  /*29bb0*/  ULDC.64 UR8, c[0x0][0xb80] ;  /* 0x0002e00000087ab9 */ /* 0x000fe20000000a00 */
[----:B------:R-:W-:Y:S01]  /*29bc0*/  UPRMT UR4, URZ, 0x654, UR4 ;  /* 0x000006543f047896 */ /* 0x000fe20008000004 */
[----:B------:R-:W-:Y:S01]  /*29bd0*/  IMAD.IADD R21, R21, 0x1, R79 ;  /* 0x0000000115157824 */ /* 0x000fe200078e024f */
[----:B------:R-:W-:-:S02]  /*29be0*/  LEA R80, P2, R20, UR8, 0x1 ;  /* 0x0000000814507c11 */ /* 0x000fc4000f8408ff */
[----:B------:R-:W-:Y:S02]  /*29bf0*/  ISETP.GE.AND P1, PT, R161, UR11, PT ;  /* 0x0000000ba1007c0c */ /* 0x000fe4000bf26270 */
[----:B------:R-:W-:Y:S02]  /*29c00*/  LEA.HI.X R81, R20, UR9, R21, 0x1, P2 ;  /* 0x0000000914517c11 */ /* 0x000fe400090f0c15 */
[----:B------:R-:W-:Y:S01]  /*29c10*/  LOP3.LUT R0, R0, R3, RZ, 0xfc, !PT ;  /* 0x0000000300007212 */ /* 0x000fe200078efcff */
[----:B0-----:R0:W1:Y:S01]  /*29c20*/  SHFL.IDX PT, R20, R80, RZ, 0x181f ;  /* 0x00181fff50147589 */ /* 0x00106200000e0000 */
[----:B------:R-:W-:Y:S01]  /*29c30*/  SEL R3, RZ, 0x80, P1 ;  /* 0x00000080ff037807 */ /* 0x000fe20000800000 */
[----:B------:R-:W-:Y:S02]  /*29c40*/  SYNCS.ARRIVE.TRANS64.RED.A1T0 RZ, [UR4], RZ ;  /* 0x000000ffffff79a7 */ /* 0x000fe40008100404 */
[----:B------:R0:W2:Y:S01]  /*29c50*/  SHFL.IDX PT, R21, R81, RZ, 0x181f ;  /* 0x00181fff51157589 */ /* 0x0000a200000e0000 */
[----:B------:R-:W-:Y:S01]  /*29c60*/  LOP3.LUT R3, R0, R3, RZ, 0xfc, !PT ;  /* 0x0000000300037212 */ /* 0x000fe200078efcff */
[----:B------:R-:W-:Y:S06]  /*29c70*/  @P0 BRA `(.L_x_3318) ;  /* 0x00000000007c0947 */ /* 0x000fec0003800000 */
[----:B------:R-:W-:Y:S02]  /*29c80*/  ISETP.GE.AND P1, PT, R159, UR11, PT ;  /* 0x0000000b9f007c0c */ /* 0x000fe4000bf26270 */
[----:B------:R-:W-:Y:S02]  /*29c90*/  ISETP.GE.AND P0, PT, R160, UR11, PT ;  /* 0x0000000ba0007c0c */ /* 0x000fe4000bf06270 */
[----:B------:R-:W-:Y:S02]  /*29ca0*/  ISETP.GE.AND P5, PT, R158, UR11, PT ;  /* 0x0000000b9e007c0c */ /* 0x000fe4000bfa6270 */
[----:B------:R-:W-:-:S07]  /*29cb0*/  ISETP.GE.AND P3, PT, R157, UR11, PT ;  /* 0x0000000b9d007c0c */ /* 0x000fce000bf66270 */
[C---:B-1----:R-:W-:Y:S02]  /*29cc0*/  @!P1 LEA R76, P2, R159.reuse, R20, 0x1 ;  /* 0x000000149f4c9211 */ /* 0x042fe400078408ff */
[----:B--2---:R-:W-:Y:S02]  /*29cd0*/  @!P0 IMAD.WIDE R78, R160, 0x2, R20 ;  /* 0x00000002a04e8825 */ /* 0x004fe400078e0214 */
[----:B------:R-:W-:Y:S02]  /*29ce0*/  @!P1 LEA.HI.X R77, R159, R21, R217, 0x1, P2 ;  /* 0x000000159f4d9211 */ /* 0x000fe400010f0cd9 */
[----:B------:R-:W-:Y:S01]  /*29cf0*/  ISETP.GE.AND P2, PT, R156, UR11, PT ;  /* 0x0000000b9c007c0c */ /* 0x000fe2000bf46270 */
[----:B-----5:R1:W-:Y:S01]  /*29d00*/  @!P0 ST.E.128 desc[UR40][R78.64], R4 ;  /* 0x000000044e008985 */ /* 0x0203e2000c101d28 */
[----:B------:R-:W-:-:S03]  /*29d10*/  LOP3.LUT P0, RZ, R0, 0x40, RZ, 0xc0, !PT ;  /* 0x0000004000ff7812 */ /* 0x000fc6000780c0ff */
[----:B------:R2:W-:Y:S01]  /*29d20*/  @!P1 ST.E.128 desc[UR40][R76.64], R12 ;  /* 0x0000000c4c009985 */ /* 0x0005e2000c101d28 */
[----:B------:R-:W-:Y:S02]  /*29d30*/  ISETP.GE.AND P1, PT, R17, UR11, PT ;  /* 0x0000000b11007c0c */ /* 0x000fe4000bf26270 */
[CC--:B-1----:R-:W-:Y:S02]  /*29d40*/  @!P5 LEA R4, P4, R158.reuse, R20.reuse, 0x1 ;  /* 0x000000149e04d211 */ /* 0x0c2fe400078808ff */
[-C--:B------:R-:W-:Y:S02]  /*29d50*/  @!P3 LEA R6, P6, R157, R20.reuse, 0x1 ;  /* 0x000000149d06b211 */ /* 0x080fe400078c08ff */
[-C--:B------:R-:W-:Y:S02]  /*29d60*/  @!P5 LEA.HI.X R5, R158, R21.reuse, R216, 0x1, P4 ;  /* 0x000000159e05d211 */ /* 0x080fe400020f0cd8 */
[----:B------:R-:W-:Y:S02]  /*29d70*/  LOP3.LUT P4, RZ, R3, 0x80, RZ, 0xc0, !PT ;  /* 0x0000008003ff7812 */ /* 0x000fe4000788c0ff */
[----:B------:R-:W-:Y:S01]  /*29d80*/  @!P3 LEA.HI.X R7, R157, R21, R215, 0x1, P6 ;  /* 0x000000159d07b211 */ /* 0x000fe200030f0cd7 */
[----:B------:R1:W-:Y:S02]  /*29d90*/  @!P5 ST.E.128 desc[UR40][R4.64], R28 ;  /* 0x0000001c0400d985 */ /* 0x0003e4000c101d28 */
[----:B--2---:R-:W-:-:S02]  /*29da0*/  @!P1 LEA R12, P6, R17, R20, 0x1 ;  /* 0x00000014110c9211 */ /* 0x004fc400078c08ff */
[----:B------:R2:W-:Y:S02]  /*29db0*/  @!P3 ST.E.128 desc[UR40][R6.64], R36 ;  /* 0x000000240600b985 */ /* 0x0005e4000c101d28 */
[-C--:B------:R-:W-:Y:S02]  /*29dc0*/  @!P1 LEA.HI.X R13, R17, R21.reuse, R213, 0x1, P6 ;  /* 0x00000015110d9211 */ /* 0x080fe400030f0cd5 */
[-C--:B-1----:R-:W-:Y:S02]  /*29dd0*/  @!P2 LEA R4, P5, R156, R20.reuse, 0x1 ;  /* 0x000000149c04a211 */ /* 0x082fe400078a08ff */
[-C--:B--2---:R-:W-:Y:S02]  /*29de0*/  @P0 LEA R6, P3, R162, R20.reuse, 0x1 ;  /* 0x00000014a2060211 */ /* 0x084fe400078608ff */
[----:B------:R-:W-:Y:S02]  /*29df0*/  @!P2 LEA.HI.X R5, R156, R21, R214, 0x1, P5 ;  /* 0x000000159c05a211 */ /* 0x000fe400028f0cd6 */
[----:B------:R-:W-:-:S02]  /*29e00*/  @P4 LEA R14, P5, R161, R20, 0x1 ;  /* 0x00000014a10e4211 */ /* 0x000fc400078a08ff */
[-C--:B------:R-:W-:Y:S01]  /*29e10*/  @P0 LEA.HI.X R7, R162, R21.reuse, R212, 0x1, P3 ;  /* 0x00000015a2070211 */ /* 0x080fe200018f0cd4 */
[----:B------:R3:W-:Y:S01]  /*29e20*/  @!P2 ST.E.128 desc[UR40][R4.64], R44 ;  /* 0x0000002c0400a985 */ /* 0x0007e2000c101d28 */
[----:B------:R-:W-:-:S03]  /*29e30*/  @P4 LEA.HI.X R15, R161, R21, R211, 0x1, P5 ;  /* 0x00000015a10f4211 */ /* 0x000fc600028f0cd3 */
[----:B------:R3:W-:Y:S04]  /*29e40*/  @!P1 ST.E.128 desc[UR40][R12.64], R52 ;  /* 0x000000340c009985 */ /* 0x0007e8000c101d28 */
[----:B------:R3:W-:Y:S04]  /*29e50*/  @P0 ST.E.128 desc[UR40][R6.64], R60 ;  /* 0x0000003c06000985 */ /* 0x0007e8000c101d28 */
[----:B------:R3:W-:Y:S02]  /*29e60*/  @P4 ST.E.128 desc[UR40][R14.64], R68 ;  /* 0x000000440e004985 */ /* 0x0007e4000c101d28 */
.L_x_3318:
[----:B------:R-:W-:Y:S05]  /*29e70*/  BSYNC B1 ;  /* 0x0000000000017941 */ /* 0x000fea0003800000 */
.L_x_3317:
        /* <DEDUP_REMOVED lines=9> */
[----:B------:R-:W-:-:S05]  /*29f10*/  ISETP.GE.AND P1, PT, R156, UR11, PT ;  /* 0x0000000b9c007c0c */ /* 0x000fca000bf26270 */
[----:B0---4-:R-:W-:Y:S02]  /*29f20*/  @!P0 IMAD.WIDE R6, R160, 0x2, R4 ;  /* 0x00000002a0068825 */ /* 0x011fe400078e0204 */
[-C--:B------:R-:W-:Y:S02]  /*29f30*/  @!P5 LEA R14, P4, R159, R4.reuse, 0x1 ;  /* 0x000000049f0ed211 */ /* 0x080fe400078808ff */
[----:B------:R-:W-:Y:S01]  /*29f40*/  @!P3 LEA R12, P6, R158, R4, 0x1 ;  /* 0x000000049e0cb211 */ /* 0x000fe200078c08ff */
[----:B------:R0:W-:Y:S01]  /*29f50*/  @!P0 ST.E.128 desc[UR40][R6.64], R8 ;  /* 0x0000000806008985 */ /* 0x0001e2000c101d28 */
[----:B------:R-:W-:Y:S02]  /*29f60*/  ISETP.GE.AND P0, PT, R17, UR11, PT ;  /* 0x0000000b11007c0c */ /* 0x000fe4000bf06270 */
[----:B------:R-:W-:Y:S02]  /*29f70*/  @!P5 LEA.HI.X R15, R159, R5, R217, 0x1, P4 ;  /* 0x000000059f0fd211 */ /* 0x000fe400020f0cd9 */
[----:B------:R-:W-:-:S02]  /*29f80*/  LOP3.LUT P4, RZ, R0, 0x40, RZ, 0xc0, !PT ;  /* 0x0000004000ff7812 */ /* 0x000fc4000788c0ff */
[----:B------:R-:W-:Y:S01]  /*29f90*/  @!P3 LEA.HI.X R13, R158, R5, R216, 0x1, P6 ;  /* 0x000000059e0db211 */ /* 0x000fe200030f0cd8 */
[----:B------:R3:W-:Y:S01]  /*29fa0*/  @!P5 ST.E.128 desc[UR40][R14.64], R24 ;  /* 0x000000180e00d985 */ /* 0x0007e2000c101d28 */
[----:B-1----:R-:W-:-:S03]  /*29fb0*/  @!P2 LEA R20, P5, R157, R4, 0x1 ;  /* 0x000000049d14a211 */ /* 0x002fc600078a08ff */
[----:B------:R3:W-:Y:S01]  /*29fc0*/  @!P3 ST.E.128 desc[UR40][R12.64], R32 ;  /* 0x000000200c00b985 */ /* 0x0007e2000c101d28 */
[----:B--2---:R-:W-:Y:S02]  /*29fd0*/  @!P2 LEA.HI.X R21, R157, R5, R215, 0x1, P5 ;  /* 0x000000059d15a211 */ /* 0x004fe400028f0cd7 */
[----:B0-----:R-:W-:-:S03]  /*29fe0*/  @!P1 LEA R6, P6, R156, R4, 0x1 ;  /* 0x000000049c069211 */ /* 0x001fc600078c08ff */
[----:B------:R3:W-:Y:S01]  /*29ff0*/  @!P2 ST.E.128 desc[UR40][R20.64], R40 ;  /* 0x000000281400a985 */ /* 0x0007e2000c101d28 */
[CC--:B------:R-:W-:Y:S02]  /*2a000*/  @!P0 LEA R8, P3, R17.reuse, R4.reuse, 0x1 ;  /* 0x0000000411088211 */ /* 0x0c0fe400078608ff */
[----:B------:R-:W-:Y:S02]  /*2a010*/  @P4 LEA R10, P5, R162, R4, 0x1 ;  /* 0x00000004a20a4211 */ /* 0x000fe400078a08ff */
[-C--:B------:R-:W-:Y:S02]  /*2a020*/  @!P1 LEA.HI.X R7, R156, R5.reuse, R214, 0x1, P6 ;  /* 0x000000059c079211 */ /* 0x080fe400030f0cd6 */
[-C--:B------:R-:W-:Y:S02]  /*2a030*/  @!P0 LEA.HI.X R9, R17, R5.reuse, R213, 0x1, P3 ;  /* 0x0000000511098211 */ /* 0x080fe400018f0cd5 */
[----:B------:R-:W-:Y:S01]  /*2a040*/  @P4 LEA.HI.X R11, R162, R5, R212, 0x1, P5 ;  /* 0x00000005a20b4211 */ /* 0x000fe200028f0cd4 */
[----:B------:R3:W-:Y:S04]  /*2a050*/  @!P1 ST.E.128 desc[UR40][R6.64], R48 ;  /* 0x0000003006009985 */ /* 0x0007e8000c101d28 */
[----:B------:R3:W-:Y:S01]  /*2a060*/  @!P0 ST.E.128 desc[UR40][R8.64], R56 ;  /* 0x0000003808008985 */ /* 0x0007e2000c101d28 */
[----:B------:R-:W-:-:S03]  /*2a070*/  LOP3.LUT P0, RZ, R3, 0x80, RZ, 0xc0, !PT ;  /* 0x0000008003ff7812 */ /* 0x000fc6000780c0ff */
[----:B------:R3:W-:Y:S10]  /*2a080*/  @P4 ST.E.128 desc[UR40][R10.64], R64 ;  /* 0x000000400a004985 */ /* 0x0007f4000c101d28 */
[----:B------:R-:W-:Y:S05]  /*2a090*/  @!P0 BRA `(.L_x_3319) ;  /* 0x00000028003c8947 */ /* 0x000fea0003800000 */
[----:B------:R-:W-:-:S04]  /*2a0a0*/  LEA R4, P0, R161, R4, 0x1 ;  /* 0x00000004a1047211 */ /* 0x000fc800078008ff */
[----:B------:R-:W-:-:S05]  /*2a0b0*/  LEA.HI.X R5, R161, R5, R211, 0x1, P0 ;  /* 0x00000005a1057211 */ /* 0x000fca00000f0cd3 */
[----:B------:R0:W-:Y:S01]  /*2a0c0*/  ST.E.128 desc[UR40][R4.64], R72 ;  /* 0x0000004804007985 */ /* 0x0001e2000c101d28 */
[----:B------:R-:W-:Y:S05]  /*2a0d0*/  BRA `(.L_x_3319) ;  /* 0x00000028002c7947 */ /* 0x000fea0003800000 */
.L_x_3316:
[----:B------:R-:W2:Y:S01]  /*2a0e0*/  LDL R0, [R1+0x480] ;  /* 0x0004800001007983 */ /* 0x000ea20000100800 */
[----:B------:R-:W3:Y:S01]  /*2a0f0*/  LDC R11, c[0x0][0xce8] ;  /* 0x00033a00ff0b7b82 */ /* 0x000ee20000000800 */
[----:B------:R-:W-:Y:S01]  /*2a100*/  ULDC.64 UR12, c[0x0][0xc08] ;  /* 0x00030200000c7ab9 */ /* 0x000fe20000000a00 */
[----:B0-----:R-:W-:Y:S01]  /*2a110*/  IMAD.U32 R4, RZ, RZ, UR43 ;  /* 0x0000002bff047e24 */ /* 0x001fe2000f8e00ff */
[----:B------:R0:W5:Y:S01]  /*2a120*/  LDL R40, [R1+0x47c] ;  /* 0x00047c0001287983 */ /* 0x0001620000100800 */
[----:B------:R-:W-:Y:S02]  /*2a130*/  UIMAD UR9, UR23, UR12, URZ ;  /* 0x0000000c170972a4 */ /* 0x000fe4000f8e023f */
[----:B------:R-:W-:Y:S01]  /*2a140*/  UIMAD.WIDE.U32 UR10, UR4, UR12, URZ ;  /* 0x0000000c040a72a5 */ /* 0x000fe2000f8e003f */
[----:B------:R0:W5:Y:S01]  /*2a150*/  LDL R39, [R1+0x478] ;  /* 0x0004780001277983 */ /* 0x0001620000100800 */
[----:B------:R-:W-:Y:S02]  /*2a160*/  UIMAD UR9, UR4, UR13, UR9 ;  /* 0x0000000d040972a4 */ /* 0x000fe4000f8e0209 */
[----:B------:R-:W-:Y:S01]  /*2a170*/  USHF.R.S32.HI UR4, URZ, 0x1f, UR14 ;  /* 0x0000001f3f047899 */ /* 0x000fe2000801140e */
[----:B------:R0:W5:Y:S01]  /*2a180*/  LDL R38, [R1+0x474] ;  /* 0x0004740001267983 */ /* 0x0001620000100800 */
[----:B------:R-:W-:Y:S01]  /*2a190*/  UIADD3 UR11, UR11, UR9, URZ ;  /* 0x000000090b0b7290 */ /* 0x000fe2000fffe03f */
[----:B------:R-:W-:-:S02]  /*2a1a0*/  ULDC.64 UR12, c[0x0][0xc38] ;  /* 0x00030e00000c7ab9 */ /* 0x000fc40000000a00 */
[----:B------:R0:W5:Y:S01]  /*2a1b0*/  LDL R37, [R1+0x470] ;  /* 0x0004700001257983 */ /* 0x0001620000100800 */
[----:B------:R-:W-:-:S03]  /*2a1c0*/  UIMAD.WIDE.U32 UR10, UR8, UR12, UR10 ;  /* 0x0000000c080a72a5 */ /* 0x000fc6000f8e000a */
[----:B------:R0:W5:Y:S01]  /*2a1d0*/  LDL R36, [R1+0x46c] ;  /* 0x00046c0001247983 */ /* 0x0001620000100800 */
[----:B------:R-:W-:-:S03]  /*2a1e0*/  UIMAD UR9, UR8, UR13, UR11 ;  /* 0x0000000d080972a4 */ /* 0x000fc6000f8e020b */
[----:B------:R0:W5:Y:S01]  /*2a1f0*/  LDL R35, [R1+0x468] ;  /* 0x0004680001237983 */ /* 0x0001620000100800 */
[----:B---3--:R-:W-:Y:S01]  /*2a200*/  ISETP.NE.AND P0, PT, R11, 0x1, PT ;  /* 0x000000010b00780c */ /* 0x008fe20003f05270 */
[----:B------:R-:W-:Y:S02]  /*2a210*/  ULDC.64 UR12, c[0x0][0xc40] ;  /* 0x00031000000c7ab9 */ /* 0x000fe40000000a00 */
[----:B------:R0:W5:Y:S01]  /*2a220*/  LDL R34, [R1+0x464] ;  /* 0x0004640001227983 */ /* 0x0001620000100800 */
[----:B------:R-:W-:-:S03]  /*2a230*/  UIMAD UR4, UR4, UR12, URZ ;  /* 0x0000000c040472a4 */ /* 0x000fc6000f8e023f */
[----:B------:R0:W5:Y:S04]  /*2a240*/  LDL R33, [R1+0x460] ;  /* 0x0004600001217983 */ /* 0x0001680000100800 */
[----:B------:R0:W5:Y:S02]  /*2a250*/  LDL R32, [R1+0x45c] ;  /* 0x00045c0001207983 */ /* 0x0001640000100800 */
[----:B-1----:R-:W1:Y:S02]  /*2a260*/  @P0 LDC R3, c[0x0][0xcec] ;  /* 0x00033b00ff030b82 */ /* 0x002e640000000800 */
[----:B------:R0:W5:Y:S04]  /*2a270*/  LDL R31, [R1+0x458] ;  /* 0x00045800011f7983 */ /* 0x0001680000100800 */
[----:B------:R0:W5:Y:S02]  /*2a280*/  LDL R30, [R1+0x454] ;  /* 0x00045400011e7983 */ /* 0x0001640000100800 */
[----:B------:R-:W3:Y:S02]  /*2a290*/  @P0 LDC R5, c[0x0][0xcf0] ;  /* 0x00033c00ff050b82 */ /* 0x000ee40000000800 */
[----:B------:R0:W5:Y:S04]  /*2a2a0*/  LDL R29, [R1+0x450] ;  /* 0x00045000011d7983 */ /* 0x0001680000100800 */
[----:B------:R0:W5:Y:S04]  /*2a2b0*/  LDL R28, [R1+0x44c] ;  /* 0x00044c00011c7983 */ /* 0x0001680000100800 */
[----:B------:R0:W5:Y:S04]  /*2a2c0*/  LDL R27, [R1+0x448] ;  /* 0x00044800011b7983 */ /* 0x0001680000100800 */
[----:B------:R0:W5:Y:S01]  /*2a2d0*/  LDL R25, [R1+0x444] ;  /* 0x0004440001197983 */ /* 0x0001620000100800 */
[----:B------:R-:W-:Y:S01]  /*2a2e0*/  UMOV UR8, UR10 ;  /* 0x0000000a00087c82 */ /* 0x000fe20008000000 */
[----:B------:R-:W-:-:S02]  /*2a2f0*/  UIMAD UR4, UR14, UR13, UR4 ;  /* 0x0000000d0e0472a4 */ /* 0x000fc4000f8e0204 */
[----:B------:R-:W-:Y:S01]  /*2a300*/  UIMAD.WIDE.U32 UR8, UR14, UR12, UR8 ;  /* 0x0000000c0e0872a5 */ /* 0x000fe2000f8e0008 */
[----:B------:R-:W-:-:S03]  /*2a310*/  ULDC.64 UR10, c[0x0][0xc48] ;  /* 0x00031200000a7ab9 */ /* 0x000fc60000000a00 */
[----:B------:R-:W-:-:S04]  /*2a320*/  UIADD3 UR9, UR9, UR4, URZ ;  /* 0x0000000409097290 */ /* 0x000fc8000fffe03f */
[----:B------:R-:W-:-:S04]  /*2a330*/  UIMAD.WIDE.U32 UR8, UR39, UR10, UR8 ;  /* 0x0000000a270872a5 */ /* 0x000fc8000f8e0008 */
[----:B------:R-:W-:-:S03]  /*2a340*/  UIMAD UR39, UR39, UR11, UR9 ;  /* 0x0000000b272772a4 */ /* 0x000fc6000f8e0209 */
[----:B------:R-:W-:Y:S01]  /*2a350*/  ULDC.64 UR10, c[0x0][0xc30] ;  /* 0x00030c00000a7ab9 */ /* 0x000fe20000000a00 */
[----:B------:R-:W-:-:S04]  /*2a360*/  UIADD3 UR4, UR47, 0x38820, URZ ;  /* 0x000388202f047890 */ /* 0x000fc8000fffe03f */
[----:B------:R-:W-:Y:S01]  /*2a370*/  UPRMT UR4, URZ, 0x654, UR4 ;  /* 0x000006543f047896 */ /* 0x000fe20008000004 */
[----:B------:R-:W-:Y:S08]  /*2a380*/  BSSY B1, `(.L_x_3320) ;  /* 0x00000c1000017945 */ /* 0x000ff00003800000 */
[----:B------:R-:W-:Y:S01]  /*2a390*/  SYNCS.ARRIVE.TRANS64.RED.A1T0 RZ, [UR4], RZ ;  /* 0x000000ffffff79a7 */ /* 0x000fe20008100404 */
[----:B--2---:R-:W-:-:S04]  /*2a3a0*/  IMAD R4, R4, 0x40, R0 ;  /* 0x0000004004047824 */ /* 0x004fc800078e0200 */
[----:B-1----:R-:W-:-:S04]  /*2a3b0*/  @P0 IMAD.HI.U32 R0, R4, R3, RZ ;  /* 0x0000000304000227 */ /* 0x002fc800078e00ff */
[----:B------:R-:W-:Y:S01]  /*2a3c0*/  IMAD.MOV.U32 R3, RZ, RZ, R4 ;  /* 0x000000ffff037224 */ /* 0x000fe200078e0004 */
[----:B---3--:R-:W-:-:S04]  /*2a3d0*/  @P0 SHF.R.U32.HI R3, RZ, R5, R0 ;  /* 0x00000005ff030219 */ /* 0x008fc80000011600 */
[--C-:B------:R-:W-:Y:S01]  /*2a3e0*/  SHF.R.S32.HI R0, RZ, 0x1f, R3.reuse ;  /* 0x0000001fff007819 */ /* 0x100fe20000011403 */
[----:B------:R-:W-:-:S04]  /*2a3f0*/  IMAD.MOV R7, RZ, RZ, -R3 ;  /* 0x000000ffff077224 */ /* 0x000fc800078e0a03 */
[----:B------:R-:W-:Y:S02]  /*2a400*/  IMAD R7, R11, R7, R4 ;  /* 0x000000070b077224 */ /* 0x000fe400078e0204 */
[----:B------:R-:W-:Y:S02]  /*2a410*/  IMAD R0, R0, UR10, RZ ;  /* 0x0000000a00007c24 */ /* 0x000fe4000f8e02ff */
[----:B------:R-:W-:Y:S02]  /*2a420*/  IMAD.U32 R5, RZ, RZ, UR9 ;  /* 0x00000009ff057e24 */ /* 0x000fe4000f8e00ff */
[----:B------:R-:W-:Y:S01]  /*2a430*/  IMAD R9, R3, UR11, R0 ;  /* 0x0000000b03097c24 */ /* 0x000fe2000f8e0200 */
[----:B------:R-:W-:Y:S01]  /*2a440*/  SHF.R.S32.HI R0, RZ, 0x1f, R7 ;  /* 0x0000001fff007819 */ /* 0x000fe20000011407 */
[----:B------:R-:W-:Y:S01]  /*2a450*/  IMAD.U32 R4, RZ, RZ, UR8 ;  /* 0x00000008ff047e24 */ /* 0x000fe2000f8e00ff */
[----:B------:R-:W-:Y:S01]  /*2a460*/  ULDC.64 UR8, c[0x0][0xc28] ;  /* 0x00030a0000087ab9 */ /* 0x000fe20000000a00 */
[----:B------:R-:W-:-:S02]  /*2a470*/  IMAD.U32 R5, RZ, RZ, UR39 ;  /* 0x00000027ff057e24 */ /* 0x000fc4000f8e00ff */
[----:B------:R-:W-:Y:S02]  /*2a480*/  IMAD R0, R0, UR8, RZ ;  /* 0x0000000800007c24 */ /* 0x000fe4000f8e02ff */
[----:B------:R-:W-:-:S04]  /*2a490*/  IMAD.WIDE.U32 R4, R3, UR10, R4 ;  /* 0x0000000a03047c25 */ /* 0x000fc8000f8e0004 */
[----:B------:R-:W-:Y:S02]  /*2a4a0*/  IMAD.U32 R3, RZ, RZ, UR43 ;  /* 0x0000002bff037e24 */ /* 0x000fe4000f8e00ff */
[----:B------:R-:W-:Y:S02]  /*2a4b0*/  IMAD.IADD R5, R5, 0x1, R9 ;  /* 0x0000000105057824 */ /* 0x000fe400078e0209 */
[----:B------:R-:W-:Y:S02]  /*2a4c0*/  IMAD R21, R7, UR9, R0 ;  /* 0x0000000907157c24 */ /* 0x000fe4000f8e0200 */
[----:B------:R-:W-:Y:S02]  /*2a4d0*/  IMAD R0, R76, R11, RZ ;  /* 0x0000000b4c007224 */ /* 0x000fe400078e02ff */
[----:B------:R-:W-:Y:S02]  /*2a4e0*/  IMAD R3, R3, 0x40, R22 ;  /* 0x0000004003037824 */ /* 0x000fe400078e0216 */
[----:B------:R-:W-:Y:S01]  /*2a4f0*/  IMAD.WIDE.U32 R4, R7, UR8, R4 ;  /* 0x0000000807047c25 */ /* 0x000fe2000f8e0004 */
[----:B------:R-:W-:-:S02]  /*2a500*/  ULDC.64 UR8, c[0x0][0xc00] ;  /* 0x0003000000087ab9 */ /* 0x000fc40000000a00 */
[----:B------:R-:W-:Y:S01]  /*2a510*/  ISETP.GE.AND P0, PT, R3, R0, PT ;  /* 0x000000000300720c */ /* 0x000fe20003f06270 */
[----:B------:R-:W-:Y:S01]  /*2a520*/  IMAD.IADD R21, R5, 0x1, R21 ;  /* 0x0000000105157824 */ /* 0x000fe200078e0215 */
[----:B------:R-:W-:-:S04]  /*2a530*/  LEA R20, P1, R4, UR8, 0x2 ;  /* 0x0000000804147c11 */ /* 0x000fc8000f8210ff */
[----:B------:R-:W-:Y:S01]  /*2a540*/  LEA.HI.X R21, R4, UR9, R21, 0x2, P1 ;  /* 0x0000000904157c11 */ /* 0x000fe200088f1415 */
[----:B------:R0:W1:Y:S04]  /*2a550*/  SHFL.IDX PT, R26, R20, RZ, 0x1c1f ;  /* 0x001c1fff141a7589 */ /* 0x00006800000e0000 */
[----:B------:R0:W2:Y:S02]  /*2a560*/  SHFL.IDX PT, R24, R21, RZ, 0x1c1f ;  /* 0x001c1fff15187589 */ /* 0x0000a400000e0000 */
[----:B------:R-:W-:Y:S05]  /*2a570*/  @P0 BRA `(.L_x_3321) ;  /* 0x0000000800840947 */ /* 0x000fea0003800000 */
[----:B------:R-:W-:Y:S02]  /*2a580*/  ULDC UR4, c[0x0][0xbc8] ;  /* 0x0002f20000047ab9 */ /* 0x000fe40000000800 */
[----:B------:R-:W-:-:S13]  /*2a590*/  ISETP.GE.AND P0, PT, R23, UR4, PT ;  /* 0x0000000417007c0c */ /* 0x000fda000bf06270 */
[----:B------:R-:W3:Y:S01]  /*2a5a0*/  @!P0 LDL.64 R14, [R1+0x240] ;  /* 0x00024000010e8983 */ /* 0x000ee20000100a00 */
[----:B------:R-:W-:Y:S02]  /*2a5b0*/  ISETP.GE.AND P1, PT, R207, UR4, PT ;  /* 0x00000004cf007c0c */ /* 0x000fe4000bf26270 */
[----:B-1----:R-:W-:-:S04]  /*2a5c0*/  @!P0 LEA R8, P2, R23, R26, 0x2 ;  /* 0x0000001a17088211 */ /* 0x002fc800078410ff */
[----:B--2--5:R-:W-:-:S05]  /*2a5d0*/  @!P0 LEA.HI.X R9, R23, R24, R40, 0x2, P2 ;  /* 0x0000001817098211 */ /* 0x024fca00010f1428 */
[----:B---3--:R1:W-:Y:S04]  /*2a5e0*/  @!P0 ST.E.64 desc[UR40][R8.64], R14 ;  /* 0x0000000e08008985 */ /* 0x0083e8000c101b28 */
[----:B------:R-:W2:Y:S01]  /*2a5f0*/  @!P1 LDL.64 R4, [R1+0x250] ;  /* 0x0002500001049983 */ /* 0x000ea20000100a00 */
[----:B------:R-:W-:Y:S02]  /*2a600*/  ISETP.GE.AND P0, PT, R206, UR4, PT ;  /* 0x00000004ce007c0c */ /* 0x000fe4000bf06270 */
[----:B------:R-:W-:-:S04]  /*2a610*/  @!P1 LEA R10, P2, R207, R26, 0x2 ;  /* 0x0000001acf0a9211 */ /* 0x000fc800078410ff */
[----:B------:R-:W-:-:S05]  /*2a620*/  @!P1 LEA.HI.X R11, R207, R24, R39, 0x2, P2 ;  /* 0x00000018cf0b9211 */ /* 0x000fca00010f1427 */
[----:B--2---:R2:W-:Y:S04]  /*2a630*/  @!P1 ST.E.64 desc[UR40][R10.64], R4 ;  /* 0x000000040a009985 */ /* 0x0045e8000c101b28 */
[----:B------:R-:W3:Y:S01]  /*2a640*/  @!P0 LDL.64 R6, [R1+0x260] ;  /* 0x0002600001068983 */ /* 0x000ee20000100a00 */
[----:B------:R-:W-:Y:S02]  /*2a650*/  ISETP.GE.AND P1, PT, R205, UR4, PT ;  /* 0x00000004cd007c0c */ /* 0x000fe4000bf26270 */
[----:B------:R-:W-:-:S04]  /*2a660*/  @!P0 LEA R12, P2, R206, R26, 0x2 ;  /* 0x0000001ace0c8211 */ /* 0x000fc800078410ff */
[----:B------:R-:W-:-:S05]  /*2a670*/  @!P0 LEA.HI.X R13, R206, R24, R38, 0x2, P2 ;  /* 0x00000018ce0d8211 */ /* 0x000fca00010f1426 */
[----:B---3--:R3:W-:Y:S04]  /*2a680*/  @!P0 ST.E.64 desc[UR40][R12.64], R6 ;  /* 0x000000060c008985 */ /* 0x0087e8000c101b28 */
[----:B-1----:R-:W4:Y:S01]  /*2a690*/  @!P1 LDL.64 R8, [R1+0x270] ;  /* 0x0002700001089983 */ /* 0x002f220000100a00 */
[----:B------:R-:W-:Y:S02]  /*2a6a0*/  ISETP.GE.AND P0, PT, R204, UR4, PT ;  /* 0x00000004cc007c0c */ /* 0x000fe4000bf06270 */
[----:B------:R-:W-:-:S04]  /*2a6b0*/  @!P1 LEA R14, P2, R205, R26, 0x2 ;  /* 0x0000001acd0e9211 */ /* 0x000fc800078410ff */
[----:B------:R-:W-:-:S05]  /*2a6c0*/  @!P1 LEA.HI.X R15, R205, R24, R37, 0x2, P2 ;  /* 0x00000018cd0f9211 */ /* 0x000fca00010f1425 */
[----:B----4-:R1:W-:Y:S04]  /*2a6d0*/  @!P1 ST.E.64 desc[UR40][R14.64], R8 ;  /* 0x000000080e009985 */ /* 0x0103e8000c101b28 */
[----:B--2---:R-:W2:Y:S01]  /*2a6e0*/  @!P0 LDL.64 R4, [R1+0x280] ;  /* 0x0002800001048983 */ /* 0x004ea20000100a00 */
[----:B------:R-:W-:Y:S02]  /*2a6f0*/  ISETP.GE.AND P1, PT, R203, UR4, PT ;  /* 0x00000004cb007c0c */ /* 0x000fe4000bf26270 */
[----:B------:R-:W-:-:S04]  /*2a700*/  @!P0 LEA R10, P2, R204, R26, 0x2 ;  /* 0x0000001acc0a8211 */ /* 0x000fc800078410ff */
[----:B------:R-:W-:-:S05]  /*2a710*/  @!P0 LEA.HI.X R11, R204, R24, R36, 0x2, P2 ;  /* 0x00000018cc0b8211 */ /* 0x000fca00010f1424 */
[----:B--2---:R2:W-:Y:S04]  /*2a720*/  @!P0 ST.E.64 desc[UR40][R10.64], R4 ;  /* 0x000000040a008985 */ /* 0x0045e8000c101b28 */
[----:B---3--:R-:W3:Y:S01]  /*2a730*/  @!P1 LDL.64 R6, [R1+0x290] ;  /* 0x0002900001069983 */ /* 0x008ee20000100a00 */
        /* <DEDUP_REMOVED lines=130> */
[----:B------:R-:W-:-:S04]  /*2af60*/  @!P1 LEA R10, P0, R208, R26, 0x2 ;  /* 0x0000001ad00a9211 */ /* 0x000fc800078010ff */
[----:B------:R-:W-:-:S05]  /*2af70*/  @!P1 LEA.HI.X R11, R208, R24, R221, 0x2, P0 ;  /* 0x00000018d00b9211 */ /* 0x000fca00000f14dd */
[----:B--2---:R3:W-:Y:S04]  /*2af80*/  @!P1 ST.E.64 desc[UR40][R10.64], R4 ;  /* 0x000000040a009985 */ /* 0x0047e8000c101b28 */
.L_x_3321:
[----:B------:R-:W-:Y:S05]  /*2af90*/  BSYNC B1 ;  /* 0x0000000000017941 */ /* 0x000fea0003800000 */
.L_x_3320:
[----:B------:R-:W-:Y:S01]  /*2afa0*/  VIADD R3, R3, 0x8 ;  /* 0x0000000803037836 */ /* 0x000fe20000000000 */
[----:B--2---:R2:W4:Y:S04]  /*2afb0*/  SHFL.IDX PT, R24, R21, 0x1, 0x1c1f ;  /* 0x003c1f0015187f89 */ /* 0x00452800000e0000 */
[----:B------:R-:W-:Y:S01]  /*2afc0*/  ISETP.GE.AND P0, PT, R3, R0, PT ;  /* 0x000000000300720c */ /* 0x000fe20003f06270 */
[----:B0-----:R-:W0:-:S12]  /*2afd0*/  SHFL.IDX PT, R20, R20, 0x1, 0x1c1f ;  /* 0x003c1f0014147f89 */ /* 0x001e1800000e0000 */
[----:B--2---:R-:W-:Y:S05]  /*2afe0*/  @P0 BRA `(.L_x_3319) ;  /* 0x0000001800680947 */ /* 0x004fea0003800000 */
[----:B------:R-:W2:Y:S02]  /*2aff0*/  LDC R0, c[0x0][0xbc8] ;  /* 0x0002f200ff007b82 */ /* 0x000ea40000000800 */
[----:B--2---:R-:W-:-:S13]  /*2b000*/  ISETP.GE.AND P1, PT, R23, R0, PT ;  /* 0x000000001700720c */ /* 0x004fda0003f26270 */
[----:B---3--:R-:W2:Y:S01]  /*2b010*/  @!P1 LDL.64 R14, [R1+0x248] ;  /* 0x00024800010e9983 */ /* 0x008ea20000100a00 */
[----:B------:R-:W-:Y:S02]  /*2b020*/  ISETP.GE.AND P2, PT, R207, R0, PT ;  /* 0x00000000cf00720c */ /* 0x000fe40003f46270 */
[----:B0-----:R-:W-:-:S04]  /*2b030*/  @!P1 LEA R8, P0, R23, R20, 0x2 ;  /* 0x0000001417089211 */ /* 0x001fc800078010ff */
[----:B----45:R-:W-:-:S05]  /*2b040*/  @!P1 LEA.HI.X R9, R23, R24, R40, 0x2, P0 ;  /* 0x0000001817099211 */ /* 0x030fca00000f1428 */
[----:B--2---:R0:W-:Y:S04]  /*2b050*/  @!P1 ST.E.64 desc[UR40][R8.64], R14 ;  /* 0x0000000e08009985 */ /* 0x0041e8000c101b28 */
[----:B------:R-:W2:Y:S01]  /*2b060*/  @!P2 LDL.64 R4, [R1+0x258] ;  /* 0x000258000104a983 */ /* 0x000ea20000100a00 */
[----:B------:R-:W-:Y:S02]  /*2b070*/  ISETP.GE.AND P1, PT, R206, R0, PT ;  /* 0x00000000ce00720c */ /* 0x000fe40003f26270 */
[----:B------:R-:W-:-:S04]  /*2b080*/  @!P2 LEA R10, P0, R207, R20, 0x2 ;  /* 0x00000014cf0aa211 */ /* 0x000fc800078010ff */
[----:B------:R-:W-:-:S05]  /*2b090*/  @!P2 LEA.HI.X R11, R207, R24, R39, 0x2, P0 ;  /* 0x00000018cf0ba211 */ /* 0x000fca00000f1427 */
[----:B--2---:R2:W-:Y:S04]  /*2b0a0*/  @!P2 ST.E.64 desc[UR40][R10.64], R4 ;  /* 0x000000040a00a985 */ /* 0x0045e8000c101b28 */
[----:B------:R-:W3:Y:S01]  /*2b0b0*/  @!P1 LDL.64 R6, [R1+0x268] ;  /* 0x0002680001069983 */ /* 0x000ee20000100a00 */
[----:B------:R-:W-:Y:S02]  /*2b0c0*/  ISETP.GE.AND P2, PT, R205, R0, PT ;  /* 0x00000000cd00720c */ /* 0x000fe40003f46270 */
[----:B------:R-:W-:-:S04]  /*2b0d0*/  @!P1 LEA R12, P0, R206, R20, 0x2 ;  /* 0x00000014ce0c9211 */ /* 0x000fc800078010ff */
[----:B------:R-:W-:-:S05]  /*2b0e0*/  @!P1 LEA.HI.X R13, R206, R24, R38, 0x2, P0 ;  /* 0x00000018ce0d9211 */ /* 0x000fca00000f1426 */
[----:B---3--:R3:W-:Y:S04]  /*2b0f0*/  @!P1 ST.E.64 desc[UR40][R12.64], R6 ;  /* 0x000000060c009985 */ /* 0x0087e8000c101b28 */
[----:B0-----:R-:W4:Y:S01]  /*2b100*/  @!P2 LDL.64 R8, [R1+0x278] ;  /* 0x000278000108a983 */ /* 0x001f220000100a00 */
[----:B------:R-:W-:Y:S02]  /*2b110*/  ISETP.GE.AND P1, PT, R204, R0, PT ;  /* 0x00000000cc00720c */ /* 0x000fe40003f26270 */
[----:B------:R-:W-:-:S04]  /*2b120*/  @!P2 LEA R14, P0, R205, R20, 0x2 ;  /* 0x00000014cd0ea211 */ /* 0x000fc800078010ff */
[----:B------:R-:W-:-:S05]  /*2b130*/  @!P2 LEA.HI.X R15, R205, R24, R37, 0x2, P0 ;  /* 0x00000018cd0fa211 */ /* 0x000fca00000f1425 */
[----:B----4-:R0:W-:Y:S04]  /*2b140*/  @!P2 ST.E.64 desc[UR40][R14.64], R8 ;  /* 0x000000080e00a985 */ /* 0x0101e8000c101b28 */
[----:B--2---:R-:W2:Y:S01]  /*2b150*/  @!P1 LDL.64 R4, [R1+0x288] ;  /* 0x0002880001049983 */ /* 0x004ea20000100a00 */
[----:B------:R-:W-:Y:S02]  /*2b160*/  ISETP.GE.AND P2, PT, R203, R0, PT ;  /* 0x00000000cb00720c */ /* 0x000fe40003f46270 */
[----:B------:R-:W-:-:S04]  /*2b170*/  @!P1 LEA R10, P0, R204, R20, 0x2 ;  /* 0x00000014cc0a9211 */ /* 0x000fc800078010ff */
[----:B------:R-:W-:-:S05]  /*2b180*/  @!P1 LEA.HI.X R11, R204, R24, R36, 0x2, P0 ;  /* 0x00000018cc0b9211 */ /* 0x000fca00000f1424 */
[----:B--2---:R2:W-:Y:S04]  /*2b190*/  @!P1 ST.E.64 desc[UR40][R10.64], R4 ;  /* 0x000000040a009985 */ /* 0x0045e8000c101b28 */
[----:B---3--:R-:W3:Y:S01]  /*2b1a0*/  @!P2 LDL.64 R6, [R1+0x298] ;  /* 0x000298000106a983 */ /* 0x008ee20000100a00 */
        /* <DEDUP_REMOVED lines=119> */
[----:B---3--:R-:W2:Y:S01]  /*2b920*/  @!P2 LDL.64 R6, [R1+0x418] ;  /* 0x000418000106a983 */ /* 0x008ea20000100a00 */
[C---:B------:R-:W-:Y:S01]  /*2b930*/  @!P2 LEA R12, P0, R163.reuse, R20, 0x2 ;  /* 0x00000014a30ca211 */ /* 0x040fe200078010ff */
[----:B------:R-:W-:Y:S01]  /*2b940*/  BSSY B1, `(.L_x_3322) ;  /* 0x000000a000017945 */ /* 0x000fe20003800000 */
[----:B------:R-:W-:Y:S02]  /*2b950*/  ISETP.GE.AND P1, PT, R208, R0, PT ;  /* 0x00000000d000720c */ /* 0x000fe40003f26270 */
[----:B------:R-:W-:Y:S02]  /*2b960*/  @!P2 LEA.HI.X R13, R163, R24, R223, 0x2, P0 ;  /* 0x00000018a30da211 */ /* 0x000fe400000f14df */
[----:B------:R-:W-:-:S03]  /*2b970*/  ISETP.GE.AND P0, PT, R209, R0, PT ;  /* 0x00000000d100720c */ /* 0x000fc60003f06270 */
[----:B--2---:R0:W-:Y:S10]  /*2b980*/  @!P2 ST.E.64 desc[UR40][R12.64], R6 ;  /* 0x000000060c00a985 */ /* 0x0041f4000c101b28 */
[----:B------:R-:W-:Y:S05]  /*2b990*/  @P0 BRA `(.L_x_3323) ;  /* 0x0000000000100947 */ /* 0x000fea0003800000 */
[----:B0-----:R-:W2:Y:S01]  /*2b9a0*/  LDL.64 R6, [R1+0x428] ;  /* 0x0004280001067983 */ /* 0x001ea20000100a00 */
[----:B------:R-:W-:-:S04]  /*2b9b0*/  LEA R4, P0, R209, R20, 0x2 ;  /* 0x00000014d1047211 */ /* 0x000fc800078010ff */
[----:B------:R-:W-:-:S05]  /*2b9c0*/  LEA.HI.X R5, R209, R24, R222, 0x2, P0 ;  /* 0x00000018d1057211 */ /* 0x000fca00000f14de */
[----:B--2---:R2:W-:Y:S04]  /*2b9d0*/  ST.E.64 desc[UR40][R4.64], R6 ;  /* 0x0000000604007985 */ /* 0x0045e8000c101b28 */
.L_x_3323:
[----:B------:R-:W-:Y:S05]  /*2b9e0*/  BSYNC B1 ;  /* 0x0000000000017941 */ /* 0x000fea0003800000 */
.L_x_3322:
[----:B------:R-:W-:Y:S05]  /*2b9f0*/  @P1 BRA `(.L_x_3319) ;  /* 0x0000000c00e41947 */ /* 0x000fea0003800000 */
[----:B0-2---:R-:W2:Y:S01]  /*2ba00*/  LDL.64 R6, [R1+0x438] ;  /* 0x0004380001067983 */ /* 0x005ea20000100a00 */
[----:B------:R-:W-:-:S04]  /*2ba10*/  LEA R4, P0, R208, R20, 0x2 ;  /* 0x00000014d0047211 */ /* 0x000fc800078010ff */
[----:B------:R-:W-:-:S05]  /*2ba20*/  LEA.HI.X R5, R208, R24, R221, 0x2, P0 ;  /* 0x00000018d0057211 */ /* 0x000fca00000f14dd */
[----:B--2---:R0:W-:Y:S01]  /*2ba30*/  ST.E.64 desc[UR40][R4.64], R6 ;  /* 0x0000000604007985 */ /* 0x0041e2000c101b28 */
[----:B------:R-:W-:Y:S05]  /*2ba40*/  BRA `(.L_x_3319) ;  /* 0x0000000c00d07947 */ /* 0x000fea0003800000 */
.L_x_3312:
        /* <DEDUP_REMOVED lines=11> */
[----:B------:R-:W2:Y:S01]  /*2bb00*/  @P1 LDG.E R3, desc[UR40][R4.64] ;  /* 0x0000002804031981 */ /* 0x000ea2000c1e1900 */
        /* <DEDUP_REMOVED lines=9> */
[----:B------:R-:W-:Y:S01]  /*2bba0*/  ISETP.GT.AND P0, PT, R218, 0x3f, PT ;  /* 0x0000003fda00780c */ /* 0x000fe20003f04270 */
[----:B------:R-:W-:Y:S01]  /*2bbb0*/  UMOV UR4, URZ ;  /* 0x0000003f00047c82 */ /* 0x000fe20008000000 */
[----:B------:R-:W-:-:S08]  /*2bbc0*/  ULOP3.LUT UR11, UR42, 0xffff, URZ, 0xc0, !UPT ;  /* 0x0000ffff2a0b7892 */ /* 0x000fd0000f8ec03f */
[----:B------:R-:W-:Y:S01]  /*2bbd0*/  @!UP1 ULDC UR8, c[0x0][0xbd4] ;  /* 0x0002f50000089ab9 */ /* 0x000fe20000000800 */
[----:B--2---:R-:W-:Y:S01]  /*2bbe0*/  @P1 R2UR UR4, R3 ;  /* 0x00000000030412ca */ /* 0x004fe200000e0000 */
[----:B0-----:R-:W-:-:S14]  /*2bbf0*/  @P2 BRA `(.L_x_3324) ;  /* 0x0000000000102947 */ /* 0x001fdc0003800000 */
[----:B------:R-:W-:Y:S05]  /*2bc00*/  @!P1 BRA `(.L_x_3324) ;  /* 0x00000000000c9947 */ /* 0x000fea0003800000 */
[----:B------:R-:W2:Y:S04]  /*2bc10*/  LDG.E R3, desc[UR40][R4.64] ;  /* 0x0000002804037981 */ /* 0x000ea8000c1e1900 */
[----:B-----5:R-:W2:Y:S02]  /*2bc20*/  LDG.E R0, desc[UR40][R4.64+0x4] ;  /* 0x0000042804007981 */ /* 0x020ea4000c1e1900 */
[----:B--2---:R-:W-:-:S07]  /*2bc30*/  IMAD.IADD R0, R0, 0x1, -R3 ;  /* 0x0000000100007824 */ /* 0x004fce00078e0a03 */
.L_x_3324:
[----:B------:R-:W-:Y:S01]  /*2bc40*/  USHF.R.S32.HI UR10, URZ, 0x1f, UR44 ;  /* 0x0000001f3f0a7899 */ /* 0x000fe2000801142c */
[----:B------:R-:W-:Y:S01]  /*2bc50*/  BSSY B1, `(.L_x_3325) ;  /* 0x000003c000017945 */ /* 0x000fe20003800000 */
[----:B------:R-:W-:Y:S02]  /*2bc60*/  USHF.R.S32.HI UR23, URZ, 0x1f, UR4 ;  /* 0x0000001f3f177899 */ /* 0x000fe40008011404 */
[----:B------:R-:W-:Y:S02]  /*2bc70*/  USEL UR9, UR44, URZ, !UP0 ;  /* 0x0000003f2c097287 */ /* 0x000fe4000c000000 */
[----:B------:R-:W-:Y:S01]  /*2bc80*/  USEL UR10, UR10, URZ, !UP0 ;  /* 0x0000003f0a0a7287 */ /* 0x000fe2000c000000 */
[----:B------:R-:W-:Y:S11]  /*2bc90*/  @P0 BRA `(.L_x_3326) ;  /* 0x0000000000dc0947 */ /* 0x000ff60003800000 */
        /* <DEDUP_REMOVED lines=17> */
[----:B------:R-:W-:Y:S02]  /*2bdb0*/  UIMAD UR15, UR15, UR9, URZ ;  /* 0x000000090f0f72a4 */ /* 0x000fe4000f8e023f */
[----:B------:R-:W1:Y:S01]  /*2bdc0*/  @P0 LDC R5, c[0x0][0xcf0] ;  /* 0x00033c00ff050b82 */ /* 0x000e620000000800 */
[----:B------:R-:W-:Y:S01]  /*2bdd0*/  ULDC.64 UR12, c[0x0][UR21+0x218] ;  /* 0x00008600150c7abb */ /* 0x000fe20008000a00 */
[----:B------:R-:W-:-:S02]  /*2bde0*/  UIMAD.WIDE.U32 UR24, UR16, UR20, URZ ;  /* 0x00000014101872a5 */ /* 0x000fc4000f8e003f */
[----:B------:R-:W-:Y:S02]  /*2bdf0*/  UIMAD.WIDE.U32 UR18, UR12, UR11, URZ ;  /* 0x0000000b0c1272a5 */ /* 0x000fe4000f8e003f */
[----:B------:R-:W-:Y:S02]  /*2be00*/  UIMAD UR22, UR13, UR11, URZ ;  /* 0x0000000b0d1672a4 */ /* 0x000fe4000f8e023f */
[----:B------:R-:W-:Y:S02]  /*2be10*/  UIMAD UR16, UR17, UR20, URZ ;  /* 0x00000014111072a4 */ /* 0x000fe4000f8e023f */
[----:B------:R-:W-:Y:S02]  /*2be20*/  UIMAD.WIDE.U32 UR12, UR14, UR9, URZ ;  /* 0x000000090e0c72a5 */ /* 0x000fe4000f8e003f */
[----:B------:R-:W-:Y:S02]  /*2be30*/  UIMAD UR15, UR14, UR10, UR15 ;  /* 0x0000000a0e0f72a4 */ /* 0x000fe4000f8e020f */
[----:B------:R-:W-:Y:S01]  /*2be40*/  UIADD3 UR16, UR25, UR16, URZ ;  /* 0x0000001019107290 */ /* 0x000fe2000fffe03f */
[----:B0-----:R-:W-:Y:S01]  /*2be50*/  @P0 IMAD.HI.U32 R4, R6, R3, RZ ;  /* 0x0000000306040227 */ /* 0x001fe200078e00ff */
[----:B------:R-:W-:-:S02]  /*2be60*/  UIADD3 UR22, UR19, UR22, URZ ;  /* 0x0000001613167290 */ /* 0x000fc4000fffe03f */
[----:B------:R-:W-:Y:S01]  /*2be70*/  UIADD3 UR18, UP1, UP2, UR12, UR18, UR4 ;  /* 0x000000120c127290 */ /* 0x000fe2000fa3e004 */
[----:B------:R-:W-:Y:S01]  /*2be80*/  IMAD.MOV.U32 R3, RZ, RZ, R6 ;  /* 0x000000ffff037224 */ /* 0x000fe200078e0006 */
[----:B------:R-:W-:Y:S01]  /*2be90*/  UIADD3 UR14, UR13, UR15, URZ ;  /* 0x0000000f0d0e7290 */ /* 0x000fe2000fffe03f */
        /* <DEDUP_REMOVED lines=23> */
.L_x_3326:
[----:B------:R-:W-:Y:S05]  /*2c010*/  BSYNC B1 ;  /* 0x0000000000017941 */ /* 0x000fea0003800000 */
.L_x_3325:
        /* <DEDUP_REMOVED lines=8> */
[----:B------:R-:W-:Y:S01]  /*2c0a0*/  ISETP.GE.AND P2, PT, R160, UR16, PT ;  /* 0x00000010a0007c0c */ /* 0x000fe2000bf46270 */
[----:B------:R-:W-:Y:S01]  /*2c0b0*/  UIMAD.WIDE.U32 UR12, UR4, UR14, URZ ;  /* 0x0000000e040c72a5 */ /* 0x000fe2000f8e003f */
[----:B0-----:R-:W-:Y:S01]  /*2c0c0*/  SEL R6, RZ, 0xffffffff, P1 ;  /* 0xffffffffff067807 */ /* 0x001fe20000800000 */
[----:B------:R-:W-:Y:S01]  /*2c0d0*/  UIMAD UR8, UR4, UR15, UR8 ;  /* 0x0000000f040872a4 */ /* 0x000fe2000f8e0208 */
[----:B------:R-:W-:Y:S01]  /*2c0e0*/  SEL R4, RZ, 0x1, P2 ;  /* 0x00000001ff047807 */ /* 0x000fe20001000000 */
[----:B------:R-:W-:Y:S01]  /*2c0f0*/  IMAD R3, R220, 0x20, R210 ;  /* 0x00000020dc037824 */ /* 0x000fe200078e02d2 */
[----:B------:R-:W-:Y:S01]  /*2c100*/  ISETP.GE.AND P2, PT, R158, UR16, PT ;  /* 0x000000109e007c0c */ /* 0x000fe2000bf46270 */
[----:B------:R-:W-:Y:S01]  /*2c110*/  IMAD.SHL.U32 R9, R6, 0x2, RZ ;  /* 0x0000000206097824 */ /* 0x000fe200078e00ff */
[----:B------:R-:W-:Y:S01]  /*2c120*/  UIADD3 UR13, UR13, UR8, URZ ;  /* 0x000000080d0d7290 */ /* 0x000fe2000fffe03f */
[----:B------:R-:W-:Y:S01]  /*2c130*/  IMAD.U32 R8, RZ, RZ, UR43 ;  /* 0x0000002bff087e24 */ /* 0x000fe2000f8e00ff */
[----:B------:R-:W-:Y:S01]  /*2c140*/  ULDC.64 UR14, c[0x0][0xbe8] ;  /* 0x0002fa00000e7ab9 */ /* 0x000fe20000000a00 */
[----:B------:R-:W-:Y:S01]  /*2c150*/  ISETP.GE.AND P1, PT, R157, UR16, PT ;  /* 0x000000109d007c0c */ /* 0x000fe2000bf26270 */
[----:B------:R-:W-:Y:S01]  /*2c160*/  UIMAD.WIDE.U32 UR12, UR11, UR14, UR12 ;  /* 0x0000000e0b0c72a5 */ /* 0x000fe2000f8e000c */
[----:B------:R-:W-:Y:S01]  /*2c170*/  LOP3.LUT R6, R9, 0x2, R4, 0xe2, !PT ;  /* 0x0000000209067812 */ /* 0x000fe200078ee204 */
[----:B------:R-:W-:Y:S01]  /*2c180*/  IMAD R8, R8, 0x40, R3 ;  /* 0x0000004008087824 */ /* 0x000fe200078e0203 */
[----:B------:R-:W-:Y:S01]  /*2c190*/  SEL R4, RZ, 0xffffffff, P2 ;  /* 0xffffffffff047807 */ /* 0x000fe20001000000 */
[----:B------:R-:W-:Y:S01]  /*2c1a0*/  UIMAD UR13, UR11, UR15, UR13 ;  /* 0x0000000f0b0d72a4 */ /* 0x000fe2000f8e020d */
[----:B------:R-:W-:Y:S01]  /*2c1b0*/  SEL R9, RZ, 0xffffffff, P1 ;  /* 0xffffffffff097807 */ /* 0x000fe20000800000 */
[----:B------:R-:W-:Y:S01]  /*2c1c0*/  IMAD.MOV.U32 R3, RZ, RZ, R8 ;  /* 0x000000ffff037224 */ /* 0x000fe200078e0008 */
[----:B-1----:R-:W-:Y:S01]  /*2c1d0*/  ISETP.NE.AND P0, PT, R11, 0x1, PT ;  /* 0x000000010b00780c */ /* 0x002fe20003f05270 */
[----:B------:R-:W-:Y:S01]  /*2c1e0*/  ULDC.64 UR14, c[0x0][0xbf0] ;  /* 0x0002fc00000e7ab9 */ /* 0x000fe20000000a00 */
[----:B------:R-:W-:Y:S01]  /*2c1f0*/  IMAD.SHL.U32 R13, R4, 0x4, RZ ;  /* 0x00000004040d7824 */ /* 0x000fe200078e00ff */
[----:B------:R-:W-:Y:S01]  /*2c200*/  UIMAD UR10, UR10, UR14, URZ ;  /* 0x0000000e0a0a72a4 */ /* 0x000fe2000f8e023f */
[----:B------:R-:W-:Y:S01]  /*2c210*/  IMAD.SHL.U32 R9, R9, 0x8, RZ ;  /* 0x0000000809097824 */ /* 0x000fe200078e00ff */
[----:B------:R-:W-:Y:S01]  /*2c220*/  ISETP.GE.AND P2, PT, R161, UR16, PT ;  /* 0x00000010a1007c0c */ /* 0x000fe2000bf46270 */
[----:B-----5:R-:W-:Y:S01]  /*2c230*/  IMAD R25, R0, R11, RZ ;  /* 0x0000000b00197224 */ /* 0x020fe200078e02ff */
[----:B------:R-:W-:Y:S01]  /*2c240*/  UIMAD UR4, UR9, UR15, UR10 ;  /* 0x0000000f090472a4 */ /* 0x000fe2000f8e020a */
[----:B------:R-:W-:Y:S01]  /*2c250*/  LOP3.LUT R6, R13, 0x4, R6, 0xe2, !PT ;  /* 0x000000040d067812 */ /* 0x000fe200078ee206 */
[----:B------:R-:W-:Y:S01]  /*2c260*/  UIMAD.WIDE.U32 UR8, UR9, UR14, UR12 ;  /* 0x0000000e090872a5 */ /* 0x000fe2000f8e000c */
[----:B------:R-:W-:Y:S01]  /*2c270*/  SEL R0, RZ, 0x80, P2 ;  /* 0x00000080ff007807 */ /* 0x000fe20001000000 */
[----:B------:R-:W-:Y:S01]  /*2c280*/  BSSY B1, `(.L_x_3327) ;  /* 0x000004c000017945 */ /* 0x000fe20003800000 */
[----:B------:R-:W-:Y:S01]  /*2c290*/  LOP3.LUT R10, R9, 0x8, R6, 0xe2, !PT ;  /* 0x00000008090a7812 */ /* 0x000fe200078ee206 */
[----:B------:R-:W0:Y:S01]  /*2c2a0*/  @P0 LDC R5, c[0x0][0xcec] ;  /* 0x00033b00ff050b82 */ /* 0x000e220000000800 */
[----:B------:R-:W-:-:S07]  /*2c2b0*/  UIADD3 UR4, UR9, UR4, URZ ;  /* 0x0000000409047290 */ /* 0x000fce000fffe03f */
[----:B------:R-:W1:Y:S01]  /*2c2c0*/  @P0 LDC R7, c[0x0][0xcf0] ;  /* 0x00033c00ff070b82 */ /* 0x000e620000000800 */
        /* <DEDUP_REMOVED lines=13> */
[----:B------:R-:W-:Y:S02]  /*2c3a0*/  IMAD R7, R11, R7, R8 ;  /* 0x000000070b077224 */ /* 0x000fe400078e0208 */
[----:B------:R-:W-:Y:S02]  /*2c3b0*/  IMAD.SHL.U32 R13, R9, 0x10, RZ ;  /* 0x00000010090d7824 */ /* 0x000fe400078e00ff */
[----:B------:R-:W-:Y:S01]  /*2c3c0*/  IMAD R9, R3, UR9, R6 ;  /* 0x0000000903097c24 */ /* 0x000fe2000f8e0206 */
[----:B------:R-:W-:Y:S01]  /*2c3d0*/  SEL R6, RZ, 0xffffffff, P0 ;  /* 0xffffffffff067807 */ /* 0x000fe20000000000 */
[----:B------:R-:W-:Y:S01]  /*2c3e0*/  ULDC.64 UR8, c[0x0][0xbd8] ;  /* 0x0002f60000087ab9 */ /* 0x000fe20000000a00 */
[----:B------:R-:W-:Y:S01]  /*2c3f0*/  SHF.R.S32.HI R3, RZ, 0x1f, R7 ;  /* 0x0000001fff037819 */ /* 0x000fe20000011407 */
[----:B------:R-:W-:Y:S01]  /*2c400*/  IMAD.IADD R5, R5, 0x1, R9 ;  /* 0x0000000105057824 */ /* 0x000fe200078e0209 */
[----:B------:R-:W-:Y:S01]  /*2c410*/  LOP3.LUT R10, R13, 0x10, R10, 0xe2, !PT ;  /* 0x000000100d0a7812 */ /* 0x000fe200078ee20a */
[----:B------:R-:W-:Y:S01]  /*2c420*/  IMAD.SHL.U32 R13, R6, 0x20, RZ ;  /* 0x00000020060d7824 */ /* 0x000fe200078e00ff */
[----:B------:R-:W-:Y:S01]  /*2c430*/  ISETP.GE.AND P0, PT, R162, UR16, PT ;  /* 0x00000010a2007c0c */ /* 0x000fe2000bf06270 */
[----:B------:R-:W-:-:S02]  /*2c440*/  IMAD R6, R3, UR8, RZ ;  /* 0x0000000803067c24 */ /* 0x000fc4000f8e02ff */
[----:B------:R-:W-:Y:S01]  /*2c450*/  IMAD.WIDE.U32 R4, R7, UR8, R4 ;  /* 0x0000000807047c25 */ /* 0x000fe2000f8e0004 */
[----:B------:R-:W-:-:S03]  /*2c460*/  LOP3.LUT R10, R13, 0x20, R10, 0xe2, !PT ;  /* 0x000000200d0a7812 */ /* 0x000fc600078ee20a */
[----:B------:R-:W-:Y:S01]  /*2c470*/  IMAD R3, R7, UR9, R6 ;  /* 0x0000000907037c24 */ /* 0x000fe2000f8e0206 */
[----:B------:R-:W-:Y:S01]  /*2c480*/  ULDC.64 UR8, c[0x0][0xb80] ;  /* 0x0002e00000087ab9 */ /* 0x000fe20000000a00 */
[----:B------:R-:W-:Y:S01]  /*2c490*/  IMAD.U32 R7, RZ, RZ, UR43 ;  /* 0x0000002bff077e24 */ /* 0x000fe2000f8e00ff */
[C---:B------:R-:W-:Y:S01]  /*2c4a0*/  LEA R20, P1, R4.reuse, UR8, 0x1 ;  /* 0x0000000804147c11 */ /* 0x040fe2000f8208ff */
[----:B------:R-:W-:Y:S02]  /*2c4b0*/  IMAD.IADD R3, R5, 0x1, R3 ;  /* 0x0000000105037824 */ /* 0x000fe400078e0203 */
[----:B------:R-:W-:Y:S01]  /*2c4c0*/  IMAD R26, R7, 0x40, R210 ;  /* 0x00000040071a7824 */ /* 0x000fe200078e02d2 */
[----:B------:R-:W-:Y:S01]  /*2c4d0*/  SEL R7, RZ, 0x40, P0 ;  /* 0x00000040ff077807 */ /* 0x000fe20000000000 */
[----:B------:R0:W1:Y:S01]  /*2c4e0*/  SHFL.IDX PT, R6, R20, RZ, 0x181f ;  /* 0x00181fff14067589 */ /* 0x00006200000e0000 */
[----:B------:R-:W-:Y:S02]  /*2c4f0*/  LEA.HI.X R3, R4, UR9, R3, 0x1, P1 ;  /* 0x0000000904037c11 */ /* 0x000fe400088f0c03 */
[----:B------:R-:W-:-:S02]  /*2c500*/  ISETP.GE.AND P0, PT, R26, R25, PT ;  /* 0x000000191a00720c */ /* 0x000fc40003f06270 */
[----:B------:R-:W-:Y:S02]  /*2c510*/  LOP3.LUT R21, R10, R7, RZ, 0xfc, !PT ;  /* 0x000000070a157212 */ /* 0x000fe400078efcff */
[----:B------:R0:W2:Y:S02]  /*2c520*/  SHFL.IDX PT, R7, R3, RZ, 0x181f ;  /* 0x00181fff03077589 */ /* 0x0000a400000e0000 */
        /* <DEDUP_REMOVED lines=33> */
.L_x_3328:
[----:B------:R-:W-:Y:S05]  /*2c740*/  BSYNC B1 ;  /* 0x0000000000017941 */ /* 0x000fea0003800000 */
.L_x_3327:
        /* <DEDUP_REMOVED lines=9> */
[----:B------:R-:W-:-:S05]  /*2c7e0*/  LOP3.LUT P1, RZ, R21, 0x40, RZ, 0xc0, !PT ;  /* 0x0000004015ff7812 */ /* 0x000fca000782c0ff */
[CC--:B-1----:R-:W-:Y:S02]  /*2c7f0*/  @!P2 LEA R8, P0, R159.reuse, R6.reuse, 0x1 ;  /* 0x000000069f08a211 */ /* 0x0c2fe400078008ff */
[----:B--2---:R-:W-:Y:S02]  /*2c800*/  @!P3 IMAD.WIDE R4, R160, 0x2, R6 ;  /* 0x00000002a004b825 */ /* 0x004fe400078e0206 */
[-C--:B------:R-:W-:Y:S02]  /*2c810*/  @!P2 LEA.HI.X R9, R159, R7.reuse, R217, 0x1, P0 ;  /* 0x000000079f09a211 */ /* 0x080fe400000f0cd9 */
[----:B------:R-:W-:Y:S01]  /*2c820*/  @!P5 LEA R10, P0, R158, R6, 0x1 ;  /* 0x000000069e0ad211 */ /* 0x000fe200078008ff */
[----:B------:R0:W-:Y:S01]  /*2c830*/  @!P3 ST.E.128 desc[UR40][R4.64], RZ ;  /* 0x000000ff0400b985 */ /* 0x0001e2000c101d28 */
[----:B------:R-:W-:Y:S02]  /*2c840*/  ISETP.GE.AND P3, PT, R156, UR16, PT ;  /* 0x000000109c007c0c */ /* 0x000fe4000bf66270 */
[----:B------:R-:W-:Y:S01]  /*2c850*/  @!P5 LEA.HI.X R11, R158, R7, R216, 0x1, P0 ;  /* 0x000000079e0bd211 */ /* 0x000fe200000f0cd8 */
[----:B------:R1:W-:Y:S01]  /*2c860*/  @!P2 ST.E.128 desc[UR40][R8.64], RZ ;  /* 0x000000ff0800a985 */ /* 0x0003e2000c101d28 */
[----:B------:R-:W-:-:S02]  /*2c870*/  ISETP.GE.AND P2, PT, R17, UR16, PT ;  /* 0x0000001011007c0c */ /* 0x000fc4000bf46270 */
[----:B------:R-:W-:Y:S01]  /*2c880*/  LOP3.LUT P0, RZ, R24, 0x80, RZ, 0xc0, !PT ;  /* 0x0000008018ff7812 */ /* 0x000fe2000780c0ff */
[----:B------:R1:W-:Y:S01]  /*2c890*/  @!P5 ST.E.128 desc[UR40][R10.64], RZ ;  /* 0x000000ff0a00d985 */ /* 0x0003e2000c101d28 */
[----:B------:R-:W-:-:S04]  /*2c8a0*/  @!P4 LEA R12, P6, R157, R6, 0x1 ;  /* 0x000000069d0cc211 */ /* 0x000fc800078c08ff */
[----:B------:R-:W-:Y:S02]  /*2c8b0*/  @!P4 LEA.HI.X R13, R157, R7, R215, 0x1, P6 ;  /* 0x000000079d0dc211 */ /* 0x000fe400030f0cd7 */
[----:B------:R-:W-:-:S03]  /*2c8c0*/  @!P3 LEA R14, P5, R156, R6, 0x1 ;  /* 0x000000069c0eb211 */ /* 0x000fc600078a08ff */
[----:B------:R1:W-:Y:S01]  /*2c8d0*/  @!P4 ST.E.128 desc[UR40][R12.64], RZ ;  /* 0x000000ff0c00c985 */ /* 0x0003e2000c101d28 */
[-C--:B0-----:R-:W-:Y:S02]  /*2c8e0*/  @!P2 LEA R4, P6, R17, R6.reuse, 0x1 ;  /* 0x000000061104a211 */ /* 0x081fe400078c08ff */
        /* <DEDUP_REMOVED lines=10> */
.L_x_3319:
[----:B------:R-:W-:Y:S05]  /*2c990*/  BSYNC B0 ;  /* 0x0000000000007941 */ /* 0x000fea0003800000 */
.L_x_3311:
[----:B------:R-:W-:Y:S02]  /*2c9a0*/  ULDC UR4, c[0x0][0xd3c] ;  /* 0x00034f0000047ab9 */ /* 0x000fe40000000800 */
[----:B------:R-:W-:-:S06]  /*2c9b0*/  UISETP.GE.AND UP0, UPT, UR6, UR4, UPT ;  /* 0x000000040600728c */ /* 0x000fcc000bf06270 */
[----:B------:R-:W-:-:S13]  /*2c9c0*/  PLOP3.LUT P0, PT, PT, PT, UP0, 0x80, 0x0 ;  /* 0x000000000000781c */ /* 0x000fda0003f0f008 */
[----:B------:R-:W-:Y:S05]  /*2c9d0*/  @!P0 BRA `(.L_x_3329) ;  /* 0xfffffd4800e88947 */ /* 0x000fea000383ffff */
[----:B------:R-:W-:Y:S05]  /*2c9e0*/  EXIT ;  /* 0x000000000000794d */ /* 0x000fea0003800000 */
.L_x_3189:
        /* <DEDUP_REMOVED lines=14> */
[----:B0-----:R0:W-:Y:S01]  /*2cad0*/  STL.128 [R1+0x440], R4 ;  /* 0x0004400401007387 */ /* 0x0011e20000100c00 */
[----:B------:R-:W-:Y:S06]  /*2cae0*/  BAR.ARV 0x4, 0x180 ;  /* 0x0106000000007b1d */ /* 0x000fec0000002000 */
[----:B------:R-:W-:Y:S05]  /*2caf0*/  BRA `(.L_x_3331) ;  /* 0x0000000c00b47947 */ /* 0x000fea0003800000 */
.L_x_3330:
[----:B------:R-:W0:Y:S01]  /*2cb00*/  S2R R0, SR_TID.X ;  /* 0x0000000000007919 */ /* 0x000e220000002100 */
[----:B------:R-:W-:Y:S01]  /*2cb10*/  ULDC UR4, c[0x0][0xd3c] ;  /* 0x00034f0000047ab9 */ /* 0x000fe20000000800 */
[----:B------:R-:W1:Y:S01]  /*2cb20*/  S2UR UR6, SR_CTAID.X ;  /* 0x00000000000679c3 */ /* 0x000e620000002500 */
[----:B------:R-:W-:Y:S01]  /*2cb30*/  ULDC UR5, c[0x0][0xd38] ;  /* 0x00034e0000057ab9 */ /* 0x000fe20000000800 */
[----:B0-----:R-:W-:-:S04]  /*2cb40*/  LOP3.LUT R0, R0, 0x1f, RZ, 0xc0, !PT ;  /* 0x0000001f00007812 */ /* 0x001fc800078ec0ff */
[----:B------:R-:W-:-:S04]  /*2cb50*/  ISETP.NE.AND P0, PT, R0, 0x1f, PT ;  /* 0x0000001f0000780c */ /* 0x000fc80003f05270 */
[----:B------:R-:W-:-:S13]  /*2cb60*/  ISETP.GE.OR P1, PT, R0, UR4, !P0 ;  /* 0x0000000400007c0c */ /* 0x000fda000c726670 */
[----:B------:R-:W0:Y:S08]  /*2cb70*/  @!P1 LDC.64 R2, c[0x0][0xd80] ;  /* 0x00036000ff029b82 */ /* 0x000e300000000a00 */
[----:B------:R-:W2:Y:S01]  /*2cb80*/  @!P1 LDC.64 R4, c[0x0][0xd78] ;  /* 0x00035e00ff049b82 */ /* 0x000ea20000000a00 */
[----:B0-----:R-:W-:-:S05]  /*2cb90*/  @!P1 IMAD.WIDE.U32 R2, R0, 0x4, R2 ;  /* 0x0000000400029825 */ /* 0x001fca00078e0002 */
[----:B------:R2:W3:Y:S02]  /*2cba0*/  @!P1 LDG.E R6, desc[UR40][R2.64] ;  /* 0x0000002802069981 */ /* 0x0004e4000c1e1900 */
[----:B--2---:R-:W-:-:S04]  /*2cbb0*/  @!P1 IMAD.WIDE.U32 R2, R0, 0x4, R4 ;  /* 0x0000000400029825 */ /* 0x004fc800078e0004 */
[----:B------:R-:W-:-:S06]  /*2cbc0*/  IMAD.MOV.U32 R5, RZ, RZ, RZ ;  /* 0x000000ffff057224 */ /* 0x000fcc00078e00ff */
        /* <DEDUP_REMOVED lines=31> */
.L_x_3334:
        /* <DEDUP_REMOVED lines=12> */
[----:B0-----:R-:W-:-:S05]  /*2ce80*/  @!P6 IMAD.WIDE R2, R9, 0x4, R2 ;  /* 0x000000040902e825 */ /* 0x001fca00078e0202 */
[----:B------:R1:W2:Y:S02]  /*2ce90*/  @!P6 LDG.E R6, desc[UR40][R2.64] ;  /* 0x000000280206e981 */ /* 0x0002a4000c1e1900 */
[----:B-1----:R-:W-:-:S04]  /*2cea0*/  @!P6 IMAD.WIDE R2, R9, 0x4, R4 ;  /* 0x000000040902e825 */ /* 0x002fc800078e0204 */
[----:B------:R-:W-:-:S06]  /*2ceb0*/  IMAD.MOV.U32 R5, RZ, RZ, RZ ;  /* 0x000000ffff057224 */ /* 0x000fcc00078e00ff */
        /* <DEDUP_REMOVED lines=23> */
.L_x_3332:
        /* <DEDUP_REMOVED lines=10> */
[----:B------:R-:W-:-:S06]  /*2d0d0*/  VIADD R8, R10, 0xffffffff ;  /* 0xffffffff0a087836 */ /* 0x000fcc0000000000 */
[----:B------:R3:W4:Y:S02]  /*2d0e0*/  SHFL.IDX PT, R8, R3, R8, 0x1f ;  /* 0x00001f0803087589 */ /* 0x00072400000e0000 */
.L_x_3335:
[----:B----4-:R-:W-:Y:S01]  /*2d0f0*/  IMAD R2, R8, UR5, R9 ;  /* 0x0000000508027c24 */ /* 0x010fe2000f8e0209 */
[----:B-1----:R-:W-:Y:S01]  /*2d100*/  ISETP.NE.AND P0, PT, R7, 0x1, PT ;  /* 0x000000010700780c */ /* 0x002fe20003f05270 */
[----:B------:R-:W-:-:S03]  /*2d110*/  VIADD R12, R10, UR4 ;  /* 0x000000040a0c7c36 */ /* 0x000fc60008000000 */
[----:B------:R1:W-:Y:S01]  /*2d120*/  STL [R1+0x440], R2 ;  /* 0x0004400201007387 */ /* 0x0003e20000100800 */
[----:B0-----:R-:W-:-:S03]  /*2d130*/  IADD3 R5, -R2, UR6, RZ ;  /* 0x0000000602057c10 */ /* 0x001fc6000fffe1ff */
[----:B------:R1:W-:Y:S05]  /*2d140*/  STL [R1+0x44c], R12 ;  /* 0x00044c0c01007387 */ /* 0x0003ea0000100800 */
[----:B------:R-:W-:Y:S05]  /*2d150*/  @!P0 BRA `(.L_x_3336) ;  /* 0x0000000000e08947 */ /* 0x000fea0003800000 */
[-C--:B--2---:R-:W-:Y:S02]  /*2d160*/  IABS R6, R4.reuse ;  /* 0x0000000400067213 */ /* 0x084fe40000000000 */
[----:B------:R-:W-:Y:S02]  /*2d170*/  IABS R8, R7 ;  /* 0x0000000700087213 */ /* 0x000fe40000000000 */
[----:B------:R-:W0:Y:S08]  /*2d180*/  I2F.RP R9, R6 ;  /* 0x0000000600097306 */ /* 0x000e300000209400 */
[----:B------:R-:W2:Y:S08]  /*2d190*/  I2F.RP R10, R8 ;  /* 0x00000008000a7306 */ /* 0x000eb00000209400 */
[----:B0-----:R-:W1:Y:S08]  /*2d1a0*/  MUFU.RCP R9, R9 ;  /* 0x0000000900097308 */ /* 0x001e700000001000 */
[----:B--2---:R-:W-:Y:S01]  /*2d1b0*/  MUFU.RCP R10, R10 ;  /* 0x0000000a000a7308 */ /* 0x004fe20000001000 */
[----:B-1----:R-:W-:Y:S01]  /*2d1c0*/  VIADD R2, R9, 0xffffffe ;  /* 0x0ffffffe09027836 */ /* 0x002fe20000000000 */
[----:B------:R-:W-:-:S06]  /*2d1d0*/  IABS R9, R4 ;  /* 0x0000000400097213 */ /* 0x000fcc0000000000 */
[----:B---3--:R0:W1:Y:S02]  /*2d1e0*/  F2I.FTZ.U32.TRUNC.NTZ R3, R2 ;  /* 0x0000000200037305 */ /* 0x008064000021f000 */
        /* <DEDUP_REMOVED lines=8> */
[----:B------:R-:W-:Y:S02]  /*2d270*/  VIADD R3, R10, 0xffffffe ;  /* 0x0ffffffe0a037836 */ /* 0x000fe40000000000 */
[----:B------:R-:W-:Y:S01]  /*2d280*/  IMAD.MOV.U32 R2, RZ, RZ, RZ ;  /* 0x000000ffff027224 */ /* 0x000fe200078e00ff */
[----:B------:R-:W-:-:S03]  /*2d290*/  ISETP.GT.U32.AND P1, PT, R6, R11, PT ;  /* 0x0000000b0600720c */ /* 0x000fc60003f24070 */
[----:B------:R-:W0:Y:S10]  /*2d2a0*/  F2I.FTZ.U32.TRUNC.NTZ R3, R3 ;  /* 0x0000000300037305 */ /* 0x000e34000021f000 */
[----:B------:R-:W-:-:S02]  /*2d2b0*/  @!P1 IMAD.IADD R11, R11, 0x1, -R6 ;  /* 0x000000010b0b9824 */ /* 0x000fc400078e0a06 */
[----:B------:R-:W-:Y:S01]  /*2d2c0*/  @!P1 VIADD R9, R9, 0x1 ;  /* 0x0000000109099836 */ /* 0x000fe20000000000 */
[----:B------:R-:W-:Y:S02]  /*2d2d0*/  ISETP.NE.AND P1, PT, R4, RZ, PT ;  /* 0x000000ff0400720c */ /* 0x000fe40003f25270 */
[----:B------:R-:W-:Y:S01]  /*2d2e0*/  ISETP.GE.U32.AND P0, PT, R11, R6, PT ;  /* 0x000000060b00720c */ /* 0x000fe20003f06070 */
[----:B0-----:R-:W-:-:S04]  /*2d2f0*/  IMAD.MOV R11, RZ, RZ, -R3 ;  /* 0x000000ffff0b7224 */ /* 0x001fc800078e0a03 */
[----:B------:R-:W-:-:S04]  /*2d300*/  IMAD R11, R11, R8, RZ ;  /* 0x000000080b0b7224 */ /* 0x000fc800078e02ff */
[----:B------:R-:W-:Y:S01]  /*2d310*/  IMAD.HI.U32 R6, R3, R11, R2 ;  /* 0x0000000b03067227 */ /* 0x000fe200078e0002 */
[----:B------:R-:W-:-:S03]  /*2d320*/  LOP3.LUT R2, R5, R4, RZ, 0x3c, !PT ;  /* 0x0000000405027212 */ /* 0x000fc600078e3cff */
[----:B------:R-:W-:Y:S01]  /*2d330*/  @P0 VIADD R9, R9, 0x1 ;  /* 0x0000000109090836 */ /* 0x000fe20000000000 */
[----:B------:R-:W-:Y:S02]  /*2d340*/  ISETP.GE.AND P2, PT, R2, RZ, PT ;  /* 0x000000ff0200720c */ /* 0x000fe40003f46270 */
[----:B------:R-:W-:-:S05]  /*2d350*/  IABS R2, R7 ;  /* 0x0000000700027213 */ /* 0x000fca0000000000 */
[----:B------:R-:W-:-:S06]  /*2d360*/  IMAD.MOV R2, RZ, RZ, -R2 ;  /* 0x000000ffff027224 */ /* 0x000fcc00078e0a02 */
[----:B------:R-:W-:Y:S01]  /*2d370*/  @!P2 IMAD.MOV R9, RZ, RZ, -R9 ;  /* 0x000000ffff09a224 */ /* 0x000fe200078e0a09 */
[----:B------:R-:W-:-:S04]  /*2d380*/  @!P1 LOP3.LUT R9, RZ, R4, RZ, 0x33, !PT ;  /* 0x00000004ff099212 */ /* 0x000fc800078e33ff */
[----:B------:R-:W-:-:S05]  /*2d390*/  IABS R3, R9 ;  /* 0x0000000900037213 */ /* 0x000fca0000000000 */
        /* <DEDUP_REMOVED lines=12> */
[--C-:B------:R-:W-:Y:S02]  /*2d460*/  IMAD.MOV R2, RZ, RZ, -R6.reuse ;  /* 0x000000ffff027224 */ /* 0x100fe400078e0a06 */
[C---:B------:R-:W-:Y:S02]  /*2d470*/  IMAD R6, R7.reuse, 0x1000000, R6 ;  /* 0x0100000007067824 */ /* 0x040fe400078e0206 */
[--C-:B------:R-:W-:Y:S02]  /*2d480*/  IMAD R7, R7, R2, R9.reuse ;  /* 0x0000000207077224 */ /* 0x100fe400078e0209 */
[----:B------:R-:W-:Y:S02]  /*2d490*/  IMAD.MOV R2, RZ, RZ, -R9 ;  /* 0x000000ffff027224 */ /* 0x000fe400078e0a09 */
[----:B------:R-:W-:Y:S02]  /*2d4a0*/  IMAD R3, R7, 0x10000, R6 ;  /* 0x0001000007037824 */ /* 0x000fe400078e0206 */
[----:B------:R-:W-:-:S03]  /*2d4b0*/  IMAD R2, R4, R2, R5 ;  /* 0x0000000204027224 */ /* 0x000fc600078e0205 */
[----:B------:R0:W-:Y:S01]  /*2d4c0*/  STL [R1+0x448], R3 ;  /* 0x0004480301007387 */ /* 0x0001e20000100800 */
[----:B------:R-:W-:Y:S05]  /*2d4d0*/  BRA `(.L_x_3337) ;  /* 0x0000000000f47947 */ /* 0x000fea0003800000 */
.L_x_3336:
[----:B-1-3--:R-:W0:Y:S02]  /*2d4e0*/  LDC.64 R2, c[0x0][0xd90] ;  /* 0x00036400ff027b82 */ /* 0x00ae240000000a00 */
[----:B0-----:R-:W-:-:S05]  /*2d4f0*/  IMAD.WIDE R2, R12, 0x4, R2 ;  /* 0x000000040c027825 */ /* 0x001fca00078e0202 */
[----:B------:R0:W2:Y:S02]  /*2d500*/  LDG.E R7, desc[UR40][R2.64] ;  /* 0x0000002802077981 */ /* 0x0000a4000c1e1900 */
        /* <DEDUP_REMOVED lines=29> */
[----:B------:R-:W-:-:S04]  /*2d6e0*/  VIADDMNMX R7, R10, UR5, R7, PT ;  /* 0x000000050a077c46 */ /* 0x000fc8000b800107 */
[-C--:B------:R-:W-:Y:S02]  /*2d6f0*/  IABS R9, R7.reuse ;  /* 0x0000000700097213 */ /* 0x080fe40000000000 */
        /* <DEDUP_REMOVED lines=11> */
[----:B------:R-:W-:Y:S02]  /*2d7b0*/  LOP3.LUT R3, R5, R7, RZ, 0x3c, !PT ;  /* 0x0000000705037212 */ /* 0x000fe400078e3cff */
[----:B------:R-:W-:Y:S01]  /*2d7c0*/  IADD3 R5, R8, 0x1000000, R5 ;  /* 0x0100000008057810 */ /* 0x000fe20007ffe005 */
        /* <DEDUP_REMOVED lines=10> */
[----:B------:R-:W-:Y:S01]  /*2d870*/  @!P1 LOP3.LUT R2, RZ, R7, RZ, 0x33, !PT ;  /* 0x00000007ff029212 */ /* 0x000fe200078e33ff */
[----:B------:R-:W-:-:S04]  /*2d880*/  IMAD.MOV R7, RZ, RZ, -R7 ;  /* 0x000000ffff077224 */ /* 0x000fc800078e0a07 */
[----:B------:R-:W-:-:S05]  /*2d890*/  IMAD R3, R2, R7, R5 ;  /* 0x0000000702037224 */ /* 0x000fca00078e0205 */
[----:B------:R1:W-:Y:S02]  /*2d8a0*/  STL [R1+0x448], R3 ;  /* 0x0004480301007387 */ /* 0x0003e40000100800 */
.L_x_3337:
[----:B01----:R-:W-:-:S05]  /*2d8b0*/  LOP3.LUT R3, RZ, R2, RZ, 0x33, !PT ;  /* 0x00000002ff037212 */ /* 0x003fca00078e33ff */
[----:B------:R-:W-:-:S05]  /*2d8c0*/  IMAD.IADD R2, R4, 0x1, R3 ;  /* 0x0000000104027824 */ /* 0x000fca00078e0203 */
[----:B------:R1:W-:Y:S01]  /*2d8d0*/  STL [R1+0x444], R2 ;  /* 0x0004440201007387 */ /* 0x0003e20000100800 */
[----:B------:R-:W-:Y:S05]  /*2d8e0*/  BRA `(.L_x_3338) ;  /* 0x0000000000107947 */ /* 0x000fea0003800000 */
.L_x_3333:
[----:B------:R-:W-:Y:S01]  /*2d8f0*/  IMAD.U32 R2, RZ, RZ, UR6 ;  /* 0x00000006ff027e24 */ /* 0x000fe2000f8e00ff */
[----:B------:R0:W-:Y:S04]  /*2d900*/  STL [R1+0x444], RZ ;  /* 0x000444ff01007387 */ /* 0x0001e80000100800 */
[----:B------:R0:W-:Y:S04]  /*2d910*/  STL [R1+0x448], RZ ;  /* 0x000448ff01007387 */ /* 0x0001e80000100800 */
[----:B------:R0:W-:Y:S02]  /*2d920*/  STL [R1+0x440], R2 ;  /* 0x0004400201007387 */ /* 0x0001e40000100800 */
.L_x_3338:
[----:B------:R-:W2:Y:S04]  /*2d930*/  LDL R4, [R1+0x440] ;  /* 0x0004400001047983 */ /* 0x000ea80000100800 */
        /* <DEDUP_REMOVED lines=9> */
.L_x_3331:
[----:B--2---:R-:W2:Y:S01]  /*2d9d0*/  LDL R0, [R1+0x44c] ;  /* 0x00044c0001007983 */ /* 0x004ea20000100800 */
[----:B------:R-:W-:-:S03]  /*2d9e0*/  ULDC UR4, c[0x0][0xd3c] ;  /* 0x00034f0000047ab9 */ /* 0x000fc60000000800 */
[----:B------:R3:W-:Y:S04]  /*2d9f0*/  STL [R1+0x450], RZ ;  /* 0x000450ff01007387 */ /* 0x0007e80000100800 */
[----:B------:R3:W-:Y:S01]  /*2da00*/  STL [R1+0x4a4], RZ ;  /* 0x0004a4ff01007387 */ /* 0x0007e20000100800 */
[----:B--2---:R-:W-:Y:S01]  /*2da10*/  ISETP.GE.AND P0, PT, R0, UR4, PT ;  /* 0x0000000400007c0c */ /* 0x004fe2000bf06270 */
[----:B------:R-:W-:-:S05]  /*2da20*/  IMAD.MOV.U32 R0, RZ, RZ, 0x1 ;  /* 0x00000001ff007424 */ /* 0x000fca00078e00ff */
[----:B------:R3:W-:Y:S07]  /*2da30*/  STL [R1+0x458], R0 ;  /* 0x0004580001007387 */ /* 0x0007ee0000100800 */
[----:B------:R-:W-:Y:S05]  /*2da40*/  @P0 BRA `(.L_x_3339) ;  /* 0x0000007800d00947 */ /* 0x000fea0003800000 */
[----:B0-----:R-:W0:Y:S01]  /*2da50*/  S2R R5, SR_TID.X ;  /* 0x0000000000057919 */ /* 0x001e220000002100 */
[----:B------:R-:W2:Y:S01]  /*2da60*/  S2UR UR5, SR_CgaCtaId ;  /* 0x00000000000579c3 */ /* 0x000ea20000008800 */
[----:B------:R-:W-:Y:S01]  /*2da70*/  UMOV UR4, 0x400 ;  /* 0x0000040000047882 */ /* 0x000fe20000000000 */
[----:B------:R-:W-:Y:S01]  /*2da80*/  BSSY B8, `(.L_x_3339) ;  /* 0x00007b0000087945 */ /* 0x000fe20003800000 */
[----:B------:R-:W-:Y:S01]  /*2da90*/  STL [R1+0x4a4], RZ ;  /* 0x0004a4ff01007387 */ /* 0x000fe20000100800 */
[----:B------:R-:W-:Y:S01]  /*2daa0*/  ULDC UR36, c[0x0][0xc] ;  /* 0x0000030000247ab9 */ /* 0x000fe20000000800 */
[----:B------:R-:W-:Y:S02]  /*2dab0*/  ULDC.64 UR38, c[0x0][0x198] ;  /* 0x0000660000267ab9 */ /* 0x000fe40000000a00 */
[----:B------:R-:W-:Y:S01]  /*2dac0*/  STL [R1+0x450], RZ ;  /* 0x000450ff01007387 */ /* 0x000fe20000100800 */
[----:B--2---:R-:W-:-:S06]  /*2dad0*/  ULEA UR4, UR5, UR4, 0x18 ;  /* 0x0000000405047291 */ /* 0x004fcc000f8ec03f */
[----:B------:R-:W-:Y:S01]  /*2dae0*/  IMAD.U32 R18, RZ, RZ, UR4 ;  /* 0x00000004ff127e24 */ /* 0x000fe2000f8e00ff */
[C---:B0-----:R-:W-:Y:S01]  /*2daf0*/  LOP3.LUT R4, R5.reuse, 0x7f, RZ, 0xc0, !PT ;  /* 0x0000007f05047812 */ /* 0x041fe200078ec0ff */
[----:B---3--:R-:W-:-:S05]  /*2db00*/  IMAD.SHL.U32 R0, R5, 0x8, RZ ;  /* 0x0000000805007824 */ /* 0x008fca00078e00ff */
[C---:B-1----:R-:W-:Y:S02]  /*2db10*/  LOP3.LUT R2, R0.reuse, 0x1f8, RZ, 0xc0, !PT ;  /* 0x000001f800027812 */ /* 0x042fe400078ec0ff */
[----:B------:R-:W-:Y:S02]  /*2db20*/  LOP3.LUT R0, R0, 0x38, RZ, 0xc0, !PT ;  /* 0x0000003800007812 */ /* 0x000fe400078ec0ff */
[----:B------:R-:W-:Y:S01]  /*2db30*/  LOP3.LUT R3, R2, 0x38, R5, 0x78, !PT ;  /* 0x0000003802037812 */ /* 0x000fe200078e7805 */
[----:B------:R-:W-:Y:S01]  /*2db40*/  IMAD.SHL.U32 R2, R4, 0x8, RZ ;  /* 0x0000000804027824 */ /* 0x000fe200078e00ff */
[----:B------:R-:W-:-:S04]  /*2db50*/  SHF.R.U32.HI R4, RZ, 0x3, R4 ;  /* 0x00000003ff047819 */ /* 0x000fc80000011604 */
[----:B------:R-:W-:Y:S01]  /*2db60*/  LOP3.LUT R3, R3, 0x200, R2, 0xf8, !PT ;  /* 0x0000020003037812 */ /* 0x000fe200078ef802 */
[----:B------:R-:W-:-:S04]  /*2db70*/  IMAD.SHL.U32 R2, R5, 0x10, RZ ;  /* 0x0000001005027824 */ /* 0x000fc800078e00ff */
[----:B------:R-:W-:Y:S01]  /*2db80*/  IMAD R3, R3, 0x2, R18 ;  /* 0x0000000203037824 */ /* 0x000fe200078e0212 */
[----:B------:R-:W-:Y:S01]  /*2db90*/  LOP3.LUT R4, R4, 0x70, R2, 0xf8, !PT ;  /* 0x0000007004047812 */ /* 0x000fe200078ef802 */
[----:B------:R-:W-:Y:S01]  /*2dba0*/  IMAD.MOV.U32 R2, RZ, RZ, 0x1 ;  /* 0x00000001ff027424 */ /* 0x000fe200078e00ff */
[C---:B------:R-:W-:Y:S02]  /*2dbb0*/  LOP3.LUT R4, R0.reuse, 0x40, RZ, 0xfc, !PT ;  /* 0x0000004000047812 */ /* 0x040fe400078efcff */
[----:B------:R0:W-:Y:S01]  /*2dbc0*/  STL [R1+0x454], R3 ;  /* 0x0004540301007387 */ /* 0x0001e20000100800 */
[----:B------:R-:W-:-:S03]  /*2dbd0*/  LOP3.LUT R4, R0, 0x100, RZ, 0xfc, !PT ;  /* 0x0000010000047812 */ /* 0x000fc600078efcff */
[----:B------:R1:W-:Y:S01]  /*2dbe0*/  STL [R1+0x458], R2 ;  /* 0x0004580201007387 */ /* 0x0003e20000100800 */
[C---:B0-----:R-:W-:Y:S02]  /*2dbf0*/  LOP3.LUT R3, R0.reuse, 0x80, RZ, 0xfc, !PT ;  /* 0x0000008000037812 */ /* 0x041fe400078efcff */
[C---:B------:R-:W-:Y:S02]  /*2dc00*/  LOP3.LUT R3, R0.reuse, 0x140, RZ, 0xfc, !PT ;  /* 0x0000014000037812 */ /* 0x040fe400078efcff */
[C---:B-1----:R-:W-:Y:S02]  /*2dc10*/  LOP3.LUT R2, R0.reuse, 0xc0, RZ, 0xfc, !PT ;  /* 0x000000c000027812 */ /* 0x042fe400078efcff */
[C---:B------:R-:W-:Y:S02]  /*2dc20*/  LOP3.LUT R2, R0.reuse, 0x180, RZ, 0xfc, !PT ;  /* 0x0000018000027812 */ /* 0x040fe400078efcff */
[----:B------:R-:W-:-:S07]  /*2dc30*/  LOP3.LUT R0, R0, 0x1c0, RZ, 0xfc, !PT ;  /* 0x000001c000007812 */ /* 0x000fce00078efcff */
.L_x_3473:
[----:B0-----:R-:W2:Y:S01]  /*2dc40*/  LDL R9, [R1+0x44c] ;  /* 0x00044c0001097983 */ /* 0x001ea20000100800 */
[----:B------:R-:W-:Y:S05]  /*2dc50*/  YIELD ;  /* 0x0000000000007946 */ /* 0x000fea0003800000 */
[----:B------:R-:W-:Y:S01]  /*2dc60*/  ULDC.64 UR4, c[0x0][0xb20] ;  /* 0x0002c80000047ab9 */ /* 0x000fe20000000a00 */
[----:B------:R-:W-:Y:S01]  /*2dc70*/  IMAD.MOV.U32 R0, RZ, RZ, RZ ;  /* 0x000000ffff007224 */ /* 0x000fe200078e00ff */
[----:B------:R-:W-:Y:S01]  /*2dc80*/  ISETP.NE.U32.AND P0, PT, RZ, UR4, PT ;  /* 0x00000004ff007c0c */ /* 0x000fe2000bf05070 */
[----:B-1--4-:R-:W0:Y:S01]  /*2dc90*/  LDC.64 R4, c[0x0][0xaf8] ;  /* 0x0002be00ff047b82 */ /* 0x012e220000000a00 */
        /* <DEDUP_REMOVED lines=41> */
.L_x_3340:
        /* <DEDUP_REMOVED lines=16> */
.L_x_3341:
[----:B------:R-:W-:Y:S05]  /*2e030*/  @!P1 BRA `(.L_x_3342) ;  /* 0x00000000000c9947 */ /* 0x000fea0003800000 */
[----:B------:R-:W3:Y:S04]  /*2e040*/  LDG.E R6, desc[UR40][R2.64] ;  /* 0x0000002802067981 */ /* 0x000ee8000c1e1900 */
[----:B------:R-:W3:Y:S02]  /*2e050*/  LDG.E R2, desc[UR40][R2.64+0x4] ;  /* 0x0000042802027981 */ /* 0x000ee4000c1e1900 */
[----:B---3--:R-:W-:-:S07]  /*2e060*/  IMAD.IADD R6, R2, 0x1, -R6 ;  /* 0x0000000102067824 */ /* 0x008fce00078e0a06 */
.L_x_3342:
        /* <DEDUP_REMOVED lines=34> */
.L_x_3345:
[----:B------:R-:W-:-:S13]  /*2e290*/  ISETP.NE.AND P0, PT, R3, 0x1, PT ;  /* 0x000000010300780c */ /* 0x000fda0003f05270 */
[----:B------:R-:W2:Y:S02]  /*2e2a0*/  @P0 LDC.64 R4, c[0x0][0xae0] ;  /* 0x0002b800ff040b82 */ /* 0x000ea40000000a00 */
[----:B--2---:R-:W-:-:S05]  /*2e2b0*/  @P0 IMAD.HI.U32 R4, R8, R4, RZ ;  /* 0x0000000408040227 */ /* 0x004fca00078e00ff */
[----:B------:R-:W-:-:S07]  /*2e2c0*/  @P0 SHF.R.U32.HI R8, RZ, R5, R4 ;  /* 0x00000005ff080219 */ /* 0x000fce0000011604 */
.L_x_3346:
[----:B------:R-:W-:Y:S05]  /*2e2d0*/  BSYNC B0 ;  /* 0x0000000000007941 */ /* 0x000fea0003800000 */
.L_x_3344:
[----:B------:R-:W-:-:S05]  /*2e2e0*/  IMAD R8, R8, R3, R3 ;  /* 0x0000000308087224 */ /* 0x000fca00078e0203 */
[----:B------:R-:W-:-:S07]  /*2e2f0*/  VIMNMX R2, R2, R8, PT ;  /* 0x0000000802027248 */ /* 0x000fce0003fe0100 */
.L_x_3343:
        /* <DEDUP_REMOVED lines=25> */
.L_x_3349:
[----:B------:R-:W-:-:S13]  /*2e490*/  ISETP.NE.AND P0, PT, R3, 0x1, PT ;  /* 0x000000010300780c */ /* 0x000fda0003f05270 */
[----:B--2---:R-:W2:Y:S02]  /*2e4a0*/  @P0 LDC.64 R4, c[0x0][0xae0] ;  /* 0x0002b800ff040b82 */ /* 0x004ea40000000a00 */
[----:B--2---:R-:W-:-:S05]  /*2e4b0*/  @P0 IMAD.HI.U32 R4, R6, R4, RZ ;  /* 0x0000000406040227 */ /* 0x004fca00078e00ff */
[----:B------:R-:W-:-:S07]  /*2e4c0*/  @P0 SHF.R.U32.HI R6, RZ, R5, R4 ;  /* 0x00000005ff060219 */ /* 0x000fce0000011604 */
.L_x_3350:
[----:B------:R-:W-:Y:S05]  /*2e4d0*/  BSYNC B0 ;  /* 0x0000000000007941 */ /* 0x000fea0003800000 */
.L_x_3348:
[----:B------:R-:W-:-:S05]  /*2e4e0*/  IMAD R3, R6, R3, RZ ;  /* 0x0000000306037224 */ /* 0x000fca00078e02ff */
[----:B------:R-:W-:-:S07]  /*2e4f0*/  VIMNMX R2, R2, R3, !PT ;  /* 0x0000000302027248 */ /* 0x000fce0007fe0100 */
.L_x_3347:
[----:B------:R-:W-:Y:S01]  /*2e500*/  SHF.R.S32.HI R3, RZ, 0x1f, R2 ;  /* 0x0000001fff037819 */ /* 0x000fe20000011402 */
[----:B------:R-:W-:Y:S01]  /*2e510*/  IMAD.MOV.U32 R5, RZ, RZ, RZ ;  /* 0x000000ffff057224 */ /* 0x000fe200078e00ff */
[----:B--2---:R-:W-:Y:S01]  /*2e520*/  SHF.R.U32.HI R4, RZ, 0x10, R7 ;  /* 0x00000010ff047819 */ /* 0x004fe20000011607 */
[----:B------:R-:W-:Y:S01]  /*2e530*/  BSSY B0, `(.L_x_3351) ;  /* 0x0000029000007945 */ /* 0x000fe20003800000 */
[----:B------:R-:W-:Y:S01]  /*2e540*/  LEA.HI R3, R3, R2, RZ, 0x6 ;  /* 0x0000000203037211 */ /* 0x000fe200078f30ff */
[----:B01----:R-:W-:Y:S01]  /*2e550*/  IMAD.MOV.U32 R10, RZ, RZ, R5 ;  /* 0x000000ffff0a7224 */ /* 0x003fe200078e0005 */
[----:B------:R-:W-:Y:S01]  /*2e560*/  ISETP.NE.AND P0, PT, R4, RZ, PT ;  /* 0x000000ff0400720c */ /* 0x000fe20003f05270 */
[----:B------:R0:W-:Y:S01]  /*2e570*/  STL [R1+0x488], R5 ;  /* 0x0004880501007387 */ /* 0x0001e20000100800 */
[----:B------:R-:W-:Y:S02]  /*2e580*/  SHF.R.S32.HI R3, RZ, 0x6, R3 ;  /* 0x00000006ff037819 */ /* 0x000fe40000011403 */
[----:B------:R-:W-:-:S02]  /*2e590*/  LOP3.LUT R8, R7, 0xff, RZ, 0xc0, !PT ;  /* 0x000000ff07087812 */ /* 0x000fc400078ec0ff */
[----:B------:R-:W-:-:S03]  /*2e5a0*/  VIMNMX R9, RZ, R3, !PT ;  /* 0x00000003ff097248 */ /* 0x000fc60007fe0100 */
[----:B------:R0:W-:Y:S01]  /*2e5b0*/  STL [R1+0x4a8], R8 ;  /* 0x0004a80801007387 */ /* 0x0001e20000100800 */
[----:B------:R-:W-:-:S03]  /*2e5c0*/  ISETP.GT.AND P1, PT, R0, R9, PT ;  /* 0x000000090000720c */ /* 0x000fc60003f24270 */
[----:B------:R0:W-:Y:S01]  /*2e5d0*/  STL [R1+0x484], R9 ;  /* 0x0004840901007387 */ /* 0x0001e20000100800 */
[----:B------:R-:W1:Y:S09]  /*2e5e0*/  @!P0 LDC R4, c[0x0][0xae8] ;  /* 0x0002ba00ff048b82 */ /* 0x000e720000000800 */
[----:B0-----:R-:W-:Y:S05]  /*2e5f0*/  @!P1 BRA `(.L_x_3352) ;  /* 0x0000000000709947 */ /* 0x001fea0003800000 */
[-C--:B-1----:R-:W-:Y:S02]  /*2e600*/  IABS R5, R4.reuse ;  /* 0x0000000400057213 */ /* 0x082fe40000000000 */
        /* <DEDUP_REMOVED lines=27> */
.L_x_3352:
[----:B------:R-:W-:Y:S05]  /*2e7c0*/  BSYNC B0 ;  /* 0x0000000000007941 */ /* 0x000fea0003800000 */
.L_x_3351:
[----:B------:R-:W-:Y:S01]  /*2e7d0*/  IMAD.MOV.U32 R3, RZ, RZ, R10 ;  /* 0x000000ffff037224 */ /* 0x000fe200078e000a */
[----:B------:R-:W-:Y:S03]  /*2e7e0*/  BSSY B7, `(.L_x_3353) ;  /* 0x00005bd000077945 */ /* 0x000fe60003800000 */
[----:B------:R-:W-:-:S05]  /*2e7f0*/  IMAD R2, R8, R3, R9 ;  /* 0x0000000308027224 */ /* 0x000fca00078e0209 */
        /* <DEDUP_REMOVED lines=10> */
[----:B------:R-:W-:Y:S02]  /*2e8a0*/  VOTEU.ANY UR4, UPT, PT ;  /* 0x0000000000047886 */ /* 0x000fe400038e0100 */
[----:B------:R-:W2:Y:S08]  /*2e8b0*/  FLO.U32 R0, UR4 ;  /* 0x0000000400007d00 */ /* 0x000eb000080e0000 */
[----:B-1----:R-:W1:Y:S01]  /*2e8c0*/  POPC R4, UR4 ;  /* 0x0000000400047d09 */ /* 0x002e620008000000 */
[----:B--2---:R-:W-:-:S02]  /*2e8d0*/  ISETP.EQ.U32.AND P0, PT, R0, R2, PT ;  /* 0x000000020000720c */ /* 0x004fc40003f02070 */
[----:B------:R-:W1:Y:S11]  /*2e8e0*/  LDC.64 R2, c[0x0][0xd60] ;  /* 0x00035800ff027b82 */ /* 0x000e760000000a00 */
[----:B-1----:R-:W2:Y:S04]  /*2e8f0*/  @P0 ATOMG.E.ADD.STRONG.GPU PT, R2, desc[UR40][R2.64], R4 ;  /* 0x00000004020209a8 */ /* 0x002ea800081ee1e8 */
[----:B--2---:R1:W2:Y:S02]  /*2e900*/  SHFL.IDX PT, R2, R2, R0, 0x1f ;  /* 0x00001f0002027589 */ /* 0x0042a400000e0000 */
[----:B-1----:R-:W1:Y:S02]  /*2e910*/  S2R R0, SR_LTMASK ;  /* 0x0000000000007919 */ /* 0x002e640000003900 */
[----:B-1----:R-:W-:-:S06]  /*2e920*/  LOP3.LUT R0, R0, UR4, RZ, 0xc0, !PT ;  /* 0x0000000400007c12 */ /* 0x002fcc000f8ec0ff */
[----:B------:R-:W2:Y:S02]  /*2e930*/  POPC R0, R0 ;  /* 0x0000000000007309 */ /* 0x000ea40000000000 */
[----:B--2---:R-:W-:-:S05]  /*2e940*/  IADD3 R0, R2, UR36, R0 ;  /* 0x0000002402007c10 */ /* 0x004fca000fffe000 */
[----:B------:R2:W-:Y:S01]  /*2e950*/  STL [R1+0x440], R0 ;  /* 0x0004400001007387 */ /* 0x0005e20000100800 */
[----:B------:R-:W-:Y:S05]  /*2e960*/  BRA `(.L_x_3355) ;  /* 0x0000005800907947 */ /* 0x000fea0003800000 */
.L_x_3354:
        /* <DEDUP_REMOVED lines=13> */
[----:B0-----:R-:W-:Y:S02]  /*2ea40*/  IMAD.U32 R10, RZ, RZ, UR4 ;  /* 0x00000004ff0a7e24 */ /* 0x001fe4000f8e00ff */
[----:B------:R-:W-:Y:S02]  /*2ea50*/  IMAD.U32 R11, RZ, RZ, UR5 ;  /* 0x00000005ff0b7e24 */ /* 0x000fe4000f8e00ff */
[----:B------:R-:W-:Y:S02]  /*2ea60*/  IMAD.MOV.U32 R8, RZ, RZ, 0x70 ;  /* 0x00000070ff087424 */ /* 0x000fe400078e00ff */
[----:B------:R-:W-:Y:S02]  /*2ea70*/  IMAD.MOV.U32 R12, RZ, RZ, 0x1 ;  /* 0x00000001ff0c7424 */ /* 0x000fe400078e00ff */
[----:B------:R-:W-:-:S07]  /*2ea80*/  IMAD.MOV.U32 R13, RZ, RZ, RZ ;  /* 0x000000ffff0d7224 */ /* 0x000fce00078e00ff */
[----:B------:R-:W-:-:S07]  /*2ea90*/  LEPC R20, `(.L_x_3357) ;  /* 0x000000001014794e */ /* 0x000fce0000000000 */
[----:B-1----:R-:W-:Y:S05]  /*2eaa0*/  CALL.ABS.NOINC R2 ;  /* 0x0000000002007343 */ /* 0x002fea0003c00000 */
.L_x_3357:
[----:B------:R-:W-:Y:S05]  /*2eab0*/  BSYNC B6 ;  /* 0x0000000000067941 */ /* 0x000fea0003800000 */
.L_x_3356:
        /* <DEDUP_REMOVED lines=13> */
[----:B0-----:R-:W-:Y:S02]  /*2eb90*/  IMAD.U32 R10, RZ, RZ, UR4 ;  /* 0x00000004ff0a7e24 */ /* 0x001fe4000f8e00ff */
[----:B------:R-:W-:Y:S02]  /*2eba0*/  IMAD.U32 R11, RZ, RZ, UR5 ;  /* 0x00000005ff0b7e24 */ /* 0x000fe4000f8e00ff */
[----:B------:R-:W-:Y:S02]  /*2ebb0*/  IMAD.MOV.U32 R8, RZ, RZ, 0x70 ;  /* 0x00000070ff087424 */ /* 0x000fe400078e00ff */
[----:B------:R-:W-:Y:S02]  /*2ebc0*/  IMAD.MOV.U32 R12, RZ, RZ, 0x1 ;  /* 0x00000001ff0c7424 */ /* 0x000fe400078e00ff */
[----:B--2---:R-:W-:-:S07]  /*2ebd0*/  IMAD.MOV.U32 R13, RZ, RZ, RZ ;  /* 0x000000ffff0d7224 */ /* 0x004fce00078e00ff */
[----:B------:R-:W-:-:S07]  /*2ebe0*/  LEPC R20, `(.L_x_3360) ;  /* 0x000000001014794e */ /* 0x000fce0000000000 */
[----:B---3--:R-:W-:Y:S05]  /*2ebf0*/  CALL.ABS.NOINC R2 ;  /* 0x0000000002007343 */ /* 0x008fea0003c00000 */
.L_x_3360:
        /* <DEDUP_REMOVED lines=15> */
.L_x_3359:
[----:B------:R-:W-:Y:S05]  /*2ecf0*/  BSYNC B6 ;  /* 0x0000000000067941 */ /* 0x000fea0003800000 */
.L_x_3358:
        /* <DEDUP_REMOVED lines=24> */
.L_x_3488:
        /* <DEDUP_REMOVED lines=9> */
.L_x_3491:
        /* <DEDUP_REMOVED lines=24> */
.L_x_3364:
[----:B------:R-:W4:Y:S04]  /*2f090*/  LDL R0, [R1+0x450] ;  /* 0x0004500001007983 */ /* 0x000f280000100800 */
[----:B---3--:R-:W3:Y:S01]  /*2f0a0*/  LDL R2, [R1+0x458] ;  /* 0x0004580001027983 */ /* 0x008ee20000100800 */
[----:B----4-:R-:W-:Y:S01]  /*2f0b0*/  IMAD R0, R0, 0x8, R18 ;  /* 0x0000000800007824 */ /* 0x010fe200078e0212 */
[----:B---3--:R-:W-:-:S04]  /*2f0c0*/  SHF.L.U32 R2, R2, 0x1f, RZ ;  /* 0x0000001f02027819 */ /* 0x008fc800000006ff */
[----:B------:R-:W3:Y:S02]  /*2f0d0*/  SYNCS.PHASECHK.TRANS64.TRYWAIT P0, [R0+URZ+0x38840], R2 ;  /* 0x03884002000075a7 */ /* 0x000ee4000800017f */
[----:B---3--:R-:W-:Y:S05]  /*2f0e0*/  @!P0 BRA `(.L_x_3365) ;  /* 0x0000006800fc8947 */ /* 0x008fea0003800000 */
.L_x_3492:
        /* <DEDUP_REMOVED lines=11> */
.L_x_3366:
        /* <DEDUP_REMOVED lines=23> */
.L_x_3362:
[----:B------:R-:W3:Y:S04]  /*2f310*/  LDL R2, [R1+0x44c] ;  /* 0x00044c0001027983 */ /* 0x000ee80000100800 */
        /* <DEDUP_REMOVED lines=8> */
[----:B------:R-:W-:Y:S01]  /*2f3a0*/  BSSY B6, `(.L_x_3367) ;  /* 0x0000019000067945 */ /* 0x000fe20003800000 */
[----:B---3--:R-:W-:-:S04]  /*2f3b0*/  SHF.R.S32.HI R0, RZ, 0x1f, R2 ;  /* 0x0000001fff007819 */ /* 0x008fc80000011402 */
[----:B-1----:R-:W-:Y:S02]  /*2f3c0*/  SEL R4, R0, RZ, !P0 ;  /* 0x000000ff00047207 */ /* 0x002fe40004000000 */
[----:B----4-:R-:W-:Y:S02]  /*2f3d0*/  SHF.R.S32.HI R3, RZ, 0x1f, R3 ;  /* 0x0000001fff037819 */ /* 0x010fe40000011403 */
[----:B------:R-:W-:Y:S01]  /*2f3e0*/  SEL R0, R2, RZ, !P0 ;  /* 0x000000ff02007207 */ /* 0x000fe20004000000 */
[----:B------:R1:W-:Y:S04]  /*2f3f0*/  STL [R1+0x498], R4 ;  /* 0x0004980401007387 */ /* 0x0003e80000100800 */
[----:B------:R1:W-:Y:S04]  /*2f400*/  STL [R1+0x478], R0 ;  /* 0x0004780001007387 */ /* 0x0003e80000100800 */
[----:B------:R1:W-:Y:S01]  /*2f410*/  STL [R1+0x490], R3 ;  /* 0x0004900301007387 */ /* 0x0003e20000100800 */
        /* <DEDUP_REMOVED lines=10> */
[----:B0-----:R-:W-:Y:S02]  /*2f4c0*/  IMAD.U32 R10, RZ, RZ, UR8 ;  /* 0x00000008ff0a7e24 */ /* 0x001fe4000f8e00ff */
[----:B------:R-:W-:Y:S02]  /*2f4d0*/  IMAD.U32 R11, RZ, RZ, UR9 ;  /* 0x00000009ff0b7e24 */ /* 0x000fe4000f8e00ff */
[----:B------:R-:W-:Y:S02]  /*2f4e0*/  IMAD.MOV.U32 R8, RZ, RZ, 0x70 ;  /* 0x00000070ff087424 */ /* 0x000fe400078e00ff */
[----:B------:R-:W-:Y:S02]  /*2f4f0*/  IMAD.MOV.U32 R12, RZ, RZ, 0x1 ;  /* 0x00000001ff0c7424 */ /* 0x000fe400078e00ff */
[----:B------:R-:W-:-:S07]  /*2f500*/  IMAD.MOV.U32 R13, RZ, RZ, RZ ;  /* 0x000000ffff0d7224 */ /* 0x000fce00078e00ff */
[----:B------:R-:W-:-:S07]  /*2f510*/  LEPC R20, `(.L_x_3368) ;  /* 0x000000001014794e */ /* 0x000fce0000000000 */
[----:B-1----:R-:W-:Y:S05]  /*2f520*/  CALL.ABS.NOINC R2 ;  /* 0x0000000002007343 */ /* 0x002fea0003c00000 */
.L_x_3368:
[----:B------:R-:W-:Y:S05]  /*2f530*/  BSYNC B6 ;  /* 0x0000000000067941 */ /* 0x000fea0003800000 */
.L_x_3367:
[----:B------:R-:W3:Y:S01]  /*2f540*/  LDL R11, [R1+0x474] ;  /* 0x00047400010b7983 */ /* 0x000ee20000100800 */
[----:B--2---:R-:W2:Y:S01]  /*2f550*/  LDC R7, c[0x0][0x448] ;  /* 0x00011200ff077b82 */ /* 0x004ea20000000800 */
[----:B------:R-:W-:Y:S01]  /*2f560*/  ULDC.64 UR4, c[0x0][0x298] ;  /* 0x0000a60000047ab9 */ /* 0x000fe20000000a00 */
[----:B------:R-:W-:Y:S01]  /*2f570*/  ULDC.64 UR6, c[0x0][0x280] ;  /* 0x0000a00000067ab9 */ /* 0x000fe20000000a00 */
[----:B-1----:R-:W4:Y:S04]  /*2f580*/  LDL R4, [R1+0x490] ;  /* 0x0004900001047983 */ /* 0x002f280000100800 */
[----:B------:R-:W4:Y:S04]  /*2f590*/  LDL R9, [R1+0x468] ;  /* 0x0004680001097983 */ /* 0x000f280000100800 */
[----:B------:R-:W4:Y:S01]  /*2f5a0*/  LDL R8, [R1+0x498] ;  /* 0x0004980001087983 */ /* 0x000f220000100800 */
[----:B------:R-:W1:Y:S01]  /*2f5b0*/  S2R R2, SR_TID.X ;  /* 0x0000000000027919 */ /* 0x000e620000002100 */
[----:B------:R-:W0:Y:S02]  /*2f5c0*/  S2R R0, SR_TID.X ;  /* 0x0000000000007919 */ /* 0x000e240000002100 */
[----:B------:R-:W4:Y:S01]  /*2f5d0*/  LDL R6, [R1+0x478] ;  /* 0x0004780001067983 */ /* 0x000f220000100800 */
[----:B--2---:R-:W-:-:S13]  /*2f5e0*/  ISETP.NE.AND P0, PT, R7, 0x1, PT ;  /* 0x000000010700780c */ /* 0x004fda0003f05270 */
[----:B------:R-:W2:Y:S01]  /*2f5f0*/  @P0 LDC R3, c[0x0][0x450] ;  /* 0x00011400ff030b82 */ /* 0x000ea20000000800 */
[----:B-1----:R-:W-:-:S04]  /*2f600*/  LOP3.LUT R2, R2, 0x7f, RZ, 0xc0, !PT ;  /* 0x0000007f02027812 */ /* 0x002fc800078ec0ff */
[----:B------:R-:W-:Y:S01]  /*2f610*/  SHF.R.U32.HI R2, RZ, 0x3, R2 ;  /* 0x00000003ff027819 */ /* 0x000fe20000011602 */
[----:B0-----:R-:W-:-:S05]  /*2f620*/  IMAD.SHL.U32 R0, R0, 0x10, RZ ;  /* 0x0000001000007824 */ /* 0x001fca00078e00ff */
[----:B------:R-:W-:Y:S02]  /*2f630*/  LOP3.LUT R0, R2, 0x70, R0, 0xf8, !PT ;  /* 0x0000007002007812 */ /* 0x000fe400078ef800 */
[----:B------:R-:W0:Y:S03]  /*2f640*/  @P0 LDC R2, c[0x0][0x44c] ;  /* 0x00011300ff020b82 */ /* 0x000e260000000800 */
[----:B---3--:R-:W-:-:S04]  /*2f650*/  IMAD.IADD R5, R0, 0x1, R11 ;  /* 0x0000000100057824 */ /* 0x008fc800078e020b */
[----:B0-----:R-:W-:-:S04]  /*2f660*/  @P0 IMAD.HI.U32 R2, R5, R2, RZ ;  /* 0x0000000205020227 */ /* 0x001fc800078e00ff */
[----:B------:R-:W-:Y:S01]  /*2f670*/  IMAD.MOV.U32 R0, RZ, RZ, R5 ;  /* 0x000000ffff007224 */ /* 0x000fe200078e0005 */
[----:B--2---:R-:W-:Y:S01]  /*2f680*/  @P0 SHF.R.U32.HI R0, RZ, R3, R2 ;  /* 0x00000003ff000219 */ /* 0x004fe20000011602 */
[----:B----4-:R-:W-:-:S04]  /*2f690*/  IMAD R2, R4, UR4, RZ ;  /* 0x0000000404027c24 */ /* 0x010fc8000f8e02ff */
[C---:B------:R-:W-:Y:S02]  /*2f6a0*/  IMAD R4, R9.reuse, UR5, R2 ;  /* 0x0000000509047c24 */ /* 0x040fe4000f8e0202 */
[----:B------:R-:W-:Y:S01]  /*2f6b0*/  IMAD.WIDE.U32 R2, R9, UR4, RZ ;  /* 0x0000000409027c25 */ /* 0x000fe2000f8e00ff */
[----:B------:R-:W-:-:S03]  /*2f6c0*/  ULDC.64 UR4, c[0x0][0x2d8] ;  /* 0x0000b60000047ab9 */ /* 0x000fc60000000a00 */
[----:B------:R-:W-:Y:S02]  /*2f6d0*/  IMAD.IADD R3, R3, 0x1, R4 ;  /* 0x0000000103037824 */ /* 0x000fe400078e0204 */
[----:B------:R-:W-:-:S04]  /*2f6e0*/  IMAD.WIDE.U32 R2, R17, UR4, R2 ;  /* 0x0000000411027c25 */ /* 0x000fc8000f8e0002 */
[----:B------:R-:W-:Y:S01]  /*2f6f0*/  IMAD R3, R17, UR5, R3 ;  /* 0x0000000511037c24 */ /* 0x000fe2000f8e0203 */
[----:B------:R-:W-:Y:S02]  /*2f700*/  ULDC.64 UR4, c[0x0][0x2e0] ;  /* 0x0000b80000047ab9 */ /* 0x000fe40000000a00 */
[----:B------:R-:W-:Y:S02]  /*2f710*/  IMAD R4, R8, UR4, RZ ;  /* 0x0000000408047c24 */ /* 0x000fe4000f8e02ff */
[----:B------:R0:W5:Y:S01]  /*2f720*/  LDL R8, [R1+0x454] ;  /* 0x0004540001087983 */ /* 0x0001620000100800 */
[C---:B------:R-:W-:Y:S01]  /*2f730*/  IMAD.WIDE.U32 R2, R6.reuse, UR4, R2 ;  /* 0x0000000406027c25 */ /* 0x040fe2000f8e0002 */
[----:B------:R-:W1:Y:S03]  /*2f740*/  S2R R10, SR_TID.X ;  /* 0x00000000000a7919 */ /* 0x000e660000002100 */
        /* <DEDUP_REMOVED lines=11> */
[----:B------:R-:W-:Y:S01]  /*2f800*/  IMAD.IADD R3, R3, 0x1, R4 ;  /* 0x0000000103037824 */ /* 0x000fe200078e0204 */
[----:B------:R2:W-:Y:S01]  /*2f810*/  STL [R1+0x464], R5 ;  /* 0x0004640501007387 */ /* 0x0005e20000100800 */
[----:B-1----:R-:W-:Y:S02]  /*2f820*/  IMAD.SHL.U32 R9, R10, 0x8, RZ ;  /* 0x000000080a097824 */ /* 0x002fe400078e00ff */
[----:B------:R-:W-:-:S03]  /*2f830*/  IMAD R6, R6, UR4, RZ ;  /* 0x0000000406067c24 */ /* 0x000fc6000f8e02ff */
[----:B------:R-:W-:Y:S01]  /*2f840*/  LOP3.LUT R9, R9, 0x38, RZ, 0xc0, !PT ;  /* 0x0000003809097812 */ /* 0x000fe200078ec0ff */
[----:B--2---:R-:W-:Y:S01]  /*2f850*/  IMAD.WIDE.U32 R4, R0, UR4, R2 ;  /* 0x0000000400047c25 */ /* 0x004fe2000f8e0002 */
[----:B------:R-:W-:-:S03]  /*2f860*/  ULDC UR4, c[0x0][0x2b8] ;  /* 0x0000ae0000047ab9 */ /* 0x000fc60000000800 */
[----:B------:R-:W-:Y:S01]  /*2f870*/  IMAD R0, R0, UR5, R6 ;  /* 0x0000000500007c24 */ /* 0x000fe2000f8e0206 */
[----:B------:R-:W-:-:S03]  /*2f880*/  LEA R3, P1, R4, UR6, 0x1 ;  /* 0x0000000604037c11 */ /* 0x000fc6000f8208ff */
[----:B------:R-:W-:Y:S01]  /*2f890*/  IMAD.IADD R0, R5, 0x1, R0 ;  /* 0x0000000105007824 */ /* 0x000fe200078e0200 */
[----:B------:R-:W-:Y:S01]  /*2f8a0*/  ISETP.GE.AND P0, PT, R9, UR4, PT ;  /* 0x0000000409007c0c */ /* 0x000fe2000bf06270 */
[----:B------:R-:W-:Y:S01]  /*2f8b0*/  UMOV UR4, 0xffffffff ;  /* 0xffffffff00047882 */ /* 0x000fe20000000000 */
[----:B------:R-:W-:Y:S02]  /*2f8c0*/  LOP3.LUT R10, R10, 0x7f, RZ, 0xc0, !PT ;  /* 0x0000007f0a0a7812 */ /* 0x000fe400078ec0ff */
[----:B------:R-:W-:Y:S02]  /*2f8d0*/  LEA.HI.X R2, R4, UR7, R0, 0x1, P1 ;  /* 0x0000000704027c11 */ /* 0x000fe400088f0c00 */
[----:B------:R-:W-:Y:S01]  /*2f8e0*/  SHF.R.U32.HI R10, RZ, 0x3, R10 ;  /* 0x00000003ff0a7819 */ /* 0x000fe2000001160a */
[----:B0-----:R-:W-:Y:S06]  /*2f8f0*/  BRA.DIV UR4, `(.L_x_3369) ;  /* 0x00000066040c7947 */ /* 0x001fec000b800000 */
[----:B------:R-:W2:Y:S04]  /*2f900*/  LDL R11, [R1+0x470] ;  /* 0x00047000010b7983 */ /* 0x000ea80000100800 */
[----:B------:R-:W3:Y:S04]  /*2f910*/  LDL.LU R6, [R1+0x474] ;  /* 0x0004740001067983 */ /* 0x000ee80000300800 */
[----:B------:R-:W0:Y:S04]  /*2f920*/  SHFL.IDX PT, R5, R3, RZ, 0x181f ;  /* 0x00181fff03057589 */ /* 0x000e2800000e0000 */
[----:B------:R-:W1:Y:S01]  /*2f930*/  SHFL.IDX PT, R4, R2, RZ, 0x181f ;  /* 0x00181fff02047589 */ /* 0x000e6200000e0000 */
[----:B--2---:R-:W-:-:S02]  /*2f940*/  IMAD R0, R11, R7, RZ ;  /* 0x000000070b007224 */ /* 0x004fc400078e02ff */
[----:B---3--:R-:W-:Y:S02]  /*2f950*/  IMAD.IADD R10, R10, 0x1, R6 ;  /* 0x000000010a0a7824 */ /* 0x008fe400078e0206 */
[----:B------:R-:W-:Y:S02]  /*2f960*/  SHFL.IDX PT, R6, R2, 0x1, 0x181f ;  /* 0x00381f0002067f89 */ /* 0x000fe400000e0000 */
[C---:B------:R-:W-:Y:S01]  /*2f970*/  VIADD R7, R10.reuse, 0x10 ;  /* 0x000000100a077836 */ /* 0x040fe20000000000 */
[----:B------:R-:W-:Y:S01]  /*2f980*/  ISETP.GE.AND P1, PT, R10, R0, PT ;  /* 0x000000000a00720c */ /* 0x000fe20003f26270 */
[----:B------:R-:W-:Y:S04]  /*2f990*/  STL [R1+0x474], R10 ;  /* 0x0004740a01007387 */ /* 0x000fe80000100800 */
[----:B------:R2:W-:Y:S08]  /*2f9a0*/  STL [R1+0x48c], R7 ;  /* 0x00048c0701007387 */ /* 0x0005f00000100800 */
[----:B0-----:R-:W-:-:S05]  /*2f9b0*/  @!P1 LEA R5, P2, R9, R5, 0x1 ;  /* 0x0000000509059211 */ /* 0x001fca00078408ff */
[----:B-1----:R-:W-:-:S05]  /*2f9c0*/  @!P1 IMAD.X R4, RZ, RZ, R4, P2 ;  /* 0x000000ffff049224 */ /* 0x002fca00010e0604 */
[----:B------:R-:W-:-:S04]  /*2f9d0*/  @!P1 LOP3.LUT R5, R5, R4, RZ, 0x3c, !PT ;  /* 0x0000000405059212 */ /* 0x000fc800078e3cff */
[----:B------:R-:W-:-:S04]  /*2f9e0*/  @!P1 LOP3.LUT R4, R5, R4, RZ, 0x3c, !PT ;  /* 0x0000000405049212 */ /* 0x000fc800078e3cff */
[----:B------:R-:W-:-:S05]  /*2f9f0*/  @!P1 LOP3.LUT R5, R5, R4, RZ, 0x3c, !PT ;  /* 0x0000000405059212 */ /* 0x000fca00078e3cff */
[----:B-----5:R0:W-:Y:S01]  /*2fa00*/  @!P1 LDGSTS.E.BYPASS.LTC128B.128 [R8+0x20400], desc[UR40][R4.64], !P0 ;  /* 0x2040000004089fae */ /* 0x0201e2000c101d68 */
[----:B------:R-:W-:Y:S01]  /*2fa10*/  ISETP.GE.AND P1, PT, R7, R0, PT ;  /* 0x000000000700720c */ /* 0x000fe20003f26270 */
[----:B--2---:R-:W-:-:S05]  /*2fa20*/  VIADD R7, R10, 0x20 ;  /* 0x000000200a077836 */ /* 0x004fca0000000000 */
[----:B------:R-:W-:Y:S04]  /*2fa30*/  STL [R1+0x49c], R7 ;  /* 0x00049c0701007387 */ /* 0x000fe80000100800 */
[----:B0-----:R-:W0:Y:S03]  /*2fa40*/  SHFL.IDX PT, R4, R3, 0x1, 0x181f ;  /* 0x00381f0003047f89 */ /* 0x001e2600000e0000 */
[----:B0-----:R-:W-:-:S05]  /*2fa50*/  @!P1 LEA R5, P2, R9, R4, 0x1 ;  /* 0x0000000409059211 */ /* 0x001fca00078408ff */
[----:B------:R-:W-:Y:S02]  /*2fa60*/  @!P1 IMAD.X R4, RZ, RZ, R6, P2 ;  /* 0x000000ffff049224 */ /* 0x000fe400010e0606 */
[----:B------:R-:W-:Y:S03]  /*2fa70*/  SHFL.IDX PT, R6, R2, 0x2, 0x181f ;  /* 0x00581f0002067f89 */ /* 0x000fe600000e0000 */
[----:B------:R-:W-:-:S04]  /*2fa80*/  @!P1 LOP3.LUT R5, R5, R4, RZ, 0x3c, !PT ;  /* 0x0000000405059212 */ /* 0x000fc800078e3cff */
[----:B------:R-:W-:-:S04]  /*2fa90*/  @!P1 LOP3.LUT R4, R5, R4, RZ, 0x3c, !PT ;  /* 0x0000000405049212 */ /* 0x000fc800078e3cff */
[----:B------:R-:W-:-:S05]  /*2faa0*/  @!P1 LOP3.LUT R5, R5, R4, RZ, 0x3c, !PT ;  /* 0x0000000405059212 */ /* 0x000fca00078e3cff */
[----:B------:R0:W-:Y:S01]  /*2fab0*/  @!P1 LDGSTS.E.BYPASS.LTC128B.128 [R8+0x20c00], desc[UR40][R4.64], !P0 ;  /* 0x20c0000004089fae */ /* 0x0001e2000c101d68 */
[----:B------:R-:W-:-:S03]  /*2fac0*/  ISETP.GE.AND P1, PT, R7, R0, PT ;  /* 0x000000000700720c */ /* 0x000fc60003f26270 */
[----:B0-----:R-:W0:Y:S04]  /*2fad0*/  SHFL.IDX PT, R4, R3, 0x2, 0x181f ;  /* 0x00581f0003047f89 */ /* 0x001e2800000e0000 */
[----:B------:R-:W1:Y:S06]  /*2fae0*/  SHFL.IDX PT, R3, R3, 0x3, 0x181f ;  /* 0x00781f0003037f89 */ /* 0x000e6c00000e0000 */
[----:B0-----:R-:W-:-:S05]  /*2faf0*/  @!P1 LEA R5, P2, R9, R4, 0x1 ;  /* 0x0000000409059211 */ /* 0x001fca00078408ff */
[----:B------:R-:W-:-:S05]  /*2fb00*/  @!P1 IMAD.X R4, RZ, RZ, R6, P2 ;  /* 0x000000ffff049224 */ /* 0x000fca00010e0606 */
[----:B------:R-:W-:-:S04]  /*2fb10*/  @!P1 LOP3.LUT R5, R5, R4, RZ, 0x3c, !PT ;  /* 0x0000000405059212 */ /* 0x000fc800078e3cff */
[----:B------:R-:W-:-:S04]  /*2fb20*/  @!P1 LOP3.LUT R4, R5, R4, RZ, 0x3c, !PT ;  /* 0x0000000405049212 */ /* 0x000fc800078e3cff */
[----:B------:R-:W-:-:S05]  /*2fb30*/  @!P1 LOP3.LUT R5, R5, R4, RZ, 0x3c, !PT ;  /* 0x0000000405059212 */ /* 0x000fca00078e3cff */
[----:B------:R0:W-:Y:S04]  /*2fb40*/  @!P1 LDGSTS.E.BYPASS.LTC128B.128 [R8+0x21400], desc[UR40][R4.64], !P0 ;  /* 0x2140000004089fae */ /* 0x0001e8000c101d68 */
[----:B01----:R0:W2:Y:S02]  /*2fb50*/  SHFL.IDX PT, R4, R2, 0x3, 0x181f ;  /* 0x00781f0002047f89 */ /* 0x0030a400000e0000 */
.L_x_3501:
[----:B0-----:R-:W3:Y:S02]  /*2fb60*/  LDL R2, [R1+0x474] ;  /* 0x0004740001027983 */ /* 0x001ee40000100800 */
[----:B---3--:R-:W-:-:S05]  /*2fb70*/  VIADD R2, R2, 0x30 ;  /* 0x0000003002027836 */ /* 0x008fca0000000000 */
[----:B------:R-:W-:Y:S01]  /*2fb80*/  ISETP.GE.AND P1, PT, R2, R0, PT ;  /* 0x000000000200720c */ /* 0x000fe20003f26270 */
[----:B------:R0:W-:-:S12]  /*2fb90*/  STL [R1+0x4a0], R2 ;  /* 0x0004a00201007387 */ /* 0x0001d80000100800 */
[----:B0-----:R-:W-:-:S05]  /*2fba0*/  @!P1 LEA R2, P2, R9, R3, 0x1 ;  /* 0x0000000309029211 */ /* 0x001fca00078408ff */
[----:B--2---:R-:W-:-:S05]  /*2fbb0*/  @!P1 IMAD.X R3, RZ, RZ, R4, P2 ;  /* 0x000000ffff039224 */ /* 0x004fca00010e0604 */
[----:B------:R-:W-:Y:S01]  /*2fbc0*/  @!PT LDS RZ, [RZ] ;  /* 0x00000000fffff984 */ /* 0x000fe20000000800 */
[----:B------:R-:W-:Y:S01]  /*2fbd0*/  @!PT LDS RZ, [RZ] ;  /* 0x00000000fffff984 */ /* 0x000fe20000000800 */
[----:B------:R-:W-:Y:S01]  /*2fbe0*/  @!PT LDS RZ, [RZ] ;  /* 0x00000000fffff984 */ /* 0x000fe20000000800 */
[----:B------:R0:W-:Y:S01]  /*2fbf0*/  @!P1 LDGSTS.E.BYPASS.LTC128B.128 [R8+0x21c00], desc[UR40][R2.64], !P0 ;  /* 0x21c0000002089fae */ /* 0x0001e2000c101d68 */
[----:B------:R-:W-:Y:S01]  /*2fc00*/  PLOP3.LUT P0, PT, PT, PT, PT, 0x80, 0x0 ;  /* 0x000000000000781c */ /* 0x000fe20003f0f070 */
[----:B------:R-:W-:-:S12]  /*2fc10*/  NOP ;  /* 0x0000000000007918 */ /* 0x000fd80000000000 */
.L_x_3370:
        /* <DEDUP_REMOVED lines=37> */
.L_x_3372:
[----:B------:R-:W-:Y:S05]  /*2fe70*/  BSYNC B6 ;  /* 0x0000000000067941 */ /* 0x000fea0003800000 */
.L_x_3371:
        /* <DEDUP_REMOVED lines=11> */
[----:B------:R-:W-:-:S04]  /*2ff30*/  LOP3.LUT R8, R8, 0x38, RZ, 0xc0, !PT ;  /* 0x0000003808087812 */ /* 0x000fc800078ec0ff */
[C---:B------:R-:W-:Y:S02]  /*2ff40*/  LOP3.LUT R9, R8.reuse, 0x80, RZ, 0xfc, !PT ;  /* 0x0000008008097812 */ /* 0x040fe400078efcff */
[----:B------:R-:W-:Y:S01]  /*2ff50*/  LOP3.LUT R8, R8, 0x40, RZ, 0xfc, !PT ;  /* 0x0000004008087812 */ /* 0x000fe200078efcff */
[----:B--2---:R-:W-:Y:S02]  /*2ff60*/  IMAD.MOV.U32 R3, RZ, RZ, R5 ;  /* 0x000000ffff037224 */ /* 0x004fe400078e0005 */
        /* <DEDUP_REMOVED lines=16> */
[----:B------:R-:W-:Y:S02]  /*30070*/  IMAD R5, R5, UR4, RZ ;  /* 0x0000000405057c24 */ /* 0x000fe4000f8e02ff */
[----:B------:R-:W-:Y:S02]  /*30080*/  IMAD R0, R7, R0, R6 ;  /* 0x0000000007007224 */ /* 0x000fe400078e0206 */
[----:B------:R-:W-:Y:S01]  /*30090*/  IMAD R4, R4, UR5, R5 ;  /* 0x0000000504047c24 */ /* 0x000fe2000f8e0205 */
[----:B------:R-:W-:Y:S01]  /*300a0*/  ULDC.64 UR4, c[0x0][0x3c8] ;  /* 0x0000f20000047ab9 */ /* 0x000fe20000000a00 */
[----:B------:R-:W0:Y:S02]  /*300b0*/  S2R R6, SR_TID.X ;  /* 0x0000000000067919 */ /* 0x000e240000002100 */
        /* <DEDUP_REMOVED lines=10> */
[----:B------:R-:W1:Y:S01]  /*30160*/  S2R R8, SR_TID.X ;  /* 0x0000000000087919 */ /* 0x000e620000002100 */
[----:B------:R-:W-:Y:S02]  /*30170*/  ISETP.GE.AND P2, PT, R9, UR4, PT ;  /* 0x0000000409007c0c */ /* 0x000fe4000bf46270 */
[----:B------:R-:W-:Y:S02]  /*30180*/  LEA.HI.X R4, R2, UR5, R4, 0x1, P0 ;  /* 0x0000000502047c11 */ /* 0x000fe400080f0c04 */
[----:B------:R-:W-:-:S02]  /*30190*/  SEL R3, RZ, 0x4, P2 ;  /* 0x00000004ff037807 */ /* 0x000fc40001000000 */
[----:B------:R-:W-:Y:S01]  /*301a0*/  SEL R2, RZ, 0x2, P1 ;  /* 0x00000002ff027807 */ /* 0x000fe20000800000 */
[----:B0-----:R-:W-:-:S05]  /*301b0*/  IMAD.SHL.U32 R10, R6, 0x8, RZ ;  /* 0x00000008060a7824 */ /* 0x001fca00078e00ff */
[----:B------:R-:W-:-:S04]  /*301c0*/  LOP3.LUT R10, R10, 0x38, RZ, 0xc0, !PT ;  /* 0x000000380a0a7812 */ /* 0x000fc800078ec0ff */
[----:B------:R-:W-:-:S04]  /*301d0*/  ISETP.GE.AND P3, PT, R10, UR4, PT ;  /* 0x000000040a007c0c */ /* 0x000fc8000bf66270 */
[----:B------:R-:W-:-:S04]  /*301e0*/  SEL R5, RZ, 0x1, P3 ;  /* 0x00000001ff057807 */ /* 0x000fc80001800000 */
[----:B------:R-:W-:-:S05]  /*301f0*/  IADD3 R2, R3, R2, R5 ;  /* 0x0000000203027210 */ /* 0x000fca0007ffe005 */
[----:B------:R-:W-:Y:S01]  /*30200*/  @P3 LOP3.LUT R19, R19, 0x8, RZ, 0xfc, !PT ;  /* 0x0000000813133812 */ /* 0x000fe200078efcff */
[----:B-1----:R-:W-:-:S03]  /*30210*/  IMAD.SHL.U32 R8, R8, 0x8, RZ ;  /* 0x0000000808087824 */ /* 0x002fc600078e00ff */
[----:B------:R-:W-:Y:S02]  /*30220*/  LOP3.LUT R19, R19, 0xfffffffd, RZ, 0xc0, !PT ;  /* 0xfffffffd13137812 */ /* 0x000fe400078ec0ff */
[----:B------:R-:W-:Y:S02]  /*30230*/  LOP3.LUT R8, R8, 0x38, RZ, 0xc0, !PT ;  /* 0x0000003808087812 */ /* 0x000fe400078ec0ff */
[----:B------:R-:W-:Y:S02]  /*30240*/  @P2 LOP3.LUT R19, R19, 0x2, RZ, 0xfc, !PT ;  /* 0x0000000213132812 */ /* 0x000fe400078efcff */
[C---:B------:R-:W-:Y:S02]  /*30250*/  LOP3.LUT R9, R8.reuse, 0x100, RZ, 0xfc, !PT ;  /* 0x0000010008097812 */ /* 0x040fe400078efcff */
[----:B------:R-:W-:Y:S02]  /*30260*/  LOP3.LUT R8, R8, 0xc0, RZ, 0xfc, !PT ;  /* 0x000000c008087812 */ /* 0x000fe400078efcff */
[----:B------:R-:W-:-:S02]  /*30270*/  LOP3.LUT R19, R19, 0xfffffffb, RZ, 0xc0, !PT ;  /* 0xfffffffb13137812 */ /* 0x000fc400078ec0ff */
[----:B------:R-:W-:Y:S01]  /*30280*/  ISETP.GE.AND P5, PT, R8, UR4, PT ;  /* 0x0000000408007c0c */ /* 0x000fe2000bfa6270 */
[C---:B------:R-:W-:Y:S01]  /*30290*/  IMAD.SHL.U32 R8, R6.reuse, 0x8, RZ ;  /* 0x0000000806087824 */ /* 0x040fe200078e00ff */
[----:B------:R-:W-:Y:S01]  /*302a0*/  ISETP.GE.AND P0, PT, R9, UR4, PT ;  /* 0x0000000409007c0c */ /* 0x000fe2000bf06270 */
[----:B------:R-:W-:Y:S01]  /*302b0*/  IMAD.SHL.U32 R6, R6, 0x8, RZ ;  /* 0x0000000806067824 */ /* 0x000fe200078e00ff */
[----:B------:R-:W-:Y:S02]  /*302c0*/  @P1 LOP3.LUT R19, R19, 0x4, RZ, 0xfc, !PT ;  /* 0x0000000413131812 */ /* 0x000fe400078efcff */
[----:B------:R-:W-:Y:S02]  /*302d0*/  LOP3.LUT R8, R8, 0x38, RZ, 0xc0, !PT ;  /* 0x0000003808087812 */ /* 0x000fe400078ec0ff */
[----:B------:R-:W-:Y:S02]  /*302e0*/  LOP3.LUT R6, R6, 0x38, RZ, 0xc0, !PT ;  /* 0x0000003806067812 */ /* 0x000fe400078ec0ff */
[----:B------:R-:W-:-:S02]  /*302f0*/  LOP3.LUT R9, R8, 0x180, RZ, 0xfc, !PT ;  /* 0x0000018008097812 */ /* 0x000fc400078efcff */
[----:B------:R-:W-:Y:S02]  /*30300*/  SEL R5, RZ, 0x10, P0 ;  /* 0x00000010ff057807 */ /* 0x000fe40000000000 */
[----:B------:R-:W-:Y:S02]  /*30310*/  SEL R3, RZ, 0x8, P5 ;  /* 0x00000008ff037807 */ /* 0x000fe40002800000 */
[----:B------:R-:W-:Y:S02]  /*30320*/  ISETP.GE.AND P1, PT, R9, UR4, PT ;  /* 0x0000000409007c0c */ /* 0x000fe4000bf26270 */
[----:B------:R-:W-:Y:S02]  /*30330*/  LOP3.LUT R8, R6, 0x140, RZ, 0xfc, !PT ;  /* 0x0000014006087812 */ /* 0x000fe400078efcff */
[----:B------:R-:W-:Y:S02]  /*30340*/  IADD3 R2, R5, R2, R3 ;  /* 0x0000000205027210 */ /* 0x000fe40007ffe003 */
[----:B------:R-:W-:-:S02]  /*30350*/  SEL R5, RZ, 0x40, P1 ;  /* 0x00000040ff057807 */ /* 0x000fc40000800000 */
[----:B------:R-:W-:Y:S02]  /*30360*/  LOP3.LUT R6, R6, 0x1c0, RZ, 0xfc, !PT ;  /* 0x000001c006067812 */ /* 0x000fe400078efcff */
        /* <DEDUP_REMOVED lines=14> */
[----:B------:R-:W-:-:S04]  /*30450*/  @P1 LOP3.LUT R19, R19, 0x10000, RZ, 0xfc, !PT ;  /* 0x0001000013131812 */ /* 0x000fc800078efcff */
[C---:B------:R-:W-:Y:S02]  /*30460*/  LOP3.LUT P1, RZ, R19.reuse, 0x8, RZ, 0xc0, !PT ;  /* 0x0000000813ff7812 */ /* 0x040fe4000782c0ff */
[C---:B------:R-:W-:Y:S02]  /*30470*/  LOP3.LUT P4, RZ, R19.reuse, 0x2, RZ, 0xc0, !PT ;  /* 0x0000000213ff7812 */ /* 0x040fe4000788c0ff */
[----:B------:R-:W-:Y:S01]  /*30480*/  LOP3.LUT R19, R19, 0xffffbfff, RZ, 0xc0, !PT ;  /* 0xffffbfff13137812 */ /* 0x000fe200078ec0ff */
[----:B------:R-:W-:Y:S01]  /*30490*/  SHFL.IDX PT, R14, R0, 0x1, 0x181f ;  /* 0x00381f00000e7f89 */ /* 0x000fe200000e0000 */
[----:B--2---:R-:W-:-:S05]  /*304a0*/  IMAD R7, R8, R7, RZ ;  /* 0x0000000708077224 */ /* 0x004fca00078e02ff */
[-C--:B---3--:R-:W-:Y:S02]  /*304b0*/  ISETP.GE.AND P2, PT, R3, R7.reuse, PT ;  /* 0x000000070300720c */ /* 0x088fe40003f46270 */
[----:B------:R-:W0:Y:S01]  /*304c0*/  S2R R3, SR_TID.X ;  /* 0x0000000000037919 */ /* 0x000e220000002100 */
[----:B----4-:R-:W-:-:S10]  /*304d0*/  ISETP.GE.AND P3, PT, R2, R7, PT ;  /* 0x000000070200720c */ /* 0x010fd40003f66270 */
[----:B------:R-:W-:-:S03]  /*304e0*/  @!P2 LOP3.LUT R2, R5, 0x40, RZ, 0xc0, !PT ;  /* 0x000000400502a812 */ /* 0x000fc600078ec0ff */
[----:B------:R-:W-:Y:S02]  /*304f0*/  @P3 LOP3.LUT R19, R19, 0x4000, RZ, 0xfc, !PT ;  /* 0x0000400013133812 */ /* 0x000fe400078efcff */
[----:B------:R-:W-:Y:S02]  /*30500*/  @!P2 SHF.R.U32.HI R2, RZ, 0x2, R2 ;  /* 0x00000002ff02a819 */ /* 0x000fe40000011602 */
[----:B------:R-:W-:Y:S02]  /*30510*/  LOP3.LUT R19, R19, 0xffffffdf, RZ, 0xc0, !PT ;  /* 0xffffffdf13137812 */ /* 0x000fe400078ec0ff */
[----:B------:R-:W-:Y:S02]  /*30520*/  @!P2 ISETP.NE.U32.AND P3, PT, R2, RZ, PT ;  /* 0x000000ff0200a20c */ /* 0x000fe40003f65070 */
[----:B------:R-:W-:-:S04]  /*30530*/  @!P2 LOP3.LUT R2, R6, 0x80, RZ, 0xc0, !PT ;  /* 0x000000800602a812 */ /* 0x000fc800078ec0ff */
[----:B------:R-:W-:Y:S01]  /*30540*/  @!P2 SHF.R.U32.HI R2, RZ, 0x3, R2 ;  /* 0x00000003ff02a819 */ /* 0x000fe20000011602 */
[----:B0-----:R-:W-:-:S06]  /*30550*/  IMAD.SHL.U32 R12, R3, 0x8, RZ ;  /* 0x00000008030c7824 */ /* 0x001fcc00078e00ff */
[----:B------:R-:W-:Y:S01]  /*30560*/  @P3 LOP3.LUT R19, R19, 0x20, RZ, 0xfc, !PT ;  /* 0x0000002013133812 */ /* 0x000fe200078efcff */
[----:B------:R-:W0:Y:S01]  /*30570*/  SHFL.IDX PT, R3, R0, RZ, 0x181f ;  /* 0x00181fff00037589 */ /* 0x000e2200000e0000 */
[----:B------:R-:W-:Y:S02]  /*30580*/  @!P2 ISETP.NE.U32.AND P3, PT, R2, RZ, PT ;  /* 0x000000ff0200a20c */ /* 0x000fe40003f65070 */
[----:B------:R-:W-:Y:S01]  /*30590*/  LOP3.LUT R12, R12, 0x38, RZ, 0xc0, !PT ;  /* 0x000000380c0c7812 */ /* 0x000fe200078ec0ff */
[----:B------:R-:W1:Y:S01]  /*305a0*/  SHFL.IDX PT, R2, R4, RZ, 0x181f ;  /* 0x00181fff04027589 */ /* 0x000e6200000e0000 */
[----:B------:R-:W-:-:S09]  /*305b0*/  LOP3.LUT R19, R19, 0xffff7fff, RZ, 0xc0, !PT ;  /* 0xffff7fff13137812 */ /* 0x000fd200078ec0ff */
[----:B------:R-:W-:Y:S02]  /*305c0*/  @P3 LOP3.LUT R19, R19, 0x8000, RZ, 0xfc, !PT ;  /* 0x0000800013133812 */ /* 0x000fe400078efcff */
[----:B0-----:R-:W-:-:S05]  /*305d0*/  @!P2 LEA R3, P6, R12, R3, 0x1 ;  /* 0x000000030c03a211 */ /* 0x001fca00078c08ff */
[----:B-1----:R-:W-:-:S05]  /*305e0*/  @!P2 IMAD.X R2, RZ, RZ, R2, P6 ;  /* 0x000000ffff02a224 */ /* 0x002fca00030e0602 */
[----:B------:R-:W-:-:S04]  /*305f0*/  @!P2 LOP3.LUT R3, R3, R2, RZ, 0x3c, !PT ;  /* 0x000000020303a212 */ /* 0x000fc800078e3cff */
        /* <DEDUP_REMOVED lines=61> */
.L_x_3511:
        /* <DEDUP_REMOVED lines=15> */
[----:B--2---:R-:W-:Y:S01]  /*30ac0*/  LEA R2, P2, R2, R0, 0x1 ;  /* 0x0000000002027211 */ /* 0x004fe200078408ff */
[----:B---3--:R-:W-:-:S04]  /*30ad0*/  IMAD.MOV.U32 R8, RZ, RZ, R3 ;  /* 0x000000ffff087224 */ /* 0x008fc800078e0003 */
[----:B-1----:R-:W-:Y:S01]  /*30ae0*/  IMAD.X R3, RZ, RZ, R4, P2 ;  /* 0x000000ffff037224 */ /* 0x002fe200010e0604 */
[----:B------:R-:W-:-:S04]  /*30af0*/  ISETP.NE.U32.AND P2, PT, R5, RZ, PT ;  /* 0x000000ff0500720c */ /* 0x000fc80003f45070 */
        /* <DEDUP_REMOVED lines=12> */
.L_x_3375:
[----:B------:R-:W-:Y:S05]  /*30bc0*/  BSYNC B0 ;  /* 0x0000000000007941 */ /* 0x000fea0003800000 */
.L_x_3374:
[----:B------:R-:W-:Y:S01]  /*30bd0*/  NOP ;  /* 0x0000000000007918 */ /* 0x000fe20000000000 */
[----:B------:R-:W-:-:S13]  /*30be0*/  PLOP3.LUT P0, PT, PT, PT, PT, 0x80, 0x0 ;  /* 0x000000000000781c */ /* 0x000fda0003f0f070 */
.L_x_3376:
        /* <DEDUP_REMOVED lines=18> */
.L_x_3512:
[----:B------:R-:W-:Y:S05]  /*30d10*/  BSYNC B0 ;  /* 0x0000000000007941 */ /* 0x000fea0003800000 */
.L_x_3377:
[----:B------:R-:W-:Y:S01]  /*30d20*/  LOP3.LUT P0, RZ, R19, 0x1, RZ, 0xc0, !PT ;  /* 0x0000000113ff7812 */ /* 0x000fe2000780c0ff */
[----:B------:R-:W-:-:S12]  /*30d30*/  BSSY B0, `(.L_x_3379) ;  /* 0x0000097000007945 */ /* 0x000fd80003800000 */
[----:B------:R-:W-:Y:S05]  /*30d40*/  @!P0 BRA `(.L_x_3380) ;  /* 0x0000000800548947 */ /* 0x000fea0003800000 */
[----:B-1----:R-:W0:Y:S04]  /*30d50*/  LDL R4, [R1+0x450] ;  /* 0x0004500001047983 */ /* 0x002e280000100800 */
[----:B------:R-:W2:Y:S01]  /*30d60*/  LDL R2, [R1+0x458] ;  /* 0x0004580001027983 */ /* 0x000ea20000100800 */
[----:B------:R-:W1:Y:S01]  /*30d70*/  S2R R3, SR_TID.X ;  /* 0x0000000000037919 */ /* 0x000e620000002100 */
[----:B------:R-:W-:Y:S01]  /*30d80*/  BSSY B1, `(.L_x_3381) ;  /* 0x0000007000017945 */ /* 0x000fe20003800000 */
[----:B-1----:R-:W-:-:S04]  /*30d90*/  LOP3.LUT R3, R3, 0x7f, RZ, 0xc0, !PT ;  /* 0x0000007f03037812 */ /* 0x002fc800078ec0ff */
[----:B------:R-:W-:Y:S01]  /*30da0*/  ISETP.NE.AND P1, PT, R3, RZ, PT ;  /* 0x000000ff0300720c */ /* 0x000fe20003f25270 */
[----:B0-----:R-:W-:Y:S01]  /*30db0*/  IMAD R0, R4, 0x8, R18 ;  /* 0x0000000804007824 */ /* 0x001fe200078e0212 */
[----:B--2---:R-:W-:-:S04]  /*30dc0*/  SHF.L.U32 R2, R2, 0x1f, RZ ;  /* 0x0000001f02027819 */ /* 0x004fc800000006ff */
[----:B------:R-:W0:Y:S02]  /*30dd0*/  SYNCS.PHASECHK.TRANS64.TRYWAIT P0, [R0+URZ+0x38860], R2 ;  /* 0x03886002000075a7 */ /* 0x000e24000800017f */
[----:B0-----:R-:W-:Y:S05]  /*30de0*/  @!P0 BRA `(.L_x_3382) ;  /* 0x0000006000088947 */ /* 0x001fea0003800000 */
.L_x_3513:
[----:B------:R-:W-:Y:S05]  /*30df0*/  BSYNC B1 ;  /* 0x0000000000017941 */ /* 0x000fea0003800000 */
.L_x_3381:
        /* <DEDUP_REMOVED lines=9> */
.L_x_3384:
[----:B------:R-:W-:Y:S05]  /*30e90*/  BSYNC B1 ;  /* 0x0000000000017941 */ /* 0x000fea0003800000 */
.L_x_3383:
[----:B0-----:R-:W2:Y:S04]  /*30ea0*/  LDL R2, [R1+0x450] ;  /* 0x0004500001027983 */ /* 0x001ea80000100800 */
[----:B------:R-:W3:Y:S04]  /*30eb0*/  LDL R4, [R1+0x45c] ;  /* 0x00045c0001047983 */ /* 0x000ee80000100800 */
[----:B------:R-:W3:Y:S01]  /*30ec0*/  LDL.LU R3, [R1+0x46c] ;  /* 0x00046c0001037983 */ /* 0x000ee20000300800 */
        /* <DEDUP_REMOVED lines=8> */
[----:B---3--:R-:W-:Y:S02]  /*30f50*/  IMAD R3, R3, 0x40, R4 ;  /* 0x0000004003037824 */ /* 0x008fe400078e0204 */
[----:B------:R-:W-:-:S07]  /*30f60*/  VIADD R4, R2, 0x400 ;  /* 0x0000040002047836 */ /* 0x000fce0000000000 */
.L_x_3385:
        /* <DEDUP_REMOVED lines=15> */
.L_x_3386:
        /* <DEDUP_REMOVED lines=15> */
.L_x_3387:
        /* <DEDUP_REMOVED lines=15> */
.L_x_3388:
        /* <DEDUP_REMOVED lines=15> */
.L_x_3389:
        /* <DEDUP_REMOVED lines=15> */
.L_x_3390:
        /* <DEDUP_REMOVED lines=15> */
.L_x_3391:
        /* <DEDUP_REMOVED lines=15> */
.L_x_3392:
        /* <DEDUP_REMOVED lines=10> */
.L_x_3380:
[----:B------:R-:W-:Y:S05]  /*316a0*/  BSYNC B0 ;  /* 0x0000000000007941 */ /* 0x000fea0003800000 */
.L_x_3379:
        /* <DEDUP_REMOVED lines=61> */
.L_x_3399:
[----:B------:R-:W2:Y:S01]  /*31a80*/  S2R R2, SR_TID.X ;  /* 0x0000000000027919 */ /* 0x000ea20000002100 */
[----:B------:R-:W-:Y:S01]  /*31a90*/  IMAD R3, R10, 0x8, R18 ;  /* 0x000000080a037824 */ /* 0x000fe200078e0212 */
[----:B------:R-:W-:Y:S01]  /*31aa0*/  BSSY B3, `(.L_x_3400) ;  /* 0x0000006000037945 */ /* 0x000fe20003800000 */
[----:B--2---:R-:W-:Y:S02]  /*31ab0*/  LOP3.LUT R5, R2, 0x7f, RZ, 0xc0, !PT ;  /* 0x0000007f02057812 */ /* 0x004fe400078ec0ff */
[----:B------:R-:W-:Y:S02]  /*31ac0*/  SHF.L.U32 R2, R9, 0x1f, RZ ;  /* 0x0000001f09027819 */ /* 0x000fe400000006ff */
[----:B------:R-:W-:Y:S02]  /*31ad0*/  ISETP.NE.AND P1, PT, R5, RZ, PT ;  /* 0x000000ff0500720c */ /* 0x000fe40003f25270 */
[----:B------:R-:W2:Y:S02]  /*31ae0*/  SYNCS.PHASECHK.TRANS64.TRYWAIT P0, [R3+URZ+0x38840], R2 ;  /* 0x03884002030075a7 */ /* 0x000ea4000800017f */
[----:B--2---:R-:W-:Y:S09]  /*31af0*/  @!P0 BRA `(.L_x_3401) ;  /* 0x0000005000d88947 */ /* 0x004ff20003800000 */
.L_x_3514:
[----:B------:R-:W-:Y:S05]  /*31b00*/  BSYNC B3 ;  /* 0x0000000000037941 */ /* 0x000fea0003800000 */
.L_x_3400:
[----:B------:R-:W-:Y:S04]  /*31b10*/  BSSY B3, `(.L_x_3402) ;  /* 0x0000009000037945 */ /* 0x000fe80003800000 */
[----:B------:R-:W-:Y:S05]  /*31b20*/  @P1 BRA `(.L_x_3403) ;  /* 0x00000000001c1947 */ /* 0x000fea0003800000 */
[----:B------:R-:W1:Y:S02]  /*31b30*/  S2R R5, SR_TID.X ;  /* 0x0000000000057919 */ /* 0x000e640000002100 */
[----:B-1----:R-:W-:Y:S01]  /*31b40*/  LOP3.LUT R6, R5, 0x1f, RZ, 0xc0, !PT ;  /* 0x0000001f05067812 */ /* 0x002fe200078ec0ff */
[----:B------:R-:W-:-:S03]  /*31b50*/  IMAD.MOV.U32 R5, RZ, RZ, 0x2000 ;  /* 0x00002000ff057424 */ /* 0x000fc600078e00ff */
[----:B------:R-:W-:Y:S01]  /*31b60*/  ISETP.NE.AND P0, PT, R6, RZ, PT ;  /* 0x000000ff0600720c */ /* 0x000fe20003f05270 */
[----:B------:R3:W-:-:S12]  /*31b70*/  SYNCS.ARRIVE.TRANS64 RZ, [R3+URZ+0x38830], R5 ;  /* 0x0388300503ff79a7 */ /* 0x0007d8000800003f */
[----:B---3--:R-:W-:Y:S05]  /*31b80*/  @!P0 BRA `(.L_x_3403) ;  /* 0x0000000000048947 */ /* 0x008fea0003800000 */
[----:B------:R-:W-:Y:S01]  /*31b90*/  BPT.TRAP 0x1 ;  /* 0x000000040000795c */ /* 0x000fe20000300000 */
.L_x_3403:
[----:B------:R-:W-:Y:S05]  /*31ba0*/  BSYNC B3 ;  /* 0x0000000000037941 */ /* 0x000fea0003800000 */
.L_x_3402:
        /* <DEDUP_REMOVED lines=13> */
.L_x_3404:
        /* <DEDUP_REMOVED lines=13> */
.L_x_3515:
[----:B------:R-:W-:Y:S05]  /*31d50*/  BSYNC B3 ;  /* 0x0000000000037941 */ /* 0x000fea0003800000 */
.L_x_3405:
        /* <DEDUP_REMOVED lines=11> */
.L_x_3408:
[----:B------:R-:W-:Y:S05]  /*31e10*/  BSYNC B3 ;  /* 0x0000000000037941 */ /* 0x000fea0003800000 */
.L_x_3407:
        /* <DEDUP_REMOVED lines=10> */
.L_x_3409:
        /* <DEDUP_REMOVED lines=15> */
.L_x_3410:
        /* <DEDUP_REMOVED lines=15> */
.L_x_3411:
        /* <DEDUP_REMOVED lines=15> */
.L_x_3412:
        /* <DEDUP_REMOVED lines=15> */
.L_x_3413:
        /* <DEDUP_REMOVED lines=15> */
.L_x_3414:
        /* <DEDUP_REMOVED lines=15> */
.L_x_3415:
        /* <DEDUP_REMOVED lines=15> */
.L_x_3416:
        /* <DEDUP_REMOVED lines=10> */
.L_x_3398:
[----:B------:R-:W-:Y:S05]  /*325f0*/  BSYNC B1 ;  /* 0x0000000000017941 */ /* 0x000fea0003800000 */
.L_x_3397:
[----:B------:R-:W2:Y:S02]  /*32600*/  LDL.LU R5, [R1+0x480] ;  /* 0x0004800001057983 */ /* 0x000ea40000300800 */
[----:B--2---:R-:W-:-:S07]  /*32610*/  VIADD R0, R5, 0xfffffffd ;  /* 0xfffffffd05007836 */ /* 0x004fce0000000000 */
.L_x_3396:
[----:B------:R-:W-:Y:S05]  /*32620*/  BSYNC B2 ;  /* 0x0000000000027941 */ /* 0x000fea0003800000 */
.L_x_3395:
[----:B------:R-:W-:-:S05]  /*32630*/  VIADD R8, R8, 0xfffffffe ;  /* 0xfffffffe08087836 */ /* 0x000fca0000000000 */
[----:B------:R-:W-:-:S13]  /*32640*/  ISETP.NE.AND P0, PT, R8, R4, PT ;  /* 0x000000040800720c */ /* 0x000fda0003f05270 */
[----:B------:R-:W-:Y:S05]  /*32650*/  @!P0 BRA `(.L_x_3394) ;  /* 0x0000001800e08947 */ /* 0x000fea0003800000 */
.L_x_3457:
        /* <DEDUP_REMOVED lines=35> */
.L_x_3419:
[----:B------:R-:W2:Y:S01]  /*32890*/  S2R R2, SR_TID.X ;  /* 0x0000000000027919 */ /* 0x000ea20000002100 */
[----:B-1----:R-:W-:Y:S01]  /*328a0*/  IMAD R4, R7, 0x8, R18 ;  /* 0x0000000807047824 */ /* 0x002fe200078e0212 */
[----:B------:R-:W-:Y:S01]  /*328b0*/  BSSY B2, `(.L_x_3420) ;  /* 0x0000006000027945 */ /* 0x000fe20003800000 */
[----:B--2---:R-:W-:Y:S02]  /*328c0*/  LOP3.LUT R3, R2, 0x7f, RZ, 0xc0, !PT ;  /* 0x0000007f02037812 */ /* 0x004fe400078ec0ff */
[----:B------:R-:W-:Y:S02]  /*328d0*/  SHF.L.U32 R2, R6, 0x1f, RZ ;  /* 0x0000001f06027819 */ /* 0x000fe400000006ff */
[----:B------:R-:W-:Y:S02]  /*328e0*/  ISETP.NE.AND P1, PT, R3, RZ, PT ;  /* 0x000000ff0300720c */ /* 0x000fe40003f25270 */
[----:B------:R-:W1:Y:S02]  /*328f0*/  SYNCS.PHASECHK.TRANS64.TRYWAIT P0, [R4+URZ+0x38840], R2 ;  /* 0x03884002040075a7 */ /* 0x000e64000800017f */
[----:B-1----:R-:W-:Y:S09]  /*32900*/  @!P0 BRA `(.L_x_3421) ;  /* 0x00000044007c8947 */ /* 0x002ff20003800000 */
.L_x_3516:
[----:B------:R-:W-:Y:S05]  /*32910*/  BSYNC B2 ;  /* 0x0000000000027941 */ /* 0x000fea0003800000 */
.L_x_3420:
[----:B------:R-:W-:Y:S04]  /*32920*/  BSSY B2, `(.L_x_3422) ;  /* 0x0000009000027945 */ /* 0x000fe80003800000 */
[----:B------:R-:W-:Y:S05]  /*32930*/  @P1 BRA `(.L_x_3423) ;  /* 0x00000000001c1947 */ /* 0x000fea0003800000 */
[----:B------:R-:W2:Y:S02]  /*32940*/  S2R R3, SR_TID.X ;  /* 0x0000000000037919 */ /* 0x000ea40000002100 */
[----:B--2---:R-:W-:Y:S01]  /*32950*/  LOP3.LUT R5, R3, 0x1f, RZ, 0xc0, !PT ;  /* 0x0000001f03057812 */ /* 0x004fe200078ec0ff */
[----:B------:R-:W-:-:S03]  /*32960*/  IMAD.MOV.U32 R3, RZ, RZ, 0x2000 ;  /* 0x00002000ff037424 */ /* 0x000fc600078e00ff */
[----:B------:R-:W-:Y:S01]  /*32970*/  ISETP.NE.AND P0, PT, R5, RZ, PT ;  /* 0x000000ff0500720c */ /* 0x000fe20003f05270 */
[----:B------:R2:W-:-:S12]  /*32980*/  SYNCS.ARRIVE.TRANS64 RZ, [R4+URZ+0x38830], R3 ;  /* 0x0388300304ff79a7 */ /* 0x0005d8000800003f */
[----:B--2---:R-:W-:Y:S05]  /*32990*/  @!P0 BRA `(.L_x_3423) ;  /* 0x0000000000048947 */ /* 0x004fea0003800000 */
[----:B------:R-:W-:Y:S01]  /*329a0*/  BPT.TRAP 0x1 ;  /* 0x000000040000795c */ /* 0x000fe20000300000 */
.L_x_3423:
[----:B------:R-:W-:Y:S05]  /*329b0*/  BSYNC B2 ;  /* 0x0000000000027941 */ /* 0x000fea0003800000 */
.L_x_3422:
        /* <DEDUP_REMOVED lines=12> */
.L_x_3424:
        /* <DEDUP_REMOVED lines=13> */
.L_x_3517:
[----:B------:R-:W-:Y:S05]  /*32b50*/  BSYNC B2 ;  /* 0x0000000000027941 */ /* 0x000fea0003800000 */
.L_x_3425:
[----:B------:R-:W-:Y:S01]  /*32b60*/  BSSY B2, `(.L_x_3427) ;  /* 0x000000b000027945 */ /* 0x000fe20003800000 */
[----:B01----:R-:W-:Y:S02]  /*32b70*/  IMAD.MOV.U32 R2, RZ, RZ, 0x0 ;  /* 0x00000000ff027424 */ /* 0x003fe400078e00ff */
[----:B------:R-:W-:Y:S01]  /*32b80*/  IMAD.MOV.U32 R3, RZ, RZ, 0x14f00000 ;  /* 0x14f00000ff037424 */ /* 0x000fe200078e00ff */
[----:B------:R-:W-:Y:S06]  /*32b90*/  @P1 BRA `(.L_x_3428) ;  /* 0x00000000001c1947 */ /* 0x000fec0003800000 */
[----:B------:R-:W0:Y:S02]  /*32ba0*/  S2R R5, SR_TID.X ;  /* 0x0000000000057919 */ /* 0x000e240000002100 */
[----:B0-----:R-:W-:Y:S01]  /*32bb0*/  LOP3.LUT R10, R5, 0x1f, RZ, 0xc0, !PT ;  /* 0x0000001f050a7812 */ /* 0x001fe200078ec0ff */
[----:B------:R-:W-:-:S03]  /*32bc0*/  IMAD.MOV.U32 R5, RZ, RZ, 0x10000 ;  /* 0x00010000ff057424 */ /* 0x000fc600078e00ff */
[----:B------:R-:W-:Y:S01]  /*32bd0*/  ISETP.NE.AND P0, PT, R10, RZ, PT ;  /* 0x000000ff0a00720c */ /* 0x000fe20003f05270 */
[----:B------:R0:W-:-:S12]  /*32be0*/  SYNCS.ARRIVE.TRANS64 RZ, [R4+URZ+0x38850], R5 ;  /* 0x0388500504ff79a7 */ /* 0x0001d8000800003f */
[----:B0-----:R-:W-:Y:S05]  /*32bf0*/  @!P0 BRA `(.L_x_3428) ;  /* 0x0000000000048947 */ /* 0x001fea0003800000 */
[----:B------:R-:W-:Y:S01]  /*32c00*/  BPT.TRAP 0x1 ;  /* 0x000000040000795c */ /* 0x000fe20000300000 */
.L_x_3428:
[----:B------:R-:W-:Y:S05]  /*32c10*/  BSYNC B2 ;  /* 0x0000000000027941 */ /* 0x000fea0003800000 */
.L_x_3427:
        /* <DEDUP_REMOVED lines=9> */
.L_x_3429:
        /* <DEDUP_REMOVED lines=15> */
.L_x_3430:
        /* <DEDUP_REMOVED lines=15> */
.L_x_3431:
        /* <DEDUP_REMOVED lines=15> */
.L_x_3432:
        /* <DEDUP_REMOVED lines=15> */
.L_x_3433:
        /* <DEDUP_REMOVED lines=15> */
.L_x_3434:
        /* <DEDUP_REMOVED lines=15> */
.L_x_3435:
        /* <DEDUP_REMOVED lines=15> */
.L_x_3436:
        /* <DEDUP_REMOVED lines=10> */
.L_x_3418:
[----:B------:R-:W-:Y:S05]  /*333e0*/  BSYNC B1 ;  /* 0x0000000000017941 */ /* 0x000fea0003800000 */
.L_x_3417:
[----:B------:R-:W-:Y:S01]  /*333f0*/  VIADD R7, R7, 0x1 ;  /* 0x0000000107077836 */ /* 0x000fe20000000000 */
[----:B------:R-:W-:Y:S01]  /*33400*/  LOP3.LUT P2, RZ, R19, 0x1, RZ, 0xc0, !PT ;  /* 0x0000000113ff7812 */ /* 0x000fe2000784c0ff */
[----:B------:R-:W-:Y:S03]  /*33410*/  BSSY B1, `(.L_x_3437) ;  /* 0x00000d8000017945 */ /* 0x000fe60003800000 */
[----:B------:R-:W-:-:S04]  /*33420*/  ISETP.NE.AND P0, PT, R7, 0x2, PT ;  /* 0x000000020700780c */ /* 0x000fc80003f05270 */
[----:B------:R-:W-:Y:S02]  /*33430*/  SEL R2, RZ, 0x1, P0 ;  /* 0x00000001ff027807 */ /* 0x000fe40000000000 */
[----:B0-----:R-:W-:Y:S02]  /*33440*/  SEL R9, R7, RZ, P0 ;  /* 0x000000ff07097207 */ /* 0x001fe40000000000 */
[----:B------:R-:W-:Y:S01]  /*33450*/  LOP3.LUT R8, R6, R2, RZ, 0x3c, !PT ;  /* 0x0000000206087212 */ /* 0x000fe200078e3cff */
[----:B------:R-:W-:Y:S02]  /*33460*/  VIADD R6, R0, 0xffffffff ;  /* 0xffffffff00067836 */ /* 0x000fe40000000000 */
        /* <DEDUP_REMOVED lines=27> */
.L_x_3439:
        /* <DEDUP_REMOVED lines=8> */
.L_x_3518:
[----:B------:R-:W-:Y:S05]  /*336a0*/  BSYNC B2 ;  /* 0x0000000000027941 */ /* 0x000fea0003800000 */
.L_x_3440:
        /* <DEDUP_REMOVED lines=9> */
.L_x_3443:
[----:B------:R-:W-:Y:S05]  /*33740*/  BSYNC B2 ;  /* 0x0000000000027941 */ /* 0x000fea0003800000 */
.L_x_3442:
        /* <DEDUP_REMOVED lines=13> */
.L_x_3444:
        /* <DEDUP_REMOVED lines=13> */
.L_x_3519:
[----:B------:R-:W-:Y:S05]  /*338f0*/  BSYNC B2 ;  /* 0x0000000000027941 */ /* 0x000fea0003800000 */
.L_x_3445:
        /* <DEDUP_REMOVED lines=11> */
.L_x_3448:
[----:B------:R-:W-:Y:S05]  /*339b0*/  BSYNC B2 ;  /* 0x0000000000027941 */ /* 0x000fea0003800000 */
.L_x_3447:
        /* <DEDUP_REMOVED lines=10> */
.L_x_3449:
        /* <DEDUP_REMOVED lines=15> */
.L_x_3450:
        /* <DEDUP_REMOVED lines=15> */
.L_x_3451:
        /* <DEDUP_REMOVED lines=15> */
.L_x_3452:
        /* <DEDUP_REMOVED lines=15> */
.L_x_3453:
        /* <DEDUP_REMOVED lines=15> */
.L_x_3454:
        /* <DEDUP_REMOVED lines=15> */
.L_x_3455:
        /* <DEDUP_REMOVED lines=15> */
.L_x_3456:
        /* <DEDUP_REMOVED lines=10> */
.L_x_3438:
[----:B------:R-:W-:Y:S05]  /*34190*/  BSYNC B1 ;  /* 0x0000000000017941 */ /* 0x000fea0003800000 */
.L_x_3437:
[----:B------:R-:W2:Y:S01]  /*341a0*/  LDL R2, [R1+0x460] ;  /* 0x0004600001027983 */ /* 0x000ea20000100800 */
[----:B------:R-:W-:Y:S01]  /*341b0*/  VIADD R0, R0, 0xfffffffe ;  /* 0xfffffffe00007836 */ /* 0x000fe20000000000 */
[----:B--2---:R-:W-:-:S13]  /*341c0*/  ISETP.GT.AND P0, PT, R6, R2, PT ;  /* 0x000000020600720c */ /* 0x004fda0003f04270 */
[----:B------:R-:W-:Y:S05]  /*341d0*/  @P0 BRA `(.L_x_3457) ;  /* 0xffffffe400200947 */ /* 0x000fea000383ffff */
.L_x_3394:
[----:B------:R-:W-:Y:S05]  /*341e0*/  BSYNC B0 ;  /* 0x0000000000007941 */ /* 0x000fea0003800000 */
.L_x_3393:
        /* <DEDUP_REMOVED lines=24> */
[----:B------:R2:W-:Y:S02]  /*34370*/  STL [R1+0x440], R2 ;  /* 0x0004400201007387 */ /* 0x0005e40000100800 */
.L_x_3459:
[----:B------:R-:W-:Y:S05]  /*34380*/  BSYNC B0 ;  /* 0x0000000000007941 */ /* 0x000fea0003800000 */
.L_x_3458:
[----:B------:R-:W-:-:S05]  /*34390*/  SEL R0, R0, RZ, P0 ;  /* 0x000000ff00007207 */ /* 0x000fca0000000000 */
[----:B------:R3:W-:Y:S02]  /*343a0*/  STL [R1+0x450], R0 ;  /* 0x0004500001007387 */ /* 0x0007e40000100800 */
.L_x_3355:
[----:B------:R-:W-:Y:S05]  /*343b0*/  BSYNC B7 ;  /* 0x0000000000077941 */ /* 0x000fea0003800000 */
.L_x_3353:
[----:B------:R-:W-:-:S13]  /*343c0*/  LOP3.LUT P0, RZ, R19, 0x40, RZ, 0xc0, !PT ;  /* 0x0000004013ff7812 */ /* 0x000fda000780c0ff */
[----:B------:R-:W-:Y:S05]  /*343d0*/  @!P0 BRA `(.L_x_3460) ;  /* 0x0000000000288947 */ /* 0x000fea0003800000 */
[----:B------:R-:W-:Y:S05]  /*343e0*/  WARPSYNC.ALL ;  /* 0x0000000000007948 */ /* 0x000fea0003800000 */
[----:B------:R-:W4:Y:S08]  /*343f0*/  S2UR UR5, SR_CgaCtaId ;  /* 0x00000000000579c3 */ /* 0x000f300000008800 */
[----:B------:R-:W-:Y:S06]  /*34400*/  BAR.SYNC.DEFER_BLOCKING 0x5, 0x180 ;  /* 0x0146000000007b1d */ /* 0x000fec0000010000 */
[----:B------:R-:W-:-:S02]  /*34410*/  UMOV UR4, 0x400 ;  /* 0x0000040000047882 */ /* 0x000fc40000000000 */
[----:B----4-:R-:W-:-:S06]  /*34420*/  ULEA UR4, UR5, UR4, 0x18 ;  /* 0x0000000405047291 */ /* 0x010fcc000f8ec03f */
[----:B------:R-:W-:-:S05]  /*34430*/  IMAD.U32 R18, RZ, RZ, UR4 ;  /* 0x00000004ff127e24 */ /* 0x000fca000f8e00ff */
[----:B-1----:R-:W1:Y:S04]  /*34440*/  LDS.128 R4, [R18+0x388d0] ;  /* 0x0388d00012047984 */ /* 0x002e680000000c00 */
[----:B-1----:R1:W-:Y:S01]  /*34450*/  STL.128 [R1+0x440], R4 ;  /* 0x0004400401007387 */ /* 0x0023e20000100c00 */
[----:B------:R-:W-:Y:S06]  /*34460*/  BAR.ARV 0x4, 0x180 ;  /* 0x0106000000007b1d */ /* 0x000fec0000002000 */
[----:B------:R-:W-:Y:S05]  /*34470*/  BRA `(.L_x_3461) ;  /* 0x0000001000307947 */ /* 0x000fea0003800000 */
.L_x_3460:
[----:B--23--:R-:W2:Y:S01]  /*34480*/  S2R R0, SR_TID.X ;  /* 0x0000000000007919 */ /* 0x00cea20000002100 */
[----:B------:R-:W-:Y:S01]  /*34490*/  UMOV UR4, 0xffffffff ;  /* 0xffffffff00047882 */ /* 0x000fe20000000000 */
[----:B--2---:R-:W-:-:S04]  /*344a0*/  LOP3.LUT R16, R0, 0x1f, RZ, 0xc0, !PT ;  /* 0x0000001f00107812 */ /* 0x004fc800078ec0ff */
[----:B------:R-:W-:Y:S01]  /*344b0*/  ISETP.NE.AND P0, PT, R16, 0x1f, PT ;  /* 0x0000001f1000780c */ /* 0x000fe20003f05270 */
[----:B------:R-:W-:-:S12]  /*344c0*/  BRA.DIV UR4, `(.L_x_3462) ;  /* 0x0000002a04dc7947 */ /* 0x000fd8000b800000 */
[----:B-1----:R-:W2:Y:S01]  /*344d0*/  LDL R4, [R1+0x44c] ;  /* 0x00044c0001047983 */ /* 0x002ea20000100800 */
[----:B------:R-:W-:-:S03]  /*344e0*/  ULDC UR4, c[0x0][0xd3c] ;  /* 0x00034f0000047ab9 */ /* 0x000fc60000000800 */
[----:B------:R-:W0:Y:S01]  /*344f0*/  LDL.LU R3, [R1+0x440] ;  /* 0x0004400001037983 */ /* 0x000e220000300800 */
[----:B--2---:R-:W-:-:S05]  /*34500*/  IMAD.IADD R0, R4, 0x1, R16 ;  /* 0x0000000104007824 */ /* 0x004fca00078e0210 */
[----:B------:R-:W-:Y:S01]  /*34510*/  ISETP.GE.OR P1, PT, R0, UR4, !P0 ;  /* 0x0000000400007c0c */ /* 0x000fe2000c726670 */
[----:B0-----:R-:W-:-:S12]  /*34520*/  IMAD.MOV.U32 R8, RZ, RZ, R3 ;  /* 0x000000ffff087224 */ /* 0x001fd800078e0003 */
        /* <DEDUP_REMOVED lines=11> */
[----:B------:R-:W-:Y:S04]  /*345e0*/  SHFL.IDX PT, R0, R8, RZ, 0x1f ;  /* 0x00001fff08007589 */ /* 0x000fe800000e0000 */
[----:B------:R-:W-:Y:S01]  /*345f0*/  SHFL.IDX PT, R9, R8, 0x1, 0x1f ;  /* 0x00201f0008097f89 */ /* 0x000fe200000e0000 */
[----:B--2---:R-:W-:Y:S01]  /*34600*/  @!P1 IMAD.MOV.U32 R5, RZ, RZ, R6 ;  /* 0x000000ffff059224 */ /* 0x004fe200078e0006 */
[----:B------:R-:W-:-:S02]  /*34610*/  CS2R R6, SRZ ;  /* 0x0000000000067805 */ /* 0x000fc4000001ff00 */
[----:B---3--:R-:W-:-:S04]  /*34620*/  @!P1 IMAD.MOV.U32 R7, RZ, RZ, R2 ;  /* 0x000000ffff079224 */ /* 0x008fc800078e0002 */
[----:B------:R-:W-:-:S05]  /*34630*/  IMAD R2, R7, R5, RZ ;  /* 0x0000000507027224 */ /* 0x000fca00078e02ff */
[----:B------:R-:W0:Y:S01]  /*34640*/  SHFL.UP PT, R3, R2, 0x1, RZ ;  /* 0x0420000002037989 */ /* 0x000e2200000e00ff */
[----:B------:R-:W-:-:S04]  /*34650*/  ISETP.NE.AND P1, PT, R16, RZ, PT ;  /* 0x000000ff1000720c */ /* 0x000fc80003f25270 */
        /* <DEDUP_REMOVED lines=15> */
.L_x_3529:
[----:B------:R-:W-:Y:S02]  /*34750*/  ULDC UR4, c[0x0][0xd38] ;  /* 0x00034e0000047ab9 */ /* 0x000fe40000000800 */
[----:B------:R-:W-:-:S04]  /*34760*/  IMAD.U32 R8, RZ, RZ, UR4 ;  /* 0x00000004ff087e24 */ /* 0x000fc8000f8e00ff */
[----:B-1----:R-:W-:-:S04]  /*34770*/  IMAD R10, R10, R8, RZ ;  /* 0x000000080a0a7224 */ /* 0x002fc800078e02ff */
[----:B------:R-:W-:-:S05]  /*34780*/  IMAD.IADD R4, R9, 0x1, R10 ;  /* 0x0000000109047824 */ /* 0x000fca00078e020a */
[----:B------:R-:W-:-:S13]  /*34790*/  ISETP.GT.AND P6, PT, R4, R0, PT ;  /* 0x000000000400720c */ /* 0x000fda0003fc4270 */
[----:B------:R-:W-:Y:S05]  /*347a0*/  @P6 BRA `(.L_x_3463) ;  /* 0x0000000000ac6947 */ /* 0x000fea0003800000 */
.L_x_3466:
        /* <DEDUP_REMOVED lines=37> */
.L_x_3537:
[----:B------:R-:W-:Y:S02]  /*34a00*/  ULDC UR4, c[0x0][0xd38] ;  /* 0x00034e0000047ab9 */ /* 0x000fe40000000800 */
[----:B------:R-:W-:-:S04]  /*34a10*/  IMAD.U32 R8, RZ, RZ, UR4 ;  /* 0x00000004ff087e24 */ /* 0x000fc8000f8e00ff */
[----:B-1----:R-:W-:-:S04]  /*34a20*/  IMAD R10, R10, R8, RZ ;  /* 0x000000080a0a7224 */ /* 0x002fc800078e02ff */
[----:B------:R-:W-:-:S05]  /*34a30*/  IMAD.IADD R4, R10, 0x1, R4 ;  /* 0x000000010a047824 */ /* 0x000fca00078e0204 */
[----:B------:R-:W-:-:S13]  /*34a40*/  ISETP.GT.AND P6, PT, R4, R0, PT ;  /* 0x000000000400720c */ /* 0x000fda0003fc4270 */
[----:B------:R-:W-:Y:S05]  /*34a50*/  @!P6 BRA `(.L_x_3466) ;  /* 0xfffffffc0054e947 */ /* 0x000fea000383ffff */
.L_x_3463:
        /* <DEDUP_REMOVED lines=12> */
.L_x_3542:
[----:B------:R-:W-:-:S13]  /*34b20*/  ISETP.NE.AND P0, PT, R3, RZ, PT ;  /* 0x000000ff0300720c */ /* 0x000fda0003f05270 */
[----:B------:R-:W-:Y:S05]  /*34b30*/  @!P0 BRA `(.L_x_3468) ;  /* 0x0000000000148947 */ /* 0x000fea0003800000 */
[----:B------:R-:W-:Y:S01]  /*34b40*/  UMOV UR4, 0xffffffff ;  /* 0xffffffff00047882 */ /* 0x000fe20000000000 */
[----:B---3--:R-:W-:Y:S02]  /*34b50*/  VIADD R9, R9, 0xffffffff ;  /* 0xffffffff09097836 */ /* 0x008fe40000000000 */
[----:B------:R-:W-:Y:S05]  /*34b60*/  BRA.DIV UR4, `(.L_x_3469) ;  /* 0x0000002e04d07947 */ /* 0x000fea000b800000 */
[----:B0-----:R0:W2:Y:S02]  /*34b70*/  SHFL.IDX PT, R2, R2, R9, 0x1f ;  /* 0x00001f0902027589 */ /* 0x0010a400000e0000 */
.L_x_3545:
[----:B--2---:R-:W-:-:S07]  /*34b80*/  IMAD.MOV.U32 R6, RZ, RZ, R2 ;  /* 0x000000ffff067224 */ /* 0x004fce00078e0002 */
.L_x_3468:
[----:B0-----:R-:W-:Y:S01]  /*34b90*/  IMAD R2, R6, R8, R10 ;  /* 0x0000000806027224 */ /* 0x001fe200078e020a */
[----:B------:R-:W-:-:S03]  /*34ba0*/  ISETP.NE.AND P0, PT, R7, 0x1, PT ;  /* 0x000000010700780c */ /* 0x000fc60003f05270 */
[----:B------:R-:W-:Y:S01]  /*34bb0*/  IMAD.IADD R0, R0, 0x1, -R2 ;  /* 0x0000000100007824 */ /* 0x000fe200078e0a02 */
[----:B------:R0:W-:Y:S09]  /*34bc0*/  STL [R1+0x440], R2 ;  /* 0x0004400201007387 */ /* 0x0001f20000100800 */
[----:B------:R-:W-:Y:S05]  /*34bd0*/  @!P0 BRA `(.L_x_3470) ;  /* 0x0000000000e48947 */ /* 0x000fea0003800000 */
[----:B-1-3--:R-:W-:-:S04]  /*34be0*/  IABS R5, R4 ;  /* 0x0000000400057213 */ /* 0x00afc80000000000 */
[----:B0-----:R-:W0:Y:S08]  /*34bf0*/  I2F.RP R2, R5 ;  /* 0x0000000500027306 */ /* 0x001e300000209400 */
        /* <DEDUP_REMOVED lines=55> */
.L_x_3470:
[----:B-1-3--:R-:W2:Y:S01]  /*34f70*/  LDL R5, [R1+0x44c] ;  /* 0x00044c0001057983 */ /* 0x00aea20000100800 */
[----:B0-----:R-:W2:Y:S02]  /*34f80*/  LDC.64 R2, c[0x0][0xd90] ;  /* 0x00036400ff027b82 */ /* 0x001ea40000000a00 */
[----:B--2---:R-:W-:-:S05]  /*34f90*/  IMAD.WIDE R2, R5, 0x4, R2 ;  /* 0x0000000405027825 */ /* 0x004fca00078e0202 */
        /* <DEDUP_REMOVED lines=30> */
[----:B------:R-:W-:-:S04]  /*35180*/  VIADDMNMX R6, R3, R8, R6, PT ;  /* 0x0000000803067246 */ /* 0x000fc80003800106 */
        /* <DEDUP_REMOVED lines=19> */
[----:B------:R-:W-:Y:S02]  /*352c0*/  LOP3.LUT R3, R0, R6, RZ, 0x3c, !PT ;  /* 0x0000000600037212 */ /* 0x000fe400078e3cff */
[----:B------:R-:W-:Y:S02]  /*352d0*/  IADD3 R0, R7, 0x1000000, R0 ;  /* 0x0100000007007810 */ /* 0x000fe40007ffe000 */
        /* <DEDUP_REMOVED lines=8> */
.L_x_3471:
[----:B------:R-:W-:-:S05]  /*35360*/  LOP3.LUT R0, RZ, R0, RZ, 0x33, !PT ;  /* 0x00000000ff007212 */ /* 0x000fca00078e33ff */
[----:B------:R-:W-:-:S05]  /*35370*/  IMAD.IADD R0, R4, 0x1, R0 ;  /* 0x0000000104007824 */ /* 0x000fca00078e0200 */
[----:B------:R2:W-:Y:S01]  /*35380*/  STL [R1+0x444], R0 ;  /* 0x0004440001007387 */ /* 0x0005e20000100800 */
[----:B------:R-:W-:Y:S05]  /*35390*/  BRA `(.L_x_3472) ;  /* 0x0000000000287947 */ /* 0x000fea0003800000 */
.L_x_3464:
[----:B------:R-:W-:Y:S01]  /*353a0*/  UMOV UR4, URZ ;  /* 0x0000003f00047c82 */ /* 0x000fe20008000000 */
[----:B------:R-:W-:Y:S01]  /*353b0*/  UMOV UR5, URZ ;  /* 0x0000003f00057c82 */ /* 0x000fe20008000000 */
[----:B------:R-:W-:Y:S01]  /*353c0*/  ULDC UR6, c[0x0][0xd3c] ;  /* 0x00034f0000067ab9 */ /* 0x000fe20000000800 */
[----:B------:R0:W-:Y:S01]  /*353d0*/  STL [R1+0x440], R0 ;  /* 0x0004400001007387 */ /* 0x0001e20000100800 */
[----:B------:R-:W-:Y:S02]  /*353e0*/  IMAD.U32 R3, RZ, RZ, UR4 ;  /* 0x00000004ff037e24 */ /* 0x000fe4000f8e00ff */
[----:B------:R-:W-:-:S03]  /*353f0*/  IMAD.U32 R2, RZ, RZ, UR5 ;  /* 0x00000005ff027e24 */ /* 0x000fc6000f8e00ff */
[----:B------:R1:W-:Y:S01]  /*35400*/  STL [R1+0x444], R3 ;  /* 0x0004440301007387 */ /* 0x0003e20000100800 */
[----:B0-----:R-:W-:-:S03]  /*35410*/  IMAD.U32 R0, RZ, RZ, UR6 ;  /* 0x00000006ff007e24 */ /* 0x001fc6000f8e00ff */
[----:B------:R1:W-:Y:S04]  /*35420*/  STL [R1+0x448], R2 ;  /* 0x0004480201007387 */ /* 0x0003e80000100800 */
[----:B------:R1:W-:Y:S02]  /*35430*/  STL [R1+0x44c], R0 ;  /* 0x00044c0001007387 */ /* 0x0003e40000100800 */
.L_x_3472:
[----:B-1----:R-:W3:Y:S04]  /*35440*/  LDL R2, [R1+0x44c] ;  /* 0x00044c0001027983 */ /* 0x002ee80000100800 */
[----:B0-----:R-:W4:Y:S04]  /*35450*/  LDL R3, [R1+0x448] ;  /* 0x0004480001037983 */ /* 0x001f280000100800 */
[----:B------:R-:W5:Y:S04]  /*35460*/  LDL R4, [R1+0x440] ;  /* 0x0004400001047983 */ /* 0x000f680000100800 */
[----:B------:R-:W5:Y:S01]  /*35470*/  LDL R5, [R1+0x444] ;  /* 0x0004440001057983 */ /* 0x000f620000100800 */
[----:B--2---:R-:W0:Y:S01]  /*35480*/  S2R R0, SR_TID.X ;  /* 0x0000000000007919 */ /* 0x004e220000002100 */
[----:B------:R-:W-:Y:S05]  /*35490*/  WARPSYNC.ALL ;  /* 0x0000000000007948 */ /* 0x000fea0003800000 */
[----:B0-----:R-:W-:Y:S01]  /*354a0*/  LOP3.LUT R0, R0, 0x1f, RZ, 0xc0, !PT ;  /* 0x0000001f00007812 */ /* 0x001fe200078ec0ff */
[----:B------:R-:W-:Y:S03]  /*354b0*/  BAR.SYNC.DEFER_BLOCKING 0x4, 0x180 ;  /* 0x0106000000007b1d */ /* 0x000fe60000010000 */
[----:B------:R-:W-:-:S13]  /*354c0*/  ISETP.NE.AND P0, PT, R0, RZ, PT ;  /* 0x000000ff0000720c */ /* 0x000fda0003f05270 */
[----:B------:R-:W0:Y:S01]  /*354d0*/  @!P0 S2R R0, SR_CgaCtaId ;  /* 0x0000000000008919 */ /* 0x000e220000008800 */
[----:B---3--:R-:W-:Y:S01]  /*354e0*/  IMAD.MOV.U32 R7, RZ, RZ, R2 ;  /* 0x000000ffff077224 */ /* 0x008fe200078e0002 */
[----:B------:R-:W-:Y:S01]  /*354f0*/  @!P0 MOV R2, 0x400 ;  /* 0x0000040000028802 */ /* 0x000fe20000000f00 */
[----:B----4-:R-:W-:-:S03]  /*35500*/  IMAD.MOV.U32 R6, RZ, RZ, R3 ;  /* 0x000000ffff067224 */ /* 0x010fc600078e0003 */
[----:B0-----:R-:W-:-:S05]  /*35510*/  @!P0 LEA R18, R0, R2, 0x18 ;  /* 0x0000000200128211 */ /* 0x001fca00078ec0ff */
[----:B-----5:R4:W-:Y:S01]  /*35520*/  @!P0 STS.128 [R18+0x388d0], R4 ;  /* 0x0388d00412008388 */ /* 0x0209e20000000c00 */
[----:B------:R-:W-:Y:S06]  /*35530*/  BAR.ARV 0x5, 0x180 ;  /* 0x0146000000007b1d */ /* 0x000fec0000002000 */
.L_x_3461:
[----:B--23--:R-:W2:Y:S01]  /*35540*/  LDL R0, [R1+0x44c] ;  /* 0x00044c0001007983 */ /* 0x00cea20000100800 */
[----:B------:R-:W-:Y:S02]  /*35550*/  ULDC UR4, c[0x0][0xd3c] ;  /* 0x00034f0000047ab9 */ /* 0x000fe40000000800 */
[----:B--2---:R-:W-:-:S13]  /*35560*/  ISETP.GE.AND P0, PT, R0, UR4, PT ;  /* 0x0000000400007c0c */ /* 0x004fda000bf06270 */
[----:B------:R-:W-:Y:S05]  /*35570*/  @!P0 BRA `(.L_x_3473) ;  /* 0xffffff8400b08947 */ /* 0x000fea000383ffff */
[----:B------:R-:W-:Y:S05]  /*35580*/  BSYNC B8 ;  /* 0x0000000000087941 */ /* 0x000fea0003800000 */
.L_x_3339:
[----:B---3--:R-:W2:Y:S01]  /*35590*/  LDL.LU R0, [R1+0x4a4] ;  /* 0x0004a40001007983 */ /* 0x008ea20000300800 */
[----:B------:R-:W-:Y:S01]  /*355a0*/  BSSY B0, `(.L_x_3474) ;  /* 0x000000b000007945 */ /* 0x000fe20003800000 */
[----:B01--4-:R-:W0:Y:S01]  /*355b0*/  S2R R5, SR_CgaCtaId ;  /* 0x0000000000057919 */ /* 0x013e220000008800 */
[----:B--2---:R-:W-:-:S05]  /*355c0*/  VIADD R0, R0, 0x1 ;  /* 0x0000000100007836 */ /* 0x004fca0000000000 */
[----:B------:R-:W-:-:S04]  /*355d0*/  LEA.HI R2, R0, R0, RZ, 0x1 ;  /* 0x0000000000027211 */ /* 0x000fc800078f08ff */
[----:B------:R-:W-:Y:S02]  /*355e0*/  LOP3.LUT R3, R2, 0xfffffffe, RZ, 0xc0, !PT ;  /* 0xfffffffe02037812 */ /* 0x000fe400078ec0ff */
[----:B------:R-:W-:-:S03]  /*355f0*/  MOV R2, 0x400 ;  /* 0x0000040000027802 */ /* 0x000fc60000000f00 */
[----:B------:R-:W-:Y:S01]  /*35600*/  IMAD.IADD R0, R0, 0x1, -R3 ;  /* 0x0000000100007824 */ /* 0x000fe200078e0a03 */
[----:B0-----:R-:W-:-:S04]  /*35610*/  LEA R9, R5, R2, 0x18 ;  /* 0x0000000205097211 */ /* 0x001fc800078ec0ff */
[----:B------:R-:W-:-:S04]  /*35620*/  SHF.L.U32 R0, R0, 0x1f, RZ ;  /* 0x0000001f00007819 */ /* 0x000fc800000006ff */
[----:B------:R-:W0:Y:S02]  /*35630*/  SYNCS.PHASECHK.TRANS64.TRYWAIT P0, [R9+URZ+0x38820], R0 ;  /* 0x03882000090075a7 */ /* 0x000e24000800017f */
[----:B0-----:R-:W-:Y:S05]  /*35640*/  @!P0 BRA `(.L_x_3475) ;  /* 0x0000002400448947 */ /* 0x001fea0003800000 */
.L_x_3546:
[----:B------:R-:W-:Y:S05]  /*35650*/  BSYNC B0 ;  /* 0x0000000000007941 */ /* 0x000fea0003800000 */
.L_x_3474:
[----:B------:R-:W-:-:S03]  /*35660*/  UMOV UR4, 0xffffffff ;  /* 0xffffffff00047882 */ /* 0x000fc60000000000 */
[----:B------:R-:W-:Y:S05]  /*35670*/  BRA.DIV UR4, `(.L_x_3476) ;  /* 0x00000026044c7947 */ /* 0x000fea000b800000 */
[----:B0-----:R-:W0:Y:S02]  /*35680*/  S2R R0, SR_TID.X ;  /* 0x0000000000007919 */ /* 0x001e240000002100 */
[----:B0-----:R-:W-:-:S04]  /*35690*/  SHF.R.U32.HI R0, RZ, 0x5, R0 ;  /* 0x00000005ff007819 */ /* 0x001fc80000011600 */
[----:B------:R-:W-:-:S05]  /*356a0*/  LOP3.LUT R0, R0, 0x3, RZ, 0xc0, !PT ;  /* 0x0000000300007812 */ /* 0x000fca00078ec0ff */
[----:B------:R0:W1:Y:S02]  /*356b0*/  SHFL.IDX PT, R14, R0, RZ, 0x1f ;  /* 0x00001fff000e7589 */ /* 0x00006400000e0000 */
.L_x_3549:
[----:B-1----:R-:W-:Y:S01]  /*356c0*/  ISETP.NE.AND P0, PT, R14, RZ, PT ;  /* 0x000000ff0e00720c */ /* 0x002fe20003f05270 */
[----:B------:R-:W-:-:S12]  /*356d0*/  BSSY B0, `(.L_x_3477) ;  /* 0x0000020000007945 */ /* 0x000fd80003800000 */
[----:B------:R-:W-:Y:S05]  /*356e0*/  @P0 BRA `(.L_x_3478) ;  /* 0x0000000000780947 */ /* 0x000fea0003800000 */
[----:B------:R-:W-:-:S03]  /*356f0*/  UMOV UR4, 0xffffffff ;  /* 0xffffffff00047882 */ /* 0x000fc60000000000 */
[----:B------:R-:W-:Y:S05]  /*35700*/  BRA.DIV UR4, `(.L_x_3479) ;  /* 0x00000026045c7947 */ /* 0x000fea000b800000 */
[----:B------:R-:W-:-:S13]  /*35710*/  ELECT P6, URZ, PT ;  /* 0x00000000003f782f */ /* 0x000fda00038c0000 */
.L_x_3552:
        /* <DEDUP_REMOVED lines=15> */
.L_x_3553:
[----:B------:R-:W0:Y:S01]  /*35810*/  LDL.LU R6, [R1+0x450] ;  /* 0x0004500001067983 */ /* 0x000e220000300800 */
[----:B------:R-:W1:Y:S01]  /*35820*/  SYNCS.PHASECHK.TRANS64.TRYWAIT P0, [R7+URZ], R2 ;  /* 0x00000002070075a7 */ /* 0x000e62000800017f */
[----:B------:R-:W-:-:S04]  /*35830*/  VIADD R0, R9, 0x38860 ;  /* 0x0003886009007836 */ /* 0x000fc80000000000 */
[----:B0-----:R-:W-:Y:S01]  /*35840*/  IMAD R5, R6, 0x8, R0 ;  /* 0x0000000806057824 */ /* 0x001fe200078e0200 */
[----:B-1----:R-:W-:Y:S06]  /*35850*/  @!P0 BRA `(.L_x_3481) ;  /* 0x00000024003c8947 */ /* 0x002fec0003800000 */
.L_x_3554:
[----:B------:R-:W1:Y:S02]  /*35860*/  SYNCS.PHASECHK.TRANS64.TRYWAIT P0, [R5+URZ], R4 ;  /* 0x00000004050075a7 */ /* 0x000e64000800017f */
[----:B-1----:R-:W-:Y:S05]  /*35870*/  @!P0 BRA `(.L_x_3482) ;  /* 0x0000002400488947 */ /* 0x002fea0003800000 */
.L_x_3555:
[----:B------:R-:W-:-:S07]  /*35880*/  IMAD R3, R3, 0x8, R0 ;  /* 0x0000000803037824 */ /* 0x000fce00078e0200 */
.L_x_3483:
[----:B--2---:R2:W3:Y:S02]  /*35890*/  SYNCS.PHASECHK.TRANS64.TRYWAIT P0, [R3+URZ], R2 ;  /* 0x00000002030075a7 */ /* 0x0044e4000800017f */
[----:B---3--:R-:W-:Y:S05]  /*358a0*/  @!P0 NANOSLEEP.SYNCS 0x989680 ;  /* 0x009896800000895d */ /* 0x008fea0003900000 */
[----:B------:R-:W3:Y:S02]  /*358b0*/  @!P0 SYNCS.PHASECHK.TRANS64 P0, [R3+URZ], R2 ;  /* 0x00000002030085a7 */ /* 0x000ee4000800007f */
[----:B---3--:R-:W-:Y:S05]  /*358c0*/  @!P0 BRA `(.L_x_3483) ;  /* 0xfffffffc00f08947 */ /* 0x008fea000383ffff */
.L_x_3478:
[----:B------:R-:W-:Y:S05]  /*358d0*/  BSYNC B0 ;  /* 0x0000000000007941 */ /* 0x000fea0003800000 */
.L_x_3477:
[----:B------:R-:W-:Y:S05]  /*358e0*/  EXIT ;  /* 0x000000000000794d */ /* 0x000fea0003800000 */
.L_x_3221:
[----:B0-----:R-:W-:-:S04]  /*358f0*/  IMAD.U32 R3, RZ, RZ, UR47 ;  /* 0x0000002fff037e24 */ /* 0x001fc8000f8e00ff */
[----:B------:R0:W1:Y:S03]  /*35900*/  SYNCS.PHASECHK.TRANS64.TRYWAIT P0, [R3+URZ+0x38800], R0 ;  /* 0x03880000030075a7 */ /* 0x000066000800017f */
[----:B-1----:R-:W-:Y:S05]  /*35910*/  @!P0 NANOSLEEP.SYNCS 0x989680 ;  /* 0x009896800000895d */ /* 0x002fea0003900000 */
[----:B------:R-:W1:Y:S02]  /*35920*/  @!P0 SYNCS.PHASECHK.TRANS64 P0, [R3+URZ+0x38800], R0 ;  /* 0x03880000030085a7 */ /* 0x000e64000800007f */
[----:B-1----:R-:W-:Y:S05]  /*35930*/  @!P0 BRA `(.L_x_3221) ;  /* 0xfffffffc00ec8947 */ /* 0x002fea000383ffff */
[----:B------:R-:W-:Y:S05]  /*35940*/  BRA `(.L_x_3484) ;  /* 0xfffffd5c00207947 */ /* 0x000fea000383ffff */
.L_x_3228:
[----:B-1----:R1:W2:Y:S02]  /*35950*/  SYNCS.PHASECHK.TRANS64.TRYWAIT P0, [R20+URZ], R21 ;  /* 0x00000015140075a7 */ /* 0x0022a4000800017f */
[----:B--2---:R-:W-:Y:S05]  /*35960*/  @!P0 NANOSLEEP.SYNCS 0x989680 ;  /* 0x009896800000895d */ /* 0x004fea0003900000 */
[----:B------:R-:W2:Y:S02]  /*35970*/  @!P0 SYNCS.PHASECHK.TRANS64 P0, [R20+URZ], R21 ;  /* 0x00000015140085a7 */ /* 0x000ea4000800007f */
[----:B--2---:R-:W-:Y:S05]  /*35980*/  @!P0 BRA `(.L_x_3228) ;  /* 0xfffffffc00f08947 */ /* 0x004fea000383ffff */
[----:B------:R-:W-:Y:S05]  /*35990*/  BRA `(.L_x_3227) ;  /* 0xfffffd60003c7947 */ /* 0x000fea000383ffff */
.L_x_3230:
[----:B0-----:R-:W-:-:S04]  /*359a0*/  IMAD.U32 R12, RZ, RZ, UR47 ;  /* 0x0000002fff0c7e24 */ /* 0x001fc8000f8e00ff */
[----:B------:R0:W1:Y:S03]  /*359b0*/  SYNCS.PHASECHK.TRANS64.TRYWAIT P0, [R12+URZ+0x38810], R3 ;  /* 0x038810030c0075a7 */ /* 0x000066000800017f */
[----:B-1----:R-:W-:Y:S05]  /*359c0*/  @!P0 NANOSLEEP.SYNCS 0x989680 ;  /* 0x009896800000895d */ /* 0x002fea0003900000 */
[----:B------:R-:W1:Y:S02]  /*359d0*/  @!P0 SYNCS.PHASECHK.TRANS64 P0, [R12+URZ+0x38810], R3 ;  /* 0x038810030c0085a7 */ /* 0x000e64000800007f */
[----:B-1----:R-:W-:Y:S05]  /*359e0*/  @!P0 BRA `(.L_x_3230) ;  /* 0xfffffffc00ec8947 */ /* 0x002fea000383ffff */
[----:B------:R-:W-:Y:S05]  /*359f0*/  BRA `(.L_x_3485) ;  /* 0xfffffd6400107947 */ /* 0x000fea000383ffff */
.L_x_3237:
[----:B-1----:R1:W2:Y:S02]  /*35a00*/  SYNCS.PHASECHK.TRANS64.TRYWAIT P0, [R12+URZ], R13 ;  /* 0x0000000d0c0075a7 */ /* 0x0022a4000800017f */
[----:B--2---:R-:W-:Y:S05]  /*35a10*/  @!P0 NANOSLEEP.SYNCS 0x989680 ;  /* 0x009896800000895d */ /* 0x004fea0003900000 */
[----:B------:R-:W2:Y:S02]  /*35a20*/  @!P0 SYNCS.PHASECHK.TRANS64 P0, [R12+URZ], R13 ;  /* 0x0000000d0c0085a7 */ /* 0x000ea4000800007f */
[----:B--2---:R-:W-:Y:S05]  /*35a30*/  @!P0 BRA `(.L_x_3237) ;  /* 0xfffffffc00f08947 */ /* 0x004fea000383ffff */
[----:B------:R-:W-:Y:S05]  /*35a40*/  BRA `(.L_x_3236) ;  /* 0xfffffd6400547947 */ /* 0x000fea000383ffff */
.L_x_3268:
[----:B0-----:R0:W1:Y:S02]  /*35a50*/  SYNCS.PHASECHK.TRANS64.TRYWAIT P2, [R5+URZ], R8 ;  /* 0x00000008050075a7 */ /* 0x001064000804017f */
[----:B-1----:R-:W-:Y:S05]  /*35a60*/  @!P2 NANOSLEEP.SYNCS 0x989680 ;  /* 0x009896800000a95d */ /* 0x002fea0003900000 */
[----:B------:R-:W1:Y:S02]  /*35a70*/  @!P2 SYNCS.PHASECHK.TRANS64 P2, [R5+URZ], R8 ;  /* 0x000000080500a5a7 */ /* 0x000e64000804007f */
[----:B-1----:R-:W-:Y:S05]  /*35a80*/  @!P2 BRA `(.L_x_3268) ;  /* 0xfffffffc00f0a947 */ /* 0x002fea000383ffff */
[----:B------:R-:W-:Y:S05]  /*35a90*/  BRA `(.L_x_3267) ;  /* 0xfffffdd000207947 */ /* 0x000fea000383ffff */
.L_x_3275:
[----:B-1----:R1:W2:Y:S02]  /*35aa0*/  SYNCS.PHASECHK.TRANS64.TRYWAIT P2, [R8+URZ], R9 ;  /* 0x00000009080075a7 */ /* 0x0022a4000804017f */
[----:B--2---:R-:W-:Y:S05]  /*35ab0*/  @!P2 NANOSLEEP.SYNCS 0x989680 ;  /* 0x009896800000a95d */ /* 0x004fea0003900000 */
[----:B------:R-:W2:Y:S02]  /*35ac0*/  @!P2 SYNCS.PHASECHK.TRANS64 P2, [R8+URZ], R9 ;  /* 0x000000090800a5a7 */ /* 0x000ea4000804007f */
[----:B--2---:R-:W-:Y:S05]  /*35ad0*/  @!P2 BRA `(.L_x_3275) ;  /* 0xfffffffc00f0a947 */ /* 0x004fea000383ffff */
[----:B------:R-:W-:Y:S05]  /*35ae0*/  BRA `(.L_x_3274) ;  /* 0xfffffdd400547947 */ /* 0x000fea000383ffff */
.L_x_3288:
[----:B0-----:R0:W1:Y:S02]  /*35af0*/  SYNCS.PHASECHK.TRANS64.TRYWAIT P1, [R6+URZ], R7 ;  /* 0x00000007060075a7 */ /* 0x001064000802017f */
[----:B-1----:R-:W-:Y:S05]  /*35b00*/  @!P1 NANOSLEEP.SYNCS 0x989680 ;  /* 0x009896800000995d */ /* 0x002fea0003900000 */
[----:B------:R-:W1:Y:S02]  /*35b10*/  @!P1 SYNCS.PHASECHK.TRANS64 P1, [R6+URZ], R7 ;  /* 0x00000007060095a7 */ /* 0x000e64000802007f */
[----:B-1----:R-:W-:Y:S05]  /*35b20*/  @!P1 BRA `(.L_x_3288) ;  /* 0xfffffffc00f09947 */ /* 0x002fea000383ffff */
[----:B------:R-:W-:Y:S05]  /*35b30*/  BRA `(.L_x_3287) ;  /* 0xfffffe6400f87947 */ /* 0x000fea000383ffff */
.L_x_3295:
[----:B-1----:R1:W2:Y:S02]  /*35b40*/  SYNCS.PHASECHK.TRANS64.TRYWAIT P1, [R5+URZ], R8 ;  /* 0x00000008050075a7 */ /* 0x0022a4000802017f */
[----:B--2---:R-:W-:Y:S05]  /*35b50*/  @!P1 NANOSLEEP.SYNCS 0x989680 ;  /* 0x009896800000995d */ /* 0x004fea0003900000 */
[----:B------:R-:W2:Y:S02]  /*35b60*/  @!P1 SYNCS.PHASECHK.TRANS64 P1, [R5+URZ], R8 ;  /* 0x00000008050095a7 */ /* 0x000ea4000802007f */
[----:B--2---:R-:W-:Y:S05]  /*35b70*/  @!P1 BRA `(.L_x_3295) ;  /* 0xfffffffc00f09947 */ /* 0x004fea000383ffff */
[----:B------:R-:W-:Y:S05]  /*35b80*/  BRA `(.L_x_3294) ;  /* 0xfffffe6c002c7947 */ /* 0x000fea000383ffff */
.L_x_3361:
        /* <DEDUP_REMOVED lines=11> */
.L_x_3487:
[----:B------:R-:W-:Y:S05]  /*35c40*/  BSYNC B0 ;  /* 0x0000000000007941 */ /* 0x000fea0003800000 */
.L_x_3486:
[----:B------:R-:W-:Y:S05]  /*35c50*/  BRA `(.L_x_3488) ;  /* 0xffffff9000887947 */ /* 0x000fea000383ffff */
.L_x_3363:
[----:B------:R-:W-:Y:S01]  /*35c60*/  BSSY B0, `(.L_x_3489) ;  /* 0x0000006000007945 */ /* 0x000fe20003800000 */
[----:B------:R-:W-:-:S07]  /*35c70*/  IMAD.MOV.U32 R15, RZ, RZ, -0x1 ;  /* 0xffffffffff0f7424 */ /* 0x000fce00078e00ff */
[----:B012---:R-:W-:Y:S05]  /*35c80*/  WARPSYNC.COLLECTIVE R15, `(.L_x_3490) ;  /* 0x000000000f0c7348 */ /* 0x007fea0003c00000 */
[----:B------:R-:W-:Y:S02]  /*35c90*/  ELECT P6, UR62, PT ;  /* 0x00000000003e782f */ /* 0x000fe400038c0000 */
[----:B------:R-:W-:Y:S01]  /*35ca0*/  MOV R14, UR62 ;  /* 0x0000003e000e7c02 */ /* 0x000fe20008000f00 */
[----:B012---:R-:W-:Y:S10]  /*35cb0*/  ENDCOLLECTIVE ;  /* 0x000000000000791b */ /* 0x007ff40003800000 */
.L_x_3490:
[----:B------:R-:W-:Y:S05]  /*35cc0*/  BSYNC B0 ;  /* 0x0000000000007941 */ /* 0x000fea0003800000 */
.L_x_3489:
[----:B------:R-:W-:Y:S05]  /*35cd0*/  BRA `(.L_x_3491) ;  /* 0xffffff90008c7947 */ /* 0x000fea000383ffff */
.L_x_3365:
[----:B---3--:R3:W4:Y:S02]  /*35ce0*/  SYNCS.PHASECHK.TRANS64.TRYWAIT P0, [R0+URZ+0x38840], R2 ;  /* 0x03884002000075a7 */ /* 0x008724000800017f */
[----:B----4-:R-:W-:Y:S05]  /*35cf0*/  @!P0 NANOSLEEP.SYNCS 0x989680 ;  /* 0x009896800000895d */ /* 0x010fea0003900000 */
[----:B------:R-:W4:Y:S02]  /*35d00*/  @!P0 SYNCS.PHASECHK.TRANS64 P0, [R0+URZ+0x38840], R2 ;  /* 0x03884002000085a7 */ /* 0x000f24000800007f */
[----:B----4-:R-:W-:Y:S05]  /*35d10*/  @!P0 BRA `(.L_x_3365) ;  /* 0xfffffffc00f08947 */ /* 0x010fea000383ffff */
[----:B------:R-:W-:Y:S05]  /*35d20*/  BRA `(.L_x_3492) ;  /* 0xffffff9000f07947 */ /* 0x000fea000383ffff */
.L_x_3369:
[----:B------:R0:W5:Y:S01]  /*35d30*/  LDL R0, [R1+0x470] ;  /* 0x0004700001007983 */ /* 0x0001620000100800 */
[----:B------:R-:W-:Y:S02]  /*35d40*/  IMAD.MOV.U32 R6, RZ, RZ, R11 ;  /* 0x000000ffff067224 */ /* 0x000fe400078e000b */
[----:B------:R-:W-:Y:S02]  /*35d50*/  IMAD.MOV.U32 R13, RZ, RZ, R2 ;  /* 0x000000ffff0d7224 */ /* 0x000fe400078e0002 */
[----:B------:R-:W-:Y:S02]  /*35d60*/  IMAD.MOV.U32 R12, RZ, RZ, RZ ;  /* 0x000000ffff0c7224 */ /* 0x000fe400078e00ff */
[----:B------:R-:W-:Y:S02]  /*35d70*/  IMAD.MOV.U32 R11, RZ, RZ, 0x181f ;  /* 0x0000181fff0b7424 */ /* 0x000fe400078e00ff */
[----:B------:R-:W-:Y:S02]  /*35d80*/  IMAD.MOV.U32 R15, RZ, RZ, -0x1 ;  /* 0xffffffffff0f7424 */ /* 0x000fe400078e00ff */
[----:B0-----:R-:W-:-:S07]  /*35d90*/  IMAD.IADD R10, R10, 0x1, R6 ;  /* 0x000000010a0a7824 */ /* 0x001fce00078e0206 */
[----:B-----5:R-:W-:Y:S05]  /*35da0*/  WARPSYNC.COLLECTIVE R15, `(.L_x_3493) ;  /* 0x000000000f087348 */ /* 0x020fea0003c00000 */
[----:B------:R0:W1:Y:S02]  /*35db0*/  SHFL.IDX P6, R14, R13, R12, R11 ;  /* 0x0000000c0d0e7389 */ /* 0x00006400000c000b */
[----:B01---5:R-:W-:Y:S01]  /*35dc0*/  ENDCOLLECTIVE ;  /* 0x000000000000791b */ /* 0x023fe20003800000 */
.L_x_3493:
[----:B------:R0:W-:Y:S01]  /*35dd0*/  STL [R1+0x474], R10 ;  /* 0x0004740a01007387 */ /* 0x0001e20000100800 */
[----:B------:R-:W-:Y:S02]  /*35de0*/  IMAD.MOV.U32 R13, RZ, RZ, R3 ;  /* 0x000000ffff0d7224 */ /* 0x000fe400078e0003 */
[----:B------:R-:W-:-:S07]  /*35df0*/  IMAD.MOV.U32 R4, RZ, RZ, R14 ;  /* 0x000000ffff047224 */ /* 0x000fce00078e000e */
[----:B0-----:R-:W-:Y:S05]  /*35e00*/  WARPSYNC.COLLECTIVE R15, `(.L_x_3494) ;  /* 0x000000000f087348 */ /* 0x001fea0003c00000 */
[----:B------:R1:W2:Y:S02]  /*35e10*/  SHFL.IDX P6, R14, R13, R12, R11 ;  /* 0x0000000c0d0e7389 */ /* 0x0002a400000c000b */
[----:B012---:R-:W-:Y:S01]  /*35e20*/  ENDCOLLECTIVE ;  /* 0x000000000000791b */ /* 0x007fe20003800000 */
.L_x_3494:
[----:B------:R-:W-:Y:S02]  /*35e30*/  IMAD.MOV.U32 R13, RZ, RZ, R2 ;  /* 0x000000ffff0d7224 */ /* 0x000fe400078e0002 */
[----:B------:R-:W-:Y:S02]  /*35e40*/  IMAD.MOV.U32 R12, RZ, RZ, 0x1 ;  /* 0x00000001ff0c7424 */ /* 0x000fe400078e00ff */
[----:B------:R-:W-:-:S07]  /*35e50*/  IMAD.MOV.U32 R5, RZ, RZ, R14 ;  /* 0x000000ffff057224 */ /* 0x000fce00078e000e */
[----:B------:R-:W-:Y:S05]  /*35e60*/  WARPSYNC.COLLECTIVE R15, `(.L_x_3495) ;  /* 0x000000000f087348 */ /* 0x000fea0003c00000 */
[----:B------:R0:W1:Y:S02]  /*35e70*/  SHFL.IDX P6, R14, R13, R12, R11 ;  /* 0x0000000c0d0e7389 */ /* 0x00006400000c000b */
[----:B01----:R-:W-:Y:S01]  /*35e80*/  ENDCOLLECTIVE ;  /* 0x000000000000791b */ /* 0x003fe20003800000 */
.L_x_3495:
[----:B------:R-:W-:Y:S02]  /*35e90*/  IMAD.MOV.U32 R13, RZ, RZ, R3 ;  /* 0x000000ffff0d7224 */ /* 0x000fe400078e0003 */
[----:B------:R-:W-:-:S07]  /*35ea0*/  IMAD.MOV.U32 R6, RZ, RZ, R14 ;  /* 0x000000ffff067224 */ /* 0x000fce00078e000e */
[----:B------:R-:W-:Y:S05]  /*35eb0*/  WARPSYNC.COLLECTIVE R15, `(.L_x_3496) ;  /* 0x000000000f087348 */ /* 0x000fea0003c00000 */
[----:B------:R0:W1:Y:S02]  /*35ec0*/  SHFL.IDX P6, R14, R13, R12, R11 ;  /* 0x0000000c0d0e7389 */ /* 0x00006400000c000b */
[----:B01----:R-:W-:Y:S01]  /*35ed0*/  ENDCOLLECTIVE ;  /* 0x000000000000791b */ /* 0x003fe20003800000 */
.L_x_3496:
        /* <DEDUP_REMOVED lines=22> */
.L_x_3497:
        /* <DEDUP_REMOVED lines=10> */
.L_x_3498:
        /* <DEDUP_REMOVED lines=11> */
.L_x_3499:
        /* <DEDUP_REMOVED lines=14> */
.L_x_3500:
[----:B------:R-:W-:Y:S01]  /*36270*/  IMAD.MOV.U32 R3, RZ, RZ, R14 ;  /* 0x000000ffff037224 */ /* 0x000fe200078e000e */
[----:B------:R-:W-:Y:S06]  /*36280*/  BRA `(.L_x_3501) ;  /* 0xffffff9800347947 */ /* 0x000fec000383ffff */
.L_x_3373:
        /* <DEDUP_REMOVED lines=26> */
.L_x_3503:
[----:B------:R-:W-:Y:S05]  /*36430*/  BSYNC B0 ;  /* 0x0000000000007941 */ /* 0x000fea0003800000 */
.L_x_3502:
        /* <DEDUP_REMOVED lines=13> */
.L_x_3504:
        /* <DEDUP_REMOVED lines=41> */
.L_x_3505:
        /* <DEDUP_REMOVED lines=16> */
.L_x_3506:
[----:B------:R-:W-:Y:S02]  /*368a0*/  IMAD.MOV.U32 R13, RZ, RZ, R4 ;  /* 0x000000ffff0d7224 */ /* 0x000fe400078e0004 */
[----:B------:R-:W-:Y:S01]  /*368b0*/  IMAD.MOV.U32 R12, RZ, RZ, 0x2 ;  /* 0x00000002ff0c7424 */ /* 0x000fe200078e00ff */
[----:B------:R-:W-:Y:S02]  /*368c0*/  @!P3 LEA R21, P2, R10, R14, 0x1 ;  /* 0x0000000e0a15b211 */ /* 0x000fe400078408ff */
[----:B------:R-:W-:-:S03]  /*368d0*/  LOP3.LUT P6, RZ, R19, 0x20, RZ, 0xc0, !PT ;  /* 0x0000002013ff7812 */ /* 0x000fc600078cc0ff */
[----:B------:R-:W-:Y:S01]  /*368e0*/  @!P3 IMAD.X R8, RZ, RZ, R8, P2 ;  /* 0x000000ffff08b224 */ /* 0x000fe200010e0608 */
[C---:B------:R-:W-:Y:S01]  /*368f0*/  LOP3.LUT P2, RZ, R19.reuse, 0x2, RZ, 0xc0, !PT ;  /* 0x0000000213ff7812 */ /* 0x040fe2000784c0ff */
[----:B------:R-:W-:Y:S02]  /*36900*/  @!P3 IMAD.MOV.U32 R2, RZ, RZ, R21 ;  /* 0x000000ffff02b224 */ /* 0x000fe400078e0015 */
[----:B------:R-:W-:Y:S02]  /*36910*/  @!P3 IMAD.MOV.U32 R3, RZ, RZ, R8 ;  /* 0x000000ffff03b224 */ /* 0x000fe400078e0008 */
[----:B------:R-:W0:Y:S03]  /*36920*/  S2R R8, SR_TID.X ;  /* 0x0000000000087919 */ /* 0x000e260000002100 */
        /* <DEDUP_REMOVED lines=17> */
[----:B0-----:R-:W-:-:S13]  /*36a40*/  LOP3.LUT P2, RZ, R19, 0x8, RZ, 0xc0, !PT ;  /* 0x0000000813ff7812 */ /* 0x001fda000784c0ff */
[----:B-1----:R-:W-:Y:S05]  /*36a50*/  WARPSYNC.COLLECTIVE R15, `(.L_x_3507) ;  /* 0x000000000f087348 */ /* 0x002fea0003c00000 */
[----:B------:R0:W2:Y:S02]  /*36a60*/  SHFL.IDX P6, R14, R13, R12, R11 ;  /* 0x0000000c0d0e7389 */ /* 0x0000a400000c000b */
[----:B012---:R-:W-:Y:S01]  /*36a70*/  ENDCOLLECTIVE ;  /* 0x000000000000791b */ /* 0x007fe20003800000 */
.L_x_3507:
        /* <DEDUP_REMOVED lines=12> */
.L_x_3508:
[----:B------:R-:W-:-:S04]  /*36b40*/  @!P4 LOP3.LUT R2, R5, 0x40, RZ, 0xc0, !PT ;  /* 0x000000400502c812 */ /* 0x000fc800078ec0ff */
[----:B------:R-:W-:Y:S01]  /*36b50*/  @!P4 SHF.R.U32.HI R9, RZ, 0x2, R2 ;  /* 0x00000002ff09c819 */ /* 0x000fe20000011602 */
[----:B------:R-:W-:Y:S01]  /*36b60*/  IMAD.SHL.U32 R15, R8, 0x8, RZ ;  /* 0x00000008080f7824 */ /* 0x000fe200078e00ff */
[----:B------:R-:W-:-:S04]  /*36b70*/  @!P4 LOP3.LUT R8, R6, 0x80, RZ, 0xc0, !PT ;  /* 0x000000800608c812 */ /* 0x000fc800078ec0ff */
[----:B------:R-:W-:Y:S02]  /*36b80*/  @!P4 SHF.R.U32.HI R8, RZ, 0x3, R8 ;  /* 0x00000003ff08c819 */ /* 0x000fe40000011608 */
[----:B------:R-:W-:Y:S02]  /*36b90*/  LOP3.LUT R15, R15, 0x38, RZ, 0xc0, !PT ;  /* 0x000000380f0f7812 */ /* 0x000fe400078ec0ff */
[----:B------:R-:W-:Y:S01]  /*36ba0*/  @!P4 ISETP.NE.U32.AND P3, PT, R8, RZ, PT ;  /* 0x000000ff0800c20c */ /* 0x000fe20003f65070 */
[----:B------:R-:W-:Y:S01]  /*36bb0*/  IMAD.MOV.U32 R3, RZ, RZ, R14 ;  /* 0x000000ffff037224 */ /* 0x000fe200078e000e */
[----:B------:R-:W-:-:S04]  /*36bc0*/  @!P4 ISETP.NE.U32.AND P6, PT, R9, RZ, PT ;  /* 0x000000ff0900c20c */ /* 0x000fc80003fc5070 */
        /* <DEDUP_REMOVED lines=24> */
.L_x_3509:
[----:B------:R-:W-:Y:S02]  /*36d50*/  IMAD.MOV.U32 R13, RZ, RZ, R0 ;  /* 0x000000ffff0d7224 */ /* 0x000fe400078e0000 */
[----:B------:R-:W-:-:S07]  /*36d60*/  IMAD.MOV.U32 R4, RZ, RZ, R14 ;  /* 0x000000ffff047224 */ /* 0x000fce00078e000e */
[----:B------:R-:W-:Y:S05]  /*36d70*/  WARPSYNC.COLLECTIVE R15, `(.L_x_3510) ;  /* 0x000000000f087348 */ /* 0x000fea0003c00000 */
[----:B------:R0:W1:Y:S02]  /*36d80*/  SHFL.IDX P6, R14, R13, R12, R11 ;  /* 0x0000000c0d0e7389 */ /* 0x00006400000c000b */
[----:B01----:R-:W-:Y:S01]  /*36d90*/  ENDCOLLECTIVE ;  /* 0x000000000000791b */ /* 0x003fe20003800000 */
.L_x_3510:
[----:B------:R-:W-:Y:S01]  /*36da0*/  IMAD.MOV.U32 R0, RZ, RZ, R14 ;  /* 0x000000ffff007224 */ /* 0x000fe200078e000e */
[----:B------:R-:W-:Y:S06]  /*36db0*/  BRA `(.L_x_3511) ;  /* 0xffffff9c00047947 */ /* 0x000fec000383ffff */
.L_x_3378:
[----:B0-----:R0:W2:Y:S02]  /*36dc0*/  SYNCS.PHASECHK.TRANS64.TRYWAIT P0, [R18+URZ+0x38820], R0 ;  /* 0x03882000120075a7 */ /* 0x0010a4000800017f */
[----:B--2---:R-:W-:Y:S05]  /*36dd0*/  @!P0 NANOSLEEP.SYNCS 0x989680 ;  /* 0x009896800000895d */ /* 0x004fea0003900000 */
[----:B------:R-:W2:Y:S02]  /*36de0*/  @!P0 SYNCS.PHASECHK.TRANS64 P0, [R18+URZ+0x38820], R0 ;  /* 0x03882000120085a7 */ /* 0x000ea4000800007f */
[----:B--2---:R-:W-:Y:S05]  /*36df0*/  @!P0 BRA `(.L_x_3378) ;  /* 0xfffffffc00f08947 */ /* 0x004fea000383ffff */
[----:B------:R-:W-:Y:S05]  /*36e00*/  BRA `(.L_x_3512) ;  /* 0xffffff9c00c07947 */ /* 0x000fea000383ffff */
.L_x_3382:
[----:B0-----:R0:W1:Y:S02]  /*36e10*/  SYNCS.PHASECHK.TRANS64.TRYWAIT P0, [R0+URZ+0x38860], R2 ;  /* 0x03886002000075a7 */ /* 0x001064000800017f */
[----:B-1----:R-:W-:Y:S05]  /*36e20*/  @!P0 NANOSLEEP.SYNCS 0x989680 ;  /* 0x009896800000895d */ /* 0x002fea0003900000 */
[----:B------:R-:W1:Y:S02]  /*36e30*/  @!P0 SYNCS.PHASECHK.TRANS64 P0, [R0+URZ+0x38860], R2 ;  /* 0x03886002000085a7 */ /* 0x000e64000800007f */
[----:B-1----:R-:W-:Y:S05]  /*36e40*/  @!P0 BRA `(.L_x_3382) ;  /* 0xfffffffc00f08947 */ /* 0x002fea000383ffff */
[----:B------:R-:W-:Y:S05]  /*36e50*/  BRA `(.L_x_3513) ;  /* 0xffffff9c00e47947 */ /* 0x000fea000383ffff */
.L_x_3401:
[----:B--2---:R2:W3:Y:S02]  /*36e60*/  SYNCS.PHASECHK.TRANS64.TRYWAIT P0, [R3+URZ+0x38840], R2 ;  /* 0x03884002030075a7 */ /* 0x0044e4000800017f */
[----:B---3--:R-:W-:Y:S05]  /*36e70*/  @!P0 NANOSLEEP.SYNCS 0x989680 ;  /* 0x009896800000895d */ /* 0x008fea0003900000 */
[----:B------:R-:W3:Y:S02]  /*36e80*/  @!P0 SYNCS.PHASECHK.TRANS64 P0, [R3+URZ+0x38840], R2 ;  /* 0x03884002030085a7 */ /* 0x000ee4000800007f */
[----:B---3--:R-:W-:Y:S05]  /*36e90*/  @!P0 BRA `(.L_x_3401) ;  /* 0xfffffffc00f08947 */ /* 0x008fea000383ffff */
[----:B------:R-:W-:Y:S05]  /*36ea0*/  BRA `(.L_x_3514) ;  /* 0xffffffac00147947 */ /* 0x000fea000383ffff */
.L_x_3406:
[----:B0-----:R0:W1:Y:S02]  /*36eb0*/  SYNCS.PHASECHK.TRANS64.TRYWAIT P0, [R3+URZ+0x38860], R2 ;  /* 0x03886002030075a7 */ /* 0x001064000800017f */
[----:B-1----:R-:W-:Y:S05]  /*36ec0*/  @!P0 NANOSLEEP.SYNCS 0x989680 ;  /* 0x009896800000895d */ /* 0x002fea0003900000 */
[----:B------:R-:W1:Y:S02]  /*36ed0*/  @!P0 SYNCS.PHASECHK.TRANS64 P0, [R3+URZ+0x38860], R2 ;  /* 0x03886002030085a7 */ /* 0x000e64000800007f */
[----:B-1----:R-:W-:Y:S05]  /*36ee0*/  @!P0 BRA `(.L_x_3406) ;  /* 0xfffffffc00f08947 */ /* 0x002fea000383ffff */
[----:B------:R-:W-:Y:S05]  /*36ef0*/  BRA `(.L_x_3515) ;  /* 0xffffffac00947947 */ /* 0x000fea000383ffff */
.L_x_3421:
[----:B-1----:R1:W2:Y:S02]  /*36f00*/  SYNCS.PHASECHK.TRANS64.TRYWAIT P0, [R4+URZ+0x38840], R2 ;  /* 0x03884002040075a7 */ /* 0x0022a4000800017f */
[----:B--2---:R-:W-:Y:S05]  /*36f10*/  @!P0 NANOSLEEP.SYNCS 0x989680 ;  /* 0x009896800000895d */ /* 0x004fea0003900000 */
[----:B------:R-:W2:Y:S02]  /*36f20*/  @!P0 SYNCS.PHASECHK.TRANS64 P0, [R4+URZ+0x38840], R2 ;  /* 0x03884002040085a7 */ /* 0x000ea4000800007f */
[----:B--2---:R-:W-:Y:S05]  /*36f30*/  @!P0 BRA `(.L_x_3421) ;  /* 0xfffffffc00f08947 */ /* 0x004fea000383ffff */
[----:B------:R-:W-:Y:S05]  /*36f40*/  BRA `(.L_x_3516) ;  /* 0xffffffb800707947 */ /* 0x000fea000383ffff */
.L_x_3426:
[----:B0-----:R0:W2:Y:S02]  /*36f50*/  SYNCS.PHASECHK.TRANS64.TRYWAIT P0, [R4+URZ+0x38860], R2 ;  /* 0x03886002040075a7 */ /* 0x0010a4000800017f */
[----:B--2---:R-:W-:Y:S05]  /*36f60*/  @!P0 NANOSLEEP.SYNCS 0x989680 ;  /* 0x009896800000895d */ /* 0x004fea0003900000 */
[----:B------:R-:W2:Y:S02]  /*36f70*/  @!P0 SYNCS.PHASECHK.TRANS64 P0, [R4+URZ+0x38860], R2 ;  /* 0x03886002040085a7 */ /* 0x000ea4000800007f */
[----:B--2---:R-:W-:Y:S05]  /*36f80*/  @!P0 BRA `(.L_x_3426) ;  /* 0xfffffffc00f08947 */ /* 0x004fea000383ffff */
[----:B------:R-:W-:Y:S05]  /*36f90*/  BRA `(.L_x_3517) ;  /* 0xffffffb800ec7947 */ /* 0x000fea000383ffff */
.L_x_3441:
[----:B-1----:R1:W2:Y:S02]  /*36fa0*/  SYNCS.PHASECHK.TRANS64.TRYWAIT P0, [R4+URZ+0x38840], R2 ;  /* 0x03884002040075a7 */ /* 0x0022a4000800017f */
[----:B--2---:R-:W-:Y:S05]  /*36fb0*/  @!P0 NANOSLEEP.SYNCS 0x989680 ;  /* 0x009896800000895d */ /* 0x004fea0003900000 */
[----:B------:R-:W2:Y:S02]  /*36fc0*/  @!P0 SYNCS.PHASECHK.TRANS64 P0, [R4+URZ+0x38840], R2 ;  /* 0x03884002040085a7 */ /* 0x000ea4000800007f */
[----:B--2---:R-:W-:Y:S05]  /*36fd0*/  @!P0 BRA `(.L_x_3441) ;  /* 0xfffffffc00f08947 */ /* 0x004fea000383ffff */
[----:B------:R-:W-:Y:S05]  /*36fe0*/  BRA `(.L_x_3518) ;  /* 0xffffffc400ac7947 */ /* 0x000fea000383ffff */
.L_x_3446:
[----:B0-----:R0:W2:Y:S02]  /*36ff0*/  SYNCS.PHASECHK.TRANS64.TRYWAIT P0, [R4+URZ+0x38860], R2 ;  /* 0x03886002040075a7 */ /* 0x0010a4000800017f */
[----:B--2---:R-:W-:Y:S05]  /*37000*/  @!P0 NANOSLEEP.SYNCS 0x989680 ;  /* 0x009896800000895d */ /* 0x004fea0003900000 */
[----:B------:R-:W2:Y:S02]  /*37010*/  @!P0 SYNCS.PHASECHK.TRANS64 P0, [R4+URZ+0x38860], R2 ;  /* 0x03886002040085a7 */ /* 0x000ea4000800007f */
[----:B--2---:R-:W-:Y:S05]  /*37020*/  @!P0 BRA `(.L_x_3446) ;  /* 0xfffffffc00f08947 */ /* 0x004fea000383ffff */
[----:B------:R-:W-:Y:S05]  /*37030*/  BRA `(.L_x_3519) ;  /* 0xffffffc8002c7947 */ /* 0x000fea000383ffff */
.L_x_3462:
[----:B-1----:R-:W2:Y:S01]  /*37040*/  LDL R3, [R1+0x440] ;  /* 0x0004400001037983 */ /* 0x002ea20000100800 */
[----:B------:R-:W-:Y:S01]  /*37050*/  BSSY B0, `(.L_x_3520) ;  /* 0x0000008000007945 */ /* 0x000fe20003800000 */
[----:B------:R-:W-:Y:S02]  /*37060*/  IMAD.MOV.U32 R12, RZ, RZ, RZ ;  /* 0x000000ffff0c7224 */ /* 0x000fe400078e00ff */
[----:B------:R-:W-:Y:S02]  /*37070*/  IMAD.MOV.U32 R11, RZ, RZ, 0x1f ;  /* 0x0000001fff0b7424 */ /* 0x000fe400078e00ff */
[----:B------:R-:W-:Y:S02]  /*37080*/  IMAD.MOV.U32 R15, RZ, RZ, -0x1 ;  /* 0xffffffffff0f7424 */ /* 0x000fe400078e00ff */
[----:B--2---:R-:W-:-:S07]  /*37090*/  IMAD.MOV.U32 R13, RZ, RZ, R3 ;  /* 0x000000ffff0d7224 */ /* 0x004fce00078e0003 */
[----:B0-----:R-:W-:Y:S05]  /*370a0*/  WARPSYNC.COLLECTIVE R15, `(.L_x_3521) ;  /* 0x000000000f087348 */ /* 0x001fea0003c00000 */
[----:B------:R1:W2:Y:S02]  /*370b0*/  SHFL.IDX P6, R14, R13, R12, R11 ;  /* 0x0000000c0d0e7389 */ /* 0x0002a400000c000b */
[----:B012---:R-:W-:Y:S01]  /*370c0*/  ENDCOLLECTIVE ;  /* 0x000000000000791b */ /* 0x007fe20003800000 */
.L_x_3521:
[----:B------:R-:W-:Y:S05]  /*370d0*/  BSYNC B0 ;  /* 0x0000000000007941 */ /* 0x000fea0003800000 */
.L_x_3520:
        /* <DEDUP_REMOVED lines=9> */
.L_x_3522:
        /* <DEDUP_REMOVED lines=25> */
.L_x_3523:
        /* <DEDUP_REMOVED lines=8> */
.L_x_3524:
        /* <DEDUP_REMOVED lines=8> */
.L_x_3525:
        /* <DEDUP_REMOVED lines=8> */
.L_x_3526:
        /* <DEDUP_REMOVED lines=8> */
.L_x_3527:
        /* <DEDUP_REMOVED lines=9> */
.L_x_3528:
[----:B------:R-:W-:Y:S01]  /*37590*/  IMAD.MOV.U32 R10, RZ, RZ, R14 ;  /* 0x000000ffff0a7224 */ /* 0x000fe200078e000e */
[----:B------:R-:W-:Y:S06]  /*375a0*/  BRA `(.L_x_3529) ;  /* 0xffffffd000687947 */ /* 0x000fec000383ffff */
.L_x_3465:
        /* <DEDUP_REMOVED lines=8> */
.L_x_3531:
[----:B------:R-:W-:Y:S05]  /*37630*/  BSYNC B0 ;  /* 0x0000000000007941 */ /* 0x000fea0003800000 */
.L_x_3530:
        /* <DEDUP_REMOVED lines=10> */
.L_x_3532:
        /* <DEDUP_REMOVED lines=8> */
.L_x_3533:
        /* <DEDUP_REMOVED lines=8> */
.L_x_3534:
        /* <DEDUP_REMOVED lines=8> */
.L_x_3535:
        /* <DEDUP_REMOVED lines=9> */
.L_x_3536:
[----:B------:R-:W-:Y:S01]  /*378f0*/  IMAD.MOV.U32 R10, RZ, RZ, R14 ;  /* 0x000000ffff0a7224 */ /* 0x000fe200078e000e */
[----:B------:R-:W-:Y:S06]  /*37900*/  BRA `(.L_x_3537) ;  /* 0xffffffd0003c7947 */ /* 0x000fec000383ffff */
.L_x_3467:
[----:B------:R-:W-:Y:S01]  /*37910*/  BSSY B0, `(.L_x_3538) ;  /* 0x0000006000007945 */ /* 0x000fe20003800000 */
[----:B------:R-:W-:Y:S01]  /*37920*/  PLOP3.LUT P6, PT, P6, PT, PT, 0x8, 0x0 ;  /* 0x000000000000781c */ /* 0x000fe200037ce170 */
[----:B------:R-:W-:-:S12]  /*37930*/  IMAD.MOV.U32 R15, RZ, RZ, -0x1 ;  /* 0xffffffffff0f7424 */ /* 0x000fd800078e00ff */
[----:B0-----:R-:W-:Y:S05]  /*37940*/  WARPSYNC.COLLECTIVE R15, `(.L_x_3539) ;  /* 0x000000000f087348 */ /* 0x001fea0003c00000 */
[----:B------:R-:W-:Y:S01]  /*37950*/  VOTE.ANY R14, PT, P6 ;  /* 0x00000000000e7806 */ /* 0x000fe200030e0100 */
[----:B0-----:R-:W-:Y:S06]  /*37960*/  ENDCOLLECTIVE ;  /* 0x000000000000791b */ /* 0x001fec0003800000 */
.L_x_3539:
[----:B------:R-:W-:Y:S05]  /*37970*/  BSYNC B0 ;  /* 0x0000000000007941 */ /* 0x000fea0003800000 */
.L_x_3538:
        /* <DEDUP_REMOVED lines=10> */
.L_x_3540:
[----:B------:R-:W-:Y:S02]  /*37a20*/  IMAD.MOV.U32 R13, RZ, RZ, R7 ;  /* 0x000000ffff0d7224 */ /* 0x000fe400078e0007 */
[----:B------:R-:W-:-:S07]  /*37a30*/  IMAD.MOV.U32 R4, RZ, RZ, R14 ;  /* 0x000000ffff047224 */ /* 0x000fce00078e000e */
[----:B------:R-:W-:Y:S05]  /*37a40*/  WARPSYNC.COLLECTIVE R15, `(.L_x_3541) ;  /* 0x000000000f087348 */ /* 0x000fea0003c00000 */
[----:B------:R0:W1:Y:S02]  /*37a50*/  SHFL.IDX P6, R14, R13, R12, R11 ;  /* 0x0000000c0d0e7389 */ /* 0x00006400000c000b */
[----:B01----:R-:W-:Y:S01]  /*37a60*/  ENDCOLLECTIVE ;  /* 0x000000000000791b */ /* 0x003fe20003800000 */
.L_x_3541:
[----:B------:R-:W-:Y:S02]  /*37a70*/  IMAD.MOV.U32 R7, RZ, RZ, R14 ;  /* 0x000000ffff077224 */ /* 0x000fe400078e000e */
[----:B------:R-:W-:-:S05]  /*37a80*/  IMAD.IADD R5, R9, 0x1, R16 ;  /* 0x0000000109057824 */ /* 0x000fca00078e0210 */
[----:B------:R1:W-:Y:S01]  /*37a90*/  STL [R1+0x44c], R5 ;  /* 0x00044c0501007387 */ /* 0x0003e20000100800 */
[----:B------:R-:W-:Y:S05]  /*37aa0*/  BRA `(.L_x_3542) ;  /* 0xffffffd0001c7947 */ /* 0x000fea000383ffff */
.L_x_3469:
[----:B------:R-:W-:Y:S01]  /*37ab0*/  BSSY B0, `(.L_x_3543) ;  /* 0x0000008000007945 */ /* 0x000fe20003800000 */
[----:B------:R-:W-:Y:S02]  /*37ac0*/  IMAD.MOV.U32 R13, RZ, RZ, R2 ;  /* 0x000000ffff0d7224 */ /* 0x000fe400078e0002 */
[----:B------:R-:W-:Y:S02]  /*37ad0*/  IMAD.MOV.U32 R12, RZ, RZ, R9 ;  /* 0x000000ffff0c7224 */ /* 0x000fe400078e0009 */
[----:B------:R-:W-:Y:S02]  /*37ae0*/  IMAD.MOV.U32 R11, RZ, RZ, 0x1f ;  /* 0x0000001fff0b7424 */ /* 0x000fe400078e00ff */
[----:B------:R-:W-:-:S07]  /*37af0*/  IMAD.MOV.U32 R15, RZ, RZ, -0x1 ;  /* 0xffffffffff0f7424 */ /* 0x000fce00078e00ff */
[----:B01----:R-:W-:Y:S05]  /*37b00*/  WARPSYNC.COLLECTIVE R15, `(.L_x_3544) ;  /* 0x000000000f087348 */ /* 0x003fea0003c00000 */
[----:B------:R2:W3:Y:S02]  /*37b10*/  SHFL.IDX P6, R14, R13, R12, R11 ;  /* 0x0000000c0d0e7389 */ /* 0x0004e400000c000b */
[----:B0123--:R-:W-:Y:S01]  /*37b20*/  ENDCOLLECTIVE ;  /* 0x000000000000791b */ /* 0x00ffe20003800000 */
.L_x_3544:
[----:B------:R-:W-:Y:S05]  /*37b30*/  BSYNC B0 ;  /* 0x0000000000007941 */ /* 0x000fea0003800000 */
.L_x_3543:
[----:B------:R-:W-:Y:S01]  /*37b40*/  IMAD.MOV.U32 R2, RZ, RZ, R14 ;  /* 0x000000ffff027224 */ /* 0x000fe200078e000e */
[----:B------:R-:W-:Y:S06]  /*37b50*/  BRA `(.L_x_3545) ;  /* 0xffffffd000087947 */ /* 0x000fec000383ffff */
.L_x_3475:
[----:B0-----:R0:W1:Y:S02]  /*37b60*/  SYNCS.PHASECHK.TRANS64.TRYWAIT P0, [R9+URZ+0x38820], R0 ;  /* 0x03882000090075a7 */ /* 0x001064000800017f */
[----:B-1----:R-:W-:Y:S05]  /*37b70*/  @!P0 NANOSLEEP.SYNCS 0x989680 ;  /* 0x009896800000895d */ /* 0x002fea0003900000 */
[----:B------:R-:W1:Y:S02]  /*37b80*/  @!P0 SYNCS.PHASECHK.TRANS64 P0, [R9+URZ+0x38820], R0 ;  /* 0x03882000090085a7 */ /* 0x000e64000800007f */
[----:B-1----:R-:W-:Y:S05]  /*37b90*/  @!P0 BRA `(.L_x_3475) ;  /* 0xfffffffc00f08947 */ /* 0x002fea000383ffff */
[----:B------:R-:W-:Y:S05]  /*37ba0*/  BRA `(.L_x_3546) ;  /* 0xffffffd800a87947 */ /* 0x000fea000383ffff */
.L_x_3476:
        /* <DEDUP_REMOVED lines=11> */
.L_x_3548:
[----:B------:R-:W-:Y:S05]  /*37c60*/  BSYNC B0 ;  /* 0x0000000000007941 */ /* 0x000fea0003800000 */
.L_x_3547:
[----:B------:R-:W-:Y:S05]  /*37c70*/  BRA `(.L_x_3549) ;  /* 0xffffffd800907947 */ /* 0x000fea000383ffff */
.L_x_3479:
[----:B------:R-:W-:Y:S01]  /*37c80*/  BSSY B1, `(.L_x_3550) ;  /* 0x0000006000017945 */ /* 0x000fe20003800000 */
[----:B------:R-:W-:-:S07]  /*37c90*/  IMAD.MOV.U32 R15, RZ, RZ, -0x1 ;  /* 0xffffffffff0f7424 */ /* 0x000fce00078e00ff */
[----:B0-----:R-:W-:Y:S05]  /*37ca0*/  WARPSYNC.COLLECTIVE R15, `(.L_x_3551) ;  /* 0x000000000f0c7348 */ /* 0x001fea0003c00000 */
[----:B------:R-:W-:Y:S02]  /*37cb0*/  ELECT P6, UR62, PT ;  /* 0x00000000003e782f */ /* 0x000fe400038c0000 */
[----:B------:R-:W-:Y:S01]  /*37cc0*/  MOV R14, UR62 ;  /* 0x0000003e000e7c02 */ /* 0x000fe20008000f00 */
[----:B0-----:R-:W-:Y:S10]  /*37cd0*/  ENDCOLLECTIVE ;  /* 0x000000000000791b */ /* 0x001ff40003800000 */
.L_x_3551:
[----:B------:R-:W-:Y:S05]  /*37ce0*/  BSYNC B1 ;  /* 0x0000000000017941 */ /* 0x000fea0003800000 */
.L_x_3550:
[----:B------:R-:W-:Y:S05]  /*37cf0*/  BRA `(.L_x_3552) ;  /* 0xffffffd800887947 */ /* 0x000fea000383ffff */
.L_x_3480:
[----:B0-----:R0:W1:Y:S02]  /*37d00*/  SYNCS.PHASECHK.TRANS64.TRYWAIT P0, [R5+URZ], R4 ;  /* 0x00000004050075a7 */ /* 0x001064000800017f */
[----:B-1----:R-:W-:Y:S05]  /*37d10*/  @!P0 NANOSLEEP.SYNCS 0x989680 ;  /* 0x009896800000895d */ /* 0x002fea0003900000 */
[----:B------:R-:W1:Y:S02]  /*37d20*/  @!P0 SYNCS.PHASECHK.TRANS64 P0, [R5+URZ], R4 ;  /* 0x00000004050085a7 */ /* 0x000e64000800007f */
[----:B-1----:R-:W-:Y:S05]  /*37d30*/  @!P0 BRA `(.L_x_3480) ;  /* 0xfffffffc00f08947 */ /* 0x002fea000383ffff */
[----:B------:R-:W-:Y:S05]  /*37d40*/  BRA `(.L_x_3553) ;  /* 0xffffffd800b07947 */ /* 0x000fea000383ffff */
.L_x_3481:
[----:B0-----:R0:W1:Y:S02]  /*37d50*/  SYNCS.PHASECHK.TRANS64.TRYWAIT P0, [R7+URZ], R2 ;  /* 0x00000002070075a7 */ /* 0x001064000800017f */
[----:B-1----:R-:W-:Y:S05]  /*37d60*/  @!P0 NANOSLEEP.SYNCS 0x989680 ;  /* 0x009896800000895d */ /* 0x002fea0003900000 */
[----:B------:R-:W1:Y:S02]  /*37d70*/  @!P0 SYNCS.PHASECHK.TRANS64 P0, [R7+URZ], R2 ;  /* 0x00000002070085a7 */ /* 0x000e64000800007f */
[----:B-1----:R-:W-:Y:S05]  /*37d80*/  @!P0 BRA `(.L_x_3481) ;  /* 0xfffffffc00f08947 */ /* 0x002fea000383ffff */
[----:B------:R-:W-:Y:S05]  /*37d90*/  BRA `(.L_x_3554) ;  /* 0xffffffd800b07947 */ /* 0x000fea000383ffff */
.L_x_3482:
[----:B-1----:R1:W2:Y:S02]  /*37da0*/  SYNCS.PHASECHK.TRANS64.TRYWAIT P0, [R5+URZ], R4 ;  /* 0x00000004050075a7 */ /* 0x0022a4000800017f */
[----:B--2---:R-:W-:Y:S05]  /*37db0*/  @!P0 NANOSLEEP.SYNCS 0x989680 ;  /* 0x009896800000895d */ /* 0x004fea0003900000 */
[----:B------:R-:W2:Y:S02]  /*37dc0*/  @!P0 SYNCS.PHASECHK.TRANS64 P0, [R5+URZ], R4 ;  /* 0x00000004050085a7 */ /* 0x000ea4000800007f */
[----:B--2---:R-:W-:Y:S05]  /*37dd0*/  @!P0 BRA `(.L_x_3482) ;  /* 0xfffffffc00f08947 */ /* 0x004fea000383ffff */
[----:B------:R-:W-:Y:S05]  /*37de0*/  BRA `(.L_x_3555) ;  /* 0xffffffd800a47947 */ /* 0x000fea000383ffff */
        .type           $_ZN7cutlass13device_kernelIN5flash11enable_sm90INS1_16FlashAttnFwdSm90INS1_25CollectiveMainloopFwdSm90ILi2EN4cute5tupleIJNS5_1CILi1EEES8_S8_EEENS6_IJNS7_ILi64EEESA_SA_EEELi512ENS_6half_tEfNS_4arch4Sm90ELb0ELb1ELb1ELb1ELb0ELb0ELb1ELb0ELb0ELb1ELb1ELb0EEENS1_21CollectiveEpilogueFwdINS6_IJSA_NS7_ILi512EEESA_EEES9_SC_SE_Li256ELb1ELb1ELb1ELb0EEENS1_36VarlenDynamicPersistentTileSchedulerILi64ELi64ELi256ELi128ELb1ELb1ELb1ELb1ELb0ELb1EEEEEEEEEvNT_6ParamsE$_ZZN5flash25CollectiveMainloopFwdSm90ILi2EN4cute5tupleIJNS1_1CILi1EEES4_S4_EEENS2_IJNS3_ILi64EEES6_S6_EEELi512EN7cutlass6half_tEfNS8_4arch4Sm90ELb0ELb1ELb1ELb1ELb0ELb0ELb1ELb0ELb0ELb1ELb1ELb0EE3mmaINS_16FlashAttnFwdSm90ISC_NS_21CollectiveEpilogueFwdINS2_IJS6_NS3_ILi512EEES6_EEES5_S9_SB_Li256ELb1ELb1ELb1ELb0EEENS_36VarlenDynamicPersistentTileSchedulerILi64ELi64ELi256ELi128ELb1ELb1ELb1ELb1ELb0ELb1EEEE13SharedStorageENS1_6TensorINS1_11ArrayEngineIfLm128EEENS1_6LayoutINS2_IJNS2_IJNS3_ILi2EEESR_NS3_ILi32EEEEEES4_S4_EEENS2_IJNS2_IJS4_SR_NS3_ILi4EEEEEENS3_ILi0EEESX_EEEEEEENS_7SoftmaxILi2ELi0EEEEEbRKNSC_6ParamsENS8_25PipelineTmaAsyncNoClusterILi2ENS8_16PipelineTmaAsyncILi2EEEEES19_RNS8_13PipelineStateILj2EEERT0_RT1_iRiRKNS_16SeqlenInfoQKNewKILb1ELb0EEENS2_IJiiiiEEERT_ENKUliT_T0_T1_E_clIZSD_ISM_S10_S12_EbS15_S19_S19_S1C_S1E_S1G_iS1H_S1L_S1M_S1O_EUlRS1P_iE1_NS3_ILb0EEENS3_ILb1EEEEEDaiS1P_S1Q_S1R_,@function
        .size           $_ZN7cutlass13device_kernelIN5flash11enable_sm90INS1_16FlashAttnFwdSm90INS1_25CollectiveMainloopFwdSm90ILi2EN4cute5tupleIJNS5_1CILi1EEES8_S8_EEENS6_IJNS7_ILi64EEESA_SA_EEELi512ENS_6half_tEfNS_4arch4Sm90ELb0ELb1ELb1ELb1ELb0ELb0ELb1ELb0ELb0ELb1ELb1ELb0EEENS1_21CollectiveEpilogueFwdINS6_IJSA_NS7_ILi512EEESA_EEES9_SC_SE_Li256ELb1ELb1ELb1ELb0EEENS1_36VarlenDynamicPersistentTileSchedulerILi64ELi64ELi256ELi128ELb1ELb1ELb1ELb1ELb0ELb1EEEEEEEEEvNT_6ParamsE$_ZZN5flash25CollectiveMainloopFwdSm90ILi2EN4cute5tupleIJNS1_1CILi1EEES4_S4_EEENS2_IJNS3_ILi64EEES6_S6_EEELi512EN7cutlass6half_tEfNS8_4arch4Sm90ELb0ELb1ELb1ELb1ELb0ELb0ELb1ELb0ELb0ELb1ELb1ELb0EE3mmaINS_16FlashAttnFwdSm90ISC_NS_21CollectiveEpilogueFwdINS2_IJS6_NS3_ILi512EEES6_EEES5_S9_SB_Li256ELb1ELb1ELb1ELb0EEENS_36VarlenDynamicPersistentTileSchedulerILi64ELi64ELi256ELi128ELb1ELb1ELb1ELb1ELb0ELb1EEEE13SharedStorageENS1_6TensorINS1_11ArrayEngineIfLm128EEENS1_6LayoutINS2_IJNS2_IJNS3_ILi2EEESR_NS3_ILi32EEEEEES4_S4_EEENS2_IJNS2_IJS4_SR_NS3_ILi4EEEEEENS3_ILi0EEESX_EEEEEEENS_7SoftmaxILi2ELi0EEEEEbRKNSC_6ParamsENS8_25PipelineTmaAsyncNoClusterILi2ENS8_16PipelineTmaAsyncILi2EEEEES19_RNS8_13PipelineStateILj2EEERT0_RT1_iRiRKNS_16SeqlenInfoQKNewKILb1ELb0EEENS2_IJiiiiEEERT_ENKUliT_T0_T1_E_clIZSD_ISM_S10_S12_EbS15_S19_S19_S1C_S1E_S1G_iS1H_S1L_S1M_S1O_EUlRS1P_iE1_NS3_ILb0EEENS3_ILb1EEEEEDaiS1P_S1Q_S1R_,(.L_x_6049 - $_ZN7cutlass13device_kernelIN5flash11enable_sm90INS1_16FlashAttnFwdSm90INS1_25CollectiveMainloopFwdSm90ILi2EN4cute5tupleIJNS5_1CILi1EEES8_S8_EEENS6_IJNS7_ILi64EEESA_SA_EEELi512ENS_6half_tEfNS_4arch4Sm90ELb0ELb1ELb1ELb1ELb0ELb0ELb1ELb0ELb0ELb1ELb1ELb0EEENS1_21CollectiveEpilogueFwdINS6_IJSA_NS7_ILi512EEESA_EEES9_SC_SE_Li256ELb1ELb1ELb1ELb0EEENS1_36VarlenDynamicPersistentTileSchedulerILi64ELi64ELi256ELi128ELb1ELb1ELb1ELb1ELb0ELb1EEEEEEEEEvNT_6ParamsE$_ZZN5flash25CollectiveMainloopFwdSm90ILi2EN4cute5tupleIJNS1_1CILi1EEES4_S4_EEENS2_IJNS3_ILi64EEES6_S6_EEELi512EN7cutlass6half_tEfNS8_4arch4Sm90ELb0ELb1ELb1ELb1ELb0ELb0ELb1ELb0ELb0ELb1ELb1ELb0EE3mmaINS_16FlashAttnFwdSm90ISC_NS_21CollectiveEpilogueFwdINS2_IJS6_NS3_ILi512EEES6_EEES5_S9_SB_Li256ELb1ELb1ELb1ELb0EEENS_36VarlenDynamicPersistentTileSchedulerILi64ELi64ELi256ELi128ELb1ELb1ELb1ELb1ELb0ELb1EEEE13SharedStorageENS1_6TensorINS1_11ArrayEngineIfLm128EEENS1_6LayoutINS2_IJNS2_IJNS3_ILi2EEESR_NS3_ILi32EEEEEES4_S4_EEENS2_IJNS2_IJS4_SR_NS3_ILi4EEEEEENS3_ILi0EEESX_EEEEEEENS_7SoftmaxILi2ELi0EEEEEbRKNSC_6ParamsENS8_25PipelineTmaAsyncNoClusterILi2ENS8_16PipelineTmaAsyncILi2EEEEES19_RNS8_13PipelineStateILj2EEERT0_RT1_iRiRKNS_16SeqlenInfoQKNewKILb1ELb0EEENS2_IJiiiiEEERT_ENKUliT_T0_T1_E_clIZSD_ISM_S10_S12_EbS15_S19_S19_S1C_S1E_S1G_iS1H_S1L_S1M_S1O_EUlRS1P_iE1_NS3_ILb0EEENS3_ILb1EEEEEDaiS1P_S1Q_S1R_)
$_ZN7cutlass13device_kernelIN5flash11enable_sm90INS1_16FlashAttnFwdSm90INS1_25CollectiveMainloopFwdSm90ILi2EN4cute5tupleIJNS5_1CILi1EEES8_S8_EEENS6_IJNS7_ILi64EEESA_SA_EEELi512ENS_6half_tEfNS_4arch4Sm90ELb0ELb1ELb1ELb1ELb0ELb0ELb1ELb0ELb0ELb1ELb1ELb0EEENS1_21CollectiveEpilogueFwdINS6_IJSA_NS7_ILi512EEESA_EEES9_SC_SE_Li256ELb1ELb1ELb1ELb0EEENS1_36VarlenDynamicPersistentTileSchedulerILi64ELi64ELi256ELi128ELb1ELb1ELb1ELb1ELb0ELb1EEEEEEEEEvNT_6ParamsE$_ZZN5flash25CollectiveMainloopFwdSm90ILi2EN4cute5tupleIJNS1_1CILi1EEES4_S4_EEENS2_IJNS3_ILi64EEES6_S6_EEELi512EN7cutlass6half_tEfNS8_4arch4Sm90ELb0ELb1ELb1ELb1ELb0ELb0ELb1ELb0ELb0ELb1ELb1ELb0EE3mmaINS_16FlashAttnFwdSm90ISC_NS_21CollectiveEpilogueFwdINS2_IJS6_NS3_ILi512EEES6_EEES5_S9_SB_Li256ELb1ELb1ELb1ELb0EEENS_36VarlenDynamicPersistentTileSchedulerILi64ELi64ELi256ELi128ELb1ELb1ELb1ELb1ELb0ELb1EEEE13SharedStorageENS1_6TensorINS1_11ArrayEngineIfLm128EEENS1_6LayoutINS2_IJNS2_IJNS3_ILi2EEESR_NS3_ILi32EEEEEES4_S4_EEENS2_IJNS2_IJS4_SR_NS3_ILi4EEEEEENS3_ILi0EEESX_EEEEEEENS_7SoftmaxILi2ELi0EEEEEbRKNSC_6ParamsENS8_25PipelineTmaAsyncNoClusterILi2ENS8_16PipelineTmaAsyncILi2EEEEES19_RNS8_13PipelineStateILj2EEERT0_RT1_iRiRKNS_16SeqlenInfoQKNewKILb1ELb0EEENS2_IJiiiiEEERT_ENKUliT_T0_T1_E_clIZSD_ISM_S10_S12_EbS15_S19_S19_S1C_S1E_S1G_iS1H_S1L_S1M_S1O_EUlRS1P_iE1_NS3_ILb0EEENS3_ILb1EEEEEDaiS1P_S1Q_S1R_:
[----:B------:R-:W-:Y:S05]  /*37df0*/  YIELD ;  /* 0x0000000000007946 */ /* 0x000fea0003800000 */
[----:B------:R-:W-:Y:S02]  /*37e00*/  ULDC UR4, c[0x0][0x20] ;  /* 0x0000080000047ab9 */ /* 0x000fe40000000800 */
[----:B------:R-:W-:-:S05]  /*37e10*/  VIADD R12, R12, -UR4 ;  /* 0x800000040c0c7c36 */ /* 0x000fca0008000000 */
[----:B------:R-:W2:Y:S01]  /*37e20*/  LDL.64 R14, [R12] ;  /* 0x000000000c0e7983 */ /* 0x000ea20000100a00 */
[----:B------:R-:W0:Y:S02]  /*37e30*/  LDC.64 R4, c[0x0][0x208] ;  /* 0x00008200ff047b82 */ /* 0x000e240000000a00 */
[----:B0-----:R-:W-:Y:S02]  /*37e40*/  R2UR UR4, R4 ;  /* 0x00000000040472ca */ /* 0x001fe400000e0000 */
[----:B------:R-:W-:-:S13]  /*37e50*/  R2UR UR5, R5 ;  /* 0x00000000050572ca */ /* 0x000fda00000e0000 */
[----:B--2---:R-:W2:Y:S01]  /*37e60*/  LD.E R6, desc[UR4][R14.64] ;  /* 0x000000040e067980 */ /* 0x004ea2000c101900 */
[----:B------:R-:W-:Y:S02]  /*37e70*/  R2UR UR4, R4 ;  /* 0x00000000040472ca */ /* 0x000fe400000e0000 */
[----:B------:R-:W-:-:S13]  /*37e80*/  R2UR UR5, R5 ;  /* 0x00000000050572ca */ /* 0x000fda00000e0000 */
[----:B------:R-:W3:Y:S01]  /*37e90*/  LD.E R10, desc[UR4][R14.64+0x8] ;  /* 0x000008040e0a7980 */ /* 0x000ee2000c101900 */
[----:B--2---:R-:W-:-:S05]  /*37ea0*/  VIADD R9, R6, 0x1 ;  /* 0x0000000106097836 */ /* 0x004fca0000000000 */
[----:B------:R-:W-:-:S13]  /*37eb0*/  ISETP.NE.AND P1, PT, R9, 0x2, PT ;  /* 0x000000020900780c */ /* 0x000fda0003f25270 */
[----:B------:R-:W-:Y:S02]  /*37ec0*/  @!P1 R2UR UR6, R4 ;  /* 0x00000000040692ca */ /* 0x000fe400000e0000 */
[----:B------:R-:W-:-:S13]  /*37ed0*/  @!P1 R2UR UR7, R5 ;  /* 0x00000000050792ca */ /* 0x000fda00000e0000 */
[----:B------:R-:W2:Y:S01]  /*37ee0*/  @!P1 LD.E R11, desc[UR6][R14.64+0x4] ;  /* 0x000004060e0b9980 */ /* 0x000ea2000c101900 */
[C---:B------:R-:W-:Y:S02]  /*37ef0*/  R2UR UR4, R4.reuse ;  /* 0x00000000040472ca */ /* 0x040fe400000e0000 */
[C---:B------:R-:W-:Y:S02]  /*37f00*/  R2UR UR5, R5.reuse ;  /* 0x00000000050572ca */ /* 0x040fe400000e0000 */
[C---:B------:R-:W-:Y:S02]  /*37f10*/  R2UR UR6, R4.reuse ;  /* 0x00000000040672ca */ /* 0x040fe400000e0000 */
[C---:B------:R-:W-:Y:S02]  /*37f20*/  R2UR UR7, R5.reuse ;  /* 0x00000000050772ca */ /* 0x040fe400000e0000 */
[----:B------:R-:W-:Y:S02]  /*37f30*/  @!P1 R2UR UR8, R4 ;  /* 0x00000000040892ca */ /* 0x000fe400000e0000 */
[----:B------:R-:W-:-:S02]  /*37f40*/  @!P1 R2UR UR9, R5 ;  /* 0x00000000050992ca */ /* 0x000fc400000e0000 */
[----:B------:R-:W-:Y:S02]  /*37f50*/  @!P1 R2UR UR10, R4 ;  /* 0x00000000040a92ca */ /* 0x000fe400000e0000 */
[----:B------:R-:W-:Y:S01]  /*37f60*/  @!P1 R2UR UR11, R5 ;  /* 0x00000000050b92ca */ /* 0x000fe200000e0000 */
[----:B---3--:R-:W-:Y:S01]  /*37f70*/  VIADD R25, R10, 0x1 ;  /* 0x000000010a197836 */ /* 0x008fe20000000000 */
[----:B------:R-:W-:Y:S04]  /*37f80*/  ST.E desc[UR4][R14.64], R9 ;  /* 0x000000090e007985 */ /* 0x000fe8000c101904 */
[----:B------:R-:W-:Y:S04]  /*37f90*/  ST.E desc[UR6][R14.64+0x8], R25 ;  /* 0x000008190e007985 */ /* 0x000fe8000c101906 */
[----:B------:R-:W-:Y:S01]  /*37fa0*/  @!P1 ST.E desc[UR8][R14.64], RZ ;  /* 0x000000ff0e009985 */ /* 0x000fe2000c101908 */
[----:B--2---:R-:W-:-:S05]  /*37fb0*/  @!P1 LOP3.LUT R27, R11, 0x1, RZ, 0x3c, !PT ;  /* 0x000000010b1b9812 */ /* 0x004fca00078e3cff */
[----:B------:R0:W-:Y:S04]  /*37fc0*/  @!P1 ST.E desc[UR10][R14.64+0x4], R27 ;  /* 0x0000041b0e009985 */ /* 0x0001e8000c10190a */
[----:B------:R-:W2:Y:S01]  /*37fd0*/  LDL.64 R10, [R12+0x18] ;  /* 0x000018000c0a7983 */ /* 0x000ea20000100a00 */
[----:B------:R-:W-:Y:S02]  /*37fe0*/  R2UR UR4, R4 ;  /* 0x00000000040472ca */ /* 0x000fe400000e0000 */
[----:B------:R-:W-:Y:S01]  /*37ff0*/  R2UR UR5, R5 ;  /* 0x00000000050572ca */ /* 0x000fe200000e0000 */
[----:B------:R-:W3:-:S12]  /*38000*/  LDL.64 R20, [R12] ;  /* 0x000000000c147983 */ /* 0x000ed80000100a00 */
[----:B--2---:R-:W2:Y:S01]  /*38010*/  LD.E R24, desc[UR4][R10.64+0x1c] ;  /* 0x00001c040a187980 */ /* 0x004ea2000c101900 */
[C---:B------:R-:W-:Y:S02]  /*38020*/  R2UR UR4, R4.reuse ;  /* 0x00000000040472ca */ /* 0x040fe400000e0000 */
[C---:B------:R-:W-:Y:S02]  /*38030*/  R2UR UR5, R5.reuse ;  /* 0x00000000050572ca */ /* 0x040fe400000e0000 */
[----:B------:R-:W-:Y:S02]  /*38040*/  R2UR UR6, R4 ;  /* 0x00000000040672ca */ /* 0x000fe400000e0000 */
[----:B------:R-:W-:Y:S01]  /*38050*/  R2UR UR7, R5 ;  /* 0x00000000050772ca */ /* 0x000fe200000e0000 */
[----:B------:R-:W-:Y:S01]  /*38060*/  BSSY B3, `(.L_x_3556) ;  /* 0x0000009000037945 */ /* 0x000fe20003800000 */
[----:B0-----:R-:W-:Y:S02]  /*38070*/  IMAD.MOV.U32 R14, RZ, RZ, R28 ;  /* 0x000000ffff0e7224 */ /* 0x001fe400078e001c */
[----:B------:R-:W-:-:S05]  /*38080*/  IMAD.MOV.U32 R15, RZ, RZ, R29 ;  /* 0x000000ffff0f7224 */ /* 0x000fca00078e001d */
[----:B---3--:R0:W5:Y:S04]  /*38090*/  LD.E R26, desc[UR4][R20.64] ;  /* 0x00000004141a7980 */ /* 0x008168000c101900 */
[----:B------:R0:W5:Y:S01]  /*380a0*/  LD.E R9, desc[UR6][R20.64+0x4] ;  /* 0x0000040614097980 */ /* 0x000162000c101900 */
[----:B--2---:R-:W-:-:S04]  /*380b0*/  LOP3.LUT R24, R24, 0x1, RZ, 0xfc, !PT ;  /* 0x0000000118187812 */ /* 0x004fc800078efcff */
[----:B------:R-:W-:-:S13]  /*380c0*/  ISETP.NE.AND P1, PT, R24, 0x3, PT ;  /* 0x000000031800780c */ /* 0x000fda0003f25270 */
[----:B0-----:R-:W-:Y:S05]  /*380d0*/  @!P1 BRA `(.L_x_3557) ;  /* 0x0000000000049947 */ /* 0x001fea0003800000 */
[----:B------:R-:W-:Y:S01]  /*380e0*/  BPT.TRAP 0x1 ;  /* 0x000000040000795c */ /* 0x000fe20000300000 */
.L_x_3557:
[----:B------:R-:W-:Y:S05]  /*380f0*/  BSYNC B3 ;  /* 0x0000000000037941 */ /* 0x000fea0003800000 */
.L_x_3556:
        /* <DEDUP_REMOVED lines=17> */
.L_x_3559:
[----:B------:R-:W-:Y:S05]  /*38210*/  BSYNC B3 ;  /* 0x0000000000037941 */ /* 0x000fea0003800000 */
.L_x_3558:
        /* <DEDUP_REMOVED lines=10> */
.L_x_3561:
[----:B------:R-:W-:Y:S05]  /*382c0*/  BSYNC B3 ;  /* 0x0000000000037941 */ /* 0x000fea0003800000 */
.L_x_3560:
        /* <DEDUP_REMOVED lines=15> */
[----:B----4-:R-:W-:Y:S04]  /*383c0*/  ST.E desc[UR4][R20.64], RZ ;  /* 0x000000ff14007985 */ /* 0x010fe8000c101904 */
[----:B------:R-:W3:Y:S01]  /*383d0*/  LD.E.64 R24, desc[UR6][R56.64] ;  /* 0x0000000638187980 */ /* 0x000ee2000c101b00 */
[----:B--2---:R-:W-:Y:S01]  /*383e0*/  IMAD R10, R9, 0x200, R10 ;  /* 0x00000200090a7824 */ /* 0x004fe200078e020a */
[----:B------:R-:W-:Y:S01]  /*383f0*/  R2UR UR7, R11 ;  /* 0x000000000b0772ca */ /* 0x000fe200000e0000 */
[----:B------:R-:W-:Y:S01]  /*38400*/  IMAD.MOV.U32 R9, RZ, RZ, 0x1 ;  /* 0x00000001ff097424 */ /* 0x000fe200078e00ff */
[----:B------:R-:W-:Y:S02]  /*38410*/  R2UR UR8, R4 ;  /* 0x00000000040872ca */ /* 0x000fe400000e0000 */
[----:B------:R-:W-:-:S02]  /*38420*/  R2UR UR6, R10 ;  /* 0x000000000a0672ca */ /* 0x000fc400000e0000 */
[C---:B------:R-:W-:Y:S02]  /*38430*/  R2UR UR9, R5.reuse ;  /* 0x00000000050972ca */ /* 0x040fe400000e0000 */
[----:B------:R-:W-:Y:S02]  /*38440*/  R2UR UR10, R4 ;  /* 0x00000000040a72ca */ /* 0x000fe400000e0000 */
[----:B------:R-:W-:Y:S02]  /*38450*/  R2UR UR11, R5 ;  /* 0x00000000050b72ca */ /* 0x000fe400000e0000 */
[----:B---3--:R-:W-:Y:S02]  /*38460*/  R2UR UR4, R24 ;  /* 0x00000000180472ca */ /* 0x008fe400000e0000 */
[----:B------:R-:W-:Y:S02]  /*38470*/  R2UR UR5, R25 ;  /* 0x00000000190572ca */ /* 0x000fe400000e0000 */
[----:B------:R-:W-:-:S11]  /*38480*/  WARPGROUP.ARRIVE ;  /* 0x00000000000079c5 */ /* 0x000fd60000000000 */
[----:B------:R-:W-:Y:S03]  /*38490*/  HGMMA.64x64x16.F32 R24, gdesc[UR4], RZ, !UPT, gsb0 ;  /* 0x00e00000041879f0 */ /* 0x000fe6000c0008ff */
        /* <DEDUP_REMOVED lines=36> */
[----:B------:R-:W-:Y:S01]  /*386e0*/  R2UR UR7, R11 ;  /* 0x000000000b0772ca */ /* 0x000fe200000e0000 */
[----:B------:R-:W-:Y:S01]  /*386f0*/  WARPGROUP.ARRIVE ;  /* 0x00000000000079c5 */ /* 0x000fe20000000000 */
[----:B------:R-:W-:-:S02]  /*38700*/  R2UR UR8, R4 ;  /* 0x00000000040872ca */ /* 0x000fc400000e0000 */
        /* <DEDUP_REMOVED lines=11> */
[----:B0-----:R-:W3:-:S12]  /*387c0*/  LDL.64 R20, [R12] ;  /* 0x000000000c147983 */ /* 0x001ed80000100a00 */
[----:B--2---:R-:W2:Y:S01]  /*387d0*/  LD.E R56, desc[UR4][R10.64+0x1c] ;  /* 0x00001c040a387980 */ /* 0x004ea2000c101900 */
[C---:B------:R-:W-:Y:S02]  /*387e0*/  R2UR UR4, R4.reuse ;  /* 0x00000000040472ca */ /* 0x040fe400000e0000 */
[C---:B------:R-:W-:Y:S02]  /*387f0*/  R2UR UR5, R5.reuse ;  /* 0x00000000050572ca */ /* 0x040fe400000e0000 */
[----:B------:R-:W-:Y:S02]  /*38800*/  R2UR UR6, R4 ;  /* 0x00000000040672ca */ /* 0x000fe400000e0000 */
[----:B------:R-:W-:Y:S01]  /*38810*/  R2UR UR7, R5 ;  /* 0x00000000050772ca */ /* 0x000fe200000e0000 */
[----:B------:R-:W-:Y:S08]  /*38820*/  BSSY B3, `(.L_x_3563) ;  /* 0x0000007000037945 */ /* 0x000ff00003800000 */
[----:B---3--:R0:W5:Y:S04]  /*38830*/  LD.E R58, desc[UR4][R20.64] ;  /* 0x00000004143a7980 */ /* 0x008168000c101900 */
[----:B------:R0:W5:Y:S01]  /*38840*/  LD.E R59, desc[UR6][R20.64+0x4] ;  /* 0x00000406143b7980 */ /* 0x000162000c101900 */
[----:B--2---:R-:W-:-:S04]  /*38850*/  LOP3.LUT R56, R56, 0x1, RZ, 0xfc, !PT ;  /* 0x0000000138387812 */ /* 0x004fc800078efcff */
[----:B------:R-:W-:-:S13]  /*38860*/  ISETP.NE.AND P1, PT, R56, 0x3, PT ;  /* 0x000000033800780c */ /* 0x000fda0003f25270 */
[----:B0-----:R-:W-:Y:S05]  /*38870*/  @!P1 BRA `(.L_x_3564) ;  /* 0x0000000000049947 */ /* 0x001fea0003800000 */
[----:B------:R-:W-:Y:S01]  /*38880*/  BPT.TRAP 0x1 ;  /* 0x000000040000795c */ /* 0x000fe20000300000 */
.L_x_3564:
[----:B------:R-:W-:Y:S05]  /*38890*/  BSYNC B3 ;  /* 0x0000000000037941 */ /* 0x000fea0003800000 */
.L_x_3563:
        /* <DEDUP_REMOVED lines=17> */
.L_x_3566:
[----:B------:R-:W-:Y:S05]  /*389b0*/  BSYNC B3 ;  /* 0x0000000000037941 */ /* 0x000fea0003800000 */
.L_x_3565:
        /* <DEDUP_REMOVED lines=10> */
.L_x_3568:
[----:B------:R-:W-:Y:S05]  /*38a60*/  BSYNC B3 ;  /* 0x0000000000037941 */ /* 0x000fea0003800000 */
.L_x_3567:
[----:B------:R-:W2:Y:S04]  /*38a70*/  LDL.64 R10, [R12] ;  /* 0x000000000c0a7983 */ /* 0x000ea80000100a00 */
[----:B------:R-:W3:Y:S04]  /*38a80*/  LDL.64 R58, [R12+0x58] ;  /* 0x000058000c3a7983 */ /* 0x000ee80000100a00 */
[----:B------:R-:W4:Y:S04]  /*38a90*/  LDL.64 R20, [R12+0x48] ;  /* 0x000048000c147983 */ /* 0x000f280000100a00 */
[----:B0----5:R-:W4:Y:S01]  /*38aa0*/  LDL.64 R56, [R12+0x50] ;  /* 0x000050000c387983 */ /* 0x021f220000100a00 */
[----:B------:R-:W-:-:S02]  /*38ab0*/  R2UR UR6, R4 ;  /* 0x00000000040672ca */ /* 0x000fc400000e0000 */
[C---:B------:R-:W-:Y:S02]  /*38ac0*/  R2UR UR7, R5.reuse ;  /* 0x00000000050772ca */ /* 0x040fe400000e0000 */
[----:B------:R-:W-:Y:S02]  /*38ad0*/  R2UR UR4, R4 ;  /* 0x00000000040472ca */ /* 0x000fe400000e0000 */
[----:B------:R-:W-:-:S09]  /*38ae0*/  R2UR UR5, R5 ;  /* 0x00000000050572ca */ /* 0x000fd200000e0000 */
        /* <DEDUP_REMOVED lines=9> */
[----:B------:R-:W-:Y:S01]  /*38b80*/  WARPGROUP.ARRIVE ;  /* 0x00000000000079c5 */ /* 0x000fe20000000000 */
[C---:B------:R-:W-:Y:S02]  /*38b90*/  R2UR UR8, R4.reuse ;  /* 0x00000000040872ca */ /* 0x040fe400000e0000 */
[----:B------:R-:W-:Y:S02]  /*38ba0*/  R2UR UR9, R5 ;  /* 0x00000000050972ca */ /* 0x000fe400000e0000 */
[----:B------:R-:W-:-:S02]  /*38bb0*/  R2UR UR10, R4 ;  /* 0x00000000040a72ca */ /* 0x000fc400000e0000 */
[----:B------:R-:W-:Y:S01]  /*38bc0*/  R2UR UR11, R5 ;  /* 0x00000000050b72ca */ /* 0x000fe200000e0000 */
[----:B--2---:R-:W-:Y:S01]  /*38bd0*/  IMAD R10, R61, 0x1000, R10 ;  /* 0x000010003d0a7824 */ /* 0x004fe200078e020a */
[----:B------:R-:W-:-:S04]  /*38be0*/  R2UR UR7, R11 ;  /* 0x000000000b0772ca */ /* 0x000fc800000e0000 */
        /* <DEDUP_REMOVED lines=314> */
[C---:B------:R-:W-:Y:S02]  /*39f90*/  R2UR UR9, R5.reuse ;  /* 0x00000000050972ca */ /* 0x040fe400000e0000 */
[----:B------:R-:W-:Y:S01]  /*39fa0*/  R2UR UR10, R4 ;  /* 0x00000000040a72ca */ /* 0x000fe200000e0000 */
[----:B------:R-:W-:Y:S01]  /*39fb0*/  IMAD.IADD R60, R60, 0x1, R61 ;  /* 0x000000013c3c7824 */ /* 0x000fe200078e023d */
[----:B------:R-:W-:-:S04]  /*39fc0*/  R2UR UR11, R5 ;  /* 0x00000000050b72ca */ /* 0x000fc800000e0000 */
[----:B------:R-:W-:-:S05]  /*39fd0*/  LOP3.LUT R61, R60, 0xa06, RZ, 0xc0, !PT ;  /* 0x00000a063c3d7812 */ /* 0x000fca00078ec0ff */
[----:B------:R-:W-:-:S05]  /*39fe0*/  IMAD.IADD R60, R10, 0x1, R61 ;  /* 0x000000010a3c7824 */ /* 0x000fca00078e023d */
[----:B------:R-:W-:Y:S01]  /*39ff0*/  R2UR UR6, R60 ;  /* 0x000000003c0672ca */ /* 0x000fe200000e0000 */
[----:B--2---:R-:W-:Y:S01]  /*3a000*/  IMAD.IADD R58, R61, 0x1, R58 ;  /* 0x000000013d3a7824 */ /* 0x004fe200078e023a */
[----:B------:R-:W-:Y:S01]  /*3a010*/  R2UR UR5, R59 ;  /* 0x000000003b0572ca */ /* 0x000fe200000e0000 */
        /* <DEDUP_REMOVED lines=199> */
[----:B------:R-:W-:Y:S01]  /*3ac90*/  R2UR UR7, R11 ;  /* 0x000000000b0772ca */ /* 0x000fe200000e0000 */
[----:B------:R-:W-:Y:S01]  /*3aca0*/  IMAD.MOV.U32 R59, RZ, RZ, 0x1000 ;  /* 0x00001000ff3b7424 */ /* 0x000fe200078e00ff */
[----:B------:R-:W-:Y:S01]  /*3acb0*/  WARPGROUP.ARRIVE ;  /* 0x00000000000079c5 */ /* 0x000fe20000000000 */
        /* <DEDUP_REMOVED lines=9> */
[----:B--2---:R-:W-:Y:S01]  /*3ad50*/  IMAD.IADD R56, R59, 0x1, R56 ;  /* 0x000000013b387824 */ /* 0x004fe200078e0238 */
[----:B------:R-:W-:-:S04]  /*3ad60*/  R2UR UR5, R57 ;  /* 0x00000000390572ca */ /* 0x000fc800000e0000 */
[----:B------:R-:W-:-:S13]  /*3ad70*/  R2UR UR4, R56 ;  /* 0x00000000380472ca */ /* 0x000fda00000e0000 */
[----:B------:R-:W-:Y:S03]  /*3ad80*/  HGMMA.64x64x16.F32 R24, gdesc[UR4], R24, gsb0 ;  /* 0x00e00000041879f0 */ /* 0x000fe60008000818 */
[----:B------:R-:W-:Y:S02]  /*3ad90*/  WARPGROUP.DEPBAR.LE gsb0, 0x0 ;  /* 0x00008000000079c5 */ /* 0x000fe40000010000 */
[----:B------:R0:W-:Y:S04]  /*3ada0*/  ST.E desc[UR8][R20.64], R9 ;  /* 0x0000000914007985 */ /* 0x0001e8000c101908 */
[----:B------:R-:W2:Y:S04]  /*3adb0*/  @!P1 LDL.64 R10, [R12] ;  /* 0x000000000c0a9983 */ /* 0x000ea80000100a00 */
[----:B0-----:R-:W3:Y:S01]  /*3adc0*/  @!P1 LDL.64 R20, [R12+0x18] ;  /* 0x000018000c149983 */ /* 0x001ee20000100a00 */
[----:B------:R-:W-:-:S02]  /*3add0*/  @!P1 R2UR UR4, R4 ;  /* 0x00000000040492ca */ /* 0x000fc400000e0000 */
[C---:B------:R-:W-:Y:S02]  /*3ade0*/  @!P1 R2UR UR5, R5.reuse ;  /* 0x00000000050592ca */ /* 0x040fe400000e0000 */
[----:B------:R-:W-:Y:S02]  /*3adf0*/  @!P1 R2UR UR6, R4 ;  /* 0x00000000040692ca */ /* 0x000fe400000e0000 */
[----:B------:R-:W-:-:S13]  /*3ae00*/  @!P1 R2UR UR7, R5 ;  /* 0x00000000050792ca */ /* 0x000fda00000e0000 */
[----:B--2---:R-:W2:Y:S04]  /*3ae10*/  @!P1 LD.E R10, desc[UR6][R10.64] ;  /* 0x000000060a0a9980 */ /* 0x004ea8000c101900 */
[----:B---3--:R-:W3:Y:S02]  /*3ae20*/  @!P1 LD.E.64 R20, desc[UR4][R20.64+0x30] ;  /* 0x0000300414149980 */ /* 0x008ee4000c101b00 */
[----:B---3--:R-:W-:-:S05]  /*3ae30*/  @!P1 MOV R57, R20 ;  /* 0x0000001400399202 */ /* 0x008fca0000000f00 */
[----:B--2---:R-:W-:-:S05]  /*3ae40*/  @!P1 IMAD R56, R10, 0x8, R57 ;  /* 0x000000080a389824 */ /* 0x004fca00078e0239 */
[----:B------:R-:W-:-:S04]  /*3ae50*/  @!P1 PRMT R56, RZ, 0x654, R56 ;  /* 0x00000654ff389816 */ /* 0x000fc80000000038 */
[----:B------:R0:W-:Y:S01]  /*3ae60*/  @!P1 SYNCS.ARRIVE.TRANS64.RED.A1T0 RZ, [R56+URZ], RZ ;  /* 0x000000ff38ff99a7 */ /* 0x0001e2000810043f */
[----:B------:R-:W2:Y:S01]  /*3ae70*/  LDL.64 R10, [R12+0x68] ;  /* 0x000068000c0a7983 */ /* 0x000ea20000100a00 */
[----:B------:R-:W-:Y:S02]  /*3ae80*/  R2UR UR4, R4 ;  /* 0x00000000040472ca */ /* 0x000fe400000e0000 */
[----:B------:R-:W-:-:S13]  /*3ae90*/  R2UR UR5, R5 ;  /* 0x00000000050572ca */ /* 0x000fda00000e0000 */
[----:B--2---:R-:W0:Y:S01]  /*3aea0*/  LD.E.64 R10, desc[UR4][R10.64] ;  /* 0x000000040a0a7980 */ /* 0x004e22000c101b00 */
[----:B------:R-:W-:Y:S02]  /*3aeb0*/  R2UR UR4, R4 ;  /* 0x00000000040472ca */ /* 0x000fe400000e0000 */
[----:B------:R-:W-:-:S13]  /*3aec0*/  R2UR UR5, R5 ;  /* 0x00000000050572ca */ /* 0x000fda00000e0000 */
[----:B------:R-:W2:Y:S01]  /*3aed0*/  LD.E R9, desc[UR4][R14.64+0x24] ;  /* 0x000024040e097980 */ /* 0x000ea2000c101900 */
        /* <DEDUP_REMOVED lines=9> */
[----:B------:R-:W-:-:S05]  /*3af70*/  R2UR UR13, R5 ;  /* 0x00000000050d72ca */ /* 0x000fca00000e0000 */
[----:B------:R-:W3:Y:S04]  /*3af80*/  LD.E R57, desc[UR10][R14.64+0xc] ;  /* 0x00000c0a0e397980 */ /* 0x000ee8000c101900 */
[----:B------:R-:W4:Y:S04]  /*3af90*/  LD.E R58, desc[UR8][R14.64+0x10] ;  /* 0x000010080e3a7980 */ /* 0x000f28000c101900 */
[----:B------:R-:W4:Y:S04]  /*3afa0*/  LD.E R59, desc[UR12][R14.64+0x14] ;  /* 0x0000140c0e3b7980 */ /* 0x000f28000c101900 */
[----:B0-----:R-:W3:Y:S01]  /*3afb0*/  LD.E R56, desc[UR4][R10.64] ;  /* 0x000000040a387980 */ /* 0x001ee2000c101900 */
[----:B------:R-:W-:-:S02]  /*3afc0*/  R2UR UR4, R4 ;  /* 0x00000000040472ca */ /* 0x000fc400000e0000 */
[----:B------:R-:W-:Y:S01]  /*3afd0*/  R2UR UR5, R5 ;  /* 0x00000000050572ca */ /* 0x000fe200000e0000 */
[----:B------:R-:W4:-:S12]  /*3afe0*/  LD.E R10, desc[UR14][R14.64+0x18] ;  /* 0x0000180e0e0a7980 */ /* 0x000f18000c101900 */
[----:B------:R-:W4:Y:S01]  /*3aff0*/  LD.E R65, desc[UR4][R14.64] ;  /* 0x000000040e417980 */ /* 0x000f22000c101900 */
[----:B------:R-:W-:Y:S02]  /*3b000*/  R2UR UR4, R4 ;  /* 0x00000000040472ca */ /* 0x000fe400000e0000 */
[----:B------:R-:W-:Y:S02]  /*3b010*/  R2UR UR5, R5 ;  /* 0x00000000050572ca */ /* 0x000fe400000e0000 */
[----:B--2---:R-:W-:Y:S01]  /*3b020*/  ISETP.NE.AND P2, PT, R9, 0x1, PT ;  /* 0x000000010900780c */ /* 0x004fe20003f45270 */
[----:B------:R-:W-:-:S10]  /*3b030*/  IMAD.MOV.U32 R9, RZ, RZ, R7 ;  /* 0x000000ffff097224 */ /* 0x000fd400078e0007 */
[----:B------:R-:W2:Y:S02]  /*3b040*/  LD.E R66, desc[UR4][R8.64] ;  /* 0x0000000408427980 */ /* 0x000ea4000c101900 */
[C---:B------:R-:W-:Y:S02]  /*3b050*/  @P2 R2UR UR4, R4.reuse ;  /* 0x00000000040422ca */ /* 0x040fe400000e0000 */
[C---:B------:R-:W-:Y:S02]  /*3b060*/  @P2 R2UR UR5, R5.reuse ;  /* 0x00000000050522ca */ /* 0x040fe400000e0000 */
[----:B------:R-:W-:Y:S02]  /*3b070*/  @P2 R2UR UR6, R4 ;  /* 0x00000000040622ca */ /* 0x000fe400000e0000 */
[----:B------:R-:W-:-:S09]  /*3b080*/  @P2 R2UR UR7, R5 ;  /* 0x00000000050722ca */ /* 0x000fd200000e0000 */
[----:B------:R-:W2:Y:S04]  /*3b090*/  @P2 LD.E R67, desc[UR4][R14.64+0x28] ;  /* 0x000028040e432980 */ /* 0x000ea8000c101900 */
[----:B------:R-:W2:Y:S01]  /*3b0a0*/  @P2 LD.E R63, desc[UR6][R14.64+0x2c] ;  /* 0x00002c060e3f2980 */ /* 0x000ea2000c101900 */
[C---:B------:R-:W-:Y:S02]  /*3b0b0*/  R2UR UR4, R4.reuse ;  /* 0x00000000040472ca */ /* 0x040fe400000e0000 */
[C---:B------:R-:W-:Y:S02]  /*3b0c0*/  R2UR UR5, R5.reuse ;  /* 0x00000000050572ca */ /* 0x040fe400000e0000 */
[----:B------:R-:W-:Y:S02]  /*3b0d0*/  R2UR UR6, R4 ;  /* 0x00000000040672ca */ /* 0x000fe400000e0000 */
[----:B------:R-:W-:-:S09]  /*3b0e0*/  R2UR UR7, R5 ;  /* 0x00000000050772ca */ /* 0x000fd200000e0000 */
[----:B------:R-:W2:Y:S04]  /*3b0f0*/  LD.E R8, desc[UR4][R14.64+0x8] ;  /* 0x000008040e087980 */ /* 0x000ea8000c101900 */
[----:B------:R-:W2:Y:S01]  /*3b100*/  LD.E R9, desc[UR6][R14.64+0x4] ;  /* 0x000004060e097980 */ /* 0x000ea2000c101900 */
[----:B------:R-:W-:Y:S01]  /*3b110*/  BSSY B3, `(.L_x_3570) ;  /* 0x000008a000037945 */ /* 0x000fe20003800000 */
[-C--:B---3--:R-:W-:Y:S01]  /*3b120*/  FMUL.FTZ R62, R36, R56.reuse ;  /* 0x00000038243e7220 */ /* 0x088fe20000410000 */
[-C--:B------:R-:W-:Y:S01]  /*3b130*/  FMUL.FTZ R60, R25, R56.reuse ;  /* 0x00000038193c7220 */ /* 0x080fe20000410000 */
[-C--:B------:R-:W-:Y:S01]  /*3b140*/  FMUL.FTZ R25, R34, R56.reuse ;  /* 0x0000003822197220 */ /* 0x080fe20000410000 */
[-C--:B------:R-:W-:Y:S01]  /*3b150*/  FMUL.FTZ R20, R27, R56.reuse ;  /* 0x000000381b147220 */ /* 0x080fe20000410000 */
[----:B------:R-:W-:Y:S01]  /*3b160*/  FMUL.FTZ R27, R38, R56 ;  /* 0x00000038261b7220 */ /* 0x000fe20000410000 */
[----:B----4-:R-:W-:-:S04]  /*3b170*/  SHF.R.S32.HI R36, RZ, 0x1f, R65 ;  /* 0x0000001fff247819 */ /* 0x010fc80000011441 */
[----:B------:R-:W-:-:S04]  /*3b180*/  LEA.HI R34, R36, R65, RZ, 0x7 ;  /* 0x0000004124227211 */ /* 0x000fc800078f38ff */
[----:B------:R-:W-:Y:S01]  /*3b190*/  LOP3.LUT R38, R34, 0xffffff80, RZ, 0xc0, !PT ;  /* 0xffffff8022267812 */ /* 0x000fe200078ec0ff */
[----:B------:R-:W-:-:S04]  /*3b1a0*/  FMUL.FTZ R64, R37, R56 ;  /* 0x0000003825407220 */ /* 0x000fc80000410000 */
[----:B------:R-:W-:Y:S02]  /*3b1b0*/  IMAD.IADD R38, R65, 0x1, -R38 ;  /* 0x0000000141267824 */ /* 0x000fe400078e0a26 */
[-C--:B------:R-:W-:Y:S01]  /*3b1c0*/  FMUL.FTZ R61, R29, R56.reuse ;  /* 0x000000381d3d7220 */ /* 0x080fe20000410000 */
[----:B------:R-:W-:Y:S02]  /*3b1d0*/  LEA.HI R36, R36, R65, RZ, 0x2 ;  /* 0x0000004124247211 */ /* 0x000fe400078f10ff */
[----:B------:R-:W-:Y:S01]  /*3b1e0*/  SHF.R.S32.HI R37, RZ, 0x1f, R38 ;  /* 0x0000001fff257819 */ /* 0x000fe20000011426 */
[-C--:B------:R-:W-:Y:S01]  /*3b1f0*/  FMUL.FTZ R21, R30, R56.reuse ;  /* 0x000000381e157220 */ /* 0x080fe20000410000 */
[-C--:B------:R-:W-:Y:S01]  /*3b200*/  FMUL.FTZ R29, R39, R56.reuse ;  /* 0x00000038271d7220 */ /* 0x080fe20000410000 */
[-C--:B------:R-:W-:Y:S01]  /*3b210*/  FMUL.FTZ R11, R24, R56.reuse ;  /* 0x00000038180b7220 */ /* 0x080fe20000410000 */
[----:B------:R-:W-:Y:S01]  /*3b220*/  FMUL.FTZ R30, R32, R56 ;  /* 0x00000038201e7220 */ /* 0x000fe20000410000 */
[----:B------:R-:W-:Y:S01]  /*3b230*/  LEA.HI R39, R37, R38, RZ, 0x2 ;  /* 0x0000002625277211 */ /* 0x000fe200078f10ff */
[-C--:B------:R-:W-:Y:S01]  /*3b240*/  FMUL.FTZ R24, R31, R56.reuse ;  /* 0x000000381f187220 */ /* 0x080fe20000410000 */
[-C--:B------:R-:W-:Y:S01]  /*3b250*/  FMUL.FTZ R32, R33, R56.reuse ;  /* 0x0000003821207220 */ /* 0x080fe20000410000 */
[-C--:B------:R-:W-:Y:S01]  /*3b260*/  FMUL.FTZ R31, R42, R56.reuse ;  /* 0x000000382a1f7220 */ /* 0x080fe20000410000 */
[-C--:B------:R-:W-:Y:S01]  /*3b270*/  FMUL.FTZ R33, R43, R56.reuse ;  /* 0x000000382b217220 */ /* 0x080fe20000410000 */
[----:B------:R-:W-:Y:S01]  /*3b280*/  LOP3.LUT R36, R36, 0xfffffffc, RZ, 0xc0, !PT ;  /* 0xfffffffc24247812 */ /* 0x000fe200078ec0ff */
[-C--:B------:R-:W-:Y:S01]  /*3b290*/  FMUL.FTZ R42, R44, R56.reuse ;  /* 0x000000382c2a7220 */ /* 0x080fe20000410000 */
[----:B------:R-:W-:Y:S01]  /*3b2a0*/  FMUL.FTZ R43, R45, R56 ;  /* 0x000000382d2b7220 */ /* 0x000fe20000410000 */
[----:B------:R-:W-:-:S02]  /*3b2b0*/  SHF.R.S32.HI R44, RZ, 0x2, R39 ;  /* 0x00000002ff2c7819 */ /* 0x000fc40000011427 */
[----:B------:R-:W-:Y:S01]  /*3b2c0*/  SHF.R.S32.HI R45, RZ, 0x1f, R39 ;  /* 0x0000001fff2d7819 */ /* 0x000fe20000011427 */
[----:B------:R-:W-:Y:S01]  /*3b2d0*/  IMAD.IADD R65, R65, 0x1, -R36 ;  /* 0x0000000141417824 */ /* 0x000fe200078e0a24 */
[----:B------:R-:W-:Y:S02]  /*3b2e0*/  LEA.HI R37, R37, R38, RZ, 0x5 ;  /* 0x0000002625257211 */ /* 0x000fe400078f28ff */
[----:B------:R-:W-:Y:S01]  /*3b2f0*/  LEA.HI R45, R45, R44, RZ, 0x3 ;  /* 0x0000002c2d2d7211 */ /* 0x000fe200078f18ff */
[-C--:B------:R-:W-:Y:S01]  /*3b300*/  FMUL.FTZ R7, R26, R56.reuse ;  /* 0x000000381a077220 */ /* 0x080fe20000410000 */
[----:B------:R-:W-:Y:S02]  /*3b310*/  SHF.R.S32.HI R37, RZ, 0x5, R37 ;  /* 0x00000005ff257819 */ /* 0x000fe40000011425 */
[----:B------:R-:W-:Y:S02]  /*3b320*/  LEA.HI R36, R65, R65, RZ, 0x1 ;  /* 0x0000004141247211 */ /* 0x000fe400078f08ff */
[----:B------:R-:W-:Y:S01]  /*3b330*/  LOP3.LUT R45, R45, 0xfffffff8, RZ, 0xc0, !PT ;  /* 0xfffffff82d2d7812 */ /* 0x000fe200078ec0ff */
[-C--:B------:R-:W-:Y:S01]  /*3b340*/  FMUL.FTZ R26, R35, R56.reuse ;  /* 0x00000038231a7220 */ /* 0x080fe20000410000 */
[----:B------:R-:W-:Y:S01]  /*3b350*/  FMUL.FTZ R35, R46, R56 ;  /* 0x000000382e237220 */ /* 0x000fe20000410000 */
[----:B------:R-:W-:Y:S01]  /*3b360*/  LOP3.LUT R46, R36, 0x1ffffffe, RZ, 0xc0, !PT ;  /* 0x1ffffffe242e7812 */ /* 0x000fe200078ec0ff */
[----:B--2---:R-:W-:-:S02]  /*3b370*/  IMAD R66, R66, 0x4, R37 ;  /* 0x0000000442427824 */ /* 0x004fc400078e0225 */
[----:B------:R-:W-:Y:S02]  /*3b380*/  IMAD.IADD R45, R44, 0x1, -R45 ;  /* 0x000000012c2d7824 */ /* 0x000fe400078e0a2d */
[----:B------:R-:W-:Y:S02]  /*3b390*/  IMAD.IADD R46, R65, 0x1, -R46 ;  /* 0x00000001412e7824 */ /* 0x000fe400078e0a2e */
[----:B------:R-:W-:Y:S02]  /*3b3a0*/  IMAD.U32 R45, R66, 0x10, R45 ;  /* 0x00000010422d7824 */ /* 0x000fe400078e002d */
[----:B------:R-:W-:Y:S02]  /*3b3b0*/  FMUL.FTZ R36, R50, R56 ;  /* 0x0000003832247220 */ /* 0x000fe40000410000 */
[----:B------:R-:W-:-:S04]  /*3b3c0*/  IMAD R50, R46, 0x8, R45 ;  /* 0x000000082e327824 */ /* 0x000fc800078e022d */
[----:B------:R-:W-:-:S04]  /*3b3d0*/  @P2 IMAD.HI.U32 R44, R50, R67, RZ ;  /* 0x00000043322c2227 */ /* 0x000fc800078e00ff */
[-C--:B------:R-:W-:Y:S01]  /*3b3e0*/  FMUL.FTZ R49, R49, R56.reuse ;  /* 0x0000003831317220 */ /* 0x080fe20000410000 */
[----:B------:R-:W-:Y:S02]  /*3b3f0*/  LOP3.LUT R39, R39, 0x7ffffffc, RZ, 0xc0, !PT ;  /* 0x7ffffffc27277812 */ /* 0x000fe400078ec0ff */
[----:B------:R-:W-:Y:S01]  /*3b400*/  @P2 SHF.R.U32.HI R50, RZ, R63, R44 ;  /* 0x0000003fff322219 */ /* 0x000fe2000001162c */
[----:B------:R-:W-:Y:S01]  /*3b410*/  IMAD.SHL.U32 R66, R0, 0x40, RZ ;  /* 0x0000004000427824 */ /* 0x000fe200078e00ff */
[----:B------:R0:W1:Y:S03]  /*3b420*/  MUFU.TANH R68, R49 ;  /* 0x0000003100447308 */ /* 0x0000660000002400 */
[----:B------:R-:W2:Y:S01]  /*3b430*/  SHFL.IDX PT, R45, R50, RZ, 0x1c1f ;  /* 0x001c1fff322d7589 */ /* 0x000ea200000e0000 */
[-C--:B------:R-:W-:Y:S01]  /*3b440*/  FMUL.FTZ R28, R28, R56.reuse ;  /* 0x000000381c1c7220 */ /* 0x080fe20000410000 */
[-C--:B------:R-:W-:Y:S01]  /*3b450*/  FMUL.FTZ R40, R40, R56.reuse ;  /* 0x0000003828287220 */ /* 0x080fe20000410000 */
[-C--:B------:R-:W-:Y:S01]  /*3b460*/  FMUL.FTZ R41, R41, R56.reuse ;  /* 0x0000003829297220 */ /* 0x080fe20000410000 */
[----:B0-----:R-:W-:Y:S01]  /*3b470*/  IMAD.IADD R49, R38, 0x1, -R39 ;  /* 0x0000000126317824 */ /* 0x001fe200078e0a27 */
[----:B------:R-:W-:Y:S01]  /*3b480*/  IADD3 R38, -R66, 0x1, RZ ;  /* 0x0000000142267810 */ /* 0x000fe20007ffe1ff */
[-C--:B------:R-:W-:Y:S01]  /*3b490*/  FMUL.FTZ R34, R47, R56.reuse ;  /* 0x000000382f227220 */ /* 0x080fe20000410000 */
[-C--:B------:R-:W-:Y:S01]  /*3b4a0*/  FMUL.FTZ R37, R51, R56.reuse ;  /* 0x0000003833257220 */ /* 0x080fe20000410000 */
[-C--:B------:R-:W-:Y:S01]  /*3b4b0*/  FMUL.FTZ R53, R53, R56.reuse ;  /* 0x0000003835357220 */ /* 0x080fe20000410000 */
[-C--:B------:R-:W-:Y:S01]  /*3b4c0*/  FMUL.FTZ R54, R54, R56.reuse ;  /* 0x0000003836367220 */ /* 0x080fe20000410000 */
[-C--:B------:R-:W-:Y:S01]  /*3b4d0*/  FMUL.FTZ R55, R55, R56.reuse ;  /* 0x0000003837377220 */ /* 0x080fe20000410000 */
[----:B------:R-:W-:Y:S01]  /*3b4e0*/  IMAD R38, R49, -0x2, R38 ;  /* 0xfffffffe31267824 */ /* 0x000fe200078e0226 */
[----:B------:R-:W-:Y:S01]  /*3b4f0*/  ISETP.GE.AND P3, PT, R10, 0x1, PT ;  /* 0x000000010a00780c */ /* 0x000fe20003f66270 */
[----:B------:R-:W0:Y:S01]  /*3b500*/  MUFU.TANH R11, R11 ;  /* 0x0000000b000b7308 */ /* 0x000e220000002400 */
[----:B------:R-:W-:-:S02]  /*3b510*/  FMUL.FTZ R52, R52, R56 ;  /* 0x0000003834347220 */ /* 0x000fc40000410000 */
[----:B------:R-:W-:Y:S02]  /*3b520*/  IADD3 R39, -R9, R38, R8 ;  /* 0x0000002609277210 */ /* 0x000fe40007ffe108 */
[----:B------:R-:W-:-:S03]  /*3b530*/  LOP3.LUT R38, RZ, R57, RZ, 0x33, !PT ;  /* 0x00000039ff267212 */ /* 0x000fc600078e33ff */
[----:B------:R-:W3:Y:S01]  /*3b540*/  MUFU.TANH R60, R60 ;  /* 0x0000003c003c7308 */ /* 0x000ee20000002400 */
[----:B------:R-:W-:-:S07]  /*3b550*/  FMUL.FTZ R48, R48, R56 ;  /* 0x0000003830307220 */ /* 0x000fce0000410000 */
        /* <DEDUP_REMOVED lines=27> */
[----:B------:R-:W-:-:S02]  /*3b710*/  IMAD.IADD R58, R39, 0x1, R58 ;  /* 0x00000001273a7824 */ /* 0x000fc400078e023a */
[----:B------:R-:W-:-:S05]  /*3b720*/  IMAD.IADD R59, R59, 0x1, -R66 ;  /* 0x000000013b3b7824 */ /* 0x000fca00078e0a42 */
[----:B------:R1:W0:Y:S01]  /*3b730*/  MUFU.TANH R46, R52 ;  /* 0x00000034002e7308 */ /* 0x0002220000002400 */
[----:B--2---:R-:W-:Y:S02]  /*3b740*/  IMAD.IADD R51, R58, 0x1, R45 ;  /* 0x000000013a337824 */ /* 0x004fe400078e022d */
[----:B-1----:R-:W-:-:S05]  /*3b750*/  IMAD.IADD R52, R39, 0x1, R38 ;  /* 0x0000000127347824 */ /* 0x002fca00078e0226 */
[----:B------:R1:W2:Y:S02]  /*3b760*/  MUFU.TANH R47, R48 ;  /* 0x00000030002f7308 */ /* 0x0002a40000002400 */
[----:B-1----:R-:W-:Y:S01]  /*3b770*/  IMAD.IADD R48, R52, 0x1, R45 ;  /* 0x0000000134307824 */ /* 0x002fe200078e022d */
[----:B0--34-:R-:W-:Y:S06]  /*3b780*/  @!P3 BRA `(.L_x_3571) ;  /* 0x000000000088b947 */ /* 0x019fec0003800000 */
        /* <DEDUP_REMOVED lines=12> */
[----:B------:R-:W3:Y:S04]  /*3b850*/  LD.E R38, desc[UR4][R14.64+0x1c] ;  /* 0x00001c040e267980 */ /* 0x000ee8000c101900 */
[----:B------:R-:W4:Y:S01]  /*3b860*/  LD.E R45, desc[UR6][R14.64+0x20] ;  /* 0x000020060e2d7980 */ /* 0x000f22000c101900 */
[----:B---3--:R-:W-:-:S05]  /*3b870*/  IMAD.HI.U32 R38, R39, R38, RZ ;  /* 0x0000002627267227 */ /* 0x008fca00078e00ff */
[----:B----4-:R-:W-:-:S07]  /*3b880*/  SHF.R.U32.HI R39, RZ, R45, R38 ;  /* 0x0000002dff277219 */ /* 0x010fce0000011626 */
.L_x_3575:
[----:B------:R-:W-:Y:S05]  /*3b890*/  BSYNC B5 ;  /* 0x0000000000057941 */ /* 0x000fea0003800000 */
.L_x_3574:
[----:B------:R-:W-:Y:S01]  /*3b8a0*/  LOP3.LUT R39, RZ, R39, RZ, 0x33, !PT ;  /* 0x00000027ff277212 */ /* 0x000fe200078e33ff */
[----:B------:R-:W-:Y:S06]  /*3b8b0*/  BRA `(.L_x_3576) ;  /* 0x0000000000287947 */ /* 0x000fec0003800000 */
.L_x_3573:
[----:B------:R-:W-:-:S13]  /*3b8c0*/  ISETP.NE.AND P2, PT, R10, 0x1, PT ;  /* 0x000000010a00780c */ /* 0x000fda0003f45270 */
        /* <DEDUP_REMOVED lines=9> */
.L_x_3576:
[----:B------:R-:W-:Y:S05]  /*3b960*/  BSYNC B4 ;  /* 0x0000000000047941 */ /* 0x000fea0003800000 */
.L_x_3572:
[----:B------:R-:W-:-:S04]  /*3b970*/  IMAD R38, R10, R39, -R66 ;  /* 0x000000270a267224 */ /* 0x000fc800078e0a42 */
[----:B------:R-:W-:-:S05]  /*3b980*/  IMAD R39, R49, -0x2, R38 ;  /* 0xfffffffe31277824 */ /* 0x000fca00078e0226 */
[----:B------:R-:W-:Y:S02]  /*3b990*/  VIMNMX R48, R48, R39, !PT ;  /* 0x0000002730307248 */ /* 0x000fe40007fe0100 */
[----:B------:R-:W-:-:S07]  /*3b9a0*/  VIADDMNMX R51, R39, R10, R51, PT ;  /* 0x0000000a27337246 */ /* 0x000fce0003800133 */
.L_x_3571:
[----:B------:R-:W-:Y:S05]  /*3b9b0*/  BSYNC B3 ;  /* 0x0000000000037941 */ /* 0x000fea0003800000 */
.L_x_3570:
[C---:B------:R-:W-:Y:S01]  /*3b9c0*/  ISETP.GE.AND P3, PT, R59.reuse, 0x9, PT ;  /* 0x000000093b00780c */ /* 0x040fe20003f66270 */
[----:B------:R-:W-:Y:S01]  /*3b9d0*/  BSSY B3, `(.L_x_3577) ;  /* 0x0000073000037945 */ /* 0x000fe20003800000 */
[----:B------:R-:W-:Y:S02]  /*3b9e0*/  ISETP.GE.AND P2, PT, R59, 0x2, PT ;  /* 0x000000023b00780c */ /* 0x000fe40003f46270 */
[C---:B------:R-:W-:Y:S02]  /*3b9f0*/  ISETP.GT.AND P4, PT, R48.reuse, 0x8, !P3 ;  /* 0x000000083000780c */ /* 0x040fe40005f84270 */
[----:B------:R-:W-:Y:S02]  /*3ba00*/  ISETP.GT.AND P5, PT, R48, 0x1, !P2 ;  /* 0x000000013000780c */ /* 0x000fe400057a4270 */
[----:B------:R-:W-:Y:S02]  /*3ba10*/  ISETP.LT.OR P4, PT, R51, 0x9, P4 ;  /* 0x000000093300780c */ /* 0x000fe40002781670 */
[----:B------:R-:W-:-:S02]  /*3ba20*/  ISETP.GE.AND P6, PT, R59, 0xa, PT ;  /* 0x0000000a3b00780c */ /* 0x000fc40003fc6270 */
[----:B------:R-:W-:Y:S02]  /*3ba30*/  FSEL R28, R28, -INF , !P4 ;  /* 0xff8000001c1c7808 */ /* 0x000fe40006000000 */
[C---:B------:R-:W-:Y:S02]  /*3ba40*/  ISETP.LT.OR P5, PT, R51.reuse, 0x2, P5 ;  /* 0x000000023300780c */ /* 0x040fe40002fa1670 */
[----:B------:R-:W-:Y:S02]  /*3ba50*/  ISETP.GT.AND P4, PT, R48, 0x9, !P6 ;  /* 0x000000093000780c */ /* 0x000fe40007784270 */
[----:B------:R-:W-:Y:S02]  /*3ba60*/  FSEL R60, R60, -INF , !P5 ;  /* 0xff8000003c3c7808 */ /* 0x000fe40006800000 */
        /* <DEDUP_REMOVED lines=38> */
[C---:B------:R-:W-:Y:S02]  /*3bcd0*/  ISETP.GT.AND P4, PT, R48.reuse, 0x29, !P5 ;  /* 0x000000293000780c */ /* 0x040fe40006f84270 */
        /* <DEDUP_REMOVED lines=8> */
[----:B--2---:R-:W-:Y:S02]  /*3bd60*/  FSEL R44, R47, -INF , !P4 ;  /* 0xff8000002f2c7808 */ /* 0x004fe40006000000 */
        /* <DEDUP_REMOVED lines=19> */
[----:B------:R-:W-:Y:S01]  /*3bea0*/  ISETP.GE.AND P6, PT, R10, 0x1, PT ;  /* 0x000000010a00780c */ /* 0x000fe20003fc6270 */
[--C-:B0-----:R-:W-:Y:S02]  /*3beb0*/  IMAD.IADD R51, R58, 0x1, R11.reuse ;  /* 0x000000013a337824 */ /* 0x101fe400078e020b */
[----:B------:R-:W-:-:S10]  /*3bec0*/  IMAD.IADD R53, R52, 0x1, R11 ;  /* 0x0000000134357824 */ /* 0x000fd400078e020b */
        /* <DEDUP_REMOVED lines=17> */
.L_x_3582:
[----:B------:R-:W-:Y:S05]  /*3bfe0*/  BSYNC B5 ;  /* 0x0000000000057941 */ /* 0x000fea0003800000 */
.L_x_3581:
[----:B------:R-:W-:Y:S01]  /*3bff0*/  LOP3.LUT R9, RZ, R9, RZ, 0x33, !PT ;  /* 0x00000009ff097212 */ /* 0x000fe200078e33ff */
[----:B------:R-:W-:Y:S06]  /*3c000*/  BRA `(.L_x_3583) ;  /* 0x0000000000287947 */ /* 0x000fec0003800000 */
.L_x_3580:
        /* <DEDUP_REMOVED lines=10> */
.L_x_3583:
[----:B------:R-:W-:Y:S05]  /*3c0b0*/  BSYNC B4 ;  /* 0x0000000000047941 */ /* 0x000fea0003800000 */
.L_x_3579:
[----:B------:R-:W-:-:S04]  /*3c0c0*/  IMAD R8, R10, R9, -R66 ;  /* 0x000000090a087224 */ /* 0x000fc800078e0a42 */
[----:B------:R-:W-:-:S05]  /*3c0d0*/  IMAD R8, R49, -0x2, R8 ;  /* 0xfffffffe31087824 */ /* 0x000fca00078e0208 */
[----:B------:R-:W-:Y:S02]  /*3c0e0*/  VIADDMNMX R51, R8, R10, R51, PT ;  /* 0x0000000a08337246 */ /* 0x000fe40003800133 */
[----:B------:R-:W-:-:S07]  /*3c0f0*/  VIMNMX R53, R53, R8, !PT ;  /* 0x0000000835357248 */ /* 0x000fce0007fe0100 */
.L_x_3578:
[----:B------:R-:W-:Y:S05]  /*3c100*/  BSYNC B3 ;  /* 0x0000000000037941 */ /* 0x000fea0003800000 */
.L_x_3577:
[----:B------:R-:W2:Y:S01]  /*3c110*/  LDL.64 R8, [R12+0x70] ;  /* 0x000070000c087983 */ /* 0x000ea20000100a00 */
[----:B------:R-:W-:Y:S02]  /*3c120*/  R2UR UR4, R4 ;  /* 0x00000000040472ca */ /* 0x000fe400000e0000 */
[----:B------:R-:W-:Y:S02]  /*3c130*/  R2UR UR5, R5 ;  /* 0x00000000050572ca */ /* 0x000fe400000e0000 */
[C---:B------:R-:W-:Y:S02]  /*3c140*/  ISETP.GT.AND P2, PT, R53.reuse, 0x1, !P2 ;  /* 0x000000013500780c */ /* 0x040fe40005744270 */
[----:B------:R-:W-:Y:S02]  /*3c150*/  ISETP.GT.AND P3, PT, R53, 0x8, !P3 ;  /* 0x000000083500780c */ /* 0x000fe40005f64270 */
[C---:B------:R-:W-:Y:S02]  /*3c160*/  ISETP.LT.OR P2, PT, R51.reuse, 0x2, P2 ;  /* 0x000000023300780c */ /* 0x040fe40001741670 */
[----:B------:R-:W-:-:S02]  /*3c170*/  ISETP.LT.OR P3, PT, R51, 0x9, P3 ;  /* 0x000000093300780c */ /* 0x000fc40001f61670 */
[----:B------:R-:W-:Y:S02]  /*3c180*/  FSEL R49, R20, -INF , !P2 ;  /* 0xff80000014317808 */ /* 0x000fe40005000000 */
[----:B------:R-:W-:Y:S02]  /*3c190*/  ISETP.NE.AND P2, PT, R57, RZ, PT ;  /* 0x000000ff3900720c */ /* 0x000fe40003f45270 */
[----:B------:R-:W-:Y:S02]  /*3c1a0*/  FSEL R50, R21, -INF , !P3 ;  /* 0xff80000015327808 */ /* 0x000fe40005800000 */
[----:B------:R-:W-:Y:S02]  /*3c1b0*/  ISETP.GT.AND P2, PT, R53, 0x9, !P2 ;  /* 0x000000093500780c */ /* 0x000fe40005744270 */
[----:B------:R-:W-:Y:S02]  /*3c1c0*/  ISETP.NE.AND P3, PT, R62, RZ, PT ;  /* 0x000000ff3e00720c */ /* 0x000fe40003f65270 */
[----:B------:R-:W-:-:S02]  /*3c1d0*/  ISETP.LT.OR P2, PT, R51, 0xa, P2 ;  /* 0x0000000a3300780c */ /* 0x000fc40001741670 */
[----:B------:R-:W-:Y:S02]  /*3c1e0*/  ISETP.NE.AND P6, PT, R69, RZ, PT ;  /* 0x000000ff4500720c */ /* 0x000fe40003fc5270 */
        /* <DEDUP_REMOVED lines=21> */
[----:B------:R-:W-:Y:S01]  /*3c340*/  ISETP.GT.AND P2, PT, R53, 0x21, !P6 ;  /* 0x000000213500780c */ /* 0x000fe20007744270 */
[----:B--2---:R-:W2:Y:S03]  /*3c350*/  LD.E.64 R10, desc[UR4][R8.64] ;  /* 0x00000004080a7980 */ /* 0x004ea6000c101b00 */
        /* <DEDUP_REMOVED lines=9> */
[----:B------:R-:W-:Y:S02]  /*3c3f0*/  ISETP.NE.AND P2, PT, R56, RZ, PT ;  /* 0x000000ff3800720c */ /* 0x000fe40003f45270 */
[----:B------:R-:W-:Y:S01]  /*3c400*/  ISETP.LT.OR P3, PT, R51, 0x31, P3 ;  /* 0x000000313300780c */ /* 0x000fe20001f61670 */
[----:B------:R-:W3:Y:S01]  /*3c410*/  LD.E R56, desc[UR4][R8.64+0x10] ;  /* 0x0000100408387980 */ /* 0x000ee2000c101900 */
[----:B------:R-:W-:-:S04]  /*3c420*/  ISETP.GT.AND P2, PT, R53, RZ, !P2 ;  /* 0x000000ff3500720c */ /* 0x000fc80005744270 */
[----:B------:R-:W-:-:S04]  /*3c430*/  ISETP.LT.OR P2, PT, R51, 0x1, P2 ;  /* 0x000000013300780c */ /* 0x000fc80001741670 */
[----:B------:R-:W-:Y:S02]  /*3c440*/  FSEL R52, R7, -INF , !P2 ;  /* 0xff80000007347808 */ /* 0x000fe40005000000 */
[----:B------:R-:W-:-:S04]  /*3c450*/  ISETP.NE.AND P2, PT, R71, RZ, PT ;  /* 0x000000ff4700720c */ /* 0x000fc80003f45270 */
[----:B------:R-:W-:-:S04]  /*3c460*/  ISETP.GT.AND P2, PT, R53, 0x29, !P2 ;  /* 0x000000293500780c */ /* 0x000fc80005744270 */
[----:B------:R-:W-:-:S04]  /*3c470*/  ISETP.LT.OR P2, PT, R51, 0x2a, P2 ;  /* 0x0000002a3300780c */ /* 0x000fc80001741670 */
        /* <DEDUP_REMOVED lines=9> */
[----:B------:R-:W-:Y:S02]  /*3c510*/  R2UR UR6, R4 ;  /* 0x00000000040672ca */ /* 0x000fe400000e0000 */
[----:B------:R-:W-:Y:S02]  /*3c520*/  R2UR UR7, R5 ;  /* 0x00000000050772ca */ /* 0x000fe400000e0000 */
[----:B------:R-:W-:-:S11]  /*3c530*/  FSEL R55, R55, -INF , !P6 ;  /* 0xff80000037377808 */ /* 0x000fd60007000000 */
[----:B------:R-:W4:Y:S01]  /*3c540*/  LD.E R62, desc[UR6][R8.64+0x14] ;  /* 0x00001406083e7980 */ /* 0x000f22000c101900 */
[----:B--2---:R-:W-:Y:S02]  /*3c550*/  FMNMX.FTZ R7, R47, R10, !PT ;  /* 0x0000000a2f077209 */ /* 0x004fe40007810000 */
        /* <DEDUP_REMOVED lines=30> */
[----:B------:R-:W-:-:S03]  /*3c740*/  FMNMX.FTZ R15, R55, R20, !PT ;  /* 0x00000014370f7209 */ /* 0x000fc60007810000 */
[----:B------:R-:W0:Y:S04]  /*3c750*/  SHFL.BFLY PT, R7, R14, 0x2, 0x1f ;  /* 0x0c401f000e077f89 */ /* 0x000e2800000e0000 */
[----:B------:R-:W-:Y:S04]  /*3c760*/  ST.E.64 desc[UR4][R8.64], R14 ;  /* 0x0000000e08007985 */ /* 0x000fe8000c101b04 */
[----:B------:R-:W2:Y:S01]  /*3c770*/  LD.E R58, desc[UR6][R8.64+0x4] ;  /* 0x00000406083a7980 */ /* 0x000ea2000c101900 */
[----:B0-----:R-:W-:-:S05]  /*3c780*/  FMNMX.FTZ R7, R14, R7, !PT ;  /* 0x000000070e077209 */ /* 0x001fca0007810000 */
[----:B------:R-:W0:Y:S02]  /*3c790*/  SHFL.BFLY PT, R20, R7, 0x1, 0x1f ;  /* 0x0c201f0007147f89 */ /* 0x000e2400000e0000 */
[----:B0-----:R-:W-:Y:S02]  /*3c7a0*/  FMNMX.FTZ R21, R7, R20, !PT ;  /* 0x0000001407157209 */ /* 0x001fe40007810000 */
[----:B------:R-:W5:Y:S04]  /*3c7b0*/  LD.E R20, desc[UR4][R8.64+0x20] ;  /* 0x0000200408147980 */ /* 0x000f68000c101900 */
[----:B------:R-:W-:Y:S04]  /*3c7c0*/  ST.E desc[UR4][R8.64], R21 ;  /* 0x0000001508007985 */ /* 0x000fe8000c101904 */
[----:B------:R-:W3:Y:S01]  /*3c7d0*/  LD.E R37, desc[UR6][R8.64] ;  /* 0x0000000608257980 */ /* 0x000ee2000c101900 */
[----:B------:R-:W-:-:S02]  /*3c7e0*/  R2UR UR8, R4 ;  /* 0x00000000040872ca */ /* 0x000fc400000e0000 */
[----:B------:R-:W-:Y:S01]  /*3c7f0*/  R2UR UR9, R5 ;  /* 0x00000000050972ca */ /* 0x000fe200000e0000 */
[----:B--2---:R-:W0:Y:S02]  /*3c800*/  SHFL.BFLY PT, R7, R58, 0x2, 0x1f ;  /* 0x0c401f003a077f89 */ /* 0x004e2400000e0000 */
[----:B0-----:R-:W-:-:S05]  /*3c810*/  FMNMX.FTZ R7, R7, R58, !PT ;  /* 0x0000003a07077209 */ /* 0x001fca0007810000 */
[----:B------:R-:W0:Y:S02]  /*3c820*/  SHFL.BFLY PT, R14, R7, 0x1, 0x1f ;  /* 0x0c201f00070e7f89 */ /* 0x000e2400000e0000 */
[----:B0-----:R-:W-:Y:S02]  /*3c830*/  FMNMX.FTZ R21, R7, R14, !PT ;  /* 0x0000000e07157209 */ /* 0x001fe40007810000 */
[----:B---3--:R-:W-:Y:S02]  /*3c840*/  FSETP.NEU.FTZ.AND P2, PT, R37, -INF , PT ;  /* 0xff8000002500780b */ /* 0x008fe40003f5d000 */
[----:B------:R-:W-:Y:S02]  /*3c850*/  FSETP.NEU.FTZ.AND P3, PT, R21, -INF , PT ;  /* 0xff8000001500780b */ /* 0x000fe40003f7d000 */
[----:B------:R-:W-:Y:S02]  /*3c860*/  FSEL R15, R37, RZ, P2 ;  /* 0x000000ff250f7208 */ /* 0x000fe40001000000 */
[----:B------:R-:W-:-:S03]  /*3c870*/  FSEL R14, R21, RZ, P3 ;  /* 0x000000ff150e7208 */ /* 0x000fc60001800000 */
[----:B------:R-:W-:Y:S02]  /*3c880*/  FADD.FTZ R15, R10, -R15 ;  /* 0x8000000f0a0f7221 */ /* 0x000fe40000010000 */
[----:B------:R-:W-:Y:S02]  /*3c890*/  FADD.FTZ R11, R11, -R14 ;  /* 0x8000000e0b0b7221 */ /* 0x000fe40000010000 */
[----:B-----5:R-:W-:Y:S02]  /*3c8a0*/  FMUL.FTZ R15, R15, R20 ;  /* 0x000000140f0f7220 */ /* 0x020fe40000410000 */
[----:B------:R-:W-:Y:S02]  /*3c8b0*/  FMUL.FTZ R51, R20, R11 ;  /* 0x0000000b14337220 */ /* 0x000fe40000410000 */
[----:B------:R-:W0:Y:S08]  /*3c8c0*/  MUFU.EX2 R37, R15 ;  /* 0x0000000f00257308 */ /* 0x000e300000000800 */
[----:B------:R-:W4:Y:S01]  /*3c8d0*/  MUFU.EX2 R51, R51 ;  /* 0x0000003300337308 */ /* 0x000f220000000800 */
[----:B------:R1:W-:Y:S01]  /*3c8e0*/  ST.E desc[UR4][R8.64+0x4], R21 ;  /* 0x0000041508007985 */ /* 0x0003e2000c101904 */
[----:B0-----:R-:W-:Y:S01]  /*3c8f0*/  FMUL.FTZ R7, R37, R56 ;  /* 0x0000003825077220 */ /* 0x001fe20000410000 */
[----:B----4-:R-:W-:-:S04]  /*3c900*/  FMUL.FTZ R57, R51, R62 ;  /* 0x0000003e33397220 */ /* 0x010fc80000410000 */
[----:B------:R1:W-:Y:S04]  /*3c910*/  ST.E desc[UR6][R8.64+0x10], R7 ;  /* 0x0000100708007985 */ /* 0x0003e8000c101906 */
[----:B------:R1:W-:Y:S04]  /*3c920*/  ST.E desc[UR8][R8.64+0x14], R57 ;  /* 0x0000143908007985 */ /* 0x0003e8000c101908 */
[----:B------:R-:W2:Y:S04]  /*3c930*/  LDL.64 R10, [R12+0x78] ;  /* 0x000078000c0a7983 */ /* 0x000ea80000100a00 */
[----:B--2---:R-:W2:Y:S04]  /*3c940*/  LD.E.64 R14, desc[UR4][R10.64] ;  /* 0x000000040a0e7980 */ /* 0x004ea8000c101b00 */
[----:B--2---:R-:W2:Y:S01]  /*3c950*/  LD.E R20, desc[UR4][R14.64+0x4] ;  /* 0x000004040e147980 */ /* 0x004ea2000c101900 */
[----:B------:R-:W-:Y:S01]  /*3c960*/  BSSY B3, `(.L_x_3584) ;  /* 0x0000010000037945 */ /* 0x000fe20003800000 */
[----:B--2---:R-:W-:-:S13]  /*3c970*/  ISETP.NE.AND P2, PT, R20, RZ, PT ;  /* 0x000000ff1400720c */ /* 0x004fda0003f45270 */
[----:B-1----:R-:W-:Y:S05]  /*3c980*/  @P2 BRA `(.L_x_3585) ;  /* 0x0000000000342947 */ /* 0x002fea0003800000 */
[----:B------:R-:W-:Y:S02]  /*3c990*/  R2UR UR4, R4 ;  /* 0x00000000040472ca */ /* 0x000fe400000e0000 */
[----:B------:R-:W-:-:S13]  /*3c9a0*/  R2UR UR5, R5 ;  /* 0x00000000050572ca */ /* 0x000fda00000e0000 */
[----:B------:R-:W2:Y:S01]  /*3c9b0*/  LD.E.64 R8, desc[UR4][R10.64+0x8] ;  /* 0x000008040a087980 */ /* 0x000ea2000c101b00 */
[----:B------:R-:W-:Y:S02]  /*3c9c0*/  R2UR UR6, R4 ;  /* 0x00000000040672ca */ /* 0x000fe400000e0000 */
[----:B------:R-:W-:Y:S01]  /*3c9d0*/  R2UR UR7, R5 ;  /* 0x00000000050772ca */ /* 0x000fe200000e0000 */
[----:B------:R-:W3:-:S12]  /*3c9e0*/  LD.E R15, desc[UR4][R14.64] ;  /* 0x000000040e0f7980 */ /* 0x000ed8000c101900 */
[----:B--2---:R-:W2:Y:S01]  /*3c9f0*/  LD.E.64 R8, desc[UR6][R8.64] ;  /* 0x0000000608087980 */ /* 0x004ea2000c101b00 */
[----:B---3--:R-:W-:-:S04]  /*3ca00*/  IMAD R21, R6, 0x40, R15 ;  /* 0x0000004006157824 */ /* 0x008fc800078e020f */
[----:B--2---:R-:W-:-:S05]  /*3ca10*/  IMAD.WIDE R20, R21, 0x4, R8 ;  /* 0x0000000415147825 */ /* 0x004fca00078e0208 */
[----:B------:R0:W-:Y:S04]  /*3ca20*/  ST.E desc[UR4][R20.64], R37 ;  /* 0x0000002514007985 */ /* 0x0001e8000c101904 */
[----:B------:R-:W2:Y:S04]  /*3ca30*/  LD.E.64 R14, desc[UR6][R10.64] ;  /* 0x000000060a0e7980 */ /* 0x000ea8000c101b00 */
[----:B--2---:R-:W2:Y:S02]  /*3ca40*/  LD.E R7, desc[UR4][R14.64+0x4] ;  /* 0x000004040e077980 */ /* 0x004ea4000c101900 */
[----:B0-2---:R-:W-:-:S13]  /*3ca50*/  ISETP.NE.AND P2, PT, R7, RZ, PT ;  /* 0x000000ff0700720c */ /* 0x005fda0003f45270 */
.L_x_3585:
[----:B------:R-:W-:Y:S05]  /*3ca60*/  BSYNC B3 ;  /* 0x0000000000037941 */ /* 0x000fea0003800000 */
.L_x_3584:
[----:B------:R-:W-:Y:S04]  /*3ca70*/  BSSY B3, `(.L_x_3586) ;  /* 0x000000d000037945 */ /* 0x000fe80003800000 */
[----:B------:R-:W-:Y:S05]  /*3ca80*/  @P2 BRA `(.L_x_3587) ;  /* 0x00000000002c2947 */ /* 0x000fea0003800000 */
        /* <DEDUP_REMOVED lines=8> */
[----:B------:R-:W-:-:S04]  /*3cb10*/  VIADD R7, R6, 0x8 ;  /* 0x0000000806077836 */ /* 0x000fc80000000000 */
[----:B--2---:R-:W-:-:S05]  /*3cb20*/  IMAD.WIDE R8, R7, 0x4, R8 ;  /* 0x0000000407087825 */ /* 0x004fca00078e0208 */
[----:B------:R0:W-:Y:S02]  /*3cb30*/  ST.E desc[UR4][R8.64], R51 ;  /* 0x0000003308007985 */ /* 0x0001e4000c101904 */
.L_x_3587:
[----:B------:R-:W-:Y:S05]  /*3cb40*/  BSYNC B3 ;  /* 0x0000000000037941 */ /* 0x000fea0003800000 */
.L_x_3586:
[----:B------:R-:W0:Y:S01]  /*3cb50*/  LDL.64 R6, [R12+0x70] ;  /* 0x000070000c067983 */ /* 0x000e220000100a00 */
[C---:B------:R-:W-:Y:S02]  /*3cb60*/  R2UR UR4, R4.reuse ;  /* 0x00000000040472ca */ /* 0x040fe400000e0000 */
[C---:B------:R-:W-:Y:S02]  /*3cb70*/  R2UR UR5, R5.reuse ;  /* 0x00000000050572ca */ /* 0x040fe400000e0000 */
[C---:B------:R-:W-:Y:S02]  /*3cb80*/  R2UR UR6, R4.reuse ;  /* 0x00000000040672ca */ /* 0x040fe400000e0000 */
[C---:B------:R-:W-:Y:S02]  /*3cb90*/  R2UR UR7, R5.reuse ;  /* 0x00000000050772ca */ /* 0x040fe400000e0000 */
[----:B------:R-:W-:Y:S02]  /*3cba0*/  R2UR UR8, R4 ;  /* 0x00000000040872ca */ /* 0x000fe400000e0000 */
[----:B------:R-:W-:-:S05]  /*3cbb0*/  R2UR UR9, R5 ;  /* 0x00000000050972ca */ /* 0x000fca00000e0000 */
[----:B0-----:R-:W2:Y:S04]  /*3cbc0*/  LD.E R8, desc[UR4][R6.64] ;  /* 0x0000000406087980 */ /* 0x001ea8000c101900 */
[----:B------:R-:W3:Y:S04]  /*3cbd0*/  LD.E R9, desc[UR6][R6.64+0x20] ;  /* 0x0000200606097980 */ /* 0x000ee8000c101900 */
[----:B------:R-:W4:Y:S04]  /*3cbe0*/  LD.E R14, desc[UR8][R6.64+0x4] ;  /* 0x00000408060e7980 */ /* 0x000f28000c101900 */
[----:B------:R-:W5:Y:S04]  /*3cbf0*/  LD.E R20, desc[UR4][R6.64+0x10] ;  /* 0x0000100406147980 */ /* 0x000f68000c101900 */
[----:B------:R-:W5:Y:S01]  /*3cc00*/  LD.E R21, desc[UR6][R6.64+0x14] ;  /* 0x0000140606157980 */ /* 0x000f62000c101900 */
[C---:B--2---:R-:W-:Y:S01]  /*3cc10*/  FSETP.NEU.FTZ.AND P2, PT, R8.reuse, -INF , PT ;  /* 0xff8000000800780b */ /* 0x044fe20003f5d000 */
[----:B---3--:R-:W-:Y:S01]  /*3cc20*/  FMUL.FTZ R10, R8, R9 ;  /* 0x00000009080a7220 */ /* 0x008fe20000410000 */
[----:B----4-:R-:W-:Y:S01]  /*3cc30*/  FSETP.NEU.FTZ.AND P3, PT, R14, -INF , PT ;  /* 0xff8000000e00780b */ /* 0x010fe20003f7d000 */
[----:B------:R-:W-:-:S03]  /*3cc40*/  FMUL.FTZ R14, R9, R14 ;  /* 0x0000000e090e7220 */ /* 0x000fc60000410000 */
[----:B------:R-:W-:Y:S02]  /*3cc50*/  FSEL R10, R10, RZ, P2 ;  /* 0x000000ff0a0a7208 */ /* 0x000fe40001000000 */
[----:B------:R-:W-:-:S03]  /*3cc60*/  FSEL R14, R14, RZ, P3 ;  /* 0x000000ff0e0e7208 */ /* 0x000fc60001800000 */
[-CC-:B------:R-:W-:Y:S01]  /*3cc70*/  FFMA.FTZ R47, R47, R9.reuse, -R10.reuse ;  /* 0x000000092f2f7223 */ /* 0x180fe2000001080a */
[-CC-:B------:R-:W-:Y:S01]  /*3cc80*/  FFMA.FTZ R60, R60, R9.reuse, -R10.reuse ;  /* 0x000000093c3c7223 */ /* 0x180fe2000001080a */
[-CC-:B------:R-:W-:Y:S01]  /*3cc90*/  FFMA.FTZ R28, R28, R9.reuse, -R10.reuse ;  /* 0x000000091c1c7223 */ /* 0x180fe2000001080a */
[-C--:B------:R-:W-:Y:S01]  /*3cca0*/  FFMA.FTZ R61, R61, R9.reuse, -R10 ;  /* 0x000000093d3d7223 */ /* 0x080fe2000001080a */
[-CC-:B------:R-:W-:Y:S01]  /*3ccb0*/  FFMA.FTZ R52, R52, R9.reuse, -R14.reuse ;  /* 0x0000000934347223 */ /* 0x180fe2000001080e */
[-CC-:B------:R-:W-:Y:S01]  /*3ccc0*/  FFMA.FTZ R49, R49, R9.reuse, -R14.reuse ;  /* 0x0000000931317223 */ /* 0x180fe2000001080e */
[----:B------:R-:W5:Y:S01]  /*3ccd0*/  MUFU.EX2 R47, R47 ;  /* 0x0000002f002f7308 */ /* 0x000f620000000800 */
[-CC-:B------:R-:W-:Y:S01]  /*3cce0*/  FFMA.FTZ R50, R50, R9.reuse, -R14.reuse ;  /* 0x0000000932327223 */ /* 0x180fe2000001080e */
[-C--:B------:R-:W-:Y:S01]  /*3ccf0*/  FFMA.FTZ R24, R24, R9.reuse, -R14 ;  /* 0x0000000918187223 */ /* 0x080fe2000001080e */
[-C--:B------:R-:W-:Y:S01]  /*3cd00*/  FFMA.FTZ R30, R30, R9.reuse, -R10 ;  /* 0x000000091e1e7223 */ /* 0x080fe2000001080a */
[-C--:B------:R-:W-:Y:S01]  /*3cd10*/  FFMA.FTZ R8, R25, R9.reuse, -R14 ;  /* 0x0000000919087223 */ /* 0x080fe2000001080e */
[-CC-:B------:R-:W-:Y:S01]  /*3cd20*/  FFMA.FTZ R32, R32, R9.reuse, -R10.reuse ;  /* 0x0000000920207223 */ /* 0x180fe2000001080a */
[-CC-:B------:R-:W-:Y:S01]  /*3cd30*/  FFMA.FTZ R38, R38, R9.reuse, -R10.reuse ;  /* 0x0000000926267223 */ /* 0x180fe2000001080a */
[-CC-:B------:R-:W-:Y:S01]  /*3cd40*/  FFMA.FTZ R39, R39, R9.reuse, -R10.reuse ;  /* 0x0000000927277223 */ /* 0x180fe2000001080a */
[----:B------:R-:W0:Y:S01]  /*3cd50*/  MUFU.EX2 R52, R52 ;  /* 0x0000003400347308 */ /* 0x000e220000000800 */
[-CC-:B------:R-:W-:Y:S01]  /*3cd60*/  FFMA.FTZ R40, R40, R9.reuse, -R10.reuse ;  /* 0x0000000928287223 */ /* 0x180fe2000001080a */
[-CC-:B------:R-:W-:Y:S01]  /*3cd70*/  FFMA.FTZ R41, R41, R9.reuse, -R10.reuse ;  /* 0x0000000929297223 */ /* 0x180fe2000001080a */
[-CC-:B------:R-:W-:Y:S01]  /*3cd80*/  FFMA.FTZ R42, R42, R9.reuse, -R10.reuse ;  /* 0x000000092a2a7223 */ /* 0x180fe2000001080a */
[-CC-:B------:R-:W-:Y:S01]  /*3cd90*/  FFMA.FTZ R43, R43, R9.reuse, -R10.reuse ;  /* 0x000000092b2b7223 */ /* 0x180fe2000001080a */
[-CC-:B------:R-:W-:Y:S01]  /*3cda0*/  FFMA.FTZ R44, R44, R9.reuse, -R10.reuse ;  /* 0x000000092c2c7223 */ /* 0x180fe2000001080a */
[-CC-:B------:R-:W-:Y:S01]  /*3cdb0*/  FFMA.FTZ R45, R45, R9.reuse, -R10.reuse ;  /* 0x000000092d2d7223 */ /* 0x180fe2000001080a */
[-C--:B------:R-:W-:Y:S01]  /*3cdc0*/  FFMA.FTZ R46, R46, R9.reuse, -R10 ;  /* 0x000000092e2e7223 */ /* 0x080fe2000001080a */
[----:B------:R-:W1:Y:S01]  /*3cdd0*/  MUFU.EX2 R60, R60 ;  /* 0x0000003c003c7308 */ /* 0x000e620000000800 */
[-C--:B------:R-:W-:Y:S01]  /*3cde0*/  FFMA.FTZ R26, R26, R9.reuse, -R14 ;  /* 0x000000091a1a7223 */ /* 0x080fe2000001080e */
[-C--:B------:R-:W-:Y:S01]  /*3cdf0*/  FFMA.FTZ R10, R48, R9.reuse, -R10 ;  /* 0x00000009300a7223 */ /* 0x080fe2000001080a */
        /* <DEDUP_REMOVED lines=11> */
[----:B-----5:R-:W-:Y:S01]  /*3ceb0*/  FADD.FTZ R15, R47, R20 ;  /* 0x000000142f0f7221 */ /* 0x020fe20000010000 */
[----:B0-----:R-:W-:Y:S01]  /*3cec0*/  FADD.FTZ R14, R52, R21 ;  /* 0x00000015340e7221 */ /* 0x001fe20000010000 */
[----:B------:R-:W-:Y:S02]  /*3ced0*/  MUFU.EX2 R28, R28 ;  /* 0x0000001c001c7308 */ /* 0x000fe40000000800 */
[----:B-1----:R-:W-:-:S06]  /*3cee0*/  FADD.FTZ R15, R60, R15 ;  /* 0x0000000f3c0f7221 */ /* 0x002fcc0000010000 */
[----:B------:R-:W0:Y:S01]  /*3cef0*/  MUFU.EX2 R50, R50 ;  /* 0x0000003200327308 */ /* 0x000e220000000800 */
[----:B--2---:R-:W-:-:S07]  /*3cf00*/  FADD.FTZ R21, R49, R14 ;  /* 0x0000000e31157221 */ /* 0x004fce0000010000 */
[----:B------:R-:W-:Y:S08]  /*3cf10*/  MUFU.EX2 R61, R61 ;  /* 0x0000003d003d7308 */ /* 0x000ff00000000800 */
[----:B------:R-:W1:Y:S01]  /*3cf20*/  MUFU.EX2 R171, R24 ;  /* 0x0000001800ab7308 */ /* 0x000e620000000800 */
[----:B0-----:R-:W-:-:S07]  /*3cf30*/  FADD.FTZ R14, R50, R21 ;  /* 0x00000015320e7221 */ /* 0x001fce0000010000 */
[----:B------:R-:W0:Y:S08]  /*3cf40*/  MUFU.EX2 R30, R30 ;  /* 0x0000001e001e7308 */ /* 0x000e300000000800 */
[----:B------:R-:W2:Y:S01]  /*3cf50*/  MUFU.EX2 R173, R8 ;  /* 0x0000000800ad7308 */ /* 0x000ea20000000800 */
[----:B-1----:R-:W-:-:S07]  /*3cf60*/  FADD.FTZ R14, R171, R14 ;  /* 0x0000000eab0e7221 */ /* 0x002fce0000010000 */
[----:B------:R-:W1:Y:S08]  /*3cf70*/  MUFU.EX2 R25, R32 ;  /* 0x0000002000197308 */ /* 0x000e700000000800 */
[----:B------:R-:W3:Y:S08]  /*3cf80*/  MUFU.EX2 R26, R26 ;  /* 0x0000001a001a7308 */ /* 0x000ef00000000800 */
[----:B------:R4:W-:Y:S08]  /*3cf90*/  MUFU.EX2 R27, R10 ;  /* 0x0000000a001b7308 */ /* 0x0009f00000000800 */
[----:B------:R-:W5:Y:S01]  /*3cfa0*/  MUFU.EX2 R38, R38 ;  /* 0x0000002600267308 */ /* 0x000f620000000800 */
[----:B----4-:R-:W-:-:S04]  /*3cfb0*/  FADD.FTZ R10, R28, R15 ;  /* 0x0000000f1c0a7221 */ /* 0x010fc80000010000 */
[----:B------:R-:W-:-:S03]  /*3cfc0*/  FADD.FTZ R15, R61, R10 ;  /* 0x0000000a3d0f7221 */ /* 0x000fc60000010000 */
[----:B------:R-:W4:Y:S01]  /*3cfd0*/  MUFU.EX2 R175, R11 ;  /* 0x0000000b00af7308 */ /* 0x000f220000000800 */
[----:B0-----:R-:W-:Y:S01]  /*3cfe0*/  FADD.FTZ R10, R30, R15 ;  /* 0x0000000f1e0a7221 */ /* 0x001fe20000010000 */
[----:B--2---:R-:W-:-:S03]  /*3cff0*/  FADD.FTZ R15, R173, R14 ;  /* 0x0000000ead0f7221 */ /* 0x004fc60000010000 */
[----:B-1----:R-:W-:Y:S01]  /*3d000*/  FADD.FTZ R21, R25, R10 ;  /* 0x0000000a19157221 */ /* 0x002fe20000010000 */
[----:B---3--:R-:W-:Y:S02]  /*3d010*/  FADD.FTZ R8, R26, R15 ;  /* 0x0000000f1a087221 */ /* 0x008fe40000010000 */
[----:B------:R-:W0:Y:S01]  /*3d020*/  MUFU.EX2 R39, R39 ;  /* 0x0000002700277308 */ /* 0x000e220000000800 */
[----:B-----5:R-:W-:-:S07]  /*3d030*/  FADD.FTZ R10, R38, R21 ;  /* 0x00000015260a7221 */ /* 0x020fce0000010000 */
[----:B------:R-:W1:Y:S01]  /*3d040*/  MUFU.EX2 R24, R29 ;  /* 0x0000001d00187308 */ /* 0x000e620000000800 */
[----:B----4-:R-:W-:-:S07]  /*3d050*/  FADD.FTZ R11, R175, R8 ;  /* 0x00000008af0b7221 */ /* 0x010fce0000010000 */
        /* <DEDUP_REMOVED lines=29> */
[----:B--2---:R-:W-:-:S04]  /*3d230*/  FADD.FTZ R8, R46, R11 ;  /* 0x0000000b2e087221 */ /* 0x004fc80000010000 */
[----:B------:R-:W-:Y:S01]  /*3d240*/  FADD.FTZ R29, R27, R8 ;  /* 0x000000081b1d7221 */ /* 0x000fe20000010000 */
[----:B0-----:R-:W-:-:S04]  /*3d250*/  FADD.FTZ R10, R54, R15 ;  /* 0x0000000f360a7221 */ /* 0x001fc80000010000 */
[----:B------:R-:W-:Y:S01]  /*3d260*/  ST.E desc[UR4][R6.64+0x10], R29 ;  /* 0x0000101d06007985 */ /* 0x000fe2000c101904 */
[----:B-1----:R-:W-:-:S05]  /*3d270*/  FADD.FTZ R33, R183, R10 ;  /* 0x0000000ab7217221 */ /* 0x002fca0000010000 */
[----:B------:R0:W-:Y:S04]  /*3d280*/  ST.E desc[UR6][R6.64+0x14], R33 ;  /* 0x0000142106007985 */ /* 0x0001e8000c101906 */
[----:B------:R-:W2:Y:S01]  /*3d290*/  LDL.64 R20, [R12+0x80] ;  /* 0x000080000c147983 */ /* 0x000ea20000100a00 */
[----:B------:R-:W-:Y:S06]  /*3d2a0*/  BAR.SYNC.DEFER_BLOCKING 0xf, 0x100 ;  /* 0x03c4000000007b1d */ /* 0x000fec0000010000 */
[----:B------:R-:W3:Y:S04]  /*3d2b0*/  LDL.64 R8, [R12+0x88] ;  /* 0x000088000c087983 */ /* 0x000ee80000100a00 */
[----:B--2---:R-:W2:Y:S04]  /*3d2c0*/  LD.E.64 R20, desc[UR4][R20.64+0x10] ;  /* 0x0000100414147980 */ /* 0x004ea8000c101b00 */
[----:B--2---:R-:W2:Y:S04]  /*3d2d0*/  LD.E.64 R14, desc[UR6][R20.64+0x8] ;  /* 0x00000806140e7980 */ /* 0x004ea8000c101b00 */
[----:B------:R-:W4:Y:S01]  /*3d2e0*/  LD.E.64 R10, desc[UR4][R20.64] ;  /* 0x00000004140a7980 */ /* 0x000f22000c101b00 */
        /* <DEDUP_REMOVED lines=17> */
[--C-:B----4-:R-:W-:Y:S02]  /*3d400*/  IMAD R10, R10, 0x2, R14.reuse ;  /* 0x000000020a0a7824 */ /* 0x110fe400078e020e */
[C---:B0-----:R-:W-:Y:S02]  /*3d410*/  IMAD R6, R11.reuse, 0x2, R14 ;  /* 0x000000020b067824 */ /* 0x041fe400078e020e */
[----:B------:R-:W-:Y:S01]  /*3d420*/  IMAD R11, R11, 0x2, R10 ;  /* 0x000000020b0b7824 */ /* 0x000fe200078e020a */
[----:B------:R3:W-:Y:S04]  /*3d430*/  STSM.16.M88.4 [R14], R168 ;  /* 0x000000a80e007844 */ /* 0x0007e80000000200 */
[----:B------:R-:W-:Y:S04]  /*3d440*/  STSM.16.M88.4 [R10], R172 ;  /* 0x000000ac0a007844 */ /* 0x000fe80000000200 */
[----:B------:R0:W-:Y:S04]  /*3d450*/  STSM.16.M88.4 [R6], R176 ;  /* 0x000000b006007844 */ /* 0x0001e80000000200 */
[----:B------:R-:W-:Y:S04]  /*3d460*/  STSM.16.M88.4 [R11], R180 ;  /* 0x000000b40b007844 */ /* 0x000fe80000000200 */
[----:B---3--:R-:W2:Y:S04]  /*3d470*/  LD.E R14, desc[UR4][R8.64] ;  /* 0x00000004080e7980 */ /* 0x008ea8000c101900 */
[----:B------:R-:W3:Y:S04]  /*3d480*/  LD.E R34, desc[UR4][R8.64+0x44] ;  /* 0x0000440408227980 */ /* 0x000ee8000c101900 */
[----:B0-----:R-:W4:Y:S04]  /*3d490*/  LD.E R6, desc[UR4][R8.64+0x14] ;  /* 0x0000140408067980 */ /* 0x001f28000c101900 */
[----:B------:R-:W5:Y:S01]  /*3d4a0*/  LD.E R48, desc[UR4][R8.64+0x80] ;  /* 0x0000800408307980 */ /* 0x000f62000c101900 */
[----:B------:R-:W-:-:S02]  /*3d4b0*/  R2UR UR18, R4 ;  /* 0x00000000041272ca */ /* 0x000fc400000e0000 */
[----:B------:R-:W-:Y:S01]  /*3d4c0*/  R2UR UR19, R5 ;  /* 0x00000000051372ca */ /* 0x000fe200000e0000 */
        /* <DEDUP_REMOVED lines=13> */
[----:B------:R-:W-:-:S02]  /*3d5a0*/  R2UR UR10, R4 ;  /* 0x00000000040a72ca */ /* 0x000fc400000e0000 */
[C---:B------:R-:W-:Y:S01]  /*3d5b0*/  R2UR UR11, R5.reuse ;  /* 0x00000000050b72ca */ /* 0x040fe200000e0000 */
[----:B------:R-:W5:Y:S01]  /*3d5c0*/  LD.E R62, desc[UR18][R8.64+0xb4] ;  /* 0x0000b412083e7980 */ /* 0x000f62000c101900 */
[C---:B------:R-:W-:Y:S02]  /*3d5d0*/  R2UR UR12, R4.reuse ;  /* 0x00000000040c72ca */ /* 0x040fe400000e0000 */
[C---:B------:R-:W-:Y:S01]  /*3d5e0*/  R2UR UR13, R5.reuse ;  /* 0x00000000050d72ca */ /* 0x040fe200000e0000 */
[----:B------:R-:W5:Y:S01]  /*3d5f0*/  LD.E R78, desc[UR18][R8.64+0xf4] ;  /* 0x0000f412084e7980 */ /* 0x000f62000c101900 */
[C---:B------:R-:W-:Y:S02]  /*3d600*/  R2UR UR14, R4.reuse ;  /* 0x00000000040e72ca */ /* 0x040fe400000e0000 */
[----:B------:R-:W-:Y:S02]  /*3d610*/  R2UR UR15, R5 ;  /* 0x00000000050f72ca */ /* 0x000fe400000e0000 */
        /* <DEDUP_REMOVED lines=22> */
[----:B--2---:R-:W-:-:S05]  /*3d780*/  FMUL.FTZ R7, R37, R14 ;  /* 0x0000000e25077220 */ /* 0x004fca0000410000 */
[----:B------:R4:W-:Y:S02]  /*3d790*/  ST.E desc[UR4][R8.64], R7 ;  /* 0x0000000708007985 */ /* 0x0009e4000c101904 */
[C---:B----4-:R-:W-:Y:S02]  /*3d7a0*/  FMUL.FTZ R7, R37.reuse, R6 ;  /* 0x0000000625077220 */ /* 0x050fe40000410000 */
[----:B------:R-:W2:Y:S04]  /*3d7b0*/  LD.E R6, desc[UR18][R8.64+0x134] ;  /* 0x0001341208067980 */ /* 0x000ea8000c101900 */
[----:B------:R3:W-:Y:S02]  /*3d7c0*/  ST.E desc[UR4][R8.64+0x14], R7 ;  /* 0x0000140708007985 */ /* 0x0007e4000c101904 */
[----:B---3--:R-:W-:-:S05]  /*3d7d0*/  FMUL.FTZ R7, R37, R34 ;  /* 0x0000002225077220 */ /* 0x008fca0000410000 */
[----:B------:R5:W-:Y:S02]  /*3d7e0*/  ST.E desc[UR4][R8.64+0x44], R7 ;  /* 0x0000440708007985 */ /* 0x000be4000c101904 */
[----:B-----5:R-:W-:-:S05]  /*3d7f0*/  FMUL.FTZ R7, R37, R48 ;  /* 0x0000003025077220 */ /* 0x020fca0000410000 */
[----:B------:R0:W-:Y:S02]  /*3d800*/  ST.E desc[UR4][R8.64+0x80], R7 ;  /* 0x0000800708007985 */ /* 0x0001e4000c101904 */
[----:B0-----:R-:W-:-:S05]  /*3d810*/  FMUL.FTZ R7, R37, R64 ;  /* 0x0000004025077220 */ /* 0x001fca0000410000 */
[----:B------:R0:W-:Y:S02]  /*3d820*/  ST.E desc[UR4][R8.64+0xc0], R7 ;  /* 0x0000c00708007985 */ /* 0x0001e4000c101904 */
[----:B0-----:R-:W-:-:S05]  /*3d830*/  FMUL.FTZ R7, R37, R80 ;  /* 0x0000005025077220 */ /* 0x001fca0000410000 */
[----:B------:R2:W-:Y:S02]  /*3d840*/  ST.E desc[UR4][R8.64+0x100], R7 ;  /* 0x0001000708007985 */ /* 0x0005e4000c101904 */
[C---:B--2---:R-:W-:Y:S02]  /*3d850*/  FMUL.FTZ R7, R37.reuse, R6 ;  /* 0x0000000625077220 */ /* 0x044fe40000410000 */
[----:B------:R-:W2:Y:S01]  /*3d860*/  LD.E R6, desc[UR6][R8.64+0x140] ;  /* 0x0001400608067980 */ /* 0x000ea2000c101900 */
[----:B------:R-:W-:-:S05]  /*3d870*/  FMUL.FTZ R11, R37, R20 ;  /* 0x00000014250b7220 */ /* 0x000fca0000410000 */
[----:B------:R0:W-:Y:S02]  /*3d880*/  ST.E desc[UR6][R8.64+0x4], R11 ;  /* 0x0000040b08007985 */ /* 0x0001e4000c101906 */
[----:B0-----:R-:W-:-:S05]  /*3d890*/  FMUL.FTZ R11, R37, R32 ;  /* 0x00000020250b7220 */ /* 0x001fca0000410000 */
        /* <DEDUP_REMOVED lines=22> */
[----:B------:R-:W2:Y:S04]  /*3da00*/  LD.E R6, desc[UR6][R8.64+0x150] ;  /* 0x0001500608067980 */ /* 0x000ea8000c101900 */
[----:B------:R2:W-:Y:S02]  /*3da10*/  ST.E desc[UR4][R8.64+0x134], R7 ;  /* 0x0001340708007985 */ /* 0x0005e4000c101904 */
[----:B--2---:R-:W-:-:S02]  /*3da20*/  FMUL.FTZ R7, R37, R6 ;  /* 0x0000000625077220 */ /* 0x004fc40000410000 */
[----:B------:R-:W2:Y:S04]  /*3da30*/  LD.E R6, desc[UR6][R8.64+0x154] ;  /* 0x0001540608067980 */ /* 0x000ea8000c101900 */
        /* <DEDUP_REMOVED lines=57> */
[----:B------:R2:W-:Y:S01]  /*3ddd0*/  ST.E desc[UR4][R8.64+0x1d4], R15 ;  /* 0x0001d40f08007985 */ /* 0x0005e2000c101904 */
[C---:B------:R-:W-:Y:S01]  /*3dde0*/  FMUL.FTZ R21, R37.reuse, R10 ;  /* 0x0000000a25157220 */ /* 0x040fe20000410000 */
[C---:B------:R-:W-:Y:S01]  /*3ddf0*/  FMUL.FTZ R25, R37.reuse, R26 ;  /* 0x0000001a25197220 */ /* 0x040fe20000410000 */
[C---:B------:R-:W-:Y:S01]  /*3de00*/  FMUL.FTZ R27, R37.reuse, R28 ;  /* 0x0000001c251b7220 */ /* 0x040fe20000410000 */
[----:B------:R-:W-:-:S02]  /*3de10*/  FMUL.FTZ R29, R37, R30 ;  /* 0x0000001e251d7220 */ /* 0x000fc40000410000 */
[----:B------:R0:W-:Y:S04]  /*3de20*/  ST.E desc[UR10][R8.64+0x20], R21 ;  /* 0x0000201508007985 */ /* 0x0001e8000c10190a */
[----:B------:R1:W-:Y:S04]  /*3de30*/  ST.E desc[UR12][R8.64+0x24], R25 ;  /* 0x0000241908007985 */ /* 0x0003e8000c10190c */
[----:B------:R3:W-:Y:S01]  /*3de40*/  ST.E desc[UR14][R8.64+0x30], R27 ;  /* 0x0000301b08007985 */ /* 0x0007e2000c10190e */
[----:B--2---:R-:W-:-:S03]  /*3de50*/  FMUL.FTZ R15, R37, R6 ;  /* 0x00000006250f7220 */ /* 0x004fc60000410000 */
[----:B------:R-:W2:Y:S01]  /*3de60*/  LD.E R6, desc[UR6][R8.64+0x1f4] ;  /* 0x0001f40608067980 */ /* 0x000ea2000c101900 */
[C---:B0-----:R-:W-:Y:S01]  /*3de70*/  FMUL.FTZ R21, R37.reuse, R38 ;  /* 0x0000002625157220 */ /* 0x041fe20000410000 */
[C---:B-1----:R-:W-:Y:S01]  /*3de80*/  FMUL.FTZ R25, R37.reuse, R40 ;  /* 0x0000002825197220 */ /* 0x042fe20000410000 */
[C---:B---3--:R-:W-:Y:S01]  /*3de90*/  FMUL.FTZ R27, R37.reuse, R42 ;  /* 0x0000002a251b7220 */ /* 0x048fe20000410000 */
[----:B------:R0:W-:Y:S04]  /*3dea0*/  ST.E desc[UR16][R8.64+0x34], R29 ;  /* 0x0000341d08007985 */ /* 0x0001e8000c101910 */
[----:B------:R1:W-:Y:S01]  /*3deb0*/  ST.E desc[UR10][R8.64+0x54], R21 ;  /* 0x0000541508007985 */ /* 0x0003e2000c10190a */
[----:B0-----:R-:W-:-:S03]  /*3dec0*/  FMUL.FTZ R29, R37, R46 ;  /* 0x0000002e251d7220 */ /* 0x001fc60000410000 */
[----:B------:R0:W-:Y:S01]  /*3ded0*/  ST.E desc[UR12][R8.64+0x60], R25 ;  /* 0x0000601908007985 */ /* 0x0001e2000c10190c */
[----:B-1----:R-:W-:-:S03]  /*3dee0*/  FMUL.FTZ R21, R37, R52 ;  /* 0x0000003425157220 */ /* 0x002fc60000410000 */
[----:B------:R1:W-:Y:S04]  /*3def0*/  ST.E desc[UR14][R8.64+0x64], R27 ;  /* 0x0000641b08007985 */ /* 0x0003e8000c10190e */
[----:B------:R3:W-:Y:S01]  /*3df00*/  ST.E desc[UR16][R8.64+0x74], R29 ;  /* 0x0000741d08007985 */ /* 0x0007e2000c101910 */
[C---:B0-----:R-:W-:Y:S01]  /*3df10*/  FMUL.FTZ R25, R37.reuse, R56 ;  /* 0x0000003825197220 */ /* 0x041fe20000410000 */
[C---:B-1----:R-:W-:Y:S01]  /*3df20*/  FMUL.FTZ R27, R37.reuse, R58 ;  /* 0x0000003a251b7220 */ /* 0x042fe20000410000 */
[C---:B---3--:R-:W-:Y:S01]  /*3df30*/  FMUL.FTZ R29, R37.reuse, R60 ;  /* 0x0000003c251d7220 */ /* 0x048fe20000410000 */
[----:B------:R0:W-:Y:S01]  /*3df40*/  ST.E desc[UR10][R8.64+0x90], R21 ;  /* 0x0000901508007985 */ /* 0x0001e2000c10190a */
[----:B------:R-:W-:-:S03]  /*3df50*/  FMUL.FTZ R31, R37, R62 ;  /* 0x0000003e251f7220 */ /* 0x000fc60000410000 */
[----:B------:R1:W-:Y:S04]  /*3df60*/  ST.E desc[UR12][R8.64+0xa0], R25 ;  /* 0x0000a01908007985 */ /* 0x0003e8000c10190c */
[----:B------:R3:W-:Y:S04]  /*3df70*/  ST.E desc[UR14][R8.64+0xa4], R27 ;  /* 0x0000a41b08007985 */ /* 0x0007e8000c10190e */
[----:B------:R4:W-:Y:S01]  /*3df80*/  ST.E desc[UR16][R8.64+0xb0], R29 ;  /* 0x0000b01d08007985 */ /* 0x0009e2000c101910 */
[C---:B0-----:R-:W-:Y:S01]  /*3df90*/  FMUL.FTZ R21, R37.reuse, R70 ;  /* 0x0000004625157220 */ /* 0x041fe20000410000 */
[C---:B-1----:R-:W-:Y:S01]  /*3dfa0*/  FMUL.FTZ R25, R37.reuse, R72 ;  /* 0x0000004825197220 */ /* 0x042fe20000410000 */
[C---:B---3--:R-:W-:Y:S01]  /*3dfb0*/  FMUL.FTZ R27, R37.reuse, R74 ;  /* 0x0000004a251b7220 */ /* 0x048fe20000410000 */
[C---:B----4-:R-:W-:Y:S01]  /*3dfc0*/  FMUL.FTZ R29, R37.reuse, R76 ;  /* 0x0000004c251d7220 */ /* 0x050fe20000410000 */
[----:B------:R0:W-:Y:S04]  /*3dfd0*/  ST.E desc[UR18][R8.64+0xb4], R31 ;  /* 0x0000b41f08007985 */ /* 0x0001e8000c101912 */
[----:B------:R1:W-:Y:S04]  /*3dfe0*/  ST.E desc[UR10][R8.64+0xd4], R21 ;  /* 0x0000d41508007985 */ /* 0x0003e8000c10190a */
[----:B------:R3:W-:Y:S04]  /*3dff0*/  ST.E desc[UR12][R8.64+0xe0], R25 ;  /* 0x0000e01908007985 */ /* 0x0007e8000c10190c */
[----:B------:R4:W-:Y:S01]  /*3e000*/  ST.E desc[UR14][R8.64+0xe4], R27 ;  /* 0x0000e41b08007985 */ /* 0x0009e2000c10190e */
[----:B0-----:R-:W-:-:S03]  /*3e010*/  FMUL.FTZ R31, R37, R78 ;  /* 0x0000004e251f7220 */ /* 0x001fc60000410000 */
[----:B------:R0:W-:Y:S01]  /*3e020*/  ST.E desc[UR16][R8.64+0xf0], R29 ;  /* 0x0000f01d08007985 */ /* 0x0001e2000c101910 */
[C---:B-1----:R-:W-:Y:S01]  /*3e030*/  FMUL.FTZ R21, R37.reuse, R86 ;  /* 0x0000005625157220 */ /* 0x042fe20000410000 */
[C---:B---3--:R-:W-:Y:S01]  /*3e040*/  FMUL.FTZ R25, R37.reuse, R88 ;  /* 0x0000005825197220 */ /* 0x048fe20000410000 */
[C---:B----4-:R-:W-:Y:S01]  /*3e050*/  FMUL.FTZ R27, R37.reuse, R90 ;  /* 0x0000005a251b7220 */ /* 0x050fe20000410000 */
[C---:B0-----:R-:W-:Y:S01]  /*3e060*/  FMUL.FTZ R29, R37.reuse, R92 ;  /* 0x0000005c251d7220 */ /* 0x041fe20000410000 */
[----:B--2---:R-:W-:Y:S02]  /*3e070*/  FMUL.FTZ R37, R37, R6 ;  /* 0x0000000625257220 */ /* 0x004fe40000410000 */
        /* <DEDUP_REMOVED lines=70> */
[----:B------:R2:W-:Y:S04]  /*3e4e0*/  ST.E desc[UR4][R8.64+0xa8], R15 ;  /* 0x0000a80f08007985 */ /* 0x0005e8000c101904 */
[----:B------:R-:W-:Y:S04]  /*3e4f0*/  ST.E desc[UR18][R8.64+0xf4], R31 ;  /* 0x0000f41f08007985 */ /* 0x000fe8000c101912 */
[----:B------:R-:W-:Y:S04]  /*3e500*/  ST.E desc[UR10][R8.64+0x114], R21 ;  /* 0x0001141508007985 */ /* 0x000fe8000c10190a */
[----:B------:R-:W-:Y:S04]  /*3e510*/  ST.E desc[UR12][R8.64+0x120], R25 ;  /* 0x0001201908007985 */ /* 0x000fe8000c10190c */
[----:B------:R-:W-:Y:S04]  /*3e520*/  ST.E desc[UR14][R8.64+0x124], R27 ;  /* 0x0001241b08007985 */ /* 0x000fe8000c10190e */
[----:B------:R-:W-:Y:S04]  /*3e530*/  ST.E desc[UR16][R8.64+0x130], R29 ;  /* 0x0001301d08007985 */ /* 0x000fe8000c101910 */
[----:B------:R-:W-:Y:S04]  /*3e540*/  ST.E desc[UR4][R8.64+0x1f4], R37 ;  /* 0x0001f42508007985 */ /* 0x000fe8000c101904 */
[----:B------:R0:W-:Y:S04]  /*3e550*/  ST.E desc[UR4][R8.64+0xac], R7 ;  /* 0x0000ac0708007985 */ /* 0x0001e8000c101904 */
[----:B------:R1:W-:Y:S01]  /*3e560*/  ST.E desc[UR4][R8.64+0xb8], R11 ;  /* 0x0000b80b08007985 */ /* 0x0003e2000c101904 */
[----:B--2---:R-:W-:-:S05]  /*3e570*/  FMUL.FTZ R15, R51, R6 ;  /* 0x00000006330f7220 */ /* 0x004fca0000410000 */
[----:B------:R2:W-:Y:S04]  /*3e580*/  ST.E desc[UR4][R8.64+0xbc], R15 ;  /* 0x0000bc0f08007985 */ /* 0x0005e8000c101904 */
[----:B------:R-:W0:Y:S02]  /*3e590*/  LD.E R6, desc[UR6][R8.64+0xc8] ;  /* 0x0000c80608067980 */ /* 0x000e24000c101900 */
[----:B0-----:R-:W-:-:S05]  /*3e5a0*/  FMUL.FTZ R7, R51, R6 ;  /* 0x0000000633077220 */ /* 0x001fca0000410000 */
[----:B------:R0:W-:Y:S04]  /*3e5b0*/  ST.E desc[UR4][R8.64+0xc8], R7 ;  /* 0x0000c80708007985 */ /* 0x0001e8000c101904 */
[----:B------:R-:W1:Y:S02]  /*3e5c0*/  LD.E R6, desc[UR6][R8.64+0xcc] ;  /* 0x0000cc0608067980 */ /* 0x000e64000c101900 */
[----:B-1----:R-:W-:-:S05]  /*3e5d0*/  FMUL.FTZ R11, R51, R6 ;  /* 0x00000006330b7220 */ /* 0x002fca0000410000 */
[----:B------:R1:W-:Y:S04]  /*3e5e0*/  ST.E desc[UR4][R8.64+0xcc], R11 ;  /* 0x0000cc0b08007985 */ /* 0x0003e8000c101904 */
[----:B------:R-:W2:Y:S02]  /*3e5f0*/  LD.E R6, desc[UR6][R8.64+0xd8] ;  /* 0x0000d80608067980 */ /* 0x000ea4000c101900 */
        /* <DEDUP_REMOVED lines=100> */
[----:B------:R-:W-:Y:S04]  /*3ec40*/  ST.E desc[UR4][R8.64+0x1dc], R15 ;  /* 0x0001dc0f08007985 */ /* 0x000fe8000c101904 */
        /* <DEDUP_REMOVED lines=9> */
[----:B------:R-:W2:Y:S02]  /*3ece0*/  LD.E R6, desc[UR6][R8.64+0x1fc] ;  /* 0x0001fc0608067980 */ /* 0x000ea4000c101900 */
[----:B--2---:R-:W-:-:S05]  /*3ecf0*/  FMUL.FTZ R51, R51, R6 ;  /* 0x0000000633337220 */ /* 0x004fca0000410000 */
[----:B------:R2:W-:Y:S04]  /*3ed00*/  ST.E desc[UR4][R8.64+0x1fc], R51 ;  /* 0x0001fc3308007985 */ /* 0x0005e8000c101904 */
[----:B0-----:R-:W3:Y:S04]  /*3ed10*/  LDL.64 R6, [R12+0x88] ;  /* 0x000088000c067983 */ /* 0x001ee80000100a00 */
[----:B-1----:R-:W4:Y:S04]  /*3ed20*/  LDL.64 R10, [R12] ;  /* 0x000000000c0a7983 */ /* 0x002f280000100a00 */
[----:B------:R-:W2:Y:S04]  /*3ed30*/  LDL.64 R14, [R12+0x90] ;  /* 0x000090000c0e7983 */ /* 0x000ea80000100a00 */
[----:B---3--:R-:W3:Y:S04]  /*3ed40*/  LD.E R25, desc[UR4][R6.64] ;  /* 0x0000000406197980 */ /* 0x008ee8000c101900 */
[----:B----4-:R-:W4:Y:S04]  /*3ed50*/  LD.E R11, desc[UR6][R10.64] ;  /* 0x000000060a0b7980 */ /* 0x010f28000c101900 */
[----:B--2---:R-:W4:Y:S04]  /*3ed60*/  LD.E.64 R8, desc[UR4][R14.64] ;  /* 0x000000040e087980 */ /* 0x004f28000c101b00 */
[----:B---3--:R-:W-:Y:S04]  /*3ed70*/  ST.E desc[UR8][R6.64], R25 ;  /* 0x0000001906007985 */ /* 0x008fe8000c101908 */
[----:B------:R-:W2:Y:S04]  /*3ed80*/  LD.E R21, desc[UR10][R6.64+0x4] ;  /* 0x0000040a06157980 */ /* 0x000ea8000c101900 */
[----:B--2---:R0:W-:Y:S04]  /*3ed90*/  ST.E desc[UR4][R6.64+0x4], R21 ;  /* 0x0000041506007985 */ /* 0x0041e8000c101904 */
[----:B------:R-:W2:Y:S04]  /*3eda0*/  LD.E R27, desc[UR6][R6.64+0x8] ;  /* 0x00000806061b7980 */ /* 0x000ea8000c101900 */
[----:B--2---:R1:W-:Y:S04]  /*3edb0*/  ST.E desc[UR4][R6.64+0x8], R27 ;  /* 0x0000081b06007985 */ /* 0x0043e8000c101904 */
[----:B------:R-:W2:Y:S04]  /*3edc0*/  LD.E R29, desc[UR6][R6.64+0xc] ;  /* 0x00000c06061d7980 */ /* 0x000ea8000c101900 */
[----:B--2---:R-:W-:Y:S04]  /*3edd0*/  ST.E desc[UR4][R6.64+0xc], R29 ;  /* 0x00000c1d06007985 */ /* 0x004fe8000c101904 */
[----:B------:R-:W2:Y:S04]  /*3ede0*/  LD.E R15, desc[UR6][R6.64+0x10] ;  /* 0x00001006060f7980 */ /* 0x000ea8000c101900 */
[----:B--2---:R2:W-:Y:S04]  /*3edf0*/  ST.E desc[UR4][R6.64+0x10], R15 ;  /* 0x0000100f06007985 */ /* 0x0045e8000c101904 */
[----:B0-----:R-:W3:Y:S04]  /*3ee00*/  LD.E R21, desc[UR6][R6.64+0x14] ;  /* 0x0000140606157980 */ /* 0x001ee8000c101900 */
[----:B---3--:R0:W-:Y:S04]  /*3ee10*/  ST.E desc[UR4][R6.64+0x14], R21 ;  /* 0x0000141506007985 */ /* 0x0081e8000c101904 */
[----:B------:R-:W3:Y:S04]  /*3ee20*/  LD.E R25, desc[UR6][R6.64+0x18] ;  /* 0x0000180606197980 */ /* 0x000ee8000c101900 */
[----:B---3--:R3:W-:Y:S04]  /*3ee30*/  ST.E desc[UR4][R6.64+0x18], R25 ;  /* 0x0000181906007985 */ /* 0x0087e8000c101904 */
[----:B-1----:R-:W5:Y:S04]  /*3ee40*/  LD.E R27, desc[UR6][R6.64+0x1c] ;  /* 0x00001c06061b7980 */ /* 0x002f68000c101900 */
[----:B-----5:R1:W-:Y:S04]  /*3ee50*/  ST.E desc[UR4][R6.64+0x1c], R27 ;  /* 0x00001c1b06007985 */ /* 0x0203e8000c101904 */
[----:B--2---:R-:W2:Y:S04]  /*3ee60*/  LD.E R15, desc[UR6][R6.64+0x20] ;  /* 0x00002006060f7980 */ /* 0x004ea8000c101900 */
[----:B--2---:R2:W-:Y:S04]  /*3ee70*/  ST.E desc[UR4][R6.64+0x20], R15 ;  /* 0x0000200f06007985 */ /* 0x0045e8000c101904 */
[----:B0-----:R-:W5:Y:S04]  /*3ee80*/  LD.E R21, desc[UR6][R6.64+0x24] ;  /* 0x0000240606157980 */ /* 0x001f68000c101900 */
[----:B-----5:R0:W-:Y:S04]  /*3ee90*/  ST.E desc[UR4][R6.64+0x24], R21 ;  /* 0x0000241506007985 */ /* 0x0201e8000c101904 */
[----:B---3--:R-:W3:Y:S04]  /*3eea0*/  LD.E R25, desc[UR6][R6.64+0x28] ;  /* 0x0000280606197980 */ /* 0x008ee8000c101900 */
        /* <DEDUP_REMOVED lines=228> */
[----:B--2---:R-:W-:Y:S04]  /*3fcf0*/  ST.E desc[UR4][R6.64+0x1f0], R15 ;  /* 0x0001f00f06007985 */ /* 0x004fe8000c101904 */
[----:B0-----:R-:W2:Y:S04]  /*3fd00*/  LD.E R21, desc[UR6][R6.64+0x1f4] ;  /* 0x0001f40606157980 */ /* 0x001ea8000c101900 */
[----:B--2---:R-:W-:Y:S04]  /*3fd10*/  ST.E desc[UR4][R6.64+0x1f4], R21 ;  /* 0x0001f41506007985 */ /* 0x004fe8000c101904 */
[----:B---3--:R-:W2:Y:S01]  /*3fd20*/  LD.E R25, desc[UR6][R6.64+0x1f8] ;  /* 0x0001f80606197980 */ /* 0x008ea2000c101900 */
[----:B------:R-:W-:-:S02]  /*3fd30*/  R2UR UR20, R4 ;  /* 0x00000000041472ca */ /* 0x000fc400000e0000 */
[C---:B------:R-:W-:Y:S02]  /*3fd40*/  R2UR UR21, R5.reuse ;  /* 0x00000000051572ca */ /* 0x040fe400000e0000 */
[C---:B------:R-:W-:Y:S02]  /*3fd50*/  R2UR UR22, R4.reuse ;  /* 0x00000000041672ca */ /* 0x040fe400000e0000 */
[C---:B------:R-:W-:Y:S02]  /*3fd60*/  R2UR UR23, R5.reuse ;  /* 0x00000000051772ca */ /* 0x040fe400000e0000 */
[C---:B------:R-:W-:Y:S02]  /*3fd70*/  R2UR UR24, R4.reuse ;  /* 0x00000000041872ca */ /* 0x040fe400000e0000 */
[----:B------:R-:W-:Y:S01]  /*3fd80*/  R2UR UR25, R5 ;  /* 0x00000000051972ca */ /* 0x000fe200000e0000 */
[----:B--2---:R0:W-:Y:S04]  /*3fd90*/  ST.E desc[UR4][R6.64+0x1f8], R25 ;  /* 0x0001f81906007985 */ /* 0x0041e8000c101904 */
[----:B-1----:R-:W2:Y:S01]  /*3fda0*/  LD.E R27, desc[UR6][R6.64+0x1fc] ;  /* 0x0001fc06061b7980 */ /* 0x002ea2000c101900 */
        /* <DEDUP_REMOVED lines=22> */
[----:B------:R-:W-:Y:S02]  /*3ff10*/  R2UR UR56, R4 ;  /* 0x00000000043872ca */ /* 0x000fe400000e0000 */
[----:B------:R-:W-:Y:S01]  /*3ff20*/  R2UR UR57, R5 ;  /* 0x00000000053972ca */ /* 0x000fe200000e0000 */
[----:B--2---:R1:W-:Y:S04]  /*3ff30*/  ST.E desc[UR4][R6.64+0x1fc], R27 ;  /* 0x0001fc1b06007985 */ /* 0x0043e8000c101904 */
[----:B------:R-:W2:Y:S04]  /*3ff40*/  LD.E R24, desc[UR18][R6.64] ;  /* 0x0000001206187980 */ /* 0x000ea8000c101900 */
[----:B0-----:R-:W2:Y:S04]  /*3ff50*/  LD.E R25, desc[UR20][R6.64+0x4] ;  /* 0x0000041406197980 */ /* 0x001ea8000c101900 */
[----:B------:R-:W2:Y:S04]  /*3ff60*/  LD.E R26, desc[UR22][R6.64+0x8] ;  /* 0x00000816061a7980 */ /* 0x000ea8000c101900 */
[----:B-1----:R-:W2:Y:S04]  /*3ff70*/  LD.E R27, desc[UR24][R6.64+0xc] ;  /* 0x00000c18061b7980 */ /* 0x002ea8000c101900 */
        /* <DEDUP_REMOVED lines=124> */
[----:B----4-:R-:W-:Y:S01]  /*40740*/  IMAD R8, R11, 0x1000, R8 ;  /* 0x000010000b087824 */ /* 0x010fe200078e0208 */
[----:B------:R-:W-:-:S04]  /*40750*/  R2UR UR7, R9 ;  /* 0x00000000090772ca */ /* 0x000fc800000e0000 */
[----:B------:R-:W-:Y:S02]  /*40760*/  R2UR UR6, R8 ;  /* 0x00000000080672ca */ /* 0x000fe400000e0000 */
        /* <DEDUP_REMOVED lines=42> */
[----:B------:R-:W-:Y:S02]  /*40a10*/  R2UR UR4, R4 ;  /* 0x00000000040472ca */ /* 0x000fe400000e0000 */
[----:B------:R-:W-:Y:S01]  /*40a20*/  R2UR UR5, R5 ;  /* 0x00000000050572ca */ /* 0x000fe200000e0000 */
[----:B--2---:R-:W-:-:S12]  /*40a30*/  WARPGROUP.ARRIVE ;  /* 0x00000000000079c5 */ /* 0x004fd80000000000 */
[----:B------:R-:W-:Y:S01]  /*40a40*/  HGMMA.64x256x16.F32 R24, R168, gdesc[UR4].tnspB, R24, gsb0 ;  /* 0x43e00004a8187df0 */ /* 0x000fe20008000818 */
        /* <DEDUP_REMOVED lines=328> */
[----:B------:R-:W-:Y:S02]  /*41ed0*/  R2UR UR54, R4 ;  /* 0x00000000043672ca */ /* 0x000fe400000e0000 */
        /* <DEDUP_REMOVED lines=1973> */
.L_x_3588:
[----:B-1----:R-:W-:Y:S02]  /*49a30*/  IMAD.MOV.U32 R4, RZ, RZ, R13 ;  /* 0x000000ffff047224 */ /* 0x002fe400078e000d */
[----:B------:R-:W-:-:S04]  /*49a40*/  IMAD.MOV.U32 R5, RZ, RZ, 0x0 ;  /* 0x00000000ff057424 */ /* 0x000fc800078e00ff */
[----:B0-----:R-:W-:Y:S05]  /*49a50*/  RET.REL.NODEC R4 `(_ZN7cutlass13device_kernelIN5flash11enable_sm90INS1_16FlashAttnFwdSm90INS1_25CollectiveMainloopFwdSm90ILi2EN4cute5tupleIJNS5_1CILi1EEES8_S8_EEENS6_IJNS7_ILi64EEESA_SA_EEELi512ENS_6half_tEfNS_4arch4Sm90ELb0ELb1ELb1ELb1ELb0ELb0ELb1ELb0ELb0ELb1ELb1ELb0EEENS1_21CollectiveEpilogueFwdINS6_IJSA_NS7_ILi512EEESA_EEES9_SC_SE_Li256ELb1ELb1ELb1ELb0EEENS1_36VarlenDynamicPersistentTileSchedulerILi64ELi64ELi256ELi128ELb1ELb1ELb1ELb1ELb0ELb1EEEEEEEEEvNT_6ParamsE) ;  /* 0xfffffb6404687950 */ /* 0x001fea0003c3ffff */
.L_x_3562:
[----:B0-----:R0:W1:Y:S02]  /*49a60*/  SYNCS.PHASECHK.TRANS64.TRYWAIT P1, [R9+URZ], R24 ;  /* 0x00000018090075a7 */ /* 0x001064000802017f */
[----:B-1----:R-:W-:Y:S05]  /*49a70*/  @!P1 NANOSLEEP.SYNCS 0x989680 ;  /* 0x009896800000995d */ /* 0x002fea0003900000 */
[----:B------:R-:W1:Y:S02]  /*49a80*/  @!P1 SYNCS.PHASECHK.TRANS64 P1, [R9+URZ], R24 ;  /* 0x00000018090095a7 */ /* 0x000e64000802007f */
[----:B-1----:R-:W-:Y:S05]  /*49a90*/  @!P1 BRA `(.L_x_3562) ;  /* 0xfffffffc00f09947 */ /* 0x002fea000383ffff */
[----:B------:R-:W-:Y:S05]  /*49aa0*/  BRA `(.L_x_3561) ;  /* 0xfffffee800047947 */ /* 0x000fea000383ffff */
.L_x_3569:
[----:B0-----:R0:W1:Y:S02]  /*49ab0*/  SYNCS.PHASECHK.TRANS64.TRYWAIT P1, [R56+URZ], R57 ;  /* 0x00000039380075a7 */ /* 0x001064000802017f */
[----:B-1----:R-:W-:Y:S05]  /*49ac0*/  @!P1 NANOSLEEP.SYNCS 0x989680 ;  /* 0x009896800000995d */ /* 0x002fea0003900000 */
[----:B------:R-:W1:Y:S02]  /*49ad0*/  @!P1 SYNCS.PHASECHK.TRANS64 P1, [R56+URZ], R57 ;  /* 0x00000039380095a7 */ /* 0x000e64000802007f */
[----:B-1----:R-:W-:Y:S05]  /*49ae0*/  @!P1 BRA `(.L_x_3569) ;  /* 0xfffffffc00f09947 */ /* 0x002fea000383ffff */
[----:B------:R-:W-:Y:S05]  /*49af0*/  BRA `(.L_x_3568) ;  /* 0xfffffeec00d87947 */ /* 0x000fea000383ffff */
.L_x_3589:
        /* <DEDUP_REMOVED lines=16> */
.L_x_6049:


//--------------------- .text._ZN7cutlass13device_kernelIN5flash11enable_sm90INS1_16FlashAttnFwdSm90INS1_25CollectiveMainloopFwdSm90ILi2EN4cute5tupleIJNS5_1CILi1EEES8_S8_EEENS6_IJNS7_ILi64EEESA_SA_EEELi512ENS_6half_tEfNS_4arch4Sm90ELb0ELb1ELb1ELb1ELb0ELb1ELb1ELb0ELb0ELb1ELb1ELb0EEENS1_21CollectiveEpilogueFwdINS6_IJSA_NS7_ILi512EEESA_EEES9_SC_SE_Li256ELb1ELb1ELb1ELb0EEENS1_36VarlenDynamicPersistentTileSchedulerILi64ELi64ELi256ELi128ELb1ELb1ELb1ELb1ELb0ELb1EEEEEEEEEvNT_6ParamsE --------------------------
	.section	.text._ZN7cutlass13device_kernelIN5flash11enable_sm90INS1_16FlashAttnFwdSm90INS1_25CollectiveMainloopFwdSm90ILi2EN4cute5tupleIJNS5_1CILi1EEES8_S8_EEENS6_IJNS7_ILi64EEESA_SA_EEELi512ENS_6half_tEfNS_4arch4Sm90ELb0ELb1ELb1ELb1ELb0ELb1ELb1ELb0ELb0ELb1ELb1ELb0EEENS1_21CollectiveEpilogueFwdINS6_IJSA_NS7_ILi512EEESA_EEES9_SC_SE_Li256ELb1ELb1ELb1ELb0EEENS1_36VarlenDynamicPersistentTileSchedulerILi64ELi64ELi256ELi128ELb1ELb1ELb1ELb1ELb0ELb1EEEEEEEEEvNT_6ParamsE,"ax",@progbits
	.align	128
.text._ZN7cutlass13device_kernelIN5flash11enable_sm90INS1_16FlashAttnFwdSm90INS1_25CollectiveMainloopFwdSm90ILi2EN4cute5tupleIJNS5_1CILi1EEES8_S8_EEENS6_IJNS7_ILi64EEESA_SA_EEELi512ENS_6half_tEfNS_4arch4Sm90ELb0ELb1ELb1ELb1ELb0ELb1ELb1ELb0ELb0ELb1ELb1ELb0EEENS1_21CollectiveEpilogueFwdINS6_IJSA_NS7_ILi512EEESA_EEES9_SC_SE_Li256ELb1ELb1ELb1ELb0EEENS1_36VarlenDynamicPersistentTileSchedulerILi64ELi64ELi256ELi128ELb1ELb1ELb1ELb1ELb0ELb1EEEEEEEEEvNT_6ParamsE:
        .type           _ZN7cutlass13device_kernelIN5flash11enable_sm90INS1_16FlashAttnFwdSm90INS1_25CollectiveMainloopFwdSm90ILi2EN4cute5tupleIJNS5_1CILi1EEES8_S8_EEENS6_IJNS7_ILi64EEESA_SA_EEELi512ENS_6half_tEfNS_4arch4Sm90ELb0ELb1ELb1ELb1ELb0ELb1ELb1ELb0ELb0ELb1ELb1ELb0EEENS1_21CollectiveEpilogueFwdINS6_IJSA_NS7_ILi512EEESA_EEES9_SC_SE_Li256ELb1ELb1ELb1ELb0EEENS1_36VarlenDynamicPersistentTileSchedulerILi64ELi64ELi256ELi128ELb1ELb1ELb1ELb1ELb0ELb1EEEEEEEEEvNT_6ParamsE,@function
        .size           _ZN7cutlass13device_kernelIN5flash11enable_sm90INS1_16FlashAttnFwdSm90INS1_25CollectiveMainloopFwdSm90ILi2EN4cute5tupleIJNS5_1CILi1EEES8_S8_EEENS6_IJNS7_ILi64EEESA_SA_EEELi512ENS_6half_tEfNS_4arch4Sm90ELb0ELb1ELb1ELb1ELb0ELb1ELb1ELb0ELb0ELb1ELb1ELb0EEENS1_21CollectiveEpilogueFwdINS6_IJSA_NS7_ILi512EEESA_EEES9_SC_SE_Li256ELb1ELb1ELb1ELb0EEENS1_36VarlenDynamicPersistentTileSchedulerILi64ELi64ELi256ELi128ELb1ELb1ELb1ELb1ELb0ELb1EEEEEEEEEvNT_6ParamsE,(.L_x_6051 - _ZN7cutlass13device_kernelIN5flash11enable_sm90INS1_16FlashAttnFwdSm90INS1_25CollectiveMainloopFwdSm90ILi2EN4cute5tupleIJNS5_1CILi1EEES8_S8_EEENS6_IJNS7_ILi64EEESA_SA_EEELi512ENS_6half_tEfNS_4arch4Sm90ELb0ELb1ELb1ELb1ELb0ELb1ELb1ELb0ELb0ELb1ELb1ELb0EEENS1_21CollectiveEpilogueFwdINS6_IJSA_NS7_ILi512EEESA_EEES9_SC_SE_Li256ELb1ELb1ELb1ELb0EEENS1_36VarlenDynamicPersistentTileSchedulerILi64ELi64ELi256ELi128ELb1ELb1ELb1ELb1ELb0ELb1EEEEEEEEEvNT_6ParamsE)
        .other          _ZN7cutlass13device_kernelIN5flash11enable_sm90INS1_16FlashAttnFwdSm90INS1_25CollectiveMainloopFwdSm90ILi2EN4cute5tupleIJNS5_1CILi1EEES8_S8_EEENS6_IJNS7_ILi64EEESA_SA_EEELi512ENS_6half_tEfNS_4arch4Sm90ELb0ELb1ELb1ELb1ELb0ELb1ELb1ELb0ELb0ELb1ELb1ELb0EEENS1_21CollectiveEpilogueFwdINS6_IJSA_NS7_ILi512EEESA_EEES9_SC_SE_Li256ELb1ELb1ELb1ELb0EEENS1_36VarlenDynamicPersistentTileSchedulerILi64ELi64ELi256ELi128ELb1ELb1ELb1ELb1ELb0ELb1EEEEEEEEEvNT_6ParamsE,@"STO_CUDA_ENTRY STV_DEFAULT"
_ZN7cutlass13device_kernelIN5flash11enable_sm90INS1_16FlashAttnFwdSm90INS1_25CollectiveMainloopFwdSm90ILi2EN4cute5tupleIJNS5_1CILi1EEES8_S8_EEENS6_IJNS7_ILi64EEESA_SA_EEELi512ENS_6half_tEfNS_4arch4Sm90ELb0ELb1ELb1ELb1ELb0ELb1ELb1ELb0ELb0ELb1ELb1ELb0EEENS1_21CollectiveEpilogueFwdINS6_IJSA_NS7_ILi512EEESA_EEES9_SC_SE_Li256ELb1ELb1ELb1ELb0EEENS1_36VarlenDynamicPersistentTileSchedulerILi64ELi64ELi256ELi128ELb1ELb1ELb1ELb1ELb0ELb1EEEEEEEEEvNT_6ParamsE:
[----:B------:R-:W0:Y:S02]  /*0000*/  LDC R1, c[0x0][0x28] ;  /* 0x00000a00ff017b82 */ /* 0x000e240000000800 */
[----:B0-----:R-:W-:-:S05]  /*0010*/  VIADD R1, R1, 0xfffffb10 ;  /* 0xfffffb1001017836 */ /* 0x001fca0000000000 */
[----:B------:R-:W-:Y:S01]  /*0020*/  R2UR UR4, R1 ;  /* 0x00000000010472ca */ /* 0x000fe200000e0000 */
[----:B------:R-:W0:Y:S01]  /*0030*/  S2R R3, SR_TID.X ;  /* 0x0000000000037919 */ /* 0x000e220000002100 */
[----:B------:R-:W-:Y:S01]  /*0040*/  ELECT P0, URZ, PT ;  /* 0x00000000003f782f */ /* 0x000fe20003800000 */
[----:B------:R-:W-:Y:S01]  /*0050*/  BSSY B0, `(.L_x_3590) ;  /* 0x0000017000007945 */ /* 0x000fe20003800000 */
[----:B------:R-:W-:Y:S01]  /*0060*/  ULDC UR37, c[0x0][0x20] ;  /* 0x0000080000257ab9 */ /* 0x000fe20000000800 */
[----:B------:R-:W-:-:S08]  /*0070*/  ULDC UR36, c[0x0][0x24] ;  /* 0x0000090000247ab9 */ /* 0x000fd00000000800 */
[----:B------:R-:W-:-:S04]  /*0080*/  UIADD3 UR37, UP0, UR4, UR37, URZ ;  /* 0x0000002504257290 */ /* 0x000fc8000ff1e03f */
[----:B------:R-:W-:Y:S01]  /*0090*/  UIADD3.X UR36, URZ, UR36, URZ, UP0, !UPT ;  /* 0x000000243f247290 */ /* 0x000fe200087fe43f */
[----:B0-----:R-:W-:-:S05]  /*00a0*/  SHF.R.U32.HI R0, RZ, 0x5, R3 ;  /* 0x00000005ff007819 */ /* 0x001fca0000011603 */
        /* <DEDUP_REMOVED lines=17> */
.L_x_3591:
[----:B------:R-:W-:Y:S05]  /*01c0*/  BSYNC B0 ;  /* 0x0000000000007941 */ /* 0x000fea0003800000 */
.L_x_3590:
        /* <DEDUP_REMOVED lines=38> */
.L_x_3592:
        /* <DEDUP_REMOVED lines=22> */
.L_x_3593:
        /* <DEDUP_REMOVED lines=18> */
.L_x_3594:
        /* <DEDUP_REMOVED lines=22> */
.L_x_3595:
        /* <DEDUP_REMOVED lines=23> */
.L_x_3596:
[----:B------:R-:W-:Y:S01]  /*0980*/  UISETP.NE.AND UP0, UPT, UR39, URZ, UPT ;  /* 0x0000003f2700728c */ /* 0x000fe2000bf05270 */
[----:B------:R-:W-:Y:S01]  /*0990*/  NOP ;  /* 0x0000000000007918 */ /* 0x000fe20000000000 */
[----:B------:R-:W-:Y:S01]  /*09a0*/  ULDC.64 UR44, c[0x0][0x208] ;  /* 0x00008200002c7ab9 */ /* 0x000fe20000000a00 */
[----:B------:R-:W-:Y:S01]  /*09b0*/  BSSY B9, `(.L_x_3597) ;  /* 0x000411f000097945 */ /* 0x000fe20003800000 */
[----:B------:R-:W-:Y:S01]  /*09c0*/  UP2UR UR40, UPR, URZ, 0x1 ;  /* 0x000000013f287883 */ /* 0x000fe20008000000 */
[----:B------:R-:W-:Y:S01]  /*09d0*/  IMAD.U32 R16, RZ, RZ, UR37 ;  /* 0x00000025ff107e24 */ /* 0x000fe2000f8e00ff */
[----:B01-34-:R-:W-:Y:S01]  /*09e0*/  BAR.SYNC.DEFER_BLOCKING 0x0 ;  /* 0x0000000000007b1d */ /* 0x01bfe20000010000 */
[----:B------:R-:W-:Y:S01]  /*09f0*/  PLOP3.LUT P0, PT, PT, PT, UP0, 0x40, 0x0 ;  /* 0x000000000000781c */ /* 0x000fe20003f0e808 */
[----:B------:R-:W-:-:S12]  /*0a00*/  IMAD.U32 R17, RZ, RZ, UR36 ;  /* 0x00000024ff117e24 */ /* 0x000fd8000f8e00ff */
[----:B------:R-:W-:Y:S05]  /*0a10*/  @P0 BRA `(.L_x_3598) ;  /* 0x0000035c00e80947 */ /* 0x000fea0003800000 */
.L_x_3599:
[----:B------:R-:W-:-:S08]  /*0a20*/  NOP ;  /* 0x0000000000007918 */ /* 0x000fd00000000000 */
[----:B------:R-:W0:Y:S02]  /*0a30*/  USETMAXREG.TRY_ALLOC.CTAPOOL UP0, 0xf0 ;  /* 0x000000f0000079c8 */ /* 0x000e240008000600 */
[----:B0-----:R-:W-:-:S13]  /*0a40*/  PLOP3.LUT P0, PT, PT, PT, UP0, 0x80, 0x0 ;  /* 0x000000000000781c */ /* 0x001fda0003f0f008 */
[----:B------:R-:W-:Y:S05]  /*0a50*/  @!P0 BRA `(.L_x_3599) ;  /* 0xfffffffc00f08947 */ /* 0x000fea000383ffff */
[----:B------:R-:W0:Y:S01]  /*0a60*/  S2R R0, SR_TID.X ;  /* 0x0000000000007919 */ /* 0x000e220000002100 */
[----:B------:R-:W1:Y:S01]  /*0a70*/  S2UR UR5, SR_CgaCtaId ;  /* 0x00000000000579c3 */ /* 0x000e620000008800 */
[----:B------:R-:W-:Y:S01]  /*0a80*/  UMOV UR4, 0x400 ;  /* 0x0000040000047882 */ /* 0x000fe20000000000 */
[----:B------:R-:W-:Y:S04]  /*0a90*/  STL.64 [R1+0x1e8], RZ ;  /* 0x0001e8ff01007387 */ /* 0x000fe80000100a00 */
[----:B------:R-:W-:Y:S04]  /*0aa0*/  STL [R1+0x1f0], RZ ;  /* 0x0001f0ff01007387 */ /* 0x000fe80000100800 */
[----:B------:R-:W-:Y:S01]  /*0ab0*/  STL [R1+0x1f4], RZ ;  /* 0x0001f4ff01007387 */ /* 0x000fe20000100800 */
[----:B-1----:R-:W-:-:S06]  /*0ac0*/  ULEA UR4, UR5, UR4, 0x18 ;  /* 0x0000000405047291 */ /* 0x002fcc000f8ec03f */
[----:B------:R-:W-:Y:S01]  /*0ad0*/  IMAD.U32 R2, RZ, RZ, UR4 ;  /* 0x00000004ff027e24 */ /* 0x000fe2000f8e00ff */
[----:B0-----:R-:W-:Y:S01]  /*0ae0*/  SHF.R.U32.HI R0, RZ, 0x7, R0 ;  /* 0x00000007ff007819 */ /* 0x001fe20000011600 */
[----:B------:R-:W-:-:S03]  /*0af0*/  ULDC UR4, c[0x0][0xd3c] ;  /* 0x00034f0000047ab9 */ /* 0x000fc60000000800 */
[----:B------:R-:W-:Y:S02]  /*0b00*/  ISETP.NE.AND P0, PT, R0, 0x1, PT ;  /* 0x000000010000780c */ /* 0x000fe40003f05270 */
[----:B------:R-:W0:Y:S11]  /*0b10*/  S2R R0, SR_TID.X ;  /* 0x0000000000007919 */ /* 0x000e360000002100 */
[----:B------:R-:W-:Y:S06]  /*0b20*/  @!P0 BAR.ARV 0x8, 0x100 ;  /* 0x0204000000008b1d */ /* 0x000fec0000002000 */
[----:B0-----:R-:W-:-:S13]  /*0b30*/  ISETP.GE.U32.AND P0, PT, R0, 0x100, PT ;  /* 0x000001000000780c */ /* 0x001fda0003f06070 */
[----:B------:R-:W-:Y:S08]  /*0b40*/  @P0 BAR.ARV 0xf, 0x100 ;  /* 0x03c4000000000b1d */ /* 0x000ff00000002000 */
[----:B------:R-:W-:Y:S06]  /*0b50*/  BAR.SYNC.DEFER_BLOCKING 0x5, 0x180 ;  /* 0x0146000000007b1d */ /* 0x000fec0000010000 */
[----:B------:R-:W0:Y:S02]  /*0b60*/  LDS.128 R88, [R2+0x388d0] ;  /* 0x0388d00002587984 */ /* 0x000e240000000c00 */
[----:B------:R-:W-:Y:S06]  /*0b70*/  BAR.ARV 0x4, 0x180 ;  /* 0x0106000000007b1d */ /* 0x000fec0000002000 */
[----:B0-----:R-:W-:-:S13]  /*0b80*/  ISETP.GE.AND P0, PT, R91, UR4, PT ;  /* 0x000000045b007c0c */ /* 0x001fda000bf06270 */
[----:B------:R-:W-:Y:S05]  /*0b90*/  @P0 BRA `(.L_x_3600) ;  /* 0x0000041000000947 */ /* 0x000fea0003800000 */
[----:B------:R-:W-:Y:S01]  /*0ba0*/  VIADD R236, R0, 0xffffff80 ;  /* 0xffffff8000ec7836 */ /* 0x000fe20000000000 */
[----:B------:R-:W0:Y:S01]  /*0bb0*/  S2UR UR4, SR_SWINHI ;  /* 0x00000000000479c3 */ /* 0x000e220000002f00 */
[----:B------:R-:W-:Y:S01]  /*0bc0*/  R2UR UR42, R2 ;  /* 0x00000000022a72ca */ /* 0x000fe200000e0000 */
[----:B------:R-:W-:Y:S01]  /*0bd0*/  IMAD.MOV.U32 R159, RZ, RZ, 0x2 ;  /* 0x00000002ff9f7424 */ /* 0x000fe200078e00ff */
[----:B------:R-:W-:Y:S01]  /*0be0*/  UIADD3 UR38, UP0, UR37, 0x1e8, URZ ;  /* 0x000001e825267890 */ /* 0x000fe2000ff1e03f */
[----:B------:R-:W-:Y:S01]  /*0bf0*/  SHF.R.S32.HI R3, RZ, 0x1f, R236 ;  /* 0x0000001fff037819 */ /* 0x000fe200000114ec */
[----:B------:R-:W-:Y:S01]  /*0c00*/  UIADD3 UR41, UP1, UR37, 0x1f4, URZ ;  /* 0x000001f425297890 */ /* 0x000fe2000ff3e03f */
[----:B------:R-:W-:Y:S01]  /*0c10*/  IMAD.MOV.U32 R153, RZ, RZ, RZ ;  /* 0x000000ffff997224 */ /* 0x000fe200078e00ff */
[----:B------:R-:W-:Y:S01]  /*0c20*/  UIADD3.X UR46, URZ, UR36, URZ, UP0, !UPT ;  /* 0x000000243f2e7290 */ /* 0x000fe200087fe43f */
[CC--:B------:R-:W-:Y:S01]  /*0c30*/  LEA.HI R8, R3.reuse, R236.reuse, RZ, 0x7 ;  /* 0x000000ec03087211 */ /* 0x0c0fe200078f38ff */
[----:B------:R-:W-:Y:S01]  /*0c40*/  IMAD.MOV.U32 R156, RZ, RZ, RZ ;  /* 0x000000ffff9c7224 */ /* 0x000fe200078e00ff */
[----:B------:R-:W-:Y:S01]  /*0c50*/  LEA.HI R0, R3, R236, RZ, 0x4 ;  /* 0x000000ec03007211 */ /* 0x000fe200078f20ff */
[----:B------:R-:W-:Y:S01]  /*0c60*/  UIADD3.X UR47, URZ, UR36, URZ, UP1, !UPT ;  /* 0x000000243f2f7290 */ /* 0x000fe20008ffe43f */
[----:B------:R-:W-:-:S02]  /*0c70*/  LOP3.LUT R7, R8, 0xffffff80, RZ, 0xc0, !PT ;  /* 0xffffff8008077812 */ /* 0x000fc400078ec0ff */
[----:B------:R-:W-:Y:S02]  /*0c80*/  SHF.R.S32.HI R5, RZ, 0x4, R0 ;  /* 0x00000004ff057819 */ /* 0x000fe40000011400 */
[----:B------:R-:W-:Y:S01]  /*0c90*/  SHF.R.S32.HI R237, RZ, 0x7, R8 ;  /* 0x00000007ffed7819 */ /* 0x000fe20000011408 */
[----:B------:R-:W-:Y:S01]  /*0ca0*/  IMAD.IADD R7, R236, 0x1, -R7 ;  /* 0x00000001ec077824 */ /* 0x000fe200078e0a07 */
[----:B------:R-:W-:Y:S02]  /*0cb0*/  LEA.HI R4, R0, R5, RZ, 0x1 ;  /* 0x0000000500047211 */ /* 0x000fe400078f08ff */
[----:B------:R-:W-:Y:S02]  /*0cc0*/  LEA.HI R8, R8, R237, RZ, 0x1 ;  /* 0x000000ed08087211 */ /* 0x000fe400078f08ff */
[----:B------:R-:W-:Y:S02]  /*0cd0*/  SHF.R.S32.HI R10, RZ, 0x1f, R7 ;  /* 0x0000001fff0a7819 */ /* 0x000fe40000011407 */
[----:B------:R-:W-:Y:S01]  /*0ce0*/  LOP3.LUT R6, R4, 0x1ffffffe, RZ, 0xc0, !PT ;  /* 0x1ffffffe04067812 */ /* 0x000fe200078ec0ff */
[----:B------:R-:W-:Y:S01]  /*0cf0*/  UMOV UR42, UR42 ;  /* 0x0000002a002a7c82 */ /* 0x000fe20008000000 */
[----:B0-----:R-:W-:Y:S01]  /*0d00*/  UMOV UR43, UR4 ;  /* 0x00000004002b7c82 */ /* 0x001fe20008000000 */
[----:B------:R-:W-:-:S02]  /*0d10*/  LEA.HI R4, R3, R236, RZ, 0x5 ;  /* 0x000000ec03047211 */ /* 0x000fc400078f28ff */
[----:B------:R-:W-:Y:S01]  /*0d20*/  LEA.HI R9, R10, R7, RZ, 0x2 ;  /* 0x000000070a097211 */ /* 0x000fe200078f10ff */
[----:B------:R-:W-:Y:S01]  /*0d30*/  IMAD.IADD R6, R5, 0x1, -R6 ;  /* 0x0000000105067824 */ /* 0x000fe200078e0a06 */
[----:B------:R-:W-:Y:S02]  /*0d40*/  LOP3.LUT R5, R0, 0xfffffff0, RZ, 0xc0, !PT ;  /* 0xfffffff000057812 */ /* 0x000fe400078ec0ff */
[--C-:B------:R-:W-:Y:S02]  /*0d50*/  SHF.R.S32.HI R165, RZ, 0x5, R4.reuse ;  /* 0x00000005ffa57819 */ /* 0x100fe40000011404 */
[----:B------:R-:W-:Y:S01]  /*0d60*/  SHF.R.S32.HI R4, RZ, 0x1f, R4 ;  /* 0x0000001fff047819 */ /* 0x000fe20000011404 */
[----:B------:R-:W-:Y:S01]  /*0d70*/  IMAD.IADD R12, R236, 0x1, -R5 ;  /* 0x00000001ec0c7824 */ /* 0x000fe200078e0a05 */
[--C-:B------:R-:W-:Y:S02]  /*0d80*/  SHF.R.S32.HI R0, RZ, 0x2, R9.reuse ;  /* 0x00000002ff007819 */ /* 0x100fe40000011409 */
[----:B------:R-:W-:Y:S01]  /*0d90*/  SHF.R.S32.HI R11, RZ, 0x1f, R9 ;  /* 0x0000001fff0b7819 */ /* 0x000fe20000011409 */
[----:B------:R-:W-:Y:S01]  /*0da0*/  IMAD R5, R237, 0x100, R12 ;  /* 0x00000100ed057824 */ /* 0x000fe200078e020c */
[----:B------:R-:W-:Y:S01]  /*0db0*/  LEA.HI R4, R4, R165, RZ, 0x2 ;  /* 0x000000a504047211 */ /* 0x000fe200078f10ff */
[----:B------:R0:W-:Y:S01]  /*0dc0*/  STL [R1+0x4d4], R12 ;  /* 0x0004d40c01007387 */ /* 0x0001e20000100800 */
[----:B------:R-:W-:-:S02]  /*0dd0*/  LEA.HI R11, R11, R0, RZ, 0x3 ;  /* 0x000000000b0b7211 */ /* 0x000fc400078f18ff */
[----:B------:R-:W-:Y:S02]  /*0de0*/  LOP3.LUT R4, R4, 0x3ffffc, RZ, 0xc0, !PT ;  /* 0x003ffffc04047812 */ /* 0x000fe400078ec0ff */
[----:B------:R-:W-:Y:S02]  /*0df0*/  LOP3.LUT R11, R11, 0xfffffff8, RZ, 0xc0, !PT ;  /* 0xfffffff80b0b7812 */ /* 0x000fe400078ec0ff */
[----:B------:R-:W-:Y:S01]  /*0e00*/  LEA.HI R10, R10, R7, RZ, 0x5 ;  /* 0x000000070a0a7211 */ /* 0x000fe200078f28ff */
[----:B------:R-:W-:Y:S01]  /*0e10*/  IMAD.IADD R4, R165, 0x1, -R4 ;  /* 0x00000001a5047824 */ /* 0x000fe200078e0a04 */
[----:B------:R-:W-:Y:S01]  /*0e20*/  LOP3.LUT R8, R8, 0xfffffe, RZ, 0xc0, !PT ;  /* 0x00fffffe08087812 */ /* 0x000fe200078ec0ff */
[----:B------:R-:W-:Y:S01]  /*0e30*/  IMAD.IADD R11, R0, 0x1, -R11 ;  /* 0x00000001000b7824 */ /* 0x000fe200078e0a0b */
[CC--:B------:R-:W-:Y:S01]  /*0e40*/  LEA.HI R0, R3.reuse, R236.reuse, RZ, 0x2 ;  /* 0x000000ec03007211 */ /* 0x0c0fe200078f10ff */
[----:B------:R-:W-:Y:S01]  /*0e50*/  IMAD R158, R4, 0x10, R5 ;  /* 0x00000010049e7824 */ /* 0x000fe200078e0205 */
[----:B------:R-:W-:Y:S01]  /*0e60*/  LEA.HI R4, R3, R236, RZ, 0x3 ;  /* 0x000000ec03047211 */ /* 0x000fe200078f18ff */
[----:B------:R-:W-:Y:S01]  /*0e70*/  IMAD.IADD R8, R237, 0x1, -R8 ;  /* 0x00000001ed087824 */ /* 0x000fe200078e0a08 */
[----:B------:R-:W-:-:S02]  /*0e80*/  SHF.R.S32.HI R152, RZ, 0x2, R0 ;  /* 0x00000002ff987819 */ /* 0x000fc40000011400 */
[----:B------:R-:W-:Y:S02]  /*0e90*/  LOP3.LUT R3, R0, 0xfffffffc, RZ, 0xc0, !PT ;  /* 0xfffffffc00037812 */ /* 0x000fe400078ec0ff */
[----:B------:R-:W-:Y:S01]  /*0ea0*/  SHF.R.S32.HI R5, RZ, 0x1f, R0 ;  /* 0x0000001fff057819 */ /* 0x000fe20000011400 */
[----:B------:R-:W-:Y:S01]  /*0eb0*/  VIADD R14, R152, 0x20 ;  /* 0x00000020980e7836 */ /* 0x000fe20000000000 */
[----:B0-----:R-:W-:Y:S01]  /*0ec0*/  LOP3.LUT R12, R9, 0x7ffffffc, RZ, 0xc0, !PT ;  /* 0x7ffffffc090c7812 */ /* 0x001fe200078ec0ff */
[----:B------:R-:W-:Y:S01]  /*0ed0*/  IMAD.IADD R13, R236, 0x1, -R3 ;  /* 0x00000001ec0d7824 */ /* 0x000fe200078e0a03 */
[----:B------:R-:W-:Y:S01]  /*0ee0*/  LEA.HI R5, R5, R152, RZ, 0x3 ;  /* 0x0000009805057211 */ /* 0x000fe200078f18ff */
[----:B------:R-:W-:Y:S01]  /*0ef0*/  IMAD.SHL.U32 R3, R14, 0x40, RZ ;  /* 0x000000400e037824 */ /* 0x000fe200078e00ff */
[----:B------:R-:W-:Y:S01]  /*0f00*/  SHF.R.S32.HI R228, RZ, 0x3, R4 ;  /* 0x00000003ffe47819 */ /* 0x000fe20000011404 */
[----:B------:R-:W-:Y:S01]  /*0f10*/  IMAD.IADD R12, R7, 0x1, -R12 ;  /* 0x00000001070c7824 */ /* 0x000fe200078e0a0c */
[----:B------:R-:W-:Y:S01]  /*0f20*/  LOP3.LUT R7, R4, 0xfffffff8, RZ, 0xc0, !PT ;  /* 0xfffffff804077812 */ /* 0x000fe200078ec0ff */
[----:B------:R-:W-:Y:S01]  /*0f30*/  IMAD.SHL.U32 R22, R13, 0x8, RZ ;  /* 0x000000080d167824 */ /* 0x000fe200078e00ff */
[----:B------:R-:W-:Y:S01]  /*0f40*/  LOP3.LUT R5, R5, 0xfffffff8, RZ, 0xc0, !PT ;  /* 0xfffffff805057812 */ /* 0x000fe200078ec0ff */
[----:B------:R-:W-:Y:S01]  /*0f50*/  IMAD.SHL.U32 R9, R6, 0x8, RZ ;  /* 0x0000000806097824 */ /* 0x000fe200078e00ff */
[----:B------:R-:W-:Y:S01]  /*0f60*/  SHF.R.S32.HI R4, RZ, 0x1f, R14 ;  /* 0x0000001fff047819 */ /* 0x000fe2000001140e */
[----:B------:R-:W-:Y:S01]  /*0f70*/  IMAD.IADD R15, R236, 0x1, -R7 ;  /* 0x00000001ec0f7824 */ /* 0x000fe200078e0a07 */
[----:B------:R-:W-:Y:S01]  /*0f80*/  LEA.HI R0, R13, R13, RZ, 0x1 ;  /* 0x0000000d0d007211 */ /* 0x000fe200078f08ff */
[----:B------:R-:W-:Y:S01]  /*0f90*/  IMAD.IADD R157, R152, 0x1, -R5 ;  /* 0x00000001989d7824 */ /* 0x000fe200078e0a05 */
[----:B------:R-:W-:Y:S01]  /*0fa0*/  LEA.HI R4, R4, R14, RZ, 0x3 ;  /* 0x0000000e04047211 */ /* 0x000fe200078f18ff */
[----:B------:R-:W-:Y:S01]  /*0fb0*/  IMAD.SHL.U32 R7, R8, 0x100, RZ ;  /* 0x0000010008077824 */ /* 0x000fe200078e00ff */
[----:B------:R-:W-:Y:S01]  /*0fc0*/  LOP3.LUT R0, R0, 0x1ffffffe, RZ, 0xc0, !PT ;  /* 0x1ffffffe00007812 */ /* 0x000fe200078ec0ff */
[----:B------:R-:W-:Y:S01]  /*0fd0*/  IMAD.SHL.U32 R6, R12, 0x2, RZ ;  /* 0x000000020c067824 */ /* 0x000fe200078e00ff */
[----:B------:R-:W-:Y:S01]  /*0fe0*/  LOP3.LUT R5, R3, 0x1c0, RZ, 0xc0, !PT ;  /* 0x000001c003057812 */ /* 0x000fe200078ec0ff */
[----:B------:R-:W-:Y:S01]  /*0ff0*/  IMAD.SHL.U32 R4, R4, 0x40, RZ ;  /* 0x0000004004047824 */ /* 0x000fe200078e00ff */
[----:B------:R-:W-:Y:S01]  /*1000*/  SHF.R.S32.HI R10, RZ, 0x5, R10 ;  /* 0x00000005ff0a7819 */ /* 0x000fe2000001140a */
[----:B------:R-:W-:Y:S01]  /*1010*/  IMAD.IADD R3, R13, 0x1, -R0 ;  /* 0x000000010d037824 */ /* 0x000fe200078e0a00 */
[----:B------:R-:W-:Y:S01]  /*1020*/  LOP3.LUT R0, R5, 0x38, R22, 0xf8, !PT ;  /* 0x0000003805007812 */ /* 0x000fe200078ef816 */
[----:B------:R0:W-:Y:S01]  /*1030*/  STL [R1+0x4cc], R5 ;  /* 0x0004cc0501007387 */ /* 0x0001e20000100800 */
[----:B------:R-:W-:Y:S01]  /*1040*/  LOP3.LUT R4, R4, 0xfffffe00, RZ, 0xc0, !PT ;  /* 0xfffffe0004047812 */ /* 0x000fe200078ec0ff */
[----:B------:R-:W-:-:S02]  /*1050*/  IMAD.IADD R161, R6, 0x1, R7 ;  /* 0x0000000106a17824 */ /* 0x000fc400078e0207 */
[----:B------:R-:W-:Y:S01]  /*1060*/  IMAD R160, R10, 0x10, R11 ;  /* 0x000000100aa07824 */ /* 0x000fe200078e020b */
[----:B------:R-:W-:Y:S01]  /*1070*/  STL [R1+0x438], R13 ;  /* 0x0004380d01007387 */ /* 0x000fe20000100800 */
[----:B------:R-:W-:Y:S02]  /*1080*/  VIADD R225, R161, 0x8 ;  /* 0x00000008a1e17836 */ /* 0x000fe40000000000 */
[----:B------:R-:W-:Y:S01]  /*1090*/  IMAD R3, R3, 0x8, R160 ;  /* 0x0000000803037824 */ /* 0x000fe200078e02a0 */
[----:B------:R-:W-:Y:S01]  /*10a0*/  STL [R1+0x4dc], R4 ;  /* 0x0004dc0401007387 */ /* 0x000fe20000100800 */
[----:B0-----:R-:W-:Y:S01]  /*10b0*/  SHF.R.U32.HI R5, RZ, 0x3, R5 ;  /* 0x00000003ff057819 */ /* 0x001fe20000011605 */
[C---:B------:R-:W-:Y:S02]  /*10c0*/  VIADD R224, R161.reuse, 0x10 ;  /* 0x00000010a1e07836 */ /* 0x040fe40000000000 */
[C---:B------:R-:W-:Y:S01]  /*10d0*/  VIADD R223, R161.reuse, 0x18 ;  /* 0x00000018a1df7836 */ /* 0x040fe20000000000 */
[----:B------:R0:W-:Y:S01]  /*10e0*/  STL [R1+0x434], R3 ;  /* 0x0004340301007387 */ /* 0x0001e20000100800 */
[----:B------:R-:W-:-:S02]  /*10f0*/  VIADD R222, R161, 0x20 ;  /* 0x00000020a1de7836 */ /* 0x000fc40000000000 */
[C---:B------:R-:W-:Y:S01]  /*1100*/  VIADD R221, R161.reuse, 0x28 ;  /* 0x00000028a1dd7836 */ /* 0x040fe20000000000 */
[----:B------:R1:W-:Y:S01]  /*1110*/  STL [R1+0x4d8], R5 ;  /* 0x0004d80501007387 */ /* 0x0003e20000100800 */
[C---:B------:R-:W-:Y:S02]  /*1120*/  VIADD R220, R161.reuse, 0x30 ;  /* 0x00000030a1dc7836 */ /* 0x040fe40000000000 */
[C---:B------:R-:W-:Y:S01]  /*1130*/  VIADD R219, R161.reuse, 0x38 ;  /* 0x00000038a1db7836 */ /* 0x040fe20000000000 */
[----:B------:R-:W-:Y:S01]  /*1140*/  STL [R1+0x444], R15 ;  /* 0x0004440f01007387 */ /* 0x000fe20000100800 */
[C---:B------:R-:W-:Y:S01]  /*1150*/  VIADD R218, R161.reuse, 0x40 ;  /* 0x00000040a1da7836 */ /* 0x040fe20000000000 */
[----:B0-----:R-:W-:Y:S01]  /*1160*/  SHF.R.S32.HI R3, RZ, 0x1f, R223 ;  /* 0x0000001fff037819 */ /* 0x001fe200000114df */
[C---:B------:R-:W-:Y:S01]  /*1170*/  VIADD R217, R161.reuse, 0x48 ;  /* 0x00000048a1d97836 */ /* 0x040fe20000000000 */
[----:B------:R-:W-:Y:S01]  /*1180*/  STL [R1+0x440], R14 ;  /* 0x0004400e01007387 */ /* 0x000fe20000100800 */
[C---:B------:R-:W-:Y:S01]  /*1190*/  VIADD R216, R161.reuse, 0x50 ;  /* 0x00000050a1d87836 */ /* 0x040fe20000000000 */
[----:B-1----:R-:W-:Y:S01]  /*11a0*/  LOP3.LUT R5, R4, R0, R5, 0xf6, !PT ;  /* 0x0000000004057212 */ /* 0x002fe200078ef605 */
[C---:B------:R-:W-:Y:S01]  /*11b0*/  VIADD R215, R161.reuse, 0x58 ;  /* 0x00000058a1d77836 */ /* 0x040fe20000000000 */
[----:B------:R-:W-:Y:S01]  /*11c0*/  SHF.R.S32.HI R0, RZ, 0x1f, R161 ;  /* 0x0000001fff007819 */ /* 0x000fe200000114a1 */
[----:B------:R0:W-:Y:S01]  /*11d0*/  STL [R1+0x4b8], R3 ;  /* 0x0004b80301007387 */ /* 0x0001e20000100800 */
[----:B------:R-:W-:-:S02]  /*11e0*/  VIADD R214, R161, 0x60 ;  /* 0x00000060a1d67836 */ /* 0x000fc40000000000 */
[----:B------:R-:W-:Y:S01]  /*11f0*/  IMAD R4, R5, 0x2, R2 ;  /* 0x0000000205047824 */ /* 0x000fe200078e0202 */
[----:B------:R1:W-:Y:S01]  /*1200*/  STL [R1+0x4c4], R0 ;  /* 0x0004c40001007387 */ /* 0x0003e20000100800 */
[C---:B------:R-:W-:Y:S02]  /*1210*/  VIADD R213, R161.reuse, 0x68 ;  /* 0x00000068a1d57836 */ /* 0x040fe40000000000 */
[C---:B------:R-:W-:Y:S01]  /*1220*/  VIADD R212, R161.reuse, 0x70 ;  /* 0x00000070a1d47836 */ /* 0x040fe20000000000 */
[----:B------:R2:W-:Y:S01]  /*1230*/  STL [R1+0x4c8], R4 ;  /* 0x0004c80401007387 */ /* 0x0005e20000100800 */
[C---:B------:R-:W-:Y:S01]  /*1240*/  VIADD R211, R161.reuse, 0x78 ;  /* 0x00000078a1d37836 */ /* 0x040fe20000000000 */
[----:B0-----:R-:W-:Y:S01]  /*1250*/  SHF.R.S32.HI R3, RZ, 0x1f, R220 ;  /* 0x0000001fff037819 */ /* 0x001fe200000114dc */
[C---:B------:R-:W-:Y:S01]  /*1260*/  VIADD R210, R161.reuse, 0x80 ;  /* 0x00000080a1d27836 */ /* 0x040fe20000000000 */
[----:B------:R-:W-:Y:S01]  /*1270*/  STL [R1+0x4e4], R9 ;  /* 0x0004e40901007387 */ /* 0x000fe20000100800 */
[C---:B------:R-:W-:Y:S01]  /*1280*/  VIADD R209, R161.reuse, 0x88 ;  /* 0x00000088a1d17836 */ /* 0x040fe20000000000 */
[----:B-1----:R-:W-:Y:S01]  /*1290*/  SHF.R.S32.HI R0, RZ, 0x1f, R225 ;  /* 0x0000001fff007819 */ /* 0x002fe200000114e1 */
[C---:B------:R-:W-:Y:S01]  /*12a0*/  VIADD R208, R161.reuse, 0x90 ;  /* 0x00000090a1d07836 */ /* 0x040fe20000000000 */
[----:B------:R0:W-:Y:S01]  /*12b0*/  STL [R1+0x4ac], R3 ;  /* 0x0004ac0301007387 */ /* 0x0001e20000100800 */
[C---:B------:R-:W-:Y:S01]  /*12c0*/  VIADD R207, R161.reuse, 0x98 ;  /* 0x00000098a1cf7836 */ /* 0x040fe20000000000 */
[----:B--2---:R-:W-:Y:S01]  /*12d0*/  SHF.R.S32.HI R4, RZ, 0x1f, R224 ;  /* 0x0000001fff047819 */ /* 0x004fe200000114e0 */
[C---:B------:R-:W-:Y:S01]  /*12e0*/  VIADD R206, R161.reuse, 0xa0 ;  /* 0x000000a0a1ce7836 */ /* 0x040fe20000000000 */
[----:B------:R1:W-:Y:S01]  /*12f0*/  STL [R1+0x4c0], R0 ;  /* 0x0004c00001007387 */ /* 0x0003e20000100800 */
[----:B------:R-:W-:-:S02]  /*1300*/  VIADD R205, R161, 0xa8 ;  /* 0x000000a8a1cd7836 */ /* 0x000fc40000000000 */
        /* <DEDUP_REMOVED lines=12> */
[----:B------:R-:W-:Y:S01]  /*13d0*/  VIADD R196, R161, 0xe0 ;  /* 0x000000e0a1c47836 */ /* 0x000fe20000000000 */
[----:B------:R1:W-:Y:S01]  /*13e0*/  STL [R1+0x4b4], R0 ;  /* 0x0004b40001007387 */ /* 0x0003e20000100800 */
[----:B------:R-:W-:-:S02]  /*13f0*/  IMAD.SHL.U32 R154, R13, 0x4, RZ ;  /* 0x000000040d9a7824 */ /* 0x000fc400078e00ff */
[C---:B------:R-:W-:Y:S01]  /*1400*/  VIADD R195, R161.reuse, 0xe8 ;  /* 0x000000e8a1c37836 */ /* 0x040fe20000000000 */
[----:B------:R2:W-:Y:S01]  /*1410*/  STL [R1+0x4b0], R4 ;  /* 0x0004b00401007387 */ /* 0x0005e20000100800 */
[----:B------:R-:W-:Y:S01]  /*1420*/  VIADD R162, R154, 0x10 ;  /* 0x000000109aa27836 */ /* 0x000fe20000000000 */
[----:B0-----:R-:W-:Y:S01]  /*1430*/  SHF.R.S32.HI R3, RZ, 0x1f, R214 ;  /* 0x0000001fff037819 */ /* 0x001fe200000114d6 */
[C---:B------:R-:W-:Y:S01]  /*1440*/  VIADD R227, R161.reuse, 0xf0 ;  /* 0x000000f0a1e37836 */ /* 0x040fe20000000000 */
[----:B------:R-:W-:Y:S01]  /*1450*/  STL [R1+0x4e0], R6 ;  /* 0x0004e00601007387 */ /* 0x000fe20000100800 */
[----:B------:R-:W-:Y:S01]  /*1460*/  VIADD R226, R161, 0xf8 ;  /* 0x000000f8a1e27836 */ /* 0x000fe20000000000 */
[----:B-1----:R-:W-:Y:S01]  /*1470*/  SHF.R.S32.HI R0, RZ, 0x1f, R219 ;  /* 0x0000001fff007819 */ /* 0x002fe200000114db */
[----:B------:R-:W-:Y:S01]  /*1480*/  IMAD.SHL.U32 R190, R15, 0x8, RZ ;  /* 0x000000080fbe7824 */ /* 0x000fe200078e00ff */
[----:B------:R0:W-:Y:S01]  /*1490*/  STL [R1+0x494], R3 ;  /* 0x0004940301007387 */ /* 0x0001e20000100800 */
[----:B------:R-:W-:Y:S01]  /*14a0*/  SHF.R.S32.HI R8, RZ, 0x1f, R162 ;  /* 0x0000001fff087819 */ /* 0x000fe200000114a2 */
[----:B------:R-:W-:Y:S01]  /*14b0*/  IMAD.U32 R158, R158, 0x40, R9 ;  /* 0x000000409e9e7824 */ /* 0x000fe200078e0009 */
[----:B--2---:R-:W-:Y:S01]  /*14c0*/  SHF.R.S32.HI R4, RZ, 0x1f, R218 ;  /* 0x0000001fff047819 */ /* 0x004fe200000114da */
        /* <DEDUP_REMOVED lines=12> */
[----:B------:R-:W-:Y:S01]  /*1590*/  VIADD R191, R190, 0x1c0 ;  /* 0x000001c0bebf7836 */ /* 0x000fe20000000000 */
[----:B--2---:R-:W-:Y:S01]  /*15a0*/  SHF.R.S32.HI R4, RZ, 0x1f, R215 ;  /* 0x0000001fff047819 */ /* 0x004fe200000114d7 */
[----:B------:R-:W-:Y:S01]  /*15b0*/  IMAD.WIDE R158, R158, R159, UR42 ;  /* 0x0000002a9e9e7e25 */ /* 0x000fe2000f8e029f */
[----:B------:R1:W-:Y:S01]  /*15c0*/  STL [R1+0x49c], R0 ;  /* 0x00049c0001007387 */ /* 0x0003e20000100800 */
[----:B------:R-:W-:-:S02]  /*15d0*/  SHF.R.S32.HI R235, RZ, 0x1f, R187 ;  /* 0x0000001fffeb7819 */ /* 0x000fc400000114bb */
[----:B------:R-:W-:Y:S01]  /*15e0*/  SHF.R.S32.HI R234, RZ, 0x1f, R186 ;  /* 0x0000001fffea7819 */ /* 0x000fe200000114ba */
[----:B------:R2:W-:Y:S01]  /*15f0*/  STL [R1+0x498], R4 ;  /* 0x0004980401007387 */ /* 0x0005e20000100800 */
[----:B------:R-:W-:Y:S02]  /*1600*/  SHF.R.S32.HI R233, RZ, 0x1f, R185 ;  /* 0x0000001fffe97819 */ /* 0x000fe400000114b9 */
[----:B0-----:R-:W-:Y:S02]  /*1610*/  SHF.R.S32.HI R3, RZ, 0x1f, R208 ;  /* 0x0000001fff037819 */ /* 0x001fe400000114d0 */
[----:B------:R-:W-:Y:S02]  /*1620*/  SHF.R.S32.HI R232, RZ, 0x1f, R184 ;  /* 0x0000001fffe87819 */ /* 0x000fe400000114b8 */
[----:B-1----:R-:W-:Y:S01]  /*1630*/  SHF.R.S32.HI R0, RZ, 0x1f, R213 ;  /* 0x0000001fff007819 */ /* 0x002fe200000114d5 */
[----:B------:R0:W-:Y:S01]  /*1640*/  STL [R1+0x47c], R3 ;  /* 0x00047c0301007387 */ /* 0x0001e20000100800 */
[----:B------:R-:W-:-:S02]  /*1650*/  SHF.R.S32.HI R231, RZ, 0x1f, R167 ;  /* 0x0000001fffe77819 */ /* 0x000fc400000114a7 */
[----:B--2---:R-:W-:Y:S01]  /*1660*/  SHF.R.S32.HI R4, RZ, 0x1f, R212 ;  /* 0x0000001fff047819 */ /* 0x004fe200000114d4 */
[----:B------:R1:W-:Y:S01]  /*1670*/  STL [R1+0x490], R0 ;  /* 0x0004900001007387 */ /* 0x0003e20000100800 */
[----:B------:R-:W-:Y:S02]  /*1680*/  SHF.R.S32.HI R230, RZ, 0x1f, R192 ;  /* 0x0000001fffe67819 */ /* 0x000fe400000114c0 */
[----:B------:R-:W-:Y:S01]  /*1690*/  SHF.R.S32.HI R229, RZ, 0x1f, R191 ;  /* 0x0000001fffe57819 */ /* 0x000fe200000114bf */
[----:B------:R2:W-:Y:S01]  /*16a0*/  STL [R1+0x48c], R4 ;  /* 0x00048c0401007387 */ /* 0x0005e20000100800 */
[----:B0-----:R-:W-:Y:S02]  /*16b0*/  SHF.R.S32.HI R3, RZ, 0x1f, R205 ;  /* 0x0000001fff037819 */ /* 0x001fe400000114cd */
[----:B-1----:R-:W-:-:S03]  /*16c0*/  SHF.R.S32.HI R0, RZ, 0x1f, R210 ;  /* 0x0000001fff007819 */ /* 0x002fc600000114d2 */
[----:B------:R0:W-:Y:S01]  /*16d0*/  STL [R1+0x470], R3 ;  /* 0x0004700301007387 */ /* 0x0001e20000100800 */
[----:B--2---:R-:W-:-:S03]  /*16e0*/  SHF.R.S32.HI R4, RZ, 0x1f, R209 ;  /* 0x0000001fff047819 */ /* 0x004fc600000114d1 */
[----:B------:R1:W-:Y:S04]  /*16f0*/  STL [R1+0x484], R0 ;  /* 0x0004840001007387 */ /* 0x0003e80000100800 */
        /* <DEDUP_REMOVED lines=15> */
[----:B------:R-:W-:Y:S01]  /*17f0*/  STL [R1+0x44c], R3 ;  /* 0x00044c0301007387 */ /* 0x000fe20000100800 */
[----:B--2---:R-:W-:-:S03]  /*1800*/  SHF.R.S32.HI R4, RZ, 0x1f, R198 ;  /* 0x0000001fff047819 */ /* 0x004fc600000114c6 */
[----:B------:R0:W-:Y:S04]  /*1810*/  STL [R1+0x460], R0 ;  /* 0x0004600001007387 */ /* 0x0001e80000100800 */
[----:B------:R1:W-:Y:S01]  /*1820*/  STL [R1+0x45c], R4 ;  /* 0x00045c0401007387 */ /* 0x0003e20000100800 */
[----:B0-----:R-:W-:Y:S02]  /*1830*/  SHF.R.S32.HI R0, RZ, 0x1f, R196 ;  /* 0x0000001fff007819 */ /* 0x001fe400000114c4 */
[----:B-1----:R-:W-:-:S03]  /*1840*/  SHF.R.S32.HI R4, RZ, 0x1f, R195 ;  /* 0x0000001fff047819 */ /* 0x002fc600000114c3 */
[----:B------:R0:W-:Y:S04]  /*1850*/  STL [R1+0x454], R0 ;  /* 0x0004540001007387 */ /* 0x0001e80000100800 */
[----:B------:R1:W-:Y:S01]  /*1860*/  STL [R1+0x450], R4 ;  /* 0x0004500401007387 */ /* 0x0003e20000100800 */
[----:B0-----:R-:W-:-:S05]  /*1870*/  SHF.R.S32.HI R0, RZ, 0x1f, R226 ;  /* 0x0000001fff007819 */ /* 0x001fca00000114e2 */
[----:B------:R1:W-:Y:S02]  /*1880*/  STL [R1+0x448], R0 ;  /* 0x0004480001007387 */ /* 0x0003e40000100800 */
.L_x_3825:
[----:B------:R-:W-:Y:S01]  /*1890*/  ULDC.64 UR4, c[0x0][0xb20] ;  /* 0x0002c80000047ab9 */ /* 0x000fe20000000a00 */
[----:B012-4-:R-:W0:Y:S01]  /*18a0*/  LDC.64 R4, c[0x0][0xb00] ;  /* 0x0002c000ff047b82 */ /* 0x017e220000000a00 */
[----:B------:R-:W-:Y:S01]  /*18b0*/  ISETP.NE.U32.AND P0, PT, RZ, UR4, PT ;  /* 0x00000004ff007c0c */ /* 0x000fe2000bf05070 */
[----:B---3--:R-:W-:Y:S01]  /*18c0*/  IMAD.MOV.U32 R10, RZ, RZ, RZ ;  /* 0x000000ffff0a7224 */ /* 0x008fe200078e00ff */
        /* <DEDUP_REMOVED lines=13> */
[----:B-----5:R-:W-:Y:S01]  /*19a0*/  IMAD.U32 R24, RZ, RZ, UR4 ;  /* 0x00000004ff187e24 */ /* 0x020fe2000f8e00ff */
[----:B------:R-:W-:Y:S02]  /*19b0*/  ULDC.64 UR4, c[0x0][0x418] ;  /* 0x0001060000047ab9 */ /* 0x000fe40000000a00 */
[----:B------:R2:W5:Y:S01]  /*19c0*/  @P3 LDG.E R18, desc[UR44][R4.64] ;  /* 0x0000002c04123981 */ /* 0x000562000c1e1900 */
        /* <DEDUP_REMOVED lines=29> */
.L_x_3601:
[----:B------:R-:W-:Y:S02]  /*1ba0*/  IMAD.U32 R38, RZ, RZ, UR5 ;  /* 0x00000005ff267e24 */ /* 0x000fe4000f8e00ff */
[----:B------:R-:W-:Y:S01]  /*1bb0*/  IMAD.U32 R19, RZ, RZ, UR4 ;  /* 0x00000004ff137e24 */ /* 0x000fe2000f8e00ff */
[----:B------:R-:W-:Y:S06]  /*1bc0*/  @!P2 BRA `(.L_x_3602) ;  /* 0x000000000010a947 */ /* 0x000fec0003800000 */
[----:B------:R-:W0:Y:S02]  /*1bd0*/  LDC.64 R4, c[0x0][0xb18] ;  /* 0x0002c600ff047b82 */ /* 0x000e240000000a00 */
[----:B0-----:R-:W-:-:S05]  /*1be0*/  IMAD.WIDE R4, R91, 0x4, R4 ;  /* 0x000000045b047825 */ /* 0x001fca00078e0204 */
[----:B------:R0:W5:Y:S01]  /*1bf0*/  LDG.E R19, desc[UR44][R4.64] ;  /* 0x0000002c04137981 */ /* 0x000162000c1e1900 */
[----:B------:R-:W-:Y:S05]  /*1c00*/  BRA `(.L_x_3603) ;  /* 0x0000000000107947 */ /* 0x000fea0003800000 */
.L_x_3602:
[----:B------:R-:W-:Y:S05]  /*1c10*/  @!P3 BRA `(.L_x_3603) ;  /* 0x00000000000cb947 */ /* 0x000fea0003800000 */
[----:B------:R-:W2:Y:S04]  /*1c20*/  LDG.E R0, desc[UR44][R4.64] ;  /* 0x0000002c04007981 */ /* 0x000ea8000c1e1900 */
[----:B------:R-:W2:Y:S02]  /*1c30*/  LDG.E R19, desc[UR44][R4.64+0x4] ;  /* 0x0000042c04137981 */ /* 0x000ea4000c1e1900 */
[----:B--2---:R-:W-:-:S07]  /*1c40*/  IMAD.IADD R19, R19, 0x1, -R0 ;  /* 0x0000000113137824 */ /* 0x004fce00078e0a00 */
.L_x_3603:
[----:B------:R-:W-:Y:S02]  /*1c50*/  ULDC.64 UR4, c[0x0][0xb08] ;  /* 0x0002c20000047ab9 */ /* 0x000fe40000000a00 */
[----:B------:R-:W-:-:S04]  /*1c60*/  ISETP.NE.U32.AND P0, PT, RZ, UR4, PT ;  /* 0x00000004ff007c0c */ /* 0x000fc8000bf05070 */
[----:B------:R-:W-:Y:S01]  /*1c70*/  ISETP.NE.AND.EX P0, PT, RZ, UR5, PT, P0 ;  /* 0x00000005ff007c0c */ /* 0x000fe2000bf05300 */
[----:B------:R-:W-:Y:S02]  /*1c80*/  ULDC.64 UR4, c[0x0][0xb28] ;  /* 0x0002ca0000047ab9 */ /* 0x000fe40000000a00 */
[----:B------:R-:W-:-:S04]  /*1c90*/  ISETP.NE.U32.AND P1, PT, RZ, UR4, PT ;  /* 0x00000004ff007c0c */ /* 0x000fc8000bf25070 */
[----:B------:R-:W-:-:S06]  /*1ca0*/  ISETP.NE.AND.EX P1, PT, RZ, UR5, PT, P1 ;  /* 0x00000005ff007c0c */ /* 0x000fcc000bf25310 */
[----:B------:R-:W1:Y:S08]  /*1cb0*/  @P0 LDC.64 R6, c[0x0][0xb08] ;  /* 0x0002c200ff060b82 */ /* 0x000e700000000a00 */
[----:B0-----:R-:W0:Y:S01]  /*1cc0*/  @P1 LDC.64 R4, c[0x0][0xb28] ;  /* 0x0002ca00ff041b82 */ /* 0x001e220000000a00 */
[----:B-1----:R-:W-:-:S05]  /*1cd0*/  @P0 IMAD.WIDE R6, R91, 0x4, R6 ;  /* 0x000000045b060825 */ /* 0x002fca00078e0206 */
[----:B------:R-:W2:Y:S04]  /*1ce0*/  @P0 LDG.E R0, desc[UR44][R6.64] ;  /* 0x0000002c06000981 */ /* 0x000ea8000c1e1900 */
[----:B------:R-:W2:Y:S01]  /*1cf0*/  @P0 LDG.E R3, desc[UR44][R6.64+0x4] ;  /* 0x0000042c06030981 */ /* 0x000ea2000c1e1900 */
[----:B0-----:R-:W-:Y:S02]  /*1d00*/  @P1 IMAD.WIDE R8, R91, 0x4, R4 ;  /* 0x000000045b081825 */ /* 0x001fe400078e0204 */
[----:B------:R-:W0:Y:S02]  /*1d10*/  LDC R4, c[0x0][0x448] ;  /* 0x00011200ff047b82 */ /* 0x000e240000000800 */
[----:B-----5:R-:W-:-:S06]  /*1d20*/  IMAD.MOV.U32 R32, RZ, RZ, R19 ;  /* 0x000000ffff207224 */ /* 0x020fcc00078e0013 */
[----:B------:R1:W5:Y:S01]  /*1d30*/  @P1 LDG.E R32, desc[UR44][R8.64] ;  /* 0x0000002c08201981 */ /* 0x000362000c1e1900 */
[----:B------:R-:W-:Y:S02]  /*1d40*/  IMAD.SHL.U32 R164, R89, 0x40, RZ ;  /* 0x0000004059a47824 */ /* 0x000fe400078e00ff */
[----:B------:R-:W-:Y:S01]  /*1d50*/  IMAD.IADD R13, R19, 0x1, -R10 ;  /* 0x00000001130d7824 */ /* 0x000fe200078e0a0a */
[----:B0-----:R-:W-:Y:S02]  /*1d60*/  ISETP.NE.AND P1, PT, R4, 0x1, PT ;  /* 0x000000010400780c */ /* 0x001fe40003f25270 */
[----:B------:R-:W0:Y:S11]  /*1d70*/  LDC.64 R4, c[0x0][0xad8] ;  /* 0x0002b600ff047b82 */ /* 0x000e360000000a00 */
[----:B------:R-:W3:Y:S08]  /*1d80*/  @P1 LDC R11, c[0x0][0x44c] ;  /* 0x00011300ff0b1b82 */ /* 0x000ef00000000800 */
[----:B------:R-:W4:Y:S01]  /*1d90*/  @P1 LDC R12, c[0x0][0x450] ;  /* 0x00011400ff0c1b82 */ /* 0x000f220000000800 */
[----:B0-----:R-:W-:Y:S01]  /*1da0*/  ISETP.GE.AND P2, PT, R5, 0x1, PT ;  /* 0x000000010500780c */ /* 0x001fe20003f46270 */
[----:B--2---:R-:W-:-:S02]  /*1db0*/  @P0 IMAD.IADD R38, R3, 0x1, -R0 ;  /* 0x0000000103260824 */ /* 0x004fc400078e0a00 */
[----:B------:R-:W-:Y:S02]  /*1dc0*/  VIADD R0, R164, 0x3f ;  /* 0x0000003fa4007836 */ /* 0x000fe40000000000 */
[----:B------:R-:W-:Y:S02]  /*1dd0*/  IMAD.IADD R25, R13, 0x1, R38 ;  /* 0x000000010d197824 */ /* 0x000fe400078e0226 */
[----:B---3--:R-:W-:-:S03]  /*1de0*/  @P1 IMAD.HI.U32 R3, R0, R11, RZ ;  /* 0x0000000b00031227 */ /* 0x008fc600078e00ff */
        /* <DEDUP_REMOVED lines=21> */
.L_x_3606:
[----:B------:R-:W-:-:S13]  /*1f40*/  ISETP.NE.AND P0, PT, R5, 0x1, PT ;  /* 0x000000010500780c */ /* 0x000fda0003f05270 */
[----:B------:R-:W0:Y:S02]  /*1f50*/  @P0 LDC.64 R6, c[0x0][0xae0] ;  /* 0x0002b800ff060b82 */ /* 0x000e240000000a00 */
[----:B0-----:R-:W-:-:S05]  /*1f60*/  @P0 IMAD.HI.U32 R6, R0, R6, RZ ;  /* 0x0000000600060227 */ /* 0x001fca00078e00ff */
[----:B------:R-:W-:-:S07]  /*1f70*/  @P0 SHF.R.U32.HI R0, RZ, R7, R6 ;  /* 0x00000007ff000219 */ /* 0x000fce0000011606 */
.L_x_3607:
[----:B------:R-:W-:Y:S05]  /*1f80*/  BSYNC B0 ;  /* 0x0000000000007941 */ /* 0x000fea0003800000 */
.L_x_3605:
[----:B------:R-:W-:-:S05]  /*1f90*/  IMAD R3, R0, R5, R5 ;  /* 0x0000000500037224 */ /* 0x000fca00078e0205 */
[----:B------:R-:W-:-:S07]  /*1fa0*/  VIMNMX R4, R4, R3, PT ;  /* 0x0000000304047248 */ /* 0x000fce0003fe0100 */
.L_x_3604:
[----:B------:R-:W0:Y:S01]  /*1fb0*/  @P1 LDC R7, c[0x0][0x44c] ;  /* 0x00011300ff071b82 */ /* 0x000e220000000800 */
[----:B------:R-:W-:Y:S01]  /*1fc0*/  VIADD R4, R4, 0x3f ;  /* 0x0000003f04047836 */ /* 0x000fe20000000000 */
[----:B------:R-:W-:Y:S01]  /*1fd0*/  ULDC UR4, c[0x0][0xad4] ;  /* 0x0002b50000047ab9 */ /* 0x000fe20000000800 */
[----:B------:R-:W-:-:S03]  /*1fe0*/  IMAD.IADD R200, R25, 0x1, -R24 ;  /* 0x0000000119c87824 */ /* 0x000fc600078e0a18 */
[----:B------:R-:W-:Y:S02]  /*1ff0*/  SHF.R.S32.HI R3, RZ, 0x1f, R4 ;  /* 0x0000001fff037819 */ /* 0x000fe40000011404 */
[----:B------:R-:W1:Y:S02]  /*2000*/  @P1 LDC R9, c[0x0][0x450] ;  /* 0x00011400ff091b82 */ /* 0x000e640000000800 */
[----:B------:R-:W-:Y:S01]  /*2010*/  LEA.HI R3, R3, R4, RZ, 0x6 ;  /* 0x0000000403037211 */ /* 0x000fe200078f30ff */
[----:B0-----:R-:W-:-:S04]  /*2020*/  @P1 IMAD.HI.U32 R0, R164, R7, RZ ;  /* 0x00000007a4001227 */ /* 0x001fc800078e00ff */
[----:B------:R-:W-:Y:S01]  /*2030*/  IMAD.MOV.U32 R7, RZ, RZ, R164 ;  /* 0x000000ffff077224 */ /* 0x000fe200078e00a4 */
[----:B-1----:R-:W-:Y:S02]  /*2040*/  @P1 SHF.R.U32.HI R7, RZ, R9, R0 ;  /* 0x00000009ff071219 */ /* 0x002fe40000011600 */
[----:B------:R-:W-:-:S03]  /*2050*/  SHF.R.S32.HI R0, RZ, 0x6, R3 ;  /* 0x00000006ff007819 */ /* 0x000fc60000011403 */
[----:B------:R-:W-:Y:S01]  /*2060*/  IMAD.IADD R3, R200, 0x1, R7 ;  /* 0x00000001c8037824 */ /* 0x000fe200078e0207 */
        /* <DEDUP_REMOVED lines=13> */
.L_x_3610:
[----:B------:R-:W-:-:S13]  /*2140*/  ISETP.NE.AND P0, PT, R5, 0x1, PT ;  /* 0x000000010500780c */ /* 0x000fda0003f05270 */
[----:B------:R-:W0:Y:S02]  /*2150*/  @P0 LDC.64 R6, c[0x0][0xae0] ;  /* 0x0002b800ff060b82 */ /* 0x000e240000000a00 */
[----:B0-----:R-:W-:-:S05]  /*2160*/  @P0 IMAD.HI.U32 R6, R3, R6, RZ ;  /* 0x0000000603060227 */ /* 0x001fca00078e00ff */
[----:B------:R-:W-:-:S07]  /*2170*/  @P0 SHF.R.U32.HI R3, RZ, R7, R6 ;  /* 0x00000007ff030219 */ /* 0x000fce0000011606 */
.L_x_3611:
[----:B------:R-:W-:Y:S05]  /*2180*/  BSYNC B0 ;  /* 0x0000000000007941 */ /* 0x000fea0003800000 */
.L_x_3609:
[----:B------:R-:W-:-:S05]  /*2190*/  IMAD R3, R3, R5, RZ ;  /* 0x0000000503037224 */ /* 0x000fca00078e02ff */
[----:B------:R-:W-:-:S07]  /*21a0*/  VIMNMX R0, R0, R3, !PT ;  /* 0x0000000300007248 */ /* 0x000fce0007fe0100 */
.L_x_3608:
        /* <DEDUP_REMOVED lines=41> */
.L_x_3613:
[----:B------:R-:W-:Y:S05]  /*2440*/  BSYNC B0 ;  /* 0x0000000000007941 */ /* 0x000fea0003800000 */
.L_x_3612:
[----:B------:R-:W-:-:S05]  /*2450*/  IMAD R0, R194, R3, R9 ;  /* 0x00000003c2007224 */ /* 0x000fca00078e0209 */
        /* <DEDUP_REMOVED lines=11> */
[----:B------:R-:W-:Y:S02]  /*2510*/  @P0 SHF.R.S32.HI R36, RZ, 0x6, R0 ;  /* 0x00000006ff240819 */ /* 0x000fe40000011400 */
[----:B------:R-:W-:Y:S02]  /*2520*/  PLOP3.LUT P0, PT, PT, PT, PT, 0x80, 0x0 ;  /* 0x000000000000781c */ /* 0x000fe40003f0f070 */
        /* <DEDUP_REMOVED lines=22> */
.L_x_3616:
[----:B------:R-:W-:Y:S05]  /*2690*/  BSYNC B6 ;  /* 0x0000000000067941 */ /* 0x000fea0003800000 */
.L_x_3615:
        /* <DEDUP_REMOVED lines=20> */
.L_x_3618:
[----:B------:R-:W-:Y:S05]  /*27e0*/  BSYNC B6 ;  /* 0x0000000000067941 */ /* 0x000fea0003800000 */
.L_x_3617:
[----:B------:R-:W-:Y:S01]  /*27f0*/  ULDC.64 UR4, c[0x0][0xaf0] ;  /* 0x0002bc0000047ab9 */ /* 0x000fe20000000a00 */
[----:B------:R-:W0:Y:S01]  /*2800*/  LDC R9, c[0x0][0x3f4] ;  /* 0x0000fd00ff097b82 */ /* 0x000e220000000800 */
[----:B------:R-:W-:Y:S01]  /*2810*/  ISETP.NE.U32.AND P0, PT, RZ, UR4, PT ;  /* 0x00000004ff007c0c */ /* 0x000fe2000bf05070 */
[----:B------:R-:W-:Y:S01]  /*2820*/  IMAD.IADD R21, R18, 0x1, R19 ;  /* 0x0000000112157824 */ /* 0x000fe200078e0213 */
[----:B------:R-:W-:Y:S01]  /*2830*/  SHF.R.S32.HI R23, RZ, 0x1f, R22 ;  /* 0x0000001fff177819 */ /* 0x000fe20000011416 */
[----:B------:R-:W-:Y:S01]  /*2840*/  ULDC.64 UR6, c[0x0][0xb00] ;  /* 0x0002c00000067ab9 */ /* 0x000fe20000000a00 */
[----:B------:R-:W-:Y:S01]  /*2850*/  ISETP.NE.AND.EX P0, PT, RZ, UR5, PT, P0 ;  /* 0x00000005ff007c0c */ /* 0x000fe2000bf05300 */
[----:B------:R-:W-:-:S12]  /*2860*/  ULDC.64 UR4, c[0x0][0x300] ;  /* 0x0000c00000047ab9 */ /* 0x000fd80000000a00 */
[----:B------:R-:W1:Y:S02]  /*2870*/  @P0 LDC.64 R4, c[0x0][0xaf0] ;  /* 0x0002bc00ff040b82 */ /* 0x000e640000000a00 */
[----:B-1----:R-:W-:-:S05]  /*2880*/  @P0 IMAD.WIDE R4, R91, 0x4, R4 ;  /* 0x000000045b040825 */ /* 0x002fca00078e0204 */
[----:B------:R1:W2:Y:S01]  /*2890*/  @P0 LDG.E R91, desc[UR44][R4.64] ;  /* 0x0000002c045b0981 */ /* 0x0002a2000c1e1900 */
[----:B------:R-:W-:Y:S02]  /*28a0*/  SHF.R.S32.HI R7, RZ, 0x1f, R21 ;  /* 0x0000001fff077819 */ /* 0x000fe40000011415 */
[----:B0-----:R-:W-:Y:S02]  /*28b0*/  ISETP.GE.AND P1, PT, R22, R9, PT ;  /* 0x000000091600720c */ /* 0x001fe40003f26270 */
[----:B------:R-:W-:Y:S01]  /*28c0*/  ISETP.NE.U32.AND P0, PT, RZ, UR6, PT ;  /* 0x00000006ff007c0c */ /* 0x000fe2000bf05070 */
[----:B------:R-:W-:Y:S01]  /*28d0*/  IMAD R0, R7, UR4, RZ ;  /* 0x0000000407007c24 */ /* 0x000fe2000f8e02ff */
[----:B------:R-:W-:Y:S02]  /*28e0*/  SHF.R.S32.HI R44, RZ, 0x1f, R152 ;  /* 0x0000001fff2c7819 */ /* 0x000fe40000011498 */
[----:B------:R-:W-:Y:S01]  /*28f0*/  ISETP.NE.AND.EX P0, PT, RZ, UR7, PT, P0 ;  /* 0x00000007ff007c0c */ /* 0x000fe2000bf05300 */
[----:B-1----:R-:W-:Y:S01]  /*2900*/  IMAD.WIDE.U32 R4, R21, UR4, RZ ;  /* 0x0000000415047c25 */ /* 0x002fe2000f8e00ff */
[----:B------:R-:W-:-:S03]  /*2910*/  ULDC.64 UR6, c[0x0][0x338] ;  /* 0x0000ce0000067ab9 */ /* 0x000fc60000000a00 */
[----:B------:R-:W-:Y:S01]  /*2920*/  IMAD R3, R21, UR5, R0 ;  /* 0x0000000515037c24 */ /* 0x000fe2000f8e0200 */
[----:B------:R-:W-:Y:S02]  /*2930*/  ULDC.64 UR4, c[0x0][0x330] ;  /* 0x0000cc0000047ab9 */ /* 0x000fe40000000a00 */
[----:B------:R-:W-:-:S04]  /*2940*/  IMAD.WIDE.U32 R26, R166, UR4, R22 ;  /* 0x00000004a61a7c25 */ /* 0x000fc8000f8e0016 */
[----:B------:R-:W-:Y:S01]  /*2950*/  IMAD.IADD R5, R5, 0x1, R3 ;  /* 0x0000000105057824 */ /* 0x000fe200078e0203 */
[----:B------:R-:W-:Y:S01]  /*2960*/  SEL R3, R9, RZ, P1 ;  /* 0x000000ff09037207 */ /* 0x000fe20000800000 */
[C---:B------:R-:W-:Y:S01]  /*2970*/  IMAD R27, R166.reuse, UR5, R27 ;  /* 0x00000005a61b7c24 */ /* 0x040fe2000f8e021b */
[----:B------:R-:W-:Y:S02]  /*2980*/  ULDC.64 UR4, c[0x0][0x308] ;  /* 0x0000c20000047ab9 */ /* 0x000fe40000000a00 */
[----:B------:R-:W-:-:S04]  /*2990*/  IMAD.WIDE.U32 R4, R166, UR4, R4 ;  /* 0x00000004a6047c25 */ /* 0x000fc8000f8e0004 */
[----:B------:R-:W-:Y:S02]  /*29a0*/  IMAD.IADD R3, R22, 0x1, R3 ;  /* 0x0000000116037824 */ /* 0x000fe400078e0203 */
[----:B------:R-:W-:Y:S01]  /*29b0*/  IMAD R5, R166, UR5, R5 ;  /* 0x00000005a6057c24 */ /* 0x000fe2000f8e0205 */
[----:B------:R-:W-:Y:S01]  /*29c0*/  ULDC.64 UR4, c[0x0][0x310] ;  /* 0x0000c40000047ab9 */ /* 0x000fe20000000a00 */
[----:B--2---:R-:W-:Y:S02]  /*29d0*/  SHF.R.S32.HI R0, RZ, 0x1f, R91 ;  /* 0x0000001fff007819 */ /* 0x004fe4000001145b */
[----:B------:R-:W-:Y:S02]  /*29e0*/  SEL R91, R91, RZ, !P0 ;  /* 0x000000ff5b5b7207 */ /* 0x000fe40004000000 */
[----:B------:R-:W-:Y:S02]  /*29f0*/  SEL R6, R0, RZ, !P0 ;  /* 0x000000ff00067207 */ /* 0x000fe40004000000 */
[----:B------:R-:W-:Y:S01]  /*2a00*/  SHF.R.S32.HI R0, RZ, 0x1f, R3 ;  /* 0x0000001fff007819 */ /* 0x000fe20000011403 */
[----:B------:R-:W-:Y:S01]  /*2a10*/  IMAD.WIDE.U32 R18, R91, UR4, R4 ;  /* 0x000000045b127c25 */ /* 0x000fe2000f8e0004 */
[----:B------:R-:W-:-:S02]  /*2a20*/  IADD3 R20, P0, R152, R21, RZ ;  /* 0x0000001598147210 */ /* 0x000fc40007f1e0ff */
[----:B------:R-:W-:Y:S01]  /*2a30*/  LEA.HI R0, R0, R3, RZ, 0x3 ;  /* 0x0000000300007211 */ /* 0x000fe200078f18ff */
[C---:B------:R-:W-:Y:S02]  /*2a40*/  IMAD R8, R6.reuse, UR4, RZ ;  /* 0x0000000406087c24 */ /* 0x040fe4000f8e02ff */
[----:B------:R-:W-:Y:S01]  /*2a50*/  IMAD R6, R6, UR6, RZ ;  /* 0x0000000606067c24 */ /* 0x000fe2000f8e02ff */
[----:B------:R-:W-:Y:S01]  /*2a60*/  SHF.R.S32.HI R39, RZ, 0x3, R0 ;  /* 0x00000003ff277819 */ /* 0x000fe20000011400 */
[C---:B------:R-:W-:Y:S02]  /*2a70*/  IMAD R3, R91.reuse, UR5, R8 ;  /* 0x000000055b037c24 */ /* 0x040fe4000f8e0208 */
[----:B------:R-:W-:-:S04]  /*2a80*/  IMAD.WIDE.U32 R26, R91, UR6, R26 ;  /* 0x000000065b1a7c25 */ /* 0x000fc8000f8e001a */
[----:B------:R-:W-:Y:S02]  /*2a90*/  IMAD R91, R91, UR7, R6 ;  /* 0x000000075b5b7c24 */ /* 0x000fe4000f8e0206 */
[----:B------:R-:W-:Y:S02]  /*2aa0*/  IMAD.X R21, R7, 0x1, R44, P0 ;  /* 0x0000000107157824 */ /* 0x000fe400000e062c */
[----:B------:R-:W-:Y:S02]  /*2ab0*/  IMAD.IADD R3, R19, 0x1, R3 ;  /* 0x0000000113037824 */ /* 0x000fe400078e0203 */
[----:B------:R-:W-:-:S07]  /*2ac0*/  IMAD.IADD R0, R27, 0x1, R91 ;  /* 0x000000011b007824 */ /* 0x000fce00078e025b */
.L_x_3648:
[----:B----4-:R-:W0:Y:S01]  /*2ad0*/  LDC.64 R14, c[0x0][0x300] ;  /* 0x0000c000ff0e7b82 */ /* 0x010e220000000a00 */
[----:B------:R-:W-:Y:S01]  /*2ae0*/  VIADD R36, R36, 0xffffffff ;  /* 0xffffffff24247836 */ /* 0x000fe20000000000 */
[----:B------:R-:W-:Y:S05]  /*2af0*/  YIELD ;  /* 0x0000000000007946 */ /* 0x000fea0003800000 */
[----:B---3--:R-:W-:Y:S01]  /*2b00*/  SHF.R.S32.HI R31, RZ, 0x1f, R36 ;  /* 0x0000001fff1f7819 */ /* 0x008fe20000011424 */
[----:B-1----:R-:W1:Y:S01]  /*2b10*/  LDC R43, c[0x0][0x3f4] ;  /* 0x0000fd00ff2b7b82 */ /* 0x002e620000000800 */
[----:B------:R-:W-:Y:S01]  /*2b20*/  IMAD.MOV.U32 R8, RZ, RZ, R22 ;  /* 0x000000ffff087224 */ /* 0x000fe200078e0016 */
[----:B------:R-:W-:Y:S01]  /*2b30*/  BSSY B0, `(.L_x_3619) ;  /* 0x00001b8000007945 */ /* 0x000fe20003800000 */
[----:B------:R-:W-:-:S02]  /*2b40*/  IMAD.MOV.U32 R9, RZ, RZ, R23 ;  /* 0x000000ffff097224 */ /* 0x000fc400078e0017 */
[----:B------:R-:W-:Y:S02]  /*2b50*/  IMAD.SHL.U32 R30, R157, 0x40, RZ ;  /* 0x000000409d1e7824 */ /* 0x000fe400078e00ff */
[----:B--2---:R-:W-:Y:S01]  /*2b60*/  IMAD.SHL.U32 R49, R153, 0x1000, RZ ;  /* 0x0000100099317824 */ /* 0x004fe200078e00ff */
[----:B------:R-:W2:Y:S02]  /*2b70*/  LDC.64 R34, c[0x0][0x2e8] ;  /* 0x0000ba00ff227b82 */ /* 0x000ea40000000a00 */
[----:B------:R-:W-:-:S04]  /*2b80*/  LOP3.LUT R30, R30, 0x1c0, RZ, 0xc0, !PT ;  /* 0x000001c01e1e7812 */ /* 0x000fc800078ec0ff */
[----:B------:R-:W-:Y:S01]  /*2b90*/  LOP3.LUT R46, R30, 0x18, R22, 0xf8, !PT ;  /* 0x000000181e2e7812 */ /* 0x000fe200078ef816 */
[-C--:B0-----:R-:W-:Y:S01]  /*2ba0*/  IMAD R4, R31, R14.reuse, RZ ;  /* 0x0000000e1f047224 */ /* 0x081fe200078e02ff */
[----:B------:R-:W-:Y:S01]  /*2bb0*/  SHF.R.U32.HI R28, RZ, 0x3, R30 ;  /* 0x00000003ff1c7819 */ /* 0x000fe2000001161e */
[-C--:B------:R-:W-:Y:S02]  /*2bc0*/  IMAD R29, R44, R14.reuse, RZ ;  /* 0x0000000e2c1d7224 */ /* 0x080fe400078e02ff */
[C---:B------:R-:W-:Y:S02]  /*2bd0*/  IMAD R11, R36.reuse, R15, R4 ;  /* 0x0000000f240b7224 */ /* 0x040fe400078e0204 */
[----:B------:R-:W-:-:S04]  /*2be0*/  IMAD.WIDE.U32 R4, R36, R14, RZ ;  /* 0x0000000e24047225 */ /* 0x000fc800078e00ff */
[C---:B------:R-:W-:Y:S02]  /*2bf0*/  IMAD R29, R152.reuse, R15, R29 ;  /* 0x0000000f981d7224 */ /* 0x040fe400078e021d */
[----:B------:R-:W-:-:S04]  /*2c00*/  IMAD.WIDE.U32 R6, R152, R14, R8 ;  /* 0x0000000e98067225 */ /* 0x000fc800078e0008 */
[----:B------:R-:W-:Y:S02]  /*2c10*/  IMAD.SHL.U32 R40, R4, 0x40, RZ ;  /* 0x0000004004287824 */ /* 0x000fe400078e00ff */
[----:B------:R-:W-:Y:S02]  /*2c20*/  IMAD.IADD R11, R5, 0x1, R11 ;  /* 0x00000001050b7824 */ /* 0x000fe400078e020b */
[----:B------:R-:W-:Y:S01]  /*2c30*/  IMAD.IADD R5, R7, 0x1, R29 ;  /* 0x0000000107057824 */ /* 0x000fe200078e021d */
[----:B------:R-:W-:Y:S01]  /*2c40*/  IADD3 R6, P0, P2, R40, R6, R18 ;  /* 0x0000000628067210 */ /* 0x000fe20007a1e012 */
[----:B------:R-:W-:Y:S01]  /*2c50*/  IMAD.SHL.U32 R15, R165, 0x200, RZ ;  /* 0x00000200a50f7824 */ /* 0x000fe200078e00ff */
[----:B------:R-:W-:Y:S02]  /*2c60*/  SHF.L.U64.HI R41, R4, 0x6, R11 ;  /* 0x0000000604297819 */ /* 0x000fe4000001020b */
[----:B--2---:R-:W-:Y:S02]  /*2c70*/  LEA R12, P3, R6, R34, 0x1 ;  /* 0x00000022060c7211 */ /* 0x004fe400078608ff */
[----:B------:R-:W-:-:S02]  /*2c80*/  IADD3.X R4, R41, R5, R3, P0, P2 ;  /* 0x0000000529047210 */ /* 0x000fc400007e4403 */
[----:B-1----:R-:W-:Y:S02]  /*2c90*/  ISETP.GE.AND P0, PT, R43, 0x1, PT ;  /* 0x000000012b00780c */ /* 0x002fe40003f06270 */
[----:B------:R-:W-:Y:S02]  /*2ca0*/  LOP3.LUT R46, R15, R46, R28, 0xf6, !PT ;  /* 0x0000002e0f2e7212 */ /* 0x000fe400078ef61c */
[----:B------:R-:W-:Y:S02]  /*2cb0*/  LEA.HI.X R13, R6, R35, R4, 0x1, P3 ;  /* 0x00000023060d7211 */ /* 0x000fe400018f0c04 */
[----:B------:R-:W-:Y:S01]  /*2cc0*/  ISETP.GT.AND P2, PT, R36, R37, PT ;  /* 0x000000252400720c */ /* 0x000fe20003f44270 */
[----:B------:R-:W-:-:S04]  /*2cd0*/  IMAD.IADD R5, R46, 0x1, R49 ;  /* 0x000000012e057824 */ /* 0x000fc800078e0231 */
[----:B------:R-:W-:Y:S02]  /*2ce0*/  IMAD R42, R5, 0x2, R2 ;  /* 0x00000002052a7824 */ /* 0x000fe400078e0202 */
[----:B------:R-:W-:Y:S06]  /*2cf0*/  @!P0 BRA `(.L_x_3620) ;  /* 0x0000001400f88947 */ /* 0x000fec0003800000 */
[----:B------:R-:W0:Y:S01]  /*2d00*/  LDC.64 R4, c[0x0][0x3f8] ;  /* 0x0000fe00ff047b82 */ /* 0x000e220000000a00 */
[----:B------:R-:W-:Y:S02]  /*2d10*/  ULDC.U8 UR4, c[0x0][0x410] ;  /* 0x0001040000047ab9 */ /* 0x000fe40000000000 */
[----:B------:R-:W-:Y:S01]  /*2d20*/  ISETP.NE.AND P0, PT, RZ, UR4, PT ;  /* 0x00000004ff007c0c */ /* 0x000fe2000bf05270 */
[-C--:B0-----:R-:W-:Y:S02]  /*2d30*/  IMAD R10, R31, R4.reuse, RZ ;  /* 0x000000041f0a7224 */ /* 0x081fe400078e02ff */
[----:B------:R-:W-:-:S04]  /*2d40*/  IMAD.WIDE.U32 R6, R36, R4, RZ ;  /* 0x0000000424067225 */ /* 0x000fc800078e00ff */
[----:B------:R-:W-:Y:S02]  /*2d50*/  IMAD R11, R36, R5, R10 ;  /* 0x00000005240b7224 */ /* 0x000fe400078e020a */
[----:B------:R-:W-:Y:S02]  /*2d60*/  IMAD.SHL.U32 R53, R6, 0x40, RZ ;  /* 0x0000004006357824 */ /* 0x000fe400078e00ff */
[----:B------:R-:W-:-:S05]  /*2d70*/  IMAD.IADD R7, R7, 0x1, R11 ;  /* 0x0000000107077824 */ /* 0x000fca00078e020b */
[----:B------:R-:W-:Y:S01]  /*2d80*/  SHF.L.U64.HI R51, R6, 0x6, R7 ;  /* 0x0000000606337819 */ /* 0x000fe20000010207 */
[----:B------:R-:W-:Y:S06]  /*2d90*/  @!P0 BRA `(.L_x_3621) ;  /* 0x0000000800d88947 */ /* 0x000fec0003800000 */
[----:B------:R-:W0:Y:S01]  /*2da0*/  LDC.64 R6, c[0x0][0x408] ;  /* 0x00010200ff067b82 */ /* 0x000e220000000a00 */
[----:B------:R-:W-:Y:S01]  /*2db0*/  IMAD R47, R36, -0x40, R38 ;  /* 0xffffffc0242f7824 */ /* 0x000fe200078e0226 */
[----:B------:R-:W-:Y:S01]  /*2dc0*/  BSSY B1, `(.L_x_3622) ;  /* 0x0000030000017945 */ /* 0x000fe20003800000 */
[----:B------:R-:W-:Y:S02]  /*2dd0*/  CS2R R10, SRZ ;  /* 0x00000000000a7805 */ /* 0x000fe4000001ff00 */
[----:B------:R-:W-:Y:S02]  /*2de0*/  CS2R R28, SRZ ;  /* 0x00000000001c7805 */ /* 0x000fe4000001ff00 */
[----:B------:R-:W-:Y:S02]  /*2df0*/  CS2R R8, SRZ ;  /* 0x0000000000087805 */ /* 0x000fe4000001ff00 */
[----:B------:R-:W-:Y:S02]  /*2e00*/  VIMNMX R47, R47, 0x40, PT ;  /* 0x000000402f2f7848 */ /* 0x000fe40003fe0100 */
[----:B------:R-:W-:-:S02]  /*2e10*/  CS2R R14, SRZ ;  /* 0x00000000000e7805 */ /* 0x000fc4000001ff00 */
[----:B------:R-:W-:Y:S01]  /*2e20*/  ISETP.GE.AND P0, PT, R152, R47, PT ;  /* 0x0000002f9800720c */ /* 0x000fe20003f06270 */
[----:B0-----:R-:W-:-:S04]  /*2e30*/  IMAD R30, R31, R6, RZ ;  /* 0x000000061f1e7224 */ /* 0x001fc800078e02ff */
[----:B------:R-:W-:-:S08]  /*2e40*/  IMAD R35, R36, R7, R30 ;  /* 0x0000000724237224 */ /* 0x000fd000078e021e */
[----:B------:R-:W-:Y:S05]  /*2e50*/  @P0 BRA `(.L_x_3623) ;  /* 0x0000000000980947 */ /* 0x000fea0003800000 */
[----:B------:R-:W-:Y:S01]  /*2e60*/  SHF.R.S32.HI R155, RZ, 0x1f, R154 ;  /* 0x0000001fff9b7819 */ /* 0x000fe2000001149a */
[C---:B------:R-:W-:Y:S01]  /*2e70*/  IMAD R8, R44.reuse, R6, RZ ;  /* 0x000000062c087224 */ /* 0x040fe200078e02ff */
[----:B-----5:R-:W-:Y:S01]  /*2e80*/  SHF.R.S32.HI R31, RZ, 0x1f, R32 ;  /* 0x0000001fff1f7819 */ /* 0x020fe20000011420 */
[----:B------:R-:W-:Y:S01]  /*2e90*/  IMAD R10, R44, R4, RZ ;  /* 0x000000042c0a7224 */ /* 0x000fe200078e02ff */
[----:B------:R-:W-:Y:S01]  /*2ea0*/  ISETP.GE.AND P3, PT, R154, R43, PT ;  /* 0x0000002b9a00720c */ /* 0x000fe20003f66270 */
[----:B------:R-:W-:Y:S01]  /*2eb0*/  IMAD R45, R152, R7, R8 ;  /* 0x00000007982d7224 */ /* 0x000fe200078e0208 */
[----:B------:R-:W-:Y:S01]  /*2ec0*/  ISETP.GE.AND P5, PT, R162, R43, PT ;  /* 0x0000002ba200720c */ /* 0x000fe20003fa6270 */
[C---:B------:R-:W-:Y:S01]  /*2ed0*/  IMAD.WIDE.U32 R8, R152.reuse, R6, R154 ;  /* 0x0000000698087225 */ /* 0x040fe200078e009a */
[----:B------:R-:W-:Y:S01]  /*2ee0*/  ULDC.64 UR4, c[0x0][0x3e8] ;  /* 0x0000fa0000047ab9 */ /* 0x000fe20000000a00 */
[----:B------:R-:W-:Y:S02]  /*2ef0*/  ULDC.64 UR6, c[0x0][0x400] ;  /* 0x0001000000067ab9 */ /* 0x000fe40000000a00 */
[----:B------:R-:W-:-:S02]  /*2f00*/  IMAD R41, R152, R5, R10 ;  /* 0x0000000598297224 */ /* 0x000fc400078e020a */
[----:B------:R-:W-:Y:S02]  /*2f10*/  IMAD R30, R31, R6, RZ ;  /* 0x000000061f1e7224 */ /* 0x000fe400078e02ff */
[----:B------:R-:W-:-:S04]  /*2f20*/  IMAD.WIDE.U32 R10, R152, R4, R154 ;  /* 0x00000004980a7225 */ /* 0x000fc800078e009a */
[----:B------:R-:W-:Y:S02]  /*2f30*/  IMAD.IADD R9, R9, 0x1, R45 ;  /* 0x0000000109097824 */ /* 0x000fe400078e022d */
[C---:B------:R-:W-:Y:S02]  /*2f40*/  IMAD R45, R32.reuse, R7, R30 ;  /* 0x00000007202d7224 */ /* 0x040fe400078e021e */
[----:B------:R-:W-:Y:S02]  /*2f50*/  IMAD.IADD R7, R11, 0x1, R41 ;  /* 0x000000010b077824 */ /* 0x000fe400078e0229 */
[----:B------:R-:W-:Y:S02]  /*2f60*/  IMAD R11, R31, R4, RZ ;  /* 0x000000041f0b7224 */ /* 0x000fe400078e02ff */
[----:B------:R-:W-:-:S04]  /*2f70*/  IMAD.WIDE.U32 R8, R32, R6, R8 ;  /* 0x0000000620087225 */ /* 0x000fc800078e0008 */
[----:B------:R-:W-:-:S04]  /*2f80*/  IMAD.WIDE.U32 R30, R36, R6, RZ ;  /* 0x00000006241e7225 */ /* 0x000fc800078e00ff */
[----:B------:R-:W-:Y:S01]  /*2f90*/  IMAD.MOV.U32 R6, RZ, RZ, R10 ;  /* 0x000000ffff067224 */ /* 0x000fe200078e000a */
[----:B------:R-:W-:Y:S01]  /*2fa0*/  LEA R8, P4, R30, R8, 0x6 ;  /* 0x000000081e087211 */ /* 0x000fe200078830ff */
[C---:B------:R-:W-:Y:S02]  /*2fb0*/  IMAD R11, R32.reuse, R5, R11 ;  /* 0x00000005200b7224 */ /* 0x040fe400078e020b */
[----:B------:R-:W-:-:S04]  /*2fc0*/  IMAD.WIDE.U32 R6, R32, R4, R6 ;  /* 0x0000000420067225 */ /* 0x000fc800078e0006 */
[----:B------:R-:W-:Y:S01]  /*2fd0*/  IMAD.IADD R5, R9, 0x1, R45 ;  /* 0x0000000109057824 */ /* 0x000fe200078e022d */
[----:B------:R-:W-:Y:S01]  /*2fe0*/  IADD3 R9, P6, R53, R6, RZ ;  /* 0x0000000635097210 */ /* 0x000fe20007fde0ff */
[----:B------:R-:W-:-:S03]  /*2ff0*/  IMAD.IADD R31, R31, 0x1, R35 ;  /* 0x000000011f1f7824 */ /* 0x000fc600078e0223 */
[----:B------:R-:W-:Y:S02]  /*3000*/  IADD3.X R10, R51, R7, R11, P6, !PT ;  /* 0x00000007330a7210 */ /* 0x000fe400037fe40b */
[----:B------:R-:W-:Y:S02]  /*3010*/  LEA.HI.X R31, R30, R5, R31, 0x6, P4 ;  /* 0x000000051e1f7211 */ /* 0x000fe400020f341f */
[C---:B------:R-:W-:Y:S02]  /*3020*/  LEA R4, P6, R9.reuse, UR4, 0x1 ;  /* 0x0000000409047c11 */ /* 0x040fe4000f8c08ff */
[----:B------:R-:W-:Y:S02]  /*3030*/  LEA R6, P4, R8, UR6, 0x1 ;  /* 0x0000000608067c11 */ /* 0x000fe4000f8808ff */
[----:B------:R-:W-:Y:S02]  /*3040*/  LEA.HI.X R5, R9, UR5, R10, 0x1, P6 ;  /* 0x0000000509057c11 */ /* 0x000fe4000b0f0c0a */
[----:B------:R-:W-:-:S02]  /*3050*/  CS2R R10, SRZ ;  /* 0x00000000000a7805 */ /* 0x000fc4000001ff00 */
[----:B------:R-:W-:Y:S02]  /*3060*/  LEA.HI.X R7, R8, UR7, R31, 0x1, P4 ;  /* 0x0000000708077c11 */ /* 0x000fe4000a0f0c1f */
[----:B------:R-:W-:Y:S01]  /*3070*/  CS2R R8, SRZ ;  /* 0x0000000000087805 */ /* 0x000fe2000001ff00 */
[----:B------:R0:W5:Y:S04]  /*3080*/  @!P3 LDG.E.64 R28, desc[UR44][R4.64] ;  /* 0x0000002c041cb981 */ /* 0x000168000c1e1b00 */
[----:B------:R0:W5:Y:S04]  /*3090*/  @!P5 LDG.E.64 R10, desc[UR44][R4.64+0x20] ;  /* 0x0000202c040ad981 */ /* 0x000168000c1e1b00 */
[----:B------:R0:W5:Y:S04]  /*30a0*/  @!P3 LDG.E.64 R14, desc[UR44][R6.64] ;  /* 0x0000002c060eb981 */ /* 0x000168000c1e1b00 */
[----:B------:R0:W5:Y:S02]  /*30b0*/  @!P5 LDG.E.64 R8, desc[UR44][R6.64+0x20] ;  /* 0x0000202c0608d981 */ /* 0x000164000c1e1b00 */
.L_x_3623:
[----:B------:R-:W-:Y:S05]  /*30c0*/  BSYNC B1 ;  /* 0x0000000000017941 */ /* 0x000fea0003800000 */
.L_x_3622:
[----:B------:R-:W-:Y:S01]  /*30d0*/  UISETP.NE.AND UP0, UPT, UR39, URZ, UPT ;  /* 0x0000003f2700728c */ /* 0x000fe2000bf05270 */
        /* <DEDUP_REMOVED lines=13> */
[----:B------:R-:W-:Y:S06]  /*31b0*/  @P3 BRA `(.L_x_3624) ;  /* 0x0000000000043947 */ /* 0x000fec0003800000 */
[----:B------:R-:W-:Y:S01]  /*31c0*/  BPT.TRAP 0x1 ;  /* 0x000000040000795c */ /* 0x000fe20000300000 */
.L_x_3624:
[----:B------:R-:W-:Y:S01]  /*31d0*/  IMAD R45, R153, 0x8, R2 ;  /* 0x00000008992d7824 */ /* 0x000fe200078e0202 */
[----:B------:R-:W-:Y:S01]  /*31e0*/  SHF.L.U32 R48, R156, 0x1f, RZ ;  /* 0x0000001f9c307819 */ /* 0x000fe200000006ff */
[----:B------:R-:W-:Y:S03]  /*31f0*/  BSSY B1, `(.L_x_3625) ;  /* 0x0000003000017945 */ /* 0x000fe60003800000 */
[----:B------:R-:W0:Y:S02]  /*3200*/  SYNCS.PHASECHK.TRANS64.TRYWAIT P4, [R45+URZ+0x38890], R48 ;  /* 0x038890302d0075a7 */ /* 0x000e24000808017f */
[----:B0-----:R-:W-:Y:S05]  /*3210*/  @!P4 BRA `(.L_x_3626) ;  /* 0x000003e80068c947 */ /* 0x001fea0003800000 */
.L_x_4034:
[----:B------:R-:W-:Y:S05]  /*3220*/  BSYNC B1 ;  /* 0x0000000000017941 */ /* 0x000fea0003800000 */
.L_x_3625:
[----:B------:R-:W-:Y:S05]  /*3230*/  @P0 BRA `(.L_x_3627) ;  /* 0x00000014001c0947 */ /* 0x000fea0003800000 */
[----:B------:R-:W1:Y:S01]  /*3240*/  LDC R53, c[0x0][0x2f4] ;  /* 0x0000bd00ff357b82 */ /* 0x000e620000000800 */
[----:B------:R-:W-:Y:S01]  /*3250*/  BSSY B1, `(.L_x_3628) ;  /* 0x0000032000017945 */ /* 0x000fe20003800000 */
[----:B-1----:R-:W-:-:S13]  /*3260*/  ISETP.GE.AND P0, PT, R22, R53, PT ;  /* 0x000000351600720c */ /* 0x002fda0003f06270 */
[----:B------:R-:W-:Y:S05]  /*3270*/  @P0 BRA `(.L_x_3629) ;  /* 0x0000000000bc0947 */ /* 0x000fea0003800000 */
[----:B------:R1:W2:Y:S01]  /*3280*/  LDS.128 R4, [R42+0x22400] ;  /* 0x022400002a047984 */ /* 0x0002a20000000c00 */
[----:B------:R-:W-:Y:S01]  /*3290*/  ISETP.GE.AND P0, PT, R154, R43, PT ;  /* 0x0000002b9a00720c */ /* 0x000fe20003f06270 */
[----:B------:R-:W-:-:S12]  /*32a0*/  BSSY B2, `(.L_x_3630) ;  /* 0x000002b000027945 */ /* 0x000fd80003800000 */
[----:B-1----:R-:W-:Y:S05]  /*32b0*/  @P0 BRA `(.L_x_3631) ;  /* 0x0000000000a40947 */ /* 0x002fea0003800000 */
[--C-:B------:R-:W-:Y:S02]  /*32c0*/  SHF.R.U64 R28, R28, 0x10, R29.reuse ;  /* 0x000000101c1c7819 */ /* 0x100fe4000000121d */
[----:B------:R-:W-:Y:S02]  /*32d0*/  SHF.R.U32.HI R30, RZ, 0x10, R29 ;  /* 0x00000010ff1e7819 */ /* 0x000fe4000001161d */
[--C-:B------:R-:W-:Y:S01]  /*32e0*/  SHF.R.U64 R29, R14, 0x10, R15.reuse ;  /* 0x000000100e1d7819 */ /* 0x100fe2000000120f */
[----:B--2---:R-:W-:Y:S01]  /*32f0*/  IMAD.MOV.U32 R14, RZ, RZ, R6 ;  /* 0x000000ffff0e7224 */ /* 0x004fe200078e0006 */
[----:B------:R-:W-:Y:S01]  /*3300*/  SHF.R.U32.HI R34, RZ, 0x10, R15 ;  /* 0x00000010ff227819 */ /* 0x000fe2000001160f */
[----:B------:R-:W-:Y:S02]  /*3310*/  HADD2.F32 R6, -RZ, R5.H1_H1 ;  /* 0x30000005ff067230 */ /* 0x000fe40000004100 */
[----:B------:R-:W-:Y:S02]  /*3320*/  HADD2.F32 R29, -RZ, R29.H0_H0 ;  /* 0x2000001dff1d7230 */ /* 0x000fe40000004100 */
[----:B------:R-:W-:-:S02]  /*3330*/  HADD2.F32 R5, -RZ, R5.H0_H0 ;  /* 0x20000005ff057230 */ /* 0x000fc40000004100 */
[----:B------:R-:W-:Y:S02]  /*3340*/  HADD2.F32 R34, -RZ, R34.H0_H0 ;  /* 0x20000022ff227230 */ /* 0x000fe40000004100 */
[-C--:B------:R-:W-:Y:S01]  /*3350*/  FMUL.FTZ R40, R6, R29.reuse ;  /* 0x0000001d06287220 */ /* 0x080fe20000410000 */
[--C-:B------:R-:W-:Y:S02]  /*3360*/  HADD2.F32 R15, -RZ, R7.reuse.H1_H1 ;  /* 0x30000007ff0f7230 */ /* 0x100fe40000004100 */
[----:B------:R-:W-:Y:S01]  /*3370*/  FMUL.FTZ R29, R5, R29 ;  /* 0x0000001d051d7220 */ /* 0x000fe20000410000 */
[----:B------:R-:W-:Y:S02]  /*3380*/  HADD2.F32 R28, -RZ, R28.H0_H0 ;  /* 0x2000001cff1c7230 */ /* 0x000fe40000004100 */
[----:B------:R-:W-:Y:S02]  /*3390*/  HADD2.F32 R7, -RZ, R7.H0_H0 ;  /* 0x20000007ff077230 */ /* 0x000fe40000004100 */
[----:B------:R-:W-:Y:S01]  /*33a0*/  FMUL.FTZ R42, R15, R34 ;  /* 0x000000220f2a7220 */ /* 0x000fe20000410000 */
[----:B------:R-:W-:-:S02]  /*33b0*/  HADD2.F32 R30, -RZ, R30.H0_H0 ;  /* 0x2000001eff1e7230 */ /* 0x000fc40000004100 */
[-C--:B------:R-:W-:Y:S01]  /*33c0*/  FFMA.FTZ R40, R5, R28.reuse, -R40 ;  /* 0x0000001c05287223 */ /* 0x080fe20000010828 */
[----:B------:R-:W-:Y:S01]  /*33d0*/  FFMA.FTZ R35, R6, R28, R29 ;  /* 0x0000001c06237223 */ /* 0x000fe2000001001d */
[C---:B------:R-:W-:Y:S01]  /*33e0*/  FMUL.FTZ R34, R7.reuse, R34 ;  /* 0x0000002207227220 */ /* 0x040fe20000410000 */
[--C-:B------:R-:W-:Y:S02]  /*33f0*/  HADD2.F32 R28, -RZ, R41.reuse.H0_H0 ;  /* 0x20000029ff1c7230 */ /* 0x100fe40000004100 */
[-C--:B------:R-:W-:Y:S01]  /*3400*/  FFMA.FTZ R42, R7, R30.reuse, -R42 ;  /* 0x0000001e072a7223 */ /* 0x080fe2000001082a */
[----:B------:R-:W-:Y:S02]  /*3410*/  HADD2.F32 R29, -RZ, R41.H1_H1 ;  /* 0x30000029ff1d7230 */ /* 0x000fe40000004100 */
[----:B------:R-:W-:Y:S01]  /*3420*/  FFMA.FTZ R51, R15, R30, R34 ;  /* 0x0000001e0f337223 */ /* 0x000fe20000010022 */
[----:B------:R-:W-:Y:S02]  /*3430*/  HADD2.F32 R5, -RZ, R4.H1_H1 ;  /* 0x30000004ff057230 */ /* 0x000fe40000004100 */
[----:B------:R-:W-:-:S02]  /*3440*/  HADD2.F32 R6, -RZ, R14.H1_H1 ;  /* 0x3000000eff067230 */ /* 0x000fc40000004100 */
[----:B------:R-:W-:Y:S02]  /*3450*/  HADD2.F32 R4, -RZ, R4.H0_H0 ;  /* 0x20000004ff047230 */ /* 0x000fe40000004100 */
[----:B------:R-:W-:Y:S02]  /*3460*/  HADD2.F32 R14, -RZ, R14.H0_H0 ;  /* 0x2000000eff0e7230 */ /* 0x000fe40000004100 */
[-C--:B------:R-:W-:Y:S01]  /*3470*/  FMUL.FTZ R41, R6, R29.reuse ;  /* 0x0000001d06297220 */ /* 0x080fe20000410000 */
[--C-:B------:R-:W-:Y:S02]  /*3480*/  HADD2.F32 R7, -RZ, R31.reuse.H0_H0 ;  /* 0x2000001fff077230 */ /* 0x100fe40000004100 */
[----:B------:R-:W-:Y:S02]  /*3490*/  HADD2.F32 R15, -RZ, R31.H1_H1 ;  /* 0x3000001fff0f7230 */ /* 0x000fe40000004100 */
[-C--:B------:R-:W-:Y:S01]  /*34a0*/  FMUL.FTZ R31, R5, R28.reuse ;  /* 0x0000001c051f7220 */ /* 0x080fe20000410000 */
[----:B------:R-:W-:Y:S01]  /*34b0*/  FMUL.FTZ R28, R4, R28 ;  /* 0x0000001c041c7220 */ /* 0x000fe20000410000 */
[----:B------:R-:W-:-:S02]  /*34c0*/  FMUL.FTZ R29, R14, R29 ;  /* 0x0000001d0e1d7220 */ /* 0x000fc40000410000 */
[-C--:B------:R-:W-:Y:S01]  /*34d0*/  FFMA.FTZ R31, R4, R7.reuse, -R31 ;  /* 0x00000007041f7223 */ /* 0x080fe2000001081f */
[----:B------:R-:W-:Y:S01]  /*34e0*/  FFMA.FTZ R28, R5, R7, R28 ;  /* 0x00000007051c7223 */ /* 0x000fe2000001001c */
[-C--:B------:R-:W-:Y:S01]  /*34f0*/  FFMA.FTZ R41, R14, R15.reuse, -R41 ;  /* 0x0000000f0e297223 */ /* 0x080fe20000010829 */
[----:B------:R-:W-:Y:S01]  /*3500*/  FFMA.FTZ R6, R6, R15, R29 ;  /* 0x0000000f06067223 */ /* 0x000fe2000001001d */
[----:B------:R-:W-:Y:S02]  /*3510*/  F2FP.F16.F32.PACK_AB R5, R35, R40 ;  /* 0x000000282305723e */ /* 0x000fe400000000ff */
[----:B------:R-:W-:Y:S02]  /*3520*/  F2FP.F16.F32.PACK_AB R7, R51, R42 ;  /* 0x0000002a3307723e */ /* 0x000fe400000000ff */
[----:B------:R-:W-:Y:S02]  /*3530*/  F2FP.F16.F32.PACK_AB R4, R28, R31 ;  /* 0x0000001f1c04723e */ /* 0x000fe400000000ff */
[----:B------:R-:W-:-:S07]  /*3540*/  F2FP.F16.F32.PACK_AB R6, R6, R41 ;  /* 0x000000290606723e */ /* 0x000fce00000000ff */
.L_x_3631:
[----:B------:R-:W-:Y:S05]  /*3550*/  BSYNC B2 ;  /* 0x0000000000027941 */ /* 0x000fea0003800000 */
.L_x_3630:
[----:B--2---:R1:W-:Y:S02]  /*3560*/  STG.E.128 desc[UR44][R12.64], R4 ;  /* 0x000000040c007986 */ /* 0x0043e4000c101d2c */
.L_x_3629:
[----:B------:R-:W-:Y:S05]  /*3570*/  BSYNC B1 ;  /* 0x0000000000017941 */ /* 0x000fea0003800000 */
.L_x_3628:
[----:B-1----:R-:W-:-:S05]  /*3580*/  VIADD R4, R22, 0x20 ;  /* 0x0000002016047836 */ /* 0x002fca0000000000 */
[----:B------:R-:W-:-:S13]  /*3590*/  ISETP.GE.AND P0, PT, R4, R53, PT ;  /* 0x000000350400720c */ /* 0x000fda0003f06270 */
[----:B------:R-:W-:Y:S05]  /*35a0*/  @P0 BRA `(.L_x_3627) ;  /* 0x0000001000400947 */ /* 0x000fea0003800000 */
[----:B------:R-:W-:Y:S01]  /*35b0*/  IMAD.MOV.U32 R4, RZ, RZ, 0x20 ;  /* 0x00000020ff047424 */ /* 0x000fe200078e00ff */
        /* <DEDUP_REMOVED lines=8> */
[--C-:B------:R-:W-:Y:S02]  /*3640*/  SHF.R.U64 R10, R10, 0x10, R11.reuse ;  /* 0x000000100a0a7819 */ /* 0x100fe4000000120b */
[----:B------:R-:W-:Y:S02]  /*3650*/  SHF.R.U32.HI R14, RZ, 0x10, R11 ;  /* 0x00000010ff0e7819 */ /* 0x000fe4000001160b */
[--C-:B------:R-:W-:Y:S01]  /*3660*/  SHF.R.U64 R11, R8, 0x10, R9.reuse ;  /* 0x00000010080b7819 */ /* 0x100fe20000001209 */
[----:B-1----:R-:W-:Y:S01]  /*3670*/  IMAD.MOV.U32 R8, RZ, RZ, R6 ;  /* 0x000000ffff087224 */ /* 0x002fe200078e0006 */
[----:B------:R-:W-:Y:S01]  /*3680*/  SHF.R.U32.HI R28, RZ, 0x10, R9 ;  /* 0x00000010ff1c7819 */ /* 0x000fe20000011609 */
[----:B------:R-:W-:Y:S02]  /*3690*/  HADD2.F32 R6, -RZ, R5.H1_H1 ;  /* 0x30000005ff067230 */ /* 0x000fe40000004100 */
[----:B------:R-:W-:Y:S02]  /*36a0*/  HADD2.F32 R11, -RZ, R11.H0_H0 ;  /* 0x2000000bff0b7230 */ /* 0x000fe40000004100 */
[----:B------:R-:W-:-:S02]  /*36b0*/  HADD2.F32 R5, -RZ, R5.H0_H0 ;  /* 0x20000005ff057230 */ /* 0x000fc40000004100 */
[----:B------:R-:W-:Y:S02]  /*36c0*/  HADD2.F32 R10, -RZ, R10.H0_H0 ;  /* 0x2000000aff0a7230 */ /* 0x000fe40000004100 */
[CC--:B------:R-:W-:Y:S01]  /*36d0*/  FMUL.FTZ R30, R6.reuse, R11.reuse ;  /* 0x0000000b061e7220 */ /* 0x0c0fe20000410000 */
[----:B------:R-:W-:Y:S02]  /*36e0*/  HADD2.F32 R28, -RZ, R28.H0_H0 ;  /* 0x2000001cff1c7230 */ /* 0x000fe40000004100 */
[C---:B------:R-:W-:Y:S01]  /*36f0*/  FMUL.FTZ R11, R5.reuse, R11 ;  /* 0x0000000b050b7220 */ /* 0x040fe20000410000 */
[--C-:B------:R-:W-:Y:S02]  /*3700*/  HADD2.F32 R9, -RZ, R7.reuse.H1_H1 ;  /* 0x30000007ff097230 */ /* 0x100fe40000004100 */
[-C--:B------:R-:W-:Y:S01]  /*3710*/  FFMA.FTZ R30, R5, R10.reuse, -R30 ;  /* 0x0000000a051e7223 */ /* 0x080fe2000001081e */
[----:B------:R-:W-:Y:S02]  /*3720*/  HADD2.F32 R7, -RZ, R7.H0_H0 ;  /* 0x20000007ff077230 */ /* 0x000fe40000004100 */
[----:B------:R-:W-:Y:S01]  /*3730*/  FFMA.FTZ R29, R6, R10, R11 ;  /* 0x0000000a061d7223 */ /* 0x000fe2000001000b */
[----:B------:R-:W-:-:S02]  /*3740*/  HADD2.F32 R14, -RZ, R14.H0_H0 ;  /* 0x2000000eff0e7230 */ /* 0x000fc40000004100 */
[-C--:B------:R-:W-:Y:S01]  /*3750*/  FMUL.FTZ R34, R9, R28.reuse ;  /* 0x0000001c09227220 */ /* 0x080fe20000410000 */
[--C-:B------:R-:W-:Y:S02]  /*3760*/  HADD2.F32 R10, -RZ, R52.reuse.H0_H0 ;  /* 0x20000034ff0a7230 */ /* 0x100fe40000004100 */
[C---:B------:R-:W-:Y:S01]  /*3770*/  FMUL.FTZ R28, R7.reuse, R28 ;  /* 0x0000001c071c7220 */ /* 0x040fe20000410000 */
[----:B------:R-:W-:Y:S02]  /*3780*/  HADD2.F32 R11, -RZ, R52.H1_H1 ;  /* 0x30000034ff0b7230 */ /* 0x000fe40000004100 */
[-C--:B------:R-:W-:Y:S01]  /*3790*/  FFMA.FTZ R34, R7, R14.reuse, -R34 ;  /* 0x0000000e07227223 */ /* 0x080fe20000010822 */
[----:B------:R-:W-:Y:S02]  /*37a0*/  HADD2.F32 R5, -RZ, R4.H1_H1 ;  /* 0x30000004ff057230 */ /* 0x000fe40000004100 */
[----:B------:R-:W-:Y:S01]  /*37b0*/  FFMA.FTZ R35, R9, R14, R28 ;  /* 0x0000000e09237223 */ /* 0x000fe2000001001c */
[----:B------:R-:W-:-:S02]  /*37c0*/  HADD2.F32 R6, -RZ, R8.H1_H1 ;  /* 0x30000008ff067230 */ /* 0x000fc40000004100 */
[----:B------:R-:W-:Y:S02]  /*37d0*/  HADD2.F32 R4, -RZ, R4.H0_H0 ;  /* 0x20000004ff047230 */ /* 0x000fe40000004100 */
[CC--:B------:R-:W-:Y:S01]  /*37e0*/  FMUL.FTZ R15, R5.reuse, R10.reuse ;  /* 0x0000000a050f7220 */ /* 0x0c0fe20000410000 */
[----:B------:R-:W-:Y:S02]  /*37f0*/  HADD2.F32 R8, -RZ, R8.H0_H0 ;  /* 0x20000008ff087230 */ /* 0x000fe40000004100 */
        /* <DEDUP_REMOVED lines=13> */
.L_x_3633:
[----:B------:R-:W-:Y:S05]  /*38d0*/  BSYNC B1 ;  /* 0x0000000000017941 */ /* 0x000fea0003800000 */
.L_x_3632:
[----:B-1----:R1:W-:Y:S01]  /*38e0*/  STG.E.128 desc[UR44][R12.64+0x40], R4 ;  /* 0x000040040c007986 */ /* 0x0023e2000c101d2c */
[----:B------:R-:W-:Y:S05]  /*38f0*/  BRA `(.L_x_3627) ;  /* 0x0000000c006c7947 */ /* 0x000fea0003800000 */
.L_x_3621:
[CC--:B------:R-:W-:Y:S01]  /*3900*/  IMAD R6, R44.reuse, R4.reuse, RZ ;  /* 0x000000042c067224 */ /* 0x0c0fe200078e02ff */
[----:B------:R-:W-:Y:S01]  /*3910*/  ULDC.64 UR4, c[0x0][0x408] ;  /* 0x0001020000047ab9 */ /* 0x000fe20000000a00 */
[----:B-----5:R-:W-:Y:S01]  /*3920*/  SHF.R.S32.HI R13, RZ, 0x1f, R32 ;  /* 0x0000001fff0d7819 */ /* 0x020fe20000011420 */
[----:B------:R-:W-:Y:S01]  /*3930*/  IMAD R47, R44, UR4, RZ ;  /* 0x000000042c2f7c24 */ /* 0x000fe2000f8e02ff */
[----:B------:R-:W-:Y:S01]  /*3940*/  ISETP.GE.AND P4, PT, R22, R43, PT ;  /* 0x0000002b1600720c */ /* 0x000fe20003f86270 */
[----:B------:R-:W-:-:S04]  /*3950*/  IMAD.WIDE.U32 R10, R152, R4, R8 ;  /* 0x00000004980a7225 */ /* 0x000fc800078e0008 */
[C---:B------:R-:W-:Y:S02]  /*3960*/  IMAD R45, R152.reuse, R5, R6 ;  /* 0x00000005982d7224 */ /* 0x040fe400078e0206 */
[----:B------:R-:W-:-:S04]  /*3970*/  IMAD.WIDE.U32 R6, R152, UR4, R8 ;  /* 0x0000000498067c25 */ /* 0x000fc8000f8e0008 */
[----:B------:R-:W-:Y:S02]  /*3980*/  IMAD R47, R152, UR5, R47 ;  /* 0x00000005982f7c24 */ /* 0x000fe4000f8e022f */
[----:B------:R-:W-:Y:S02]  /*3990*/  IMAD R8, R13, R4, RZ ;  /* 0x000000040d087224 */ /* 0x000fe400078e02ff */
[----:B------:R-:W-:Y:S02]  /*39a0*/  IMAD.IADD R11, R45, 0x1, R11 ;  /* 0x000000012d0b7824 */ /* 0x000fe400078e020b */
[----:B------:R-:W-:Y:S02]  /*39b0*/  IMAD.IADD R7, R47, 0x1, R7 ;  /* 0x000000012f077824 */ /* 0x000fe400078e0207 */
[----:B------:R-:W-:Y:S02]  /*39c0*/  IMAD R8, R32, R5, R8 ;  /* 0x0000000520087224 */ /* 0x000fe400078e0208 */
[----:B------:R-:W-:-:S02]  /*39d0*/  IMAD R47, R36, -0x40, R38 ;  /* 0xffffffc0242f7824 */ /* 0x000fc400078e0226 */
[----:B------:R-:W-:-:S03]  /*39e0*/  IMAD.WIDE.U32 R4, R32, R4, R10 ;  /* 0x0000000420047225 */ /* 0x000fc600078e000a */
[----:B------:R-:W-:Y:S01]  /*39f0*/  VIMNMX R47, R47, 0x40, PT ;  /* 0x000000402f2f7848 */ /* 0x000fe20003fe0100 */
[----:B------:R-:W-:Y:S01]  /*3a00*/  IMAD R31, R31, UR4, RZ ;  /* 0x000000041f1f7c24 */ /* 0x000fe2000f8e02ff */
[----:B------:R-:W-:Y:S01]  /*3a10*/  IADD3 R4, P3, R53, R4, RZ ;  /* 0x0000000435047210 */ /* 0x000fe20007f7e0ff */
[----:B------:R-:W-:Y:S01]  /*3a20*/  IMAD R13, R13, UR4, RZ ;  /* 0x000000040d0d7c24 */ /* 0x000fe2000f8e02ff */
[----:B------:R-:W-:Y:S01]  /*3a30*/  ISETP.GE.OR P0, PT, R152, R47, P4 ;  /* 0x0000002f9800720c */ /* 0x000fe20002706670 */
[C---:B------:R-:W-:Y:S01]  /*3a40*/  IMAD R45, R36.reuse, UR5, R31 ;  /* 0x00000005242d7c24 */ /* 0x040fe2000f8e021f */
[----:B------:R-:W-:Y:S01]  /*3a50*/  IADD3.X R5, R51, R8, R5, P3, !PT ;  /* 0x0000000833057210 */ /* 0x000fe20001ffe405 */
[----:B------:R-:W-:-:S04]  /*3a60*/  IMAD.WIDE.U32 R10, R36, UR4, RZ ;  /* 0x00000004240a7c25 */ /* 0x000fc8000f8e00ff */
[C---:B------:R-:W-:Y:S02]  /*3a70*/  IMAD R13, R32.reuse, UR5, R13 ;  /* 0x00000005200d7c24 */ /* 0x040fe4000f8e020d */
[----:B------:R-:W-:Y:S01]  /*3a80*/  IMAD.WIDE.U32 R6, R32, UR4, R6 ;  /* 0x0000000420067c25 */ /* 0x000fe2000f8e0006 */
[----:B------:R-:W-:Y:S02]  /*3a90*/  ULDC.64 UR4, c[0x0][0x3e8] ;  /* 0x0000fa0000047ab9 */ /* 0x000fe40000000a00 */
[----:B------:R-:W-:Y:S01]  /*3aa0*/  LEA R8, P3, R4, UR4, 0x1 ;  /* 0x0000000404087c11 */ /* 0x000fe2000f8608ff */
[----:B------:R-:W-:Y:S01]  /*3ab0*/  IMAD.IADD R31, R13, 0x1, R7 ;  /* 0x000000010d1f7824 */ /* 0x000fe200078e0207 */
[----:B------:R-:W-:Y:S01]  /*3ac0*/  LEA R13, P5, R10, R6, 0x6 ;  /* 0x000000060a0d7211 */ /* 0x000fe200078a30ff */
[----:B------:R-:W-:Y:S01]  /*3ad0*/  IMAD.IADD R42, R45, 0x1, R11 ;  /* 0x000000012d2a7824 */ /* 0x000fe200078e020b */
[----:B------:R-:W-:Y:S02]  /*3ae0*/  LEA.HI.X R9, R4, UR5, R5, 0x1, P3 ;  /* 0x0000000504097c11 */ /* 0x000fe400098f0c05 */
[----:B------:R-:W-:-:S02]  /*3af0*/  CS2R R6, SRZ ;  /* 0x0000000000067805 */ /* 0x000fc4000001ff00 */
[----:B------:R-:W-:Y:S01]  /*3b00*/  CS2R R4, SRZ ;  /* 0x0000000000047805 */ /* 0x000fe2000001ff00 */
[----:B------:R-:W-:Y:S01]  /*3b10*/  ULDC.64 UR4, c[0x0][0x400] ;  /* 0x0001000000047ab9 */ /* 0x000fe20000000a00 */
[----:B------:R-:W-:Y:S02]  /*3b20*/  LEA.HI.X R42, R10, R31, R42, 0x6, P5 ;  /* 0x0000001f0a2a7211 */ /* 0x000fe400028f342a */
[C---:B------:R-:W-:Y:S02]  /*3b30*/  LEA R12, P3, R13.reuse, UR4, 0x1 ;  /* 0x000000040d0c7c11 */ /* 0x040fe4000f8608ff */
[----:B------:R-:W-:Y:S01]  /*3b40*/  CS2R R10, SRZ ;  /* 0x00000000000a7805 */ /* 0x000fe2000001ff00 */
[----:B------:R0:W2:Y:S01]  /*3b50*/  @!P0 LDG.E.128 R4, desc[UR44][R8.64] ;  /* 0x0000002c08048981 */ /* 0x0000a2000c1e1d00 */
[----:B------:R-:W-:Y:S02]  /*3b60*/  LEA.HI.X R13, R13, UR5, R42, 0x1, P3 ;  /* 0x000000050d0d7c11 */ /* 0x000fe400098f0c2a */
[----:B0-----:R-:W-:-:S06]  /*3b70*/  CS2R R8, SRZ ;  /* 0x0000000000087805 */ /* 0x001fcc000001ff00 */
[----:B------:R-:W3:Y:S01]  /*3b80*/  @!P0 LDG.E.128 R8, desc[UR44][R12.64] ;  /* 0x0000002c0c088981 */ /* 0x000ee2000c1e1d00 */
[----:B------:R-:W-:-:S06]  /*3b90*/  UISETP.NE.AND UP0, UPT, UR39, URZ, UPT ;  /* 0x0000003f2700728c */ /* 0x000fcc000bf05270 */
        /* <DEDUP_REMOVED lines=15> */
[----:B------:R-:W-:Y:S06]  /*3c90*/  @P3 BRA `(.L_x_3634) ;  /* 0x0000000000043947 */ /* 0x000fec0003800000 */
[----:B------:R-:W-:Y:S01]  /*3ca0*/  BPT.TRAP 0x1 ;  /* 0x000000040000795c */ /* 0x000fe20000300000 */
.L_x_3634:
[----:B------:R-:W-:Y:S01]  /*3cb0*/  IMAD R45, R153, 0x8, R2 ;  /* 0x00000008992d7824 */ /* 0x000fe200078e0202 */
[----:B------:R-:W-:Y:S01]  /*3cc0*/  SHF.L.U32 R48, R156, 0x1f, RZ ;  /* 0x0000001f9c307819 */ /* 0x000fe200000006ff */
[----:B------:R-:W0:Y:S01]  /*3cd0*/  LDC R51, c[0x0][0x2f4] ;  /* 0x0000bd00ff337b82 */ /* 0x000e220000000800 */
[----:B------:R-:W-:Y:S02]  /*3ce0*/  BSSY B1, `(.L_x_3635) ;  /* 0x0000005000017945 */ /* 0x000fe40003800000 */
[----:B------:R-:W1:Y:S01]  /*3cf0*/  SYNCS.PHASECHK.TRANS64.TRYWAIT P5, [R45+URZ+0x38890], R48 ;  /* 0x038890302d0075a7 */ /* 0x000e6200080a017f */
[----:B0-----:R-:W-:-:S04]  /*3d00*/  ISETP.GE.AND P0, PT, R22, R51, PT ;  /* 0x000000331600720c */ /* 0x001fc80003f06270 */
[----:B------:R-:W-:Y:S01]  /*3d10*/  ISETP.GE.OR P0, PT, R152, R47, P0 ;  /* 0x0000002f9800720c */ /* 0x000fe20000706670 */
[----:B-1----:R-:W-:-:S12]  /*3d20*/  @!P5 BRA `(.L_x_3636) ;  /* 0x000003dc00b8d947 */ /* 0x002fd80003800000 */
.L_x_4035:
[----:B------:R-:W-:Y:S05]  /*3d30*/  BSYNC B1 ;  /* 0x0000000000017941 */ /* 0x000fea0003800000 */
.L_x_3635:
[----:B------:R-:W-:Y:S05]  /*3d40*/  @P0 BRA `(.L_x_3627) ;  /* 0x0000000800580947 */ /* 0x000fea0003800000 */
[----:B------:R-:W-:Y:S01]  /*3d50*/  IMAD.SHL.U32 R12, R43, 0x2, RZ ;  /* 0x000000022b0c7824 */ /* 0x000fe200078e00ff */
[----:B------:R-:W-:Y:S01]  /*3d60*/  BSSY B1, `(.L_x_3637) ;  /* 0x000006d000017945 */ /* 0x000fe20003800000 */
[----:B------:R-:W-:-:S04]  /*3d70*/  IMAD.WIDE.U32 R40, R152, R14, R40 ;  /* 0x0000000e98287225 */ /* 0x000fc800078e0028 */
[----:B------:R-:W-:Y:S02]  /*3d80*/  @P1 IMAD.IADD R12, R51, 0x1, -R12 ;  /* 0x00000001330c1824 */ /* 0x000fe400078e0a0c */
[----:B------:R-:W-:-:S03]  /*3d90*/  IMAD.IADD R50, R29, 0x1, R41 ;  /* 0x000000011d327824 */ /* 0x000fc600078e0229 */
[----:B------:R-:W-:-:S04]  /*3da0*/  SHF.R.S32.HI R13, RZ, 0x1f, R12 ;  /* 0x0000001fff0d7819 */ /* 0x000fc8000001140c */
[----:B------:R-:W-:Y:S01]  /*3db0*/  LEA.HI R12, R13, R12, RZ, 0x4 ;  /* 0x0000000c0d0c7211 */ /* 0x000fe200078f20ff */
[----:B------:R-:W-:-:S03]  /*3dc0*/  IMAD.SHL.U32 R13, R39, 0x8, RZ ;  /* 0x00000008270d7824 */ /* 0x000fc600078e00ff */
[----:B------:R-:W-:Y:S02]  /*3dd0*/  LEA.HI.SX32 R12, R12, R39, 0x1c ;  /* 0x000000270c0c7211 */ /* 0x000fe400078fe2ff */
[----:B------:R-:W-:-:S03]  /*3de0*/  IADD3 R43, P0, P5, R18, R40, R13 ;  /* 0x00000028122b7210 */ /* 0x000fc60007d1e00d */
[----:B------:R-:W-:Y:S01]  /*3df0*/  IMAD.SHL.U32 R53, R12, 0x8, RZ ;  /* 0x000000080c357824 */ /* 0x000fe200078e00ff */
[----:B------:R-:W-:-:S04]  /*3e00*/  LOP3.LUT R12, R30, 0x38, R13, 0xf8, !PT ;  /* 0x000000381e0c7812 */ /* 0x000fc800078ef80d */
[----:B------:R-:W-:Y:S02]  /*3e10*/  LOP3.LUT R30, R30, 0x38, R53, 0xf8, !PT ;  /* 0x000000381e1e7812 */ /* 0x000fe400078ef835 */
[C-C-:B------:R-:W-:Y:S02]  /*3e20*/  LOP3.LUT R12, R15.reuse, R12, R28.reuse, 0xf6, !PT ;  /* 0x0000000c0f0c7212 */ /* 0x140fe400078ef61c */
[----:B------:R-:W-:-:S03]  /*3e30*/  LOP3.LUT R30, R15, R30, R28, 0xf6, !PT ;  /* 0x0000001e0f1e7212 */ /* 0x000fc600078ef61c */
[C---:B------:R-:W-:Y:S01]  /*3e40*/  IMAD.IADD R15, R49.reuse, 0x1, R12 ;  /* 0x00000001310f7824 */ /* 0x040fe200078e020c */
[----:B------:R-:W-:Y:S01]  /*3e50*/  SHF.R.S32.HI R12, RZ, 0x1f, R13 ;  /* 0x0000001fff0c7819 */ /* 0x000fe2000001140d */
[----:B------:R-:W-:Y:S02]  /*3e60*/  IMAD.IADD R49, R49, 0x1, R30 ;  /* 0x0000000131317824 */ /* 0x000fe400078e021e */
[----:B------:R-:W-:Y:S01]  /*3e70*/  IMAD R15, R15, 0x2, R2 ;  /* 0x000000020f0f7824 */ /* 0x000fe200078e0202 */
[----:B------:R-:W-:Y:S01]  /*3e80*/  IADD3.X R52, R3, R50, R12, P0, P5 ;  /* 0x0000003203347210 */ /* 0x000fe200007ea40c */
[----:B------:R-:W-:Y:S01]  /*3e90*/  IMAD R49, R49, 0x2, R2 ;  /* 0x0000000231317824 */ /* 0x000fe200078e0202 */
[----:B------:R-:W-:-:S03]  /*3ea0*/  LEA R42, P0, R43, R34, 0x1 ;  /* 0x000000222b2a7211 */ /* 0x000fc600078008ff */
[----:B------:R-:W1:Y:S01]  /*3eb0*/  LDS.128 R12, [R15+0x22400] ;  /* 0x022400000f0c7984 */ /* 0x000e620000000c00 */
[----:B------:R-:W-:-:S03]  /*3ec0*/  LEA.HI.X R43, R43, R35, R52, 0x1, P0 ;  /* 0x000000232b2b7211 */ /* 0x000fc600000f0c34 */
[----:B------:R2:W3:Y:S01]  /*3ed0*/  LDS.128 R28, [R49+0x22400] ;  /* 0x02240000311c7984 */ /* 0x0004e20000000c00 */
[----:B------:R-:W-:Y:S05]  /*3ee0*/  @P4 BRA `(.L_x_3638) ;  /* 0x0000000400504947 */ /* 0x000fea0003800000 */
[--C-:B------:R-:W-:Y:S02]  /*3ef0*/  SHF.R.U64 R61, R8, 0x10, R9.reuse ;  /* 0x00000010083d7819 */ /* 0x100fe40000001209 */
[----:B------:R-:W-:Y:S01]  /*3f00*/  SHF.R.U32.HI R8, RZ, 0x10, R9 ;  /* 0x00000010ff087819 */ /* 0x000fe20000011609 */
[----:B------:R-:W-:Y:S01]  /*3f10*/  HADD2.F32 R9, -RZ, R54.H0_H0 ;  /* 0x20000036ff097230 */ /* 0x000fe20000004100 */
[----:B------:R-:W-:Y:S02]  /*3f20*/  SHF.R.U64 R62, R4, 0x10, R5 ;  /* 0x00000010043e7819 */ /* 0x000fe40000001205 */
[----:B------:R-:W-:Y:S01]  /*3f30*/  SHF.R.U64 R4, R6, 0x10, R7 ;  /* 0x0000001006047819 */ /* 0x000fe20000001207 */
[--C-:B---3--:R-:W-:Y:S01]  /*3f40*/  HADD2.F32 R6, -RZ, R29.reuse.H0_H0 ;  /* 0x2000001dff067230 */ /* 0x108fe20000004100 */
[----:B--2---:R-:W-:Y:S01]  /*3f50*/  SHF.R.U32.HI R49, RZ, 0x10, R5 ;  /* 0x00000010ff317819 */ /* 0x004fe20000011605 */
[----:B------:R-:W-:Y:S01]  /*3f60*/  HADD2.F32 R29, -RZ, R29.H1_H1 ;  /* 0x3000001dff1d7230 */ /* 0x000fe20000004100 */
[----:B------:R-:W-:Y:S01]  /*3f70*/  SHF.R.U64 R60, R10, 0x10, R11 ;  /* 0x000000100a3c7819 */ /* 0x000fe2000000120b */
[----:B-1----:R-:W-:Y:S01]  /*3f80*/  HADD2.F32 R5, -RZ, R13.H0_H0 ;  /* 0x2000000dff057230 */ /* 0x002fe20000004100 */
[----:B------:R-:W-:Y:S01]  /*3f90*/  SHF.R.U32.HI R56, RZ, 0x10, R7 ;  /* 0x00000010ff387819 */ /* 0x000fe20000011607 */
[----:B------:R-:W-:-:S02]  /*3fa0*/  HADD2.F32 R10, -RZ, R8.H0_H0 ;  /* 0x20000008ff0a7230 */ /* 0x000fc40000004100 */
[CC--:B------:R-:W-:Y:S01]  /*3fb0*/  FMUL.FTZ R52, R6.reuse, R9.reuse ;  /* 0x0000000906347220 */ /* 0x0c0fe20000410000 */
[----:B------:R-:W-:Y:S02]  /*3fc0*/  HADD2.F32 R13, -RZ, R13.H1_H1 ;  /* 0x3000000dff0d7230 */ /* 0x000fe40000004100 */
[----:B------:R-:W-:Y:S01]  /*3fd0*/  FMUL.FTZ R9, R5, R9 ;  /* 0x0000000905097220 */ /* 0x000fe20000410000 */
[----:B------:R-:W-:Y:S02]  /*3fe0*/  HADD2.F32 R7, -RZ, R54.H1_H1 ;  /* 0x30000036ff077230 */ /* 0x000fe40000004100 */
[-C--:B------:R-:W-:Y:S01]  /*3ff0*/  FMUL.FTZ R54, R29, R10.reuse ;  /* 0x0000000a1d367220 */ /* 0x080fe20000410000 */
[----:B------:R-:W-:Y:S01]  /*4000*/  HADD2.F32 R8, -RZ, R49.H0_H0 ;  /* 0x20000031ff087230 */ /* 0x000fe20000004100 */
[----:B------:R-:W-:Y:S01]  /*4010*/  SHF.R.U32.HI R11, RZ, 0x10, R11 ;  /* 0x00000010ff0b7819 */ /* 0x000fe2000001160b */
[----:B------:R-:W-:Y:S01]  /*4020*/  FMUL.FTZ R10, R13, R10 ;  /* 0x0000000a0d0a7220 */ /* 0x000fe20000410000 */
[-C--:B------:R-:W-:Y:S01]  /*4030*/  FFMA.FTZ R49, R6, R7.reuse, R9 ;  /* 0x0000000706317223 */ /* 0x080fe20000010009 */
[----:B------:R-:W-:Y:S01]  /*4040*/  FFMA.FTZ R52, R5, R7, -R52 ;  /* 0x0000000705347223 */ /* 0x000fe20000010834 */
[-C--:B------:R-:W-:Y:S01]  /*4050*/  FFMA.FTZ R55, R13, R8.reuse, -R54 ;  /* 0x000000080d377223 */ /* 0x080fe20000010836 */
[----:B------:R-:W-:Y:S01]  /*4060*/  FFMA.FTZ R54, R29, R8, R10 ;  /* 0x000000081d367223 */ /* 0x000fe2000001000a */
[----:B------:R-:W-:-:S02]  /*4070*/  HADD2.F32 R9, -RZ, R57.H0_H0 ;  /* 0x20000039ff097230 */ /* 0x000fc40000004100 */
[--C-:B------:R-:W-:Y:S01]  /*4080*/  HADD2.F32 R6, -RZ, R31.reuse.H0_H0 ;  /* 0x2000001fff067230 */ /* 0x100fe20000004100 */
[----:B------:R-:W-:Y:S01]  /*4090*/  F2FP.F16.F32.PACK_AB R52, R55, R52 ;  /* 0x000000343734723e */ /* 0x000fe200000000ff */
[----:B------:R-:W-:Y:S01]  /*40a0*/  HADD2.F32 R31, -RZ, R31.H1_H1 ;  /* 0x3000001fff1f7230 */ /* 0x000fe20000004100 */
[----:B------:R-:W-:Y:S01]  /*40b0*/  F2FP.F16.F32.PACK_AB R49, R54, R49 ;  /* 0x000000313631723e */ /* 0x000fe200000000ff */
[----:B------:R-:W-:Y:S02]  /*40c0*/  HADD2.F32 R5, -RZ, R15.H0_H0 ;  /* 0x2000000fff057230 */ /* 0x000fe40000004100 */
[----:B------:R-:W-:Y:S02]  /*40d0*/  HADD2.F32 R10, -RZ, R11.H0_H0 ;  /* 0x2000000bff0a7230 */ /* 0x000fe40000004100 */
[----:B------:R-:W-:Y:S02]  /*40e0*/  HADD2.F32 R15, -RZ, R15.H1_H1 ;  /* 0x3000000fff0f7230 */ /* 0x000fe40000004100 */
[----:B------:R-:W-:-:S02]  /*40f0*/  HADD2.F32 R8, -RZ, R56.H0_H0 ;  /* 0x20000038ff087230 */ /* 0x000fc40000004100 */
[CC--:B------:R-:W-:Y:S01]  /*4100*/  FMUL.FTZ R56, R6.reuse, R9.reuse ;  /* 0x0000000906387220 */ /* 0x0c0fe20000410000 */
[----:B------:R-:W-:Y:S02]  /*4110*/  HADD2.F32 R7, -RZ, R57.H1_H1 ;  /* 0x30000039ff077230 */ /* 0x000fe40000004100 */
[----:B------:R-:W-:Y:S01]  /*4120*/  FMUL.FTZ R9, R5, R9 ;  /* 0x0000000905097220 */ /* 0x000fe20000410000 */
[-C--:B------:R-:W-:Y:S01]  /*4130*/  FMUL.FTZ R58, R31, R10.reuse ;  /* 0x0000000a1f3a7220 */ /* 0x080fe20000410000 */
[C---:B------:R-:W-:Y:S01]  /*4140*/  FMUL.FTZ R10, R15.reuse, R10 ;  /* 0x0000000a0f0a7220 */ /* 0x040fe20000410000 */
[----:B------:R-:W-:Y:S02]  /*4150*/  HADD2.F32 R11, -RZ, R61.H0_H0 ;  /* 0x2000003dff0b7230 */ /* 0x000fe40000004100 */
[-C--:B------:R-:W-:Y:S01]  /*4160*/  FFMA.FTZ R57, R6, R7.reuse, R9 ;  /* 0x0000000706397223 */ /* 0x080fe20000010009 */
[-C--:B------:R-:W-:Y:S01]  /*4170*/  FFMA.FTZ R59, R15, R8.reuse, -R58 ;  /* 0x000000080f3b7223 */ /* 0x080fe2000001083a */
[----:B------:R-:W-:Y:S01]  /*4180*/  FFMA.FTZ R56, R5, R7, -R56 ;  /* 0x0000000705387223 */ /* 0x000fe20000010838 */
[----:B------:R-:W-:Y:S01]  /*4190*/  FFMA.FTZ R58, R31, R8, R10 ;  /* 0x000000081f3a7223 */ /* 0x000fe2000001000a */
[----:B------:R-:W-:-:S02]  /*41a0*/  HADD2.F32 R6, -RZ, R28.H0_H0 ;  /* 0x2000001cff067230 */ /* 0x000fc40000004100 */
[----:B------:R-:W-:Y:S01]  /*41b0*/  HADD2.F32 R8, -RZ, R63.H1_H1 ;  /* 0x3000003fff087230 */ /* 0x000fe20000004100 */
[----:B------:R-:W-:Y:S01]  /*41c0*/  F2FP.F16.F32.PACK_AB R56, R59, R56 ;  /* 0x000000383b38723e */ /* 0x000fe200000000ff */
[----:B------:R-:W-:Y:S01]  /*41d0*/  HADD2.F32 R5, -RZ, R12.H0_H0 ;  /* 0x2000000cff057230 */ /* 0x000fe20000004100 */
[----:B------:R-:W-:Y:S01]  /*41e0*/  F2FP.F16.F32.PACK_AB R57, R58, R57 ;  /* 0x000000393a39723e */ /* 0x000fe200000000ff */
[----:B------:R-:W-:Y:S02]  /*41f0*/  HADD2.F32 R28, -RZ, R28.H1_H1 ;  /* 0x3000001cff1c7230 */ /* 0x000fe40000004100 */
[-C--:B------:R-:W-:Y:S01]  /*4200*/  FMUL.FTZ R10, R6, R8.reuse ;  /* 0x00000008060a7220 */ /* 0x080fe20000410000 */
[----:B------:R-:W-:Y:S02]  /*4210*/  HADD2.F32 R12, -RZ, R12.H1_H1 ;  /* 0x3000000cff0c7230 */ /* 0x000fe40000004100 */
[----:B------:R-:W-:Y:S01]  /*4220*/  FMUL.FTZ R13, R5, R8 ;  /* 0x00000008050d7220 */ /* 0x000fe20000410000 */
[----:B------:R-:W-:-:S02]  /*4230*/  HADD2.F32 R7, -RZ, R64.H1_H1 ;  /* 0x30000040ff077230 */ /* 0x000fc40000004100 */
[-C--:B------:R-:W-:Y:S01]  /*4240*/  FMUL.FTZ R15, R28, R11.reuse ;  /* 0x0000000b1c0f7220 */ /* 0x080fe20000410000 */
[----:B------:R-:W-:Y:S02]  /*4250*/  HADD2.F32 R9, -RZ, R62.H0_H0 ;  /* 0x2000003eff097230 */ /* 0x000fe40000004100 */
[----:B------:R-:W-:Y:S01]  /*4260*/  FMUL.FTZ R11, R12, R11 ;  /* 0x0000000b0c0b7220 */ /* 0x000fe20000410000 */
[----:B------:R-:W-:Y:S02]  /*4270*/  HADD2.F32 R8, -RZ, R63.H0_H0 ;  /* 0x2000003fff087230 */ /* 0x000fe40000004100 */
[-C--:B------:R-:W-:Y:S01]  /*4280*/  FFMA.FTZ R13, R6, R7.reuse, R13 ;  /* 0x00000007060d7223 */ /* 0x080fe2000001000d */
[----:B------:R-:W-:Y:S01]  /*4290*/  FFMA.FTZ R10, R5, R7, -R10 ;  /* 0x00000007050a7223 */ /* 0x000fe2000001080a */
[-C--:B------:R-:W-:Y:S01]  /*42a0*/  FFMA.FTZ R28, R28, R9.reuse, R11 ;  /* 0x000000091c1c7223 */ /* 0x080fe2000001000b */
[----:B------:R-:W-:Y:S02]  /*42b0*/  HADD2.F32 R6, -RZ, R30.H0_H0 ;  /* 0x2000001eff067230 */ /* 0x000fe40000004100 */
[----:B------:R-:W-:Y:S01]  /*42c0*/  FFMA.FTZ R15, R12, R9, -R15 ;  /* 0x000000090c0f7223 */ /* 0x000fe2000001080f */
[----:B------:R-:W-:-:S02]  /*42d0*/  HADD2.F32 R11, -RZ, R60.H0_H0 ;  /* 0x2000003cff0b7230 */ /* 0x000fc40000004100 */
[----:B------:R-:W-:Y:S01]  /*42e0*/  HADD2.F32 R5, -RZ, R14.H0_H0 ;  /* 0x2000000eff057230 */ /* 0x000fe20000004100 */
[----:B------:R-:W-:Y:S01]  /*42f0*/  F2FP.F16.F32.PACK_AB R28, R28, R13 ;  /* 0x0000000d1c1c723e */ /* 0x000fe200000000ff */
[----:B------:R-:W-:Y:S01]  /*4300*/  HADD2.F32 R30, -RZ, R30.H1_H1 ;  /* 0x3000001eff1e7230 */ /* 0x000fe20000004100 */
[----:B------:R-:W-:Y:S01]  /*4310*/  F2FP.F16.F32.PACK_AB R12, R15, R10 ;  /* 0x0000000a0f0c723e */ /* 0x000fe200000000ff */
[----:B------:R-:W-:Y:S02]  /*4320*/  HADD2.F32 R14, -RZ, R14.H1_H1 ;  /* 0x3000000eff0e7230 */ /* 0x000fe40000004100 */
[----:B------:R-:W-:Y:S01]  /*4330*/  FMUL.FTZ R29, R5, R8 ;  /* 0x00000008051d7220 */ /* 0x000fe20000410000 */
[----:B------:R-:W-:Y:S02]  /*4340*/  HADD2.F32 R7, -RZ, R64.H0_H0 ;  /* 0x20000040ff077230 */ /* 0x000fe40000004100 */
[----:B------:R-:W-:Y:S01]  /*4350*/  FMUL.FTZ R31, R30, R11 ;  /* 0x0000000b1e1f7220 */ /* 0x000fe20000410000 */
[----:B------:R-:W-:-:S02]  /*4360*/  HADD2.F32 R9, -RZ, R4.H0_H0 ;  /* 0x20000004ff097230 */ /* 0x000fc40000004100 */
[----:B------:R-:W-:Y:S01]  /*4370*/  FMUL.FTZ R4, R6, R8 ;  /* 0x0000000806047220 */ /* 0x000fe20000410000 */
[----:B------:R-:W-:Y:S01]  /*4380*/  FMUL.FTZ R11, R14, R11 ;  /* 0x0000000b0e0b7220 */ /* 0x000fe20000410000 */
[-C--:B------:R-:W-:Y:S01]  /*4390*/  FFMA.FTZ R29, R6, R7.reuse, R29 ;  /* 0x00000007061d7223 */ /* 0x080fe2000001001d */
[----:B------:R-:W-:Y:S02]  /*43a0*/  IMAD.MOV.U32 R13, RZ, RZ, R52 ;  /* 0x000000ffff0d7224 */ /* 0x000fe400078e0034 */
[----:B------:R-:W-:Y:S01]  /*43b0*/  FFMA.FTZ R4, R5, R7, -R4 ;  /* 0x0000000705047223 */ /* 0x000fe20000010804 */
[-C--:B------:R-:W-:Y:S01]  /*43c0*/  FFMA.FTZ R31, R14, R9.reuse, -R31 ;  /* 0x000000090e1f7223 */ /* 0x080fe2000001081f */
[----:B------:R-:W-:Y:S01]  /*43d0*/  FFMA.FTZ R30, R30, R9, R11 ;  /* 0x000000091e1e7223 */ /* 0x000fe2000001000b */
[----:B------:R-:W-:-:S03]  /*43e0*/  IMAD.MOV.U32 R15, RZ, RZ, R56 ;  /* 0x000000ffff0f7224 */ /* 0x000fc600078e0038 */
[----:B------:R-:W-:Y:S01]  /*43f0*/  F2FP.F16.F32.PACK_AB R14, R31, R4 ;  /* 0x000000041f0e723e */ /* 0x000fe200000000ff */
[----:B------:R-:W-:Y:S01]  /*4400*/  IMAD.MOV.U32 R31, RZ, RZ, R57 ;  /* 0x000000ffff1f7224 */ /* 0x000fe200078e0039 */
[----:B------:R-:W-:Y:S01]  /*4410*/  F2FP.F16.F32.PACK_AB R30, R30, R29 ;  /* 0x0000001d1e1e723e */ /* 0x000fe200000000ff */
[----:B------:R-:W-:-:S07]  /*4420*/  IMAD.MOV.U32 R29, RZ, RZ, R49 ;  /* 0x000000ffff1d7224 */ /* 0x000fce00078e0031 */
.L_x_3638:
[----:B------:R-:W-:Y:S05]  /*4430*/  BSYNC B1 ;  /* 0x0000000000017941 */ /* 0x000fea0003800000 */
.L_x_3637:
        /* <DEDUP_REMOVED lines=8> */
[----:B---3--:R1:W-:Y:S01]  /*44c0*/  STG.E.128 desc[UR44][R34.64], R28 ;  /* 0x0000001c22007986 */ /* 0x0083e2000c101d2c */
[----:B------:R-:W-:Y:S05]  /*44d0*/  BRA `(.L_x_3627) ;  /* 0x0000000000747947 */ /* 0x000fea0003800000 */
.L_x_3620:
[----:B------:R-:W-:-:S06]  /*44e0*/  UISETP.NE.AND UP0, UPT, UR39, URZ, UPT ;  /* 0x0000003f2700728c */ /* 0x000fcc000bf05270 */
[----:B------:R-:W-:-:S13]  /*44f0*/  PLOP3.LUT P3, PT, PT, PT, UP0, 0x80, 0x0 ;  /* 0x000000000000781c */ /* 0x000fda0003f6f008 */
[----:B------:R-:W-:Y:S05]  /*4500*/  @P3 BRA `(.L_x_3639) ;  /* 0x0000000000043947 */ /* 0x000fea0003800000 */
[----:B------:R-:W-:Y:S01]  /*4510*/  BPT.TRAP 0x1 ;  /* 0x000000040000795c */ /* 0x000fe20000300000 */
.L_x_3639:
        /* <DEDUP_REMOVED lines=8> */
.L_x_4036:
[----:B------:R-:W-:Y:S05]  /*45a0*/  BSYNC B1 ;  /* 0x0000000000017941 */ /* 0x000fea0003800000 */
.L_x_3640:
[----:B------:R-:W-:Y:S05]  /*45b0*/  @P4 BRA `(.L_x_3627) ;  /* 0x00000000003c4947 */ /* 0x000fea0003800000 */
[----:B------:R-:W-:Y:S01]  /*45c0*/  VIADD R4, R22, 0x20 ;  /* 0x0000002016047836 */ /* 0x000fe20000000000 */
[----:B------:R-:W-:Y:S01]  /*45d0*/  ULDC UR4, c[0x0][0x2f4] ;  /* 0x0000bd0000047ab9 */ /* 0x000fe20000000800 */
[----:B------:R-:W-:-:S03]  /*45e0*/  PLOP3.LUT P5, PT, PT, PT, PT, 0x8, 0x0 ;  /* 0x000000000000781c */ /* 0x000fc60003fae170 */
[----:B------:R-:W-:-:S13]  /*45f0*/  ISETP.GE.AND P4, PT, R4, UR4, PT ;  /* 0x0000000404007c0c */ /* 0x000fda000bf86270 */
[----:B------:R-:W-:Y:S01]  /*4600*/  @!P4 LOP3.LUT P0, RZ, R157, 0x4, RZ, 0xc0, !PT ;  /* 0x000000049dffc812 */ /* 0x000fe2000780c0ff */
[----:B------:R-:W-:-:S03]  /*4610*/  @!P4 VIADD R4, R46, 0x20 ;  /* 0x000000202e04c836 */ /* 0x000fc60000000000 */
[----:B------:R-:W-:Y:S02]  /*4620*/  @!P4 PLOP3.LUT P5, PT, P0, PT, PT, 0x80, 0x0 ;  /* 0x000000000000c81c */ /* 0x000fe400007af070 */
[----:B------:R-:W-:-:S11]  /*4630*/  ISETP.GE.AND P0, PT, R22, UR4, PT ;  /* 0x0000000416007c0c */ /* 0x000fd6000bf06270 */
[----:B------:R-:W-:-:S04]  /*4640*/  @P5 VIADD R4, R46, 0xffffffe0 ;  /* 0xffffffe02e045836 */ /* 0x000fc80000000000 */
[----:B------:R-:W-:Y:S02]  /*4650*/  @!P4 IMAD.IADD R49, R49, 0x1, R4 ;  /* 0x000000013131c824 */ /* 0x000fe400078e0204 */
[----:B------:R-:W1:Y:S02]  /*4660*/  @!P0 LDS.128 R4, [R42+0x22400] ;  /* 0x022400002a048984 */ /* 0x000e640000000c00 */
[----:B------:R-:W-:-:S06]  /*4670*/  @!P4 IMAD R8, R49, 0x2, R2 ;  /* 0x000000023108c824 */ /* 0x000fcc00078e0202 */
[----:B------:R-:W2:Y:S04]  /*4680*/  @!P4 LDS.128 R8, [R8+0x22400] ;  /* 0x022400000808c984 */ /* 0x000ea80000000c00 */
[----:B-1----:R1:W-:Y:S04]  /*4690*/  @!P0 STG.E.128 desc[UR44][R12.64], R4 ;  /* 0x000000040c008986 */ /* 0x0023e8000c101d2c */
[----:B--2---:R1:W-:Y:S02]  /*46a0*/  @!P4 STG.E.128 desc[UR44][R12.64+0x40], R8 ;  /* 0x000040080c00c986 */ /* 0x0043e4000c101d2c */
.L_x_3627:
[----:B------:R-:W-:Y:S05]  /*46b0*/  BSYNC B0 ;  /* 0x0000000000007941 */ /* 0x000fea0003800000 */
.L_x_3619:
[----:B-1----:R-:W1:Y:S01]  /*46c0*/  S2R R5, SR_TID.X ;  /* 0x0000000000057919 */ /* 0x002e620000002100 */
[----:B------:R-:W-:Y:S01]  /*46d0*/  @!PT LDS RZ, [RZ] ;  /* 0x00000000fffff984 */ /* 0x000fe20000000800 */
[----:B------:R-:W-:Y:S01]  /*46e0*/  @!PT LDS RZ, [RZ] ;  /* 0x00000000fffff984 */ /* 0x000fe20000000800 */
[----:B------:R-:W-:Y:S01]  /*46f0*/  @!PT LDS RZ, [RZ] ;  /* 0x00000000fffff984 */ /* 0x000fe20000000800 */
[----:B------:R-:W-:Y:S01]  /*4700*/  @!PT LDS RZ, [RZ] ;  /* 0x00000000fffff984 */ /* 0x000fe20000000800 */
[----:B------:R0:W-:Y:S06]  /*4710*/  MEMBAR.ALL.CTA ;  /* 0x0000000000007992 */ /* 0x0001ec0000008000 */
[----:B0-----:R-:W0:Y:S01]  /*4720*/  FENCE.VIEW.ASYNC.S ;  /* 0x00000000000073c6 */ /* 0x001e220000000000 */
[----:B------:R-:W-:Y:S05]  /*4730*/  WARPSYNC.ALL ;  /* 0x0000000000007948 */ /* 0x000fea0003800000 */
[----:B------:R-:W-:Y:S01]  /*4740*/  BSSY B0, `(.L_x_3642) ;  /* 0x000000b000007945 */ /* 0x000fe20003800000 */
[----:B-1----:R-:W-:-:S02]  /*4750*/  LOP3.LUT R4, R5, 0x7f, RZ, 0xc0, !PT ;  /* 0x0000007f05047812 */ /* 0x002fc400078ec0ff */
[----:B------:R-:W-:Y:S02]  /*4760*/  SHF.R.U32.HI R5, RZ, 0x7, R5 ;  /* 0x00000007ff057819 */ /* 0x000fe40000011605 */
[----:B------:R-:W-:-:S03]  /*4770*/  ISETP.NE.AND P0, PT, R4, RZ, PT ;  /* 0x000000ff0400720c */ /* 0x000fc60003f05270 */
[----:B------:R-:W-:-:S10]  /*4780*/  VIADD R40, R5, 0x8 ;  /* 0x0000000805287836 */ /* 0x000fd40000000000 */
[----:B------:R-:W-:-:S05]  /*4790*/  @!P0 VIADD R4, R45, 0x388a0 ;  /* 0x000388a02d048836 */ /* 0x000fca0000000000 */
[----:B------:R-:W-:Y:S01]  /*47a0*/  @!P0 PRMT R4, RZ, 0x654, R4 ;  /* 0x00000654ff048816 */ /* 0x000fe20000000004 */
[----:B0-----:R0:W-:Y:S06]  /*47b0*/  BAR.SYNC.DEFER_BLOCKING R40, 0x80 ;  /* 0x000200280000751d */ /* 0x0011ec0000010000 */
[----:B------:R0:W-:Y:S01]  /*47c0*/  @!P0 SYNCS.ARRIVE.TRANS64.RED.A1T0 RZ, [R4+URZ], RZ ;  /* 0x000000ff04ff89a7 */ /* 0x0001e2000810043f */
[----:B------:R-:W-:Y:S05]  /*47d0*/  @P3 BRA `(.L_x_3643) ;  /* 0x0000000000043947 */ /* 0x000fea0003800000 */
[----:B------:R-:W-:Y:S01]  /*47e0*/  BPT.TRAP 0x1 ;  /* 0x000000040000795c */ /* 0x000fe20000300000 */
.L_x_3643:
[----:B------:R-:W-:Y:S05]  /*47f0*/  BSYNC B0 ;  /* 0x0000000000007941 */ /* 0x000fea0003800000 */
.L_x_3642:
[----:B------:R-:W1:Y:S01]  /*4800*/  SYNCS.PHASECHK.TRANS64.TRYWAIT P3, [R45+URZ+0x388b0], R48 ;  /* 0x0388b0302d0075a7 */ /* 0x000e62000806017f */
[----:B------:R-:W-:Y:S01]  /*4810*/  BSSY B0, `(.L_x_3644) ;  /* 0x0000003000007945 */ /* 0x000fe20003800000 */
[----:B------:R-:W-:-:S03]  /*4820*/  ISETP.GE.AND P4, PT, R152, R47, PT ;  /* 0x0000002f9800720c */ /* 0x000fc60003f86270 */
[----:B-1----:R-:W-:Y:S10]  /*4830*/  @!P3 BRA `(.L_x_3645) ;  /* 0x000003d4001cb947 */ /* 0x002ff40003800000 */
.L_x_4037:
[----:B------:R-:W-:Y:S05]  /*4840*/  BSYNC B0 ;  /* 0x0000000000007941 */ /* 0x000fea0003800000 */
.L_x_3644:
[----:B------:R-:W-:Y:S01]  /*4850*/  BSSY B0, `(.L_x_3646) ;  /* 0x0000053000007945 */ /* 0x000fe20003800000 */
[----:B------:R-:W-:-:S03]  /*4860*/  IMAD R9, R153, 0x8000, R46 ;  /* 0x0000800099097824 */ /* 0x000fc600078e022e */
[----:B------:R-:W-:Y:S05]  /*4870*/  @P4 BRA `(.L_x_3647) ;  /* 0x0000000400404947 */ /* 0x000fea0003800000 */
[----:B0-----:R-:W-:Y:S01]  /*4880*/  VIADD R4, R22, 0x40 ;  /* 0x0000004016047836 */ /* 0x001fe20000000000 */
[----:B------:R-:W-:Y:S01]  /*4890*/  LOP3.LUT P4, RZ, R157, 0x4, RZ, 0xc0, !PT ;  /* 0x000000049dff7812 */ /* 0x000fe2000788c0ff */
[----:B------:R-:W-:Y:S01]  /*48a0*/  IMAD.WIDE R6, R36, 0x40, R20 ;  /* 0x0000004024067825 */ /* 0x000fe200078e0214 */
[----:B------:R-:W-:Y:S01]  /*48b0*/  ULDC UR4, c[0x0][0x320] ;  /* 0x0000c80000047ab9 */ /* 0x000fe20000000800 */
[----:B------:R-:W-:Y:S01]  /*48c0*/  ULDC.64 UR6, c[0x0][0x328] ;  /* 0x0000ca0000067ab9 */ /* 0x000fe20000000a00 */
[----:B------:R-:W-:Y:S01]  /*48d0*/  ISETP.GE.AND P6, PT, R4, UR4, PT ;  /* 0x0000000404007c0c */ /* 0x000fe2000bfc6270 */
[----:B------:R-:W-:Y:S01]  /*48e0*/  IMAD R7, R7, UR6, RZ ;  /* 0x0000000607077c24 */ /* 0x000fe2000f8e02ff */
[----:B------:R-:W-:Y:S01]  /*48f0*/  ISETP.GE.AND P5, PT, R22, UR4, PT ;  /* 0x0000000416007c0c */ /* 0x000fe2000bfa6270 */
[----:B------:R-:W-:Y:S02]  /*4900*/  IMAD.MOV.U32 R4, RZ, RZ, R26 ;  /* 0x000000ffff047224 */ /* 0x000fe400078e001a */
[----:B------:R-:W-:-:S02]  /*4910*/  IMAD.MOV.U32 R5, RZ, RZ, R0 ;  /* 0x000000ffff057224 */ /* 0x000fc400078e0000 */
[C---:B------:R-:W-:Y:S02]  /*4920*/  IMAD R7, R6.reuse, UR7, R7 ;  /* 0x0000000706077c24 */ /* 0x040fe4000f8e0207 */
[----:B------:R-:W-:Y:S01]  /*4930*/  IMAD.WIDE.U32 R4, R6, UR6, R4 ;  /* 0x0000000606047c25 */ /* 0x000fe2000f8e0004 */
[----:B------:R-:W-:-:S03]  /*4940*/  ULDC.64 UR6, c[0x0][0x318] ;  /* 0x0000c60000067ab9 */ /* 0x000fc60000000a00 */
[C---:B------:R-:W-:Y:S02]  /*4950*/  VIADD R41, R9.reuse, 0x20 ;  /* 0x0000002009297836 */ /* 0x040fe40000000000 */
[----:B------:R-:W-:Y:S01]  /*4960*/  @P4 VIADD R41, R9, 0xffffffe0 ;  /* 0xffffffe009294836 */ /* 0x000fe20000000000 */
[----:B------:R-:W-:Y:S01]  /*4970*/  LEA R34, P4, R4, UR6, 0x1 ;  /* 0x0000000604227c11 */ /* 0x000fe2000f8808ff */
[----:B------:R-:W-:Y:S02]  /*4980*/  IMAD.IADD R5, R5, 0x1, R7 ;  /* 0x0000000105057824 */ /* 0x000fe400078e0207 */
[C---:B------:R-:W-:Y:S02]  /*4990*/  VIADD R8, R22.reuse, 0x80 ;  /* 0x0000008016087836 */ /* 0x040fe40000000000 */
[----:B------:R-:W-:Y:S01]  /*49a0*/  VIADD R6, R22, 0xc0 ;  /* 0x000000c016067836 */ /* 0x000fe20000000000 */
[----:B------:R-:W-:Y:S01]  /*49b0*/  LEA.HI.X R35, R4, UR7, R5, 0x1, P4 ;  /* 0x0000000704237c11 */ /* 0x000fe2000a0f0c05 */
[----:B------:R-:W-:Y:S01]  /*49c0*/  IMAD R46, R9, 0x2, R2 ;  /* 0x00000002092e7824 */ /* 0x000fe200078e0202 */
[----:B------:R-:W-:Y:S01]  /*49d0*/  ISETP.GE.AND P3, PT, R8, UR4, PT ;  /* 0x0000000408007c0c */ /* 0x000fe2000bf66270 */
[----:B----4-:R-:W-:Y:S01]  /*49e0*/  VIADD R42, R22, 0x100 ;  /* 0x00000100162a7836 */ /* 0x010fe20000000000 */
[----:B------:R-:W-:Y:S01]  /*49f0*/  ISETP.GE.AND P4, PT, R6, UR4, PT ;  /* 0x0000000406007c0c */ /* 0x000fe2000bf86270 */
[----:B------:R-:W-:Y:S01]  /*4a00*/  VIADD R43, R22, 0x140 ;  /* 0x00000140162b7836 */ /* 0x000fe20000000000 */
[----:B------:R-:W0:Y:S04]  /*4a10*/  @!P5 LDS.128 R4, [R46+0x400] ;  /* 0x000400002e04d984 */ /* 0x000e280000000c00 */
[----:B------:R-:W4:Y:S05]  /*4a20*/  @!P6 LDS.128 R8, [R46+0x2400] ;  /* 0x002400002e08e984 */ /* 0x000f2a0000000c00 */
[----:B------:R-:W1:Y:S04]  /*4a30*/  @!P3 LDS.128 R12, [R46+0x4400] ;  /* 0x004400002e0cb984 */ /* 0x000e680000000c00 */
[----:B---3--:R-:W3:Y:S04]  /*4a40*/  @!P4 LDS.128 R28, [R46+0x6400] ;  /* 0x006400002e1cc984 */ /* 0x008ee80000000c00 */
[----:B0-----:R-:W-:Y:S01]  /*4a50*/  @!P5 STG.E.128 desc[UR44][R34.64], R4 ;  /* 0x000000042200d986 */ /* 0x001fe2000c101d2c */
[----:B------:R-:W-:Y:S01]  /*4a60*/  ISETP.GE.AND P5, PT, R42, UR4, PT ;  /* 0x000000042a007c0c */ /* 0x000fe2000bfa6270 */
[----:B------:R-:W-:-:S02]  /*4a70*/  VIADD R42, R22, 0x180 ;  /* 0x00000180162a7836 */ /* 0x000fc40000000000 */
[----:B----4-:R-:W-:Y:S01]  /*4a80*/  @!P6 STG.E.128 desc[UR44][R34.64+0x80], R8 ;  /* 0x000080082200e986 */ /* 0x010fe2000c101d2c */
[----:B------:R-:W-:Y:S01]  /*4a90*/  ISETP.GE.AND P6, PT, R43, UR4, PT ;  /* 0x000000042b007c0c */ /* 0x000fe2000bfc6270 */
[----:B------:R-:W-:Y:S02]  /*4aa0*/  VIADD R43, R22, 0x1c0 ;  /* 0x000001c0162b7836 */ /* 0x000fe40000000000 */
[----:B-1----:R-:W-:Y:S01]  /*4ab0*/  @!P3 STG.E.128 desc[UR44][R34.64+0x100], R12 ;  /* 0x0001000c2200b986 */ /* 0x002fe2000c101d2c */
[----:B------:R-:W-:Y:S01]  /*4ac0*/  ISETP.GE.AND P3, PT, R42, UR4, PT ;  /* 0x000000042a007c0c */ /* 0x000fe2000bf66270 */
[C---:B------:R-:W-:Y:S02]  /*4ad0*/  VIADD R42, R22.reuse, 0x60 ;  /* 0x00000060162a7836 */ /* 0x040fe40000000000 */
[----:B---3--:R-:W-:Y:S01]  /*4ae0*/  @!P4 STG.E.128 desc[UR44][R34.64+0x180], R28 ;  /* 0x0001801c2200c986 */ /* 0x008fe2000c101d2c */
[----:B------:R-:W-:Y:S01]  /*4af0*/  ISETP.GE.AND P4, PT, R43, UR4, PT ;  /* 0x000000042b007c0c */ /* 0x000fe2000bf86270 */
[----:B------:R-:W-:-:S02]  /*4b00*/  VIADD R43, R22, 0x20 ;  /* 0x00000020162b7836 */ /* 0x000fc40000000000 */
[----:B------:R-:W0:Y:S04]  /*4b10*/  @!P5 LDS.128 R4, [R46+0x8400] ;  /* 0x008400002e04d984 */ /* 0x000e280000000c00 */
[----:B------:R-:W1:Y:S04]  /*4b20*/  @!P6 LDS.128 R8, [R46+0xa400] ;  /* 0x00a400002e08e984 */ /* 0x000e680000000c00 */
[----:B------:R-:W3:Y:S04]  /*4b30*/  @!P3 LDS.128 R12, [R46+0xc400] ;  /* 0x00c400002e0cb984 */ /* 0x000ee80000000c00 */
[----:B------:R-:W4:Y:S04]  /*4b40*/  @!P4 LDS.128 R28, [R46+0xe400] ;  /* 0x00e400002e1cc984 */ /* 0x000f280000000c00 */
[----:B0-----:R-:W-:Y:S01]  /*4b50*/  @!P5 STG.E.128 desc[UR44][R34.64+0x200], R4 ;  /* 0x000200042200d986 */ /* 0x001fe2000c101d2c */
[----:B------:R-:W-:Y:S01]  /*4b60*/  ISETP.GE.AND P5, PT, R43, UR4, PT ;  /* 0x000000042b007c0c */ /* 0x000fe2000bfa6270 */
[----:B------:R-:W-:-:S02]  /*4b70*/  VIADD R43, R22, 0xa0 ;  /* 0x000000a0162b7836 */ /* 0x000fc40000000000 */
[----:B-1----:R-:W-:Y:S01]  /*4b80*/  @!P6 STG.E.128 desc[UR44][R34.64+0x280], R8 ;  /* 0x000280082200e986 */ /* 0x002fe2000c101d2c */
[----:B------:R-:W-:Y:S01]  /*4b90*/  ISETP.GE.AND P6, PT, R42, UR4, PT ;  /* 0x000000042a007c0c */ /* 0x000fe2000bfc6270 */
[----:B------:R-:W-:Y:S02]  /*4ba0*/  VIADD R42, R22, 0xe0 ;  /* 0x000000e0162a7836 */ /* 0x000fe40000000000 */
[----:B---3--:R-:W-:Y:S01]  /*4bb0*/  @!P3 STG.E.128 desc[UR44][R34.64+0x300], R12 ;  /* 0x0003000c2200b986 */ /* 0x008fe2000c101d2c */
[----:B------:R-:W-:Y:S01]  /*4bc0*/  ISETP.GE.AND P3, PT, R43, UR4, PT ;  /* 0x000000042b007c0c */ /* 0x000fe2000bf66270 */
[----:B------:R-:W-:Y:S02]  /*4bd0*/  IMAD R43, R41, 0x2, R2 ;  /* 0x00000002292b7824 */ /* 0x000fe400078e0202 */
[----:B----4-:R-:W-:Y:S01]  /*4be0*/  @!P4 STG.E.128 desc[UR44][R34.64+0x380], R28 ;  /* 0x0003801c2200c986 */ /* 0x010fe2000c101d2c */
[----:B------:R-:W-:Y:S01]  /*4bf0*/  ISETP.GE.AND P4, PT, R42, UR4, PT ;  /* 0x000000042a007c0c */ /* 0x000fe2000bf86270 */
[----:B------:R-:W-:-:S02]  /*4c00*/  VIADD R41, R22, 0x120 ;  /* 0x0000012016297836 */ /* 0x000fc40000000000 */
[----:B------:R-:W0:Y:S01]  /*4c10*/  @!P5 LDS.128 R4, [R43+0x400] ;  /* 0x000400002b04d984 */ /* 0x000e220000000c00 */
[----:B------:R-:W-:-:S03]  /*4c20*/  VIADD R42, R22, 0x160 ;  /* 0x00000160162a7836 */ /* 0x000fc60000000000 */
        /* <DEDUP_REMOVED lines=10> */
[----:B------:R-:W-:-:S03]  /*4cd0*/  ISETP.GE.AND P3, PT, R41, UR4, PT ;  /* 0x0000000429007c0c */ /* 0x000fc6000bf66270 */
[----:B----4-:R-:W-:Y:S01]  /*4ce0*/  @!P4 STG.E.128 desc[UR44][R34.64+0x1c0], R28 ;  /* 0x0001c01c2200c986 */ /* 0x010fe2000c101d2c */
[----:B------:R-:W-:-:S03]  /*4cf0*/  ISETP.GE.AND P4, PT, R42, UR4, PT ;  /* 0x000000042a007c0c */ /* 0x000fc6000bf86270 */
[----:B------:R-:W0:Y:S04]  /*4d00*/  @!P5 LDS.128 R4, [R43+0x8400] ;  /* 0x008400002b04d984 */ /* 0x000e280000000c00 */
[----:B------:R-:W1:Y:S04]  /*4d10*/  @!P6 LDS.128 R8, [R43+0xa400] ;  /* 0x00a400002b08e984 */ /* 0x000e680000000c00 */
[----:B------:R-:W3:Y:S04]  /*4d20*/  @!P3 LDS.128 R12, [R43+0xc400] ;  /* 0x00c400002b0cb984 */ /* 0x000ee80000000c00 */
[----:B------:R-:W4:Y:S04]  /*4d30*/  @!P4 LDS.128 R28, [R43+0xe400] ;  /* 0x00e400002b1cc984 */ /* 0x000f280000000c00 */
[----:B0-----:R0:W-:Y:S04]  /*4d40*/  @!P5 STG.E.128 desc[UR44][R34.64+0x240], R4 ;  /* 0x000240042200d986 */ /* 0x0011e8000c101d2c */
[----:B-1----:R0:W-:Y:S04]  /*4d50*/  @!P6 STG.E.128 desc[UR44][R34.64+0x2c0], R8 ;  /* 0x0002c0082200e986 */ /* 0x0021e8000c101d2c */
[----:B---3--:R0:W-:Y:S04]  /*4d60*/  @!P3 STG.E.128 desc[UR44][R34.64+0x340], R12 ;  /* 0x0003400c2200b986 */ /* 0x0081e8000c101d2c */
[----:B----4-:R0:W-:Y:S02]  /*4d70*/  @!P4 STG.E.128 desc[UR44][R34.64+0x3c0], R28 ;  /* 0x0003c01c2200c986 */ /* 0x0101e4000c101d2c */
.L_x_3647:
[----:B------:R-:W-:Y:S05]  /*4d80*/  BSYNC B0 ;  /* 0x0000000000007941 */ /* 0x000fea0003800000 */
.L_x_3646:
[----:B------:R-:W-:Y:S01]  /*4d90*/  @!PT LDS RZ, [RZ] ;  /* 0x00000000fffff984 */ /* 0x000fe20000000800 */
[----:B------:R-:W-:Y:S01]  /*4da0*/  @!PT LDS RZ, [RZ] ;  /* 0x00000000fffff984 */ /* 0x000fe20000000800 */
[----:B------:R-:W-:Y:S01]  /*4db0*/  @!PT LDS RZ, [RZ] ;  /* 0x00000000fffff984 */ /* 0x000fe20000000800 */
[----:B------:R-:W-:Y:S01]  /*4dc0*/  @!PT LDS RZ, [RZ] ;  /* 0x00000000fffff984 */ /* 0x000fe20000000800 */
[----:B------:R1:W-:Y:S06]  /*4dd0*/  MEMBAR.ALL.CTA ;  /* 0x0000000000007992 */ /* 0x0003ec0000008000 */
[----:B-1----:R-:W1:Y:S01]  /*4de0*/  FENCE.VIEW.ASYNC.S ;  /* 0x00000000000073c6 */ /* 0x002e620000000000 */
[----:B------:R-:W-:Y:S02]  /*4df0*/  VIADD R153, R153, 0x1 ;  /* 0x0000000199997836 */ /* 0x000fe40000000000 */
[----:B------:R-:W-:Y:S01]  /*4e00*/  @!P0 VIADD R45, R45, 0x388c0 ;  /* 0x000388c02d2d8836 */ /* 0x000fe20000000000 */
[----:B-1----:R1:W-:Y:S02]  /*4e10*/  BAR.SYNC.DEFER_BLOCKING R40, 0x80 ;  /* 0x000200280000751d */ /* 0x0023e40000010000 */
[----:B------:R-:W-:-:S02]  /*4e20*/  ISETP.NE.AND P3, PT, R153, 0x2, PT ;  /* 0x000000029900780c */ /* 0x000fc40003f65270 */
[----:B------:R-:W-:Y:S02]  /*4e30*/  @!P0 PRMT R45, RZ, 0x654, R45 ;  /* 0x00000654ff2d8816 */ /* 0x000fe4000000002d */
[----:B0-----:R-:W-:Y:S02]  /*4e40*/  SEL R5, RZ, 0x1, P3 ;  /* 0x00000001ff057807 */ /* 0x001fe40001800000 */
[----:B------:R-:W-:Y:S02]  /*4e50*/  SEL R153, R153, RZ, P3 ;  /* 0x000000ff99997207 */ /* 0x000fe40001800000 */
[----:B------:R-:W-:Y:S01]  /*4e60*/  LOP3.LUT R156, R156, R5, RZ, 0x3c, !PT ;  /* 0x000000059c9c7212 */ /* 0x000fe200078e3cff */
[----:B------:R1:W-:Y:S01]  /*4e70*/  @!P0 SYNCS.ARRIVE.TRANS64.RED.A1T0 RZ, [R45+URZ], RZ ;  /* 0x000000ff2dff89a7 */ /* 0x0003e2000810043f */
[----:B------:R-:W-:Y:S01]  /*4e80*/  PLOP3.LUT P0, PT, PT, PT, PT, 0x8, 0x0 ;  /* 0x000000000000781c */ /* 0x000fe20003f0e170 */
[----:B------:R-:W-:-:S12]  /*4e90*/  @P2 BRA `(.L_x_3648) ;  /* 0xffffffdc000c2947 */ /* 0x000fd8000383ffff */
.L_x_3614:
[----:B------:R-:W0:Y:S01]  /*4ea0*/  LDC R0, c[0x0][0xa80] ;  /* 0x0002a000ff007b82 */ /* 0x000e220000000800 */
[----:B------:R0:W-:Y:S01]  /*4eb0*/  STL.128 [R1+0x200], RZ ;  /* 0x000200ff01007387 */ /* 0x0001e20000100c00 */
[----:B------:R-:W-:Y:S01]  /*4ec0*/  BSSY B0, `(.L_x_3649) ;  /* 0x0000027000007945 */ /* 0x000fe20003800000 */
[----:B-1----:R-:W-:Y:S02]  /*4ed0*/  IMAD.U32 R40, RZ, RZ, UR37 ;  /* 0x00000025ff287e24 */ /* 0x002fe4000f8e00ff */
[----:B------:R1:W-:Y:S04]  /*4ee0*/  STL.128 [R1+0x210], RZ ;  /* 0x000210ff01007387 */ /* 0x0003e80000100c00 */
[----:B------:R1:W-:Y:S04]  /*4ef0*/  STL.128 [R1+0x230], RZ ;  /* 0x000230ff01007387 */ /* 0x0003e80000100c00 */
        /* <DEDUP_REMOVED lines=32> */
[----:B------:R-:W-:Y:S05]  /*5100*/  @P0 BRA `(.L_x_3650) ;  /* 0x0000000000080947 */ /* 0x000fea0003800000 */
[----:B------:R-:W0:Y:S02]  /*5110*/  FENCE.VIEW.ASYNC.G ;  /* 0x00000000000073c6 */ /* 0x000e240000000100 */
[----:B0-----:R-:W-:Y:S06]  /*5120*/  BAR.ARV 0xc, 0x180 ;  /* 0x0306000000007b1d */ /* 0x001fec0000002000 */
.L_x_3650:
[----:B------:R-:W-:Y:S05]  /*5130*/  BSYNC B0 ;  /* 0x0000000000007941 */ /* 0x000fea0003800000 */
.L_x_3649:
[----:B------:R-:W-:Y:S01]  /*5140*/  UISETP.NE.AND UP0, UPT, UR39, 0x1, UPT ;  /* 0x000000012700788c */ /* 0x000fe2000bf05270 */
[----:B------:R-:W-:Y:S01]  /*5150*/  IMAD.U32 R18, RZ, RZ, UR37 ;  /* 0x00000025ff127e24 */ /* 0x000fe2000f8e00ff */
[----:B------:R-:W-:Y:S01]  /*5160*/  IADD3 R40, P0, R40, 0x200, RZ ;  /* 0x0000020028287810 */ /* 0x000fe20007f1e0ff */
[----:B------:R-:W-:Y:S03]  /*5170*/  BSSY B7, `(.L_x_3651) ;  /* 0x0002cbd000077945 */ /* 0x000fe60003800000 */
[----:B------:R-:W-:Y:S01]  /*5180*/  PLOP3.LUT P2, PT, PT, PT, UP0, 0x80, 0x0 ;  /* 0x000000000000781c */ /* 0x000fe20003f4f008 */
[----:B------:R-:W-:Y:S01]  /*5190*/  IMAD.X R39, RZ, RZ, UR36, P0 ;  /* 0x00000024ff277e24 */ /* 0x000fe200080e06ff */
[----:B------:R-:W-:-:S05]  /*51a0*/  IADD3 R18, P1, R18, 0x230, RZ ;  /* 0x0000023012127810 */ /* 0x000fca0007f3e0ff */
[----:B------:R-:W-:-:S06]  /*51b0*/  IMAD.X R19, RZ, RZ, UR36, P1 ;  /* 0x00000024ff137e24 */ /* 0x000fcc00088e06ff */
[----:B------:R-:W-:Y:S05]  /*51c0*/  @!P2 BRA `(.L_x_3652) ;  /* 0x0000008000a8a947 */ /* 0x000fea0003800000 */
[----:B-1----:R-:W0:Y:S08]  /*51d0*/  LDC R0, c[0x0][0x448] ;  /* 0x00011200ff007b82 */ /* 0x002e300000000800 */
        /* <DEDUP_REMOVED lines=22> */
.L_x_3655:
[----:B------:R-:W-:-:S13]  /*5340*/  ISETP.NE.AND P0, PT, R5, 0x1, PT ;  /* 0x000000010500780c */ /* 0x000fda0003f05270 */
[----:B------:R-:W0:Y:S02]  /*5350*/  @P0 LDC.64 R6, c[0x0][0xae0] ;  /* 0x0002b800ff060b82 */ /* 0x000e240000000a00 */
[----:B0-----:R-:W-:-:S05]  /*5360*/  @P0 IMAD.HI.U32 R6, R0, R6, RZ ;  /* 0x0000000600060227 */ /* 0x001fca00078e00ff */
[----:B------:R-:W-:-:S07]  /*5370*/  @P0 SHF.R.U32.HI R0, RZ, R7, R6 ;  /* 0x00000007ff000219 */ /* 0x000fce0000011606 */
.L_x_3656:
[----:B------:R-:W-:Y:S05]  /*5380*/  BSYNC B0 ;  /* 0x0000000000007941 */ /* 0x000fea0003800000 */
.L_x_3654:
[----:B------:R-:W-:-:S05]  /*5390*/  IMAD R3, R0, R5, R5 ;  /* 0x0000000500037224 */ /* 0x000fca00078e0205 */
[----:B------:R-:W-:-:S07]  /*53a0*/  VIMNMX R4, R4, R3, PT ;  /* 0x0000000304047248 */ /* 0x000fce0003fe0100 */
.L_x_3653:
[----:B------:R-:W0:Y:S01]  /*53b0*/  @P1 LDC R7, c[0x0][0x44c] ;  /* 0x00011300ff071b82 */ /* 0x000e220000000800 */
[----:B------:R-:W-:Y:S01]  /*53c0*/  VIADD R4, R4, 0x3f ;  /* 0x0000003f04047836 */ /* 0x000fe20000000000 */
[----:B------:R-:W-:-:S04]  /*53d0*/  ULDC UR4, c[0x0][0xad4] ;  /* 0x0002b50000047ab9 */ /* 0x000fc80000000800 */
        /* <DEDUP_REMOVED lines=8> */
[----:B----4-:R-:W-:-:S03]  /*5460*/  VIMNMX R12, R33, R0, PT ;  /* 0x00000000210c7248 */ /* 0x010fc60003fe0100 */
        /* <DEDUP_REMOVED lines=12> */
.L_x_3659:
[----:B------:R-:W-:-:S13]  /*5530*/  ISETP.NE.AND P0, PT, R5, 0x1, PT ;  /* 0x000000010500780c */ /* 0x000fda0003f05270 */
[----:B------:R-:W0:Y:S02]  /*5540*/  @P0 LDC.64 R6, c[0x0][0xae0] ;  /* 0x0002b800ff060b82 */ /* 0x000e240000000a00 */
[----:B0-----:R-:W-:-:S05]  /*5550*/  @P0 IMAD.HI.U32 R6, R200, R6, RZ ;  /* 0x00000006c8060227 */ /* 0x001fca00078e00ff */
[----:B------:R-:W-:-:S07]  /*5560*/  @P0 SHF.R.U32.HI R200, RZ, R7, R6 ;  /* 0x00000007ffc80219 */ /* 0x000fce0000011606 */
.L_x_3660:
[----:B------:R-:W-:Y:S05]  /*5570*/  BSYNC B0 ;  /* 0x0000000000007941 */ /* 0x000fea0003800000 */
.L_x_3658:
[----:B------:R-:W-:-:S05]  /*5580*/  IMAD R5, R200, R5, RZ ;  /* 0x00000005c8057224 */ /* 0x000fca00078e02ff */
[----:B------:R-:W-:-:S07]  /*5590*/  VIMNMX R0, R0, R5, !PT ;  /* 0x0000000500007248 */ /* 0x000fce0007fe0100 */
.L_x_3657:
[----:B------:R-:W-:Y:S01]  /*55a0*/  SHF.R.S32.HI R3, RZ, 0x1f, R0 ;  /* 0x0000001fff037819 */ /* 0x000fe20000011400 */
[----:B------:R-:W-:Y:S03]  /*55b0*/  BSSY B0, `(.L_x_3661) ;  /* 0x0000026000007945 */ /* 0x000fe60003800000 */
[----:B------:R-:W-:-:S04]  /*55c0*/  LEA.HI R3, R3, R0, RZ, 0x6 ;  /* 0x0000000003037211 */ /* 0x000fc800078f30ff */
        /* <DEDUP_REMOVED lines=36> */
.L_x_3662:
[----:B------:R-:W-:Y:S05]  /*5810*/  BSYNC B0 ;  /* 0x0000000000007941 */ /* 0x000fea0003800000 */
.L_x_3661:
[----:B------:R-:W-:Y:S01]  /*5820*/  IMAD R0, R194, R3, R9 ;  /* 0x00000003c2007224 */ /* 0x000fe200078e0209 */
[----:B------:R-:W-:-:S04]  /*5830*/  PRMT R4, RZ, 0x7610, R4 ;  /* 0x00007610ff047816 */ /* 0x000fc80000000004 */
[----:B------:R-:W-:-:S04]  /*5840*/  VIADDMNMX R12, R0, R3, R12, PT ;  /* 0x00000003000c7246 */ /* 0x000fc8000380010c */
[----:B------:R-:W-:-:S13]  /*5850*/  ISETP.GT.AND P0, PT, R12, R0, PT ;  /* 0x000000000c00720c */ /* 0x000fda0003f04270 */
[----:B------:R-:W-:Y:S05]  /*5860*/  @!P0 BRA `(.L_x_3663) ;  /* 0x000002c400348947 */ /* 0x000fea0003800000 */
        /* <DEDUP_REMOVED lines=28> */
[----:B--2---:R-:W2:Y:S04]  /*5a30*/  LDL R49, [R1+0x284] ;  /* 0x0002840001317983 */ /* 0x004ea80000100800 */
[----:B------:R-:W2:Y:S04]  /*5a40*/  LDL R50, [R1+0x288] ;  /* 0x0002880001327983 */ /* 0x000ea80000100800 */
        /* <DEDUP_REMOVED lines=81> */
[----:B-----5:R-:W2:Y:S04]  /*5f60*/  LDL R32, [R1+0x3d4] ;  /* 0x0003d40001207983 */ /* 0x020ea80000100800 */
[----:B---3--:R-:W3:Y:S04]  /*5f70*/  LDL R29, [R1+0x3e8] ;  /* 0x0003e800011d7983 */ /* 0x008ee80000100800 */
[----:B------:R-:W3:Y:S04]  /*5f80*/  LDL R30, [R1+0x3ec] ;  /* 0x0003ec00011e7983 */ /* 0x000ee80000100800 */
[----:B------:R-:W3:Y:S04]  /*5f90*/  LDL R31, [R1+0x3f0] ;  /* 0x0003f000011f7983 */ /* 0x000ee80000100800 */
[----:B------:R-:W3:Y:S04]  /*5fa0*/  LDL R26, [R1+0x3f8] ;  /* 0x0003f800011a7983 */ /* 0x000ee80000100800 */
[----:B------:R-:W3:Y:S04]  /*5fb0*/  LDL R27, [R1+0x3fc] ;  /* 0x0003fc00011b7983 */ /* 0x000ee80000100800 */
[----:B------:R-:W3:Y:S04]  /*5fc0*/  LDL R28, [R1+0x400] ;  /* 0x00040000011c7983 */ /* 0x000ee80000100800 */
[----:B------:R-:W0:Y:S04]  /*5fd0*/  SHFL.IDX PT, R132, R237, RZ, 0x1f ;  /* 0x00001fffed847589 */ /* 0x000e2800000e0000 */
[----:B------:R-:W3:Y:S04]  /*5fe0*/  LDL R11, [R1+0x40c] ;  /* 0x00040c00010b7983 */ /* 0x000ee80000100800 */
[----:B------:R-:W3:Y:S04]  /*5ff0*/  LDL R13, [R1+0x410] ;  /* 0x00041000010d7983 */ /* 0x000ee80000100800 */
[----:B------:R-:W3:Y:S04]  /*6000*/  LDL R14, [R1+0x414] ;  /* 0x00041400010e7983 */ /* 0x000ee80000100800 */
[----:B------:R-:W3:Y:S04]  /*6010*/  LDL R15, [R1+0x418] ;  /* 0x00041800010f7983 */ /* 0x000ee80000100800 */
[----:B------:R-:W3:Y:S01]  /*6020*/  LDL R18, [R1+0x41c] ;  /* 0x00041c0001127983 */ /* 0x000ee20000100800 */
[----:B0-----:R-:W-:-:S03]  /*6030*/  LEA.HI R10, R132, R132, RZ, 0x1 ;  /* 0x00000084840a7211 */ /* 0x001fc600078f08ff */
[----:B------:R-:W3:Y:S01]  /*6040*/  LDL R19, [R1+0x420] ;  /* 0x0004200001137983 */ /* 0x000ee20000100800 */
[----:B------:R-:W-:-:S03]  /*6050*/  LOP3.LUT R10, R10, 0x1fffe, RZ, 0xc0, !PT ;  /* 0x0001fffe0a0a7812 */ /* 0x000fc600078ec0ff */
[----:B------:R-:W3:Y:S02]  /*6060*/  LDL R20, [R1+0x424] ;  /* 0x0004240001147983 */ /* 0x000ee40000100800 */
[----:B------:R-:W-:Y:S02]  /*6070*/  IMAD.IADD R132, R132, 0x1, -R10 ;  /* 0x0000000184847824 */ /* 0x000fe400078e0a0a */
[----:B------:R-:W3:Y:S04]  /*6080*/  LDL R21, [R1+0x428] ;  /* 0x0004280001157983 */ /* 0x000ee80000100800 */
[----:B------:R-:W3:Y:S04]  /*6090*/  LDL R10, [R1+0x408] ;  /* 0x00040800010a7983 */ /* 0x000ee80000100800 */
[----:B----4-:R0:W-:Y:S04]  /*60a0*/  STL [R1+0x230], R9 ;  /* 0x0002300901007387 */ /* 0x0101e80000100800 */
[----:B------:R1:W-:Y:S04]  /*60b0*/  STL [R1+0x234], R8 ;  /* 0x0002340801007387 */ /* 0x0003e80000100800 */
[----:B0-----:R-:W4:Y:S04]  /*60c0*/  LDL R9, [R1+0x404] ;  /* 0x0004040001097983 */ /* 0x001f280000100800 */
[----:B-1----:R-:W4:Y:S01]  /*60d0*/  LDL R8, [R1+0x42c] ;  /* 0x00042c0001087983 */ /* 0x002f220000100800 */
[----:B------:R-:W-:-:S04]  /*60e0*/  IMAD R132, R132, 0x8000, R2 ;  /* 0x0000800084847824 */ /* 0x000fc800078e0202 */
[----:B------:R-:W-:Y:S01]  /*60f0*/  VIADD R132, R132, 0x400 ;  /* 0x0000040084847836 */ /* 0x000fe20000000000 */
[----:B------:R0:W-:Y:S04]  /*6100*/  STL [R1+0x248], R34 ;  /* 0x0002482201007387 */ /* 0x0001e80000100800 */
[----:B------:R-:W-:Y:S01]  /*6110*/  SHF.R.U32.HI R132, RZ, 0x4, R132 ;  /* 0x00000004ff847819 */ /* 0x000fe20000011684 */
[----:B------:R1:W-:Y:S01]  /*6120*/  STL [R1+0x244], R3 ;  /* 0x0002440301007387 */ /* 0x0003e20000100800 */
[----:B0-----:R-:W-:Y:S02]  /*6130*/  VIADD R34, R2, 0x36400 ;  /* 0x0003640002227836 */ /* 0x001fe40000000000 */
[----:B-1----:R-:W-:-:S03]  /*6140*/  LOP3.LUT R3, R132, 0x3fff, RZ, 0xc0, !PT ;  /* 0x00003fff84037812 */ /* 0x002fc600078ec0ff */
[----:B------:R-:W-:Y:S02]  /*6150*/  SHF.R.U32.HI R34, RZ, 0x4, R34 ;  /* 0x00000004ff227819 */ /* 0x000fe40000011622 */
[----:B------:R-:W-:Y:S02]  /*6160*/  LOP3.LUT R3, R3, 0x2000000, RZ, 0xfc, !PT ;  /* 0x0200000003037812 */ /* 0x000fe400078efcff */
[----:B------:R-:W-:Y:S01]  /*6170*/  LOP3.LUT R34, R34, 0x3fff, RZ, 0xc0, !PT ;  /* 0x00003fff22227812 */ /* 0x000fe200078ec0ff */
[----:B------:R0:W-:Y:S04]  /*6180*/  STL [R1+0x3d0], R6 ;  /* 0x0003d00601007387 */ /* 0x0001e80000100800 */
[----:B------:R1:W-:Y:S04]  /*6190*/  STL [R1+0x3dc], R5 ;  /* 0x0003dc0501007387 */ /* 0x0003e80000100800 */
[----:B------:R1:W-:Y:S01]  /*61a0*/  STL [R1+0x3e0], R7 ;  /* 0x0003e00701007387 */ /* 0x0003e20000100800 */
[----:B0-----:R-:W-:-:S03]  /*61b0*/  IMAD R6, R33, 0x1000, R3 ;  /* 0x0000100021067824 */ /* 0x001fc600078e0203 */
[----:B------:R0:W-:Y:S01]  /*61c0*/  STL [R1+0x3d8], R4 ;  /* 0x0003d80401007387 */ /* 0x0001e20000100800 */
[----:B-1----:R-:W-:Y:S02]  /*61d0*/  IMAD.MOV.U32 R5, RZ, RZ, 0x40000040 ;  /* 0x40000040ff057424 */ /* 0x002fe400078e00ff */
[----:B------:R-:W-:Y:S01]  /*61e0*/  IMAD.MOV.U32 R7, RZ, RZ, 0x40000040 ;  /* 0x40000040ff077424 */ /* 0x000fe200078e00ff */
[----:B0-----:R-:W-:Y:S01]  /*61f0*/  LOP3.LUT R4, R34, 0x10000, RZ, 0xfc, !PT ;  /* 0x0001000022047812 */ /* 0x001fe200078efcff */
[----:B------:R0:W-:Y:S01]  /*6200*/  STL [R1+0x3e4], R24 ;  /* 0x0003e41801007387 */ /* 0x0001e20000100800 */
[----:B------:R-:W-:Y:S02]  /*6210*/  R2UR UR6, R6 ;  /* 0x00000000060672ca */ /* 0x000fe400000e0000 */
[----:B------:R-:W-:Y:S01]  /*6220*/  R2UR UR7, R7 ;  /* 0x00000000070772ca */ /* 0x000fe200000e0000 */
[----:B------:R1:W-:Y:S01]  /*6230*/  STL [R1+0x3f4], R25 ;  /* 0x0003f41901007387 */ /* 0x0003e20000100800 */
[----:B------:R-:W-:-:S02]  /*6240*/  R2UR UR4, R4 ;  /* 0x00000000040472ca */ /* 0x000fc400000e0000 */
[----:B------:R-:W-:Y:S01]  /*6250*/  R2UR UR5, R5 ;  /* 0x00000000050572ca */ /* 0x000fe200000e0000 */
[----:B0-----:R-:W-:Y:S02]  /*6260*/  VIADD R24, R6, 0x80 ;  /* 0x0000008006187836 */ /* 0x001fe40000000000 */
[----:B-1----:R-:W-:Y:S01]  /*6270*/  IMAD.MOV.U32 R25, RZ, RZ, 0x40000040 ;  /* 0x40000040ff197424 */ /* 0x002fe200078e00ff */
[----:B------:R-:W-:Y:S02]  /*6280*/  STL [R1+0x238], R133 ;  /* 0x0002388501007387 */ /* 0x000fe40000100800 */
[----:B------:R-:W-:Y:S02]  /*6290*/  R2UR UR10, R24 ;  /* 0x00000000180a72ca */ /* 0x000fe400000e0000 */
[----:B------:R-:W-:Y:S01]  /*62a0*/  STL [R1+0x23c], R134 ;  /* 0x00023c8601007387 */ /* 0x000fe20000100800 */
[----:B------:R-:W-:-:S03]  /*62b0*/  R2UR UR11, R25 ;  /* 0x00000000190b72ca */ /* 0x000fc600000e0000 */
        /* <DEDUP_REMOVED lines=104> */
[----:B------:R0:W-:Y:S01]  /*6940*/  STL [R1+0x400], R28 ;  /* 0x0004001c01007387 */ /* 0x0001e20000100800 */
[----:B------:R-:W-:Y:S06]  /*6950*/  BAR.SYNC.DEFER_BLOCKING 0xe, 0x100 ;  /* 0x0384000000007b1d */ /* 0x000fec0000010000 */
        /* <DEDUP_REMOVED lines=8> */
[----:B----4-:R0:W-:Y:S04]  /*69e0*/  STL [R1+0x404], R9 ;  /* 0x0004040901007387 */ /* 0x0101e80000100800 */
        /* <DEDUP_REMOVED lines=8> */
[----:B0-----:R-:W-:-:S02]  /*6a70*/  IMAD.MOV.U32 R9, RZ, RZ, 0x40000040 ;  /* 0x40000040ff097424 */ /* 0x001fc400078e00ff */
[----:B-1----:R-:W-:-:S03]  /*6a80*/  VIADD R8, R6, 0x100 ;  /* 0x0000010006087836 */ /* 0x002fc60000000000 */
[----:B------:R-:W-:Y:S01]  /*6a90*/  R2UR UR7, R9 ;  /* 0x00000000090772ca */ /* 0x000fe200000e0000 */
[----:B------:R-:W-:Y:S01]  /*6aa0*/  IMAD.MOV.U32 R9, RZ, RZ, 0x40000040 ;  /* 0x40000040ff097424 */ /* 0x000fe200078e00ff */
[----:B------:R-:W-:Y:S01]  /*6ab0*/  R2UR UR6, R8 ;  /* 0x00000000080672ca */ /* 0x000fe200000e0000 */
[----:B------:R-:W-:-:S03]  /*6ac0*/  VIADD R8, R4, 0x4 ;  /* 0x0000000404087836 */ /* 0x000fc60000000000 */
        /* <DEDUP_REMOVED lines=38> */
[----:B------:R-:W-:Y:S01]  /*6d30*/  IMAD.MOV.U32 R7, RZ, RZ, 0x40000040 ;  /* 0x40000040ff077424 */ /* 0x000fe200078e00ff */
        /* <DEDUP_REMOVED lines=35> */
[----:B------:R-:W-:Y:S01]  /*6f70*/  R2UR UR6, R6 ;  /* 0x00000000060672ca */ /* 0x000fe200000e0000 */
[----:B------:R-:W-:Y:S01]  /*6f80*/  VIADD R6, R4, 0x6 ;  /* 0x0000000604067836 */ /* 0x000fe20000000000 */
[----:B------:R-:W-:Y:S01]  /*6f90*/  R2UR UR7, R7 ;  /* 0x00000000070772ca */ /* 0x000fe200000e0000 */
[----:B------:R-:W-:-:S03]  /*6fa0*/  IMAD.MOV.U32 R7, RZ, RZ, 0x40000040 ;  /* 0x40000040ff077424 */ /* 0x000fc600078e00ff */
        /* <DEDUP_REMOVED lines=71> */
[----:B------:R-:W4:Y:S04]  /*7420*/  LDL R14, [R1+0x234] ;  /* 0x00023400010e7983 */ /* 0x000f280000100800 */
[----:B------:R-:W4:Y:S04]  /*7430*/  LDL R15, [R1+0x238] ;  /* 0x00023800010f7983 */ /* 0x000f280000100800 */
[----:B------:R-:W4:Y:S04]  /*7440*/  LDL R18, [R1+0x23c] ;  /* 0x00023c0001127983 */ /* 0x000f280000100800 */
[----:B------:R-:W4:Y:S04]  /*7450*/  LDL R19, [R1+0x240] ;  /* 0x0002400001137983 */ /* 0x000f280000100800 */
[----:B------:R-:W4:Y:S04]  /*7460*/  LDL R20, [R1+0x244] ;  /* 0x0002440001147983 */ /* 0x000f280000100800 */
[----:B------:R-:W4:Y:S04]  /*7470*/  LDL R21, [R1+0x248] ;  /* 0x0002480001157983 */ /* 0x000f280000100800 */
[----:B0-----:R-:W4:Y:S04]  /*7480*/  LDL R24, [R1+0x24c] ;  /* 0x00024c0001187983 */ /* 0x001f280000100800 */
[----:B------:R-:W4:Y:S04]  /*7490*/  LDL R25, [R1+0x250] ;  /* 0x0002500001197983 */ /* 0x000f280000100800 */
[----:B------:R-:W4:Y:S04]  /*74a0*/  LDL R26, [R1+0x254] ;  /* 0x00025400011a7983 */ /* 0x000f280000100800 */
[----:B------:R-:W4:Y:S04]  /*74b0*/  LDL R27, [R1+0x258] ;  /* 0x00025800011b7983 */ /* 0x000f280000100800 */
[----:B-1----:R-:W4:Y:S04]  /*74c0*/  LDL R28, [R1+0x25c] ;  /* 0x00025c00011c7983 */ /* 0x002f280000100800 */
[----:B------:R-:W4:Y:S04]  /*74d0*/  LDL R29, [R1+0x260] ;  /* 0x00026000011d7983 */ /* 0x000f280000100800 */
[----:B------:R-:W4:Y:S04]  /*74e0*/  LDL R30, [R1+0x264] ;  /* 0x00026400011e7983 */ /* 0x000f280000100800 */
[----:B------:R-:W4:Y:S04]  /*74f0*/  LDL R31, [R1+0x268] ;  /* 0x00026800011f7983 */ /* 0x000f280000100800 */
        /* <DEDUP_REMOVED lines=113> */
[----:B------:R-:W0:Y:S03]  /*7c10*/  S2R R163, SR_TID.X ;  /* 0x0000000000a37919 */ /* 0x000e260000002100 */
        /* <DEDUP_REMOVED lines=8> */
[----:B0-----:R-:W-:-:S03]  /*7ca0*/  LOP3.LUT R168, R163, 0x7f, RZ, 0xc0, !PT ;  /* 0x0000007fa3a87812 */ /* 0x001fc600078ec0ff */
        /* <DEDUP_REMOVED lines=122> */
[----:B------:R-:W-:Y:S01]  /*8450*/  VIADD R163, R12, 0xfffffffe ;  /* 0xfffffffe0ca37836 */ /* 0x000fe20000000000 */
[----:B------:R-:W-:Y:S04]  /*8460*/  BSSY B0, `(.L_x_3664) ;  /* 0x0000008000007945 */ /* 0x000fe80003800000 */
[----:B------:R-:W-:-:S07]  /*8470*/  ISETP.GE.AND P0, PT, R163, R0, PT ;  /* 0x00000000a300720c */ /* 0x000fce0003f06270 */
[----:B-1----:R-:W-:Y:S06]  /*8480*/  @P1 BRA `(.L_x_3665) ;  /* 0x0000000000141947 */ /* 0x002fec0003800000 */
[----:B------:R-:W2:Y:S02]  /*8490*/  LDL R13, [R1+0x1e8] ;  /* 0x0001e800010d7983 */ /* 0x000ea40000100800 */
[----:B--2---:R-:W-:-:S04]  /*84a0*/  IMAD R12, R13, 0x8, R2 ;  /* 0x000000080d0c7824 */ /* 0x004fc800078e0202 */
[----:B------:R-:W-:-:S05]  /*84b0*/  VIADD R12, R12, 0x38860 ;  /* 0x000388600c0c7836 */ /* 0x000fca0000000000 */
[----:B------:R-:W-:-:S04]  /*84c0*/  PRMT R12, RZ, 0x654, R12 ;  /* 0x00000654ff0c7816 */ /* 0x000fc8000000000c */
[----:B------:R0:W-:Y:S03]  /*84d0*/  SYNCS.ARRIVE.TRANS64.RED.A1T0 RZ, [R12+URZ], RZ ;  /* 0x000000ff0cff79a7 */ /* 0x0001e6000810043f */
.L_x_3665:
[----:B------:R-:W-:Y:S05]  /*84e0*/  BSYNC B0 ;  /* 0x0000000000007941 */ /* 0x000fea0003800000 */
.L_x_3664:
[----:B------:R-:W-:Y:S04]  /*84f0*/  BSSY B0, `(.L_x_3666) ;  /* 0x00003e2000007945 */ /* 0x000fe80003800000 */
[----:B------:R-:W-:Y:S05]  /*8500*/  @!P0 BRA `(.L_x_3667) ;  /* 0x0000003c00808947 */ /* 0x000fea0003800000 */
.L_x_3670:
        /* <DEDUP_REMOVED lines=60> */
[----:B01----:R-:W5:Y:S04]  /*88d0*/  LDL.64 R12, [R1+0x3e8] ;  /* 0x0003e800010c7983 */ /* 0x003f680000100a00 */
[----:B------:R-:W5:Y:S04]  /*88e0*/  LDL.64 R24, [R1+0x3f8] ;  /* 0x0003f80001187983 */ /* 0x000f680000100a00 */
[----:B------:R-:W5:Y:S04]  /*88f0*/  LDL.64 R20, [R1+0x408] ;  /* 0x0004080001147983 */ /* 0x000f680000100a00 */
[----:B------:R-:W5:Y:S04]  /*8900*/  LDL.64 R18, [R1+0x418] ;  /* 0x0004180001127983 */ /* 0x000f680000100a00 */
[----:B------:R-:W5:Y:S01]  /*8910*/  LDL.64 R14, [R1+0x428] ;  /* 0x00042800010e7983 */ /* 0x000f620000100a00 */
[----:B--2---:R-:W-:-:S04]  /*8920*/  IMAD R145, R168, 0x40, R160 ;  /* 0x00000040a8917824 */ /* 0x004fc800078e02a0 */
[----:B------:R-:W-:Y:S01]  /*8930*/  IMAD R145, R145, 0x4, R2 ;  /* 0x0000000491917824 */ /* 0x000fe200078e0202 */
        /* <DEDUP_REMOVED lines=195> */
[----:B0-----:R-:W2:Y:S04]  /*9570*/  LDL R12, [R1+0x234] ;  /* 0x00023400010c7983 */ /* 0x001ea80000100800 */
[----:B------:R-:W3:Y:S04]  /*9580*/  LDL R13, [R1+0x238] ;  /* 0x00023800010d7983 */ /* 0x000ee80000100800 */
[----:B-1----:R-:W4:Y:S04]  /*9590*/  LDL R14, [R1+0x23c] ;  /* 0x00023c00010e7983 */ /* 0x002f280000100800 */
        /* <DEDUP_REMOVED lines=125> */
[----:B--2---:R-:W-:Y:S04]  /*9d70*/  STL [R1+0x234], R12 ;  /* 0x0002340c01007387 */ /* 0x004fe80000100800 */
[----:B---3--:R-:W-:Y:S04]  /*9d80*/  STL [R1+0x238], R13 ;  /* 0x0002380d01007387 */ /* 0x008fe80000100800 */
        /* <DEDUP_REMOVED lines=157> */
[----:B------:R-:W-:Y:S01]  /*a760*/  VIADD R12, R168, 0x1 ;  /* 0x00000001a80c7836 */ /* 0x000fe20000000000 */
[----:B------:R-:W-:Y:S01]  /*a770*/  R2UR UR4, R4 ;  /* 0x00000000040472ca */ /* 0x000fe200000e0000 */
[----:B------:R-:W-:Y:S01]  /*a780*/  IMAD.MOV.U32 R13, RZ, RZ, 0x40000040 ;  /* 0x40000040ff0d7424 */ /* 0x000fe200078e00ff */
[----:B------:R-:W-:Y:S01]  /*a790*/  R2UR UR5, R5 ;  /* 0x00000000050572ca */ /* 0x000fe200000e0000 */
[----:B------:R-:W-:Y:S01]  /*a7a0*/  IMAD.MOV.U32 R15, RZ, RZ, 0x40000040 ;  /* 0x40000040ff0f7424 */ /* 0x000fe200078e00ff */
[----:B------:R-:W-:Y:S01]  /*a7b0*/  ISETP.NE.AND P0, PT, R12, 0x2, PT ;  /* 0x000000020c00780c */ /* 0x000fe20003f05270 */
[----:B------:R0:W-:Y:S01]  /*a7c0*/  STL [R1+0x1e8], R12 ;  /* 0x0001e80c01007387 */ /* 0x0001e20000100800 */
[----:B------:R-:W-:Y:S01]  /*a7d0*/  R2UR UR7, R13 ;  /* 0x000000000d0772ca */ /* 0x000fe200000e0000 */
[----:B------:R-:W-:-:S10]  /*a7e0*/  IMAD.MOV.U32 R13, RZ, RZ, 0x40000040 ;  /* 0x40000040ff0d7424 */ /* 0x000fd400078e00ff */
[----:B0-----:R-:W-:-:S04]  /*a7f0*/  @!P0 IMAD.MOV.U32 R12, RZ, RZ, RZ ;  /* 0x000000ffff0c8224 */ /* 0x001fc800078e00ff */
[----:B------:R-:W-:-:S04]  /*a800*/  IMAD R12, R12, 0x1000, R3 ;  /* 0x000010000c0c7824 */ /* 0x000fc800078e0203 */
[C---:B------:R-:W-:Y:S01]  /*a810*/  VIADD R14, R12.reuse, 0x80 ;  /* 0x000000800c0e7836 */ /* 0x040fe20000000000 */
[----:B------:R-:W-:Y:S01]  /*a820*/  R2UR UR6, R12 ;  /* 0x000000000c0672ca */ /* 0x000fe200000e0000 */
[----:B--2---:R-:W-:-:S12]  /*a830*/  WARPGROUP.ARRIVE ;  /* 0x00000000000079c5 */ /* 0x004fd80000000000 */
        /* <DEDUP_REMOVED lines=43> */
[----:B------:R-:W-:Y:S02]  /*aaf0*/  R2UR UR6, R14 ;  /* 0x000000000e0672ca */ /* 0x000fe400000e0000 */
[----:B------:R-:W-:Y:S02]  /*ab00*/  R2UR UR7, R15 ;  /* 0x000000000f0772ca */ /* 0x000fe400000e0000 */
        /* <DEDUP_REMOVED lines=38> */
[----:B------:R-:W-:Y:S01]  /*ad70*/  R2UR UR7, R13 ;  /* 0x000000000d0772ca */ /* 0x000fe200000e0000 */
[----:B------:R-:W2:Y:S01]  /*ad80*/  @!P0 LDL R12, [R1+0x1ec] ;  /* 0x0001ec00010c8983 */ /* 0x000ea20000100800 */
[----:B------:R-:W-:Y:S02]  /*ad90*/  R2UR UR4, R6 ;  /* 0x00000000060472ca */ /* 0x000fe400000e0000 */
[----:B------:R-:W-:Y:S01]  /*ada0*/  R2UR UR5, R7 ;  /* 0x00000000070572ca */ /* 0x000fe200000e0000 */
[----:B------:R-:W3:Y:S01]  /*adb0*/  LDL R13, [R1+0x1f0] ;  /* 0x0001f000010d7983 */ /* 0x000ee20000100800 */
[----:B------:R-:W-:-:S03]  /*adc0*/  WARPGROUP.DEPBAR.LE gsb0, 0x0 ;  /* 0x00008000000079c5 */ /* 0x000fc60000010000 */
        /* <DEDUP_REMOVED lines=67> */
[----:B0-----:R-:W5:Y:S04]  /*b200*/  LDL R139, [R1+0x248] ;  /* 0x00024800018b7983 */ /* 0x001f680000100800 */
[----:B-1----:R-:W2:Y:S04]  /*b210*/  LDL R143, [R1+0x238] ;  /* 0x00023800018f7983 */ /* 0x002ea80000100800 */
[----:B----4-:R-:W4:Y:S04]  /*b220*/  LDL R145, [R1+0x230] ;  /* 0x0002300001917983 */ /* 0x010f280000100800 */
[----:B------:R-:W5:Y:S04]  /*b230*/  LDL R144, [R1+0x234] ;  /* 0x0002340001907983 */ /* 0x000f680000100800 */
        /* <DEDUP_REMOVED lines=123> */
[----:B------:R-:W2:Y:S01]  /*b9f0*/  LDL R14, [R1+0x42c] ;  /* 0x00042c00010e7983 */ /* 0x000ea20000100800 */
[----:B---3--:R-:W-:-:S03]  /*ba00*/  VIADD R13, R13, 0x1 ;  /* 0x000000010d0d7836 */ /* 0x008fc60000000000 */
[----:B----4-:R0:W-:Y:S04]  /*ba10*/  STL [R1+0x230], R145 ;  /* 0x0002309101007387 */ /* 0x0101e80000100800 */
[----:B------:R0:W-:Y:S04]  /*ba20*/  STL [R1+0x1f0], R13 ;  /* 0x0001f00d01007387 */ /* 0x0001e80000100800 */
[----:B-----5:R0:W-:Y:S04]  /*ba30*/  STL [R1+0x234], R144 ;  /* 0x0002349001007387 */ /* 0x0201e80000100800 */
[----:B--2---:R0:W-:Y:S04]  /*ba40*/  STL [R1+0x238], R143 ;  /* 0x0002388f01007387 */ /* 0x0041e80000100800 */
        /* <DEDUP_REMOVED lines=133> */
[----:B--2---:R-:W-:-:S04]  /*c2a0*/  IMAD R12, R13, 0x8, R2 ;  /* 0x000000080d0c7824 */ /* 0x004fc800078e0202 */
[----:B------:R-:W-:-:S05]  /*c2b0*/  VIADD R12, R12, 0x38860 ;  /* 0x000388600c0c7836 */ /* 0x000fca0000000000 */
[----:B------:R-:W-:-:S04]  /*c2c0*/  PRMT R12, RZ, 0x654, R12 ;  /* 0x00000654ff0c7816 */ /* 0x000fc8000000000c */
[----:B------:R1:W-:Y:S03]  /*c2d0*/  SYNCS.ARRIVE.TRANS64.RED.A1T0 RZ, [R12+URZ], RZ ;  /* 0x000000ff0cff79a7 */ /* 0x0003e6000810043f */
.L_x_3669:
[----:B------:R-:W-:Y:S05]  /*c2e0*/  BSYNC B1 ;  /* 0x0000000000017941 */ /* 0x000fea0003800000 */
.L_x_3668:
[----:B------:R-:W-:Y:S01]  /*c2f0*/  VIADD R163, R163, 0xffffffff ;  /* 0xffffffffa3a37836 */ /* 0x000fe20000000000 */
[----:B------:R-:W-:Y:S06]  /*c300*/  @P0 BRA `(.L_x_3670) ;  /* 0xffffffc000800947 */ /* 0x000fec000383ffff */
.L_x_3667:
[----:B------:R-:W-:Y:S05]  /*c310*/  BSYNC B0 ;  /* 0x0000000000007941 */ /* 0x000fea0003800000 */
.L_x_3666:
        /* <DEDUP_REMOVED lines=78> */
[----:B------:R-:W-:Y:S04]  /*c800*/  STL.64 [R1+0x230], R66 ;  /* 0x0002304201007387 */ /* 0x000fe80000100a00 */
[----:B------:R-:W-:Y:S04]  /*c810*/  STL.64 [R1+0x240], R2 ;  /* 0x0002400201007387 */ /* 0x000fe80000100a00 */
[----:B------:R-:W-:Y:S04]  /*c820*/  STL.64 [R1+0x250], R62 ;  /* 0x0002503e01007387 */ /* 0x000fe80000100a00 */
[----:B------:R-:W-:Y:S04]  /*c830*/  STL.64 [R1+0x260], R60 ;  /* 0x0002603c01007387 */ /* 0x000fe80000100a00 */
[----:B------:R1:W-:Y:S04]  /*c840*/  STL.64 [R1+0x270], R58 ;  /* 0x0002703a01007387 */ /* 0x0003e80000100a00 */
[----:B------:R2:W-:Y:S04]  /*c850*/  STL.64 [R1+0x280], R56 ;  /* 0x0002803801007387 */ /* 0x0005e80000100a00 */
[----:B------:R3:W-:Y:S04]  /*c860*/  STL.64 [R1+0x290], R54 ;  /* 0x0002903601007387 */ /* 0x0007e80000100a00 */
[----:B-1----:R-:W4:Y:S04]  /*c870*/  LDL.64 R58, [R1+0x3b8] ;  /* 0x0003b800013a7983 */ /* 0x002f280000100a00 */
[----:B------:R-:W5:Y:S04]  /*c880*/  LDL.64 R66, [R1+0x3c8] ;  /* 0x0003c80001427983 */ /* 0x000f680000100a00 */
[----:B------:R-:W5:Y:S04]  /*c890*/  LDL.64 R64, [R1+0x3d8] ;  /* 0x0003d80001407983 */ /* 0x000f680000100a00 */
[----:B------:R-:W5:Y:S04]  /*c8a0*/  LDL.64 R62, [R1+0x3e8] ;  /* 0x0003e800013e7983 */ /* 0x000f680000100a00 */
[----:B------:R-:W5:Y:S04]  /*c8b0*/  LDL.64 R60, [R1+0x3f8] ;  /* 0x0003f800013c7983 */ /* 0x000f680000100a00 */
[----:B------:R-:W5:Y:S04]  /*c8c0*/  LDL.64 R2, [R1+0x408] ;  /* 0x0004080001027983 */ /* 0x000f680000100a00 */
[----:B--2---:R-:W2:Y:S04]  /*c8d0*/  LDL.64 R56, [R1+0x418] ;  /* 0x0004180001387983 */ /* 0x004ea80000100a00 */
[----:B---3--:R-:W3:Y:S01]  /*c8e0*/  LDL.64 R54, [R1+0x428] ;  /* 0x0004280001367983 */ /* 0x008ee20000100a00 */
        /* <DEDUP_REMOVED lines=50> */
[C---:B0-----:R-:W-:Y:S01]  /*cc10*/  FMUL.FTZ R117, R120.reuse, R117 ;  /* 0x0000007578757220 */ /* 0x041fe20000410000 */
        /* <DEDUP_REMOVED lines=47> */
[----:B------:R-:W-:-:S02]  /*cf10*/  VIADD R0, R121, 0x1 ;  /* 0x0000000179007836 */ /* 0x000fc40000000000 */
[----:B------:R-:W-:Y:S01]  /*cf20*/  VIADD R122, R122, 0x1 ;  /* 0x000000017a7a7836 */ /* 0x000fe20000000000 */
        /* <DEDUP_REMOVED lines=56> */
[C---:B---3--:R-:W-:Y:S01]  /*d2b0*/  FMUL.FTZ R55, R120.reuse, R55 ;  /* 0x0000003778377220 */ /* 0x048fe20000410000 */
[----:B------:R-:W-:Y:S01]  /*d2c0*/  FMUL.FTZ R54, R120, R54 ;  /* 0x0000003678367220 */ /* 0x000fe20000410000 */
        /* <DEDUP_REMOVED lines=15> */
[----:B------:R-:W-:Y:S01]  /*d3c0*/  STL [R1+0x1e8], R122 ;  /* 0x0001e87a01007387 */ /* 0x000fe20000100800 */
[----:B------:R-:W-:Y:S06]  /*d3d0*/  BAR.ARV 0xf, 0x100 ;  /* 0x03c4000000007b1d */ /* 0x000fec0000002000 */
[----:B------:R-:W-:Y:S01]  /*d3e0*/  ISETP.NE.AND P0, PT, R122, 0x2, PT ;  /* 0x000000027a00780c */ /* 0x000fe20003f05270 */
[----:B------:R0:W-:Y:S02]  /*d3f0*/  STL.64 [R1+0x2a0], R4 ;  /* 0x0002a00401007387 */ /* 0x0001e40000100a00 */
[----:B0-----:R-:W-:-:S10]  /*d400*/  IMAD.MOV.U32 R4, RZ, RZ, 0x1 ;  /* 0x00000001ff047424 */ /* 0x001fd400078e00ff */
[----:B------:R-:W-:Y:S05]  /*d410*/  @P0 BRA `(.L_x_3663) ;  /* 0x0000024800480947 */ /* 0x000fea0003800000 */
[----:B------:R-:W2:Y:S04]  /*d420*/  LDL R0, [R1+0x1ec] ;  /* 0x0001ec0001007983 */ /* 0x000ea80000100800 */
[----:B------:R0:W-:Y:S01]  /*d430*/  STL [R1+0x1e8], RZ ;  /* 0x0001e8ff01007387 */ /* 0x0001e20000100800 */
[----:B--2---:R-:W-:-:S05]  /*d440*/  LOP3.LUT R0, R0, 0x1, RZ, 0x3c, !PT ;  /* 0x0000000100007812 */ /* 0x004fca00078e3cff */
[----:B------:R0:W-:Y:S01]  /*d450*/  STL [R1+0x1ec], R0 ;  /* 0x0001ec0001007387 */ /* 0x0001e20000100800 */
[----:B------:R-:W-:Y:S05]  /*d460*/  BRA `(.L_x_3663) ;  /* 0x0000024800347947 */ /* 0x000fea0003800000 */
.L_x_3652:
[----:B------:R-:W0:Y:S01]  /*d470*/  S2R R3, SR_TID.X ;  /* 0x0000000000037919 */ /* 0x000e220000002100 */
[----:B-1----:R-:W1:Y:S01]  /*d480*/  LDC R0, c[0x0][0x448] ;  /* 0x00011200ff007b82 */ /* 0x002e620000000800 */
[----:B------:R-:W-:Y:S01]  /*d490*/  UISETP.NE.AND UP2, UPT, UR39, URZ, UPT ;  /* 0x0000003f2700728c */ /* 0x000fe2000bf45270 */
[----:B------:R-:W-:Y:S01]  /*d4a0*/  IMAD.MOV.U32 R4, RZ, RZ, 0x1 ;  /* 0x00000001ff047424 */ /* 0x000fe200078e00ff */
[----:B------:R-:W-:Y:S01]  /*d4b0*/  UIADD3 UR6, UP0, UR42, 0x38830, URZ ;  /* 0x000388302a067890 */ /* 0x000fe2000ff1e03f */
[----:B------:R-:W-:Y:S01]  /*d4c0*/  IMAD.MOV.U32 R5, RZ, RZ, RZ ;  /* 0x000000ffff057224 */ /* 0x000fe200078e00ff */
[----:B------:R-:W-:Y:S01]  /*d4d0*/  UIADD3 UR8, UP1, UR42, 0x38840, URZ ;  /* 0x000388402a087890 */ /* 0x000fe2000ff3e03f */
[----:B----4-:R-:W-:Y:S01]  /*d4e0*/  IMAD.MOV.U32 R12, RZ, RZ, 0x1 ;  /* 0x00000001ff0c7424 */ /* 0x010fe200078e00ff */
[----:B------:R-:W-:Y:S01]  /*d4f0*/  PLOP3.LUT P2, PT, PT, PT, UP2, 0x40, 0x0 ;  /* 0x000000000000781c */ /* 0x000fe20003f4e828 */
[----:B------:R-:W-:Y:S01]  /*d500*/  IMAD.MOV.U32 R8, RZ, RZ, 0x10000 ;  /* 0x00010000ff087424 */ /* 0x000fe200078e00ff */
[----:B------:R4:W-:Y:S01]  /*d510*/  STL.64 [R1+0x60], R4 ;  /* 0x0000600401007387 */ /* 0x0009e20000100a00 */
[----:B------:R-:W-:Y:S01]  /*d520*/  IMAD.MOV.U32 R11, RZ, RZ, 0x100 ;  /* 0x00000100ff0b7424 */ /* 0x000fe200078e00ff */
[----:B------:R-:W-:Y:S01]  /*d530*/  SEL R15, R12, 0x2, P2 ;  /* 0x000000020c0f7807 */ /* 0x000fe20001000000 */
[----:B------:R-:W-:Y:S01]  /*d540*/  UIADD3 UR4, UP2, UR42, 0x38850, URZ ;  /* 0x000388502a047890 */ /* 0x000fe2000ff5e03f */
[----:B------:R-:W-:Y:S01]  /*d550*/  IMAD.MOV.U32 R14, RZ, RZ, 0x2000 ;  /* 0x00002000ff0e7424 */ /* 0x000fe200078e00ff */
[----:B------:R-:W-:Y:S01]  /*d560*/  UIADD3 UR10, UP3, UR42, 0x38860, URZ ;  /* 0x000388602a0a7890 */ /* 0x000fe2000ff7e03f */
[----:B------:R-:W-:Y:S01]  /*d570*/  IMAD.MOV.U32 R6, RZ, RZ, 0x1 ;  /* 0x00000001ff067424 */ /* 0x000fe200078e00ff */
[----:B------:R-:W-:Y:S01]  /*d580*/  UIADD3.X UR7, URZ, UR43, URZ, UP0, !UPT ;  /* 0x0000002b3f077290 */ /* 0x000fe200087fe43f */
[----:B------:R-:W-:Y:S01]  /*d590*/  IMAD.MOV.U32 R9, RZ, RZ, R15 ;  /* 0x000000ffff097224 */ /* 0x000fe200078e000f */
[----:B------:R-:W-:Y:S01]  /*d5a0*/  UIADD3.X UR9, URZ, UR43, URZ, UP1, !UPT ;  /* 0x0000002b3f097290 */ /* 0x000fe20008ffe43f */
[----:B------:R-:W-:Y:S01]  /*d5b0*/  IMAD.MOV.U32 R7, RZ, RZ, RZ ;  /* 0x000000ffff077224 */ /* 0x000fe200078e00ff */
[----:B------:R-:W-:Y:S01]  /*d5c0*/  UIADD3.X UR5, URZ, UR43, URZ, UP2, !UPT ;  /* 0x0000002b3f057290 */ /* 0x000fe200097fe43f */
[----:B----4-:R-:W-:Y:S01]  /*d5d0*/  IMAD.MOV.U32 R5, RZ, RZ, 0x80 ;  /* 0x00000080ff057424 */ /* 0x010fe200078e00ff */
[----:B------:R-:W-:Y:S01]  /*d5e0*/  UIADD3.X UR11, URZ, UR43, URZ, UP3, !UPT ;  /* 0x0000002b3f0b7290 */ /* 0x000fe20009ffe43f */
[----:B------:R-:W-:Y:S01]  /*d5f0*/  IMAD.U32 R13, RZ, RZ, UR10 ;  /* 0x0000000aff0d7e24 */ /* 0x000fe2000f8e00ff */
[----:B-1----:R-:W-:Y:S01]  /*d600*/  ISETP.NE.AND P0, PT, R0, 0x1, PT ;  /* 0x000000010000780c */ /* 0x002fe20003f05270 */
[----:B------:R-:W-:Y:S01]  /*d610*/  IMAD.U32 R0, RZ, RZ, UR4 ;  /* 0x00000004ff007e24 */ /* 0x000fe2000f8e00ff */
[----:B------:R1:W-:Y:S01]  /*d620*/  STL.64 [R1+0x18], R14 ;  /* 0x0000180e01007387 */ /* 0x0003e20000100a00 */
[----:B------:R-:W-:-:S02]  /*d630*/  IMAD.U32 R38, RZ, RZ, UR37 ;  /* 0x00000025ff267e24 */ /* 0x000fc4000f8e00ff */
[----:B------:R-:W-:Y:S01]  /*d640*/  IMAD.U32 R56, RZ, RZ, UR37 ;  /* 0x00000025ff387e24 */ /* 0x000fe2000f8e00ff */
[----:B------:R-:W-:Y:S01]  /*d650*/  STL [R1+0x70], R89 ;  /* 0x0000705901007387 */ /* 0x000fe20000100800 */
[----:B0-----:R-:W-:-:S03]  /*d660*/  LOP3.LUT R3, R3, 0x7f, RZ, 0xc0, !PT ;  /* 0x0000007f03037812 */ /* 0x001fc600078ec0ff */
[----:B------:R-:W-:Y:S01]  /*d670*/  STL.64 [R1], RZ ;  /* 0x000000ff01007387 */ /* 0x000fe20000100a00 */
[----:B------:R-:W-:Y:S02]  /*d680*/  ISETP.NE.AND P1, PT, R3, RZ, PT ;  /* 0x000000ff0300720c */ /* 0x000fe40003f25270 */
[----:B------:R-:W0:Y:S01]  /*d690*/  @P0 LDC R3, c[0x0][0x44c] ;  /* 0x00011300ff030b82 */ /* 0x000e220000000800 */
[----:B-1----:R-:W-:Y:S01]  /*d6a0*/  IMAD.U32 R14, RZ, RZ, UR8 ;  /* 0x00000008ff0e7e24 */ /* 0x002fe2000f8e00ff */
[----:B------:R-:W-:Y:S01]  /*d6b0*/  SEL R4, RZ, 0x1, P1 ;  /* 0x00000001ff047807 */ /* 0x000fe20000800000 */
[----:B------:R-:W-:Y:S01]  /*d6c0*/  IMAD.U32 R15, RZ, RZ, UR9 ;  /* 0x00000009ff0f7e24 */ /* 0x000fe2000f8e00ff */
[----:B------:R-:W-:Y:S01]  /*d6d0*/  STL.64 [R1+0x38], RZ ;  /* 0x000038ff01007387 */ /* 0x000fe20000100a00 */
[----:B------:R-:W-:Y:S02]  /*d6e0*/  IADD3 R38, P1, R38, 0x38, RZ ;  /* 0x0000003826267810 */ /* 0x000fe40007f3e0ff */
[----:B------:R-:W-:Y:S01]  /*d6f0*/  IMAD.MOV.U32 R10, RZ, RZ, R4 ;  /* 0x000000ffff0a7224 */ /* 0x000fe200078e0004 */
[----:B------:R-:W1:Y:S01]  /*d700*/  @P0 LDC R20, c[0x0][0x450] ;  /* 0x00011400ff140b82 */ /* 0x000e620000000800 */
[----:B------:R4:W-:Y:S01]  /*d710*/  STL.128 [R1+0x20], R4 ;  /* 0x0000200401007387 */ /* 0x0009e20000100c00 */
[----:B------:R-:W-:Y:S01]  /*d720*/  IADD3 R56, P2, R56, 0x70, RZ ;  /* 0x0000007038387810 */ /* 0x000fe20007f5e0ff */
[----:B------:R-:W-:-:S02]  /*d730*/  IMAD.X R41, RZ, RZ, UR36, P1 ;  /* 0x00000024ff297e24 */ /* 0x000fc400088e06ff */
[----:B------:R2:W-:Y:S02]  /*d740*/  STL.128 [R1+0x50], R8 ;  /* 0x0000500801007387 */ /* 0x0005e40000100c00 */
[----:B------:R-:W-:Y:S02]  /*d750*/  IMAD.X R57, RZ, RZ, UR36, P2 ;  /* 0x00000024ff397e24 */ /* 0x000fe400090e06ff */
[----:B------:R0:W-:Y:S04]  /*d760*/  STL.64 [R1+0x10], R14 ;  /* 0x0000100e01007387 */ /* 0x0001e80000100a00 */
[----:B------:R0:W-:Y:S01]  /*d770*/  STL.64 [R1+0x30], R14 ;  /* 0x0000300e01007387 */ /* 0x0001e20000100a00 */
[----:B----4-:R-:W-:Y:S02]  /*d780*/  IMAD.U32 R5, RZ, RZ, UR5 ;  /* 0x00000005ff057e24 */ /* 0x010fe4000f8e00ff */
[----:B------:R-:W-:Y:S01]  /*d790*/  IMAD.U32 R7, RZ, RZ, UR11 ;  /* 0x0000000bff077e24 */ /* 0x000fe2000f8e00ff */
[----:B--2---:R-:W2:Y:S01]  /*d7a0*/  LDC.64 R8, c[0x0][0xad8] ;  /* 0x0002b600ff087b82 */ /* 0x004ea20000000a00 */
[----:B------:R-:W-:-:S02]  /*d7b0*/  IMAD.U32 R10, RZ, RZ, UR6 ;  /* 0x00000006ff0a7e24 */ /* 0x000fc4000f8e00ff */
[----:B------:R-:W-:Y:S02]  /*d7c0*/  IMAD.U32 R11, RZ, RZ, UR7 ;  /* 0x00000007ff0b7e24 */ /* 0x000fe4000f8e00ff */
[----:B------:R-:W-:Y:S02]  /*d7d0*/  IMAD.MOV.U32 R4, RZ, RZ, R0 ;  /* 0x000000ffff047224 */ /* 0x000fe400078e0000 */
[----:B------:R-:W-:Y:S01]  /*d7e0*/  IMAD.MOV.U32 R6, RZ, RZ, R13 ;  /* 0x000000ffff067224 */ /* 0x000fe200078e000d */
[----:B------:R4:W-:Y:S01]  /*d7f0*/  STL.64 [R1+0x8], R10 ;  /* 0x0000080a01007387 */ /* 0x0009e20000100a00 */
[----:B------:R-:W-:-:S03]  /*d800*/  VIADD R0, R164, 0x3f ;  /* 0x0000003fa4007836 */ /* 0x000fc60000000000 */
[----:B------:R4:W-:Y:S01]  /*d810*/  STL.128 [R1+0x40], R4 ;  /* 0x0000400401007387 */ /* 0x0009e20000100c00 */
[----:B0-----:R-:W-:-:S03]  /*d820*/  @P0 IMAD.HI.U32 R3, R0, R3, RZ ;  /* 0x0000000300030227 */ /* 0x001fc600078e00ff */
[----:B------:R4:W-:Y:S02]  /*d830*/  STL.64 [R1+0x68], R6 ;  /* 0x0000680601007387 */ /* 0x0009e40000100a00 */
[----:B-1----:R-:W-:-:S05]  /*d840*/  @P0 SHF.R.U32.HI R0, RZ, R20, R3 ;  /* 0x00000014ff000219 */ /* 0x002fca0000011603 */
[----:B------:R-:W-:Y:S01]  /*d850*/  IMAD.IADD R3, R189, 0x1, R0 ;  /* 0x00000001bd037824 */ /* 0x000fe200078e0200 */
[----:B--2---:R-:W-:-:S03]  /*d860*/  ISETP.GE.AND P3, PT, R9, 0x1, PT ;  /* 0x000000010900780c */ /* 0x004fc60003f66270 */
[----:B------:R-:W-:-:S10]  /*d870*/  IMAD.IADD R8, R3, 0x1, R8 ;  /* 0x0000000103087824 */ /* 0x000fd400078e0208 */
[----:B----4-:R-:W-:Y:S05]  /*d880*/  @!P3 BRA `(.L_x_3671) ;  /* 0x000000000048b947 */ /* 0x010fea0003800000 */
        /* <DEDUP_REMOVED lines=11> */
.L_x_3673:
[----:B------:R-:W-:-:S13]  /*d940*/  ISETP.NE.AND P1, PT, R9, 0x1, PT ;  /* 0x000000010900780c */ /* 0x000fda0003f25270 */
[----:B------:R-:W0:Y:S02]  /*d950*/  @P1 LDC.64 R4, c[0x0][0xae0] ;  /* 0x0002b800ff041b82 */ /* 0x000e240000000a00 */
[----:B0-----:R-:W-:-:S05]  /*d960*/  @P1 IMAD.HI.U32 R4, R0, R4, RZ ;  /* 0x0000000400041227 */ /* 0x001fca00078e00ff */
[----:B------:R-:W-:-:S07]  /*d970*/  @P1 SHF.R.U32.HI R0, RZ, R5, R4 ;  /* 0x00000005ff001219 */ /* 0x000fce0000011604 */
.L_x_3674:
[----:B------:R-:W-:Y:S05]  /*d980*/  BSYNC B0 ;  /* 0x0000000000007941 */ /* 0x000fea0003800000 */
.L_x_3672:
[----:B------:R-:W-:-:S05]  /*d990*/  IMAD R3, R0, R9, R9 ;  /* 0x0000000900037224 */ /* 0x000fca00078e0209 */
[----:B------:R-:W-:-:S07]  /*d9a0*/  VIMNMX R8, R8, R3, PT ;  /* 0x0000000308087248 */ /* 0x000fce0003fe0100 */
.L_x_3671:
        /* <DEDUP_REMOVED lines=24> */
.L_x_3677:
[----:B------:R-:W-:-:S13]  /*db30*/  ISETP.NE.AND P0, PT, R9, 0x1, PT ;  /* 0x000000010900780c */ /* 0x000fda0003f05270 */
[----:B------:R-:W0:Y:S02]  /*db40*/  @P0 LDC.64 R4, c[0x0][0xae0] ;  /* 0x0002b800ff040b82 */ /* 0x000e240000000a00 */
[----:B0-----:R-:W-:-:S05]  /*db50*/  @P0 IMAD.HI.U32 R4, R3, R4, RZ ;  /* 0x0000000403040227 */ /* 0x001fca00078e00ff */
[----:B------:R-:W-:-:S07]  /*db60*/  @P0 SHF.R.U32.HI R3, RZ, R5, R4 ;  /* 0x00000005ff030219 */ /* 0x000fce0000011604 */
.L_x_3678:
[----:B------:R-:W-:Y:S05]  /*db70*/  BSYNC B0 ;  /* 0x0000000000007941 */ /* 0x000fea0003800000 */
.L_x_3676:
[----:B------:R-:W-:-:S05]  /*db80*/  IMAD R3, R3, R9, RZ ;  /* 0x0000000903037224 */ /* 0x000fca00078e02ff */
[----:B------:R-:W-:-:S07]  /*db90*/  VIMNMX R0, R0, R3, !PT ;  /* 0x0000000300007248 */ /* 0x000fce0007fe0100 */
.L_x_3675:
        /* <DEDUP_REMOVED lines=39> */
.L_x_3680:
[----:B------:R-:W-:Y:S05]  /*de10*/  BSYNC B0 ;  /* 0x0000000000007941 */ /* 0x000fea0003800000 */
.L_x_3679:
[----:B------:R-:W-:Y:S01]  /*de20*/  IMAD R163, R194, R201, R163 ;  /* 0x000000c9c2a37224 */ /* 0x000fe200078e02a3 */
[----:B------:R-:W-:-:S04]  /*de30*/  PRMT R4, RZ, 0x7610, R4 ;  /* 0x00007610ff047816 */ /* 0x000fc80000000004 */
[----:B------:R-:W-:-:S04]  /*de40*/  VIADDMNMX R201, R163, R201, R8, PT ;  /* 0x000000c9a3c97246 */ /* 0x000fc80003800108 */
[----:B------:R-:W-:-:S13]  /*de50*/  ISETP.GT.AND P0, PT, R201, R163, PT ;  /* 0x000000a3c900720c */ /* 0x000fda0003f04270 */
[----:B------:R-:W-:Y:S05]  /*de60*/  @!P0 BRA `(.L_x_3663) ;  /* 0x0000023c00b48947 */ /* 0x000fea0003800000 */
[----:B------:R-:W0:Y:S01]  /*de70*/  S2R R36, SR_TID.X ;  /* 0x0000000000247919 */ /* 0x000e220000002100 */
[C---:B------:R-:W-:Y:S01]  /*de80*/  VIADD R6, R2.reuse, 0x36400 ;  /* 0x0003640002067836 */ /* 0x040fe20000000000 */
[----:B------:R-:W-:Y:S01]  /*de90*/  UIADD3 UR4, UP0, UR42, 0x38400, URZ ;  /* 0x000384002a047890 */ /* 0x000fe2000ff1e03f */
[----:B------:R-:W-:Y:S01]  /*dea0*/  VIADD R9, R2, 0x400 ;  /* 0x0000040002097836 */ /* 0x000fe20000000000 */
[----:B------:R-:W1:Y:S01]  /*deb0*/  SHFL.IDX PT, R0, R237, RZ, 0x1f ;  /* 0x00001fffed007589 */ /* 0x000e6200000e0000 */
[----:B------:R-:W-:Y:S01]  /*dec0*/  IMAD.MOV.U32 R13, RZ, RZ, RZ ;  /* 0x000000ffff0d7224 */ /* 0x000fe200078e00ff */
[----:B------:R-:W-:Y:S01]  /*ded0*/  LOP3.LUT P0, RZ, R6, 0x3ff, RZ, 0xc0, !PT ;  /* 0x000003ff06ff7812 */ /* 0x000fe2000780c0ff */
[----:B------:R-:W-:Y:S01]  /*dee0*/  VIADD R6, R2, 0x26400 ;  /* 0x0002640002067836 */ /* 0x000fe20000000000 */
[----:B------:R-:W-:Y:S01]  /*def0*/  UIADD3.X UR5, URZ, UR43, URZ, UP0, !UPT ;  /* 0x0000002b3f057290 */ /* 0x000fe200087fe43f */
[----:B------:R-:W-:Y:S02]  /*df00*/  IMAD.U32 R4, RZ, RZ, UR4 ;  /* 0x00000004ff047e24 */ /* 0x000fe4000f8e00ff */
[----:B------:R-:W-:Y:S01]  /*df10*/  IMAD.MOV.U32 R14, RZ, RZ, 0x1 ;  /* 0x00000001ff0e7424 */ /* 0x000fe200078e00ff */
[----:B------:R-:W-:Y:S01]  /*df20*/  SHF.R.U32.HI R7, RZ, 0x4, R6 ;  /* 0x00000004ff077819 */ /* 0x000fe20000011606 */
[----:B------:R-:W-:-:S02]  /*df30*/  IMAD.MOV.U32 R15, RZ, RZ, RZ ;  /* 0x000000ffff0f7224 */ /* 0x000fc400078e00ff */
[----:B------:R-:W-:Y:S01]  /*df40*/  IMAD.U32 R5, RZ, RZ, UR5 ;  /* 0x00000005ff057e24 */ /* 0x000fe2000f8e00ff */
[----:B------:R-:W-:Y:S01]  /*df50*/  LOP3.LUT R7, R7, 0x3fff, RZ, 0xc0, !PT ;  /* 0x00003fff07077812 */ /* 0x000fe200078ec0ff */
[----:B------:R-:W-:Y:S01]  /*df60*/  VIADD R33, R2, 0x20400 ;  /* 0x0002040002217836 */ /* 0x000fe20000000000 */
[----:B------:R-:W-:Y:S01]  /*df70*/  STL.128 [R1+0x80], R12 ;  /* 0x0000800c01007387 */ /* 0x000fe20000100c00 */
[----:B------:R-:W-:Y:S02]  /*df80*/  IMAD.U32 R42, RZ, RZ, UR37 ;  /* 0x00000025ff2a7e24 */ /* 0x000fe4000f8e00ff */
[----:B------:R-:W-:Y:S01]  /*df90*/  IMAD.U32 R52, RZ, RZ, UR37 ;  /* 0x00000025ff347e24 */ /* 0x000fe2000f8e00ff */
[----:B------:R2:W-:Y:S01]  /*dfa0*/  STL.64 [R1+0x78], R4 ;  /* 0x0000780401007387 */ /* 0x0005e20000100a00 */
[----:B------:R-:W-:Y:S02]  /*dfb0*/  IMAD.U32 R48, RZ, RZ, UR37 ;  /* 0x00000025ff307e24 */ /* 0x000fe4000f8e00ff */
[----:B------:R-:W-:-:S02]  /*dfc0*/  IMAD.U32 R59, RZ, RZ, UR37 ;  /* 0x00000025ff3b7e24 */ /* 0x000fc4000f8e00ff */
[----:B------:R-:W-:Y:S01]  /*dfd0*/  IMAD.U32 R45, RZ, RZ, UR37 ;  /* 0x00000025ff2d7e24 */ /* 0x000fe2000f8e00ff */
[----:B-1----:R-:W-:Y:S01]  /*dfe0*/  LEA.HI R3, R0, R0, RZ, 0x1 ;  /* 0x0000000000037211 */ /* 0x002fe200078f08ff */
[----:B------:R-:W-:Y:S02]  /*dff0*/  IMAD.U32 R55, RZ, RZ, UR37 ;  /* 0x00000025ff377e24 */ /* 0x000fe4000f8e00ff */
[----:B------:R-:W-:Y:S01]  /*e000*/  IMAD.U32 R61, RZ, RZ, UR37 ;  /* 0x00000025ff3d7e24 */ /* 0x000fe2000f8e00ff */
[----:B------:R-:W-:Y:S01]  /*e010*/  LOP3.LUT R3, R3, 0x6, RZ, 0xc0, !PT ;  /* 0x0000000603037812 */ /* 0x000fe200078ec0ff */
[----:B0-----:R-:W-:Y:S01]  /*e020*/  VIADD R8, R36, 0xffffff80 ;  /* 0xffffff8024087836 */ /* 0x001fe20000000000 */
[----:B--2---:R-:W-:Y:S01]  /*e030*/  LOP3.LUT R4, R7, 0x10000, RZ, 0xfc, !PT ;  /* 0x0001000007047812 */ /* 0x004fe200078efcff */
[----:B------:R-:W-:Y:S01]  /*e040*/  IMAD.MOV.U32 R5, RZ, RZ, 0x40000040 ;  /* 0x40000040ff057424 */ /* 0x000fe200078e00ff */
[----:B------:R0:W5:Y:S01]  /*e050*/  LDL R12, [R1+0x4e4] ;  /* 0x0004e400010c7983 */ /* 0x0001620000100800 */
[----:B------:R-:W-:-:S02]  /*e060*/  IMAD.IADD R0, R0, 0x1, -R3 ;  /* 0x0000000100007824 */ /* 0x000fc400078e0a03 */
[----:B------:R-:W-:Y:S01]  /*e070*/  VIADD R3, R2, 0x22400 ;  /* 0x0002240002037836 */ /* 0x000fe20000000000 */
[----:B------:R1:W-:Y:S01]  /*e080*/  STL [R1+0x94], R8 ;  /* 0x0000940801007387 */ /* 0x0003e20000100800 */
[----:B------:R-:W-:Y:S01]  /*e090*/  IMAD R6, R0, 0x8000, R9 ;  /* 0x0000800000067824 */ /* 0x000fe200078e0209 */
[----:B------:R-:W-:Y:S01]  /*e0a0*/  SHF.R.U32.HI R0, RZ, 0x4, R33 ;  /* 0x00000004ff007819 */ /* 0x000fe20000011621 */
[----:B------:R-:W-:Y:S01]  /*e0b0*/  IMAD.MOV.U32 R7, RZ, RZ, 0x40000040 ;  /* 0x40000040ff077424 */ /* 0x000fe200078e00ff */
[----:B------:R-:W-:Y:S01]  /*e0c0*/  SHF.R.U32.HI R3, RZ, 0x4, R3 ;  /* 0x00000004ff037819 */ /* 0x000fe20000011603 */
[----:B------:R-:W-:Y:S01]  /*e0d0*/  IMAD.U32 R26, RZ, RZ, UR37 ;  /* 0x00000025ff1a7e24 */ /* 0x000fe2000f8e00ff */
[----:B------:R-:W-:Y:S02]  /*e0e0*/  SHF.R.U32.HI R6, RZ, 0x4, R6 ;  /* 0x00000004ff067819 */ /* 0x000fe40000011606 */
[----:B------:R-:W-:Y:S02]  /*e0f0*/  LOP3.LUT R3, R3, 0x3fff, RZ, 0xc0, !PT ;  /* 0x00003fff03037812 */ /* 0x000fe400078ec0ff */
[----:B-1----:R-:W-:-:S02]  /*e100*/  SHF.R.U32.HI R8, RZ, 0x4, R9 ;  /* 0x00000004ff087819 */ /* 0x002fc40000011609 */
[----:B------:R-:W-:Y:S02]  /*e110*/  LOP3.LUT R10, R3, 0x10000, RZ, 0xfc, !PT ;  /* 0x00010000030a7812 */ /* 0x000fe400078efcff */
[----:B------:R-:W-:Y:S02]  /*e120*/  LOP3.LUT R8, R8, 0x3fff, RZ, 0xc0, !PT ;  /* 0x00003fff08087812 */ /* 0x000fe400078ec0ff */
[----:B------:R-:W-:Y:S02]  /*e130*/  LOP3.LUT R3, R6, 0x3fff, RZ, 0xc0, !PT ;  /* 0x00003fff06037812 */ /* 0x000fe400078ec0ff */
[----:B------:R-:W-:Y:S02]  /*e140*/  LOP3.LUT R9, R8, 0x10000, RZ, 0xfc, !PT ;  /* 0x0001000008097812 */ /* 0x000fe400078efcff */
[----:B------:R-:W-:Y:S02]  /*e150*/  LOP3.LUT R3, R3, 0x2000000, RZ, 0xfc, !PT ;  /* 0x0200000003037812 */ /* 0x000fe400078efcff */
[----:B------:R-:W-:Y:S01]  /*e160*/  LOP3.LUT R0, R0, 0x3fff, RZ, 0xc0, !PT ;  /* 0x00003fff00007812 */ /* 0x000fe200078ec0ff */
[----:B------:R-:W-:-:S02]  /*e170*/  IMAD.MOV.U32 R6, RZ, RZ, R9 ;  /* 0x000000ffff067224 */ /* 0x000fc400078e0009 */
[----:B------:R-:W-:Y:S01]  /*e180*/  IMAD.MOV.U32 R9, RZ, RZ, 0x40000040 ;  /* 0x40000040ff097424 */ /* 0x000fe200078e00ff */
[----:B------:R-:W-:Y:S01]  /*e190*/  LOP3.LUT R8, R0, 0x10000, RZ, 0xfc, !PT ;  /* 0x0001000000087812 */ /* 0x000fe200078efcff */
[----:B------:R-:W-:Y:S01]  /*e1a0*/  BSSY B6, `(.L_x_3681) ;  /* 0x0000038000067945 */ /* 0x000fe20003800000 */
[----:B------:R1:W-:Y:S01]  /*e1b0*/  STL.128 [R1+0xb0], R4 ;  /* 0x0000b00401007387 */ /* 0x0003e20000100c00 */
[----:B------:R-:W-:Y:S01]  /*e1c0*/  IADD3 R42, P2, R42, 0xb8, RZ ;  /* 0x000000b82a2a7810 */ /* 0x000fe20007f5e0ff */
[----:B------:R-:W-:Y:S02]  /*e1d0*/  IMAD.MOV.U32 R0, RZ, RZ, R165 ;  /* 0x000000ffff007224 */ /* 0x000fe400078e00a5 */
[----:B------:R0:W-:Y:S01]  /*e1e0*/  STL.64 [R1+0x98], R8 ;  /* 0x0000980801007387 */ /* 0x0001e20000100a00 */
[----:B-1----:R-:W-:-:S03]  /*e1f0*/  IMAD.MOV.U32 R6, RZ, RZ, R3 ;  /* 0x000000ffff067224 */ /* 0x002fc600078e0003 */
[----:B------:R0:W5:Y:S01]  /*e200*/  LDL R3, [R1+0x4d4] ;  /* 0x0004d40001037983 */ /* 0x0001620000100800 */
[----:B------:R-:W-:Y:S01]  /*e210*/  IMAD.MOV.U32 R4, RZ, RZ, R10 ;  /* 0x000000ffff047224 */ /* 0x000fe200078e000a */
[----:B------:R-:W-:Y:S01]  /*e220*/  IADD3 R52, P6, R52, 0xb0, RZ ;  /* 0x000000b034347810 */ /* 0x000fe20007fde0ff */
[----:B------:R-:W-:-:S03]  /*e230*/  IMAD.U32 R10, RZ, RZ, UR37 ;  /* 0x00000025ff0a7e24 */ /* 0x000fc6000f8e00ff */
[----:B------:R0:W-:Y:S01]  /*e240*/  STL.128 [R1+0xa0], R4 ;  /* 0x0000a00401007387 */ /* 0x0001e20000100c00 */
[----:B------:R-:W-:Y:S01]  /*e250*/  IADD3 R48, P5, R48, 0xa8, RZ ;  /* 0x000000a830307810 */ /* 0x000fe20007fbe0ff */
[----:B------:R-:W-:Y:S01]  /*e260*/  IMAD.X R43, RZ, RZ, UR36, P2 ;  /* 0x00000024ff2b7e24 */ /* 0x000fe200090e06ff */
[----:B------:R-:W-:Y:S01]  /*e270*/  IADD3 R59, P1, R59, 0xa0, RZ ;  /* 0x000000a03b3b7810 */ /* 0x000fe20007f3e0ff */
[----:B------:R-:W-:Y:S01]  /*e280*/  IMAD.X R53, RZ, RZ, UR36, P6 ;  /* 0x00000024ff357e24 */ /* 0x000fe2000b0e06ff */
[----:B------:R-:W-:Y:S01]  /*e290*/  IADD3 R45, P4, R45, 0x98, RZ ;  /* 0x000000982d2d7810 */ /* 0x000fe20007f9e0ff */
[----:B------:R-:W-:Y:S01]  /*e2a0*/  IMAD.X R47, RZ, RZ, UR36, P5 ;  /* 0x00000024ff2f7e24 */ /* 0x000fe2000a8e06ff */
[----:B------:R-:W-:Y:S02]  /*e2b0*/  IADD3 R34, P3, R10, 0x94, RZ ;  /* 0x000000940a227810 */ /* 0x000fe40007f7e0ff */
[----:B------:R-:W-:Y:S02]  /*e2c0*/  IADD3 R55, P2, R55, 0x88, RZ ;  /* 0x0000008837377810 */ /* 0x000fe40007f5e0ff */
[----:B------:R-:W-:-:S02]  /*e2d0*/  IADD3 R61, P6, R61, 0x80, RZ ;  /* 0x000000803d3d7810 */ /* 0x000fc40007fde0ff */
[----:B------:R-:W-:Y:S01]  /*e2e0*/  IADD3 R26, P5, R26, 0x78, RZ ;  /* 0x000000781a1a7810 */ /* 0x000fe20007fbe0ff */
[----:B------:R-:W-:Y:S02]  /*e2f0*/  IMAD.X R58, RZ, RZ, UR36, P1 ;  /* 0x00000024ff3a7e24 */ /* 0x000fe400088e06ff */
[----:B------:R-:W-:Y:S02]  /*e300*/  IMAD.X R46, RZ, RZ, UR36, P4 ;  /* 0x00000024ff2e7e24 */ /* 0x000fe4000a0e06ff */
[----:B------:R-:W-:Y:S02]  /*e310*/  IMAD.X R35, RZ, RZ, UR36, P3 ;  /* 0x00000024ff237e24 */ /* 0x000fe400098e06ff */
[----:B------:R-:W-:Y:S02]  /*e320*/  IMAD.X R54, RZ, RZ, UR36, P2 ;  /* 0x00000024ff367e24 */ /* 0x000fe400090e06ff */
[----:B------:R-:W-:Y:S02]  /*e330*/  IMAD.X R60, RZ, RZ, UR36, P6 ;  /* 0x00000024ff3c7e24 */ /* 0x000fe4000b0e06ff */
[----:B------:R-:W-:Y:S01]  /*e340*/  IMAD.X R27, RZ, RZ, UR36, P5 ;  /* 0x00000024ff1b7e24 */ /* 0x000fe2000a8e06ff */
[----:B0-----:R-:W-:Y:S06]  /*e350*/  @!P0 BRA `(.L_x_3682) ;  /* 0x0000000000708947 */ /* 0x001fec0003800000 */
        /* <DEDUP_REMOVED lines=12> */
[----:B-----5:R-:W-:Y:S02]  /*e420*/  IMAD.MOV.U32 R12, RZ, RZ, 0x1 ;  /* 0x00000001ff0c7424 */ /* 0x020fe400078e00ff */
[----:B------:R-:W-:-:S07]  /*e430*/  IMAD.MOV.U32 R13, RZ, RZ, RZ ;  /* 0x000000ffff0d7224 */ /* 0x000fce00078e00ff */
[----:B------:R-:W-:-:S07]  /*e440*/  LEPC R20, `(.L_x_3683) ;  /* 0x000000001014794e */ /* 0x000fce0000000000 */
[----:B0--3--:R-:W-:Y:S05]  /*e450*/  CALL.ABS.NOINC R14 ;  /* 0x000000000e007343 */ /* 0x009fea0003c00000 */
.L_x_3683:
        /* <DEDUP_REMOVED lines=12> */
.L_x_3682:
[----:B------:R-:W-:Y:S05]  /*e520*/  BSYNC B6 ;  /* 0x0000000000067941 */ /* 0x000fea0003800000 */
.L_x_3681:
[----:B-----5:R-:W-:Y:S01]  /*e530*/  SHF.R.S32.HI R4, RZ, 0x1f, R3 ;  /* 0x0000001fff047819 */ /* 0x020fe20000011403 */
[----:B------:R-:W-:Y:S01]  /*e540*/  UIADD3 UR6, UP0, UR37, 0x11c, URZ ;  /* 0x0000011c25067890 */ /* 0x000fe2000ff1e03f */
[----:B---3--:R-:W0:Y:S01]  /*e550*/  LDC.64 R28, c[0x0][0xad8] ;  /* 0x0002b600ff1c7b82 */ /* 0x008e220000000a00 */
[----:B------:R-:W-:Y:S01]  /*e560*/  UIADD3 UR4, UP1, UR37, 0x90, URZ ;  /* 0x0000009025047890 */ /* 0x000fe2000ff3e03f */
[----:B------:R-:W-:Y:S01]  /*e570*/  LEA.HI R4, R4, R3, RZ, 0x3 ;  /* 0x0000000304047211 */ /* 0x000fe200078f18ff */
[----:B------:R-:W-:Y:S01]  /*e580*/  UIADD3.X UR7, URZ, UR36, URZ, UP0, !UPT ;  /* 0x000000243f077290 */ /* 0x000fe200087fe43f */
[----:B------:R-:W-:Y:S01]  /*e590*/  IMAD.MOV.U32 R15, RZ, RZ, 0x2 ;  /* 0x00000002ff0f7424 */ /* 0x000fe200078e00ff */
[----:B------:R-:W-:Y:S01]  /*e5a0*/  UIADD3.X UR5, URZ, UR36, URZ, UP1, !UPT ;  /* 0x000000243f057290 */ /* 0x000fe20008ffe43f */
[C---:B------:R-:W-:Y:S01]  /*e5b0*/  LOP3.LUT R6, R4.reuse, 0xfffffff8, RZ, 0xc0, !PT ;  /* 0xfffffff804067812 */ /* 0x040fe200078ec0ff */
[----:B------:R-:W-:Y:S01]  /*e5c0*/  IMAD.SHL.U32 R4, R4, 0x40, RZ ;  /* 0x0000004004047824 */ /* 0x000fe200078e00ff */
[----:B------:R-:W1:Y:S01]  /*e5d0*/  LDC.64 R20, c[0x0][0xae0] ;  /* 0x0002b800ff147b82 */ /* 0x000e620000000a00 */
[----:B------:R-:W-:Y:S01]  /*e5e0*/  IMAD.U32 R8, RZ, RZ, UR4 ;  /* 0x00000004ff087e24 */ /* 0x000fe2000f8e00ff */
[----:B------:R-:W-:Y:S01]  /*e5f0*/  UIADD3 UR4, UP1, UR37, 0xc0, URZ ;  /* 0x000000c025047890 */ /* 0x000fe2000ff3e03f */
[----:B------:R-:W-:Y:S01]  /*e600*/  IMAD.IADD R10, R3, 0x1, -R6 ;  /* 0x00000001030a7824 */ /* 0x000fe200078e0a06 */
[----:B------:R-:W-:Y:S01]  /*e610*/  LOP3.LUT R9, R4, 0xfffffe00, RZ, 0xc0, !PT ;  /* 0xfffffe0004097812 */ /* 0x000fe200078ec0ff */
[----:B------:R-:W-:Y:S01]  /*e620*/  IMAD.U32 R6, RZ, RZ, UR6 ;  /* 0x00000006ff067e24 */ /* 0x000fe2000f8e00ff */
[----:B------:R-:W-:Y:S01]  /*e630*/  UIADD3 UR6, UP0, UR37, 0xd0, URZ ;  /* 0x000000d025067890 */ /* 0x000fe2000ff1e03f */
[C---:B------:R-:W-:Y:S01]  /*e640*/  IMAD.SHL.U32 R3, R10.reuse, 0x40, RZ ;  /* 0x000000400a037824 */ /* 0x040fe200078e00ff */
[----:B------:R-:W-:Y:S01]  /*e650*/  LOP3.LUT P0, RZ, R10, 0x2, RZ, 0xc0, !PT ;  /* 0x000000020aff7812 */ /* 0x000fe2000780c0ff */
[----:B------:R-:W-:Y:S01]  /*e660*/  IMAD.MOV.U32 R4, RZ, RZ, R6 ;  /* 0x000000ffff047224 */ /* 0x000fe200078e0006 */
[----:B------:R-:W-:Y:S01]  /*e670*/  STL.64 [R1+0xe0], R26 ;  /* 0x0000e01a01007387 */ /* 0x000fe20000100a00 */
[----:B------:R-:W-:Y:S01]  /*e680*/  IMAD R9, R0, 0x400, R9 ;  /* 0x0000040000097824 */ /* 0x000fe200078e0209 */
[----:B------:R-:W-:Y:S01]  /*e690*/  LOP3.LUT R3, R3, 0x1c0, RZ, 0xc0, !PT ;  /* 0x000001c003037812 */ /* 0x000fe200078ec0ff */
[----:B------:R-:W-:Y:S01]  /*e6a0*/  IMAD.U32 R5, RZ, RZ, UR7 ;  /* 0x00000007ff057e24 */ /* 0x000fe2000f8e00ff */
[----:B------:R-:W-:Y:S01]  /*e6b0*/  UIADD3.X UR7, URZ, UR36, URZ, UP0, !UPT ;  /* 0x000000243f077290 */ /* 0x000fe200087fe43f */
[----:B------:R-:W-:Y:S01]  /*e6c0*/  IMAD.U32 R7, RZ, RZ, UR5 ;  /* 0x00000005ff077e24 */ /* 0x000fe2000f8e00ff */
[----:B------:R-:W-:Y:S01]  /*e6d0*/  LOP3.LUT R11, R3, 0x8, R12, 0xf8, !PT ;  /* 0x00000008030b7812 */ /* 0x000fe200078ef80c */
[----:B------:R-:W-:Y:S01]  /*e6e0*/  IMAD.MOV.U32 R6, RZ, RZ, R8 ;  /* 0x000000ffff067224 */ /* 0x000fe200078e0008 */
[----:B------:R-:W-:Y:S01]  /*e6f0*/  SHF.R.U32.HI R12, RZ, 0x3, R3 ;  /* 0x00000003ff0c7819 */ /* 0x000fe20000011603 */
[----:B------:R-:W-:Y:S01]  /*e700*/  UIADD3.X UR5, URZ, UR36, URZ, UP1, !UPT ;  /* 0x000000243f057290 */ /* 0x000fe20008ffe43f */
[----:B------:R-:W-:Y:S01]  /*e710*/  IMAD.MOV.U32 R30, RZ, RZ, 0x10 ;  /* 0x00000010ff1e7424 */ /* 0x000fe200078e00ff */
[----:B------:R-:W-:Y:S01]  /*e720*/  LOP3.LUT P1, RZ, R10, 0x4, RZ, 0xc0, !PT ;  /* 0x000000040aff7812 */ /* 0x000fe2000782c0ff */
[----:B------:R2:W-:Y:S01]  /*e730*/  STL.128 [R1+0x120], R4 ;  /* 0x0001200401007387 */ /* 0x0005e20000100c00 */
[----:B------:R-:W-:Y:S01]  /*e740*/  LOP3.LUT R0, R11, R12, RZ, 0x3c, !PT ;  /* 0x0000000c0b007212 */ /* 0x000fe200078e3cff */
[----:B------:R-:W-:Y:S01]  /*e750*/  IMAD.MOV.U32 R8, RZ, RZ, R34 ;  /* 0x000000ffff087224 */ /* 0x000fe200078e0022 */
[----:B------:R-:W3:Y:S01]  /*e760*/  LDC.64 R12, c[0x0][0xad0] ;  /* 0x0002b400ff0c7b82 */ /* 0x000ee20000000a00 */
[----:B------:R-:W-:Y:S01]  /*e770*/  IMAD.U32 R10, RZ, RZ, UR4 ;  /* 0x00000004ff0a7e24 */ /* 0x000fe2000f8e00ff */
[----:B------:R-:W-:Y:S01]  /*e780*/  SEL R30, R30, 0xfffffff0, !P0 ;  /* 0xfffffff01e1e7807 */ /* 0x000fe20004000000 */
[----:B------:R-:W-:Y:S01]  /*e790*/  IMAD.IADD R0, R9, 0x1, R0 ;  /* 0x0000000109007824 */ /* 0x000fe200078e0200 */
[----:B------:R-:W-:Y:S01]  /*e7a0*/  STL.64 [R1+0xd0], R160 ;  /* 0x0000d0a001007387 */ /* 0x000fe20000100a00 */
[----:B------:R-:W-:Y:S01]  /*e7b0*/  IMAD.MOV.U32 R9, RZ, RZ, R35 ;  /* 0x000000ffff097224 */ /* 0x000fe200078e0023 */
[----:B------:R-:W-:Y:S01]  /*e7c0*/  ULDC UR4, c[0x0][0x3f4] ;  /* 0x0000fd0000047ab9 */ /* 0x000fe20000000800 */
[----:B------:R-:W-:Y:S01]  /*e7d0*/  IMAD.WIDE.U32 R14, R0, R15, UR42 ;  /* 0x0000002a000e7e25 */ /* 0x000fe2000f8e000f */
[----:B------:R-:W-:Y:S03]  /*e7e0*/  STL.U8 [R1+0xe8], RZ ;  /* 0x0000e8ff01007387 */ /* 0x000fe60000100000 */
[----:B------:R-:W-:Y:S01]  /*e7f0*/  IMAD.U32 R11, RZ, RZ, UR5 ;  /* 0x00000005ff0b7e24 */ /* 0x000fe2000f8e00ff */
[----:B------:R-:W-:Y:S01]  /*e800*/  IADD3 R14, P0, R14, 0x36400, RZ ;  /* 0x000364000e0e7810 */ /* 0x000fe20007f1e0ff */
[----:B--2---:R-:W2:Y:S01]  /*e810*/  LDC R6, c[0x0][0x450] ;  /* 0x00011400ff067b82 */ /* 0x004ea20000000800 */
[----:B------:R-:W-:Y:S01]  /*e820*/  IMAD.U32 R26, RZ, RZ, UR6 ;  /* 0x00000006ff1a7e24 */ /* 0x000fe2000f8e00ff */
[----:B------:R-:W-:Y:S01]  /*e830*/  STL.U8 [R1+0x140], RZ ;  /* 0x000140ff01007387 */ /* 0x000fe20000100000 */
[----:B------:R-:W-:-:S02]  /*e840*/  IMAD.U32 R27, RZ, RZ, UR7 ;  /* 0x00000007ff1b7e24 */ /* 0x000fc4000f8e00ff */
[----:B------:R-:W-:Y:S01]  /*e850*/  IMAD.MOV.U32 R31, RZ, RZ, 0x20 ;  /* 0x00000020ff1f7424 */ /* 0x000fe200078e00ff */
[----:B------:R4:W-:Y:S01]  /*e860*/  STL.128 [R1+0x130], R8 ;  /* 0x0001300801007387 */ /* 0x0009e20000100c00 */
[----:B------:R-:W-:Y:S01]  /*e870*/  IMAD.X R15, RZ, RZ, R15, P0 ;  /* 0x000000ffff0f7224 */ /* 0x000fe200000e060f */
[----:B------:R-:W2:Y:S01]  /*e880*/  LDC.64 R4, c[0x0][0x448] ;  /* 0x00011200ff047b82 */ /* 0x000ea20000000a00 */
[----:B------:R-:W-:Y:S01]  /*e890*/  VIADD R236, R36, 0xffffff80 ;  /* 0xffffff8024ec7836 */ /* 0x000fe20000000000 */
[----:B------:R0:W-:Y:S01]  /*e8a0*/  STL.64 [R1+0xd8], R26 ;  /* 0x0000d81a01007387 */ /* 0x0001e20000100a00 */
[----:B------:R-:W-:Y:S01]  /*e8b0*/  SEL R31, R31, 0xffffffe0, !P1 ;  /* 0xffffffe01f1f7807 */ /* 0x000fe20004800000 */
[----:B---3--:R-:W-:Y:S01]  /*e8c0*/  IMAD.MOV.U32 R7, RZ, RZ, R12 ;  /* 0x000000ffff077224 */ /* 0x008fe200078e000c */
[----:B------:R-:W-:Y:S01]  /*e8d0*/  ISETP.LT.AND P0, PT, RZ, UR4, PT ;  /* 0x00000004ff007c0c */ /* 0x000fe2000bf01270 */
[----:B------:R3:W-:Y:S01]  /*e8e0*/  STL.64 [R1+0xc8], R14 ;  /* 0x0000c80e01007387 */ /* 0x0007e20000100a00 */
[----:B------:R-:W-:-:S02]  /*e8f0*/  IMAD.U32 R36, RZ, RZ, UR37 ;  /* 0x00000025ff247e24 */ /* 0x000fc4000f8e00ff */
[----:B------:R-:W-:Y:S01]  /*e900*/  IMAD.U32 R49, RZ, RZ, UR37 ;  /* 0x00000025ff317e24 */ /* 0x000fe2000f8e00ff */
[----:B------:R3:W-:Y:S01]  /*e910*/  STL.64 [R1+0xc0], R30 ;  /* 0x0000c01e01007387 */ /* 0x0007e20000100a00 */
[----:B------:R-:W-:Y:S01]  /*e920*/  IMAD.U32 R64, RZ, RZ, UR37 ;  /* 0x00000025ff407e24 */ /* 0x000fe2000f8e00ff */
[----:B------:R-:W-:Y:S01]  /*e930*/  IADD3 R36, P1, R36, 0x140, RZ ;  /* 0x0000014024247810 */ /* 0x000fe20007f3e0ff */
[----:B------:R-:W-:Y:S01]  /*e940*/  IMAD.U32 R44, RZ, RZ, UR37 ;  /* 0x00000025ff2c7e24 */ /* 0x000fe2000f8e00ff */
[----:B------:R3:W-:Y:S01]  /*e950*/  STL [R1+0xec], R236 ;  /* 0x0000ecec01007387 */ /* 0x0007e20000100800 */
[----:B----4-:R-:W-:Y:S01]  /*e960*/  IMAD.MOV.U32 R8, RZ, RZ, RZ ;  /* 0x000000ffff087224 */ /* 0x010fe200078e00ff */
[----:B------:R-:W-:Y:S01]  /*e970*/  IADD3 R49, P2, R49, 0x128, RZ ;  /* 0x0000012831317810 */ /* 0x000fe20007f5e0ff */
[----:B0-----:R-:W-:Y:S01]  /*e980*/  IMAD.MOV.U32 R26, RZ, RZ, R13 ;  /* 0x000000ffff1a7224 */ /* 0x001fe200078e000d */
[----:B------:R-:W-:Y:S01]  /*e990*/  IADD3 R64, P3, R64, 0x120, RZ ;  /* 0x0000012040407810 */ /* 0x000fe20007f7e0ff */
[----:B------:R-:W-:Y:S01]  /*e9a0*/  IMAD.MOV.U32 R27, RZ, RZ, R28 ;  /* 0x000000ffff1b7224 */ /* 0x000fe200078e001c */
[----:B------:R-:W-:Y:S01]  /*e9b0*/  IADD3 R44, P4, R44, 0xec, RZ ;  /* 0x000000ec2c2c7810 */ /* 0x000fe20007f9e0ff */
[----:B------:R-:W-:-:S02]  /*e9c0*/  IMAD.MOV.U32 R9, RZ, RZ, R29 ;  /* 0x000000ffff097224 */ /* 0x000fc400078e001d */
[----:B-1----:R-:W-:Y:S01]  /*e9d0*/  IMAD.MOV.U32 R10, RZ, RZ, R20 ;  /* 0x000000ffff0a7224 */ /* 0x002fe200078e0014 */
[----:B------:R3:W-:Y:S01]  /*e9e0*/  STL.128 [R1+0xf0], R24 ;  /* 0x0000f01801007387 */ /* 0x0007e20000100c00 */
[----:B------:R-:W-:Y:S02]  /*e9f0*/  IMAD.MOV.U32 R11, RZ, RZ, R21 ;  /* 0x000000ffff0b7224 */ /* 0x000fe400078e0015 */
[----:B------:R-:W-:Y:S01]  /*ea00*/  IMAD.U32 R66, RZ, RZ, UR37 ;  /* 0x00000025ff427e24 */ /* 0x000fe2000f8e00ff */
[----:B--2---:R3:W-:Y:S01]  /*ea10*/  STL.128 [R1+0x110], R4 ;  /* 0x0001100401007387 */ /* 0x0047e20000100c00 */
[----:B------:R-:W-:Y:S02]  /*ea20*/  IMAD.U32 R51, RZ, RZ, UR37 ;  /* 0x00000025ff337e24 */ /* 0x000fe4000f8e00ff */
[----:B------:R-:W-:Y:S01]  /*ea30*/  IMAD.X R37, RZ, RZ, UR36, P1 ;  /* 0x00000024ff257e24 */ /* 0x000fe200088e06ff */
[----:B------:R3:W-:Y:S01]  /*ea40*/  STL.128 [R1+0x100], R8 ;  /* 0x0001000801007387 */ /* 0x0007e20000100c00 */
[----:B------:R-:W-:Y:S01]  /*ea50*/  IADD3 R66, P5, R66, 0xe8, RZ ;  /* 0x000000e842427810 */ /* 0x000fe20007fbe0ff */
[----:B------:R-:W-:Y:S01]  /*ea60*/  IMAD.X R62, RZ, RZ, UR36, P2 ;  /* 0x00000024ff3e7e24 */ /* 0x000fe200090e06ff */
[----:B------:R-:W-:Y:S01]  /*ea70*/  IADD3 R51, P6, R51, 0xd8, RZ ;  /* 0x000000d833337810 */ /* 0x000fe20007fde0ff */
[----:B------:R-:W-:-:S02]  /*ea80*/  IMAD.X R65, RZ, RZ, UR36, P3 ;  /* 0x00000024ff417e24 */ /* 0x000fc400098e06ff */
[----:B------:R-:W-:Y:S02]  /*ea90*/  IMAD.X R50, RZ, RZ, UR36, P4 ;  /* 0x00000024ff327e24 */ /* 0x000fe4000a0e06ff */
[----:B------:R-:W-:Y:S02]  /*eaa0*/  IMAD.X R67, RZ, RZ, UR36, P5 ;  /* 0x00000024ff437e24 */ /* 0x000fe4000a8e06ff */
[----:B------:R-:W-:Y:S01]  /*eab0*/  IMAD.X R63, RZ, RZ, UR36, P6 ;  /* 0x00000024ff3f7e24 */ /* 0x000fe2000b0e06ff */
[----:B------:R-:W-:Y:S06]  /*eac0*/  @P0 BRA `(.L_x_3684) ;  /* 0x0000000000400947 */ /* 0x000fec0003800000 */
[----:B------:R-:W2:Y:S02]  /*ead0*/  LDL R3, [R1+0x1f4] ;  /* 0x0001f40001037983 */ /* 0x000ea40000100800 */
[----:B--2---:R-:W-:-:S04]  /*eae0*/  LEA.HI R0, R3, R3, RZ, 0x1 ;  /* 0x0000000303007211 */ /* 0x004fc800078f08ff */
        /* <DEDUP_REMOVED lines=8> */
.L_x_3687:
[----:B-1----:R1:W2:Y:S02]  /*eb70*/  SYNCS.PHASECHK.TRANS64.TRYWAIT P0, [R2+URZ+0x38800], R3 ;  /* 0x03880003020075a7 */ /* 0x0022a4000800017f */
[----:B--2---:R-:W-:Y:S05]  /*eb80*/  @!P0 NANOSLEEP.SYNCS 0x989680 ;  /* 0x009896800000895d */ /* 0x004fea0003900000 */
[----:B------:R-:W2:Y:S02]  /*eb90*/  @!P0 SYNCS.PHASECHK.TRANS64 P0, [R2+URZ+0x38800], R3 ;  /* 0x03880003020085a7 */ /* 0x000ea4000800007f */
[----:B--2---:R-:W-:Y:S05]  /*eba0*/  @!P0 BRA `(.L_x_3687) ;  /* 0xfffffffc00f08947 */ /* 0x004fea000383ffff */
.L_x_3686:
[----:B------:R-:W-:Y:S05]  /*ebb0*/  BSYNC B0 ;  /* 0x0000000000007941 */ /* 0x000fea0003800000 */
.L_x_3685:
[----:B------:R-:W-:Y:S05]  /*ebc0*/  BRA `(.L_x_3688) ;  /* 0x0000002c00107947 */ /* 0x000fea0003800000 */
.L_x_3684:
[----:B------:R-:W-:Y:S01]  /*ebd0*/  LOP3.LUT P0, RZ, R33, 0x3ff, RZ, 0xc0, !PT ;  /* 0x000003ff21ff7812 */ /* 0x000fe2000780c0ff */
[----:B------:R-:W-:Y:S01]  /*ebe0*/  ULDC.64 UR4, c[0x0][0x3f8] ;  /* 0x0000fe0000047ab9 */ /* 0x000fe20000000a00 */
[----:B------:R-:W-:Y:S01]  /*ebf0*/  SHF.R.S32.HI R0, RZ, 0x1f, R32 ;  /* 0x0000001fff007819 */ /* 0x000fe20000011420 */
[----:B------:R-:W-:Y:S01]  /*ec00*/  ULDC.64 UR6, c[0x0][0x408] ;  /* 0x0001020000067ab9 */ /* 0x000fe20000000a00 */
[----:B---3--:R-:W-:Y:S01]  /*ec10*/  IMAD.WIDE.U32 R26, R32, UR4, RZ ;  /* 0x00000004201a7c25 */ /* 0x008fe2000f8e00ff */
[----:B------:R-:W-:Y:S03]  /*ec20*/  BSSY B6, `(.L_x_3689) ;  /* 0x0000019000067945 */ /* 0x000fe60003800000 */
        /* <DEDUP_REMOVED lines=24> */
.L_x_3690:
[----:B------:R-:W-:Y:S05]  /*edb0*/  BSYNC B6 ;  /* 0x0000000000067941 */ /* 0x000fea0003800000 */
.L_x_3689:
[----:B------:R-:W2:Y:S01]  /*edc0*/  LDL R3, [R1+0x70] ;  /* 0x0000700001037983 */ /* 0x000ea20000100800 */
[----:B------:R-:W-:Y:S01]  /*edd0*/  ULDC.U8 UR4, c[0x0][0x410] ;  /* 0x0001040000047ab9 */ /* 0x000fe20000000000 */
[----:B------:R-:W-:Y:S01]  /*ede0*/  BSSY B0, `(.L_x_3691) ;  /* 0x000029a000007945 */ /* 0x000fe20003800000 */
[----:B------:R-:W-:Y:S01]  /*edf0*/  ISETP.NE.AND P0, PT, RZ, UR4, PT ;  /* 0x00000004ff007c0c */ /* 0x000fe2000bf05270 */
[----:B--2---:R-:W-:-:S12]  /*ee00*/  IMAD R0, R3, 0x40, R152 ;  /* 0x0000004003007824 */ /* 0x004fd800078e0298 */
[----:B------:R-:W-:Y:S05]  /*ee10*/  @!P0 BRA `(.L_x_3692) ;  /* 0x0000001400708947 */ /* 0x000fea0003800000 */
[----:B------:R-:W2:Y:S01]  /*ee20*/  LDL R20, [R1+0x438] ;  /* 0x0004380001147983 */ /* 0x000ea20000100800 */
[----:B------:R-:W0:Y:S01]  /*ee30*/  LDC R35, c[0x0][0x448] ;  /* 0x00011200ff237b82 */ /* 0x000e220000000800 */
[----:B------:R-:W-:Y:S01]  /*ee40*/  ULDC.64 UR4, c[0x0][0x3f8] ;  /* 0x0000fe0000047ab9 */ /* 0x000fe20000000a00 */
[----:B------:R-:W-:Y:S01]  /*ee50*/  ULDC.64 UR6, c[0x0][0x408] ;  /* 0x0001020000067ab9 */ /* 0x000fe20000000a00 */
[----:B------:R-:W-:Y:S02]  /*ee60*/  IMAD.MOV.U32 R27, RZ, RZ, R25 ;  /* 0x000000ffff1b7224 */ /* 0x000fe400078e0019 */
[----:B------:R-:W-:Y:S01]  /*ee70*/  IMAD.MOV.U32 R33, RZ, RZ, R29 ;  /* 0x000000ffff217224 */ /* 0x000fe200078e001d */
[----:B0-----:R-:W-:-:S13]  /*ee80*/  ISETP.NE.AND P0, PT, R35, 0x1, PT ;  /* 0x000000012300780c */ /* 0x001fda0003f05270 */
[----:B------:R-:W0:Y:S08]  /*ee90*/  @P0 LDC R4, c[0x0][0x44c] ;  /* 0x00011300ff040b82 */ /* 0x000e300000000800 */
[----:B------:R-:W1:Y:S01]  /*eea0*/  @P0 LDC R5, c[0x0][0x450] ;  /* 0x00011400ff050b82 */ /* 0x000e620000000800 */
[----:B--2---:R-:W-:-:S04]  /*eeb0*/  IMAD R3, R20, 0x20, R0 ;  /* 0x0000002014037824 */ /* 0x004fc800078e0200 */
        /* <DEDUP_REMOVED lines=23> */
.L_x_4043:
        /* <DEDUP_REMOVED lines=8> */
[----:B------:R-:W3:Y:S01]  /*f0b0*/  LDL R11, [R1+0x43c] ;  /* 0x00043c00010b7983 */ /* 0x000ee20000100800 */
[----:B------:R-:W-:Y:S01]  /*f0c0*/  ULDC UR4, c[0x0][0x3f4] ;  /* 0x0000fd0000047ab9 */ /* 0x000fe20000000800 */
[----:B--2---:R-:W-:Y:S01]  /*f0d0*/  IMAD.MOV.U32 R4, RZ, RZ, R6 ;  /* 0x000000ffff047224 */ /* 0x004fe200078e0006 */
[----:B------:R-:W-:Y:S01]  /*f0e0*/  ISETP.GE.AND P2, PT, R154, UR4, PT ;  /* 0x000000049a007c0c */ /* 0x000fe2000bf46270 */
[----:B-1----:R-:W-:Y:S01]  /*f0f0*/  IMAD.MOV.U32 R5, RZ, RZ, R3 ;  /* 0x000000ffff057224 */ /* 0x002fe200078e0003 */
[----:B------:R-:W-:Y:S02]  /*f100*/  ISETP.GE.AND P3, PT, R162, UR4, PT ;  /* 0x00000004a2007c0c */ /* 0x000fe4000bf66270 */
[----:B------:R-:W-:-:S09]  /*f110*/  CS2R R30, SRZ ;  /* 0x00000000001e7805 */ /* 0x000fd2000001ff00 */
[----:B------:R-:W-:-:S04]  /*f120*/  @!P2 IMAD.WIDE R4, R154, 0x2, R4 ;  /* 0x000000029a04a825 */ /* 0x000fc800078e0204 */
[----:B------:R-:W-:Y:S01]  /*f130*/  @!P3 IMAD.SHL.U32 R9, R162, 0x2, RZ ;  /* 0x00000002a209b824 */ /* 0x000fe200078e00ff */
[----:B------:R1:W5:Y:S01]  /*f140*/  @!P2 LD.E.64 R30, desc[UR44][R4.64] ;  /* 0x0000002c041ea980 */ /* 0x000362000c101b00 */
[----:B------:R-:W-:Y:S02]  /*f150*/  CS2R R28, SRZ ;  /* 0x00000000001c7805 */ /* 0x000fe4000001ff00 */
[----:B------:R-:W-:Y:S02]  /*f160*/  CS2R R26, SRZ ;  /* 0x00000000001a7805 */ /* 0x000fe4000001ff00 */
[----:B------:R-:W-:Y:S02]  /*f170*/  CS2R R24, SRZ ;  /* 0x0000000000187805 */ /* 0x000fe4000001ff00 */
[-C--:B-1----:R-:W-:Y:S02]  /*f180*/  @!P3 IADD3 R4, P0, R6, R9.reuse, RZ ;  /* 0x000000090604b210 */ /* 0x082fe40007f1e0ff */
[----:B----4-:R-:W-:Y:S01]  /*f190*/  @!P3 IADD3 R6, P1, R8, R9, RZ ;  /* 0x000000090806b210 */ /* 0x010fe20007f3e0ff */
[----:B---3--:R-:W-:-:S02]  /*f1a0*/  IMAD.MOV.U32 R9, RZ, RZ, R7 ;  /* 0x000000ffff097224 */ /* 0x008fc400078e0007 */
[----:B------:R-:W-:-:S05]  /*f1b0*/  @!P2 IMAD.WIDE R8, R154, 0x2, R8 ;  /* 0x000000029a08a825 */ /* 0x000fca00078e0208 */
[----:B------:R1:W5:Y:S01]  /*f1c0*/  @!P2 LD.E.64 R28, desc[UR44][R8.64] ;  /* 0x0000002c081ca980 */ /* 0x000362000c101b00 */
[----:B------:R-:W-:-:S05]  /*f1d0*/  @!P3 SHF.L.U64.HI R12, R162, 0x1, R11 ;  /* 0x00000001a20cb819 */ /* 0x000fca000001020b */
[--C-:B------:R-:W-:Y:S02]  /*f1e0*/  @!P3 IMAD.X R5, R3, 0x1, R12.reuse, P0 ;  /* 0x000000010305b824 */ /* 0x100fe400000e060c */
[----:B------:R-:W-:-:S03]  /*f1f0*/  @!P3 IMAD.X R7, R7, 0x1, R12, P1 ;  /* 0x000000010707b824 */ /* 0x000fc600008e060c */
[----:B------:R1:W5:Y:S04]  /*f200*/  @!P3 LD.E.64 R26, desc[UR44][R4.64] ;  /* 0x0000002c041ab980 */ /* 0x000368000c101b00 */
[----:B------:R1:W5:Y:S02]  /*f210*/  @!P3 LD.E.64 R24, desc[UR44][R6.64] ;  /* 0x0000002c0618b980 */ /* 0x000364000c101b00 */
.L_x_3695:
[----:B------:R-:W-:Y:S05]  /*f220*/  BSYNC B1 ;  /* 0x0000000000017941 */ /* 0x000fea0003800000 */
.L_x_3694:
[----:B-1---5:R-:W-:Y:S01]  /*f230*/  IMAD.MOV.U32 R3, RZ, RZ, R28 ;  /* 0x000000ffff037224 */ /* 0x022fe200078e001c */
[----:B------:R-:W-:Y:S01]  /*f240*/  UMOV UR4, 0xffffffff ;  /* 0xffffffff00047882 */ /* 0x000fe20000000000 */
[----:B------:R-:W-:Y:S01]  /*f250*/  IMAD.MOV.U32 R4, RZ, RZ, R29 ;  /* 0x000000ffff047224 */ /* 0x000fe200078e001d */
[----:B------:R-:W-:Y:S01]  /*f260*/  CS2R R20, SRZ ;  /* 0x0000000000147805 */ /* 0x000fe2000001ff00 */
[----:B------:R-:W-:Y:S01]  /*f270*/  IMAD.MOV.U32 R5, RZ, RZ, R24 ;  /* 0x000000ffff057224 */ /* 0x000fe200078e0018 */
[----:B------:R-:W-:Y:S01]  /*f280*/  PRMT R71, R3, 0x7610, R71 ;  /* 0x0000761003477816 */ /* 0x000fe20000000047 */
[----:B--2---:R-:W-:Y:S01]  /*f290*/  IMAD.MOV.U32 R6, RZ, RZ, R25 ;  /* 0x000000ffff067224 */ /* 0x004fe200078e0019 */
[----:B------:R-:W-:Y:S01]  /*f2a0*/  PRMT R70, R4, 0x7610, R70 ;  /* 0x0000761004467816 */ /* 0x000fe20000000046 */
[----:B------:R-:W-:Y:S01]  /*f2b0*/  IMAD.MOV.U32 R3, RZ, RZ, R30 ;  /* 0x000000ffff037224 */ /* 0x000fe200078e001e */
[----:B------:R-:W-:Y:S01]  /*f2c0*/  PRMT R69, R5, 0x7610, R69 ;  /* 0x0000761005457816 */ /* 0x000fe20000000045 */
[----:B------:R-:W-:Y:S01]  /*f2d0*/  IMAD.MOV.U32 R4, RZ, RZ, R31 ;  /* 0x000000ffff047224 */ /* 0x000fe200078e001f */
[----:B------:R-:W-:Y:S01]  /*f2e0*/  PRMT R68, R68, 0x5410, R6 ;  /* 0x0000541044447816 */ /* 0x000fe20000000006 */
[----:B------:R-:W-:Y:S01]  /*f2f0*/  IMAD.MOV.U32 R5, RZ, RZ, R26 ;  /* 0x000000ffff057224 */ /* 0x000fe200078e001a */
[----:B------:R-:W-:Y:S01]  /*f300*/  PRMT R70, R70, 0x5410, R3 ;  /* 0x0000541046467816 */ /* 0x000fe20000000003 */
[----:B------:R-:W-:Y:S01]  /*f310*/  IMAD.MOV.U32 R6, RZ, RZ, R27 ;  /* 0x000000ffff067224 */ /* 0x000fe200078e001b */
[----:B------:R-:W-:-:S02]  /*f320*/  PRMT R78, R4, 0x7610, R78 ;  /* 0x00007610044e7816 */ /* 0x000fc4000000004e */
[----:B------:R-:W-:Y:S02]  /*f330*/  PRMT R69, R69, 0x5410, R5 ;  /* 0x0000541045457816 */ /* 0x000fe40000000005 */
[----:B------:R-:W-:Y:S01]  /*f340*/  PRMT R68, R6, 0x7610, R68 ;  /* 0x0000761006447816 */ /* 0x000fe20000000044 */
[----:B------:R-:W-:Y:S06]  /*f350*/  BRA.DIV UR4, `(.L_x_3696) ;  /* 0x0000032a04dc7947 */ /* 0x000fec000b800000 */
[----:B------:R1:W2:Y:S04]  /*f360*/  SHFL.IDX PT, R3, R33, 0x1, 0x1c1f ;  /* 0x003c1f0021037f89 */ /* 0x0002a800000e0000 */
[----:B------:R1:W0:Y:S04]  /*f370*/  SHFL.IDX PT, R6, R10, 0x1, 0x1c1f ;  /* 0x003c1f000a067f89 */ /* 0x00022800000e0000 */
[----:B---3--:R1:W3:Y:S04]  /*f380*/  SHFL.IDX PT, R7, R32, 0x1, 0x1c1f ;  /* 0x003c1f0020077f89 */ /* 0x0082e800000e0000 */
[----:B------:R1:W0:Y:S02]  /*f390*/  SHFL.IDX PT, R14, R34, 0x1, 0x1c1f ;  /* 0x003c1f00220e7f89 */ /* 0x00022400000e0000 */
.L_x_4049:
[----:B------:R-:W5:Y:S01]  /*f3a0*/  LDL R5, [R1+0x1f4] ;  /* 0x0001f40001057983 */ /* 0x000f620000100800 */
[----:B------:R-:W-:Y:S01]  /*f3b0*/  VIADD R0, R0, 0x20 ;  /* 0x0000002000007836 */ /* 0x000fe20000000000 */
[----:B------:R-:W-:Y:S01]  /*f3c0*/  BSSY B1, `(.L_x_3697) ;  /* 0x0000022000017945 */ /* 0x000fe20003800000 */
[----:B----4-:R-:W-:Y:S02]  /*f3d0*/  CS2R R8, SRZ ;  /* 0x0000000000087805 */ /* 0x010fe4000001ff00 */
[----:B------:R-:W-:Y:S02]  /*f3e0*/  CS2R R12, SRZ ;  /* 0x00000000000c7805 */ /* 0x000fe4000001ff00 */
[----:B01----:R-:W-:Y:S02]  /*f3f0*/  CS2R R10, SRZ ;  /* 0x00000000000a7805 */ /* 0x003fe4000001ff00 */
[----:B------:R-:W-:Y:S02]  /*f400*/  ISETP.GE.AND P0, PT, R0, R35, PT ;  /* 0x000000230000720c */ /* 0x000fe40003f06270 */
[----:B-----5:R-:W-:-:S04]  /*f410*/  LEA.HI R4, R5, R5, RZ, 0x1 ;  /* 0x0000000505047211 */ /* 0x020fc800078f08ff */
[----:B------:R-:W-:-:S05]  /*f420*/  LOP3.LUT R4, R4, 0xfffffffe, RZ, 0xc0, !PT ;  /* 0xfffffffe04047812 */ /* 0x000fca00078ec0ff */
[----:B------:R-:W-:-:S05]  /*f430*/  IMAD.IADD R4, R5, 0x1, -R4 ;  /* 0x0000000105047824 */ /* 0x000fca00078e0a04 */
[----:B------:R-:W-:Y:S01]  /*f440*/  SHF.L.U32 R33, R4, 0x1f, RZ ;  /* 0x0000001f04217819 */ /* 0x000fe200000006ff */
[----:B------:R-:W-:Y:S06]  /*f450*/  @P0 BRA `(.L_x_3698) ;  /* 0x0000000000600947 */ /* 0x000fec0003800000 */
[----:B------:R-:W4:Y:S01]  /*f460*/  LDL R15, [R1+0x43c] ;  /* 0x00043c00010f7983 */ /* 0x000f220000100800 */
[----:B------:R-:W-:Y:S01]  /*f470*/  ULDC UR4, c[0x0][0x3f4] ;  /* 0x0000fd0000047ab9 */ /* 0x000fe20000000800 */
[----:B------:R-:W-:Y:S01]  /*f480*/  IMAD.MOV.U32 R4, RZ, RZ, R6 ;  /* 0x000000ffff047224 */ /* 0x000fe200078e0006 */
[----:B------:R-:W-:Y:S01]  /*f490*/  ISETP.GE.AND P2, PT, R154, UR4, PT ;  /* 0x000000049a007c0c */ /* 0x000fe2000bf46270 */
[----:B--2---:R-:W-:Y:S01]  /*f4a0*/  IMAD.MOV.U32 R5, RZ, RZ, R3 ;  /* 0x000000ffff057224 */ /* 0x004fe200078e0003 */
[----:B------:R-:W-:Y:S02]  /*f4b0*/  ISETP.GE.AND P3, PT, R162, UR4, PT ;  /* 0x00000004a2007c0c */ /* 0x000fe4000bf66270 */
[----:B------:R-:W-:Y:S01]  /*f4c0*/  CS2R R12, SRZ ;  /* 0x00000000000c7805 */ /* 0x000fe2000001ff00 */
[----:B------:R-:W-:-:S08]  /*f4d0*/  IMAD.MOV.U32 R8, RZ, RZ, R14 ;  /* 0x000000ffff087224 */ /* 0x000fd000078e000e */
[----:B------:R-:W-:-:S04]  /*f4e0*/  @!P2 IMAD.WIDE R4, R154, 0x2, R4 ;  /* 0x000000029a04a825 */ /* 0x000fc800078e0204 */
[----:B------:R-:W-:Y:S01]  /*f4f0*/  @!P3 IMAD.SHL.U32 R9, R162, 0x2, RZ ;  /* 0x00000002a209b824 */ /* 0x000fe200078e00ff */
[----:B------:R0:W5:Y:S01]  /*f500*/  @!P2 LD.E.64 R12, desc[UR44][R4.64] ;  /* 0x0000002c040ca980 */ /* 0x000162000c101b00 */
[----:B------:R-:W-:Y:S02]  /*f510*/  CS2R R20, SRZ ;  /* 0x0000000000147805 */ /* 0x000fe4000001ff00 */
[----:B------:R-:W-:Y:S02]  /*f520*/  CS2R R10, SRZ ;  /* 0x00000000000a7805 */ /* 0x000fe4000001ff00 */
[-C--:B0-----:R-:W-:Y:S02]  /*f530*/  @!P3 IADD3 R4, P0, R6, R9.reuse, RZ ;  /* 0x000000090604b210 */ /* 0x081fe40007f1e0ff */
[----:B------:R-:W-:Y:S01]  /*f540*/  @!P3 IADD3 R6, P1, R14, R9, RZ ;  /* 0x000000090e06b210 */ /* 0x000fe20007f3e0ff */
[----:B---3--:R-:W-:Y:S01]  /*f550*/  IMAD.MOV.U32 R9, RZ, RZ, R7 ;  /* 0x000000ffff097224 */ /* 0x008fe200078e0007 */
[----:B----4-:R-:W-:Y:S01]  /*f560*/  @!P3 SHF.L.U64.HI R0, R162, 0x1, R15 ;  /* 0x00000001a200b819 */ /* 0x010fe2000001020f */
[----:B------:R-:W-:Y:S01]  /*f570*/  @!P2 IMAD.WIDE R14, R154, 0x2, R8 ;  /* 0x000000029a0ea825 */ /* 0x000fe200078e0208 */
[----:B------:R-:W-:-:S03]  /*f580*/  CS2R R8, SRZ ;  /* 0x0000000000087805 */ /* 0x000fc6000001ff00 */
[--C-:B------:R-:W-:Y:S01]  /*f590*/  @!P3 IMAD.X R5, R3, 0x1, R0.reuse, P0 ;  /* 0x000000010305b824 */ /* 0x100fe200000e0600 */
[----:B------:R0:W5:Y:S01]  /*f5a0*/  @!P2 LD.E.64 R20, desc[UR44][R14.64] ;  /* 0x0000002c0e14a980 */ /* 0x000162000c101b00 */
[----:B------:R-:W-:-:S03]  /*f5b0*/  @!P3 IMAD.X R7, R7, 0x1, R0, P1 ;  /* 0x000000010707b824 */ /* 0x000fc600008e0600 */
[----:B------:R0:W5:Y:S04]  /*f5c0*/  @!P3 LD.E.64 R10, desc[UR44][R4.64] ;  /* 0x0000002c040ab980 */ /* 0x000168000c101b00 */
[----:B------:R0:W5:Y:S02]  /*f5d0*/  @!P3 LD.E.64 R8, desc[UR44][R6.64] ;  /* 0x0000002c0608b980 */ /* 0x000164000c101b00 */
.L_x_3698:
[----:B------:R-:W-:Y:S05]  /*f5e0*/  BSYNC B1 ;  /* 0x0000000000017941 */ /* 0x000fea0003800000 */
.L_x_3697:
[----:B------:R-:W1:Y:S01]  /*f5f0*/  SYNCS.PHASECHK.TRANS64.TRYWAIT P0, [R2+URZ+0x38800], R33 ;  /* 0x03880021020075a7 */ /* 0x000e62000800017f */
[----:B------:R-:W-:Y:S04]  /*f600*/  BSSY B1, `(.L_x_3699) ;  /* 0x0000002000017945 */ /* 0x000fe80003800000 */
[----:B-1----:R-:W-:Y:S05]  /*f610*/  @!P0 BRA `(.L_x_3700) ;  /* 0x00000328009c8947 */ /* 0x002fea0003800000 */
.L_x_4050:
[----:B------:R-:W-:Y:S05]  /*f620*/  BSYNC B1 ;  /* 0x0000000000017941 */ /* 0x000fea0003800000 */
.L_x_3699:
[----:B0-----:R-:W4:Y:S01]  /*f630*/  LDL R6, [R1+0x70] ;  /* 0x0000700001067983 */ /* 0x001f220000100800 */
[C---:B------:R-:W-:Y:S01]  /*f640*/  IMAD.SHL.U32 R0, R157.reuse, 0x40, RZ ;  /* 0x000000409d007824 */ /* 0x040fe200078e00ff */
[----:B------:R-:W-:Y:S01]  /*f650*/  LOP3.LUT P1, RZ, R157, 0x4, RZ, 0xc0, !PT ;  /* 0x000000049dff7812 */ /* 0x000fe2000782c0ff */
[----:B-----5:R-:W-:Y:S01]  /*f660*/  IMAD.MOV.U32 R4, RZ, RZ, R21 ;  /* 0x000000ffff047224 */ /* 0x020fe200078e0015 */
[----:B------:R-:W-:Y:S01]  /*f670*/  BSSY B1, `(.L_x_3701) ;  /* 0x0000077000017945 */ /* 0x000fe20003800000 */
[----:B------:R-:W-:Y:S01]  /*f680*/  IMAD.MOV.U32 R5, RZ, RZ, R12 ;  /* 0x000000ffff057224 */ /* 0x000fe200078e000c */
[----:B--2---:R-:W-:Y:S02]  /*f690*/  LOP3.LUT R3, R0, 0x1c0, RZ, 0xc0, !PT ;  /* 0x000001c000037812 */ /* 0x004fe400078ec0ff */
[----:B------:R-:W-:Y:S01]  /*f6a0*/  PRMT R32, R32, 0x5410, R4 ;  /* 0x0000541020207816 */ /* 0x000fe20000000004 */
[----:B------:R-:W-:Y:S01]  /*f6b0*/  IMAD.MOV.U32 R4, RZ, RZ, R9 ;  /* 0x000000ffff047224 */ /* 0x000fe200078e0009 */
[----:B------:R-:W-:-:S02]  /*f6c0*/  LOP3.LUT R0, R3, 0x18, R22, 0xf8, !PT ;  /* 0x0000001803007812 */ /* 0x000fc400078ef816 */
[----:B------:R-:W-:Y:S02]  /*f6d0*/  SHF.R.U32.HI R3, RZ, 0x3, R3 ;  /* 0x00000003ff037819 */ /* 0x000fe40000011603 */
[----:B------:R-:W-:Y:S01]  /*f6e0*/  PRMT R14, R4, 0x7610, R14 ;  /* 0x00007610040e7816 */ /* 0x000fe2000000000e */
[----:B------:R-:W-:Y:S01]  /*f6f0*/  IMAD.MOV.U32 R4, RZ, RZ, R13 ;  /* 0x000000ffff047224 */ /* 0x000fe200078e000d */
[----:B------:R-:W-:Y:S02]  /*f700*/  LOP3.LUT R0, R0, R3, RZ, 0x3c, !PT ;  /* 0x0000000300007212 */ /* 0x000fe400078e3cff */
[----:B-1----:R-:W-:Y:S01]  /*f710*/  PRMT R33, R33, 0x5410, R5 ;  /* 0x0000541021217816 */ /* 0x002fe20000000005 */
[----:B------:R-:W-:Y:S02]  /*f720*/  IMAD.MOV.U32 R5, RZ, RZ, R10 ;  /* 0x000000ffff057224 */ /* 0x000fe400078e000a */
[----:B------:R-:W-:Y:S01]  /*f730*/  IMAD R3, R165, 0x200, R0 ;  /* 0x00000200a5037824 */ /* 0x000fe200078e0200 */
[----:B------:R-:W-:Y:S01]  /*f740*/  PRMT R33, R4, 0x7610, R33 ;  /* 0x0000761004217816 */ /* 0x000fe20000000021 */
[----:B------:R-:W-:Y:S01]  /*f750*/  IMAD.MOV.U32 R0, RZ, RZ, R20 ;  /* 0x000000ffff007224 */ /* 0x000fe200078e0014 */
[----:B------:R-:W-:Y:S01]  /*f760*/  PRMT R14, R14, 0x5410, R5 ;  /* 0x000054100e0e7816 */ /* 0x000fe20000000005 */
[----:B------:R-:W-:-:S02]  /*f770*/  IMAD R2, R3, 0x2, R2 ;  /* 0x0000000203027824 */ /* 0x000fc400078e0202 */
[----:B------:R-:W-:Y:S02]  /*f780*/  IMAD.MOV.U32 R3, RZ, RZ, R8 ;  /* 0x000000ffff037224 */ /* 0x000fe400078e0008 */
[----:B---3--:R-:W-:-:S03]  /*f790*/  VIADD R7, R2, 0x20400 ;  /* 0x0002040002077836 */ /* 0x008fc60000000000 */
[----:B------:R-:W-:Y:S01]  /*f7a0*/  PRMT R0, R0, 0x5410, R3 ;  /* 0x0000541000007816 */ /* 0x000fe20000000003 */
[----:B------:R-:W-:Y:S02]  /*f7b0*/  VIADD R3, R2, 0x20440 ;  /* 0x0002044002037836 */ /* 0x000fe40000000000 */
[----:B------:R-:W-:Y:S02]  /*f7c0*/  @P1 VIADD R3, R7, 0xffffffc0 ;  /* 0xffffffc007031836 */ /* 0x000fe40000000000 */
[----:B----4-:R-:W-:-:S05]  /*f7d0*/  IMAD R6, R6, -0x40, R35 ;  /* 0xffffffc006067824 */ /* 0x010fca00078e0223 */
[----:B------:R-:W-:Y:S01]  /*f7e0*/  VIMNMX R15, R6, 0x40, PT ;  /* 0x00000040060f7848 */ /* 0x000fe20003fe0100 */
[----:B------:R-:W-:-:S03]  /*f7f0*/  IMAD.MOV.U32 R6, RZ, RZ, R11 ;  /* 0x000000ffff067224 */ /* 0x000fc600078e000b */
[----:B------:R-:W-:Y:S02]  /*f800*/  ISETP.GE.AND P0, PT, R152, R15, PT ;  /* 0x0000000f9800720c */ /* 0x000fe40003f06270 */
[----:B------:R-:W-:-:S11]  /*f810*/  PRMT R32, R6, 0x7610, R32 ;  /* 0x0000761006207816 */ /* 0x000fd60000000020 */
[----:B------:R-:W-:Y:S05]  /*f820*/  @P0 BRA `(.L_x_3702) ;  /* 0x00000004006c0947 */ /* 0x000fea0003800000 */
[----:B------:R-:W0:Y:S01]  /*f830*/  LDC R5, c[0x0][0x3f4] ;  /* 0x0000fd00ff057b82 */ /* 0x000e220000000800 */
[----:B------:R-:W-:Y:S01]  /*f840*/  BSSY B2, `(.L_x_3703) ;  /* 0x000002e000027945 */ /* 0x000fe20003800000 */
[-C--:B0-----:R-:W-:Y:S02]  /*f850*/  ISETP.GE.AND P0, PT, R154, R5.reuse, PT ;  /* 0x000000059a00720c */ /* 0x081fe40003f06270 */
[----:B------:R-:W-:-:S11]  /*f860*/  ISETP.GE.AND P1, PT, R162, R5, PT ;  /* 0x00000005a200720c */ /* 0x000fd60003f26270 */
[----:B------:R-:W-:Y:S05]  /*f870*/  @P0 BRA `(.L_x_3704) ;  /* 0x0000000000a80947 */ /* 0x000fea0003800000 */
[----:B------:R-:W0:Y:S01]  /*f880*/  LDS.128 R4, [R2+0x20400] ;  /* 0x0204000002047984 */ /* 0x000e220000000c00 */
[----:B------:R-:W-:Y:S01]  /*f890*/  SHF.R.U32.HI R72, RZ, 0x10, R29 ;  /* 0x00000010ff487819 */ /* 0x000fe2000001161d */
[----:B------:R-:W-:Y:S01]  /*f8a0*/  HADD2.F32 R34, -RZ, R70.H1_H1 ;  /* 0x30000046ff227230 */ /* 0x000fe20000004100 */
[--C-:B------:R-:W-:Y:S01]  /*f8b0*/  SHF.R.U32.HI R35, RZ, 0x10, R31.reuse ;  /* 0x00000010ff237819 */ /* 0x100fe2000001161f */
[----:B------:R-:W-:Y:S01]  /*f8c0*/  HADD2.F32 R71, -RZ, R71.H0_H0 ;  /* 0x20000047ff477230 */ /* 0x000fe20000004100 */
[----:B------:R-:W-:Y:S01]  /*f8d0*/  SHF.R.U64 R77, R30, 0x10, R31 ;  /* 0x000000101e4d7819 */ /* 0x000fe2000000121f */
[----:B------:R-:W-:Y:S01]  /*f8e0*/  HADD2.F32 R72, -RZ, R72.H0_H0 ;  /* 0x20000048ff487230 */ /* 0x000fe20000004100 */
[----:B------:R-:W-:Y:S01]  /*f8f0*/  SHF.R.U64 R75, R28, 0x10, R29 ;  /* 0x000000101c4b7819 */ /* 0x000fe2000000121d */
[----:B------:R-:W-:Y:S02]  /*f900*/  HADD2.F32 R35, -RZ, R35.H0_H0 ;  /* 0x20000023ff237230 */ /* 0x000fe40000004100 */
[----:B------:R-:W-:-:S02]  /*f910*/  HADD2.F32 R70, -RZ, R70.H0_H0 ;  /* 0x20000046ff467230 */ /* 0x000fc40000004100 */
[--C-:B0-----:R-:W-:Y:S02]  /*f920*/  HADD2.F32 R31, -RZ, R7.reuse.H1_H1 ;  /* 0x30000007ff1f7230 */ /* 0x101fe40000004100 */
[----:B------:R-:W-:Y:S02]  /*f930*/  HADD2.F32 R30, -RZ, R7.H0_H0 ;  /* 0x20000007ff1e7230 */ /* 0x000fe40000004100 */
[--C-:B------:R-:W-:Y:S02]  /*f940*/  HADD2.F32 R7, -RZ, R4.reuse.H0_H0 ;  /* 0x20000004ff077230 */ /* 0x100fe40000004100 */
[C---:B------:R-:W-:Y:S01]  /*f950*/  FMUL.FTZ R73, R31.reuse, R72 ;  /* 0x000000481f497220 */ /* 0x040fe20000410000 */
[----:B------:R-:W-:Y:S02]  /*f960*/  HADD2.F32 R4, -RZ, R4.H1_H1 ;  /* 0x30000004ff047230 */ /* 0x000fe40000004100 */
[----:B------:R-:W-:Y:S01]  /*f970*/  FMUL.FTZ R31, R31, R35 ;  /* 0x000000231f1f7220 */ /* 0x000fe20000410000 */
[----:B------:R-:W-:-:S02]  /*f980*/  HADD2.F32 R28, -RZ, R6.H0_H0 ;  /* 0x20000006ff1c7230 */ /* 0x000fc40000004100 */
[C---:B------:R-:W-:Y:S01]  /*f990*/  FFMA.FTZ R73, R30.reuse, R35, -R73 ;  /* 0x000000231e497223 */ /* 0x040fe20000010849 */
[----:B------:R-:W-:Y:S02]  /*f9a0*/  HADD2.F32 R29, -RZ, R6.H1_H1 ;  /* 0x30000006ff1d7230 */ /* 0x000fe40000004100 */
[----:B------:R-:W-:Y:S01]  /*f9b0*/  FFMA.FTZ R76, R30, R72, R31 ;  /* 0x000000481e4c7223 */ /* 0x000fe2000001001f */
[--C-:B------:R-:W-:Y:S02]  /*f9c0*/  HADD2.F32 R6, -RZ, R5.reuse.H0_H0 ;  /* 0x20000005ff067230 */ /* 0x100fe40000004100 */
[C---:B------:R-:W-:Y:S01]  /*f9d0*/  FMUL.FTZ R74, R4.reuse, R71 ;  /* 0x00000047044a7220 */ /* 0x040fe20000410000 */
[----:B------:R-:W-:Y:S01]  /*f9e0*/  FMUL.FTZ R72, R4, R34 ;  /* 0x0000002204487220 */ /* 0x000fe20000410000 */
[----:B------:R-:W-:Y:S02]  /*f9f0*/  HADD2.F32 R5, -RZ, R5.H1_H1 ;  /* 0x30000005ff057230 */ /* 0x000fe40000004100 */
[----:B------:R-:W-:Y:S01]  /*fa00*/  FMUL.FTZ R35, R29, R70 ;  /* 0x000000461d237220 */ /* 0x000fe20000410000 */
[----:B------:R-:W-:-:S02]  /*fa10*/  HADD2.F32 R30, -RZ, R78.H0_H0 ;  /* 0x2000004eff1e7230 */ /* 0x000fc40000004100 */
[C---:B------:R-:W-:Y:S01]  /*fa20*/  FFMA.FTZ R74, R7.reuse, R34, -R74 ;  /* 0x00000022074a7223 */ /* 0x040fe2000001084a */
[----:B------:R-:W-:Y:S02]  /*fa30*/  HADD2.F32 R31, -RZ, R75.H0_H0 ;  /* 0x2000004bff1f7230 */ /* 0x000fe40000004100 */
[----:B------:R-:W-:Y:S01]  /*fa40*/  FFMA.FTZ R71, R7, R71, R72 ;  /* 0x0000004707477223 */ /* 0x000fe20000010048 */
[----:B------:R-:W-:Y:S02]  /*fa50*/  HADD2.F32 R4, -RZ, R77.H0_H0 ;  /* 0x2000004dff047230 */ /* 0x000fe40000004100 */
[-C--:B------:R-:W-:Y:S01]  /*fa60*/  FMUL.FTZ R29, R29, R30.reuse ;  /* 0x0000001e1d1d7220 */ /* 0x080fe20000410000 */
[C---:B------:R-:W-:Y:S01]  /*fa70*/  FFMA.FTZ R35, R28.reuse, R30, -R35 ;  /* 0x0000001e1c237223 */ /* 0x040fe20000010823 */
[C---:B------:R-:W-:Y:S01]  /*fa80*/  FMUL.FTZ R7, R5.reuse, R31 ;  /* 0x0000001f05077220 */ /* 0x040fe20000410000 */
[----:B------:R-:W-:Y:S01]  /*fa90*/  FMUL.FTZ R34, R5, R4 ;  /* 0x0000000405227220 */ /* 0x000fe20000410000 */
[----:B------:R-:W-:-:S02]  /*faa0*/  FFMA.FTZ R28, R28, R70, R29 ;  /* 0x000000461c1c7223 */ /* 0x000fc4000001001d */
[----:B------:R-:W-:Y:S01]  /*fab0*/  FFMA.FTZ R5, R6, R4, -R7 ;  /* 0x0000000406057223 */ /* 0x000fe20000010807 */
[----:B------:R-:W-:Y:S01]  /*fac0*/  F2FP.F16.F32.PACK_AB R7, R76, R73 ;  /* 0x000000494c07723e */ /* 0x000fe200000000ff */
[----:B------:R-:W-:Y:S01]  /*fad0*/  FFMA.FTZ R34, R6, R31, R34 ;  /* 0x0000001f06227223 */ /* 0x000fe20000010022 */
[----:B------:R-:W-:Y:S02]  /*fae0*/  F2FP.F16.F32.PACK_AB R4, R71, R74 ;  /* 0x0000004a4704723e */ /* 0x000fe400000000ff */
[----:B------:R-:W-:Y:S02]  /*faf0*/  F2FP.F16.F32.PACK_AB R6, R28, R35 ;  /* 0x000000231c06723e */ /* 0x000fe400000000ff */
[----:B------:R-:W-:-:S05]  /*fb00*/  F2FP.F16.F32.PACK_AB R5, R34, R5 ;  /* 0x000000052205723e */ /* 0x000fca00000000ff */
[----:B------:R0:W-:Y:S02]  /*fb10*/  STS.128 [R2+0x20400], R4 ;  /* 0x0204000402007388 */ /* 0x0001e40000000c00 */
.L_x_3704:
[----:B------:R-:W-:Y:S05]  /*fb20*/  BSYNC B2 ;  /* 0x0000000000027941 */ /* 0x000fea0003800000 */
.L_x_3703:
[----:B------:R-:W-:Y:S05]  /*fb30*/  @P1 BRA `(.L_x_3702) ;  /* 0x0000000000a81947 */ /* 0x000fea0003800000 */
[----:B0-----:R-:W0:Y:S01]  /*fb40*/  LDS.128 R4, [R3] ;  /* 0x0000000003047984 */ /* 0x001e220000000c00 */
[----:B------:R-:W-:Y:S01]  /*fb50*/  SHF.R.U32.HI R30, RZ, 0x10, R25 ;  /* 0x00000010ff1e7819 */ /* 0x000fe20000011619 */
[--C-:B------:R-:W-:Y:S01]  /*fb60*/  HADD2.F32 R28, -RZ, R69.reuse.H1_H1 ;  /* 0x30000045ff1c7230 */ /* 0x100fe20000004100 */
[--C-:B------:R-:W-:Y:S01]  /*fb70*/  SHF.R.U32.HI R29, RZ, 0x10, R27.reuse ;  /* 0x00000010ff1d7819 */ /* 0x100fe2000001161b */
[----:B------:R-:W-:Y:S01]  /*fb80*/  HADD2.F32 R69, -RZ, R69.H0_H0 ;  /* 0x20000045ff457230 */ /* 0x000fe20000004100 */
[----:B------:R-:W-:Y:S01]  /*fb90*/  SHF.R.U64 R71, R26, 0x10, R27 ;  /* 0x000000101a477819 */ /* 0x000fe2000000121b */
[----:B------:R-:W-:Y:S01]  /*fba0*/  HADD2.F32 R30, -RZ, R30.H0_H0 ;  /* 0x2000001eff1e7230 */ /* 0x000fe20000004100 */
[----:B------:R-:W-:Y:S01]  /*fbb0*/  SHF.R.U64 R35, R24, 0x10, R25 ;  /* 0x0000001018237819 */ /* 0x000fe20000001219 */
[----:B------:R-:W-:Y:S02]  /*fbc0*/  HADD2.F32 R29, -RZ, R29.H0_H0 ;  /* 0x2000001dff1d7230 */ /* 0x000fe40000004100 */
[----:B0-----:R-:W-:-:S02]  /*fbd0*/  HADD2.F32 R27, -RZ, R7.H1_H1 ;  /* 0x30000007ff1b7230 */ /* 0x001fc40000004100 */
[----:B------:R-:W-:Y:S02]  /*fbe0*/  HADD2.F32 R26, -RZ, R7.H0_H0 ;  /* 0x20000007ff1a7230 */ /* 0x000fe40000004100 */
[--C-:B------:R-:W-:Y:S02]  /*fbf0*/  HADD2.F32 R7, -RZ, R4.reuse.H0_H0 ;  /* 0x20000004ff077230 */ /* 0x100fe40000004100 */
[CC--:B------:R-:W-:Y:S01]  /*fc00*/  FMUL.FTZ R31, R27.reuse, R30.reuse ;  /* 0x0000001e1b1f7220 */ /* 0x0c0fe20000410000 */
[----:B------:R-:W-:Y:S01]  /*fc10*/  FMUL.FTZ R27, R27, R29 ;  /* 0x0000001d1b1b7220 */ /* 0x000fe20000410000 */
[----:B------:R-:W-:Y:S02]  /*fc20*/  HADD2.F32 R4, -RZ, R4.H1_H1 ;  /* 0x30000004ff047230 */ /* 0x000fe40000004100 */
[--C-:B------:R-:W-:Y:S02]  /*fc30*/  HADD2.F32 R24, -RZ, R6.reuse.H0_H0 ;  /* 0x20000006ff187230 */ /* 0x100fe40000004100 */
[----:B------:R-:W-:Y:S01]  /*fc40*/  FFMA.FTZ R70, R26, R30, R27 ;  /* 0x0000001e1a467223 */ /* 0x000fe2000001001b */
[----:B------:R-:W-:-:S02]  /*fc50*/  HADD2.F32 R25, -RZ, R6.H1_H1 ;  /* 0x30000006ff197230 */ /* 0x000fc40000004100 */
[----:B------:R-:W-:Y:S01]  /*fc60*/  FMUL.FTZ R34, R4, R69 ;  /* 0x0000004504227220 */ /* 0x000fe20000410000 */
[--C-:B------:R-:W-:Y:S02]  /*fc70*/  HADD2.F32 R27, -RZ, R68.reuse.H1_H1 ;  /* 0x30000044ff1b7230 */ /* 0x100fe40000004100 */
[----:B------:R-:W-:Y:S01]  /*fc80*/  FFMA.FTZ R31, R26, R29, -R31 ;  /* 0x0000001d1a1f7223 */ /* 0x000fe2000001081f */
[--C-:B------:R-:W-:Y:S02]  /*fc90*/  HADD2.F32 R6, -RZ, R5.reuse.H0_H0 ;  /* 0x20000005ff067230 */ /* 0x100fe40000004100 */
[-C--:B------:R-:W-:Y:S01]  /*fca0*/  FMUL.FTZ R30, R4, R28.reuse ;  /* 0x0000001c041e7220 */ /* 0x080fe20000410000 */
[----:B------:R-:W-:Y:S02]  /*fcb0*/  HADD2.F32 R68, -RZ, R68.H0_H0 ;  /* 0x20000044ff447230 */ /* 0x000fe40000004100 */
[----:B------:R-:W-:Y:S01]  /*fcc0*/  FFMA.FTZ R34, R7, R28, -R34 ;  /* 0x0000001c07227223 */ /* 0x000fe20000010822 */
[----:B------:R-:W-:-:S02]  /*fcd0*/  HADD2.F32 R5, -RZ, R5.H1_H1 ;  /* 0x30000005ff057230 */ /* 0x000fc40000004100 */
[----:B------:R-:W-:Y:S01]  /*fce0*/  FFMA.FTZ R69, R7, R69, R30 ;  /* 0x0000004507457223 */ /* 0x000fe2000001001e */
[----:B------:R-:W-:Y:S02]  /*fcf0*/  HADD2.F32 R26, -RZ, R35.H0_H0 ;  /* 0x20000023ff1a7230 */ /* 0x000fe40000004100 */
[CC--:B------:R-:W-:Y:S01]  /*fd00*/  FMUL.FTZ R29, R25.reuse, R27.reuse ;  /* 0x0000001b191d7220 */ /* 0x0c0fe20000410000 */
[----:B------:R-:W-:Y:S02]  /*fd10*/  HADD2.F32 R4, -RZ, R71.H0_H0 ;  /* 0x20000047ff047230 */ /* 0x000fe40000004100 */
[----:B------:R-:W-:Y:S01]  /*fd20*/  FMUL.FTZ R28, R25, R68 ;  /* 0x00000044191c7220 */ /* 0x000fe20000410000 */
        /* <DEDUP_REMOVED lines=10> */
[----:B------:R1:W-:Y:S02]  /*fdd0*/  STS.128 [R3], R4 ;  /* 0x0000000403007388 */ /* 0x0003e40000000c00 */
.L_x_3702:
[----:B------:R-:W-:Y:S05]  /*fde0*/  BSYNC B1 ;  /* 0x0000000000017941 */ /* 0x000fea0003800000 */
.L_x_3701:
[----:B01----:R-:W2:Y:S02]  /*fdf0*/  LDL R4, [R1+0x440] ;  /* 0x0004400001047983 */ /* 0x003ea40000100800 */
[----:B--2---:R-:W-:-:S13]  /*fe00*/  ISETP.GE.AND P0, PT, R4, R15, PT ;  /* 0x0000000f0400720c */ /* 0x004fda0003f06270 */
        /* <DEDUP_REMOVED lines=8> */
[----:B------:R-:W-:Y:S01]  /*fe90*/  HADD2.F32 R25, -RZ, R0.H0_H0 ;  /* 0x20000000ff197230 */ /* 0x000fe20000004100 */
[----:B------:R-:W-:Y:S02]  /*fea0*/  SHF.R.U32.HI R24, RZ, 0x10, R13 ;  /* 0x00000010ff187819 */ /* 0x000fe4000001160d */
[----:B------:R-:W-:Y:S01]  /*feb0*/  SHF.R.U64 R29, R20, 0x10, R21 ;  /* 0x00000010141d7819 */ /* 0x000fe20000001215 */
[----:B------:R-:W-:Y:S01]  /*fec0*/  HADD2.F32 R26, -RZ, R26.H0_H0 ;  /* 0x2000001aff1a7230 */ /* 0x000fe20000004100 */
[----:B------:R-:W-:Y:S01]  /*fed0*/  SHF.R.U64 R30, R12, 0x10, R13 ;  /* 0x000000100c1e7819 */ /* 0x000fe2000000120d */
[----:B------:R-:W-:Y:S02]  /*fee0*/  HADD2.F32 R24, -RZ, R24.H0_H0 ;  /* 0x20000018ff187230 */ /* 0x000fe40000004100 */
[----:B------:R-:W-:-:S02]  /*fef0*/  HADD2.F32 R21, -RZ, R33.H1_H1 ;  /* 0x30000021ff157230 */ /* 0x000fc40000004100 */
[----:B------:R-:W-:Y:S02]  /*ff00*/  HADD2.F32 R33, -RZ, R33.H0_H0 ;  /* 0x20000021ff217230 */ /* 0x000fe40000004100 */
[--C-:B0-----:R-:W-:Y:S02]  /*ff10*/  HADD2.F32 R15, -RZ, R7.reuse.H0_H0 ;  /* 0x20000007ff0f7230 */ /* 0x101fe40000004100 */
[----:B------:R-:W-:Y:S02]  /*ff20*/  HADD2.F32 R20, -RZ, R7.H1_H1 ;  /* 0x30000007ff147230 */ /* 0x000fe40000004100 */
[--C-:B------:R-:W-:Y:S02]  /*ff30*/  HADD2.F32 R7, -RZ, R4.reuse.H0_H0 ;  /* 0x20000004ff077230 */ /* 0x100fe40000004100 */
[----:B------:R-:W-:Y:S02]  /*ff40*/  HADD2.F32 R4, -RZ, R4.H1_H1 ;  /* 0x30000004ff047230 */ /* 0x000fe40000004100 */
[C---:B------:R-:W-:Y:S01]  /*ff50*/  FMUL.FTZ R28, R20.reuse, R26 ;  /* 0x0000001a141c7220 */ /* 0x040fe20000410000 */
[----:B------:R-:W-:Y:S01]  /*ff60*/  FMUL.FTZ R27, R20, R24 ;  /* 0x00000018141b7220 */ /* 0x000fe20000410000 */
[----:B------:R-:W-:-:S02]  /*ff70*/  HADD2.F32 R12, -RZ, R6.H0_H0 ;  /* 0x20000006ff0c7230 */ /* 0x000fc40000004100 */
[C---:B------:R-:W-:Y:S01]  /*ff80*/  FMUL.FTZ R20, R4.reuse, R25 ;  /* 0x0000001904147220 */ /* 0x040fe20000410000 */
[----:B------:R-:W-:Y:S01]  /*ff90*/  FFMA.FTZ R28, R15, R24, -R28 ;  /* 0x000000180f1c7223 */ /* 0x000fe2000001081c */
[-C--:B------:R-:W-:Y:S01]  /*ffa0*/  FMUL.FTZ R24, R4, R21.reuse ;  /* 0x0000001504187220 */ /* 0x080fe20000410000 */
[----:B------:R-:W-:Y:S02]  /*ffb0*/  HADD2.F32 R13, -RZ, R6.H1_H1 ;  /* 0x30000006ff0d7230 */ /* 0x000fe40000004100 */
[----:B------:R-:W-:Y:S01]  /*ffc0*/  FFMA.FTZ R21, R7, R21, -R20 ;  /* 0x0000001507157223 */ /* 0x000fe20000010814 */
[--C-:B------:R-:W-:Y:S02]  /*ffd0*/  HADD2.F32 R6, -RZ, R5.reuse.H0_H0 ;  /* 0x20000005ff067230 */ /* 0x100fe40000004100 */
[----:B------:R-:W-:Y:S01]  /*ffe0*/  FFMA.FTZ R27, R15, R26, R27 ;  /* 0x0000001a0f1b7223 */ /* 0x000fe2000001001b */
[----:B------:R-:W-:Y:S02]  /*fff0*/  HADD2.F32 R20, -RZ, R32.H1_H1 ;  /* 0x30000020ff147230 */ /* 0x000fe40000004100 */
[----:B------:R-:W-:Y:S01]  /*10000*/  FFMA.FTZ R24, R7, R25, R24 ;  /* 0x0000001907187223 */ /* 0x000fe20000010018 */
[----:B------:R-:W-:-:S02]  /*10010*/  HADD2.F32 R5, -RZ, R5.H1_H1 ;  /* 0x30000005ff057230 */ /* 0x000fc40000004100 */
[----:B------:R-:W-:Y:S02]  /*10020*/  HADD2.F32 R15, -RZ, R29.H0_H0 ;  /* 0x2000001dff0f7230 */ /* 0x000fe40000004100 */
[C---:B------:R-:W-:Y:S01]  /*10030*/  FMUL.FTZ R25, R13.reuse, R20 ;  /* 0x000000140d197220 */ /* 0x040fe20000410000 */
[----:B------:R-:W-:Y:S02]  /*10040*/  HADD2.F32 R4, -RZ, R30.H0_H0 ;  /* 0x2000001eff047230 */ /* 0x000fe40000004100 */
[----:B------:R-:W-:Y:S01]  /*10050*/  FMUL.FTZ R13, R13, R33 ;  /* 0x000000210d0d7220 */ /* 0x000fe20000410000 */
[C---:B------:R-:W-:Y:S01]  /*10060*/  FMUL.FTZ R7, R5.reuse, R15 ;  /* 0x0000000f05077220 */ /* 0x040fe20000410000 */
[C---:B------:R-:W-:Y:S01]  /*10070*/  FFMA.FTZ R25, R12.reuse, R33, -R25 ;  /* 0x000000210c197223 */ /* 0x040fe20000010819 */
[----:B------:R-:W-:Y:S01]  /*10080*/  FMUL.FTZ R26, R5, R4 ;  /* 0x00000004051a7220 */ /* 0x000fe20000410000 */
[----:B------:R-:W-:Y:S01]  /*10090*/  FFMA.FTZ R12, R12, R20, R13 ;  /* 0x000000140c0c7223 */ /* 0x000fe2000001000d */
[C---:B------:R-:W-:Y:S01]  /*100a0*/  FFMA.FTZ R5, R6.reuse, R4, -R7 ;  /* 0x0000000406057223 */ /* 0x040fe20000010807 */
[----:B------:R-:W-:Y:S01]  /*100b0*/  F2FP.F16.F32.PACK_AB R7, R27, R28 ;  /* 0x0000001c1b07723e */ /* 0x000fe200000000ff */
[----:B------:R-:W-:Y:S01]  /*100c0*/  FFMA.FTZ R26, R6, R15, R26 ;  /* 0x0000000f061a7223 */ /* 0x000fe2000001001a */
[----:B------:R-:W-:-:S02]  /*100d0*/  F2FP.F16.F32.PACK_AB R4, R24, R21 ;  /* 0x000000151804723e */ /* 0x000fc400000000ff */
[----:B------:R-:W-:Y:S02]  /*100e0*/  F2FP.F16.F32.PACK_AB R6, R12, R25 ;  /* 0x000000190c06723e */ /* 0x000fe400000000ff */
[----:B------:R-:W-:-:S05]  /*100f0*/  F2FP.F16.F32.PACK_AB R5, R26, R5 ;  /* 0x000000051a05723e */ /* 0x000fca00000000ff */
[----:B------:R0:W-:Y:S02]  /*10100*/  STS.128 [R2+0x21400], R4 ;  /* 0x0214000402007388 */ /* 0x0001e40000000c00 */
.L_x_3707:
[----:B------:R-:W-:Y:S05]  /*10110*/  BSYNC B1 ;  /* 0x0000000000017941 */ /* 0x000fea0003800000 */
.L_x_3706:
[----:B------:R-:W-:Y:S05]  /*10120*/  @P1 BRA `(.L_x_3705) ;  /* 0x0000001400941947 */ /* 0x000fea0003800000 */
[----:B0-----:R-:W0:Y:S01]  /*10130*/  LDS.128 R4, [R3+0x1000] ;  /* 0x0010000003047984 */ /* 0x001e220000000c00 */
[--C-:B------:R-:W-:Y:S01]  /*10140*/  SHF.R.U64 R25, R10, 0x10, R11.reuse ;  /* 0x000000100a197819 */ /* 0x100fe2000000120b */
[----:B------:R-:W-:Y:S01]  /*10150*/  HADD2.F32 R13, -RZ, R0.H1_H1 ;  /* 0x30000000ff0d7230 */ /* 0x000fe20000004100 */
[----:B------:R-:W-:Y:S01]  /*10160*/  SHF.R.U32.HI R10, RZ, 0x10, R11 ;  /* 0x00000010ff0a7819 */ /* 0x000fe2000001160b */
[--C-:B------:R-:W-:Y:S01]  /*10170*/  HADD2.F32 R11, -RZ, R14.reuse.H1_H1 ;  /* 0x3000000eff0b7230 */ /* 0x100fe20000004100 */
[--C-:B------:R-:W-:Y:S01]  /*10180*/  SHF.R.U32.HI R12, RZ, 0x10, R9.reuse ;  /* 0x00000010ff0c7819 */ /* 0x100fe20000011609 */
[----:B------:R-:W-:Y:S01]  /*10190*/  HADD2.F32 R14, -RZ, R14.H0_H0 ;  /* 0x2000000eff0e7230 */ /* 0x000fe20000004100 */
[----:B------:R-:W-:Y:S01]  /*101a0*/  SHF.R.U64 R24, R8, 0x10, R9 ;  /* 0x0000001008187819 */ /* 0x000fe20000001209 */
[----:B------:R-:W-:Y:S02]  /*101b0*/  HADD2.F32 R10, -RZ, R10.H0_H0 ;  /* 0x2000000aff0a7230 */ /* 0x000fe40000004100 */
[----:B------:R-:W-:-:S02]  /*101c0*/  HADD2.F32 R12, -RZ, R12.H0_H0 ;  /* 0x2000000cff0c7230 */ /* 0x000fc40000004100 */
[----:B------:R-:W-:Y:S02]  /*101d0*/  HADD2.F32 R32, -RZ, R32.H0_H0 ;  /* 0x20000020ff207230 */ /* 0x000fe40000004100 */
        /* <DEDUP_REMOVED lines=8> */
[----:B------:R-:W-:Y:S02]  /*10260*/  HADD2.F32 R7, -RZ, R6.H0_H0 ;  /* 0x20000006ff077230 */ /* 0x000fe40000004100 */
[----:B------:R-:W-:Y:S01]  /*10270*/  FFMA.FTZ R21, R8, R12, R21 ;  /* 0x0000000c08157223 */ /* 0x000fe20000010015 */
[----:B------:R-:W-:Y:S02]  /*10280*/  HADD2.F32 R5, -RZ, R5.H1_H1 ;  /* 0x30000005ff057230 */ /* 0x000fe40000004100 */
[C---:B------:R-:W-:Y:S01]  /*10290*/  FMUL.FTZ R9, R4.reuse, R13 ;  /* 0x0000000d04097220 */ /* 0x040fe20000410000 */
[----:B------:R-:W-:Y:S01]  /*102a0*/  FMUL.FTZ R15, R4, R11 ;  /* 0x0000000b040f7220 */ /* 0x000fe20000410000 */
[----:B------:R-:W-:Y:S02]  /*102b0*/  HADD2.F32 R8, -RZ, R24.H0_H0 ;  /* 0x20000018ff087230 */ /* 0x000fe40000004100 */
[----:B------:R-:W-:-:S02]  /*102c0*/  HADD2.F32 R6, -RZ, R6.H1_H1 ;  /* 0x30000006ff067230 */ /* 0x000fc40000004100 */
[C---:B------:R-:W-:Y:S01]  /*102d0*/  FFMA.FTZ R9, R0.reuse, R11, -R9 ;  /* 0x0000000b00097223 */ /* 0x040fe20000010809 */
[----:B------:R-:W-:Y:S02]  /*102e0*/  HADD2.F32 R4, -RZ, R25.H0_H0 ;  /* 0x20000019ff047230 */ /* 0x000fe40000004100 */
[----:B------:R-:W-:Y:S01]  /*102f0*/  FFMA.FTZ R0, R0, R13, R15 ;  /* 0x0000000d00007223 */ /* 0x000fe2000001000f */
[C---:B------:R-:W-:Y:S01]  /*10300*/  FMUL.FTZ R11, R5.reuse, R8 ;  /* 0x00000008050b7220 */ /* 0x040fe20000410000 */
[C---:B------:R-:W-:Y:S01]  /*10310*/  FMUL.FTZ R10, R6.reuse, R14 ;  /* 0x0000000e060a7220 */ /* 0x040fe20000410000 */
[----:B------:R-:W-:Y:S01]  /*10320*/  FMUL.FTZ R15, R6, R32 ;  /* 0x00000020060f7220 */ /* 0x000fe20000410000 */
[-C--:B------:R-:W-:Y:S01]  /*10330*/  FMUL.FTZ R13, R5, R4.reuse ;  /* 0x00000004050d7220 */ /* 0x080fe20000410000 */
[C---:B------:R-:W-:Y:S01]  /*10340*/  FFMA.FTZ R5, R2.reuse, R4, -R11 ;  /* 0x0000000402057223 */ /* 0x040fe2000001080b */
[C---:B------:R-:W-:Y:S01]  /*10350*/  FFMA.FTZ R6, R7.reuse, R32, -R10 ;  /* 0x0000002007067223 */ /* 0x040fe2000001080a */
[----:B------:R-:W-:Y:S01]  /*10360*/  FFMA.FTZ R15, R7, R14, R15 ;  /* 0x0000000e070f7223 */ /* 0x000fe2000001000f */
[----:B------:R-:W-:Y:S01]  /*10370*/  FFMA.FTZ R2, R2, R8, R13 ;  /* 0x0000000802027223 */ /* 0x000fe2000001000d */
[----:B------:R-:W-:-:S02]  /*10380*/  F2FP.F16.F32.PACK_AB R7, R21, R20 ;  /* 0x000000141507723e */ /* 0x000fc400000000ff */
[----:B------:R-:W-:Y:S02]  /*10390*/  F2FP.F16.F32.PACK_AB R4, R0, R9 ;  /* 0x000000090004723e */ /* 0x000fe400000000ff */
[----:B------:R-:W-:Y:S02]  /*103a0*/  F2FP.F16.F32.PACK_AB R6, R15, R6 ;  /* 0x000000060f06723e */ /* 0x000fe400000000ff */
[----:B------:R-:W-:-:S05]  /*103b0*/  F2FP.F16.F32.PACK_AB R5, R2, R5 ;  /* 0x000000050205723e */ /* 0x000fca00000000ff */
[----:B------:R1:W-:Y:S01]  /*103c0*/  STS.128 [R3+0x1000], R4 ;  /* 0x0010000403007388 */ /* 0x0003e20000000c00 */
[----:B------:R-:W-:Y:S05]  /*103d0*/  BRA `(.L_x_3705) ;  /* 0x0000001000e87947 */ /* 0x000fea0003800000 */
.L_x_3692:
        /* <DEDUP_REMOVED lines=33> */
.L_x_4056:
        /* <DEDUP_REMOVED lines=8> */
[----:B------:R-:W-:Y:S02]  /*10670*/  ULDC UR4, c[0x0][0x3f4] ;  /* 0x0000fd0000047ab9 */ /* 0x000fe40000000800 */
[----:B------:R-:W-:-:S13]  /*10680*/  ISETP.GE.AND P0, PT, R22, UR4, PT ;  /* 0x0000000416007c0c */ /* 0x000fda000bf06270 */
[----:B------:R-:W-:Y:S05]  /*10690*/  @P0 BRA `(.L_x_3710) ;  /* 0x0000000000100947 */ /* 0x000fea0003800000 */
[----:B-12---:R-:W-:-:S04]  /*106a0*/  IMAD.WIDE R4, R22, 0x2, R4 ;  /* 0x0000000216047825 */ /* 0x006fc800078e0204 */
[----:B---34-:R-:W-:Y:S01]  /*106b0*/  IMAD.WIDE R6, R22, 0x2, R6 ;  /* 0x0000000216067825 */ /* 0x018fe200078e0206 */
[----:B------:R1:W5:Y:S04]  /*106c0*/  LD.E.128 R24, desc[UR44][R4.64] ;  /* 0x0000002c04187980 */ /* 0x000368000c101d00 */
[----:B------:R1:W5:Y:S02]  /*106d0*/  LD.E.128 R28, desc[UR44][R6.64] ;  /* 0x0000002c061c7980 */ /* 0x000364000c101d00 */
.L_x_3710:
[----:B------:R-:W-:Y:S05]  /*106e0*/  BSYNC B1 ;  /* 0x0000000000017941 */ /* 0x000fea0003800000 */
.L_x_3709:
[----:B-12--5:R-:W-:Y:S01]  /*106f0*/  IMAD.MOV.U32 R4, RZ, RZ, R28 ;  /* 0x000000ffff047224 */ /* 0x026fe200078e001c */
[----:B------:R-:W-:Y:S01]  /*10700*/  UMOV UR4, 0xffffffff ;  /* 0xffffffff00047882 */ /* 0x000fe20000000000 */
[----:B------:R-:W-:Y:S02]  /*10710*/  IMAD.MOV.U32 R5, RZ, RZ, R29 ;  /* 0x000000ffff057224 */ /* 0x000fe400078e001d */
[----:B----4-:R-:W-:Y:S01]  /*10720*/  IMAD.MOV.U32 R6, RZ, RZ, R30 ;  /* 0x000000ffff067224 */ /* 0x010fe200078e001e */
[----:B------:R-:W-:Y:S01]  /*10730*/  PRMT R73, R4, 0x7610, R73 ;  /* 0x0000761004497816 */ /* 0x000fe20000000049 */
[----:B---3--:R-:W-:Y:S01]  /*10740*/  IMAD.MOV.U32 R7, RZ, RZ, R31 ;  /* 0x000000ffff077224 */ /* 0x008fe200078e001f */
        /* <DEDUP_REMOVED lines=9> */
[----:B------:R-:W-:Y:S02]  /*107e0*/  CS2R R4, SRZ ;  /* 0x0000000000047805 */ /* 0x000fe4000001ff00 */
[----:B------:R-:W-:Y:S02]  /*107f0*/  PRMT R72, R6, 0x7610, R72 ;  /* 0x0000761006487816 */ /* 0x000fe40000000048 */
[----:B------:R-:W-:Y:S01]  /*10800*/  PRMT R74, R7, 0x7610, R74 ;  /* 0x00007610074a7816 */ /* 0x000fe2000000004a */
[----:B------:R-:W-:Y:S06]  /*10810*/  BRA.DIV UR4, `(.L_x_3711) ;  /* 0x0000031a04a47947 */ /* 0x000fec000b800000 */
[----:B0-----:R-:W0:Y:S04]  /*10820*/  SHFL.IDX PT, R3, R3, 0x1, 0x1c1f ;  /* 0x003c1f0003037f89 */ /* 0x001e2800000e0000 */
[----:B------:R-:W1:Y:S04]  /*10830*/  SHFL.IDX PT, R6, R8, 0x1, 0x1c1f ;  /* 0x003c1f0008067f89 */ /* 0x000e6800000e0000 */
[----:B------:R2:W3:Y:S04]  /*10840*/  SHFL.IDX PT, R7, R32, 0x1, 0x1c1f ;  /* 0x003c1f0020077f89 */ /* 0x0004e800000e0000 */
[----:B------:R2:W4:Y:S01]  /*10850*/  SHFL.IDX PT, R14, R9, 0x1, 0x1c1f ;  /* 0x003c1f00090e7f89 */ /* 0x00052200000e0000 */
[----:B0-----:R-:W-:-:S02]  /*10860*/  IMAD.MOV.U32 R13, RZ, RZ, R3 ;  /* 0x000000ffff0d7224 */ /* 0x001fc400078e0003 */
[----:B-12---:R-:W-:-:S07]  /*10870*/  IMAD.MOV.U32 R12, RZ, RZ, R6 ;  /* 0x000000ffff0c7224 */ /* 0x006fce00078e0006 */
.L_x_4062:
[----:B------:R-:W2:Y:S01]  /*10880*/  LDL R6, [R1+0x1f4] ;  /* 0x0001f40001067983 */ /* 0x000ea20000100800 */
[----:B------:R-:W-:Y:S01]  /*10890*/  VIADD R0, R0, 0x20 ;  /* 0x0000002000007836 */ /* 0x000fe20000000000 */
[----:B------:R-:W-:Y:S01]  /*108a0*/  BSSY B1, `(.L_x_3712) ;  /* 0x0000015000017945 */ /* 0x000fe20003800000 */
[----:B---3--:R-:W-:Y:S01]  /*108b0*/  IMAD.MOV.U32 R15, RZ, RZ, R7 ;  /* 0x000000ffff0f7224 */ /* 0x008fe200078e0007 */
[----:B------:R-:W-:Y:S02]  /*108c0*/  CS2R R8, SRZ ;  /* 0x0000000000087805 */ /* 0x000fe4000001ff00 */
[----:B------:R-:W-:Y:S02]  /*108d0*/  CS2R R10, SRZ ;  /* 0x00000000000a7805 */ /* 0x000fe4000001ff00 */
[----:B------:R-:W-:Y:S02]  /*108e0*/  ISETP.GE.AND P0, PT, R0, R21, PT ;  /* 0x000000150000720c */ /* 0x000fe40003f06270 */
[----:B--2---:R-:W-:-:S04]  /*108f0*/  LEA.HI R3, R6, R6, RZ, 0x1 ;  /* 0x0000000606037211 */ /* 0x004fc800078f08ff */
[----:B------:R-:W-:-:S05]  /*10900*/  LOP3.LUT R3, R3, 0xfffffffe, RZ, 0xc0, !PT ;  /* 0xfffffffe03037812 */ /* 0x000fca00078ec0ff */
[----:B------:R-:W-:Y:S01]  /*10910*/  IMAD.IADD R3, R6, 0x1, -R3 ;  /* 0x0000000106037824 */ /* 0x000fe200078e0a03 */
[----:B------:R-:W-:-:S04]  /*10920*/  CS2R R6, SRZ ;  /* 0x0000000000067805 */ /* 0x000fc8000001ff00 */
        /* <DEDUP_REMOVED lines=12> */
.L_x_3713:
[----:B------:R-:W-:Y:S05]  /*109f0*/  BSYNC B1 ;  /* 0x0000000000017941 */ /* 0x000fea0003800000 */
.L_x_3712:
[----:B------:R-:W1:Y:S01]  /*10a00*/  SYNCS.PHASECHK.TRANS64.TRYWAIT P0, [R2+URZ+0x38800], R3 ;  /* 0x03880003020075a7 */ /* 0x000e62000800017f */
[----:B------:R-:W-:Y:S04]  /*10a10*/  BSSY B1, `(.L_x_3714) ;  /* 0x0000002000017945 */ /* 0x000fe80003800000 */
[----:B-1----:R-:W-:Y:S05]  /*10a20*/  @!P0 BRA `(.L_x_3715) ;  /* 0x0000031800988947 */ /* 0x002fea0003800000 */
.L_x_4063:
[----:B------:R-:W-:Y:S05]  /*10a30*/  BSYNC B1 ;  /* 0x0000000000017941 */ /* 0x000fea0003800000 */
.L_x_3714:
[----:B------:R-:W2:Y:S01]  /*10a40*/  LDL R0, [R1+0x70] ;  /* 0x0000700001007983 */ /* 0x000ea20000100800 */
[----:B0-----:R-:W0:Y:S03]  /*10a50*/  LDC R13, c[0x0][0x3f4] ;  /* 0x0000fd00ff0d7b82 */ /* 0x001e260000000800 */
[----:B------:R-:W3:Y:S01]  /*10a60*/  LDL R15, [R1+0x440] ;  /* 0x00044000010f7983 */ /* 0x000ee20000100800 */
[----:B-1---5:R-:W-:Y:S02]  /*10a70*/  IMAD.MOV.U32 R3, RZ, RZ, R4 ;  /* 0x000000ffff037224 */ /* 0x022fe400078e0004 */
[----:B------:R-:W-:-:S05]  /*10a80*/  IMAD.MOV.U32 R12, RZ, RZ, R5 ;  /* 0x000000ffff0c7224 */ /* 0x000fca00078e0005 */
[----:B------:R-:W-:Y:S01]  /*10a90*/  PRMT R20, R3, 0x5410, R12 ;  /* 0x0000541003147816 */ /* 0x000fe2000000000c */
[----:B----4-:R-:W-:Y:S01]  /*10aa0*/  IMAD.MOV.U32 R14, RZ, RZ, R6 ;  /* 0x000000ffff0e7224 */ /* 0x010fe200078e0006 */
[C---:B0-----:R-:W-:Y:S01]  /*10ab0*/  ISETP.GE.AND P0, PT, R22.reuse, R13, PT ;  /* 0x0000000d1600720c */ /* 0x041fe20003f06270 */
[----:B------:R-:W-:Y:S02]  /*10ac0*/  IMAD.MOV.U32 R12, RZ, RZ, R7 ;  /* 0x000000ffff0c7224 */ /* 0x000fe400078e0007 */
[----:B------:R-:W-:Y:S01]  /*10ad0*/  IMAD.IADD R68, R22, 0x1, R13 ;  /* 0x0000000116447824 */ /* 0x000fe200078e020d */
[----:B------:R-:W-:Y:S04]  /*10ae0*/  BSSY B1, `(.L_x_3716) ;  /* 0x000006c000017945 */ /* 0x000fe80003800000 */
[----:B------:R-:W-:Y:S01]  /*10af0*/  LOP3.LUT R68, R68, 0x38, RZ, 0xc0, !PT ;  /* 0x0000003844447812 */ /* 0x000fe200078ec0ff */
[----:B--2---:R-:W-:-:S05]  /*10b00*/  IMAD R0, R0, -0x40, R21 ;  /* 0xffffffc000007824 */ /* 0x004fca00078e0215 */
[----:B------:R-:W-:-:S04]  /*10b10*/  VIMNMX R3, R0, 0x40, PT ;  /* 0x0000004000037848 */ /* 0x000fc80003fe0100 */
[-C--:B------:R-:W-:Y:S02]  /*10b20*/  ISETP.GE.OR P1, PT, R152, R3.reuse, P0 ;  /* 0x000000039800720c */ /* 0x080fe40000726670 */
[----:B------:R-:W-:Y:S01]  /*10b30*/  PRMT R0, R14, 0x7610, R0 ;  /* 0x000076100e007816 */ /* 0x000fe20000000000 */
[----:B------:R-:W-:Y:S01]  /*10b40*/  IMAD.MOV.U32 R14, RZ, RZ, R8 ;  /* 0x000000ffff0e7224 */ /* 0x000fe200078e0008 */
[----:B---3--:R-:W-:Y:S01]  /*10b50*/  ISETP.GE.OR P0, PT, R15, R3, P0 ;  /* 0x000000030f00720c */ /* 0x008fe20000706670 */
[----:B------:R-:W-:Y:S01]  /*10b60*/  IMAD.MOV.U32 R3, RZ, RZ, R9 ;  /* 0x000000ffff037224 */ /* 0x000fe200078e0009 */
[----:B------:R-:W-:Y:S01]  /*10b70*/  PRMT R0, R0, 0x5410, R12 ;  /* 0x0000541000007816 */ /* 0x000fe2000000000c */
[----:B------:R-:W-:-:S03]  /*10b80*/  IMAD.MOV.U32 R21, RZ, RZ, R11 ;  /* 0x000000ffff157224 */ /* 0x000fc600078e000b */
[----:B------:R-:W-:Y:S01]  /*10b90*/  PRMT R71, R14, 0x5410, R3 ;  /* 0x000054100e477816 */ /* 0x000fe20000000003 */
[----:B------:R-:W-:Y:S02]  /*10ba0*/  IMAD.MOV.U32 R3, RZ, RZ, R10 ;  /* 0x000000ffff037224 */ /* 0x000fe400078e000a */
[----:B------:R-:W-:Y:S05]  /*10bb0*/  @P1 BRA `(.L_x_3717) ;  /* 0x0000000400781947 */ /* 0x000fea0003800000 */
[----:B------:R-:W-:Y:S01]  /*10bc0*/  IMAD.SHL.U32 R12, R157, 0x40, RZ ;  /* 0x000000409d0c7824 */ /* 0x000fe200078e00ff */
[--C-:B------:R-:W-:Y:S01]  /*10bd0*/  SHF.R.U64 R24, R24, 0x10, R25.reuse ;  /* 0x0000001018187819 */ /* 0x100fe20000001219 */
[----:B------:R-:W-:Y:S01]  /*10be0*/  IMAD.SHL.U32 R33, R165, 0x200, RZ ;  /* 0x00000200a5217824 */ /* 0x000fe200078e00ff */
[----:B------:R-:W-:Y:S01]  /*10bf0*/  SHF.R.U32.HI R79, RZ, 0x10, R25 ;  /* 0x00000010ff4f7819 */ /* 0x000fe20000011619 */
[----:B------:R-:W-:Y:S01]  /*10c00*/  HADD2.F32 R82, -RZ, R82.H0_H0 ;  /* 0x20000052ff527230 */ /* 0x000fe20000004100 */
[----:B------:R-:W-:Y:S01]  /*10c10*/  LOP3.LUT R13, R12, 0x1c0, RZ, 0xc0, !PT ;  /* 0x000001c00c0d7812 */ /* 0x000fe200078ec0ff */
[----:B------:R-:W-:Y:S01]  /*10c20*/  HADD2.F32 R80, -RZ, R80.H0_H0 ;  /* 0x20000050ff507230 */ /* 0x000fe20000004100 */
[----:B------:R-:W-:Y:S01]  /*10c30*/  SHF.R.U64 R25, R26, 0x10, R27 ;  /* 0x000000101a197819 */ /* 0x000fe2000000121b */
[----:B------:R-:W-:Y:S01]  /*10c40*/  HADD2.F32 R79, -RZ, R79.H0_H0 ;  /* 0x2000004fff4f7230 */ /* 0x000fe20000004100 */
[--C-:B------:R-:W-:Y:S02]  /*10c50*/  SHF.R.U32.HI R15, RZ, 0x3, R13.reuse ;  /* 0x00000003ff0f7819 */ /* 0x100fe4000001160d */
[----:B------:R-:W-:Y:S01]  /*10c60*/  LOP3.LUT R12, R13, 0x38, R22, 0xf8, !PT ;  /* 0x000000380d0c7812 */ /* 0x000fe200078ef816 */
[----:B------:R-:W-:Y:S01]  /*10c70*/  HADD2.F32 R25, -RZ, R25.H0_H0 ;  /* 0x20000019ff197230 */ /* 0x000fe20000004100 */
[----:B------:R-:W-:-:S02]  /*10c80*/  LOP3.LUT R32, R15, R68, R13, 0x1e, !PT ;  /* 0x000000440f207212 */ /* 0x000fc400078e1e0d */
[----:B------:R-:W-:Y:S02]  /*10c90*/  LOP3.LUT R69, R33, R12, R15, 0xf6, !PT ;  /* 0x0000000c21457212 */ /* 0x000fe400078ef60f */
[----:B------:R-:W-:Y:S02]  /*10ca0*/  LOP3.LUT R33, R32, R33, RZ, 0xfc, !PT ;  /* 0x0000002120217212 */ /* 0x000fe400078efcff */
[--C-:B------:R-:W-:Y:S01]  /*10cb0*/  SHF.R.U64 R26, R30, 0x10, R31.reuse ;  /* 0x000000101e1a7819 */ /* 0x100fe2000000121f */
[--C-:B------:R-:W-:Y:S01]  /*10cc0*/  IMAD R69, R69, 0x2, R2.reuse ;  /* 0x0000000245457824 */ /* 0x100fe200078e0202 */
[----:B------:R-:W-:Y:S01]  /*10cd0*/  SHF.R.U32.HI R85, RZ, 0x10, R31 ;  /* 0x00000010ff557819 */ /* 0x000fe2000001161f */
[----:B------:R-:W-:Y:S01]  /*10ce0*/  IMAD R70, R33, 0x2, R2 ;  /* 0x0000000221467824 */ /* 0x000fe200078e0202 */
[----:B------:R-:W-:Y:S02]  /*10cf0*/  SHF.R.U32.HI R81, RZ, 0x10, R29 ;  /* 0x00000010ff517819 */ /* 0x000fe4000001161d */
[----:B------:R-:W0:Y:S01]  /*10d00*/  LDS.128 R12, [R69+0x20400] ;  /* 0x02040000450c7984 */ /* 0x000e220000000c00 */
[----:B------:R-:W-:-:S02]  /*10d10*/  SHF.R.U32.HI R87, RZ, 0x10, R27 ;  /* 0x00000010ff577819 */ /* 0x000fc4000001161b */
[----:B------:R-:W-:Y:S01]  /*10d20*/  HADD2.F32 R81, -RZ, R81.H0_H0 ;  /* 0x20000051ff517230 */ /* 0x000fe20000004100 */
[----:B------:R-:W1:Y:S01]  /*10d30*/  LDS.128 R32, [R70+0x20400] ;  /* 0x0204000046207984 */ /* 0x000e620000000c00 */
[----:B------:R-:W-:Y:S01]  /*10d40*/  SHF.R.U64 R28, R28, 0x10, R29 ;  /* 0x000000101c1c7819 */ /* 0x000fe2000000121d */
[--C-:B0-----:R-:W-:Y:S02]  /*10d50*/  HADD2.F32 R76, -RZ, R15.reuse.H0_H0 ;  /* 0x2000000fff4c7230 */ /* 0x101fe40000004100 */
[----:B------:R-:W-:Y:S02]  /*10d60*/  HADD2.F32 R31, -RZ, R15.H1_H1 ;  /* 0x3000000fff1f7230 */ /* 0x000fe40000004100 */
[----:B-1----:R-:W-:Y:S02]  /*10d70*/  HADD2.F32 R15, -RZ, R33.H0_H0 ;  /* 0x20000021ff0f7230 */ /* 0x002fe40000004100 */
[----:B------:R-:W-:Y:S02]  /*10d80*/  HADD2.F32 R27, -RZ, R13.H0_H0 ;  /* 0x2000000dff1b7230 */ /* 0x000fe40000004100 */
[----:B------:R-:W-:-:S02]  /*10d90*/  HADD2.F32 R30, -RZ, R33.H1_H1 ;  /* 0x30000021ff1e7230 */ /* 0x000fc40000004100 */
[C---:B------:R-:W-:Y:S01]  /*10da0*/  FMUL.FTZ R84, R15.reuse, R82 ;  /* 0x000000520f547220 */ /* 0x040fe20000410000 */
[-C--:B------:R-:W-:Y:S01]  /*10db0*/  FMUL.FTZ R86, R15, R80.reuse ;  /* 0x000000500f567220 */ /* 0x080fe20000410000 */
[----:B------:R-:W-:Y:S02]  /*10dc0*/  HADD2.F32 R75, -RZ, R13.H1_H1 ;  /* 0x3000000dff4b7230 */ /* 0x000fe40000004100 */
[C---:B------:R-:W-:Y:S01]  /*10dd0*/  FFMA.FTZ R15, R27.reuse, R80, -R84 ;  /* 0x000000501b0f7223 */ /* 0x040fe20000010854 */
[----:B------:R-:W-:Y:S02]  /*10de0*/  HADD2.F32 R77, -RZ, R35.H0_H0 ;  /* 0x20000023ff4d7230 */ /* 0x000fe40000004100 */
[----:B------:R-:W-:Y:S01]  /*10df0*/  FMUL.FTZ R84, R30, R81 ;  /* 0x000000511e547220 */ /* 0x000fe20000410000 */
[--C-:B------:R-:W-:Y:S02]  /*10e00*/  HADD2.F32 R80, -RZ, R74.reuse.H1_H1 ;  /* 0x3000004aff507230 */ /* 0x100fe40000004100 */
[----:B------:R-:W-:Y:S01]  /*10e10*/  FFMA.FTZ R27, R27, R82, R86 ;  /* 0x000000521b1b7223 */ /* 0x000fe20000010056 */
[----:B------:R-:W-:-:S02]  /*10e20*/  HADD2.F32 R74, -RZ, R74.H0_H0 ;  /* 0x2000004aff4a7230 */ /* 0x000fc40000004100 */
[-C--:B------:R-:W-:Y:S01]  /*10e30*/  FMUL.FTZ R82, R30, R79.reuse ;  /* 0x0000004f1e527220 */ /* 0x080fe20000410000 */
[----:B------:R-:W-:Y:S01]  /*10e40*/  FFMA.FTZ R30, R75, R79, -R84 ;  /* 0x0000004f4b1e7223 */ /* 0x000fe20000010854 */
[C---:B------:R-:W-:Y:S01]  /*10e50*/  FMUL.FTZ R83, R77.reuse, R80 ;  /* 0x000000504d537220 */ /* 0x040fe20000410000 */
[----:B------:R-:W-:Y:S02]  /*10e60*/  HADD2.F32 R78, -RZ, R35.H1_H1 ;  /* 0x30000023ff4e7230 */ /* 0x000fe40000004100 */
[-C--:B------:R-:W-:Y:S01]  /*10e70*/  FMUL.FTZ R77, R77, R74.reuse ;  /* 0x0000004a4d4d7220 */ /* 0x080fe20000410000 */
[----:B------:R-:W-:Y:S02]  /*10e80*/  HADD2.F32 R79, -RZ, R85.H0_H0 ;  /* 0x20000055ff4f7230 */ /* 0x000fe40000004100 */
[----:B------:R-:W-:Y:S01]  /*10e90*/  FFMA.FTZ R82, R75, R81, R82 ;  /* 0x000000514b527223 */ /* 0x000fe20000010052 */
[----:B------:R-:W-:Y:S02]  /*10ea0*/  HADD2.F32 R75, -RZ, R87.H0_H0 ;  /* 0x20000057ff4b7230 */ /* 0x000fe40000004100 */
[C---:B------:R-:W-:Y:S01]  /*10eb0*/  FFMA.FTZ R83, R76.reuse, R74, -R83 ;  /* 0x0000004a4c537223 */ /* 0x040fe20000010853 */
[----:B------:R-:W-:Y:S01]  /*10ec0*/  FFMA.FTZ R77, R76, R80, R77 ;  /* 0x000000504c4d7223 */ /* 0x000fe2000001004d */
[----:B------:R-:W-:-:S02]  /*10ed0*/  HADD2.F32 R35, -RZ, R32.H0_H0 ;  /* 0x20000020ff237230 */ /* 0x000fc40000004100 */
[C---:B------:R-:W-:Y:S01]  /*10ee0*/  FMUL.FTZ R80, R78.reuse, R79 ;  /* 0x0000004f4e507220 */ /* 0x040fe20000410000 */
[--C-:B------:R-:W-:Y:S02]  /*10ef0*/  HADD2.F32 R76, -RZ, R73.reuse.H0_H0 ;  /* 0x20000049ff4c7230 */ /* 0x100fe40000004100 */
[-C--:B------:R-:W-:Y:S01]  /*10f00*/  FMUL.FTZ R84, R78, R75.reuse ;  /* 0x0000004b4e547220 */ /* 0x080fe20000410000 */
[----:B------:R-:W-:Y:S02]  /*10f10*/  HADD2.F32 R74, -RZ, R73.H1_H1 ;  /* 0x30000049ff4a7230 */ /* 0x000fe40000004100 */
[----:B------:R-:W-:Y:S01]  /*10f20*/  FFMA.FTZ R86, R31, R75, -R80 ;  /* 0x0000004b1f567223 */ /* 0x000fe20000010850 */
[----:B------:R-:W-:Y:S02]  /*10f30*/  HADD2.F32 R29, -RZ, R12.H0_H0 ;  /* 0x2000000cff1d7230 */ /* 0x000fe40000004100 */
[----:B------:R-:W-:Y:S01]  /*10f40*/  FMUL.FTZ R80, R35, R76 ;  /* 0x0000004c23507220 */ /* 0x000fe20000410000 */
[----:B------:R-:W-:-:S02]  /*10f50*/  HADD2.F32 R78, -RZ, R72.H1_H1 ;  /* 0x30000048ff4e7230 */ /* 0x000fc40000004100 */
[-C--:B------:R-:W-:Y:S01]  /*10f60*/  FMUL.FTZ R35, R35, R74.reuse ;  /* 0x0000004a23237220 */ /* 0x080fe20000410000 */
[----:B------:R-:W-:Y:S02]  /*10f70*/  HADD2.F32 R33, -RZ, R34.H0_H0 ;  /* 0x20000022ff217230 */ /* 0x000fe40000004100 */
[----:B------:R-:W-:Y:S01]  /*10f80*/  FFMA.FTZ R88, R31, R79, R84 ;  /* 0x0000004f1f587223 */ /* 0x000fe20000010054 */
[----:B------:R-:W-:Y:S02]  /*10f90*/  HADD2.F32 R72, -RZ, R72.H0_H0 ;  /* 0x20000048ff487230 */ /* 0x000fe40000004100 */
[----:B------:R-:W-:Y:S01]  /*10fa0*/  FFMA.FTZ R80, R29, R74, -R80 ;  /* 0x0000004a1d507223 */ /* 0x000fe20000010850 */
[----:B------:R-:W-:Y:S02]  /*10fb0*/  HADD2.F32 R13, -RZ, R14.H0_H0 ;  /* 0x2000000eff0d7230 */ /* 0x000fe40000004100 */
[----:B------:R-:W-:Y:S01]  /*10fc0*/  FMUL.FTZ R84, R33, R78 ;  /* 0x0000004e21547220 */ /* 0x000fe20000410000 */
[----:B------:R-:W-:-:S02]  /*10fd0*/  HADD2.F32 R32, -RZ, R32.H1_H1 ;  /* 0x30000020ff207230 */ /* 0x000fc40000004100 */
[----:B------:R-:W-:Y:S01]  /*10fe0*/  FMUL.FTZ R74, R33, R72 ;  /* 0x00000048214a7220 */ /* 0x000fe20000410000 */
[----:B------:R-:W-:Y:S02]  /*10ff0*/  HADD2.F32 R34, -RZ, R34.H1_H1 ;  /* 0x30000022ff227230 */ /* 0x000fe40000004100 */
[----:B------:R-:W-:Y:S01]  /*11000*/  FFMA.FTZ R35, R29, R76, R35 ;  /* 0x0000004c1d237223 */ /* 0x000fe20000010023 */
[----:B------:R-:W-:Y:S02]  /*11010*/  HADD2.F32 R31, -RZ, R28.H0_H0 ;  /* 0x2000001cff1f7230 */ /* 0x000fe40000004100 */
[C---:B------:R-:W-:Y:S01]  /*11020*/  FFMA.FTZ R84, R13.reuse, R72, -R84 ;  /* 0x000000480d547223 */ /* 0x040fe20000010854 */
[----:B------:R-:W-:Y:S02]  /*11030*/  HADD2.F32 R33, -RZ, R26.H0_H0 ;  /* 0x2000001aff217230 */ /* 0x000fe40000004100 */
[----:B------:R-:W-:Y:S01]  /*11040*/  FFMA.FTZ R26, R13, R78, R74 ;  /* 0x0000004e0d1a7223 */ /* 0x000fe2000001004a */
[----:B------:R-:W-:-:S02]  /*11050*/  HADD2.F32 R29, -RZ, R24.H0_H0 ;  /* 0x20000018ff1d7230 */ /* 0x000fc40000004100 */
        /* <DEDUP_REMOVED lines=20> */
.L_x_3717:
[----:B------:R-:W-:Y:S05]  /*111a0*/  BSYNC B1 ;  /* 0x0000000000017941 */ /* 0x000fea0003800000 */
.L_x_3716:
[----:B0-----:R-:W-:Y:S01]  /*111b0*/  PRMT R70, R3, 0x5410, R21 ;  /* 0x0000541003467816 */ /* 0x001fe20000000015 */
[----:B------:R-:W-:Y:S06]  /*111c0*/  @P0 BRA `(.L_x_3705) ;  /* 0x00000004006c0947 */ /* 0x000fec0003800000 */
[----:B------:R-:W2:Y:S04]  /*111d0*/  LDL R13, [R1+0x4cc] ;  /* 0x0004cc00010d7983 */ /* 0x000ea80000100800 */
[----:B------:R-:W2:Y:S04]  /*111e0*/  LDL R12, [R1+0x4d8] ;  /* 0x0004d800010c7983 */ /* 0x000ea80000100800 */
[----:B------:R-:W3:Y:S04]  /*111f0*/  LDL R24, [R1+0x4dc] ;  /* 0x0004dc0001187983 */ /* 0x000ee80000100800 */
[----:B------:R-:W4:Y:S01]  /*11200*/  LDL R73, [R1+0x4c8] ;  /* 0x0004c80001497983 */ /* 0x000f220000100800 */
[----:B------:R-:W-:Y:S01]  /*11210*/  SHF.R.U32.HI R72, RZ, 0x10, R11 ;  /* 0x00000010ff487819 */ /* 0x000fe2000001160b */
[--C-:B------:R-:W-:Y:S01]  /*11220*/  HADD2.F32 R31, -RZ, R20.reuse.H1_H1 ;  /* 0x30000014ff1f7230 */ /* 0x100fe20000004100 */
[----:B------:R-:W-:Y:S01]  /*11230*/  SHF.R.U32.HI R32, RZ, 0x10, R5 ;  /* 0x00000010ff207819 */ /* 0x000fe20000011605 */
[--C-:B------:R-:W-:Y:S01]  /*11240*/  HADD2.F32 R29, -RZ, R71.reuse.H1_H1 ;  /* 0x30000047ff1d7230 */ /* 0x100fe20000004100 */
[----:B------:R-:W-:Y:S01]  /*11250*/  SHF.R.U64 R69, R6, 0x10, R7 ;  /* 0x0000001006457819 */ /* 0x000fe20000001207 */
[----:B------:R-:W-:Y:S01]  /*11260*/  HADD2.F32 R20, -RZ, R20.H0_H0 ;  /* 0x20000014ff147230 */ /* 0x000fe20000004100 */
[----:B------:R-:W-:Y:S01]  /*11270*/  SHF.R.U32.HI R30, RZ, 0x10, R9 ;  /* 0x00000010ff1e7819 */ /* 0x000fe20000011609 */
[----:B------:R-:W-:Y:S01]  /*11280*/  HADD2.F32 R32, -RZ, R32.H0_H0 ;  /* 0x20000020ff207230 */ /* 0x000fe20000004100 */
[----:B------:R-:W-:Y:S01]  /*11290*/  SHF.R.U32.HI R35, RZ, 0x10, R7 ;  /* 0x00000010ff237819 */ /* 0x000fe20000011607 */
[----:B------:R-:W-:-:S02]  /*112a0*/  HADD2.F32 R71, -RZ, R71.H0_H0 ;  /* 0x20000047ff477230 */ /* 0x000fc40000004100 */
[----:B------:R-:W-:Y:S01]  /*112b0*/  HADD2.F32 R30, -RZ, R30.H0_H0 ;  /* 0x2000001eff1e7230 */ /* 0x000fe20000004100 */
[----:B--2---:R-:W-:-:S05]  /*112c0*/  LOP3.LUT R68, R12, R68, R13, 0x1e, !PT ;  /* 0x000000440c447212 */ /* 0x004fca00078e1e0d */
[----:B---3--:R-:W-:Y:S01]  /*112d0*/  IMAD.IADD R3, R24, 0x1, R68 ;  /* 0x0000000118037824 */ /* 0x008fe200078e0244 */
[----:B----4-:R-:W0:Y:S03]  /*112e0*/  LDS.128 R12, [R73+0x20400] ;  /* 0x02040000490c7984 */ /* 0x010e260000000c00 */
[----:B------:R-:W-:Y:S01]  /*112f0*/  IMAD R2, R3, 0x2, R2 ;  /* 0x0000000203027824 */ /* 0x000fe200078e0202 */
[----:B------:R-:W-:Y:S02]  /*11300*/  SHF.R.U64 R3, R8, 0x10, R9 ;  /* 0x0000001008037819 */ /* 0x000fe40000001209 */
[----:B------:R-:W-:Y:S02]  /*11310*/  SHF.R.U64 R8, R4, 0x10, R5 ;  /* 0x0000001004087819 */ /* 0x000fe40000001205 */
[----:B------:R-:W1:Y:S01]  /*11320*/  LDS.128 R24, [R2+0x20400] ;  /* 0x0204000002187984 */ /* 0x000e620000000c00 */
[----:B------:R-:W-:Y:S01]  /*11330*/  SHF.R.U64 R4, R10, 0x10, R11 ;  /* 0x000000100a047819 */ /* 0x000fe2000000120b */
[----:B------:R-:W-:-:S02]  /*11340*/  HADD2.F32 R3, -RZ, R3.H0_H0 ;  /* 0x20000003ff037230 */ /* 0x000fc40000004100 */
[--C-:B0-----:R-:W-:Y:S02]  /*11350*/  HADD2.F32 R6, -RZ, R13.reuse.H0_H0 ;  /* 0x2000000dff067230 */ /* 0x101fe40000004100 */
[----:B------:R-:W-:Y:S02]  /*11360*/  HADD2.F32 R13, -RZ, R13.H1_H1 ;  /* 0x3000000dff0d7230 */ /* 0x000fe40000004100 */
[----:B------:R-:W-:Y:S02]  /*11370*/  HADD2.F32 R5, -RZ, R12.H0_H0 ;  /* 0x2000000cff057230 */ /* 0x000fe40000004100 */
[--C-:B-1----:R-:W-:Y:S02]  /*11380*/  HADD2.F32 R11, -RZ, R25.reuse.H0_H0 ;  /* 0x20000019ff0b7230 */ /* 0x102fe40000004100 */
[----:B------:R-:W-:Y:S02]  /*11390*/  HADD2.F32 R25, -RZ, R25.H1_H1 ;  /* 0x30000019ff197230 */ /* 0x000fe40000004100 */
[----:B------:R-:W-:-:S02]  /*113a0*/  HADD2.F32 R10, -RZ, R24.H0_H0 ;  /* 0x20000018ff0a7230 */ /* 0x000fc40000004100 */
[C---:B------:R-:W-:Y:S01]  /*113b0*/  FMUL.FTZ R33, R11.reuse, R31 ;  /* 0x0000001f0b217220 */ /* 0x040fe20000410000 */
[-C--:B------:R-:W-:Y:S01]  /*113c0*/  FMUL.FTZ R11, R11, R29.reuse ;  /* 0x0000001d0b0b7220 */ /* 0x080fe20000410000 */
[C---:B------:R-:W-:Y:S01]  /*113d0*/  FMUL.FTZ R34, R25.reuse, R32 ;  /* 0x0000002019227220 */ /* 0x040fe20000410000 */
[----:B------:R-:W-:Y:S01]  /*113e0*/  FMUL.FTZ R68, R25, R30 ;  /* 0x0000001e19447220 */ /* 0x000fe20000410000 */
[C---:B------:R-:W-:Y:S01]  /*113f0*/  FFMA.FTZ R33, R6.reuse, R29, -R33 ;  /* 0x0000001d06217223 */ /* 0x040fe20000010821 */
[----:B------:R-:W-:Y:S01]  /*11400*/  FFMA.FTZ R31, R6, R31, R11 ;  /* 0x0000001f061f7223 */ /* 0x000fe2000001000b */
[C---:B------:R-:W-:Y:S01]  /*11410*/  FMUL.FTZ R6, R10.reuse, R20 ;  /* 0x000000140a067220 */ /* 0x040fe20000410000 */
[-C--:B------:R-:W-:Y:S01]  /*11420*/  FMUL.FTZ R11, R10, R71.reuse ;  /* 0x000000470a0b7220 */ /* 0x080fe20000410000 */
[----:B------:R-:W-:Y:S01]  /*11430*/  FFMA.FTZ R34, R13, R30, -R34 ;  /* 0x0000001e0d227223 */ /* 0x000fe20000010822 */
[----:B------:R-:W-:Y:S02]  /*11440*/  HADD2.F32 R21, -RZ, R26.H0_H0 ;  /* 0x2000001aff157230 */ /* 0x000fe40000004100 */
[C---:B------:R-:W-:Y:S01]  /*11450*/  FFMA.FTZ R71, R5.reuse, R71, -R6 ;  /* 0x0000004705477223 */ /* 0x040fe20000010806 */
[----:B------:R-:W-:Y:S01]  /*11460*/  FFMA.FTZ R20, R5, R20, R11 ;  /* 0x0000001405147223 */ /* 0x000fe2000001000b */
[----:B------:R-:W-:-:S02]  /*11470*/  HADD2.F32 R28, -RZ, R27.H0_H0 ;  /* 0x2000001bff1c7230 */ /* 0x000fc40000004100 */
[----:B------:R-:W-:Y:S01]  /*11480*/  FFMA.FTZ R68, R13, R32, R68 ;  /* 0x000000200d447223 */ /* 0x000fe20000010044 */
[----:B------:R-:W-:Y:S02]  /*11490*/  HADD2.F32 R30, -RZ, R0.H0_H0 ;  /* 0x20000000ff1e7230 */ /* 0x000fe40000004100 */
[--C-:B------:R-:W-:Y:S02]  /*114a0*/  HADD2.F32 R6, -RZ, R70.reuse.H0_H0 ;  /* 0x20000046ff067230 */ /* 0x100fe40000004100 */
[----:B------:R-:W-:Y:S02]  /*114b0*/  HADD2.F32 R5, -RZ, R70.H1_H1 ;  /* 0x30000046ff057230 */ /* 0x000fe40000004100 */
[C---:B------:R-:W-:Y:S01]  /*114c0*/  FMUL.FTZ R32, R21.reuse, R30 ;  /* 0x0000001e15207220 */ /* 0x040fe20000410000 */
[----:B------:R-:W-:Y:S02]  /*114d0*/  HADD2.F32 R10, -RZ, R0.H1_H1 ;  /* 0x30000000ff0a7230 */ /* 0x000fe40000004100 */
[----:B------:R-:W-:Y:S01]  /*114e0*/  FMUL.FTZ R70, R21, R6 ;  /* 0x0000000615467220 */ /* 0x000fe20000410000 */
[----:B------:R-:W-:-:S02]  /*114f0*/  HADD2.F32 R7, -RZ, R14.H0_H0 ;  /* 0x2000000eff077230 */ /* 0x000fc40000004100 */
[CC--:B------:R-:W-:Y:S01]  /*11500*/  FMUL.FTZ R11, R28.reuse, R5.reuse ;  /* 0x000000051c0b7220 */ /* 0x0c0fe20000410000 */
[----:B------:R-:W-:Y:S02]  /*11510*/  HADD2.F32 R9, -RZ, R15.H0_H0 ;  /* 0x2000000fff097230 */ /* 0x000fe40000004100 */
[----:B------:R-:W-:Y:S02]  /*11520*/  HADD2.F32 R0, -RZ, R72.H0_H0 ;  /* 0x20000048ff007230 */ /* 0x000fe40000004100 */
[----:B------:R-:W-:Y:S01]  /*11530*/  FMUL.FTZ R72, R28, R10 ;  /* 0x0000000a1c487220 */ /* 0x000fe20000410000 */
[C---:B------:R-:W-:Y:S01]  /*11540*/  FFMA.FTZ R32, R7.reuse, R6, -R32 ;  /* 0x0000000607207223 */ /* 0x040fe20000010820 */
[----:B------:R-:W-:Y:S01]  /*11550*/  FFMA.FTZ R70, R7, R30, R70 ;  /* 0x0000001e07467223 */ /* 0x000fe20000010046 */
[C---:B------:R-:W-:Y:S01]  /*11560*/  FFMA.FTZ R10, R9.reuse, R10, R11 ;  /* 0x0000000a090a7223 */ /* 0x040fe2000001000b */
[----:B------:R-:W-:Y:S01]  /*11570*/  FFMA.FTZ R72, R9, R5, -R72 ;  /* 0x0000000509487223 */ /* 0x000fe20000010848 */
[----:B------:R-:W-:-:S02]  /*11580*/  HADD2.F32 R24, -RZ, R24.H1_H1 ;  /* 0x30000018ff187230 */ /* 0x000fc40000004100 */
[----:B------:R-:W-:Y:S02]  /*11590*/  HADD2.F32 R26, -RZ, R26.H1_H1 ;  /* 0x3000001aff1a7230 */ /* 0x000fe40000004100 */
[----:B------:R-:W-:Y:S02]  /*115a0*/  HADD2.F32 R27, -RZ, R27.H1_H1 ;  /* 0x3000001bff1b7230 */ /* 0x000fe40000004100 */
[----:B------:R-:W-:Y:S02]  /*115b0*/  HADD2.F32 R6, -RZ, R35.H0_H0 ;  /* 0x20000023ff067230 */ /* 0x000fe40000004100 */
[----:B------:R-:W-:Y:S02]  /*115c0*/  HADD2.F32 R7, -RZ, R8.H0_H0 ;  /* 0x20000008ff077230 */ /* 0x000fe40000004100 */
[C---:B------:R-:W-:Y:S01]  /*115d0*/  FMUL.FTZ R30, R27.reuse, R0 ;  /* 0x000000001b1e7220 */ /* 0x040fe20000410000 */
[----:B------:R-:W-:Y:S02]  /*115e0*/  HADD2.F32 R9, -RZ, R69.H0_H0 ;  /* 0x20000045ff097230 */ /* 0x000fe40000004100 */
[----:B------:R-:W-:Y:S01]  /*115f0*/  FMUL.FTZ R28, R27, R6 ;  /* 0x000000061b1c7220 */ /* 0x000fe20000410000 */
[----:B------:R-:W-:-:S02]  /*11600*/  HADD2.F32 R5, -RZ, R4.H0_H0 ;  /* 0x20000004ff057230 */ /* 0x000fc40000004100 */
[----:B------:R-:W-:Y:S01]  /*11610*/  FMUL.FTZ R11, R24, R7 ;  /* 0x00000007180b7220 */ /* 0x000fe20000410000 */
[----:B------:R-:W-:Y:S02]  /*11620*/  HADD2.F32 R12, -RZ, R12.H1_H1 ;  /* 0x3000000cff0c7230 */ /* 0x000fe40000004100 */
[----:B------:R-:W-:Y:S01]  /*11630*/  FMUL.FTZ R13, R26, R9 ;  /* 0x000000091a0d7220 */ /* 0x000fe20000410000 */
[----:B------:R-:W-:Y:S02]  /*11640*/  HADD2.F32 R14, -RZ, R14.H1_H1 ;  /* 0x3000000eff0e7230 */ /* 0x000fe40000004100 */
[----:B------:R-:W-:Y:S01]  /*11650*/  FMUL.FTZ R24, R24, R3 ;  /* 0x0000000318187220 */ /* 0x000fe20000410000 */
[----:B------:R-:W-:Y:S02]  /*11660*/  HADD2.F32 R15, -RZ, R15.H1_H1 ;  /* 0x3000000fff0f7230 */ /* 0x000fe40000004100 */
[----:B------:R-:W-:Y:S01]  /*11670*/  FMUL.FTZ R26, R26, R5 ;  /* 0x000000051a1a7220 */ /* 0x000fe20000410000 */
[----:B------:R-:W-:Y:S01]  /*11680*/  FFMA.FTZ R4, R12, R3, -R11 ;  /* 0x000000030c047223 */ /* 0x000fe2000001080b */
[----:B------:R-:W-:Y:S01]  /*11690*/  FFMA.FTZ R13, R14, R5, -R13 ;  /* 0x000000050e0d7223 */ /* 0x000fe2000001080d */
[----:B------:R-:W-:Y:S01]  /*116a0*/  FFMA.FTZ R3, R12, R7, R24 ;  /* 0x000000070c037223 */ /* 0x000fe20000010018 */
[C---:B------:R-:W-:Y:S01]  /*116b0*/  FFMA.FTZ R21, R15.reuse, R0, -R28 ;  /* 0x000000000f157223 */ /* 0x040fe2000001081c */
[----:B------:R-:W-:Y:S01]  /*116c0*/  FFMA.FTZ R25, R15, R6, R30 ;  /* 0x000000060f197223 */ /* 0x000fe2000001001e */
[----:B------:R-:W-:Y:S01]  /*116d0*/  FFMA.FTZ R15, R14, R9, R26 ;  /* 0x000000090e0f7223 */ /* 0x000fe2000001001a */
[----:B------:R-:W-:-:S02]  /*116e0*/  F2FP.F16.F32.PACK_AB R5, R34, R33 ;  /* 0x000000212205723e */ /* 0x000fc400000000ff */
[----:B------:R-:W-:Y:S02]  /*116f0*/  F2FP.F16.F32.PACK_AB R7, R21, R72 ;  /* 0x000000481507723e */ /* 0x000fe400000000ff */
        /* <DEDUP_REMOVED lines=8> */
.L_x_3705:
[----:B------:R-:W-:Y:S05]  /*11780*/  BSYNC B0 ;  /* 0x0000000000007941 */ /* 0x000fea0003800000 */
.L_x_3691:
[----:B------:R-:W-:Y:S01]  /*11790*/  @!PT LDS RZ, [RZ] ;  /* 0x00000000fffff984 */ /* 0x000fe20000000800 */
[----:B------:R-:W-:Y:S01]  /*117a0*/  @!PT LDS RZ, [RZ] ;  /* 0x00000000fffff984 */ /* 0x000fe20000000800 */
[----:B------:R-:W-:Y:S01]  /*117b0*/  @!PT LDS RZ, [RZ] ;  /* 0x00000000fffff984 */ /* 0x000fe20000000800 */
[----:B------:R-:W-:Y:S01]  /*117c0*/  @!PT LDS RZ, [RZ] ;  /* 0x00000000fffff984 */ /* 0x000fe20000000800 */
[----:B------:R3:W-:Y:S06]  /*117d0*/  MEMBAR.ALL.CTA ;  /* 0x0000000000007992 */ /* 0x0007ec0000008000 */
[----:B---3--:R-:W3:Y:S01]  /*117e0*/  FENCE.VIEW.ASYNC.S ;  /* 0x00000000000073c6 */ /* 0x008ee20000000000 */
[----:B------:R-:W-:Y:S05]  /*117f0*/  WARPSYNC.ALL ;  /* 0x0000000000007948 */ /* 0x000fea0003800000 */
[----:B---3--:R-:W-:Y:S06]  /*11800*/  BAR.SYNC.DEFER_BLOCKING 0xd, 0x80 ;  /* 0x0342000000007b1d */ /* 0x008fec0000010000 */
.L_x_3688:
[----:B0123--:R-:W-:Y:S01]  /*11810*/  IMAD.U32 R6, RZ, RZ, UR42 ;  /* 0x0000002aff067e24 */ /* 0x00ffe2000f8e00ff */
[----:B------:R-:W-:Y:S01]  /*11820*/  UIADD3 UR4, UP0, UR37, 0x1f8, URZ ;  /* 0x000001f825047890 */ /* 0x000fe2000ff1e03f */
[----:B------:R-:W-:Y:S01]  /*11830*/  IMAD.U32 R7, RZ, RZ, UR43 ;  /* 0x0000002bff077e24 */ /* 0x000fe2000f8e00ff */
[----:B------:R-:W-:Y:S01]  /*11840*/  STL.64 [R1+0x1e0], R36 ;  /* 0x0001e02401007387 */ /* 0x000fe20000100a00 */
[----:B------:R-:W-:Y:S01]  /*11850*/  IMAD.MOV.U32 R4, RZ, RZ, R59 ;  /* 0x000000ffff047224 */ /* 0x000fe200078e003b */
[----:B------:R-:W-:Y:S01]  /*11860*/  UIADD3.X UR5, URZ, UR36, URZ, UP0, !UPT ;  /* 0x000000243f057290 */ /* 0x000fe200087fe43f */
[----:B------:R-:W-:Y:S01]  /*11870*/  IMAD.MOV.U32 R5, RZ, RZ, R58 ;  /* 0x000000ffff057224 */ /* 0x000fe200078e003a */
[----:B------:R-:W-:Y:S01]  /*11880*/  BSSY B0, `(.L_x_3718) ;  /* 0x0000033000007945 */ /* 0x000fe20003800000 */
[----:B------:R-:W-:Y:S02]  /*11890*/  IMAD.MOV.U32 R8, RZ, RZ, R61 ;  /* 0x000000ffff087224 */ /* 0x000fe400078e003d */
[----:B------:R-:W-:Y:S01]  /*118a0*/  IMAD.MOV.U32 R9, RZ, RZ, R60 ;  /* 0x000000ffff097224 */ /* 0x000fe200078e003c */
[----:B------:R0:W-:Y:S01]  /*118b0*/  STL.128 [R1+0x170], R4 ;  /* 0x0001700401007387 */ /* 0x0001e20000100c00 */
[----:B------:R-:W-:-:S02]  /*118c0*/  IMAD.MOV.U32 R10, RZ, RZ, R66 ;  /* 0x000000ffff0a7224 */ /* 0x000fc400078e0042 */
[----:B------:R-:W-:Y:S02]  /*118d0*/  IMAD.MOV.U32 R11, RZ, RZ, R67 ;  /* 0x000000ffff0b7224 */ /* 0x000fe400078e0043 */
[----:B------:R-:W-:Y:S02]  /*118e0*/  IMAD.U32 R2, RZ, RZ, UR38 ;  /* 0x00000026ff027e24 */ /* 0x000fe4000f8e00ff */
[----:B------:R-:W-:Y:S01]  /*118f0*/  IMAD.U32 R3, RZ, RZ, UR46 ;  /* 0x0000002eff037e24 */ /* 0x000fe2000f8e00ff */
[----:B------:R1:W-:Y:S01]  /*11900*/  STL.128 [R1+0x150], R8 ;  /* 0x0001500801007387 */ /* 0x0003e20000100c00 */
[----:B------:R-:W-:-:S03]  /*11910*/  IMAD.U32 R0, RZ, RZ, UR41 ;  /* 0x00000029ff007e24 */ /* 0x000fc6000f8e00ff */
[----:B------:R-:W-:Y:S01]  /*11920*/  STL.64 [R1+0x148], R2 ;  /* 0x0001480201007387 */ /* 0x000fe20000100a00 */
[----:B0-----:R-:W-:Y:S02]  /*11930*/  IMAD.MOV.U32 R4, RZ, RZ, R64 ;  /* 0x000000ffff047224 */ /* 0x001fe400078e0040 */
[----:B------:R-:W-:Y:S02]  /*11940*/  IMAD.MOV.U32 R5, RZ, RZ, R65 ;  /* 0x000000ffff057224 */ /* 0x000fe400078e0041 */
[----:B------:R-:W-:Y:S02]  /*11950*/  IMAD.MOV.U32 R6, RZ, RZ, R40 ;  /* 0x000000ffff067224 */ /* 0x000fe400078e0028 */
[----:B------:R-:W-:Y:S02]  /*11960*/  IMAD.MOV.U32 R7, RZ, RZ, R39 ;  /* 0x000000ffff077224 */ /* 0x000fe400078e0027 */
[----:B-1----:R-:W-:Y:S02]  /*11970*/  IMAD.MOV.U32 R8, RZ, RZ, R55 ;  /* 0x000000ffff087224 */ /* 0x002fe400078e0037 */
[----:B------:R-:W-:Y:S01]  /*11980*/  IMAD.MOV.U32 R9, RZ, RZ, R54 ;  /* 0x000000ffff097224 */ /* 0x000fe200078e0036 */
[----:B------:R0:W-:Y:S01]  /*11990*/  STL.128 [R1+0x1b0], R4 ;  /* 0x0001b00401007387 */ /* 0x0001e20000100c00 */
[----:B------:R-:W-:-:S02]  /*119a0*/  IMAD.MOV.U32 R10, RZ, RZ, R52 ;  /* 0x000000ffff0a7224 */ /* 0x000fc400078e0034 */
[----:B------:R-:W-:-:S05]  /*119b0*/  IMAD.MOV.U32 R11, RZ, RZ, R53 ;  /* 0x000000ffff0b7224 */ /* 0x000fca00078e0035 */
[----:B------:R1:W-:Y:S01]  /*119c0*/  STL.128 [R1+0x190], R8 ;  /* 0x0001900801007387 */ /* 0x0003e20000100c00 */
[----:B0-----:R-:W-:Y:S02]  /*119d0*/  IMAD.MOV.U32 R4, RZ, RZ, R51 ;  /* 0x000000ffff047224 */ /* 0x001fe400078e0033 */
[----:B------:R-:W-:Y:S02]  /*119e0*/  IMAD.MOV.U32 R5, RZ, RZ, R63 ;  /* 0x000000ffff057224 */ /* 0x000fe400078e003f */
[----:B------:R-:W-:Y:S02]  /*119f0*/  IMAD.MOV.U32 R6, RZ, RZ, R49 ;  /* 0x000000ffff067224 */ /* 0x000fe400078e0031 */
[----:B------:R-:W-:Y:S02]  /*11a00*/  IMAD.MOV.U32 R7, RZ, RZ, R62 ;  /* 0x000000ffff077224 */ /* 0x000fe400078e003e */
[----:B-1----:R-:W-:Y:S02]  /*11a10*/  IMAD.U32 R9, RZ, RZ, UR47 ;  /* 0x0000002fff097e24 */ /* 0x002fe4000f8e00ff */
[----:B------:R-:W-:Y:S01]  /*11a20*/  IMAD.U32 R8, RZ, RZ, UR4 ;  /* 0x00000004ff087e24 */ /* 0x000fe2000f8e00ff */
[----:B------:R0:W-:Y:S02]  /*11a30*/  STL.128 [R1+0x1c0], R4 ;  /* 0x0001c00401007387 */ /* 0x0001e40000100c00 */
[----:B0-----:R-:W-:-:S02]  /*11a40*/  IMAD.MOV.U32 R4, RZ, RZ, R18 ;  /* 0x000000ffff047224 */ /* 0x001fc400078e0012 */
[----:B------:R-:W-:Y:S02]  /*11a50*/  IMAD.MOV.U32 R5, RZ, RZ, R19 ;  /* 0x000000ffff057224 */ /* 0x000fe400078e0013 */
[----:B------:R-:W-:Y:S02]  /*11a60*/  IMAD.MOV.U32 R18, RZ, RZ, R45 ;  /* 0x000000ffff127224 */ /* 0x000fe400078e002d */
[----:B------:R-:W-:Y:S02]  /*11a70*/  IMAD.MOV.U32 R19, RZ, RZ, R46 ;  /* 0x000000ffff137224 */ /* 0x000fe400078e002e */
[----:B------:R-:W-:Y:S02]  /*11a80*/  IMAD.MOV.U32 R6, RZ, RZ, R48 ;  /* 0x000000ffff067224 */ /* 0x000fe400078e0030 */
[----:B------:R-:W-:Y:S01]  /*11a90*/  IMAD.MOV.U32 R7, RZ, RZ, R47 ;  /* 0x000000ffff077224 */ /* 0x000fe200078e002f */
[----:B------:R-:W-:Y:S04]  /*11aa0*/  STL.128 [R1+0x160], R16 ;  /* 0x0001601001007387 */ /* 0x000fe80000100c00 */
[----:B------:R0:W-:Y:S02]  /*11ab0*/  STL.128 [R1+0x1d0], R4 ;  /* 0x0001d00401007387 */ /* 0x0001e40000100c00 */
[----:B0-----:R-:W-:-:S02]  /*11ac0*/  IMAD.MOV.U32 R6, RZ, RZ, R38 ;  /* 0x000000ffff067224 */ /* 0x001fc400078e0026 */
[----:B------:R-:W-:Y:S02]  /*11ad0*/  IMAD.MOV.U32 R7, RZ, RZ, R41 ;  /* 0x000000ffff077224 */ /* 0x000fe400078e0029 */
[----:B------:R-:W-:Y:S02]  /*11ae0*/  IMAD.MOV.U32 R4, RZ, RZ, R0 ;  /* 0x000000ffff047224 */ /* 0x000fe400078e0000 */
[----:B------:R-:W-:Y:S02]  /*11af0*/  IMAD.MOV.U32 R5, RZ, RZ, R9 ;  /* 0x000000ffff057224 */ /* 0x000fe400078e0009 */
[----:B------:R-:W-:Y:S02]  /*11b00*/  IMAD.U32 R9, RZ, RZ, UR5 ;  /* 0x00000005ff097e24 */ /* 0x000fe4000f8e00ff */
[----:B------:R-:W-:Y:S01]  /*11b10*/  IMAD.U32 R0, RZ, RZ, UR37 ;  /* 0x00000025ff007e24 */ /* 0x000fe2000f8e00ff */
[----:B------:R0:W-:Y:S03]  /*11b20*/  STL.128 [R1+0x180], R4 ;  /* 0x0001800401007387 */ /* 0x0001e60000100c00 */
[----:B------:R-:W-:-:S02]  /*11b30*/  VIADD R0, R0, 0x148 ;  /* 0x0000014800007836 */ /* 0x000fc40000000000 */
[----:B0-----:R-:W-:Y:S02]  /*11b40*/  IMAD.MOV.U32 R4, RZ, RZ, R42 ;  /* 0x000000ffff047224 */ /* 0x001fe400078e002a */
[----:B------:R-:W-:Y:S02]  /*11b50*/  IMAD.MOV.U32 R5, RZ, RZ, R43 ;  /* 0x000000ffff057224 */ /* 0x000fe400078e002b */
[----:B------:R-:W-:Y:S02]  /*11b60*/  IMAD.MOV.U32 R6, RZ, RZ, R8 ;  /* 0x000000ffff067224 */ /* 0x000fe400078e0008 */
[----:B------:R-:W-:-:S05]  /*11b70*/  IMAD.MOV.U32 R7, RZ, RZ, R9 ;  /* 0x000000ffff077224 */ /* 0x000fca00078e0009 */
[----:B------:R0:W-:Y:S02]  /*11b80*/  STL.128 [R1+0x1a0], R4 ;  /* 0x0001a00401007387 */ /* 0x0001e40000100c00 */
[----:B0-----:R-:W-:-:S07]  /*11b90*/  VIADD R4, R201, 0xffffffff ;  /* 0xffffffffc9047836 */ /* 0x001fce0000000000 */
[----:B------:R-:W-:Y:S05]  /*11ba0*/  CALL.REL.NOINC `($_ZN7cutlass13device_kernelIN5flash11enable_sm90INS1_16FlashAttnFwdSm90INS1_25CollectiveMainloopFwdSm90ILi2EN4cute5tupleIJNS5_1CILi1EEES8_S8_EEENS6_IJNS7_ILi64EEESA_SA_EEELi512ENS_6half_tEfNS_4arch4Sm90ELb0ELb1ELb1ELb1ELb0ELb1ELb1ELb0ELb0ELb1ELb1ELb0EEENS1_21CollectiveEpilogueFwdINS6_IJSA_NS7_ILi512EEESA_EEES9_SC_SE_Li256ELb1ELb1ELb1ELb0EEENS1_36VarlenDynamicPersistentTileSchedulerILi64ELi64ELi256ELi128ELb1ELb1ELb1ELb1ELb0ELb1EEEEEEEEEvNT_6ParamsE$_ZZN5flash25CollectiveMainloopFwdSm90ILi2EN4cute5tupleIJNS1_1CILi1EEES4_S4_EEENS2_IJNS3_ILi64EEES6_S6_EEELi512EN7cutlass6half_tEfNS8_4arch4Sm90ELb0ELb1ELb1ELb1ELb0ELb1ELb1ELb0ELb0ELb1ELb1ELb0EE3mmaINS_16FlashAttnFwdSm90ISC_NS_21CollectiveEpilogueFwdINS2_IJS6_NS3_ILi512EEES6_EEES5_S9_SB_Li256ELb1ELb1ELb1ELb0EEENS_36VarlenDynamicPersistentTileSchedulerILi64ELi64ELi256ELi128ELb1ELb1ELb1ELb1ELb0ELb1EEEE13SharedStorageENS1_6TensorINS1_11ArrayEngineIfLm128EEENS1_6LayoutINS2_IJNS2_IJNS3_ILi2EEESR_NS3_ILi32EEEEEES4_S4_EEENS2_IJNS2_IJS4_SR_NS3_ILi4EEEEEENS3_ILi0EEESX_EEEEEEENS_7SoftmaxILi2ELi0EEEEEbRKNSC_6ParamsENS8_25PipelineTmaAsyncNoClusterILi2ENS8_16PipelineTmaAsyncILi2EEEEES19_RNS8_13PipelineStateILj2EEERT0_RT1_iRiRKNS_16SeqlenInfoQKNewKILb1ELb1EEENS2_IJiiiiEEERT_ENKUliT_T0_T1_E_clIZSD_ISM_S10_S12_EbS15_S19_S19_S1C_S1E_S1G_iS1H_S1L_S1M_S1O_EUlRS1P_iE0_NS3_ILb1EEES1W_EEDaiS1P_S1Q_S1R_) ;  /* 0x0000033000187944 */ /* 0x000fea0003c00000 */
[----:B------:R-:W-:Y:S05]  /*11bb0*/  BSYNC B0 ;  /* 0x0000000000007941 */ /* 0x000fea0003800000 */
.L_x_3718:
        /* <DEDUP_REMOVED lines=26> */
.L_x_3721:
[----:B------:R-:W-:-:S13]  /*11d60*/  ISETP.NE.AND P0, PT, R3, 0x1, PT ;  /* 0x000000010300780c */ /* 0x000fda0003f05270 */
[----:B------:R-:W0:Y:S02]  /*11d70*/  @P0 LDC.64 R4, c[0x0][0xae0] ;  /* 0x0002b800ff040b82 */ /* 0x000e240000000a00 */
[----:B0-----:R-:W-:-:S05]  /*11d80*/  @P0 IMAD.HI.U32 R4, R7, R4, RZ ;  /* 0x0000000407040227 */ /* 0x001fca00078e00ff */
[----:B------:R-:W-:-:S07]  /*11d90*/  @P0 SHF.R.U32.HI R7, RZ, R5, R4 ;  /* 0x00000005ff070219 */ /* 0x000fce0000011604 */
.L_x_3722:
[----:B------:R-:W-:Y:S05]  /*11da0*/  BSYNC B0 ;  /* 0x0000000000007941 */ /* 0x000fea0003800000 */
.L_x_3720:
[----:B------:R-:W-:-:S05]  /*11db0*/  IMAD R3, R7, R3, R3 ;  /* 0x0000000307037224 */ /* 0x000fca00078e0203 */
[----:B------:R-:W-:-:S07]  /*11dc0*/  VIMNMX R2, R2, R3, PT ;  /* 0x0000000302027248 */ /* 0x000fce0003fe0100 */
.L_x_3719:
[----:B------:R-:W-:-:S04]  /*11dd0*/  SHF.R.S32.HI R3, RZ, 0x1f, R2 ;  /* 0x0000001fff037819 */ /* 0x000fc80000011402 */
[----:B------:R-:W-:-:S04]  /*11de0*/  LEA.HI R3, R3, R2, RZ, 0x6 ;  /* 0x0000000203037211 */ /* 0x000fc800078f30ff */
[----:B------:R-:W-:-:S04]  /*11df0*/  SHF.R.S32.HI R12, RZ, 0x6, R3 ;  /* 0x00000006ff0c7819 */ /* 0x000fc80000011403 */
[----:B------:R-:W-:-:S04]  /*11e00*/  VIMNMX R12, R163, R12, !PT ;  /* 0x0000000ca30c7248 */ /* 0x000fc80007fe0100 */
[----:B------:R-:W-:-:S13]  /*11e10*/  ISETP.GE.AND P0, PT, R0, R12, PT ;  /* 0x0000000c0000720c */ /* 0x000fda0003f06270 */
[----:B------:R-:W-:Y:S05]  /*11e20*/  @!P0 BRA `(.L_x_3723) ;  /* 0x000000a400d08947 */ /* 0x000fea0003800000 */
.L_x_3752:
        /* <DEDUP_REMOVED lines=20> */
.L_x_3725:
[----:B------:R-:W-:Y:S05]  /*11f70*/  BSYNC B0 ;  /* 0x0000000000007941 */ /* 0x000fea0003800000 */
.L_x_3724:
        /* <DEDUP_REMOVED lines=13> */
.L_x_3727:
[----:B------:R-:W-:Y:S05]  /*12050*/  BSYNC B0 ;  /* 0x0000000000007941 */ /* 0x000fea0003800000 */
.L_x_3726:
        /* <DEDUP_REMOVED lines=8> */
.L_x_3729:
[----:B------:R-:W-:Y:S05]  /*120e0*/  BSYNC B0 ;  /* 0x0000000000007941 */ /* 0x000fea0003800000 */
.L_x_3728:
        /* <DEDUP_REMOVED lines=58> */
.L_x_3732:
[----:B------:R-:W-:Y:S05]  /*12490*/  BSYNC B0 ;  /* 0x0000000000007941 */ /* 0x000fea0003800000 */
.L_x_3731:
        /* <DEDUP_REMOVED lines=13> */
.L_x_3734:
[----:B------:R-:W-:Y:S05]  /*12570*/  BSYNC B0 ;  /* 0x0000000000007941 */ /* 0x000fea0003800000 */
.L_x_3733:
        /* <DEDUP_REMOVED lines=8> */
.L_x_3736:
[----:B------:R-:W-:Y:S05]  /*12600*/  BSYNC B0 ;  /* 0x0000000000007941 */ /* 0x000fea0003800000 */
.L_x_3735:
[----:B------:R-:W2:Y:S04]  /*12610*/  LD.E R10, desc[UR44][R16.64+0x88] ;  /* 0x0000882c100a7980 */ /* 0x000ea8000c101900 */
[----:B------:R-:W3:Y:S04]  /*12620*/  LD.E R11, desc[UR44][R16.64+0x1e8] ;  /* 0x0001e82c100b7980 */ /* 0x000ee8000c101900 */
[----:B------:R-:W3:Y:S04]  /*12630*/  LD.E.64 R4, desc[UR44][R16.64+0xb8] ;  /* 0x0000b82c10047980 */ /* 0x000ee8000c101b00 */
[----:B------:R-:W4:Y:S04]  /*12640*/  LD.E.64 R14, desc[UR44][R16.64+0xb0] ;  /* 0x0000b02c100e7980 */ /* 0x000f28000c101b00 */
[----:B------:R-:W4:Y:S04]  /*12650*/  LD.E.64 R18, desc[UR44][R16.64+0xb0] ;  /* 0x0000b02c10127980 */ /* 0x000f28000c101b00 */
[----:B-1---5:R-:W4:Y:S04]  /*12660*/  LD.E.64 R6, desc[UR44][R16.64+0xb0] ;  /* 0x0000b02c10067980 */ /* 0x022f28000c101b00 */
[----:B------:R-:W4:Y:S01]  /*12670*/  LD.E.64 R8, desc[UR44][R16.64+0xb0] ;  /* 0x0000b02c10087980 */ /* 0x000f22000c101b00 */
[----:B------:R-:W-:Y:S05]  /*12680*/  WARPSYNC.ALL ;  /* 0x0000000000007948 */ /* 0x000fea0003800000 */
[----:B--2---:R-:W-:Y:S01]  /*12690*/  ISETP.NE.U32.AND P0, PT, R10, RZ, PT ;  /* 0x000000ff0a00720c */ /* 0x004fe20003f05070 */
[----:B---3--:R-:W-:Y:S01]  /*126a0*/  IMAD R4, R11, 0x1000, R4 ;  /* 0x000010000b047824 */ /* 0x008fe200078e0204 */
[----:B------:R-:W-:Y:S01]  /*126b0*/  R2UR UR7, R5 ;  /* 0x00000000050772ca */ /* 0x000fe200000e0000 */
[----:B------:R-:W2:Y:S01]  /*126c0*/  LD.E.64 R10, desc[UR44][R16.64+0xb0] ;  /* 0x0000b02c100a7980 */ /* 0x000ea2000c101b00 */
[----:B------:R-:W-:Y:S01]  /*126d0*/  WARPGROUP.ARRIVE ;  /* 0x00000000000079c5 */ /* 0x000fe20000000000 */
[----:B----4-:R-:W-:-:S08]  /*126e0*/  R2UR UR4, R14 ;  /* 0x000000000e0472ca */ /* 0x010fd000000e0000 */
[----:B------:R-:W-:Y:S01]  /*126f0*/  VOTEU.ANY UP0, P0 ;  /* 0x00000000003f7886 */ /* 0x000fe20000000100 */
[C---:B------:R-:W-:Y:S01]  /*12700*/  R2UR UR6, R4.reuse ;  /* 0x00000000040672ca */ /* 0x040fe200000e0000 */
[----:B------:R-:W-:Y:S01]  /*12710*/  VIADD R20, R4, 0x2 ;  /* 0x0000000204147836 */ /* 0x000fe20000000000 */
[----:B------:R-:W-:Y:S01]  /*12720*/  R2UR UR5, R15 ;  /* 0x000000000f0572ca */ /* 0x000fe200000e0000 */
[----:B------:R-:W-:-:S12]  /*12730*/  VIADD R18, R18, 0x2 ;  /* 0x0000000212127836 */ /* 0x000fd80000000000 */
[----:B------:R-:W-:Y:S01]  /*12740*/  HGMMA.64x64x16.F32 R24, gdesc[UR4], R24, UP0, gsb0 ;  /* 0x00e00000041879f0 */ /* 0x000fe2000b800818 */
[----:B------:R-:W-:Y:S01]  /*12750*/  IMAD.MOV.U32 R21, RZ, RZ, R5 ;  /* 0x000000ffff157224 */ /* 0x000fe200078e0005 */
        /* <DEDUP_REMOVED lines=175> */
[----:B------:R-:W4:Y:S01]  /*13250*/  LD.E.64 R10, desc[UR44][R16.64+0xb0] ;  /* 0x0000b02c100a7980 */ /* 0x000f22000c101b00 */
[----:B------:R-:W-:-:S03]  /*13260*/  VIADD R58, R4, 0x800 ;  /* 0x00000800043a7836 */ /* 0x000fc60000000000 */
[----:B------:R-:W-:Y:S01]  /*13270*/  ST.E desc[UR44][R16.64+0x88], R3 ;  /* 0x0000880310007985 */ /* 0x000fe2000c10192c */
[----:B------:R-:W-:-:S03]  /*13280*/  WARPGROUP.ARRIVE ;  /* 0x00000000000079c5 */ /* 0x000fc60000000000 */
[----:B------:R-:W1:Y:S03]  /*13290*/  SHFL.IDX PT, R13, R13, RZ, 0x1f ;  /* 0x00001fff0d0d7589 */ /* 0x000e6600000e0000 */
[----:B------:R-:W-:Y:S01]  /*132a0*/  HGMMA.64x64x16.F32 R24, gdesc[UR4], R24, gsb0 ;  /* 0x00e00000041879f0 */ /* 0x000fe20008000818 */
[----:B------:R-:W-:Y:S01]  /*132b0*/  IMAD.MOV.U32 R15, RZ, RZ, R5 ;  /* 0x000000ffff0f7224 */ /* 0x000fe200078e0005 */
[----:B------:R-:W-:Y:S02]  /*132c0*/  UMOV UR4, 0x1 ;  /* 0x0000000100047882 */ /* 0x000fe40000000000 */
[----:B------:R-:W-:Y:S02]  /*132d0*/  UISETP.NE.U32.AND UP0, UPT, UR4, URZ, UPT ;  /* 0x0000003f0400728c */ /* 0x000fe4000bf05070 */
[----:B------:R-:W-:Y:S02]  /*132e0*/  R2UR UR11, R15 ;  /* 0x000000000f0b72ca */ /* 0x000fe400000e0000 */
[----:B-1----:R-:W-:-:S04]  /*132f0*/  ISETP.GT.AND P1, PT, R13, 0x7f, PT ;  /* 0x0000007f0d00780c */ /* 0x002fc80003f24270 */
[----:B------:R-:W-:-:S04]  /*13300*/  SEL R13, RZ, 0x2, !P1 ;  /* 0x00000002ff0d7807 */ /* 0x000fc80004800000 */
[----:B--2---:R-:W-:Y:S01]  /*13310*/  IADD3 R18, R18, 0x800, R13 ;  /* 0x0000080012127810 */ /* 0x004fe20007ffe00d */
[----:B------:R-:W-:Y:S01]  /*13320*/  IMAD.IADD R14, R13, 0x1, R58 ;  /* 0x000000010d0e7824 */ /* 0x000fe200078e023a */
[----:B------:R-:W-:Y:S02]  /*13330*/  R2UR UR9, R19 ;  /* 0x00000000130972ca */ /* 0x000fe400000e0000 */
[----:B------:R-:W-:Y:S02]  /*13340*/  R2UR UR8, R18 ;  /* 0x00000000120872ca */ /* 0x000fe400000e0000 */
[----:B------:R-:W-:Y:S01]  /*13350*/  R2UR UR10, R14 ;  /* 0x000000000e0a72ca */ /* 0x000fe200000e0000 */
        /* <DEDUP_REMOVED lines=137> */
[----:B------:R-:W1:Y:S01]  /*13bf0*/  S2R R59, SR_TID.X ;  /* 0x00000000003b7919 */ /* 0x000e620000002100 */
[----:B------:R-:W-:Y:S02]  /*13c00*/  WARPGROUP.DEPBAR.LE gsb0, 0x0 ;  /* 0x00008000000079c5 */ /* 0x000fe40000010000 */
[----:B------:R-:W4:Y:S01]  /*13c10*/  LD.E.64 R18, desc[UR44][R16.64+0xb0] ;  /* 0x0000b02c10127980 */ /* 0x000f22000c101b00 */
[----:B------:R-:W-:Y:S01]  /*13c20*/  IMAD.MOV.U32 R14, RZ, RZ, 0x38 ;  /* 0x00000038ff0e7424 */ /* 0x000fe200078e00ff */
[----:B-1----:R-:W-:Y:S01]  /*13c30*/  LOP3.LUT R59, R59, 0x7f, RZ, 0xc0, !PT ;  /* 0x0000007f3b3b7812 */ /* 0x002fe200078ec0ff */
[----:B------:R-:W-:Y:S01]  /*13c40*/  IMAD.MOV.U32 R15, RZ, RZ, 0xe00 ;  /* 0x00000e00ff0f7424 */ /* 0x000fe200078e00ff */
[----:B------:R-:W-:Y:S01]  /*13c50*/  ST.E desc[UR44][R16.64+0x88], R3 ;  /* 0x0000880310007985 */ /* 0x000fe2000c10192c */
[----:B------:R-:W-:Y:S01]  /*13c60*/  WARPGROUP.ARRIVE ;  /* 0x00000000000079c5 */ /* 0x000fe20000000000 */
[----:B------:R-:W-:-:S02]  /*13c70*/  SEL R14, R14, 0x36, P1 ;  /* 0x000000360e0e7807 */ /* 0x000fc40000800000 */
[----:B------:R-:W-:Y:S02]  /*13c80*/  SEL R15, R15, 0xd80, P1 ;  /* 0x00000d800f0f7807 */ /* 0x000fe40000800000 */
[----:B------:R-:W-:Y:S01]  /*13c90*/  ISETP.NE.AND P0, PT, R59, RZ, PT ;  /* 0x000000ff3b00720c */ /* 0x000fe20003f05270 */
        /* <DEDUP_REMOVED lines=74> */
[----:B------:R-:W3:Y:S04]  /*14140*/  LDL.64 R14, [R1+0x110] ;  /* 0x00011000010e7983 */ /* 0x000ee80000100a00 */
[----:B-1----:R-:W4:Y:S04]  /*14150*/  LDL R59, [R1+0xec] ;  /* 0x0000ec00013b7983 */ /* 0x002f280000100800 */
[----:B------:R-:W4:Y:S04]  /*14160*/  LDL R56, [R1+0x70] ;  /* 0x0000700001387983 */ /* 0x000f280000100800 */
[----:B------:R-:W4:Y:S04]  /*14170*/  LDL R20, [R1+0x118] ;  /* 0x0001180001147983 */ /* 0x000f280000100800 */
[----:B------:R-:W4:Y:S04]  /*14180*/  LDL.128 R8, [R1+0x100] ;  /* 0x0001000001087983 */ /* 0x000f280000100c00 */
[----:B--2---:R-:W2:Y:S04]  /*14190*/  LD.E R57, desc[UR44][R4.64] ;  /* 0x0000002c04397980 */ /* 0x004ea8000c101900 */
[----:B------:R-:W2:Y:S01]  /*141a0*/  LDL.128 R4, [R1+0xf0] ;  /* 0x0000f00001047983 */ /* 0x000ea20000100c00 */
[----:B---3--:R-:W-:-:S02]  /*141b0*/  ISETP.NE.AND P1, PT, R14, 0x1, PT ;  /* 0x000000010e00780c */ /* 0x008fc40003f25270 */
[----:B----4-:R-:W-:Y:S01]  /*141c0*/  ISETP.GE.AND P2, PT, R9, 0x1, PT ;  /* 0x000000010900780c */ /* 0x010fe20003f46270 */
[----:B------:R-:W-:Y:S01]  /*141d0*/  BSSY B0, `(.L_x_3738) ;  /* 0x0000079000007945 */ /* 0x000fe20003800000 */
[-C--:B--2---:R-:W-:Y:S01]  /*141e0*/  FMUL.FTZ R21, R28, R57.reuse ;  /* 0x000000391c157220 */ /* 0x084fe20000410000 */
[-C--:B------:R-:W-:Y:S01]  /*141f0*/  FMUL.FTZ R28, R38, R57.reuse ;  /* 0x00000039261c7220 */ /* 0x080fe20000410000 */
[-C--:B------:R-:W-:Y:S01]  /*14200*/  FMUL.FTZ R38, R40, R57.reuse ;  /* 0x0000003928267220 */ /* 0x080fe20000410000 */
[----:B------:R-:W-:Y:S01]  /*14210*/  SHF.R.S32.HI R40, RZ, 0x1f, R59 ;  /* 0x0000001fff287819 */ /* 0x000fe2000001143b */
[-C--:B------:R-:W-:Y:S01]  /*14220*/  FMUL.FTZ R13, R26, R57.reuse ;  /* 0x000000391a0d7220 */ /* 0x080fe20000410000 */
[-C--:B------:R-:W-:Y:S01]  /*14230*/  FMUL.FTZ R26, R34, R57.reuse ;  /* 0x00000039221a7220 */ /* 0x080fe20000410000 */
[----:B------:R-:W-:Y:S01]  /*14240*/  FMUL.FTZ R18, R27, R57 ;  /* 0x000000391b127220 */ /* 0x000fe20000410000 */
[----:B------:R-:W-:Y:S01]  /*14250*/  LEA.HI R34, R40, R59, RZ, 0x7 ;  /* 0x0000003b28227211 */ /* 0x000fe200078f38ff */
[-C--:B------:R-:W-:Y:S01]  /*14260*/  FMUL.FTZ R27, R35, R57.reuse ;  /* 0x00000039231b7220 */ /* 0x080fe20000410000 */
[-C--:B------:R-:W-:Y:S01]  /*14270*/  FMUL.FTZ R35, R36, R57.reuse ;  /* 0x0000003924237220 */ /* 0x080fe20000410000 */
[-C--:B------:R-:W-:Y:S01]  /*14280*/  FMUL.FTZ R58, R29, R57.reuse ;  /* 0x000000391d3a7220 */ /* 0x080fe20000410000 */
[----:B------:R-:W-:Y:S01]  /*14290*/  LOP3.LUT R36, R34, 0xffffff80, RZ, 0xc0, !PT ;  /* 0xffffff8022247812 */ /* 0x000fe200078ec0ff */
[-C--:B------:R-:W-:Y:S01]  /*142a0*/  FMUL.FTZ R24, R24, R57.reuse ;  /* 0x0000003918187220 */ /* 0x080fe20000410000 */
[-C--:B------:R-:W-:Y:S01]  /*142b0*/  FMUL.FTZ R29, R39, R57.reuse ;  /* 0x00000039271d7220 */ /* 0x080fe20000410000 */
[-C--:B------:R-:W-:Y:S01]  /*142c0*/  FMUL.FTZ R39, R41, R57.reuse ;  /* 0x0000003929277220 */ /* 0x080fe20000410000 */
[-C--:B------:R-:W-:Y:S01]  /*142d0*/  FMUL.FTZ R41, R44, R57.reuse ;  /* 0x000000392c297220 */ /* 0x080fe20000410000 */
[----:B------:R-:W-:Y:S01]  /*142e0*/  IMAD.IADD R44, R59, 0x1, -R36 ;  /* 0x000000013b2c7824 */ /* 0x000fe200078e0a24 */
[----:B0-----:R0:W1:Y:S01]  /*142f0*/  MUFU.TANH R3, R24 ;  /* 0x0000001800037308 */ /* 0x0010620000002400 */
[-C--:B------:R-:W-:Y:S01]  /*14300*/  FMUL.FTZ R19, R25, R57.reuse ;  /* 0x0000003919137220 */ /* 0x080fe20000410000 */
[-C--:B------:R-:W-:Y:S01]  /*14310*/  FMUL.FTZ R25, R31, R57.reuse ;  /* 0x000000391f197220 */ /* 0x080fe20000410000 */
[-C--:B------:R-:W-:Y:S01]  /*14320*/  FMUL.FTZ R31, R43, R57.reuse ;  /* 0x000000392b1f7220 */ /* 0x080fe20000410000 */
[-C--:B0-----:R-:W-:Y:S01]  /*14330*/  FMUL.FTZ R24, R30, R57.reuse ;  /* 0x000000391e187220 */ /* 0x081fe20000410000 */
[-C--:B------:R-:W-:Y:S01]  /*14340*/  FMUL.FTZ R30, R42, R57.reuse ;  /* 0x000000392a1e7220 */ /* 0x080fe20000410000 */
[-C--:B------:R-:W-:Y:S01]  /*14350*/  FMUL.FTZ R42, R45, R57.reuse ;  /* 0x000000392d2a7220 */ /* 0x080fe20000410000 */
[----:B------:R-:W-:Y:S01]  /*14360*/  SHF.R.S32.HI R45, RZ, 0x1f, R44 ;  /* 0x0000001fff2d7819 */ /* 0x000fe2000001142c */
        /* <DEDUP_REMOVED lines=16> */
[----:B------:R-:W-:Y:S02]  /*14470*/  IMAD R40, R56, 0x4, R45 ;  /* 0x0000000438287824 */ /* 0x000fe400078e022d */
[----:B------:R-:W-:Y:S02]  /*14480*/  IMAD.IADD R59, R60, 0x1, -R59 ;  /* 0x000000013c3b7824 */ /* 0x000fe400078e0a3b */
[----:B------:R-:W-:-:S04]  /*14490*/  IMAD.U32 R40, R40, 0x10, R47 ;  /* 0x0000001028287824 */ /* 0x000fc800078e002f */
[----:B------:R-:W-:-:S04]  /*144a0*/  IMAD R48, R59, 0x8, R40 ;  /* 0x000000083b307824 */ /* 0x000fc800078e0228 */
[----:B------:R-:W-:-:S04]  /*144b0*/  @P1 IMAD.HI.U32 R15, R48, R15, RZ ;  /* 0x0000000f300f1227 */ /* 0x000fc800078e00ff */
[----:B------:R-:W-:Y:S01]  /*144c0*/  FMUL.FTZ R40, R51, R57 ;  /* 0x0000003933287220 */ /* 0x000fe20000410000 */
[----:B------:R-:W-:Y:S01]  /*144d0*/  @P1 SHF.R.U32.HI R48, RZ, R20, R15 ;  /* 0x00000014ff301219 */ /* 0x000fe2000001160f */
[----:B------:R-:W-:Y:S01]  /*144e0*/  IMAD.SHL.U32 R51, R0, 0x40, RZ ;  /* 0x0000004000337824 */ /* 0x000fe200078e00ff */
[----:B------:R-:W-:-:S03]  /*144f0*/  LOP3.LUT R15, R46, 0x7ffffffc, RZ, 0xc0, !PT ;  /* 0x7ffffffc2e0f7812 */ /* 0x000fc600078ec0ff */
[----:B------:R-:W0:Y:S02]  /*14500*/  SHFL.IDX PT, R47, R48, RZ, 0x1c1f ;  /* 0x001c1fff302f7589 */ /* 0x000e2400000e0000 */
[----:B------:R-:W-:Y:S01]  /*14510*/  IMAD.IADD R46, R44, 0x1, -R15 ;  /* 0x000000012c2e7824 */ /* 0x000fe200078e0a0f */
        /* <DEDUP_REMOVED lines=11> */
[----:B------:R-:W2:Y:S04]  /*145d0*/  MUFU.TANH R19, R19 ;  /* 0x0000001300137308 */ /* 0x000ea80000002400 */
        /* <DEDUP_REMOVED lines=48> */
.L_x_3741:
[----:B------:R-:W-:-:S13]  /*148e0*/  ISETP.NE.AND P1, PT, R9, 0x1, PT ;  /* 0x000000010900780c */ /* 0x000fda0003f25270 */
[----:B------:R-:W-:-:S05]  /*148f0*/  @P1 IMAD.HI.U32 R20, R8, R10, RZ ;  /* 0x0000000a08141227 */ /* 0x000fca00078e00ff */
[----:B------:R-:W-:-:S07]  /*14900*/  @P1 SHF.R.U32.HI R8, RZ, R11, R20 ;  /* 0x0000000bff081219 */ /* 0x000fce0000011614 */
.L_x_3742:
[----:B------:R-:W-:Y:S05]  /*14910*/  BSYNC B1 ;  /* 0x0000000000017941 */ /* 0x000fea0003800000 */
.L_x_3740:
[----:B------:R-:W-:-:S04]  /*14920*/  IMAD R15, R8, R9, -R51 ;  /* 0x00000009080f7224 */ /* 0x000fc800078e0a33 */
[----:B------:R-:W-:-:S05]  /*14930*/  IMAD R8, R46, -0x2, R15 ;  /* 0xfffffffe2e087824 */ /* 0x000fca00078e020f */
[----:B------:R-:W-:Y:S02]  /*14940*/  VIMNMX R7, R7, R8, !PT ;  /* 0x0000000807077248 */ /* 0x000fe40007fe0100 */
[----:B------:R-:W-:-:S07]  /*14950*/  VIADDMNMX R6, R8, R9, R6, PT ;  /* 0x0000000908067246 */ /* 0x000fce0003800106 */
.L_x_3739:
[----:B------:R-:W-:Y:S05]  /*14960*/  BSYNC B0 ;  /* 0x0000000000007941 */ /* 0x000fea0003800000 */
.L_x_3738:
[C---:B------:R-:W-:Y:S01]  /*14970*/  ISETP.GE.AND P1, PT, R55.reuse, 0x2, PT ;  /* 0x000000023700780c */ /* 0x040fe20003f26270 */
[----:B------:R-:W-:Y:S01]  /*14980*/  BSSY B0, `(.L_x_3743) ;  /* 0x0000062000007945 */ /* 0x000fe20003800000 */
[----:B------:R-:W-:Y:S02]  /*14990*/  ISETP.GE.AND P3, PT, R55, 0xa, PT ;  /* 0x0000000a3700780c */ /* 0x000fe40003f66270 */
        /* <DEDUP_REMOVED lines=10> */
[----:B------:R-:W-:Y:S02]  /*14a40*/  ISETP.GE.AND P3, PT, R55, 0x11, PT ;  /* 0x000000113700780c */ /* 0x000fe40003f66270 */
[----:B------:R-:W-:Y:S02]  /*14a50*/  FSEL R58, R58, -INF , !P1 ;  /* 0xff8000003a3a7808 */ /* 0x000fe40004800000 */
[C---:B------:R-:W-:Y:S02]  /*14a60*/  ISETP.LT.OR P2, PT, R6.reuse, 0x9, P2 ;  /* 0x000000090600780c */ /* 0x040fe40001741670 */
        /* <DEDUP_REMOVED lines=47> */
[----:B------:R-:W-:Y:S01]  /*14d60*/  ISETP.GE.AND P4, PT, R55, 0x39, PT ;  /* 0x000000393700780c */ /* 0x000fe20003f86270 */
[----:B------:R-:W0:Y:S03]  /*14d70*/  SHFL.IDX PT, R49, R48, 0x1, 0x1c1f ;  /* 0x003c1f0030317f89 */ /* 0x000e2600000e0000 */
[----:B------:R-:W-:-:S04]  /*14d80*/  ISETP.GT.AND P5, PT, R7, 0x38, !P4 ;  /* 0x000000380700780c */ /* 0x000fc800067a4270 */
[----:B------:R-:W-:-:S04]  /*14d90*/  ISETP.LT.OR P5, PT, R6, 0x39, P5 ;  /* 0x000000390600780c */ /* 0x000fc80002fa1670 */
[----:B------:R-:W-:Y:S02]  /*14da0*/  FSEL R15, R52, -INF , !P5 ;  /* 0xff800000340f7808 */ /* 0x000fe40006800000 */
[----:B------:R-:W-:-:S04]  /*14db0*/  ISETP.GE.AND P5, PT, R55, 0x1, PT ;  /* 0x000000013700780c */ /* 0x000fc80003fa6270 */
[----:B------:R-:W-:-:S04]  /*14dc0*/  ISETP.GT.AND P6, PT, R7, RZ, !P5 ;  /* 0x000000ff0700720c */ /* 0x000fc80006fc4270 */
[----:B------:R-:W-:-:S04]  /*14dd0*/  ISETP.LT.OR P6, PT, R6, 0x1, P6 ;  /* 0x000000010600780c */ /* 0x000fc800037c1670 */
[----:B-1----:R-:W-:Y:S02]  /*14de0*/  FSEL R47, R3, -INF , !P6 ;  /* 0xff800000032f7808 */ /* 0x002fe40007000000 */
        /* <DEDUP_REMOVED lines=19> */
.L_x_3746:
[----:B------:R-:W-:-:S13]  /*14f20*/  ISETP.NE.AND P6, PT, R9, 0x1, PT ;  /* 0x000000010900780c */ /* 0x000fda0003fc5270 */
[----:B------:R-:W-:-:S05]  /*14f30*/  @P6 IMAD.HI.U32 R10, R4, R10, RZ ;  /* 0x0000000a040a6227 */ /* 0x000fca00078e00ff */
[----:B------:R-:W-:-:S07]  /*14f40*/  @P6 SHF.R.U32.HI R4, RZ, R11, R10 ;  /* 0x0000000bff046219 */ /* 0x000fce000001160a */
.L_x_3747:
[----:B------:R-:W-:Y:S05]  /*14f50*/  BSYNC B1 ;  /* 0x0000000000017941 */ /* 0x000fea0003800000 */
.L_x_3745:
[----:B------:R-:W-:-:S04]  /*14f60*/  IMAD R5, R4, R9, -R51 ;  /* 0x0000000904057224 */ /* 0x000fc800078e0a33 */
[----:B------:R-:W-:-:S05]  /*14f70*/  IMAD R46, R46, -0x2, R5 ;  /* 0xfffffffe2e2e7824 */ /* 0x000fca00078e0205 */
[----:B------:R-:W-:Y:S02]  /*14f80*/  VIADDMNMX R6, R46, R9, R6, PT ;  /* 0x000000092e067246 */ /* 0x000fe40003800106 */
[----:B------:R-:W-:-:S07]  /*14f90*/  VIMNMX R7, R7, R46, !PT ;  /* 0x0000002e07077248 */ /* 0x000fce0007fe0100 */
.L_x_3744:
[----:B------:R-:W-:Y:S05]  /*14fa0*/  BSYNC B0 ;  /* 0x0000000000007941 */ /* 0x000fea0003800000 */
.L_x_3743:
[----:B------:R-:W-:Y:S02]  /*14fb0*/  ISETP.GT.AND P5, PT, R7, RZ, !P5 ;  /* 0x000000ff0700720c */ /* 0x000fe40006fa4270 */
[----:B------:R-:W-:Y:S02]  /*14fc0*/  ISETP.NE.AND P6, PT, R64, RZ, PT ;  /* 0x000000ff4000720c */ /* 0x000fe40003fc5270 */
[----:B------:R-:W-:-:S04]  /*14fd0*/  ISETP.LT.OR P5, PT, R6, 0x1, P5 ;  /* 0x000000010600780c */ /* 0x000fc80002fa1670 */
[----:B------:R-:W-:Y:S02]  /*14fe0*/  FSEL R10, R13, -INF , !P5 ;  /* 0xff8000000d0a7808 */ /* 0x000fe40006800000 */
[----:B------:R-:W-:Y:S02]  /*14ff0*/  ISETP.NE.AND P5, PT, R8, RZ, PT ;  /* 0x000000ff0800720c */ /* 0x000fe40003fa5270 */
[----:B------:R-:W2:Y:S02]  /*15000*/  LD.E.64 R8, desc[UR44][R16.64+0x200] ;  /* 0x0002002c10087980 */ /* 0x000ea4000c101b00 */
        /* <DEDUP_REMOVED lines=43> */
[----:B------:R-:W-:Y:S02]  /*152c0*/  ISETP.LT.OR P2, PT, R6, 0x31, P2 ;  /* 0x000000310600780c */ /* 0x000fe40001741670 */
[----:B------:R-:W-:Y:S02]  /*152d0*/  FSEL R36, R36, -INF , !P1 ;  /* 0xff80000024247808 */ /* 0x000fe40004800000 */
[----:B------:R-:W-:Y:S02]  /*152e0*/  ISETP.GT.AND P4, PT, R7, 0x38, !P4 ;  /* 0x000000380700780c */ /* 0x000fe40006784270 */
[----:B------:R-:W-:Y:S02]  /*152f0*/  ISETP.LT.OR P3, PT, R6, 0x32, P3 ;  /* 0x000000320600780c */ /* 0x000fe40001f61670 */
[----:B------:R-:W-:-:S02]  /*15300*/  FSEL R14, R14, -INF , !P2 ;  /* 0xff8000000e0e7808 */ /* 0x000fc40005000000 */
[----:B------:R-:W-:Y:S02]  /*15310*/  ISETP.GT.AND P1, PT, R7, 0x39, !P6 ;  /* 0x000000390700780c */ /* 0x000fe40007724270 */
[----:B------:R-:W-:Y:S02]  /*15320*/  ISETP.LT.OR P4, PT, R6, 0x39, P4 ;  /* 0x000000390600780c */ /* 0x000fe40002781670 */
[----:B------:R-:W-:Y:S01]  /*15330*/  FSEL R40, R40, -INF , !P3 ;  /* 0xff80000028287808 */ /* 0x000fe20005800000 */
[----:B------:R-:W-:Y:S01]  /*15340*/  UIADD3 UR4, UP0, UR37, 0x200, URZ ;  /* 0x0000020025047890 */ /* 0x000fe2000ff1e03f */
[----:B------:R-:W-:Y:S02]  /*15350*/  ISETP.LT.OR P1, PT, R6, 0x3a, P1 ;  /* 0x0000003a0600780c */ /* 0x000fe40000f21670 */
[----:B------:R-:W-:Y:S01]  /*15360*/  FSEL R44, R44, -INF , !P4 ;  /* 0xff8000002c2c7808 */ /* 0x000fe20006000000 */
[----:B------:R-:W-:Y:S02]  /*15370*/  ULOP3.LUT UR4, UR4, 0x4, URZ, 0xfc, !UPT ;  /* 0x0000000404047892 */ /* 0x000fe4000f8efc3f */
[----:B------:R-:W-:Y:S01]  /*15380*/  UIADD3.X UR5, URZ, UR36, URZ, UP0, !UPT ;  /* 0x000000243f057290 */ /* 0x000fe200087fe43f */
[----:B------:R-:W-:-:S02]  /*15390*/  FSEL R45, R45, -INF , !P1 ;  /* 0xff8000002d2d7808 */ /* 0x000fc40004800000 */
        /* <DEDUP_REMOVED lines=33> */
[----:B------:R-:W-:Y:S01]  /*155b0*/  FMNMX.FTZ R6, R44, R5, !PT ;  /* 0x000000052c067209 */ /* 0x000fe20007810000 */
[----:B------:R-:W-:Y:S02]  /*155c0*/  IMAD.U32 R4, RZ, RZ, UR4 ;  /* 0x00000004ff047e24 */ /* 0x000fe4000f8e00ff */
[----:B------:R-:W-:Y:S01]  /*155d0*/  IMAD.U32 R5, RZ, RZ, UR5 ;  /* 0x00000005ff057e24 */ /* 0x000fe2000f8e00ff */
        /* <DEDUP_REMOVED lines=43> */
.L_x_3749:
[----:B------:R-:W-:Y:S05]  /*15890*/  BSYNC B0 ;  /* 0x0000000000007941 */ /* 0x000fea0003800000 */
.L_x_3748:
        /* <DEDUP_REMOVED lines=19> */
[----:B------:R-:W-:Y:S01]  /*159d0*/  FSEL R3, R4, RZ, P1 ;  /* 0x000000ff04037208 */ /* 0x000fe20000800000 */
[-CC-:B------:R-:W-:Y:S01]  /*159e0*/  FFMA.FTZ R168, R47, R2.reuse, -R6.reuse ;  /* 0x000000022fa87223 */ /* 0x180fe20000010806 */
[-CC-:B------:R-:W-:Y:S01]  /*159f0*/  FFMA.FTZ R7, R20, R2.reuse, -R6.reuse ;  /* 0x0000000214077223 */ /* 0x180fe20000010806 */
[-CC-:B------:R-:W-:Y:S01]  /*15a00*/  FFMA.FTZ R170, R21, R2.reuse, -R6.reuse ;  /* 0x0000000215aa7223 */ /* 0x180fe20000010806 */
[-CC-:B0-----:R-:W-:Y:S01]  /*15a10*/  FFMA.FTZ R9, R58, R2.reuse, -R6.reuse ;  /* 0x000000023a097223 */ /* 0x181fe20000010806 */
[-CC-:B------:R-:W-:Y:S01]  /*15a20*/  FFMA.FTZ R10, R10, R2.reuse, -R3.reuse ;  /* 0x000000020a0a7223 */ /* 0x180fe20000010803 */
[-CC-:B------:R-:W-:Y:S01]  /*15a30*/  FFMA.FTZ R18, R18, R2.reuse, -R3.reuse ;  /* 0x0000000212127223 */ /* 0x180fe20000010803 */
[----:B------:R-:W5:Y:S01]  /*15a40*/  MUFU.EX2 R168, R168 ;  /* 0x000000a800a87308 */ /* 0x000f620000000800 */
[-CC-:B------:R-:W-:Y:S01]  /*15a50*/  FFMA.FTZ R24, R24, R2.reuse, -R3.reuse ;  /* 0x0000000218187223 */ /* 0x180fe20000010803 */
[-CC-:B------:R-:W-:Y:S01]  /*15a60*/  FFMA.FTZ R25, R25, R2.reuse, -R3.reuse ;  /* 0x0000000219197223 */ /* 0x180fe20000010803 */
[-CC-:B------:R-:W-:Y:S01]  /*15a70*/  FFMA.FTZ R172, R32, R2.reuse, -R6.reuse ;  /* 0x0000000220ac7223 */ /* 0x180fe20000010806 */
[-CC-:B------:R-:W-:Y:S01]  /*15a80*/  FFMA.FTZ R26, R26, R2.reuse, -R3.reuse ;  /* 0x000000021a1a7223 */ /* 0x180fe20000010803 */
[-CC-:B------:R-:W-:Y:S01]  /*15a90*/  FFMA.FTZ R21, R33, R2.reuse, -R6.reuse ;  /* 0x0000000221157223 */ /* 0x180fe20000010806 */
[-C--:B------:R-:W-:Y:S01]  /*15aa0*/  FFMA.FTZ R27, R27, R2.reuse, -R3 ;  /* 0x000000021b1b7223 */ /* 0x080fe20000010803 */
        /* <DEDUP_REMOVED lines=10> */
[----:B-----5:R-:W-:Y:S01]  /*15b50*/  FADD.FTZ R4, R168, R51 ;  /* 0x00000033a8047221 */ /* 0x020fe20000010000 */
[-CC-:B------:R-:W-:Y:S01]  /*15b60*/  FFMA.FTZ R28, R28, R2.reuse, -R3.reuse ;  /* 0x000000021c1c7223 */ /* 0x180fe20000010803 */
[-CC-:B------:R-:W-:Y:S01]  /*15b70*/  FFMA.FTZ R29, R29, R2.reuse, -R3.reuse ;  /* 0x000000021d1d7223 */ /* 0x180fe20000010803 */
[-CC-:B------:R-:W-:Y:S01]  /*15b80*/  FFMA.FTZ R30, R30, R2.reuse, -R3.reuse ;  /* 0x000000021e1e7223 */ /* 0x180fe20000010803 */
[-CC-:B------:R-:W-:Y:S01]  /*15b90*/  FFMA.FTZ R31, R31, R2.reuse, -R3.reuse ;  /* 0x000000021f1f7223 */ /* 0x180fe20000010803 */
[-CC-:B------:R-:W-:Y:S01]  /*15ba0*/  FFMA.FTZ R34, R34, R2.reuse, -R3.reuse ;  /* 0x0000000222227223 */ /* 0x180fe20000010803 */
[-C--:B------:R-:W-:Y:S01]  /*15bb0*/  FFMA.FTZ R36, R36, R2.reuse, -R3 ;  /* 0x0000000224247223 */ /* 0x080fe20000010803 */
[----:B------:R-:W2:Y:S01]  /*15bc0*/  MUFU.EX2 R169, R18 ;  /* 0x0000001200a97308 */ /* 0x000ea20000000800 */
[----:B0-----:R-:W-:Y:S01]  /*15bd0*/  FADD.FTZ R6, R10, R53 ;  /* 0x000000350a067221 */ /* 0x001fe20000010000 */
[-CC-:B------:R-:W-:Y:S01]  /*15be0*/  FFMA.FTZ R14, R14, R2.reuse, -R3.reuse ;  /* 0x000000020e0e7223 */ /* 0x180fe20000010803 */
[-CC-:B------:R-:W-:Y:S01]  /*15bf0*/  FFMA.FTZ R40, R40, R2.reuse, -R3.reuse ;  /* 0x0000000228287223 */ /* 0x180fe20000010803 */
[-CC-:B------:R-:W-:Y:S01]  /*15c00*/  FFMA.FTZ R44, R44, R2.reuse, -R3.reuse ;  /* 0x000000022c2c7223 */ /* 0x180fe20000010803 */
[----:B------:R-:W-:-:S03]  /*15c10*/  FFMA.FTZ R2, R45, R2, -R3 ;  /* 0x000000022d027223 */ /* 0x000fc60000010803 */
        /* <DEDUP_REMOVED lines=55> */
[----:B-1----:R-:W-:Y:S01]  /*15f90*/  FADD.FTZ R6, R44, R5 ;  /* 0x000000052c067221 */ /* 0x002fe20000010000 */
[----:B--2---:R-:W-:-:S05]  /*15fa0*/  FADD.FTZ R39, R15, R4 ;  /* 0x000000040f277221 */ /* 0x004fca0000010000 */
[----:B------:R-:W-:Y:S01]  /*15fb0*/  ST.E desc[UR44][R16.64+0x210], R39 ;  /* 0x0002102710007985 */ /* 0x000fe2000c10192c */
[----:B0-----:R-:W-:-:S05]  /*15fc0*/  FADD.FTZ R41, R183, R6 ;  /* 0x00000006b7297221 */ /* 0x001fca0000010000 */
        /* <DEDUP_REMOVED lines=22> */
[----:B------:R-:W-:Y:S01]  /*16130*/  STSM.16.M88.4 [R18], R168 ;  /* 0x000000a812007844 */ /* 0x000fe20000000200 */
[--C-:B---3--:R-:W-:Y:S02]  /*16140*/  IMAD R5, R3, 0x2, R18.reuse ;  /* 0x0000000203057824 */ /* 0x108fe400078e0212 */
[C---:B------:R-:W-:Y:S02]  /*16150*/  IMAD R4, R2.reuse, 0x2, R18 ;  /* 0x0000000202047824 */ /* 0x040fe400078e0212 */
[----:B------:R-:W-:-:S03]  /*16160*/  IMAD R6, R2, 0x2, R5 ;  /* 0x0000000202067824 */ /* 0x000fc600078e0205 */
[----:B------:R0:W-:Y:S04]  /*16170*/  STSM.16.M88.4 [R4], R172 ;  /* 0x000000ac04007844 */ /* 0x0001e80000000200 */
[----:B------:R1:W-:Y:S04]  /*16180*/  STSM.16.M88.4 [R5], R176 ;  /* 0x000000b005007844 */ /* 0x0003e80000000200 */
[----:B------:R2:W-:Y:S04]  /*16190*/  STSM.16.M88.4 [R6], R180 ;  /* 0x000000b406007844 */ /* 0x0005e80000000200 */
[----:B------:R-:W3:Y:S01]  /*161a0*/  LD.E R8, desc[UR44][R16.64+0x230] ;  /* 0x0002302c10087980 */ /* 0x000ee2000c101900 */
[----:B------:R-:W-:-:S04]  /*161b0*/  UIADD3 UR4, UP0, UR37, 0x230, URZ ;  /* 0x0000023025047890 */ /* 0x000fc8000ff1e03f */
[----:B------:R-:W-:Y:S02]  /*161c0*/  ULOP3.LUT UR5, UR4, 0x4, URZ, 0xfc, !UPT ;  /* 0x0000000404057892 */ /* 0x000fe4000f8efc3f */
[----:B------:R-:W-:-:S04]  /*161d0*/  UIADD3.X UR6, URZ, UR36, URZ, UP0, !UPT ;  /* 0x000000243f067290 */ /* 0x000fc800087fe43f */
[----:B------:R-:W-:Y:S02]  /*161e0*/  IMAD.U32 R2, RZ, RZ, UR5 ;  /* 0x00000005ff027e24 */ /* 0x000fe4000f8e00ff */
[----:B------:R-:W-:Y:S02]  /*161f0*/  IMAD.U32 R3, RZ, RZ, UR6 ;  /* 0x00000006ff037e24 */ /* 0x000fe4000f8e00ff */
[----:B---3--:R-:W-:-:S05]  /*16200*/  FMUL.FTZ R7, R13, R8 ;  /* 0x000000080d077220 */ /* 0x008fca0000410000 */
[----:B------:R-:W-:Y:S04]  /*16210*/  ST.E desc[UR44][R16.64+0x230], R7 ;  /* 0x0002300710007985 */ /* 0x000fe8000c10192c */
[----:B0-----:R-:W1:Y:S02]  /*16220*/  LD.E R4, desc[UR44][R2.64] ;  /* 0x0000002c02047980 */ /* 0x001e64000c101900 */
[----:B-1----:R-:W-:-:S05]  /*16230*/  FMUL.FTZ R5, R13, R4 ;  /* 0x000000040d057220 */ /* 0x002fca0000410000 */
[----:B------:R0:W-:Y:S04]  /*16240*/  ST.E desc[UR44][R2.64], R5 ;  /* 0x0000000502007985 */ /* 0x0001e8000c10192c */
        /* <DEDUP_REMOVED lines=60> */
[----:B--2---:R-:W2:Y:S04]  /*16610*/  LD.E R6, desc[UR44][R16.64+0x414] ;  /* 0x0004142c10067980 */ /* 0x004ea8000c101900 */
[----:B------:R-:W2:Y:S01]  /*16620*/  LD.E R8, desc[UR44][R16.64+0x420] ;  /* 0x0004202c10087980 */ /* 0x000ea2000c101900 */
[----:B------:R-:W-:Y:S01]  /*16630*/  ULOP3.LUT UR5, UR4, 0x8, URZ, 0xfc, !UPT ;  /* 0x0000000804057892 */ /* 0x000fe2000f8efc3f */
[C---:B0-----:R-:W-:Y:S01]  /*16640*/  FMUL.FTZ R5, R13.reuse, R66 ;  /* 0x000000420d057220 */ /* 0x041fe20000410000 */
[----:B---3--:R-:W-:-:S04]  /*16650*/  FMUL.FTZ R27, R13, R132 ;  /* 0x000000840d1b7220 */ /* 0x008fc80000410000 */
[----:B------:R0:W-:Y:S01]  /*16660*/  ST.E desc[UR44][R16.64+0x240], R5 ;  /* 0x0002400510007985 */ /* 0x0001e2000c10192c */
[C---:B----4-:R-:W-:Y:S01]  /*16670*/  FMUL.FTZ R7, R13.reuse, R68 ;  /* 0x000000440d077220 */ /* 0x050fe20000410000 */
[C---:B-----5:R-:W-:Y:S01]  /*16680*/  FMUL.FTZ R9, R13.reuse, R70 ;  /* 0x000000460d097220 */ /* 0x060fe20000410000 */
[C---:B------:R-:W-:Y:S01]  /*16690*/  FMUL.FTZ R15, R13.reuse, R72 ;  /* 0x000000480d0f7220 */ /* 0x040fe20000410000 */
[C---:B------:R-:W-:Y:S01]  /*166a0*/  FMUL.FTZ R19, R13.reuse, R74 ;  /* 0x0000004a0d137220 */ /* 0x040fe20000410000 */
[----:B------:R-:W-:Y:S01]  /*166b0*/  ST.E desc[UR44][R16.64+0x424], R27 ;  /* 0x0004241b10007985 */ /* 0x000fe2000c10192c */
[----:B0-----:R-:W-:-:S03]  /*166c0*/  FMUL.FTZ R5, R13, R80 ;  /* 0x000000500d057220 */ /* 0x001fc60000410000 */
[----:B------:R0:W-:Y:S01]  /*166d0*/  ST.E desc[UR44][R16.64+0x244], R7 ;  /* 0x0002440710007985 */ /* 0x0001e2000c10192c */
[----:B------:R-:W-:-:S03]  /*166e0*/  FMUL.FTZ R21, R13, R76 ;  /* 0x0000004c0d157220 */ /* 0x000fc60000410000 */
[----:B------:R1:W-:Y:S01]  /*166f0*/  ST.E desc[UR44][R16.64+0x250], R9 ;  /* 0x0002500910007985 */ /* 0x0003e2000c10192c */
[----:B------:R-:W-:-:S03]  /*16700*/  FMUL.FTZ R25, R13, R78 ;  /* 0x0000004e0d197220 */ /* 0x000fc60000410000 */
[----:B------:R3:W-:Y:S04]  /*16710*/  ST.E desc[UR44][R16.64+0x254], R15 ;  /* 0x0002540f10007985 */ /* 0x0007e8000c10192c */
[----:B------:R4:W-:Y:S01]  /*16720*/  ST.E desc[UR44][R16.64+0x260], R19 ;  /* 0x0002601310007985 */ /* 0x0009e2000c10192c */
[C---:B0-----:R-:W-:Y:S01]  /*16730*/  FMUL.FTZ R7, R13.reuse, R82 ;  /* 0x000000520d077220 */ /* 0x041fe20000410000 */
[C---:B------:R-:W-:Y:S02]  /*16740*/  FMUL.FTZ R27, R13.reuse, R84 ;  /* 0x000000540d1b7220 */ /* 0x040fe40000410000 */
[----:B------:R0:W-:Y:S01]  /*16750*/  ST.E desc[UR44][R16.64+0x274], R5 ;  /* 0x0002740510007985 */ /* 0x0001e2000c10192c */
[C---:B------:R-:W-:Y:S01]  /*16760*/  FMUL.FTZ R29, R13.reuse, R86 ;  /* 0x000000560d1d7220 */ /* 0x040fe20000410000 */
[C---:B-1----:R-:W-:Y:S01]  /*16770*/  FMUL.FTZ R9, R13.reuse, R88 ;  /* 0x000000580d097220 */ /* 0x042fe20000410000 */
[C---:B---3--:R-:W-:Y:S01]  /*16780*/  FMUL.FTZ R15, R13.reuse, R90 ;  /* 0x0000005a0d0f7220 */ /* 0x048fe20000410000 */
[C---:B----4-:R-:W-:Y:S01]  /*16790*/  FMUL.FTZ R19, R13.reuse, R92 ;  /* 0x0000005c0d137220 */ /* 0x050fe20000410000 */
[----:B------:R1:W-:Y:S01]  /*167a0*/  ST.E desc[UR44][R16.64+0x264], R21 ;  /* 0x0002641510007985 */ /* 0x0003e2000c10192c */
[----:B0-----:R-:W-:-:S03]  /*167b0*/  FMUL.FTZ R5, R13, R98 ;  /* 0x000000620d057220 */ /* 0x001fc60000410000 */
[----:B------:R0:W-:Y:S04]  /*167c0*/  ST.E desc[UR44][R16.64+0x270], R25 ;  /* 0x0002701910007985 */ /* 0x0001e8000c10192c */
[----:B------:R3:W-:Y:S04]  /*167d0*/  ST.E desc[UR44][R16.64+0x280], R7 ;  /* 0x0002800710007985 */ /* 0x0007e8000c10192c */
[----:B------:R4:W-:Y:S01]  /*167e0*/  ST.E desc[UR44][R16.64+0x284], R27 ;  /* 0x0002841b10007985 */ /* 0x0009e2000c10192c */
[----:B-1----:R-:W-:-:S03]  /*167f0*/  FMUL.FTZ R21, R13, R94 ;  /* 0x0000005e0d157220 */ /* 0x002fc60000410000 */
[----:B------:R1:W-:Y:S01]  /*16800*/  ST.E desc[UR44][R16.64+0x290], R29 ;  /* 0x0002901d10007985 */ /* 0x0003e2000c10192c */
[----:B0-----:R-:W-:-:S03]  /*16810*/  FMUL.FTZ R25, R13, R96 ;  /* 0x000000600d197220 */ /* 0x001fc60000410000 */
[----:B------:R0:W-:Y:S01]  /*16820*/  ST.E desc[UR44][R16.64+0x294], R9 ;  /* 0x0002940910007985 */ /* 0x0001e2000c10192c */
[----:B---3--:R-:W-:-:S03]  /*16830*/  FMUL.FTZ R7, R13, R100 ;  /* 0x000000640d077220 */ /* 0x008fc60000410000 */
[----:B------:R3:W-:Y:S01]  /*16840*/  ST.E desc[UR44][R16.64+0x2a0], R15 ;  /* 0x0002a00f10007985 */ /* 0x0007e2000c10192c */
[----:B----4-:R-:W-:-:S03]  /*16850*/  FMUL.FTZ R27, R13, R104 ;  /* 0x000000680d1b7220 */ /* 0x010fc60000410000 */
[----:B------:R4:W-:Y:S01]  /*16860*/  ST.E desc[UR44][R16.64+0x2a4], R19 ;  /* 0x0002a41310007985 */ /* 0x0009e2000c10192c */
[C---:B-1----:R-:W-:Y:S01]  /*16870*/  FMUL.FTZ R29, R13.reuse, R106 ;  /* 0x0000006a0d1d7220 */ /* 0x042fe20000410000 */
[C---:B0-----:R-:W-:Y:S02]  /*16880*/  FMUL.FTZ R9, R13.reuse, R102 ;  /* 0x000000660d097220 */ /* 0x041fe40000410000 */
[----:B------:R0:W-:Y:S01]  /*16890*/  ST.E desc[UR44][R16.64+0x2c0], R5 ;  /* 0x0002c00510007985 */ /* 0x0001e2000c10192c */
[C---:B---3--:R-:W-:Y:S01]  /*168a0*/  FMUL.FTZ R15, R13.reuse, R108 ;  /* 0x0000006c0d0f7220 */ /* 0x048fe20000410000 */
[C---:B----4-:R-:W-:Y:S02]  /*168b0*/  FMUL.FTZ R19, R13.reuse, R110 ;  /* 0x0000006e0d137220 */ /* 0x050fe40000410000 */
        /* <DEDUP_REMOVED lines=9> */
[----:B---3--:R-:W-:-:S03]  /*16950*/  FMUL.FTZ R7, R13, R118 ;  /* 0x000000760d077220 */ /* 0x008fc60000410000 */
[----:B------:R3:W-:Y:S01]  /*16960*/  ST.E desc[UR44][R16.64+0x2e4], R15 ;  /* 0x0002e40f10007985 */ /* 0x0007e2000c10192c */
[----:B-1----:R-:W-:-:S03]  /*16970*/  FMUL.FTZ R9, R13, R120 ;  /* 0x000000780d097220 */ /* 0x002fc60000410000 */
[----:B------:R1:W-:Y:S01]  /*16980*/  ST.E desc[UR44][R16.64+0x2f0], R19 ;  /* 0x0002f01310007985 */ /* 0x0003e2000c10192c */
[C---:B----4-:R-:W-:Y:S01]  /*16990*/  FMUL.FTZ R27, R13.reuse, R124 ;  /* 0x0000007c0d1b7220 */ /* 0x050fe20000410000 */
[C---:B0-----:R-:W-:Y:S02]  /*169a0*/  FMUL.FTZ R29, R13.reuse, R126 ;  /* 0x0000007e0d1d7220 */ /* 0x041fe40000410000 */
[----:B------:R0:W-:Y:S01]  /*169b0*/  ST.E desc[UR44][R16.64+0x2f4], R5 ;  /* 0x0002f40510007985 */ /* 0x0001e2000c10192c */
[C---:B---3--:R-:W-:Y:S01]  /*169c0*/  FMUL.FTZ R15, R13.reuse, R122 ;  /* 0x0000007a0d0f7220 */ /* 0x048fe20000410000 */
[C---:B-1----:R-:W-:Y:S02]  /*169d0*/  FMUL.FTZ R19, R13.reuse, R128 ;  /* 0x000000800d137220 */ /* 0x042fe40000410000 */
        /* <DEDUP_REMOVED lines=48> */
[----:B-1----:R-:W-:-:S03]  /*16ce0*/  FMUL.FTZ R25, R13, R20 ;  /* 0x000000140d197220 */ /* 0x002fc60000410000 */
[----:B------:R1:W-:Y:S01]  /*16cf0*/  ST.E desc[UR44][R16.64+0x3d0], R29 ;  /* 0x0003d01d10007985 */ /* 0x0003e2000c10192c */
[C---:B--2---:R-:W-:Y:S01]  /*16d00*/  FMUL.FTZ R15, R13.reuse, R26 ;  /* 0x0000001a0d0f7220 */ /* 0x044fe20000410000 */
[C---:B0-----:R-:W-:Y:S02]  /*16d10*/  FMUL.FTZ R19, R13.reuse, R24 ;  /* 0x000000180d137220 */ /* 0x041fe40000410000 */
[----:B------:R0:W-:Y:S01]  /*16d20*/  ST.E desc[UR44][R16.64+0x3c0], R5 ;  /* 0x0003c00510007985 */ /* 0x0001e2000c10192c */
[C---:B---3--:R-:W-:Y:S01]  /*16d30*/  FMUL.FTZ R27, R13.reuse, R10 ;  /* 0x0000000a0d1b7220 */ /* 0x048fe20000410000 */
[C---:B-1----:R-:W-:Y:S01]  /*16d40*/  FMUL.FTZ R29, R13.reuse, R4 ;  /* 0x000000040d1d7220 */ /* 0x042fe20000410000 */
[----:B------:R-:W-:Y:S01]  /*16d50*/  FMUL.FTZ R13, R13, R8 ;  /* 0x000000080d0d7220 */ /* 0x000fe20000410000 */
[----:B------:R-:W-:Y:S02]  /*16d60*/  IMAD.U32 R4, RZ, RZ, UR5 ;  /* 0x00000005ff047e24 */ /* 0x000fe4000f8e00ff */
[----:B0-----:R-:W-:Y:S01]  /*16d70*/  IMAD.U32 R5, RZ, RZ, UR6 ;  /* 0x00000006ff057e24 */ /* 0x001fe2000f8e00ff */
        /* <DEDUP_REMOVED lines=10> */
[----:B------:R-:W1:Y:S01]  /*16e20*/  LD.E R8, desc[UR44][R4.64] ;  /* 0x0000002c04087980 */ /* 0x000e62000c101900 */
[----:B------:R-:W-:Y:S01]  /*16e30*/  ULOP3.LUT UR4, UR4, 0xc, URZ, 0xfc, !UPT ;  /* 0x0000000c04047892 */ /* 0x000fe2000f8efc3f */
[----:B0-----:R-:W-:-:S05]  /*16e40*/  IMAD.U32 R7, RZ, RZ, UR6 ;  /* 0x00000006ff077e24 */ /* 0x001fca000f8e00ff */
[----:B------:R-:W-:Y:S02]  /*16e50*/  IMAD.U32 R6, RZ, RZ, UR4 ;  /* 0x00000004ff067e24 */ /* 0x000fe4000f8e00ff */
[----:B-1----:R-:W-:-:S05]  /*16e60*/  FMUL.FTZ R9, R11, R8 ;  /* 0x000000080b097220 */ /* 0x002fca0000410000 */
[----:B------:R-:W-:Y:S04]  /*16e70*/  ST.E desc[UR44][R4.64], R9 ;  /* 0x0000000904007985 */ /* 0x000fe8000c10192c */
[----:B------:R-:W2:Y:S02]  /*16e80*/  LD.E R8, desc[UR44][R6.64] ;  /* 0x0000002c06087980 */ /* 0x000ea4000c101900 */
[----:B--2---:R-:W-:-:S05]  /*16e90*/  FMUL.FTZ R15, R11, R8 ;  /* 0x000000080b0f7220 */ /* 0x004fca0000410000 */
[----:B------:R0:W-:Y:S04]  /*16ea0*/  ST.E desc[UR44][R6.64], R15 ;  /* 0x0000000f06007985 */ /* 0x0001e8000c10192c */
        /* <DEDUP_REMOVED lines=62> */
[----:B0-----:R-:W5:Y:S01]  /*17290*/  LD.E R15, desc[UR44][R16.64+0x230] ;  /* 0x0002302c100f7980 */ /* 0x001f62000c101900 */
[C---:B--2---:R-:W-:Y:S01]  /*172a0*/  FMUL.FTZ R29, R11.reuse, R136 ;  /* 0x000000880b1d7220 */ /* 0x044fe20000410000 */
[----:B---3--:R-:W-:-:S04]  /*172b0*/  FMUL.FTZ R9, R11, R78 ;  /* 0x0000004e0b097220 */ /* 0x008fc80000410000 */
[----:B------:R0:W-:Y:S01]  /*172c0*/  ST.E desc[UR44][R16.64+0x42c], R29 ;  /* 0x00042c1d10007985 */ /* 0x0001e2000c10192c */
[C---:B----4-:R-:W-:Y:S01]  /*172d0*/  FMUL.FTZ R13, R11.reuse, R80 ;  /* 0x000000500b0d7220 */ /* 0x050fe20000410000 */
[C---:B-----5:R-:W-:Y:S01]  /*172e0*/  FMUL.FTZ R19, R11.reuse, R82 ;  /* 0x000000520b137220 */ /* 0x060fe20000410000 */
[C---:B------:R-:W-:Y:S01]  /*172f0*/  FMUL.FTZ R21, R11.reuse, R84 ;  /* 0x000000540b157220 */ /* 0x040fe20000410000 */
        /* <DEDUP_REMOVED lines=104> */
[C---:B---3--:R-:W-:Y:S02]  /*17980*/  FMUL.FTZ R31, R11.reuse, R8 ;  /* 0x000000080b1f7220 */ /* 0x048fe40000410000 */
[----:B------:R-:W-:Y:S01]  /*17990*/  ST.E desc[UR44][R16.64+0x230], R15 ;  /* 0x0002300f10007985 */ /* 0x000fe2000c10192c */
[----:B0-----:R-:W-:-:S03]  /*179a0*/  FMUL.FTZ R33, R11, R18 ;  /* 0x000000120b217220 */ /* 0x001fc60000410000 */
[----:B------:R-:W2:Y:S01]  /*179b0*/  LD.E R10, desc[UR44][R16.64+0x1e8] ;  /* 0x0001e82c100a7980 */ /* 0x000ea2000c101900 */
[----:B-1----:R-:W-:-:S03]  /*179c0*/  FMUL.FTZ R35, R11, R14 ;  /* 0x0000000e0b237220 */ /* 0x002fc60000410000 */
        /* <DEDUP_REMOVED lines=11> */
[----:B0-----:R-:W4:Y:S04]  /*17a80*/  LD.E R21, desc[UR44][R2.64] ;  /* 0x0000002c02157980 */ /* 0x001f28000c101900 */
[----:B------:R-:W2:Y:S04]  /*17a90*/  LD.E.64 R8, desc[UR44][R16.64+0xa8] ;  /* 0x0000a82c10087980 */ /* 0x000ea8000c101b00 */
[----:B----4-:R0:W-:Y:S04]  /*17aa0*/  ST.E desc[UR44][R2.64], R21 ;  /* 0x0000001502007985 */ /* 0x0101e8000c10192c */
[----:B-1----:R-:W4:Y:S04]  /*17ab0*/  LD.E R25, desc[UR44][R4.64] ;  /* 0x0000002c04197980 */ /* 0x002f28000c101900 */
[----:B----4-:R1:W-:Y:S04]  /*17ac0*/  ST.E desc[UR44][R4.64], R25 ;  /* 0x0000001904007985 */ /* 0x0103e8000c10192c */
[----:B---3--:R-:W3:Y:S04]  /*17ad0*/  LD.E R27, desc[UR44][R6.64] ;  /* 0x0000002c061b7980 */ /* 0x008ee8000c101900 */
[----:B---3--:R3:W-:Y:S04]  /*17ae0*/  ST.E desc[UR44][R6.64], R27 ;  /* 0x0000001b06007985 */ /* 0x0087e8000c10192c */
[----:B------:R-:W4:Y:S04]  /*17af0*/  LD.E R11, desc[UR44][R16.64+0x240] ;  /* 0x0002402c100b7980 */ /* 0x000f28000c101900 */
[----:B------:R-:W5:Y:S04]  /*17b00*/  LD.E R13, desc[UR44][R16.64+0x244] ;  /* 0x0002442c100d7980 */ /* 0x000f68000c101900 */
[----:B------:R-:W2:Y:S04]  /*17b10*/  LD.E R14, desc[UR44][R16.64+0x248] ;  /* 0x0002482c100e7980 */ /* 0x000ea8000c101900 */
[----:B------:R-:W2:Y:S04]  /*17b20*/  LD.E R15, desc[UR44][R16.64+0x24c] ;  /* 0x00024c2c100f7980 */ /* 0x000ea8000c101900 */
[----:B------:R-:W2:Y:S04]  /*17b30*/  LD.E R18, desc[UR44][R16.64+0x250] ;  /* 0x0002502c10127980 */ /* 0x000ea8000c101900 */
[----:B------:R-:W2:Y:S04]  /*17b40*/  LD.E R19, desc[UR44][R16.64+0x254] ;  /* 0x0002542c10137980 */ /* 0x000ea8000c101900 */
[----:B------:R-:W2:Y:S04]  /*17b50*/  LD.E R20, desc[UR44][R16.64+0x258] ;  /* 0x0002582c10147980 */ /* 0x000ea8000c101900 */
[----:B0-----:R-:W2:Y:S04]  /*17b60*/  LD.E R21, desc[UR44][R16.64+0x25c] ;  /* 0x00025c2c10157980 */ /* 0x001ea8000c101900 */
[----:B------:R-:W2:Y:S04]  /*17b70*/  LD.E R24, desc[UR44][R16.64+0x260] ;  /* 0x0002602c10187980 */ /* 0x000ea8000c101900 */
[----:B-1----:R-:W2:Y:S04]  /*17b80*/  LD.E R25, desc[UR44][R16.64+0x264] ;  /* 0x0002642c10197980 */ /* 0x002ea8000c101900 */
[----:B------:R-:W2:Y:S04]  /*17b90*/  LD.E R26, desc[UR44][R16.64+0x268] ;  /* 0x0002682c101a7980 */ /* 0x000ea8000c101900 */
        /* <DEDUP_REMOVED lines=113> */
[----:B----4-:R-:W-:Y:S04]  /*182b0*/  ST.E desc[UR44][R16.64+0x240], R11 ;  /* 0x0002400b10007985 */ /* 0x010fe8000c10192c */
[----:B-----5:R-:W-:Y:S04]  /*182c0*/  ST.E desc[UR44][R16.64+0x244], R13 ;  /* 0x0002440d10007985 */ /* 0x020fe8000c10192c */
[----:B--2---:R-:W-:Y:S04]  /*182d0*/  ST.E desc[UR44][R16.64+0x248], R14 ;  /* 0x0002480e10007985 */ /* 0x004fe8000c10192c */
        /* <DEDUP_REMOVED lines=8> */
[----:B---3--:R-:W-:Y:S04]  /*18360*/  ST.E desc[UR44][R16.64+0x26c], R27 ;  /* 0x00026c1b10007985 */ /* 0x008fe8000c10192c */
        /* <DEDUP_REMOVED lines=651> */
[----:B------:R-:W-:Y:S04]  /*1ac20*/  ST.E desc[UR44][R2.64], R25 ;  /* 0x0000001902007985 */ /* 0x000fe8000c10192c */
        /* <DEDUP_REMOVED lines=130> */
[----:B------:R-:W2:Y:S04]  /*1b450*/  LD.E R11, desc[UR44][R4.64] ;  /* 0x0000002c040b7980 */ /* 0x000ea8000c101900 */
[----:B--2---:R1:W-:Y:S04]  /*1b460*/  ST.E desc[UR44][R4.64], R11 ;  /* 0x0000000b04007985 */ /* 0x0043e8000c10192c */
[----:B------:R-:W2:Y:S04]  /*1b470*/  LD.E R13, desc[UR44][R6.64] ;  /* 0x0000002c060d7980 */ /* 0x000ea8000c101900 */
[----:B--2---:R2:W-:Y:S04]  /*1b480*/  ST.E desc[UR44][R6.64], R13 ;  /* 0x0000000d06007985 */ /* 0x0045e8000c10192c */
[----:B0-----:R-:W3:Y:S04]  /*1b490*/  LD.E R2, desc[UR44][R16.64+0x240] ;  /* 0x0002402c10027980 */ /* 0x001ee8000c101900 */
[----:B------:R-:W4:Y:S04]  /*1b4a0*/  LD.E R3, desc[UR44][R16.64+0x244] ;  /* 0x0002442c10037980 */ /* 0x000f28000c101900 */
        /* <DEDUP_REMOVED lines=122> */
[----:B---3--:R0:W-:Y:S04]  /*1bc50*/  ST.E desc[UR44][R16.64+0x240], R2 ;  /* 0x0002400210007985 */ /* 0x0081e8000c10192c */
[----:B----4-:R0:W-:Y:S04]  /*1bc60*/  ST.E desc[UR44][R16.64+0x244], R3 ;  /* 0x0002440310007985 */ /* 0x0101e8000c10192c */
[----:B-----5:R0:W-:Y:S04]  /*1bc70*/  ST.E desc[UR44][R16.64+0x248], R4 ;  /* 0x0002480410007985 */ /* 0x0201e8000c10192c */
        /* <DEDUP_REMOVED lines=137> */
.L_x_3751:
[----:B------:R-:W-:Y:S05]  /*1c510*/  BSYNC B0 ;  /* 0x0000000000007941 */ /* 0x000fea0003800000 */
.L_x_3750:
[C---:B------:R-:W-:Y:S01]  /*1c520*/  ISETP.GT.AND P0, PT, R0.reuse, R12, PT ;  /* 0x0000000c0000720c */ /* 0x040fe20003f04270 */
[----:B------:R-:W-:-:S12]  /*1c530*/  VIADD R0, R0, 0xffffffff ;  /* 0xffffffff00007836 */ /* 0x000fd80000000000 */
[----:B------:R-:W-:Y:S05]  /*1c540*/  @P0 BRA `(.L_x_3752) ;  /* 0xffffff5800380947 */ /* 0x000fea000383ffff */
[----:B0-----:R-:W2:Y:S02]  /*1c550*/  LDL R6, [R1+0x70] ;  /* 0x0000700001067983 */ /* 0x001ea40000100800 */
[----:B--2---:R-:W-:-:S07]  /*1c560*/  IMAD.SHL.U32 R6, R6, 0x40, RZ ;  /* 0x0000004006067824 */ /* 0x004fce00078e00ff */
.L_x_3723:
[----:B------:R-:W0:Y:S01]  /*1c570*/  LDC R2, c[0x0][0x448] ;  /* 0x00011200ff027b82 */ /* 0x000e220000000800 */
[----:B------:R-:W-:Y:S01]  /*1c580*/  VIADD R6, R6, 0x3f ;  /* 0x0000003f06067836 */ /* 0x000fe20000000000 */
[----:B------:R-:W-:-:S06]  /*1c590*/  ULDC UR4, c[0x0][0xad4] ;  /* 0x0002b50000047ab9 */ /* 0x000fcc0000000800 */
[----:B------:R-:W2:Y:S01]  /*1c5a0*/  LDC R7, c[0x0][0xadc] ;  /* 0x0002b700ff077b82 */ /* 0x000ea20000000800 */
[----:B0-----:R-:W-:-:S13]  /*1c5b0*/  ISETP.NE.AND P0, PT, R2, 0x1, PT ;  /* 0x000000010200780c */ /* 0x001fda0003f05270 */
[----:B------:R-:W0:Y:S08]  /*1c5c0*/  @P0 LDC R3, c[0x0][0x44c] ;  /* 0x00011300ff030b82 */ /* 0x000e300000000800 */
[----:B------:R-:W3:Y:S01]  /*1c5d0*/  @P0 LDC R5, c[0x0][0x450] ;  /* 0x00011400ff050b82 */ /* 0x000ee20000000800 */
[----:B0-----:R-:W-:-:S05]  /*1c5e0*/  @P0 IMAD.HI.U32 R2, R6, R3, RZ ;  /* 0x0000000306020227 */ /* 0x001fca00078e00ff */
[----:B---3--:R-:W-:Y:S02]  /*1c5f0*/  @P0 SHF.R.U32.HI R6, RZ, R5, R2 ;  /* 0x00000005ff060219 */ /* 0x008fe40000011602 */
[----:B--2---:R-:W-:-:S03]  /*1c600*/  ISETP.GE.AND P0, PT, R7, 0x1, PT ;  /* 0x000000010700780c */ /* 0x004fc60003f06270 */
[----:B------:R-:W-:-:S04]  /*1c610*/  IMAD.IADD R6, R189, 0x1, R6 ;  /* 0x00000001bd067824 */ /* 0x000fc800078e0206 */
[----:B-1----:R-:W-:-:S06]  /*1c620*/  VIADD R4, R6, -UR4 ;  /* 0x8000000406047c36 */ /* 0x002fcc0008000000 */
        /* <DEDUP_REMOVED lines=11> */
.L_x_3755:
[----:B------:R-:W-:-:S13]  /*1c6e0*/  ISETP.NE.AND P0, PT, R7, 0x1, PT ;  /* 0x000000010700780c */ /* 0x000fda0003f05270 */
[----:B------:R-:W0:Y:S02]  /*1c6f0*/  @P0 LDC.64 R2, c[0x0][0xae0] ;  /* 0x0002b800ff020b82 */ /* 0x000e240000000a00 */
[----:B0-----:R-:W-:-:S05]  /*1c700*/  @P0 IMAD.HI.U32 R2, R6, R2, RZ ;  /* 0x0000000206020227 */ /* 0x001fca00078e00ff */
[----:B------:R-:W-:-:S07]  /*1c710*/  @P0 SHF.R.U32.HI R6, RZ, R3, R2 ;  /* 0x00000003ff060219 */ /* 0x000fce0000011602 */
.L_x_3756:
[----:B------:R-:W-:Y:S05]  /*1c720*/  BSYNC B0 ;  /* 0x0000000000007941 */ /* 0x000fea0003800000 */
.L_x_3754:
[----:B------:R-:W-:-:S05]  /*1c730*/  IMAD R3, R6, R7, RZ ;  /* 0x0000000706037224 */ /* 0x000fca00078e02ff */
[----:B------:R-:W-:-:S07]  /*1c740*/  VIMNMX R4, R4, R3, !PT ;  /* 0x0000000304047248 */ /* 0x000fce0007fe0100 */
.L_x_3753:
[----:B------:R-:W-:-:S05]  /*1c750*/  VIADD R4, R4, 0x3f ;  /* 0x0000003f04047836 */ /* 0x000fca0000000000 */
[----:B------:R-:W-:-:S04]  /*1c760*/  SHF.R.S32.HI R3, RZ, 0x1f, R4 ;  /* 0x0000001fff037819 */ /* 0x000fc80000011404 */
[----:B------:R-:W-:-:S04]  /*1c770*/  LEA.HI R3, R3, R4, RZ, 0x6 ;  /* 0x0000000403037211 */ /* 0x000fc800078f30ff */
[----:B------:R-:W-:-:S04]  /*1c780*/  SHF.R.S32.HI R10, RZ, 0x6, R3 ;  /* 0x00000006ff0a7819 */ /* 0x000fc80000011403 */
[----:B------:R-:W-:-:S04]  /*1c790*/  VIMNMX R10, R163, R10, !PT ;  /* 0x0000000aa30a7248 */ /* 0x000fc80007fe0100 */
[----:B------:R-:W-:-:S13]  /*1c7a0*/  ISETP.GE.AND P0, PT, R0, R10, PT ;  /* 0x0000000a0000720c */ /* 0x000fda0003f06270 */
[----:B------:R-:W-:Y:S05]  /*1c7b0*/  @!P0 BRA `(.L_x_3757) ;  /* 0x0000009800288947 */ /* 0x000fea0003800000 */
.L_x_3776:
        /* <DEDUP_REMOVED lines=20> */
[----:B------:R0:W-:Y:S01]  /*1c900*/  @!P1 ST.E desc[UR44][R16.64+0x1ec], R9 ;  /* 0x0001ec0910009985 */ /* 0x0001e2000c10192c */
[----:B------:R-:W-:Y:S05]  /*1c910*/  @!P2 BRA `(.L_x_3759) ;  /* 0x000000000004a947 */ /* 0x000fea0003800000 */
[----:B------:R-:W-:Y:S01]  /*1c920*/  BPT.TRAP 0x1 ;  /* 0x000000040000795c */ /* 0x000fe20000300000 */
.L_x_3759:
[----:B------:R-:W-:Y:S05]  /*1c930*/  BSYNC B0 ;  /* 0x0000000000007941 */ /* 0x000fea0003800000 */
.L_x_3758:
        /* <DEDUP_REMOVED lines=13> */
.L_x_3761:
[----:B------:R-:W-:Y:S05]  /*1ca10*/  BSYNC B0 ;  /* 0x0000000000007941 */ /* 0x000fea0003800000 */
.L_x_3760:
        /* <DEDUP_REMOVED lines=8> */
.L_x_3763:
[----:B------:R-:W-:Y:S05]  /*1caa0*/  BSYNC B0 ;  /* 0x0000000000007941 */ /* 0x000fea0003800000 */
.L_x_3762:
        /* <DEDUP_REMOVED lines=58> */
.L_x_3766:
[----:B------:R-:W-:Y:S05]  /*1ce50*/  BSYNC B0 ;  /* 0x0000000000007941 */ /* 0x000fea0003800000 */
.L_x_3765:
        /* <DEDUP_REMOVED lines=13> */
.L_x_3768:
[----:B------:R-:W-:Y:S05]  /*1cf30*/  BSYNC B0 ;  /* 0x0000000000007941 */ /* 0x000fea0003800000 */
.L_x_3767:
        /* <DEDUP_REMOVED lines=8> */
.L_x_3770:
[----:B------:R-:W-:Y:S05]  /*1cfc0*/  BSYNC B0 ;  /* 0x0000000000007941 */ /* 0x000fea0003800000 */
.L_x_3769:
[----:B------:R-:W2:Y:S01]  /*1cfd0*/  S2R R4, SR_TID.X ;  /* 0x0000000000047919 */ /* 0x000ea20000002100 */
[----:B------:R-:W3:Y:S01]  /*1cfe0*/  LD.E R11, desc[UR44][R16.64+0x1e8] ;  /* 0x0001e82c100b7980 */ /* 0x000ee2000c101900 */
[----:B--2---:R-:W-:-:S03]  /*1cff0*/  LOP3.LUT R8, R4, 0x7f, RZ, 0xc0, !PT ;  /* 0x0000007f04087812 */ /* 0x004fc600078ec0ff */
[----:B------:R-:W3:Y:S01]  /*1d000*/  LD.E.64 R4, desc[UR44][R16.64+0xb8] ;  /* 0x0000b82c10047980 */ /* 0x000ee2000c101b00 */
[----:B------:R-:W-:Y:S05]  /*1d010*/  WARPSYNC.ALL ;  /* 0x0000000000007948 */ /* 0x000fea0003800000 */
[----:B------:R-:W-:Y:S01]  /*1d020*/  ISETP.NE.AND P2, PT, R8, RZ, PT ;  /* 0x000000ff0800720c */ /* 0x000fe20003f45270 */
[----:B------:R-:W2:Y:S04]  /*1d030*/  LD.E R12, desc[UR44][R16.64+0x88] ;  /* 0x0000882c100c7980 */ /* 0x000ea8000c101900 */
[----:B------:R-:W4:Y:S04]  /*1d040*/  LD.E.64 R14, desc[UR44][R16.64+0xb0] ;  /* 0x0000b02c100e7980 */ /* 0x000f28000c101b00 */
[----:B------:R-:W4:Y:S04]  /*1d050*/  LD.E.64 R18, desc[UR44][R16.64+0xb0] ;  /* 0x0000b02c10127980 */ /* 0x000f28000c101b00 */
[----:B-1---5:R-:W4:Y:S04]  /*1d060*/  LD.E.64 R6, desc[UR44][R16.64+0xb0] ;  /* 0x0000b02c10067980 */ /* 0x022f28000c101b00 */
[----:B------:R-:W4:Y:S01]  /*1d070*/  LD.E.64 R8, desc[UR44][R16.64+0xb0] ;  /* 0x0000b02c10087980 */ /* 0x000f22000c101b00 */
[----:B---3--:R-:W-:Y:S01]  /*1d080*/  IMAD R4, R11, 0x1000, R4 ;  /* 0x000010000b047824 */ /* 0x008fe200078e0204 */
[----:B------:R-:W-:-:S04]  /*1d090*/  R2UR UR7, R5 ;  /* 0x00000000050772ca */ /* 0x000fc800000e0000 */
[C---:B------:R-:W-:Y:S01]  /*1d0a0*/  R2UR UR6, R4.reuse ;  /* 0x00000000040672ca */ /* 0x040fe200000e0000 */
[----:B------:R-:W-:Y:S02]  /*1d0b0*/  VIADD R20, R4, 0x2 ;  /* 0x0000000204147836 */ /* 0x000fe40000000000 */
[----:B------:R-:W-:Y:S01]  /*1d0c0*/  IMAD.MOV.U32 R21, RZ, RZ, R5 ;  /* 0x000000ffff157224 */ /* 0x000fe200078e0005 */
[----:B--2---:R-:W-:Y:S02]  /*1d0d0*/  ISETP.NE.U32.AND P1, PT, R12, RZ, PT ;  /* 0x000000ff0c00720c */ /* 0x004fe40003f25070 */
        /* <DEDUP_REMOVED lines=419> */
[----:B------:R-:W3:Y:S01]  /*1eb10*/  LD.E.64 R4, desc[UR44][R16.64+0x200] ;  /* 0x0002002c10047980 */ /* 0x000ee2000c101b00 */
[----:B------:R-:W-:-:S04]  /*1eb20*/  UIADD3 UR4, UP0, UR37, 0x200, URZ ;  /* 0x0000020025047890 */ /* 0x000fc8000ff1e03f */
[----:B------:R-:W-:Y:S02]  /*1eb30*/  ULOP3.LUT UR4, UR4, 0x4, URZ, 0xfc, !UPT ;  /* 0x0000000404047892 */ /* 0x000fe4000f8efc3f */
[----:B------:R-:W-:Y:S01]  /*1eb40*/  UIADD3.X UR5, URZ, UR36, URZ, UP0, !UPT ;  /* 0x000000243f057290 */ /* 0x000fe200087fe43f */
[-C--:B--2---:R-:W-:Y:S01]  /*1eb50*/  FMUL.FTZ R19, R24, R6.reuse ;  /* 0x0000000618137220 */ /* 0x084fe20000410000 */
[-C--:B------:R-:W-:Y:S01]  /*1eb60*/  FMUL.FTZ R18, R25, R6.reuse ;  /* 0x0000000619127220 */ /* 0x080fe20000410000 */
[-C--:B------:R-:W-:Y:S01]  /*1eb70*/  FMUL.FTZ R21, R28, R6.reuse ;  /* 0x000000061c157220 */ /* 0x080fe20000410000 */
[-C--:B------:R-:W-:Y:S01]  /*1eb80*/  FMUL.FTZ R25, R29, R6.reuse ;  /* 0x000000061d197220 */ /* 0x080fe20000410000 */
[-C--:B------:R-:W-:Y:S01]  /*1eb90*/  FMUL.FTZ R12, R26, R6.reuse ;  /* 0x000000061a0c7220 */ /* 0x080fe20000410000 */
[-C--:B------:R-:W-:Y:S01]  /*1eba0*/  FMUL.FTZ R26, R32, R6.reuse ;  /* 0x00000006201a7220 */ /* 0x080fe20000410000 */
[----:B------:R-:W3:Y:S01]  /*1ebb0*/  MUFU.TANH R19, R19 ;  /* 0x0000001300137308 */ /* 0x000ee20000002400 */
        /* <DEDUP_REMOVED lines=13> */
[-C--:B0-----:R-:W-:Y:S01]  /*1ec90*/  FMUL.FTZ R3, R27, R6.reuse ;  /* 0x000000061b037220 */ /* 0x081fe20000410000 */
[----:B------:R-:W-:Y:S01]  /*1eca0*/  FMUL.FTZ R27, R38, R6 ;  /* 0x00000006261b7220 */ /* 0x000fe20000410000 */
[----:B------:R-:W0:Y:S01]  /*1ecb0*/  MUFU.TANH R21, R21 ;  /* 0x0000001500157308 */ /* 0x000e220000002400 */
[----:B---3--:R-:W-:Y:S01]  /*1ecc0*/  FMNMX.FTZ R7, R19, R4, !PT ;  /* 0x0000000413077209 */ /* 0x008fe20007810000 */
[-C--:B------:R-:W-:Y:S01]  /*1ecd0*/  FMUL.FTZ R38, R49, R6.reuse ;  /* 0x0000000631267220 */ /* 0x080fe20000410000 */
[-C--:B------:R-:W-:Y:S01]  /*1ece0*/  FMUL.FTZ R29, R39, R6.reuse ;  /* 0x00000006271d7220 */ /* 0x080fe20000410000 */
[-C--:B------:R-:W-:Y:S01]  /*1ecf0*/  FMUL.FTZ R39, R52, R6.reuse ;  /* 0x0000000634277220 */ /* 0x080fe20000410000 */
[-C--:B------:R-:W-:Y:S01]  /*1ed00*/  FMUL.FTZ R40, R53, R6.reuse ;  /* 0x0000000635287220 */ /* 0x080fe20000410000 */
[-C--:B------:R-:W-:Y:S01]  /*1ed10*/  FMUL.FTZ R32, R42, R6.reuse ;  /* 0x000000062a207220 */ /* 0x080fe20000410000 */
[-C--:B------:R-:W-:Y:S01]  /*1ed20*/  FMUL.FTZ R41, R43, R6.reuse ;  /* 0x000000062b297220 */ /* 0x080fe20000410000 */
[----:B------:R-:W3:Y:S01]  /*1ed30*/  MUFU.TANH R25, R25 ;  /* 0x0000001900197308 */ /* 0x000ee20000002400 */
[----:B--2---:R-:W-:Y:S01]  /*1ed40*/  FMNMX.FTZ R8, R18, R7, !PT ;  /* 0x0000000712087209 */ /* 0x004fe20007810000 */
[-C--:B------:R-:W-:Y:S01]  /*1ed50*/  FMUL.FTZ R42, R46, R6.reuse ;  /* 0x000000062e2a7220 */ /* 0x080fe20000410000 */
[-C--:B------:R-:W-:Y:S01]  /*1ed60*/  FMUL.FTZ R43, R47, R6.reuse ;  /* 0x000000062f2b7220 */ /* 0x080fe20000410000 */
[-C--:B------:R-:W-:Y:S01]  /*1ed70*/  FMUL.FTZ R45, R51, R6.reuse ;  /* 0x00000006332d7220 */ /* 0x080fe20000410000 */
[-C--:B------:R-:W-:Y:S01]  /*1ed80*/  FMUL.FTZ R46, R54, R6.reuse ;  /* 0x00000006362e7220 */ /* 0x080fe20000410000 */
[----:B------:R-:W-:-:S02]  /*1ed90*/  FMUL.FTZ R47, R55, R6 ;  /* 0x00000006372f7220 */ /* 0x000fc40000410000 */
[----:B------:R-:W2:Y:S01]  /*1eda0*/  MUFU.TANH R26, R26 ;  /* 0x0000001a001a7308 */ /* 0x000ea20000002400 */
[----:B0-----:R-:W-:-:S07]  /*1edb0*/  FMNMX.FTZ R8, R21, R8, !PT ;  /* 0x0000000815087209 */ /* 0x001fce0007810000 */
[----:B------:R-:W0:Y:S01]  /*1edc0*/  MUFU.TANH R28, R28 ;  /* 0x0000001c001c7308 */ /* 0x000e220000002400 */
[----:B---3--:R-:W-:-:S07]  /*1edd0*/  FMNMX.FTZ R7, R25, R8, !PT ;  /* 0x0000000819077209 */ /* 0x008fce0007810000 */
[----:B------:R-:W3:Y:S01]  /*1ede0*/  MUFU.TANH R30, R30 ;  /* 0x0000001e001e7308 */ /* 0x000ee20000002400 */
[----:B--2---:R-:W-:-:S07]  /*1edf0*/  FMNMX.FTZ R7, R26, R7, !PT ;  /* 0x000000071a077209 */ /* 0x004fce0007810000 */
        /* <DEDUP_REMOVED lines=19> */
[----:B0-----:R-:W-:Y:S01]  /*1ef30*/  FMNMX.FTZ R9, R39, R44, !PT ;  /* 0x0000002c27097209 */ /* 0x001fe20007810000 */
[----:B------:R-:W-:-:S06]  /*1ef40*/  FMUL.FTZ R44, R50, R6 ;  /* 0x00000006322c7220 */ /* 0x000fcc0000410000 */
[----:B------:R-:W0:Y:S01]  /*1ef50*/  MUFU.TANH R3, R3 ;  /* 0x0000000300037308 */ /* 0x000e220000002400 */
[----:B---3--:R-:W-:-:S07]  /*1ef60*/  FMNMX.FTZ R8, R12, R5, !PT ;  /* 0x000000050c087209 */ /* 0x008fce0007810000 */
[----:B------:R-:W3:Y:S01]  /*1ef70*/  MUFU.TANH R14, R14 ;  /* 0x0000000e000e7308 */ /* 0x000ee20000002400 */
[----:B--2---:R-:W-:-:S05]  /*1ef80*/  FMNMX.FTZ R9, R40, R9, !PT ;  /* 0x0000000928097209 */ /* 0x004fca0007810000 */
[----:B------:R-:W2:Y:S02]  /*1ef90*/  SHFL.BFLY PT, R48, R9, 0x2, 0x1f ;  /* 0x0c401f0009307f89 */ /* 0x000ea400000e0000 */
[----:B------:R-:W4:Y:S01]  /*1efa0*/  MUFU.TANH R15, R15 ;  /* 0x0000000f000f7308 */ /* 0x000f220000002400 */
[----:B0-----:R-:W-:Y:S01]  /*1efb0*/  FMNMX.FTZ R7, R3, R8, !PT ;  /* 0x0000000803077209 */ /* 0x001fe20007810000 */
[----:B------:R-:W-:Y:S06]  /*1efc0*/  ST.E desc[UR44][R16.64+0x200], R9 ;  /* 0x0002000910007985 */ /* 0x000fec000c10192c */
[----:B------:R-:W0:Y:S01]  /*1efd0*/  MUFU.TANH R20, R20 ;  /* 0x0000001400147308 */ /* 0x000e220000002400 */
[----:B---3--:R-:W-:-:S07]  /*1efe0*/  FMNMX.FTZ R8, R14, R7, !PT ;  /* 0x000000070e087209 */ /* 0x008fce0007810000 */
[----:B------:R-:W3:Y:S01]  /*1eff0*/  MUFU.TANH R24, R24 ;  /* 0x0000001800187308 */ /* 0x000ee20000002400 */
[----:B----4-:R-:W-:Y:S02]  /*1f000*/  FMNMX.FTZ R7, R15, R8, !PT ;  /* 0x000000080f077209 */ /* 0x010fe40007810000 */
[----:B--2---:R-:W-:-:S05]  /*1f010*/  FMNMX.FTZ R48, R9, R48, !PT ;  /* 0x0000003009307209 */ /* 0x004fca0007810000 */
[----:B------:R-:W2:Y:S01]  /*1f020*/  MUFU.TANH R27, R27 ;  /* 0x0000001b001b7308 */ /* 0x000ea20000002400 */
[----:B0-----:R-:W-:Y:S01]  /*1f030*/  FMNMX.FTZ R7, R20, R7, !PT ;  /* 0x0000000714077209 */ /* 0x001fe20007810000 */
[----:B------:R-:W0:Y:S06]  /*1f040*/  SHFL.BFLY PT, R13, R48, 0x1, 0x1f ;  /* 0x0c201f00300d7f89 */ /* 0x000e2c00000e0000 */
[----:B------:R-:W4:Y:S01]  /*1f050*/  MUFU.TANH R29, R29 ;  /* 0x0000001d001d7308 */ /* 0x000f220000002400 */
[----:B---3--:R-:W-:-:S07]  /*1f060*/  FMNMX.FTZ R8, R24, R7, !PT ;  /* 0x0000000718087209 */ /* 0x008fce0007810000 */
[----:B------:R-:W3:Y:S01]  /*1f070*/  MUFU.TANH R32, R32 ;  /* 0x0000002000207308 */ /* 0x000ee20000002400 */
[----:B--2---:R-:W-:-:S07]  /*1f080*/  FMNMX.FTZ R8, R27, R8, !PT ;  /* 0x000000081b087209 */ /* 0x004fce0007810000 */
[----:B------:R-:W2:Y:S01]  /*1f090*/  MUFU.TANH R41, R41 ;  /* 0x0000002900297308 */ /* 0x000ea20000002400 */
[----:B----4-:R-:W-:Y:S02]  /*1f0a0*/  FMNMX.FTZ R7, R29, R8, !PT ;  /* 0x000000081d077209 */ /* 0x010fe40007810000 */
[----:B0-----:R-:W-:-:S05]  /*1f0b0*/  FMNMX.FTZ R13, R48, R13, !PT ;  /* 0x0000000d300d7209 */ /* 0x001fca0007810000 */
        /* <DEDUP_REMOVED lines=12> */
[----:B------:R-:W-:-:S03]  /*1f180*/  IMAD.U32 R6, RZ, RZ, UR4 ;  /* 0x00000004ff067e24 */ /* 0x000fc6000f8e00ff */
[----:B---3--:R-:W-:Y:S01]  /*1f190*/  FMNMX.FTZ R8, R46, R7, !PT ;  /* 0x000000072e087209 */ /* 0x008fe20007810000 */
[----:B------:R-:W-:-:S03]  /*1f1a0*/  IMAD.U32 R7, RZ, RZ, UR5 ;  /* 0x00000005ff077e24 */ /* 0x000fc6000f8e00ff */
        /* <DEDUP_REMOVED lines=17> */
[----:B------:R-:W-:-:S05]  /*1f2c0*/  FMUL.FTZ R13, R51, R52 ;  /* 0x00000034330d7220 */ /* 0x000fca0000410000 */
[----:B------:R-:W4:Y:S08]  /*1f2d0*/  MUFU.EX2 R11, R11 ;  /* 0x0000000b000b7308 */ /* 0x000f300000000800 */
[----:B------:R-:W0:Y:S01]  /*1f2e0*/  MUFU.EX2 R13, R13 ;  /* 0x0000000d000d7308 */ /* 0x000e220000000800 */
        /* <DEDUP_REMOVED lines=17> */
.L_x_3773:
[----:B------:R-:W-:Y:S05]  /*1f400*/  BSYNC B0 ;  /* 0x0000000000007941 */ /* 0x000fea0003800000 */
.L_x_3772:
        /* <DEDUP_REMOVED lines=19> */
[-CC-:B------:R-:W-:Y:S01]  /*1f540*/  FFMA.FTZ R14, R14, R2.reuse, -R51.reuse ;  /* 0x000000020e0e7223 */ /* 0x180fe20000010833 */
[----:B------:R-:W0:Y:S01]  /*1f550*/  MUFU.EX2 R168, R168 ;  /* 0x000000a800a87308 */ /* 0x000e220000000800 */
[-C--:B------:R-:W-:Y:S01]  /*1f560*/  FFMA.FTZ R15, R15, R2.reuse, -R51 ;  /* 0x000000020f0f7223 */ /* 0x080fe20000010833 */
[-CC-:B------:R-:W-:Y:S01]  /*1f570*/  FFMA.FTZ R25, R25, R2.reuse, -R49.reuse ;  /* 0x0000000219197223 */ /* 0x180fe20000010831 */
        /* <DEDUP_REMOVED lines=10> */
[-CC-:B------:R-:W-:Y:S01]  /*1f620*/  FFMA.FTZ R32, R32, R2.reuse, -R51.reuse ;  /* 0x0000000220207223 */ /* 0x180fe20000010833 */
        /* <DEDUP_REMOVED lines=10> */
[----:B------:R1:W0:Y:S01]  /*1f6d0*/  MUFU.EX2 R169, R3 ;  /* 0x0000000300a97308 */ /* 0x0002220000000800 */
[----:B----4-:R-:W-:Y:S01]  /*1f6e0*/  FADD.FTZ R8, R12, R55 ;  /* 0x000000370c087221 */ /* 0x010fe20000010000 */
[-C--:B------:R-:W-:Y:S01]  /*1f6f0*/  FFMA.FTZ R45, R45, R2.reuse, -R51 ;  /* 0x000000022d2d7223 */ /* 0x080fe20000010833 */
[-C--:B------:R-:W-:Y:S01]  /*1f700*/  FFMA.FTZ R182, R39, R2.reuse, -R49 ;  /* 0x0000000227b67223 */ /* 0x080fe20000010831 */
[-C--:B------:R-:W-:Y:S01]  /*1f710*/  FFMA.FTZ R46, R46, R2.reuse, -R51 ;  /* 0x000000022e2e7223 */ /* 0x080fe20000010833 */
[----:B------:R-:W-:-:S03]  /*1f720*/  FFMA.FTZ R35, R40, R2, -R49 ;  /* 0x0000000228237223 */ /* 0x000fc60000010831 */
[----:B------:R-:W2:Y:S01]  /*1f730*/  MUFU.EX2 R170, R170 ;  /* 0x000000aa00aa7308 */ /* 0x000ea20000000800 */
[----:B-1----:R-:W-:-:S07]  /*1f740*/  FADD.FTZ R3, R9, R4 ;  /* 0x0000000409037221 */ /* 0x002fce0000010000 */
[----:B------:R-:W1:Y:S01]  /*1f750*/  MUFU.EX2 R14, R14 ;  /* 0x0000000e000e7308 */ /* 0x000e620000000800 */
[----:B0-----:R-:W-:-:S07]  /*1f760*/  FADD.FTZ R5, R169, R8 ;  /* 0x00000008a9057221 */ /* 0x001fce0000010000 */
[----:B------:R0:W3:Y:S01]  /*1f770*/  MUFU.EX2 R7, R25 ;  /* 0x0000001900077308 */ /* 0x0000e20000000800 */
[----:B--2---:R-:W-:-:S07]  /*1f780*/  FADD.FTZ R4, R170, R3 ;  /* 0x00000003aa047221 */ /* 0x004fce0000010000 */
[----:B------:R-:W2:Y:S01]  /*1f790*/  MUFU.EX2 R15, R15 ;  /* 0x0000000f000f7308 */ /* 0x000ea20000000800 */
[----:B-1----:R-:W-:Y:S01]  /*1f7a0*/  FADD.FTZ R8, R14, R5 ;  /* 0x000000050e087221 */ /* 0x002fe20000010000 */
[-C--:B0-----:R-:W-:Y:S01]  /*1f7b0*/  FFMA.FTZ R25, R34, R2.reuse, -R49 ;  /* 0x0000000222197223 */ /* 0x081fe20000010831 */
[----:B------:R-:W-:-:S05]  /*1f7c0*/  FFMA.FTZ R2, R47, R2, -R51 ;  /* 0x000000022f027223 */ /* 0x000fca0000010833 */
[----:B------:R-:W0:Y:S01]  /*1f7d0*/  MUFU.EX2 R172, R172 ;  /* 0x000000ac00ac7308 */ /* 0x000e220000000800 */
[----:B---3--:R-:W-:-:S07]  /*1f7e0*/  FADD.FTZ R3, R7, R4 ;  /* 0x0000000407037221 */ /* 0x008fce0000010000 */
        /* <DEDUP_REMOVED lines=45> */
[----:B0-----:R-:W-:Y:S01]  /*1fac0*/  FADD.FTZ R8, R46, R5 ;  /* 0x000000052e087221 */ /* 0x001fe20000010000 */
[----:B-1----:R-:W-:-:S05]  /*1fad0*/  FADD.FTZ R29, R35, R4 ;  /* 0x00000004231d7221 */ /* 0x002fca0000010000 */
        /* <DEDUP_REMOVED lines=103> */
[----:B--2---:R-:W2:Y:S01]  /*20150*/  LD.E R8, desc[UR44][R16.64+0x420] ;  /* 0x0004202c10087980 */ /* 0x004ea2000c101900 */
        /* <DEDUP_REMOVED lines=101> */
[----:B------:R-:W-:-:S03]  /*207b0*/  FMUL.FTZ R31, R13, R6 ;  /* 0x000000060d1f7220 */ /* 0x000fc60000410000 */
        /* <DEDUP_REMOVED lines=11> */
[C---:B-1----:R-:W-:Y:S01]  /*20870*/  FMUL.FTZ R29, R13.reuse, R4 ;  /* 0x000000040d1d7220 */ /* 0x042fe20000410000 */
[----:B--2---:R-:W-:Y:S01]  /*20880*/  FMUL.FTZ R13, R13, R8 ;  /* 0x000000080d0d7220 */ /* 0x004fe20000410000 */
        /* <DEDUP_REMOVED lines=208> */
[----:B------:R3:W-:Y:S04]  /*21590*/  ST.E desc[UR44][R16.64+0x230], R15 ;  /* 0x0002300f10007985 */ /* 0x0007e8000c10192c */
        /* <DEDUP_REMOVED lines=134> */
[----:B------:R-:W-:Y:S04]  /*21e00*/  ST.E desc[UR44][R16.64+0x248], R14 ;  /* 0x0002480e10007985 */ /* 0x000fe8000c10192c */
[----:B---3--:R-:W-:Y:S04]  /*21e10*/  ST.E desc[UR44][R16.64+0x24c], R15 ;  /* 0x00024c0f10007985 */ /* 0x008fe8000c10192c */
[----:B------:R-:W-:Y:S04]  /*21e20*/  ST.E desc[UR44][R16.64+0x250], R18 ;  /* 0x0002501210007985 */ /* 0x000fe8000c10192c */
[----:B------:R-:W-:Y:S04]  /*21e30*/  ST.E desc[UR44][R16.64+0x254], R19 ;  /* 0x0002541310007985 */ /* 0x000fe8000c10192c */
[----:B------:R-:W-:Y:S04]  /*21e40*/  ST.E desc[UR44][R16.64+0x258], R20 ;  /* 0x0002581410007985 */ /* 0x000fe8000c10192c */
[----:B------:R-:W-:Y:S04]  /*21e50*/  ST.E desc[UR44][R16.64+0x25c], R21 ;  /* 0x00025c1510007985 */ /* 0x000fe8000c10192c */
[----:B------:R0:W-:Y:S04]  /*21e60*/  ST.E desc[UR44][R16.64+0x260], R24 ;  /* 0x0002601810007985 */ /* 0x0001e8000c10192c */
[----:B------:R-:W-:Y:S04]  /*21e70*/  ST.E desc[UR44][R16.64+0x264], R25 ;  /* 0x0002641910007985 */ /* 0x000fe8000c10192c */
[----:B------:R-:W-:Y:S04]  /*21e80*/  ST.E desc[UR44][R16.64+0x268], R26 ;  /* 0x0002681a10007985 */ /* 0x000fe8000c10192c */
[----:B--2---:R-:W-:Y:S04]  /*21e90*/  ST.E desc[UR44][R16.64+0x26c], R27 ;  /* 0x00026c1b10007985 */ /* 0x004fe8000c10192c */
        /* <DEDUP_REMOVED lines=1050> */
.L_x_3775:
[----:B------:R-:W-:Y:S05]  /*26040*/  BSYNC B0 ;  /* 0x0000000000007941 */ /* 0x000fea0003800000 */
.L_x_3774:
[----:B------:R-:W-:Y:S05]  /*26050*/  @P0 BRA `(.L_x_3776) ;  /* 0xffffff6400d80947 */ /* 0x000fea000383ffff */
.L_x_3757:
[----:B------:R-:W-:-:S13]  /*26060*/  ISETP.GE.AND P0, PT, R0, R163, PT ;  /* 0x000000a30000720c */ /* 0x000fda0003f06270 */
[----:B------:R-:W-:Y:S05]  /*26070*/  @!P0 BRA `(.L_x_3777) ;  /* 0x000000a800088947 */ /* 0x000fea0003800000 */
.L_x_3806:
        /* <DEDUP_REMOVED lines=20> */
.L_x_3779:
[----:B------:R-:W-:Y:S05]  /*261c0*/  BSYNC B0 ;  /* 0x0000000000007941 */ /* 0x000fea0003800000 */
.L_x_3778:
        /* <DEDUP_REMOVED lines=13> */
.L_x_3781:
[----:B------:R-:W-:Y:S05]  /*262a0*/  BSYNC B0 ;  /* 0x0000000000007941 */ /* 0x000fea0003800000 */
.L_x_3780:
        /* <DEDUP_REMOVED lines=8> */
.L_x_3783:
[----:B------:R-:W-:Y:S05]  /*26330*/  BSYNC B0 ;  /* 0x0000000000007941 */ /* 0x000fea0003800000 */
.L_x_3782:
        /* <DEDUP_REMOVED lines=58> */
.L_x_3786:
[----:B------:R-:W-:Y:S05]  /*266e0*/  BSYNC B0 ;  /* 0x0000000000007941 */ /* 0x000fea0003800000 */
.L_x_3785:
        /* <DEDUP_REMOVED lines=13> */
.L_x_3788:
[----:B------:R-:W-:Y:S05]  /*267c0*/  BSYNC B0 ;  /* 0x0000000000007941 */ /* 0x000fea0003800000 */
.L_x_3787:
        /* <DEDUP_REMOVED lines=8> */
.L_x_3790:
[----:B------:R-:W-:Y:S05]  /*26850*/  BSYNC B0 ;  /* 0x0000000000007941 */ /* 0x000fea0003800000 */
.L_x_3789:
        /* <DEDUP_REMOVED lines=460> */
[----:B------:R-:W-:-:S02]  /*28520*/  FMUL.FTZ R28, R38, R56 ;  /* 0x00000038261c7220 */ /* 0x000fc40000410000 */
[----:B------:R-:W-:Y:S01]  /*28530*/  IMAD.IADD R38, R58, 0x1, -R37 ;  /* 0x000000013a267824 */ /* 0x000fe200078e0a25 */
[----:B0-----:R0:W1:Y:S01]  /*28540*/  MUFU.TANH R3, R24 ;  /* 0x0000001800037308 */ /* 0x0010620000002400 */
[-C--:B------:R-:W-:Y:S01]  /*28550*/  FMUL.FTZ R57, R29, R56.reuse ;  /* 0x000000381d397220 */ /* 0x080fe20000410000 */
        /* <DEDUP_REMOVED lines=9> */
[----:B------:R-:W-:Y:S01]  /*285f0*/  LEA.HI R44, R45, R38, RZ, 0x2 ;  /* 0x000000262d2c7211 */ /* 0x000fe200078f10ff */
[-C--:B------:R-:W-:Y:S01]  /*28600*/  FMUL.FTZ R34, R46, R56.reuse ;  /* 0x000000382e227220 */ /* 0x080fe20000410000 */
[----:B------:R-:W-:Y:S01]  /*28610*/  LOP3.LUT R59, R43, 0xfffffffc, RZ, 0xc0, !PT ;  /* 0xfffffffc2b3b7812 */ /* 0x000fe200078ec0ff */
[----:B------:R-:W-:Y:S01]  /*28620*/  FMUL.FTZ R37, R47, R56 ;  /* 0x000000382f257220 */ /* 0x000fe20000410000 */
        /* <DEDUP_REMOVED lines=34> */
[----:B------:R-:W4:Y:S01]  /*28850*/  MUFU.TANH R15, R15 ;  /* 0x0000000f000f7308 */ /* 0x000f220000002400 */
[----:B------:R-:W-:-:S07]  /*28860*/  FMUL.FTZ R53, R53, R56 ;  /* 0x0000003835357220 */ /* 0x000fce0000410000 */
        /* <DEDUP_REMOVED lines=29> */
[--C-:B0-----:R-:W-:Y:S02]  /*28a40*/  IMAD.IADD R6, R48, 0x1, R47.reuse ;  /* 0x0000000130067824 */ /* 0x101fe400078e022f */
[----:B------:R-:W-:Y:S01]  /*28a50*/  IMAD.IADD R7, R50, 0x1, R47 ;  /* 0x0000000132077824 */ /* 0x000fe200078e022f */
[----:B------:R0:W1:Y:S02]  /*28a60*/  MUFU.TANH R44, R53 ;  /* 0x00000035002c7308 */ /* 0x0000640000002400 */
[----:B0-----:R-:W-:Y:S01]  /*28a70*/  IMAD.IADD R53, R8, 0x1, -R51 ;  /* 0x0000000108357824 */ /* 0x001fe200078e0a33 */
        /* <DEDUP_REMOVED lines=11> */
.L_x_3795:
[----:B------:R-:W-:-:S13]  /*28b30*/  ISETP.NE.AND P1, PT, R9, 0x1, PT ;  /* 0x000000010900780c */ /* 0x000fda0003f25270 */
[----:B------:R-:W-:-:S05]  /*28b40*/  @P1 IMAD.HI.U32 R38, R8, R10, RZ ;  /* 0x0000000a08261227 */ /* 0x000fca00078e00ff */
[----:B------:R-:W-:-:S07]  /*28b50*/  @P1 SHF.R.U32.HI R8, RZ, R11, R38 ;  /* 0x0000000bff081219 */ /* 0x000fce0000011626 */
.L_x_3796:
[----:B------:R-:W-:Y:S05]  /*28b60*/  BSYNC B1 ;  /* 0x0000000000017941 */ /* 0x000fea0003800000 */
.L_x_3794:
[----:B------:R-:W-:-:S04]  /*28b70*/  IMAD R19, R8, R9, -R51 ;  /* 0x0000000908137224 */ /* 0x000fc800078e0a33 */
[----:B------:R-:W-:-:S05]  /*28b80*/  IMAD R8, R46, -0x2, R19 ;  /* 0xfffffffe2e087824 */ /* 0x000fca00078e0213 */
[----:B------:R-:W-:Y:S02]  /*28b90*/  VIMNMX R7, R7, R8, !PT ;  /* 0x0000000807077248 */ /* 0x000fe40007fe0100 */
[----:B------:R-:W-:-:S07]  /*28ba0*/  VIADDMNMX R6, R8, R9, R6, PT ;  /* 0x0000000908067246 */ /* 0x000fce0003800106 */
.L_x_3793:
[----:B------:R-:W-:Y:S05]  /*28bb0*/  BSYNC B0 ;  /* 0x0000000000007941 */ /* 0x000fea0003800000 */
.L_x_3792:
        /* <DEDUP_REMOVED lines=73> */
[----:B------:R-:W-:Y:S02]  /*29050*/  ISETP.GT.AND P6, PT, R7, 0x39, !P6 ;  /* 0x000000390700780c */ /* 0x000fe400077c4270 */
[----:B------:R-:W0:Y:S02]  /*29060*/  SHFL.IDX PT, R7, R58, 0x1, 0x1c1f ;  /* 0x003c1f003a077f89 */ /* 0x000e2400000e0000 */
        /* <DEDUP_REMOVED lines=16> */
.L_x_3800:
[----:B------:R-:W-:-:S13]  /*29170*/  ISETP.NE.AND P6, PT, R9, 0x1, PT ;  /* 0x000000010900780c */ /* 0x000fda0003fc5270 */
[----:B------:R-:W-:-:S05]  /*29180*/  @P6 IMAD.HI.U32 R10, R4, R10, RZ ;  /* 0x0000000a040a6227 */ /* 0x000fca00078e00ff */
[----:B------:R-:W-:-:S07]  /*29190*/  @P6 SHF.R.U32.HI R4, RZ, R11, R10 ;  /* 0x0000000bff046219 */ /* 0x000fce000001160a */
.L_x_3801:
[----:B------:R-:W-:Y:S05]  /*291a0*/  BSYNC B1 ;  /* 0x0000000000017941 */ /* 0x000fea0003800000 */
.L_x_3799:
[----:B------:R-:W-:-:S04]  /*291b0*/  IMAD R5, R4, R9, -R51 ;  /* 0x0000000904057224 */ /* 0x000fc800078e0a33 */
[----:B------:R-:W-:-:S05]  /*291c0*/  IMAD R46, R46, -0x2, R5 ;  /* 0xfffffffe2e2e7824 */ /* 0x000fca00078e0205 */
[----:B------:R-:W-:Y:S02]  /*291d0*/  VIADDMNMX R6, R46, R9, R6, PT ;  /* 0x000000092e067246 */ /* 0x000fe40003800106 */
[----:B------:R-:W-:-:S07]  /*291e0*/  VIMNMX R3, R3, R46, !PT ;  /* 0x0000002e03037248 */ /* 0x000fce0007fe0100 */
.L_x_3798:
[----:B------:R-:W-:Y:S05]  /*291f0*/  BSYNC B0 ;  /* 0x0000000000007941 */ /* 0x000fea0003800000 */
.L_x_3797:
        /* <DEDUP_REMOVED lines=43> */
[----:B------:R-:W-:Y:S02]  /*294b0*/  ISETP.NE.AND P6, PT, R49, RZ, PT ;  /* 0x000000ff3100720c */ /* 0x000fe40003fc5270 */
[----:B------:R-:W-:-:S04]  /*294c0*/  ISETP.GT.AND P5, PT, R3, 0x28, !P5 ;  /* 0x000000280300780c */ /* 0x000fc80006fa4270 */
[C---:B------:R-:W-:Y:S02]  /*294d0*/  ISETP.LT.OR P5, PT, R6.reuse, 0x29, P5 ;  /* 0x000000290600780c */ /* 0x040fe40002fa1670 */
[----:B------:R-:W-:Y:S02]  /*294e0*/  ISETP.LT.OR P1, PT, R6, 0x2a, P1 ;  /* 0x0000002a0600780c */ /* 0x000fe40000f21670 */
[----:B------:R-:W-:Y:S02]  /*294f0*/  FSEL R34, R34, -INF , !P5 ;  /* 0xff80000022227808 */ /* 0x000fe40006800000 */
[----:B------:R-:W-:Y:S02]  /*29500*/  ISETP.GT.AND P3, PT, R3, 0x31, !P3 ;  /* 0x000000310300780c */ /* 0x000fe40005f64270 */
[----:B------:R-:W-:Y:S02]  /*29510*/  ISETP.LT.OR P2, PT, R6, 0x31, P2 ;  /* 0x000000310600780c */ /* 0x000fe40001741670 */
[----:B------:R-:W-:-:S02]  /*29520*/  FSEL R37, R37, -INF , !P1 ;  /* 0xff80000025257808 */ /* 0x000fc40004800000 */
[C---:B------:R-:W-:Y:S02]  /*29530*/  ISETP.GT.AND P4, PT, R3.reuse, 0x38, !P4 ;  /* 0x000000380300780c */ /* 0x040fe40006784270 */
[----:B------:R-:W-:Y:S02]  /*29540*/  ISETP.GT.AND P1, PT, R3, 0x39, !P6 ;  /* 0x000000390300780c */ /* 0x000fe40007724270 */
[----:B------:R-:W-:Y:S02]  /*29550*/  ISETP.LT.OR P3, PT, R6, 0x32, P3 ;  /* 0x000000320600780c */ /* 0x000fe40001f61670 */
[----:B------:R-:W-:Y:S02]  /*29560*/  FSEL R12, R12, -INF , !P2 ;  /* 0xff8000000c0c7808 */ /* 0x000fe40005000000 */
[C---:B------:R-:W-:Y:S02]  /*29570*/  ISETP.LT.OR P4, PT, R6.reuse, 0x39, P4 ;  /* 0x000000390600780c */ /* 0x040fe40002781670 */
[----:B------:R-:W-:Y:S01]  /*29580*/  FSEL R21, R21, -INF , !P3 ;  /* 0xff80000015157808 */ /* 0x000fe20005800000 */
[----:B------:R-:W-:Y:S01]  /*29590*/  UIADD3 UR4, UP0, UR37, 0x200, URZ ;  /* 0x0000020025047890 */ /* 0x000fe2000ff1e03f */
[----:B------:R-:W-:-:S02]  /*295a0*/  ISETP.LT.OR P1, PT, R6, 0x3a, P1 ;  /* 0x0000003a0600780c */ /* 0x000fc40000f21670 */
[----:B------:R-:W-:Y:S01]  /*295b0*/  FSEL R48, R13, -INF , !P4 ;  /* 0xff8000000d307808 */ /* 0x000fe20006000000 */
[----:B------:R-:W-:Y:S02]  /*295c0*/  ULOP3.LUT UR4, UR4, 0x4, URZ, 0xfc, !UPT ;  /* 0x0000000404047892 */ /* 0x000fe4000f8efc3f */
[----:B------:R-:W-:Y:S01]  /*295d0*/  UIADD3.X UR5, URZ, UR36, URZ, UP0, !UPT ;  /* 0x000000243f057290 */ /* 0x000fe200087fe43f */
        /* <DEDUP_REMOVED lines=60> */
[----:B0-----:R-:W-:Y:S01]  /*299a0*/  FMUL.FTZ R15, R49, R50 ;  /* 0x00000032310f7220 */ /* 0x001fe20000410000 */
        /* <DEDUP_REMOVED lines=19> */
.L_x_3803:
[----:B------:R-:W-:Y:S05]  /*29ae0*/  BSYNC B0 ;  /* 0x0000000000007941 */ /* 0x000fea0003800000 */
.L_x_3802:
        /* <DEDUP_REMOVED lines=9> */
[----:B------:R-:W0:Y:S04]  /*29b80*/  LD.E R4, desc[UR44][R4.64] ;  /* 0x0000002c04047980 */ /* 0x000e28000c101900 */
[----:B------:R-:W4:Y:S04]  /*29b90*/  LD.E R49, desc[UR44][R16.64+0x210] ;  /* 0x0002102c10317980 */ /* 0x000f28000c101900 */
[----:B------:R-:W5:Y:S01]  /*29ba0*/  LD.E R51, desc[UR44][R16.64+0x214] ;  /* 0x0002142c10337980 */ /* 0x000f62000c101900 */
[C---:B--2---:R-:W-:Y:S01]  /*29bb0*/  FSETP.NEU.FTZ.AND P1, PT, R10.reuse, -INF , PT ;  /* 0xff8000000a00780b */ /* 0x044fe20003f3d000 */
[----:B---3--:R-:W-:Y:S01]  /*29bc0*/  FMUL.FTZ R6, R10, R11 ;  /* 0x0000000b0a067220 */ /* 0x008fe20000410000 */
[----:B0-----:R-:W-:-:S04]  /*29bd0*/  FMUL.FTZ R2, R11, R4 ;  /* 0x000000040b027220 */ /* 0x001fc80000410000 */
[----:B------:R-:W-:Y:S02]  /*29be0*/  FSEL R6, R6, RZ, P1 ;  /* 0x000000ff06067208 */ /* 0x000fe40000800000 */
[----:B------:R-:W-:-:S03]  /*29bf0*/  FSETP.NEU.FTZ.AND P1, PT, R4, -INF , PT ;  /* 0xff8000000400780b */ /* 0x000fc60003f3d000 */
[-CC-:B------:R-:W-:Y:S01]  /*29c00*/  FFMA.FTZ R168, R47, R11.reuse, -R6.reuse ;  /* 0x0000000b2fa87223 */ /* 0x180fe20000010806 */
[----:B------:R-:W-:Y:S01]  /*29c10*/  FSEL R2, R2, RZ, P1 ;  /* 0x000000ff02027208 */ /* 0x000fe20000800000 */
[-CC-:B------:R-:W-:Y:S01]  /*29c20*/  FFMA.FTZ R9, R38, R11.reuse, -R6.reuse ;  /* 0x0000000b26097223 */ /* 0x180fe20000010806 */
[-CC-:B------:R-:W-:Y:S01]  /*29c30*/  FFMA.FTZ R170, R20, R11.reuse, -R6.reuse ;  /* 0x0000000b14aa7223 */ /* 0x180fe20000010806 */
[-CC-:B------:R-:W-:Y:S01]  /*29c40*/  FFMA.FTZ R47, R57, R11.reuse, -R6.reuse ;  /* 0x0000000b392f7223 */ /* 0x180fe20000010806 */
[-C--:B------:R-:W-:Y:S01]  /*29c50*/  FFMA.FTZ R172, R31, R11.reuse, -R6 ;  /* 0x0000000b1fac7223 */ /* 0x080fe20000010806 */
[-CC-:B------:R-:W-:Y:S01]  /*29c60*/  FFMA.FTZ R14, R14, R11.reuse, -R2.reuse ;  /* 0x0000000b0e0e7223 */ /* 0x180fe20000010802 */
[----:B------:R-:W4:Y:S01]  /*29c70*/  MUFU.EX2 R168, R168 ;  /* 0x000000a800a87308 */ /* 0x000f220000000800 */
[-CC-:B------:R-:W-:Y:S01]  /*29c80*/  FFMA.FTZ R46, R46, R11.reuse, -R2.reuse ;  /* 0x0000000b2e2e7223 */ /* 0x180fe20000010802 */
[-CC-:B------:R-:W-:Y:S01]  /*29c90*/  FFMA.FTZ R24, R24, R11.reuse, -R2.reuse ;  /* 0x0000000b18187223 */ /* 0x180fe20000010802 */
[-CC-:B------:R-:W-:Y:S01]  /*29ca0*/  FFMA.FTZ R25, R25, R11.reuse, -R2.reuse ;  /* 0x0000000b19197223 */ /* 0x180fe20000010802 */
[-C--:B------:R-:W-:Y:S01]  /*29cb0*/  FFMA.FTZ R26, R26, R11.reuse, -R2 ;  /* 0x0000000b1a1a7223 */ /* 0x080fe20000010802 */
[-C--:B------:R-:W-:Y:S01]  /*29cc0*/  FFMA.FTZ R31, R33, R11.reuse, -R6 ;  /* 0x0000000b211f7223 */ /* 0x080fe20000010806 */
[-C--:B------:R-:W-:Y:S01]  /*29cd0*/  FFMA.FTZ R27, R27, R11.reuse, -R2 ;  /* 0x0000000b1b1b7223 */ /* 0x080fe20000010802 */
[-CC-:B------:R-:W-:Y:S01]  /*29ce0*/  FFMA.FTZ R174, R35, R11.reuse, -R6.reuse ;  /* 0x0000000b23ae7223 */ /* 0x180fe20000010806 */
[----:B------:R-:W5:Y:S01]  /*29cf0*/  MUFU.EX2 R14, R14 ;  /* 0x0000000e000e7308 */ /* 0x000f620000000800 */
        /* <DEDUP_REMOVED lines=8> */
[-CC-:B------:R-:W-:Y:S01]  /*29d80*/  FFMA.FTZ R182, R18, R11.reuse, -R6.reuse ;  /* 0x0000000b12b67223 */ /* 0x180fe20000010806 */
[-C--:B------:R-:W-:Y:S01]  /*29d90*/  FFMA.FTZ R41, R44, R11.reuse, -R6 ;  /* 0x0000000b2c297223 */ /* 0x080fe20000010806 */
[----:B----4-:R-:W-:Y:S01]  /*29da0*/  FADD.FTZ R4, R168, R49 ;  /* 0x00000031a8047221 */ /* 0x010fe20000010000 */
[-CC-:B------:R-:W-:Y:S01]  /*29db0*/  FFMA.FTZ R28, R28, R11.reuse, -R2.reuse ;  /* 0x0000000b1c1c7223 */ /* 0x180fe20000010802 */
[-CC-:B------:R-:W-:Y:S01]  /*29dc0*/  FFMA.FTZ R29, R29, R11.reuse, -R2.reuse ;  /* 0x0000000b1d1d7223 */ /* 0x180fe20000010802 */
[-CC-:B------:R-:W-:Y:S01]  /*29dd0*/  FFMA.FTZ R30, R30, R11.reuse, -R2.reuse ;  /* 0x0000000b1e1e7223 */ /* 0x180fe20000010802 */
[-CC-:B------:R-:W-:Y:S01]  /*29de0*/  FFMA.FTZ R32, R32, R11.reuse, -R2.reuse ;  /* 0x0000000b20207223 */ /* 0x180fe20000010802 */
[----:B------:R-:W1:Y:S01]  /*29df0*/  MUFU.EX2 R169, R46 ;  /* 0x0000002e00a97308 */ /* 0x000e620000000800 */
[----:B-----5:R-:W-:Y:S01]  /*29e00*/  FADD.FTZ R6, R14, R51 ;  /* 0x000000330e067221 */ /* 0x020fe20000010000 */
[-CC-:B------:R-:W-:Y:S01]  /*29e10*/  FFMA.FTZ R34, R34, R11.reuse, -R2.reuse ;  /* 0x0000000b22227223 */ /* 0x180fe20000010802 */
[-CC-:B------:R-:W-:Y:S01]  /*29e20*/  FFMA.FTZ R37, R37, R11.reuse, -R2.reuse ;  /* 0x0000000b25257223 */ /* 0x180fe20000010802 */
[-CC-:B------:R-:W-:Y:S01]  /*29e30*/  FFMA.FTZ R12, R12, R11.reuse, -R2.reuse ;  /* 0x0000000b0c0c7223 */ /* 0x180fe20000010802 */
[-CC-:B------:R-:W-:Y:S01]  /*29e40*/  FFMA.FTZ R21, R21, R11.reuse, -R2.reuse ;  /* 0x0000000b15157223 */ /* 0x180fe20000010802 */
[-CC-:B------:R-:W-:Y:S01]  /*29e50*/  FFMA.FTZ R48, R48, R11.reuse, -R2.reuse ;  /* 0x0000000b30307223 */ /* 0x180fe20000010802 */
[----:B------:R-:W-:Y:S01]  /*29e60*/  FFMA.FTZ R2, R45, R11, -R2 ;  /* 0x0000000b2d027223 */ /* 0x000fe20000010802 */
        /* <DEDUP_REMOVED lines=85> */
[----:B------:R0:W-:Y:S04]  /*2a3c0*/  STSM.16.M88.4 [R5], R172 ;  /* 0x000000ac05007844 */ /* 0x0001e80000000200 */
[----:B------:R-:W-:Y:S04]  /*2a3d0*/  STSM.16.M88.4 [R45], R176 ;  /* 0x000000b02d007844 */ /* 0x000fe80000000200 */
[----:B------:R1:W-:Y:S04]  /*2a3e0*/  STSM.16.M88.4 [R4], R180 ;  /* 0x000000b404007844 */ /* 0x0003e80000000200 */
[----:B------:R-:W2:Y:S01]  /*2a3f0*/  LD.E R6, desc[UR44][R16.64+0x230] ;  /* 0x0002302c10067980 */ /* 0x000ea2000c101900 */
[----:B------:R-:W-:-:S04]  /*2a400*/  UIADD3 UR4, UP0, UR37, 0x230, URZ ;  /* 0x0000023025047890 */ /* 0x000fc8000ff1e03f */
[----:B------:R-:W-:Y:S02]  /*2a410*/  ULOP3.LUT UR5, UR4, 0x4, URZ, 0xfc, !UPT ;  /* 0x0000000404057892 */ /* 0x000fe4000f8efc3f */
[----:B------:R-:W-:-:S04]  /*2a420*/  UIADD3.X UR7, URZ, UR36, URZ, UP0, !UPT ;  /* 0x000000243f077290 */ /* 0x000fc800087fe43f */
[----:B------:R-:W-:Y:S02]  /*2a430*/  IMAD.U32 R2, RZ, RZ, UR5 ;  /* 0x00000005ff027e24 */ /* 0x000fe4000f8e00ff */
[----:B------:R-:W-:Y:S02]  /*2a440*/  IMAD.U32 R3, RZ, RZ, UR7 ;  /* 0x00000007ff037e24 */ /* 0x000fe4000f8e00ff */
[----:B--2---:R-:W-:-:S05]  /*2a450*/  FMUL.FTZ R7, R15, R6 ;  /* 0x000000060f077220 */ /* 0x004fca0000410000 */
[----:B------:R-:W-:Y:S04]  /*2a460*/  ST.E desc[UR44][R16.64+0x230], R7 ;  /* 0x0002300710007985 */ /* 0x000fe8000c10192c */
[----:B------:R-:W0:Y:S02]  /*2a470*/  LD.E R6, desc[UR44][R2.64] ;  /* 0x0000002c02067980 */ /* 0x000e24000c101900 */
[----:B0-----:R-:W-:-:S05]  /*2a480*/  FMUL.FTZ R5, R15, R6 ;  /* 0x000000060f057220 */ /* 0x001fca0000410000 */
[----:B------:R0:W-:Y:S04]  /*2a490*/  ST.E desc[UR44][R2.64], R5 ;  /* 0x0000000502007985 */ /* 0x0001e8000c10192c */
[----:B------:R-:W0:Y:S04]  /*2a4a0*/  LD.E R60, desc[UR44][R16.64+0x240] ;  /* 0x0002402c103c7980 */ /* 0x000e28000c101900 */
        /* <DEDUP_REMOVED lines=60> */
[----:B------:R-:W5:Y:S01]  /*2a870*/  LD.E R8, desc[UR44][R16.64+0x420] ;  /* 0x0004202c10087980 */ /* 0x000f62000c101900 */
[----:B------:R-:W-:Y:S01]  /*2a880*/  ULOP3.LUT UR5, UR4, 0x8, URZ, 0xfc, !UPT ;  /* 0x0000000804057892 */ /* 0x000fe2000f8efc3f */
[C---:B0-----:R-:W-:Y:S01]  /*2a890*/  FMUL.FTZ R5, R15.reuse, R60 ;  /* 0x0000003c0f057220 */ /* 0x041fe20000410000 */
[----:B--2---:R-:W-:-:S04]  /*2a8a0*/  FMUL.FTZ R27, R15, R130 ;  /* 0x000000820f1b7220 */ /* 0x004fc80000410000 */
[----:B------:R0:W-:Y:S01]  /*2a8b0*/  ST.E desc[UR44][R16.64+0x240], R5 ;  /* 0x0002400510007985 */ /* 0x0001e2000c10192c */
[C---:B---3--:R-:W-:Y:S01]  /*2a8c0*/  FMUL.FTZ R7, R15.reuse, R62 ;  /* 0x0000003e0f077220 */ /* 0x048fe20000410000 */
[C---:B----4-:R-:W-:Y:S01]  /*2a8d0*/  FMUL.FTZ R9, R15.reuse, R64 ;  /* 0x000000400f097220 */ /* 0x050fe20000410000 */
[C---:B-----5:R-:W-:Y:S01]  /*2a8e0*/  FMUL.FTZ R11, R15.reuse, R66 ;  /* 0x000000420f0b7220 */ /* 0x060fe20000410000 */
        /* <DEDUP_REMOVED lines=14> */
[C---:B--2---:R-:W-:Y:S01]  /*2a9d0*/  FMUL.FTZ R11, R15.reuse, R84 ;  /* 0x000000540f0b7220 */ /* 0x044fe20000410000 */
[C---:B---3--:R-:W-:Y:S01]  /*2a9e0*/  FMUL.FTZ R19, R15.reuse, R86 ;  /* 0x000000560f137220 */ /* 0x048fe20000410000 */
        /* <DEDUP_REMOVED lines=9> */
[----:B--2---:R-:W-:-:S03]  /*2aa80*/  FMUL.FTZ R7, R15, R94 ;  /* 0x0000005e0f077220 */ /* 0x004fc60000410000 */
[----:B------:R2:W-:Y:S01]  /*2aa90*/  ST.E desc[UR44][R16.64+0x2a0], R11 ;  /* 0x0002a00b10007985 */ /* 0x0005e2000c10192c */
[----:B---3--:R-:W-:-:S03]  /*2aaa0*/  FMUL.FTZ R27, R15, R98 ;  /* 0x000000620f1b7220 */ /* 0x008fc60000410000 */
[----:B------:R3:W-:Y:S01]  /*2aab0*/  ST.E desc[UR44][R16.64+0x2a4], R19 ;  /* 0x0002a41310007985 */ /* 0x0007e2000c10192c */
[C---:B-1----:R-:W-:Y:S01]  /*2aac0*/  FMUL.FTZ R29, R15.reuse, R100 ;  /* 0x000000640f1d7220 */ /* 0x042fe20000410000 */
[C---:B0-----:R-:W-:Y:S02]  /*2aad0*/  FMUL.FTZ R9, R15.reuse, R96 ;  /* 0x000000600f097220 */ /* 0x041fe40000410000 */
        /* <DEDUP_REMOVED lines=16> */
[C---:B---3--:R-:W-:Y:S01]  /*2abe0*/  FMUL.FTZ R27, R15.reuse, R118 ;  /* 0x000000760f1b7220 */ /* 0x048fe20000410000 */
[C---:B0-----:R-:W-:Y:S02]  /*2abf0*/  FMUL.FTZ R29, R15.reuse, R120 ;  /* 0x000000780f1d7220 */ /* 0x041fe40000410000 */
[----:B------:R0:W-:Y:S01]  /*2ac00*/  ST.E desc[UR44][R16.64+0x2f4], R5 ;  /* 0x0002f40510007985 */ /* 0x0001e2000c10192c */
[C---:B--2---:R-:W-:Y:S01]  /*2ac10*/  FMUL.FTZ R11, R15.reuse, R116 ;  /* 0x000000740f0b7220 */ /* 0x044fe20000410000 */
        /* <DEDUP_REMOVED lines=71> */
[----:B0-----:R-:W-:-:S02]  /*2b090*/  IMAD.U32 R7, RZ, RZ, UR7 ;  /* 0x00000007ff077e24 */ /* 0x001fc4000f8e00ff */
[----:B-1----:R-:W-:-:S03]  /*2b0a0*/  FMUL.FTZ R9, R13, R6 ;  /* 0x000000060d097220 */ /* 0x002fc60000410000 */
[----:B------:R-:W-:Y:S02]  /*2b0b0*/  IMAD.U32 R6, RZ, RZ, UR6 ;  /* 0x00000006ff067e24 */ /* 0x000fe4000f8e00ff */
        /* <DEDUP_REMOVED lines=195> */
[----:B----4-:R-:W-:Y:S04]  /*2bcf0*/  ST.E desc[UR44][R2.64], R15 ;  /* 0x0000000f02007985 */ /* 0x010fe8000c10192c */
[----:B-1----:R-:W4:Y:S01]  /*2bd00*/  LD.E R19, desc[UR44][R4.64] ;  /* 0x0000002c04137980 */ /* 0x002f22000c101900 */
[----:B------:R-:W-:-:S02]  /*2bd10*/  IMAD.U32 R10, RZ, RZ, UR6 ;  /* 0x00000006ff0a7e24 */ /* 0x000fc4000f8e00ff */
[----:B------:R-:W-:Y:S01]  /*2bd20*/  IMAD.U32 R11, RZ, RZ, UR7 ;  /* 0x00000007ff0b7e24 */ /* 0x000fe2000f8e00ff */
[----:B----4-:R-:W-:Y:S04]  /*2bd30*/  ST.E desc[UR44][R4.64], R19 ;  /* 0x0000001304007985 */ /* 0x010fe8000c10192c */
[----:B--2---:R-:W2:Y:S04]  /*2bd40*/  LD.E R21, desc[UR44][R10.64] ;  /* 0x0000002c0a157980 */ /* 0x004ea8000c101900 */
[----:B--2---:R0:W-:Y:S04]  /*2bd50*/  ST.E desc[UR44][R10.64], R21 ;  /* 0x000000150a007985 */ /* 0x0041e8000c10192c */
[----:B---3--:R-:W2:Y:S04]  /*2bd60*/  LD.E R9, desc[UR44][R16.64+0x240] ;  /* 0x0002402c10097980 */ /* 0x008ea8000c101900 */
[----:B------:R-:W3:Y:S04]  /*2bd70*/  LD.E R12, desc[UR44][R16.64+0x24c] ;  /* 0x00024c2c100c7980 */ /* 0x000ee8000c101900 */
[----:B0-----:R-:W4:Y:S04]  /*2bd80*/  LD.E R10, desc[UR44][R16.64+0x244] ;  /* 0x0002442c100a7980 */ /* 0x001f28000c101900 */
[----:B------:R-:W5:Y:S04]  /*2bd90*/  LD.E R11, desc[UR44][R16.64+0x248] ;  /* 0x0002482c100b7980 */ /* 0x000f68000c101900 */
        /* <DEDUP_REMOVED lines=120> */
[----:B----4-:R0:W-:Y:S04]  /*2c520*/  ST.E desc[UR44][R16.64+0x244], R10 ;  /* 0x0002440a10007985 */ /* 0x0101e8000c10192c */
[----:B-----5:R1:W-:Y:S04]  /*2c530*/  ST.E desc[UR44][R16.64+0x248], R11 ;  /* 0x0002480b10007985 */ /* 0x0203e8000c10192c */
[----:B--2---:R-:W-:Y:S01]  /*2c540*/  ST.E desc[UR44][R16.64+0x240], R9 ;  /* 0x0002400910007985 */ /* 0x004fe2000c10192c */
[----:B0-----:R-:W-:-:S02]  /*2c550*/  IMAD.U32 R10, RZ, RZ, UR6 ;  /* 0x00000006ff0a7e24 */ /* 0x001fc4000f8e00ff */
[----:B-1----:R-:W-:Y:S01]  /*2c560*/  IMAD.U32 R11, RZ, RZ, UR7 ;  /* 0x00000007ff0b7e24 */ /* 0x002fe2000f8e00ff */
[----:B---3--:R-:W-:Y:S04]  /*2c570*/  ST.E desc[UR44][R16.64+0x24c], R12 ;  /* 0x00024c0c10007985 */ /* 0x008fe8000c10192c */
        /* <DEDUP_REMOVED lines=255> */
[----:B------:R-:W-:Y:S01]  /*2d570*/  R2UR UR10, R8 ;  /* 0x00000000080a72ca */ /* 0x000fe200000e0000 */
[----:B------:R-:W-:Y:S01]  /*2d580*/  IMAD.U32 R8, RZ, RZ, UR6 ;  /* 0x00000006ff087e24 */ /* 0x000fe2000f8e00ff */
[----:B------:R-:W-:Y:S01]  /*2d590*/  R2UR UR11, R9 ;  /* 0x00000000090b72ca */ /* 0x000fe200000e0000 */
[----:B------:R-:W-:Y:S01]  /*2d5a0*/  IMAD.U32 R9, RZ, RZ, UR7 ;  /* 0x00000007ff097e24 */ /* 0x000fe2000f8e00ff */
        /* <DEDUP_REMOVED lines=131> */
[----:B------:R-:W-:Y:S02]  /*2dde0*/  VIADD R8, R6, 0x100 ;  /* 0x0000010006087836 */ /* 0x000fe40000000000 */
[----:B------:R-:W-:-:S03]  /*2ddf0*/  IMAD.MOV.U32 R9, RZ, RZ, R7 ;  /* 0x000000ffff097224 */ /* 0x000fc600078e0007 */
[----:B------:R-:W-:Y:S01]  /*2de00*/  R2UR UR10, R8 ;  /* 0x00000000080a72ca */ /* 0x000fe200000e0000 */
[----:B------:R-:W-:Y:S01]  /*2de10*/  IMAD.U32 R8, RZ, RZ, UR6 ;  /* 0x00000006ff087e24 */ /* 0x000fe2000f8e00ff */
[----:B------:R-:W-:Y:S01]  /*2de20*/  R2UR UR11, R9 ;  /* 0x00000000090b72ca */ /* 0x000fe200000e0000 */
[----:B------:R-:W-:Y:S02]  /*2de30*/  IMAD.U32 R9, RZ, RZ, UR7 ;  /* 0x00000007ff097e24 */ /* 0x000fe4000f8e00ff */
        /* <DEDUP_REMOVED lines=267> */
[----:B------:R-:W-:Y:S02]  /*2eef0*/  IMAD.U32 R6, RZ, RZ, UR6 ;  /* 0x00000006ff067e24 */ /* 0x000fe4000f8e00ff */
[----:B------:R-:W-:Y:S01]  /*2ef00*/  IMAD.U32 R7, RZ, RZ, UR7 ;  /* 0x00000007ff077e24 */ /* 0x000fe2000f8e00ff */
[----:B------:R-:W-:Y:S02]  /*2ef10*/  WARPGROUP.DEPBAR.LE gsb0, 0x0 ;  /* 0x00008000000079c5 */ /* 0x000fe40000010000 */
[----:B------:R-:W-:Y:S04]  /*2ef20*/  ST.E desc[UR44][R16.64+0x230], R24 ;  /* 0x0002301810007985 */ /* 0x000fe8000c10192c */
[----:B------:R-:W-:Y:S04]  /*2ef30*/  ST.E desc[UR44][R2.64], R25 ;  /* 0x0000001902007985 */ /* 0x000fe8000c10192c */
[----:B------:R-:W-:Y:S04]  /*2ef40*/  ST.E desc[UR44][R4.64], R26 ;  /* 0x0000001a04007985 */ /* 0x000fe8000c10192c */
[----:B------:R0:W-:Y:S04]  /*2ef50*/  ST.E desc[UR44][R6.64], R27 ;  /* 0x0000001b06007985 */ /* 0x0001e8000c10192c */
        /* <DEDUP_REMOVED lines=126> */
[----:B------:R-:W2:Y:S01]  /*2f740*/  LD.E R7, desc[UR44][R2.64] ;  /* 0x0000002c02077980 */ /* 0x000ea2000c101900 */
[----:B------:R-:W-:-:S02]  /*2f750*/  IMAD.U32 R10, RZ, RZ, UR6 ;  /* 0x00000006ff0a7e24 */ /* 0x000fc4000f8e00ff */
[----:B------:R-:W-:Y:S01]  /*2f760*/  IMAD.U32 R11, RZ, RZ, UR7 ;  /* 0x00000007ff0b7e24 */ /* 0x000fe2000f8e00ff */
[----:B--2---:R0:W-:Y:S04]  /*2f770*/  ST.E desc[UR44][R2.64], R7 ;  /* 0x0000000702007985 */ /* 0x0041e8000c10192c */
[----:B------:R-:W2:Y:S01]  /*2f780*/  LD.E R9, desc[UR44][R4.64] ;  /* 0x0000002c04097980 */ /* 0x000ea2000c101900 */
[----:B------:R-:W-:Y:S02]  /*2f790*/  IMAD.U32 R12, RZ, RZ, UR6 ;  /* 0x00000006ff0c7e24 */ /* 0x000fe4000f8e00ff */
[----:B------:R-:W-:Y:S01]  /*2f7a0*/  IMAD.U32 R13, RZ, RZ, UR7 ;  /* 0x00000007ff0d7e24 */ /* 0x000fe2000f8e00ff */
[----:B--2---:R1:W-:Y:S04]  /*2f7b0*/  ST.E desc[UR44][R4.64], R9 ;  /* 0x0000000904007985 */ /* 0x0043e8000c10192c */
[----:B------:R-:W2:Y:S04]  /*2f7c0*/  LD.E R15, desc[UR44][R10.64] ;  /* 0x0000002c0a0f7980 */ /* 0x000ea8000c101900 */
[----:B--2---:R2:W-:Y:S04]  /*2f7d0*/  ST.E desc[UR44][R12.64], R15 ;  /* 0x0000000f0c007985 */ /* 0x0045e8000c10192c */
[----:B0-----:R-:W3:Y:S04]  /*2f7e0*/  LD.E R2, desc[UR44][R16.64+0x240] ;  /* 0x0002402c10027980 */ /* 0x001ee8000c101900 */
[----:B------:R-:W4:Y:S04]  /*2f7f0*/  LD.E R3, desc[UR44][R16.64+0x244] ;  /* 0x0002442c10037980 */ /* 0x000f28000c101900 */
        /* <DEDUP_REMOVED lines=126> */
[----:B------:R0:W-:Y:S04]  /*2ffe0*/  ST.E desc[UR44][R16.64+0x250], R6 ;  /* 0x0002500610007985 */ /* 0x0001e8000c10192c */
[----:B------:R0:W-:Y:S04]  /*2fff0*/  ST.E desc[UR44][R16.64+0x254], R7 ;  /* 0x0002540710007985 */ /* 0x0001e8000c10192c */
[----:B------:R0:W-:Y:S04]  /*30000*/  ST.E desc[UR44][R16.64+0x258], R8 ;  /* 0x0002580810007985 */ /* 0x0001e8000c10192c */
[----:B------:R0:W-:Y:S04]  /*30010*/  ST.E desc[UR44][R16.64+0x25c], R9 ;  /* 0x00025c0910007985 */ /* 0x0001e8000c10192c */
[----:B------:R0:W-:Y:S04]  /*30020*/  ST.E desc[UR44][R16.64+0x260], R10 ;  /* 0x0002600a10007985 */ /* 0x0001e8000c10192c */
        /* <DEDUP_REMOVED lines=131> */
.L_x_3805:
[----:B------:R-:W-:Y:S05]  /*30860*/  BSYNC B0 ;  /* 0x0000000000007941 */ /* 0x000fea0003800000 */
.L_x_3804:
[C---:B------:R-:W-:Y:S01]  /*30870*/  ISETP.GT.AND P0, PT, R0.reuse, R163, PT ;  /* 0x000000a30000720c */ /* 0x040fe20003f04270 */
[----:B------:R-:W-:-:S12]  /*30880*/  VIADD R0, R0, 0xffffffff ;  /* 0xffffffff00007836 */ /* 0x000fd80000000000 */
[----:B------:R-:W-:Y:S05]  /*30890*/  @P0 BRA `(.L_x_3806) ;  /* 0xffffff5400f80947 */ /* 0x000fea000383ffff */
.L_x_3777:
[----:B0-----:R-:W2:Y:S01]  /*308a0*/  LDL R5, [R1+0x210] ;  /* 0x0002100001057983 */ /* 0x001ea20000100800 */
[----:B------:R-:W-:Y:S05]  /*308b0*/  WARPSYNC.ALL ;  /* 0x0000000000007948 */ /* 0x000fea0003800000 */
[----:B------:R-:W3:Y:S01]  /*308c0*/  LDL R6, [R1+0x214] ;  /* 0x0002140001067983 */ /* 0x000ee20000100800 */
[----:B------:R-:W-:Y:S02]  /*308d0*/  IMAD.MOV.U32 R8, RZ, RZ, -0x800000 ;  /* 0xff800000ff087424 */ /* 0x000fe400078e00ff */
        /* <DEDUP_REMOVED lines=9> */
[----:B---3--:R-:W1:Y:S02]  /*30970*/  SHFL.BFLY PT, R3, R6, 0x2, 0x1f ;  /* 0x0c401f0006037f89 */ /* 0x008e6400000e0000 */
[----:B-1----:R-:W-:-:S05]  /*30980*/  FADD.FTZ R4, R3, R6 ;  /* 0x0000000603047221 */ /* 0x002fca0000010000 */
[----:B------:R-:W0:Y:S02]  /*30990*/  SHFL.BFLY PT, R3, R4, 0x1, 0x1f ;  /* 0x0c201f0004037f89 */ /* 0x000e2400000e0000 */
[----:B0-----:R-:W-:Y:S02]  /*309a0*/  FADD.FTZ R20, R4, R3 ;  /* 0x0000000304147221 */ /* 0x001fe40000010000 */
[----:B------:R-:W3:Y:S03]  /*309b0*/  LDL.64 R2, [R1+0xd8] ;  /* 0x0000d80001027983 */ /* 0x000ee60000100a00 */
[----:B------:R-:W-:-:S13]  /*309c0*/  FSETP.NE.FTZ.AND P2, PT, R20, RZ, PT ;  /* 0x000000ff1400720b */ /* 0x000fda0003f55000 */
[----:B------:R-:W4:Y:S04]  /*309d0*/  @P2 LDL R7, [R1+0x220] ;  /* 0x0002200001072983 */ /* 0x000f280000100800 */
[----:B------:R-:W5:Y:S01]  /*309e0*/  @P2 LDL R9, [R1+0x204] ;  /* 0x0002040001092983 */ /* 0x000f620000100800 */
[----:B--2---:R-:W-:-:S13]  /*309f0*/  FSETP.NE.FTZ.AND P1, PT, R13, RZ, PT ;  /* 0x000000ff0d00720b */ /* 0x004fda0003f35000 */
[----:B------:R-:W2:Y:S04]  /*30a00*/  @P1 LDL R0, [R1+0x220] ;  /* 0x0002200001001983 */ /* 0x000ea80000100800 */
[----:B------:R-:W3:Y:S01]  /*30a10*/  @P1 LDL R5, [R1+0x200] ;  /* 0x0002000001051983 */ /* 0x000ee20000100800 */
[----:B------:R-:W0:Y:S08]  /*30a20*/  @P2 MUFU.LG2 R11, R20 ;  /* 0x00000014000b2308 */ /* 0x000e300000000c00 */
[----:B------:R-:W1:Y:S01]  /*30a30*/  @P1 MUFU.LG2 R6, R13 ;  /* 0x0000000d00061308 */ /* 0x000e620000000c00 */
[----:B------:R-:W-:Y:S01]  /*30a40*/  STL [R1+0x214], R20 ;  /* 0x0002141401007387 */ /* 0x000fe20000100800 */
[----:B0-----:R-:W-:Y:S01]  /*30a50*/  @P2 FMUL.FTZ R11, R11, 0.69314718246459960938 ;  /* 0x3f3172180b0b2820 */ /* 0x001fe20000410000 */
[----:B----4-:R-:W-:Y:S01]  /*30a60*/  @P2 FMUL.FTZ R4, R7, 0.69314718246459960938 ;  /* 0x3f31721807042820 */ /* 0x010fe20000410000 */
[----:B-1----:R-:W-:-:S03]  /*30a70*/  @P1 FMUL.FTZ R7, R6, 0.69314718246459960938 ;  /* 0x3f31721806071820 */ /* 0x002fc60000410000 */
[----:B-----5:R-:W-:Y:S02]  /*30a80*/  @P2 FFMA.FTZ R10, R4, R9, R11 ;  /* 0x00000009040a2223 */ /* 0x020fe4000001000b */
[----:B------:R-:W4:Y:S04]  /*30a90*/  LDL R9, [R1+0x1e8] ;  /* 0x0001e80001097983 */ /* 0x000f280000100800 */
[----:B------:R0:W-:Y:S01]  /*30aa0*/  STL [R1+0x214], R10 ;  /* 0x0002140a01007387 */ /* 0x0001e20000100800 */
[----:B--2---:R-:W-:-:S04]  /*30ab0*/  @P1 FMUL.FTZ R0, R0, 0.69314718246459960938 ;  /* 0x3f31721800001820 */ /* 0x004fc80000410000 */
[----:B---3--:R-:W-:-:S05]  /*30ac0*/  @P1 FFMA.FTZ R8, R0, R5, R7 ;  /* 0x0000000500081223 */ /* 0x008fca0000010007 */
[----:B------:R-:W-:Y:S04]  /*30ad0*/  STL [R1+0x210], R8 ;  /* 0x0002100801007387 */ /* 0x000fe80000100800 */
[----:B------:R-:W2:Y:S02]  /*30ae0*/  LD.E R0, desc[UR44][R2.64+0x4] ;  /* 0x0000042c02007980 */ /* 0x000ea4000c101900 */
[----:B--2---:R-:W-:-:S13]  /*30af0*/  ISETP.NE.AND P0, PT, R0, RZ, PT ;  /* 0x000000ff0000720c */ /* 0x004fda0003f05270 */
[----:B------:R-:W2:Y:S04]  /*30b00*/  @!P0 LDL.64 R6, [R1+0xe0] ;  /* 0x0000e00001068983 */ /* 0x000ea80000100a00 */
[----:B------:R-:W4:Y:S01]  /*30b10*/  @!P0 LD.E R12, desc[UR44][R2.64] ;  /* 0x0000002c020c8980 */ /* 0x000f22000c101900 */
[----:B------:R-:W-:-:S06]  /*30b20*/  IMAD.MOV.U32 R0, RZ, RZ, RZ ;  /* 0x000000ffff007224 */ /* 0x000fcc00078e00ff */
[----:B------:R-:W1:Y:S01]  /*30b30*/  @P1 MUFU.RCP R0, R13 ;  /* 0x0000000d00001308 */ /* 0x000e620000001000 */
[----:B--2---:R-:W0:Y:S01]  /*30b40*/  @!P0 LD.E.64 R4, desc[UR44][R6.64] ;  /* 0x0000002c06048980 */ /* 0x004e22000c101b00 */
[----:B----4-:R-:W-:-:S04]  /*30b50*/  @!P0 IMAD R11, R9, 0x40, R12 ;  /* 0x00000040090b8824 */ /* 0x010fc800078e020c */
[----:B0-----:R-:W-:-:S05]  /*30b60*/  @!P0 IMAD.WIDE R10, R11, 0x4, R4 ;  /* 0x000000040b0a8825 */ /* 0x001fca00078e0204 */
[----:B-1----:R0:W-:Y:S04]  /*30b70*/  @!P0 ST.E desc[UR44][R10.64], R0 ;  /* 0x000000000a008985 */ /* 0x0021e8000c10192c */
[----:B------:R-:W2:Y:S04]  /*30b80*/  @!P0 LDL.64 R2, [R1+0xd8] ;  /* 0x0000d80001028983 */ /* 0x000ea80000100a00 */
[----:B--2---:R-:W2:Y:S02]  /*30b90*/  @!P0 LD.E R4, desc[UR44][R2.64+0x4] ;  /* 0x0000042c02048980 */ /* 0x004ea4000c101900 */
        /* <DEDUP_REMOVED lines=67> */
[----:B------:R-:W5:Y:S04]  /*30fd0*/  LDL R120, [R1+0x1f0] ;  /* 0x0001f00001787983 */ /* 0x000f680000100800 */
[----:B------:R-:W5:Y:S01]  /*30fe0*/  LDL R122, [R1+0x1f4] ;  /* 0x0001f400017a7983 */ /* 0x000f620000100800 */
[----:B--2---:R-:W-:-:S05]  /*30ff0*/  VIADD R119, R119, 0x1 ;  /* 0x0000000177777836 */ /* 0x004fca0000000000 */
[----:B------:R-:W-:Y:S01]  /*31000*/  ISETP.NE.AND P0, PT, R119, 0x2, PT ;  /* 0x000000027700780c */ /* 0x000fe20003f05270 */
[-C--:B---3--:R-:W-:Y:S01]  /*31010*/  FMUL.FTZ R19, R19, R0.reuse ;  /* 0x0000000013137220 */ /* 0x088fe20000410000 */
[----:B------:R-:W-:Y:S01]  /*31020*/  FMUL.FTZ R18, R18, R0 ;  /* 0x0000000012127220 */ /* 0x000fe20000410000 */
[-C--:B----4-:R-:W-:Y:S01]  /*31030*/  FMUL.FTZ R15, R15, R118.reuse ;  /* 0x000000760f0f7220 */ /* 0x090fe20000410000 */
[----:B------:R-:W-:Y:S01]  /*31040*/  FMUL.FTZ R14, R14, R118 ;  /* 0x000000760e0e7220 */ /* 0x000fe20000410000 */
        /* <DEDUP_REMOVED lines=10> */
[----:B------:R-:W-:Y:S04]  /*310f0*/  STL.64 [R1+0x420], R18 ;  /* 0x0004201201007387 */ /* 0x000fe80000100a00 */
[----:B------:R-:W-:Y:S04]  /*31100*/  STL.64 [R1+0x428], R14 ;  /* 0x0004280e01007387 */ /* 0x000fe80000100a00 */
[----:B------:R0:W-:Y:S04]  /*31110*/  STL.64 [R1+0x230], R12 ;  /* 0x0002300c01007387 */ /* 0x0001e80000100a00 */
[----:B------:R-:W-:Y:S04]  /*31120*/  STL.64 [R1+0x240], R10 ;  /* 0x0002400a01007387 */ /* 0x000fe80000100a00 */
[----:B------:R1:W-:Y:S04]  /*31130*/  STL.64 [R1+0x250], R8 ;  /* 0x0002500801007387 */ /* 0x0003e80000100a00 */
[----:B------:R-:W-:Y:S04]  /*31140*/  STL.64 [R1+0x260], R6 ;  /* 0x0002600601007387 */ /* 0x000fe80000100a00 */
[----:B------:R2:W-:Y:S04]  /*31150*/  STL.64 [R1+0x280], R2 ;  /* 0x0002800201007387 */ /* 0x0005e80000100a00 */
[----:B0-----:R-:W3:Y:S04]  /*31160*/  LDL.64 R12, [R1+0x388] ;  /* 0x00038800010c7983 */ /* 0x001ee80000100a00 */
[----:B------:R-:W4:Y:S04]  /*31170*/  LDL.64 R18, [R1+0x3b8] ;  /* 0x0003b80001127983 */ /* 0x000f280000100a00 */
[----:B------:R-:W5:Y:S04]  /*31180*/  LDL.64 R14, [R1+0x3c8] ;  /* 0x0003c800010e7983 */ /* 0x000f680000100a00 */
[----:B-1----:R-:W5:Y:S04]  /*31190*/  LDL.64 R8, [R1+0x3d8] ;  /* 0x0003d80001087983 */ /* 0x002f680000100a00 */
[----:B------:R-:W5:Y:S04]  /*311a0*/  LDL.64 R10, [R1+0x3f8] ;  /* 0x0003f800010a7983 */ /* 0x000f680000100a00 */
[----:B--2---:R-:W2:Y:S04]  /*311b0*/  LDL.64 R2, [R1+0x408] ;  /* 0x0004080001027983 */ /* 0x004ea80000100a00 */
[----:B------:R-:W2:Y:S04]  /*311c0*/  LDL.64 R6, [R1+0x418] ;  /* 0x0004180001067983 */ /* 0x000ea80000100a00 */
[----:B------:R-:W2:Y:S01]  /*311d0*/  @!P0 LDL R121, [R1+0x1ec] ;  /* 0x0001ec0001798983 */ /* 0x000ea20000100800 */
[-C--:B------:R-:W-:Y:S01]  /*311e0*/  FMUL.FTZ R5, R5, R0.reuse ;  /* 0x0000000005057220 */ /* 0x080fe20000410000 */
[----:B------:R-:W-:-:S05]  /*311f0*/  FMUL.FTZ R4, R4, R0 ;  /* 0x0000000004047220 */ /* 0x000fca0000410000 */
[----:B------:R0:W-:Y:S04]  /*31200*/  STL.64 [R1+0x270], R4 ;  /* 0x0002700401007387 */ /* 0x0001e80000100a00 */
[----:B0-----:R-:W2:Y:S01]  /*31210*/  LDL.64 R4, [R1+0x3e8] ;  /* 0x0003e80001047983 */ /* 0x001ea20000100a00 */
        /* <DEDUP_REMOVED lines=143> */
[----:B------:R-:W-:Y:S01]  /*31b10*/  @!P0 LOP3.LUT R0, R121, 0x1, RZ, 0x3c, !PT ;  /* 0x0000000179008812 */ /* 0x000fe200078e3cff */
        /* <DEDUP_REMOVED lines=28> */
[----:B------:R-:W-:Y:S01]  /*31ce0*/  @!P0 STL [R1+0x1e8], RZ ;  /* 0x0001e8ff01008387 */ /* 0x000fe20000100800 */
[-C--:B------:R-:W-:Y:S01]  /*31cf0*/  FMUL.FTZ R5, R5, R118.reuse ;  /* 0x0000007605057220 */ /* 0x080fe20000410000 */
[----:B------:R-:W-:-:S05]  /*31d00*/  FMUL.FTZ R4, R4, R118 ;  /* 0x0000007604047220 */ /* 0x000fca0000410000 */
[----:B------:R0:W-:Y:S02]  /*31d10*/  STL.64 [R1+0x3e8], R4 ;  /* 0x0003e80401007387 */ /* 0x0001e40000100a00 */
[----:B0-----:R-:W-:Y:S01]  /*31d20*/  IMAD.MOV.U32 R4, RZ, RZ, 0x1 ;  /* 0x00000001ff047424 */ /* 0x001fe200078e00ff */
[----:B------:R-:W-:Y:S06]  /*31d30*/  BAR.ARV 0xe, 0x100 ;  /* 0x0384000000007b1d */ /* 0x000fec0000002000 */
.L_x_3663:
[----:B------:R-:W-:Y:S05]  /*31d40*/  BSYNC B7 ;  /* 0x0000000000077941 */ /* 0x000fea0003800000 */
.L_x_3651:
[----:B------:R-:W1:Y:S08]  /*31d50*/  S2UR UR5, SR_CgaCtaId ;  /* 0x00000000000579c3 */ /* 0x000e700000008800 */
[----:B------:R-:W-:Y:S01]  /*31d60*/  BAR.SYNC.DEFER_BLOCKING 0x5, 0x180 ;  /* 0x0146000000007b1d */ /* 0x000fe20000010000 */
[----:B0-----:R-:W-:-:S04]  /*31d70*/  PRMT R0, R4, 0x9910, RZ ;  /* 0x0000991004007816 */ /* 0x001fc800000000ff */
[----:B------:R-:W-:Y:S01]  /*31d80*/  ISETP.NE.AND P0, PT, R0, RZ, PT ;  /* 0x000000ff0000720c */ /* 0x000fe20003f05270 */
[----:B------:R-:W-:Y:S01]  /*31d90*/  UMOV UR4, 0x400 ;  /* 0x0000040000047882 */ /* 0x000fe20000000000 */
[----:B------:R-:W-:Y:S01]  /*31da0*/  BSSY B0, `(.L_x_3807) ;  /* 0x00004bd000007945 */ /* 0x000fe20003800000 */
[----:B-1----:R-:W-:-:S06]  /*31db0*/  ULEA UR4, UR5, UR4, 0x18 ;  /* 0x0000000405047291 */ /* 0x002fcc000f8ec03f */
[----:B------:R-:W-:-:S05]  /*31dc0*/  IMAD.U32 R2, RZ, RZ, UR4 ;  /* 0x00000004ff027e24 */ /* 0x000fca000f8e00ff */
[----:B------:R0:W1:Y:S01]  /*31dd0*/  LDS.128 R88, [R2+0x388d0] ;  /* 0x0388d00002587984 */ /* 0x0000620000000c00 */
[----:B------:R-:W-:Y:S06]  /*31de0*/  BAR.ARV 0x4, 0x180 ;  /* 0x0106000000007b1d */ /* 0x000fec0000002000 */
[----:B------:R-:W-:Y:S05]  /*31df0*/  @!P0 BRA `(.L_x_3808) ;  /* 0x0000003c00588947 */ /* 0x000fea0003800000 */
[----:B------:R-:W4:Y:S04]  /*31e00*/  LDL.128 R56, [R1+0x230] ;  /* 0x0002300001387983 */ /* 0x000f280000100c00 */
[----:B------:R-:W4:Y:S04]  /*31e10*/  LDL.128 R60, [R1+0x250] ;  /* 0x00025000013c7983 */ /* 0x000f280000100c00 */
[----:B------:R-:W4:Y:S04]  /*31e20*/  LDL.128 R44, [R1+0x240] ;  /* 0x00024000012c7983 */ /* 0x000f280000100c00 */
[----:B------:R-:W4:Y:S04]  /*31e30*/  LDL.128 R52, [R1+0x260] ;  /* 0x0002600001347983 */ /* 0x000f280000100c00 */
[----:B------:R-:W4:Y:S04]  /*31e40*/  LDL.128 R84, [R1+0x270] ;  /* 0x0002700001547983 */ /* 0x000f280000100c00 */
[----:B------:R-:W4:Y:S01]  /*31e50*/  LDL.128 R80, [R1+0x280] ;  /* 0x0002800001507983 */ /* 0x000f220000100c00 */
[C---:B------:R-:W-:Y:S01]  /*31e60*/  IADD3 R9, P1, R158.reuse, 0x20, RZ ;  /* 0x000000209e097810 */ /* 0x040fe20007f3e0ff */
[----:B------:R-:W-:Y:S01]  /*31e70*/  ULDC.64 UR4, c[0x0][0xd08] ;  /* 0x0003420000047ab9 */ /* 0x000fe20000000a00 */
[C---:B------:R-:W-:Y:S01]  /*31e80*/  IADD3 R97, P0, R158.reuse, 0x40, RZ ;  /* 0x000000409e617810 */ /* 0x040fe20007f1e0ff */
[----:B------:R-:W4:Y:S01]  /*31e90*/  LDL.128 R112, [R1+0x290] ;  /* 0x0002900001707983 */ /* 0x000f220000100c00 */
[----:B------:R-:W-:-:S02]  /*31ea0*/  IADD3 R27, P4, R158, 0x60, RZ ;  /* 0x000000609e1b7810 */ /* 0x000fc40007f9e0ff */
[----:B------:R-:W-:Y:S01]  /*31eb0*/  LOP3.LUT R8, R9, 0x380, RZ, 0xc0, !PT ;  /* 0x0000038009087812 */ /* 0x000fe200078ec0ff */
[----:B------:R-:W4:Y:S01]  /*31ec0*/  LDL.128 R116, [R1+0x2b0] ;  /* 0x0002b00001747983 */ /* 0x000f220000100c00 */
[C---:B------:R-:W-:Y:S02]  /*31ed0*/  IADD3 R121, P3, R158.reuse, 0x2000, RZ ;  /* 0x000020009e797810 */ /* 0x040fe40007f7e0ff */
[----:B------:R-:W-:Y:S01]  /*31ee0*/  LOP3.LUT R96, R97, 0x380, RZ, 0xc0, !PT ;  /* 0x0000038061607812 */ /* 0x000fe200078ec0ff */
[----:B------:R-:W4:Y:S01]  /*31ef0*/  LDL.128 R4, [R1+0x2a0] ;  /* 0x0002a00001047983 */ /* 0x000f220000100c00 */
[----:B------:R-:W-:Y:S02]  /*31f00*/  IADD3 R25, P6, R158, 0x2020, RZ ;  /* 0x000020209e197810 */ /* 0x000fe40007fde0ff */
[----:B------:R-:W-:Y:S01]  /*31f10*/  LOP3.LUT R26, R27, 0x380, RZ, 0xc0, !PT ;  /* 0x000003801b1a7812 */ /* 0x000fe200078ec0ff */
[----:B------:R-:W4:Y:S01]  /*31f20*/  LDL.128 R36, [R1+0x310] ;  /* 0x0003100001247983 */ /* 0x000f220000100c00 */
[----:B------:R-:W-:-:S02]  /*31f30*/  SHF.R.U64 R8, R8, 0x3, RZ ;  /* 0x0000000308087819 */ /* 0x000fc400000012ff */
[----:B------:R-:W-:Y:S01]  /*31f40*/  IADD3 R123, P5, R158, 0x2040, RZ ;  /* 0x000020409e7b7810 */ /* 0x000fe20007fbe0ff */
[----:B--2---:R-:W2:Y:S01]  /*31f50*/  LDL.128 R48, [R1+0x340] ;  /* 0x0003400001307983 */ /* 0x004ea20000100c00 */
[----:B------:R-:W-:Y:S02]  /*31f60*/  LOP3.LUT R120, R121, 0x380, RZ, 0xc0, !PT ;  /* 0x0000038079787812 */ /* 0x000fe400078ec0ff */
[----:B------:R-:W-:Y:S01]  /*31f70*/  SHF.R.U64 R96, R96, 0x3, RZ ;  /* 0x0000000360607819 */ /* 0x000fe200000012ff */
[----:B------:R-:W2:Y:S01]  /*31f80*/  LDL.128 R68, [R1+0x390] ;  /* 0x0003900001447983 */ /* 0x000ea20000100c00 */
[----:B------:R-:W-:Y:S02]  /*31f90*/  LOP3.LUT R24, R25, 0x380, RZ, 0xc0, !PT ;  /* 0x0000038019187812 */ /* 0x000fe400078ec0ff */
[----:B------:R-:W-:Y:S01]  /*31fa0*/  SHF.R.U64 R26, R26, 0x3, RZ ;  /* 0x000000031a1a7819 */ /* 0x000fe200000012ff */
[----:B------:R-:W2:Y:S01]  /*31fb0*/  LDL.128 R76, [R1+0x3b0] ;  /* 0x0003b000014c7983 */ /* 0x000ea20000100c00 */
[----:B------:R-:W-:Y:S01]  /*31fc0*/  LOP3.LUT R8, R8, R9, RZ, 0x3c, !PT ;  /* 0x0000000908087212 */ /* 0x000fe200078e3cff */
[----:B------:R-:W-:Y:S01]  /*31fd0*/  IMAD.X R9, RZ, RZ, R159, P1 ;  /* 0x000000ffff097224 */ /* 0x000fe200008e069f */
[----:B------:R-:W-:Y:S01]  /*31fe0*/  LOP3.LUT R122, R123, 0x380, RZ, 0xc0, !PT ;  /* 0x000003807b7a7812 */ /* 0x000fe200078ec0ff */
[----:B------:R-:W2:Y:S01]  /*31ff0*/  LDL.128 R72, [R1+0x3a0] ;  /* 0x0003a00001487983 */ /* 0x000ea20000100c00 */
[----:B------:R-:W-:-:S02]  /*32000*/  SHF.R.U64 R120, R120, 0x3, RZ ;  /* 0x0000000378787819 */ /* 0x000fc400000012ff */
[C---:B------:R-:W-:Y:S01]  /*32010*/  IADD3 R19, P2, R158.reuse, 0x2060, RZ ;  /* 0x000020609e137810 */ /* 0x040fe20007f5e0ff */
[----:B------:R-:W2:Y:S01]  /*32020*/  LDL.128 R104, [R1+0x410] ;  /* 0x0004100001687983 */ /* 0x000ea20000100c00 */
[----:B------:R-:W-:Y:S02]  /*32030*/  IADD3 R15, P1, R158, 0x4000, RZ ;  /* 0x000040009e0f7810 */ /* 0x000fe40007f3e0ff */
[----:B------:R-:W-:Y:S01]  /*32040*/  LOP3.LUT R96, R96, R97, RZ, 0x3c, !PT ;  /* 0x0000006160607212 */ /* 0x000fe200078e3cff */
[--C-:B------:R-:W-:Y:S01]  /*32050*/  IMAD.X R97, RZ, RZ, R159.reuse, P0 ;  /* 0x000000ffff617224 */ /* 0x100fe200000e069f */
[----:B------:R-:W-:Y:S01]  /*32060*/  SHF.R.U64 R24, R24, 0x3, RZ ;  /* 0x0000000318187819 */ /* 0x000fe200000012ff */
[----:B------:R-:W2:Y:S01]  /*32070*/  LDL.128 R100, [R1+0x400] ;  /* 0x0004000001647983 */ /* 0x000ea20000100c00 */
[----:B------:R-:W-:Y:S01]  /*32080*/  LOP3.LUT R26, R26, R27, RZ, 0x3c, !PT ;  /* 0x0000001b1a1a7212 */ /* 0x000fe200078e3cff */
[--C-:B------:R-:W-:Y:S01]  /*32090*/  IMAD.X R27, RZ, RZ, R159.reuse, P4 ;  /* 0x000000ffff1b7224 */ /* 0x100fe200020e069f */
[----:B------:R-:W-:Y:S01]  /*320a0*/  SHF.R.U64 R122, R122, 0x3, RZ ;  /* 0x000000037a7a7819 */ /* 0x000fe200000012ff */
[----:B------:R-:W2:Y:S01]  /*320b0*/  LDL.128 R108, [R1+0x420] ;  /* 0x00042000016c7983 */ /* 0x000ea20000100c00 */
[----:B------:R-:W-:Y:S01]  /*320c0*/  LOP3.LUT R120, R120, R121, RZ, 0x3c, !PT ;  /* 0x0000007978787212 */ /* 0x000fe200078e3cff */
[----:B------:R-:W-:Y:S01]  /*320d0*/  IMAD.X R121, RZ, RZ, R159, P3 ;  /* 0x000000ffff797224 */ /* 0x000fe200018e069f */
[----:B------:R-:W-:-:S02]  /*320e0*/  IADD3 R21, P0, R158, 0x4020, RZ ;  /* 0x000040209e157810 */ /* 0x000fc40007f1e0ff */
[----:B------:R-:W-:Y:S02]  /*320f0*/  LOP3.LUT R18, R19, 0x380, RZ, 0xc0, !PT ;  /* 0x0000038013127812 */ /* 0x000fe400078ec0ff */
[----:B------:R-:W-:Y:S02]  /*32100*/  IADD3 R13, P4, R158, 0x4040, RZ ;  /* 0x000040409e0d7810 */ /* 0x000fe40007f9e0ff */
[----:B------:R-:W-:Y:S02]  /*32110*/  LOP3.LUT R14, R15, 0x380, RZ, 0xc0, !PT ;  /* 0x000003800f0e7812 */ /* 0x000fe400078ec0ff */
[----:B------:R-:W-:Y:S01]  /*32120*/  LOP3.LUT R24, R24, R25, RZ, 0x3c, !PT ;  /* 0x0000001918187212 */ /* 0x000fe200078e3cff */
[--C-:B------:R-:W-:Y:S01]  /*32130*/  IMAD.X R25, RZ, RZ, R159.reuse, P6 ;  /* 0x000000ffff197224 */ /* 0x100fe200030e069f */
[----:B------:R-:W-:Y:S02]  /*32140*/  IADD3 R11, P3, R158, 0x4060, RZ ;  /* 0x000040609e0b7810 */ /* 0x000fe40007f7e0ff */
[----:B------:R-:W-:Y:S01]  /*32150*/  LOP3.LUT R122, R122, R123, RZ, 0x3c, !PT ;  /* 0x0000007b7a7a7212 */ /* 0x000fe200078e3cff */
[----:B------:R-:W-:Y:S01]  /*32160*/  IMAD.X R123, RZ, RZ, R159, P5 ;  /* 0x000000ffff7b7224 */ /* 0x000fe200028e069f */
[----:B------:R-:W-:-:S02]  /*32170*/  LOP3.LUT R20, R21, 0x380, RZ, 0xc0, !PT ;  /* 0x0000038015147812 */ /* 0x000fc400078ec0ff */
[C---:B---3--:R-:W-:Y:S02]  /*32180*/  LOP3.LUT R29, R158.reuse, 0x380, RZ, 0xc0, !PT ;  /* 0x000003809e1d7812 */ /* 0x048fe400078ec0ff */
[----:B------:R-:W-:Y:S02]  /*32190*/  IADD3 R33, P6, R158, 0x6000, RZ ;  /* 0x000060009e217810 */ /* 0x000fe40007fde0ff */
[----:B------:R-:W-:Y:S02]  /*321a0*/  SHF.R.U64 R18, R18, 0x3, RZ ;  /* 0x0000000312127819 */ /* 0x000fe400000012ff */
[----:B------:R-:W-:Y:S02]  /*321b0*/  LOP3.LUT R12, R13, 0x380, RZ, 0xc0, !PT ;  /* 0x000003800d0c7812 */ /* 0x000fe400078ec0ff */
[----:B------:R-:W-:Y:S02]  /*321c0*/  SHF.R.U64 R14, R14, 0x3, RZ ;  /* 0x000000030e0e7819 */ /* 0x000fe400000012ff */
[----:B------:R-:W-:-:S02]  /*321d0*/  IADD3 R41, P5, R158, 0x6020, RZ ;  /* 0x000060209e297810 */ /* 0x000fc40007fbe0ff */
[----:B------:R-:W-:Y:S02]  /*321e0*/  LOP3.LUT R10, R11, 0x380, RZ, 0xc0, !PT ;  /* 0x000003800b0a7812 */ /* 0x000fe400078ec0ff */
[----:B------:R-:W-:Y:S02]  /*321f0*/  SHF.R.U64 R20, R20, 0x3, RZ ;  /* 0x0000000314147819 */ /* 0x000fe400000012ff */
[----:B------:R-:W-:Y:S02]  /*32200*/  SHF.R.U64 R29, R29, 0x3, RZ ;  /* 0x000000031d1d7819 */ /* 0x000fe400000012ff */
[----:B-----5:R-:W-:Y:S02]  /*32210*/  LOP3.LUT R32, R33, 0x380, RZ, 0xc0, !PT ;  /* 0x0000038021207812 */ /* 0x020fe400078ec0ff */
[----:B------:R-:W-:Y:S01]  /*32220*/  LOP3.LUT R18, R18, R19, RZ, 0x3c, !PT ;  /* 0x0000001312127212 */ /* 0x000fe200078e3cff */
[----:B------:R-:W-:Y:S01]  /*32230*/  IMAD.X R19, RZ, RZ, R159, P2 ;  /* 0x000000ffff137224 */ /* 0x000fe200010e069f */
[----:B------:R-:W-:-:S02]  /*32240*/  SHF.R.U64 R12, R12, 0x3, RZ ;  /* 0x000000030c0c7819 */ /* 0x000fc400000012ff */
[----:B------:R-:W-:Y:S01]  /*32250*/  LOP3.LUT R14, R14, R15, RZ, 0x3c, !PT ;  /* 0x0000000f0e0e7212 */ /* 0x000fe200078e3cff */
[--C-:B------:R-:W-:Y:S01]  /*32260*/  IMAD.X R15, RZ, RZ, R159.reuse, P1 ;  /* 0x000000ffff0f7224 */ /* 0x100fe200008e069f */
[----:B------:R-:W-:Y:S02]  /*32270*/  LOP3.LUT R40, R41, 0x380, RZ, 0xc0, !PT ;  /* 0x0000038029287812 */ /* 0x000fe400078ec0ff */
[----:B------:R-:W-:Y:S02]  /*32280*/  SHF.R.U64 R10, R10, 0x3, RZ ;  /* 0x000000030a0a7819 */ /* 0x000fe400000012ff */
[C---:B------:R-:W-:Y:S02]  /*32290*/  IADD3 R93, P2, R158.reuse, 0x6040, RZ ;  /* 0x000060409e5d7810 */ /* 0x040fe40007f5e0ff */
[----:B------:R-:W-:Y:S02]  /*322a0*/  IADD3 R95, P1, R158, 0x6060, RZ ;  /* 0x000060609e5f7810 */ /* 0x000fe40007f3e0ff */
[----:B------:R-:W-:Y:S01]  /*322b0*/  LOP3.LUT R20, R20, R21, RZ, 0x3c, !PT ;  /* 0x0000001514147212 */ /* 0x000fe200078e3cff */
[--C-:B------:R-:W-:Y:S01]  /*322c0*/  IMAD.X R21, RZ, RZ, R159.reuse, P0 ;  /* 0x000000ffff157224 */ /* 0x100fe200000e069f */
[----:B------:R-:W-:Y:S01]  /*322d0*/  LOP3.LUT R28, R29, R158, RZ, 0x3c, !PT ;  /* 0x0000009e1d1c7212 */ /* 0x000fe200078e3cff */
[----:B------:R-:W-:Y:S01]  /*322e0*/  IMAD.MOV.U32 R29, RZ, RZ, R159 ;  /* 0x000000ffff1d7224 */ /* 0x000fe200078e009f */
[----:B------:R-:W-:-:S02]  /*322f0*/  SHF.R.U64 R32, R32, 0x3, RZ ;  /* 0x0000000320207819 */ /* 0x000fc400000012ff */
[----:B------:R-:W-:Y:S01]  /*32300*/  LOP3.LUT R12, R12, R13, RZ, 0x3c, !PT ;  /* 0x0000000d0c0c7212 */ /* 0x000fe200078e3cff */
[--C-:B------:R-:W-:Y:S01]  /*32310*/  IMAD.X R13, RZ, RZ, R159.reuse, P4 ;  /* 0x000000ffff0d7224 */ /* 0x100fe200020e069f */
[----:B------:R-:W-:Y:S02]  /*32320*/  SHF.R.U64 R40, R40, 0x3, RZ ;  /* 0x0000000328287819 */ /* 0x000fe400000012ff */
[----:B------:R-:W-:Y:S01]  /*32330*/  LOP3.LUT R10, R10, R11, RZ, 0x3c, !PT ;  /* 0x0000000b0a0a7212 */ /* 0x000fe200078e3cff */
[--C-:B------:R-:W-:Y:S01]  /*32340*/  IMAD.X R11, RZ, RZ, R159.reuse, P3 ;  /* 0x000000ffff0b7224 */ /* 0x100fe200018e069f */
[----:B------:R-:W-:Y:S02]  /*32350*/  LOP3.LUT R92, R93, 0x380, RZ, 0xc0, !PT ;  /* 0x000003805d5c7812 */ /* 0x000fe400078ec0ff */
[----:B------:R-:W-:Y:S02]  /*32360*/  LOP3.LUT R94, R95, 0x380, RZ, 0xc0, !PT ;  /* 0x000003805f5e7812 */ /* 0x000fe400078ec0ff */
[----:B------:R-:W-:Y:S01]  /*32370*/  LOP3.LUT R32, R32, R33, RZ, 0x3c, !PT ;  /* 0x0000002120207212 */ /* 0x000fe200078e3cff */
[--C-:B------:R-:W-:Y:S01]  /*32380*/  IMAD.X R33, RZ, RZ, R159.reuse, P6 ;  /* 0x000000ffff217224 */ /* 0x100fe200030e069f */
[----:B------:R-:W-:Y:S01]  /*32390*/  LOP3.LUT R40, R40, R41, RZ, 0x3c, !PT ;  /* 0x0000002928287212 */ /* 0x000fe200078e3cff */
[----:B------:R-:W-:Y:S01]  /*323a0*/  IMAD.X R41, RZ, RZ, R159, P5 ;  /* 0x000000ffff297224 */ /* 0x000fe200028e069f */
[----:B------:R-:W-:-:S02]  /*323b0*/  MOV R122, R122 ;  /* 0x0000007a007a7202 */ /* 0x000fc40000000f00 */
[----:B------:R-:W-:Y:S02]  /*323c0*/  MOV R65, R28 ;  /* 0x0000001c00417202 */ /* 0x000fe40000000f00 */
[----:B------:R-:W-:Y:S01]  /*323d0*/  MOV R123, R18 ;  /* 0x00000012007b7202 */ /* 0x000fe20000000f00 */
[----:B------:R-:W3:Y:S01]  /*323e0*/  LDL.128 R28, [R1+0x2f0] ;  /* 0x0002f000011c7983 */ /* 0x000ee20000100c00 */
[----:B------:R-:W-:Y:S02]  /*323f0*/  MOV R20, R20 ;  /* 0x0000001400147202 */ /* 0x000fe40000000f00 */
[----:B------:R-:W-:Y:S02]  /*32400*/  SHF.R.U64 R92, R92, 0x3, RZ ;  /* 0x000000035c5c7819 */ /* 0x000fe400000012ff */
[----:B------:R-:W-:Y:S02]  /*32410*/  SHF.R.U64 R94, R94, 0x3, RZ ;  /* 0x000000035e5e7819 */ /* 0x000fe400000012ff */
[----:B------:R-:W-:-:S02]  /*32420*/  MOV R64, R8 ;  /* 0x0000000800407202 */ /* 0x000fc40000000f00 */
[----:B------:R-:W-:Y:S02]  /*32430*/  MOV R19, R14 ;  /* 0x0000000e00137202 */ /* 0x000fe40000000f00 */
[----:B------:R-:W-:Y:S02]  /*32440*/  MOV R21, R12 ;  /* 0x0000000c00157202 */ /* 0x000fe40000000f00 */
[----:B------:R-:W-:Y:S01]  /*32450*/  MOV R120, R120 ;  /* 0x0000007800787202 */ /* 0x000fe20000000f00 */
[----:B------:R-:W3:Y:S01]  /*32460*/  LDL.128 R12, [R1+0x2d0] ;  /* 0x0002d000010c7983 */ /* 0x000ee20000100c00 */
[----:B------:R-:W-:Y:S02]  /*32470*/  MOV R0, R10 ;  /* 0x0000000a00007202 */ /* 0x000fe40000000f00 */
[----:B-1----:R-:W-:Y:S01]  /*32480*/  MOV R88, R26 ;  /* 0x0000001a00587202 */ /* 0x002fe20000000f00 */
[----:B------:R-:W3:Y:S01]  /*32490*/  LDL.128 R8, [R1+0x2c0] ;  /* 0x0002c00001087983 */ /* 0x000ee20000100c00 */
[----:B------:R-:W-:-:S02]  /*324a0*/  MOV R121, R24 ;  /* 0x0000001800797202 */ /* 0x000fc40000000f00 */
[----:B------:R-:W-:Y:S01]  /*324b0*/  MOV R96, R96 ;  /* 0x0000006000607202 */ /* 0x000fe20000000f00 */
[----:B------:R-:W3:Y:S01]  /*324c0*/  LDL.128 R24, [R1+0x2e0] ;  /* 0x0002e00001187983 */ /* 0x000ee20000100c00 */
[----:B------:R-:W-:Y:S02]  /*324d0*/  MOV R3, R32 ;  /* 0x0000002000037202 */ /* 0x000fe40000000f00 */
[----:B------:R-:W-:Y:S01]  /*324e0*/  LOP3.LUT R92, R92, R93, RZ, 0x3c, !PT ;  /* 0x0000005d5c5c7212 */ /* 0x000fe200078e3cff */
[----:B------:R-:W3:Y:S01]  /*324f0*/  LDL.128 R32, [R1+0x300] ;  /* 0x0003000001207983 */ /* 0x000ee20000100c00 */
[----:B------:R-:W-:Y:S01]  /*32500*/  LOP3.LUT R94, R94, R95, RZ, 0x3c, !PT ;  /* 0x0000005f5e5e7212 */ /* 0x000fe200078e3cff */
[--C-:B------:R-:W-:Y:S01]  /*32510*/  IMAD.X R93, RZ, RZ, R159.reuse, P2 ;  /* 0x000000ffff5d7224 */ /* 0x100fe200010e069f */
[----:B------:R-:W-:Y:S01]  /*32520*/  MOV R18, R40 ;  /* 0x0000002800127202 */ /* 0x000fe20000000f00 */
[----:B------:R-:W-:Y:S01]  /*32530*/  IMAD.X R95, RZ, RZ, R159, P1 ;  /* 0x000000ffff5f7224 */ /* 0x000fe200008e069f */
[----:B------:R-:W3:Y:S02]  /*32540*/  LDL.128 R40, [R1+0x320] ;  /* 0x0003200001287983 */ /* 0x000ee40000100c00 */
[----:B------:R-:W-:-:S02]  /*32550*/  MOV R124, R92 ;  /* 0x0000005c007c7202 */ /* 0x000fc40000000f00 */
[----:B------:R-:W-:Y:S02]  /*32560*/  MOV R125, R94 ;  /* 0x0000005e007d7202 */ /* 0x000fe40000000f00 */
[----:B------:R-:W3:Y:S01]  /*32570*/  LDL.128 R92, [R1+0x3e0] ;  /* 0x0003e000015c7983 */ /* 0x000ee20000100c00 */
[----:B----4-:R-:W-:Y:S02]  /*32580*/  F2FP.F16.F32.PACK_AB R56, R57, R56 ;  /* 0x000000383938723e */ /* 0x010fe400000000ff */
[----:B------:R-:W-:Y:S02]  /*32590*/  F2FP.F16.F32.PACK_AB R57, R59, R58 ;  /* 0x0000003a3b39723e */ /* 0x000fe400000000ff */
[----:B------:R-:W-:Y:S02]  /*325a0*/  F2FP.F16.F32.PACK_AB R60, R61, R60 ;  /* 0x0000003c3d3c723e */ /* 0x000fe400000000ff */
[----:B------:R-:W-:Y:S02]  /*325b0*/  F2FP.F16.F32.PACK_AB R61, R63, R62 ;  /* 0x0000003e3f3d723e */ /* 0x000fe400000000ff */
[----:B------:R-:W-:-:S02]  /*325c0*/  F2FP.F16.F32.PACK_AB R58, R45, R44 ;  /* 0x0000002c2d3a723e */ /* 0x000fc400000000ff */
[----:B------:R-:W-:Y:S01]  /*325d0*/  F2FP.F16.F32.PACK_AB R59, R47, R46 ;  /* 0x0000002e2f3b723e */ /* 0x000fe200000000ff */
[----:B------:R-:W-:Y:S01]  /*325e0*/  BAR.SYNC.DEFER_BLOCKING 0x1, 0x100 ;  /* 0x0044000000007b1d */ /* 0x000fe20000010000 */
[----:B------:R-:W-:Y:S02]  /*325f0*/  F2FP.F16.F32.PACK_AB R62, R53, R52 ;  /* 0x00000034353e723e */ /* 0x000fe400000000ff */
[----:B------:R-:W-:Y:S02]  /*32600*/  F2FP.F16.F32.PACK_AB R63, R55, R54 ;  /* 0x00000036373f723e */ /* 0x000fe400000000ff */
[----:B------:R-:W-:Y:S02]  /*32610*/  F2FP.F16.F32.PACK_AB R84, R85, R84 ;  /* 0x000000545554723e */ /* 0x000fe400000000ff */
[----:B------:R-:W-:Y:S01]  /*32620*/  F2FP.F16.F32.PACK_AB R85, R87, R86 ;  /* 0x000000565755723e */ /* 0x000fe200000000ff */
[----:B------:R-:W4:Y:S01]  /*32630*/  LDL.128 R44, [R1+0x330] ;  /* 0x00033000012c7983 */ /* 0x000f220000100c00 */
[----:B------:R-:W-:-:S02]  /*32640*/  F2FP.F16.F32.PACK_AB R86, R81, R80 ;  /* 0x000000505156723e */ /* 0x000fc400000000ff */
[----:B------:R-:W-:Y:S01]  /*32650*/  F2FP.F16.F32.PACK_AB R87, R83, R82 ;  /* 0x000000525357723e */ /* 0x000fe200000000ff */
[----:B------:R-:W4:Y:S04]  /*32660*/  LDL.128 R52, [R1+0x350] ;  /* 0x0003500001347983 */ /* 0x000f280000100c00 */
[----:B------:R-:W4:Y:S04]  /*32670*/  LDL.128 R80, [R1+0x3c0] ;  /* 0x0003c00001507983 */ /* 0x000f280000100c00 */
[----:B------:R1:W-:Y:S04]  /*32680*/  STSM.16.M88.4 [R65], R56 ;  /* 0x0000003841007844 */ /* 0x0003e80000000200 */
[----:B------:R0:W-:Y:S04]  /*32690*/  STSM.16.M88.4 [R64], R60 ;  /* 0x0000003c40007844 */ /* 0x0001e80000000200 */
[----:B------:R0:W-:Y:S04]  /*326a0*/  STSM.16.M88.4 [R96], R84 ;  /* 0x0000005460007844 */ /* 0x0001e80000000200 */
[----:B-1----:R-:W4:Y:S04]  /*326b0*/  LDL.128 R56, [R1+0x360] ;  /* 0x0003600001387983 */ /* 0x002f280000100c00 */
[----:B0-----:R-:W4:Y:S04]  /*326c0*/  LDL.128 R60, [R1+0x370] ;  /* 0x00037000013c7983 */ /* 0x001f280000100c00 */
[----:B------:R-:W4:Y:S04]  /*326d0*/  LDL.128 R64, [R1+0x380] ;  /* 0x0003800001407983 */ /* 0x000f280000100c00 */
[----:B------:R-:W4:Y:S04]  /*326e0*/  LDL.128 R84, [R1+0x3d0] ;  /* 0x0003d00001547983 */ /* 0x000f280000100c00 */
[----:B------:R-:W4:Y:S01]  /*326f0*/  LDL.128 R96, [R1+0x3f0] ;  /* 0x0003f00001607983 */ /* 0x000f220000100c00 */
[----:B------:R-:W-:-:S02]  /*32700*/  ISETP.NE.U32.AND P0, PT, RZ, UR4, PT ;  /* 0x00000004ff007c0c */ /* 0x000fc4000bf05070 */
[----:B------:R-:W-:Y:S02]  /*32710*/  F2FP.F16.F32.PACK_AB R112, R113, R112 ;  /* 0x000000707170723e */ /* 0x000fe400000000ff */
[----:B------:R-:W-:Y:S02]  /*32720*/  F2FP.F16.F32.PACK_AB R113, R115, R114 ;  /* 0x000000727371723e */ /* 0x000fe400000000ff */
[----:B------:R-:W-:Y:S02]  /*32730*/  F2FP.F16.F32.PACK_AB R116, R117, R116 ;  /* 0x000000747574723e */ /* 0x000fe400000000ff */
[----:B------:R-:W-:Y:S02]  /*32740*/  F2FP.F16.F32.PACK_AB R114, R5, R4 ;  /* 0x000000040572723e */ /* 0x000fe400000000ff */
[----:B------:R-:W-:Y:S01]  /*32750*/  F2FP.F16.F32.PACK_AB R115, R7, R6 ;  /* 0x000000060773723e */ /* 0x000fe200000000ff */
[----:B------:R-:W0:Y:S01]  /*32760*/  LDC.64 R4, c[0x0][0xd00] ;  /* 0x00034000ff047b82 */ /* 0x000e220000000a00 */
[----:B------:R-:W-:-:S02]  /*32770*/  F2FP.F16.F32.PACK_AB R117, R119, R118 ;  /* 0x000000767775723e */ /* 0x000fc400000000ff */
[----:B------:R-:W-:Y:S02]  /*32780*/  ISETP.NE.AND.EX P0, PT, RZ, UR5, PT, P0 ;  /* 0x00000005ff007c0c */ /* 0x000fe4000bf05300 */
[----:B------:R-:W-:Y:S02]  /*32790*/  F2FP.F16.F32.PACK_AB R36, R37, R36 ;  /* 0x000000242524723e */ /* 0x000fe400000000ff */
[----:B------:R-:W-:Y:S01]  /*327a0*/  F2FP.F16.F32.PACK_AB R37, R39, R38 ;  /* 0x000000262725723e */ /* 0x000fe200000000ff */
[----:B------:R-:W-:Y:S01]  /*327b0*/  STSM.16.M88.4 [R88], R112 ;  /* 0x0000007058007844 */ /* 0x000fe20000000200 */
[----:B--2---:R-:W-:Y:S01]  /*327c0*/  F2FP.F16.F32.PACK_AB R68, R69, R68 ;  /* 0x000000444544723e */ /* 0x004fe200000000ff */
[----:B------:R-:W1:Y:S01]  /*327d0*/  LDC.64 R6, c[0x0][0xd00] ;  /* 0x00034000ff067b82 */ /* 0x000e620000000a00 */
        /* <DEDUP_REMOVED lines=9> */
[----:B0-----:R-:W-:-:S04]  /*32870*/  ISETP.NE.U32.AND P1, PT, R4, RZ, PT ;  /* 0x000000ff0400720c */ /* 0x001fc80003f25070 */
[----:B------:R-:W-:Y:S02]  /*32880*/  ISETP.NE.AND.EX P1, PT, R5, RZ, PT, P1 ;  /* 0x000000ff0500720c */ /* 0x000fe40003f25310 */
[----:B---3--:R-:W-:Y:S02]  /*32890*/  F2FP.F16.F32.PACK_AB R28, R29, R28 ;  /* 0x0000001c1d1c723e */ /* 0x008fe400000000ff */
[----:B------:R-:W-:Y:S02]  /*328a0*/  F2FP.F16.F32.PACK_AB R29, R31, R30 ;  /* 0x0000001e1f1d723e */ /* 0x000fe400000000ff */
[----:B------:R-:W-:Y:S02]  /*328b0*/  F2FP.F16.F32.PACK_AB R12, R13, R12 ;  /* 0x0000000c0d0c723e */ /* 0x000fe400000000ff */
[----:B------:R-:W-:Y:S02]  /*328c0*/  F2FP.F16.F32.PACK_AB R13, R15, R14 ;  /* 0x0000000e0f0d723e */ /* 0x000fe400000000ff */
[----:B------:R-:W-:-:S02]  /*328d0*/  F2FP.F16.F32.PACK_AB R118, R9, R8 ;  /* 0x000000080976723e */ /* 0x000fc400000000ff */
[----:B------:R-:W-:Y:S01]  /*328e0*/  F2FP.F16.F32.PACK_AB R119, R11, R10 ;  /* 0x0000000a0b77723e */ /* 0x000fe200000000ff */
[----:B------:R-:W0:Y:S01]  /*328f0*/  @P0 LDC.64 R8, c[0x0][0xd08] ;  /* 0x00034200ff080b82 */ /* 0x000e220000000a00 */
[----:B------:R-:W-:Y:S02]  /*32900*/  F2FP.F16.F32.PACK_AB R14, R25, R24 ;  /* 0x00000018190e723e */ /* 0x000fe400000000ff */
[----:B------:R-:W-:Y:S02]  /*32910*/  F2FP.F16.F32.PACK_AB R15, R27, R26 ;  /* 0x0000001a1b0f723e */ /* 0x000fe400000000ff */
[----:B------:R-:W-:Y:S02]  /*32920*/  F2FP.F16.F32.PACK_AB R30, R33, R32 ;  /* 0x00000020211e723e */ /* 0x000fe400000000ff */
[----:B------:R-:W-:Y:S01]  /*32930*/  F2FP.F16.F32.PACK_AB R31, R35, R34 ;  /* 0x00000022231f723e */ /* 0x000fe200000000ff */
[----:B------:R-:W-:Y:S01]  /*32940*/  STSM.16.M88.4 [R120], R116 ;  /* 0x0000007478007844 */ /* 0x000fe20000000200 */
[----:B------:R-:W-:-:S02]  /*32950*/  F2FP.F16.F32.PACK_AB R38, R41, R40 ;  /* 0x000000282926723e */ /* 0x000fc400000000ff */
[----:B------:R-:W-:Y:S01]  /*32960*/  F2FP.F16.F32.PACK_AB R39, R43, R42 ;  /* 0x0000002a2b27723e */ /* 0x000fe200000000ff */
[----:B------:R-:W-:Y:S04]  /*32970*/  STSM.16.M88.4 [R121], R12 ;  /* 0x0000000c79007844 */ /* 0x000fe80000000200 */
[----:B------:R-:W-:Y:S04]  /*32980*/  STSM.16.M88.4 [R122], R28 ;  /* 0x0000001c7a007844 */ /* 0x000fe80000000200 */
[----:B------:R-:W-:Y:S01]  /*32990*/  STSM.16.M88.4 [R123], R36 ;  /* 0x000000247b007844 */ /* 0x000fe20000000200 */
[----:B------:R-:W-:Y:S01]  /*329a0*/  ULDC UR4, c[0x0][0xb88] ;  /* 0x0002e20000047ab9 */ /* 0x000fe20000000800 */
[----:B-1----:R-:W-:-:S04]  /*329b0*/  IMAD.WIDE R6, R193, 0x4, R6 ;  /* 0x00000004c1067825 */ /* 0x002fc800078e0206 */
[----:B0-----:R-:W-:Y:S01]  /*329c0*/  @P0 IMAD.WIDE R8, R193, 0x4, R8 ;  /* 0x00000004c1080825 */ /* 0x001fe200078e0208 */
[----:B----4-:R-:W-:Y:S02]  /*329d0*/  F2FP.F16.F32.PACK_AB R44, R45, R44 ;  /* 0x0000002c2d2c723e */ /* 0x010fe400000000ff */
[----:B------:R-:W-:Y:S02]  /*329e0*/  F2FP.F16.F32.PACK_AB R45, R47, R46 ;  /* 0x0000002e2f2d723e */ /* 0x000fe400000000ff */
[----:B------:R-:W-:Y:S02]  /*329f0*/  F2FP.F16.F32.PACK_AB R52, R53, R52 ;  /* 0x000000343534723e */ /* 0x000fe400000000ff */
[----:B------:R-:W-:Y:S02]  /*32a00*/  F2FP.F16.F32.PACK_AB R46, R49, R48 ;  /* 0x00000030312e723e */ /* 0x000fe400000000ff */
[----:B------:R-:W-:Y:S02]  /*32a10*/  F2FP.F16.F32.PACK_AB R47, R51, R50 ;  /* 0x00000032332f723e */ /* 0x000fe400000000ff */
[----:B------:R-:W-:-:S02]  /*32a20*/  F2FP.F16.F32.PACK_AB R53, R55, R54 ;  /* 0x000000363735723e */ /* 0x000fc400000000ff */
[----:B------:R-:W-:Y:S01]  /*32a30*/  F2FP.F16.F32.PACK_AB R78, R81, R80 ;  /* 0x00000050514e723e */ /* 0x000fe200000000ff */
[----:B------:R0:W-:Y:S01]  /*32a40*/  STSM.16.M88.4 [R19], R44 ;  /* 0x0000002c13007844 */ /* 0x0001e20000000200 */
        /* <DEDUP_REMOVED lines=9> */
[----:B------:R-:W-:Y:S01]  /*32ae0*/  F2FP.F16.F32.PACK_AB R96, R97, R96 ;  /* 0x000000606160723e */ /* 0x000fe200000000ff */
[----:B------:R-:W-:Y:S01]  /*32af0*/  STSM.16.M88.4 [R20], R52 ;  /* 0x0000003414007844 */ /* 0x000fe20000000200 */
[----:B------:R-:W-:-:S02]  /*32b00*/  F2FP.F16.F32.PACK_AB R86, R93, R92 ;  /* 0x0000005c5d56723e */ /* 0x000fc400000000ff */
[----:B------:R-:W-:Y:S02]  /*32b10*/  F2FP.F16.F32.PACK_AB R87, R95, R94 ;  /* 0x0000005e5f57723e */ /* 0x000fe400000000ff */
[----:B------:R-:W-:Y:S01]  /*32b20*/  F2FP.F16.F32.PACK_AB R97, R99, R98 ;  /* 0x000000626361723e */ /* 0x000fe200000000ff */
[----:B------:R-:W-:Y:S01]  /*32b30*/  STSM.16.M88.4 [R21], R60 ;  /* 0x0000003c15007844 */ /* 0x000fe20000000200 */
[----:B------:R-:W-:Y:S02]  /*32b40*/  F2FP.F16.F32.PACK_AB R98, R101, R100 ;  /* 0x000000646562723e */ /* 0x000fe400000000ff */
[----:B------:R-:W-:Y:S01]  /*32b50*/  F2FP.F16.F32.PACK_AB R99, R103, R102 ;  /* 0x000000666763723e */ /* 0x000fe200000000ff */
[----:B------:R1:W-:Y:S04]  /*32b60*/  STSM.16.M88.4 [R0], R68 ;  /* 0x0000004400007844 */ /* 0x0003e80000000200 */
[----:B------:R2:W-:Y:S04]  /*32b70*/  STSM.16.M88.4 [R3], R76 ;  /* 0x0000004c03007844 */ /* 0x0005e80000000200 */
[----:B------:R2:W-:Y:S04]  /*32b80*/  STSM.16.M88.4 [R18], R84 ;  /* 0x0000005412007844 */ /* 0x0005e80000000200 */
[----:B------:R2:W-:Y:S04]  /*32b90*/  STSM.16.M88.4 [R124], R96 ;  /* 0x000000607c007844 */ /* 0x0005e80000000200 */
[----:B------:R2:W-:Y:S01]  /*32ba0*/  STSM.16.M88.4 [R125], R104 ;  /* 0x000000687d007844 */ /* 0x0005e20000000200 */
[----:B0-----:R-:W-:Y:S01]  /*32bb0*/  IMAD.MOV.U32 R19, RZ, RZ, RZ ;  /* 0x000000ffff137224 */ /* 0x001fe200078e00ff */
[----:B------:R-:W-:Y:S01]  /*32bc0*/  BAR.SYNC.DEFER_BLOCKING 0x1, 0x100 ;  /* 0x0044000000007b1d */ /* 0x000fe20000010000 */
[----:B-1----:R-:W-:Y:S01]  /*32bd0*/  IMAD.U32 R0, RZ, RZ, UR4 ;  /* 0x00000004ff007e24 */ /* 0x002fe2000f8e00ff */
[----:B------:R-:W-:-:S04]  /*32be0*/  ISETP.NE.AND P2, PT, R188, RZ, PT ;  /* 0x000000ffbc00720c */ /* 0x000fc80003f45270 */
[----:B------:R-:W-:Y:S01]  /*32bf0*/  ULDC UR4, c[0x0][0xbd4] ;  /* 0x0002f50000047ab9 */ /* 0x000fe20000000800 */
[----:B------:R2:W5:Y:S04]  /*32c00*/  @P1 LDG.E R19, desc[UR44][R6.64] ;  /* 0x0000002c06131981 */ /* 0x000568000c1e1900 */
[----:B------:R2:W5:Y:S01]  /*32c10*/  @P0 LDG.E R0, desc[UR44][R8.64] ;  /* 0x0000002c08000981 */ /* 0x000562000c1e1900 */
[----:B------:R-:W-:Y:S01]  /*32c20*/  SEL R188, R188, UR4, P2 ;  /* 0x00000004bcbc7c07 */ /* 0x000fe20009000000 */
[----:B------:R-:W-:Y:S06]  /*32c30*/  @P0 BRA `(.L_x_3809) ;  /* 0x0000000000100947 */ /* 0x000fec0003800000 */
[----:B------:R-:W-:Y:S05]  /*32c40*/  @!P1 BRA `(.L_x_3809) ;  /* 0x00000000000c9947 */ /* 0x000fea0003800000 */
[----:B--2---:R-:W2:Y:S04]  /*32c50*/  LDG.E R3, desc[UR44][R6.64] ;  /* 0x0000002c06037981 */ /* 0x004ea8000c1e1900 */
[----:B-----5:R-:W2:Y:S02]  /*32c60*/  LDG.E R0, desc[UR44][R6.64+0x4] ;  /* 0x0000042c06007981 */ /* 0x020ea4000c1e1900 */
[----:B--2---:R-:W-:-:S07]  /*32c70*/  IMAD.IADD R0, R0, 0x1, -R3 ;  /* 0x0000000100007824 */ /* 0x004fce00078e0a03 */
.L_x_3809:
[----:B--2---:R-:W0:Y:S01]  /*32c80*/  SHFL.IDX PT, R3, R237, RZ, 0x1f ;  /* 0x00001fffed037589 */ /* 0x004e2200000e0000 */
[----:B------:R-:W-:Y:S02]  /*32c90*/  ISETP.NE.U32.AND P0, PT, R4, RZ, PT ;  /* 0x000000ff0400720c */ /* 0x000fe40003f05070 */
[----:B------:R-:W-:Y:S02]  /*32ca0*/  ISETP.GT.AND P3, PT, R188, 0x1, PT ;  /* 0x00000001bc00780c */ /* 0x000fe40003f64270 */
[----:B------:R-:W-:Y:S02]  /*32cb0*/  ISETP.NE.AND.EX P0, PT, R5, RZ, PT, P0 ;  /* 0x000000ff0500720c */ /* 0x000fe40003f05300 */
[----:B0-----:R-:W-:Y:S02]  /*32cc0*/  ISETP.NE.AND P1, PT, R3, RZ, PT ;  /* 0x000000ff0300720c */ /* 0x001fe40003f25270 */
[----:B-----5:R-:W-:-:S11]  /*32cd0*/  SHF.R.S32.HI R3, RZ, 0x1f, R19 ;  /* 0x0000001fff037819 */ /* 0x020fd60000011413 */
[----:B------:R-:W-:Y:S05]  /*32ce0*/  @P1 BRA `(.L_x_3810) ;  /* 0x0000000400141947 */ /* 0x000fea0003800000 */
[----:B------:R-:W2:Y:S01]  /*32cf0*/  LDL R6, [R1+0x4d0] ;  /* 0x0004d00001067983 */ /* 0x000ea20000100800 */
[----:B------:R-:W0:Y:S03]  /*32d00*/  LDC R33, c[0x0][0xce8] ;  /* 0x00033a00ff217b82 */ /* 0x000e260000000800 */
[----:B------:R-:W3:Y:S04]  /*32d10*/  LDL R7, [R1+0x4e0] ;  /* 0x0004e00001077983 */ /* 0x000ee80000100800 */
[----:B------:R-:W4:Y:S01]  /*32d20*/  LDL R21, [R1+0x434] ;  /* 0x0004340001157983 */ /* 0x000f220000100800 */
[----:B------:R-:W-:Y:S02]  /*32d30*/  IMAD.IADD R24, R160, 0x1, R164 ;  /* 0x00000001a0187824 */ /* 0x000fe400078e02a4 */
[----:B0-----:R-:W-:Y:S01]  /*32d40*/  IMAD R37, R0, R33, RZ ;  /* 0x0000002100257224 */ /* 0x001fe200078e02ff */
[----:B------:R-:W-:Y:S01]  /*32d50*/  ISETP.GT.AND P5, PT, R188, 0x1, PT ;  /* 0x00000001bc00780c */ /* 0x000fe20003fa4270 */
[----:B------:R-:W-:-:S05]  /*32d60*/  IMAD.MOV.U32 R18, RZ, RZ, 0xab8 ;  /* 0x00000ab8ff127424 */ /* 0x000fca00078e00ff */
[----:B------:R-:W-:-:S04]  /*32d70*/  SEL R18, R18, 0xa78, P5 ;  /* 0x00000a7812127807 */ /* 0x000fc80002800000 */
[----:B------:R-:W0:Y:S08]  /*32d80*/  LDC.64 R12, c[0x0][R18+0x220] ;  /* 0x00008800120c7b82 */ /* 0x000e300000000a00 */
[----:B------:R-:W1:Y:S01]  /*32d90*/  LDC.64 R10, c[0x0][R18+0x218] ;  /* 0x00008600120a7b82 */ /* 0x000e620000000a00 */
[----:B------:R-:W-:-:S07]  /*32da0*/  ISETP.NE.AND P6, PT, R33, 0x1, PT ;  /* 0x000000012100780c */ /* 0x000fce0003fc5270 */
[----:B------:R-:W5:Y:S01]  /*32db0*/  LDC.64 R8, c[0x0][R18+0x228] ;  /* 0x00008a0012087b82 */ /* 0x000f620000000a00 */
[----:B------:R-:W-:-:S07]  /*32dc0*/  ISETP.NE.U32.AND P2, PT, R4, RZ, PT ;  /* 0x000000ff0400720c */ /* 0x000fce0003f45070 */
[----:B------:R-:W0:Y:S01]  /*32dd0*/  @P6 LDC R14, c[0x0][0xcec] ;  /* 0x00033b00ff0e6b82 */ /* 0x000e220000000800 */
[----:B--2---:R-:W-:-:S07]  /*32de0*/  IMAD.MOV R6, RZ, RZ, -R6 ;  /* 0x000000ffff067224 */ /* 0x004fce00078e0a06 */
[----:B------:R-:W2:Y:S01]  /*32df0*/  @P6 LDC R20, c[0x0][0xcf0] ;  /* 0x00033c00ff146b82 */ /* 0x000ea20000000800 */
[----:B---3--:R-:W-:-:S04]  /*32e00*/  ISETP.NE.AND P1, PT, R7, R6, PT ;  /* 0x000000060700720c */ /* 0x008fc80003f25270 */
[----:B------:R-:W-:-:S13]  /*32e10*/  ISETP.GE.OR P4, PT, R24, R37, P1 ;  /* 0x000000251800720c */ /* 0x000fda0000f86670 */
[----:B------:R-:W3:Y:S01]  /*32e20*/  @!P4 LDL R27, [R1+0x210] ;  /* 0x00021000011bc983 */ /* 0x000ee20000100800 */
[----:B------:R-:W5:Y:S01]  /*32e30*/  LDC.64 R6, c[0x0][R18+0x210] ;  /* 0x0000840012067b82 */ /* 0x000f620000000a00 */
[----:B------:R-:W-:Y:S01]  /*32e40*/  ISETP.NE.AND.EX P2, PT, R5, RZ, PT, P2 ;  /* 0x000000ff0500720c */ /* 0x000fe20003f45320 */
[----:B----4-:R-:W-:Y:S01]  /*32e50*/  IMAD.IADD R35, R21, 0x1, R164 ;  /* 0x0000000115237824 */ /* 0x010fe200078e02a4 */
[----:B------:R-:W-:Y:S01]  /*32e60*/  SHF.R.S32.HI R15, RZ, 0x1f, R193 ;  /* 0x0000001fff0f7819 */ /* 0x000fe200000114c1 */
[----:B------:R-:W-:Y:S01]  /*32e70*/  BSSY B1, `(.L_x_3810) ;  /* 0x000002c000017945 */ /* 0x000fe20003800000 */
[----:B------:R-:W-:Y:S01]  /*32e80*/  SEL R29, R193, RZ, !P2 ;  /* 0x000000ffc11d7207 */ /* 0x000fe20005000000 */
[----:B0-----:R-:W-:Y:S01]  /*32e90*/  @P6 IMAD.HI.U32 R25, R35, R14, RZ ;  /* 0x0000000e23196227 */ /* 0x001fe200078e00ff */
[----:B------:R-:W-:Y:S01]  /*32ea0*/  SEL R31, R15, RZ, !P2 ;  /* 0x000000ff0f1f7207 */ /* 0x000fe20005000000 */
[----:B------:R-:W0:Y:S02]  /*32eb0*/  LDC.64 R4, c[0x0][0xca8] ;  /* 0x00032a00ff047b82 */ /* 0x000e240000000a00 */
[----:B------:R-:W-:-:S02]  /*32ec0*/  IMAD R13, R13, R29, RZ ;  /* 0x0000001d0d0d7224 */ /* 0x000fc400078e02ff */
[----:B------:R-:W-:-:S04]  /*32ed0*/  IMAD.WIDE.U32 R14, R12, R29, RZ ;  /* 0x0000001d0c0e7225 */ /* 0x000fc800078e00ff */
[----:B------:R-:W-:Y:S02]  /*32ee0*/  IMAD R31, R12, R31, R13 ;  /* 0x0000001f0c1f7224 */ /* 0x000fe400078e020d */
[-C--:B-1----:R-:W-:Y:S01]  /*32ef0*/  IMAD R29, R11, R166.reuse, RZ ;  /* 0x000000a60b1d7224 */ /* 0x082fe200078e02ff */
[----:B------:R-:W-:Y:S01]  /*32f00*/  SEL R11, R194, RZ, P5 ;  /* 0x000000ffc20b7207 */ /* 0x000fe20002800000 */
[----:B------:R-:W-:-:S04]  /*32f10*/  IMAD.WIDE.U32 R12, R10, R166, RZ ;  /* 0x000000a60a0c7225 */ /* 0x000fc800078e00ff */
[----:B------:R-:W-:Y:S01]  /*32f20*/  IMAD.MOV.U32 R21, RZ, RZ, R35 ;  /* 0x000000ffff157224 */ /* 0x000fe200078e0023 */
[----:B--2---:R-:W-:Y:S01]  /*32f30*/  @P6 SHF.R.U32.HI R21, RZ, R20, R25 ;  /* 0x00000014ff156219 */ /* 0x004fe20000011619 */
[----:B------:R-:W-:Y:S01]  /*32f40*/  IMAD.IADD R29, R13, 0x1, R29 ;  /* 0x000000010d1d7824 */ /* 0x000fe200078e021d */
[----:B------:R-:W-:Y:S01]  /*32f50*/  IADD3 R14, P2, P6, R14, R12, R19 ;  /* 0x0000000c0e0e7210 */ /* 0x000fe20007e5e013 */
[----:B------:R-:W-:Y:S02]  /*32f60*/  IMAD.IADD R10, R15, 0x1, R31 ;  /* 0x000000010f0a7824 */ /* 0x000fe400078e021f */
[-C--:B-----5:R-:W-:Y:S01]  /*32f70*/  IMAD R13, R9, R11.reuse, RZ ;  /* 0x0000000b090d7224 */ /* 0x0a0fe200078e02ff */
[----:B0-----:R-:W0:Y:S01]  /*32f80*/  @!P5 LDC R4, c[0x0][0xc50] ;  /* 0x00031400ff04db82 */ /* 0x001e220000000800 */
[----:B------:R-:W-:Y:S01]  /*32f90*/  IMAD.WIDE.U32 R8, R8, R11, RZ ;  /* 0x0000000b08087225 */ /* 0x000fe200078e00ff */
[----:B------:R-:W-:-:S03]  /*32fa0*/  IADD3.X R10, R10, R29, R3, P2, P6 ;  /* 0x0000001d0a0a7210 */ /* 0x000fc600017ec403 */
[----:B------:R-:W-:Y:S02]  /*32fb0*/  IMAD.MOV R12, RZ, RZ, -R21 ;  /* 0x000000ffff0c7224 */ /* 0x000fe400078e0a15 */
[----:B------:R-:W-:Y:S01]  /*32fc0*/  IMAD.IADD R13, R9, 0x1, R13 ;  /* 0x00000001090d7824 */ /* 0x000fe200078e020d */
[----:B------:R-:W1:Y:S01]  /*32fd0*/  @!P5 LDC R5, c[0x0][0xc54] ;  /* 0x00031500ff05db82 */ /* 0x000e620000000800 */
[----:B------:R-:W-:Y:S01]  /*32fe0*/  IADD3 R8, P2, P5, R21, R14, R8 ;  /* 0x0000000e15087210 */ /* 0x000fe20007d5e008 */
[----:B------:R-:W-:Y:S01]  /*32ff0*/  IMAD R11, R33, R12, R35 ;  /* 0x0000000c210b7224 */ /* 0x000fe200078e0223 */
[----:B------:R-:W-:-:S04]  /*33000*/  SHF.R.S32.HI R21, RZ, 0x1f, R21 ;  /* 0x0000001fff157819 */ /* 0x000fc80000011415 */
[----:B------:R-:W-:Y:S01]  /*33010*/  IADD3.X R9, R21, R10, R13, P2, P5 ;  /* 0x0000000a15097210 */ /* 0x000fe200017ea40d */
[-C--:B------:R-:W-:Y:S01]  /*33020*/  IMAD R7, R7, R11.reuse, RZ ;  /* 0x0000000b07077224 */ /* 0x080fe200078e02ff */
[----:B------:R-:W-:Y:S01]  /*33030*/  SHF.R.S32.HI R13, RZ, 0x1f, R11 ;  /* 0x0000001fff0d7819 */ /* 0x000fe2000001140b */
[----:B------:R-:W-:-:S04]  /*33040*/  IMAD.WIDE.U32 R8, R6, R11, R8 ;  /* 0x0000000b06087225 */ /* 0x000fc800078e0008 */
[----:B------:R-:W-:-:S04]  /*33050*/  IMAD R7, R6, R13, R7 ;  /* 0x0000000d06077224 */ /* 0x000fc800078e0207 */
[----:B------:R-:W-:Y:S01]  /*33060*/  IMAD.IADD R6, R9, 0x1, R7 ;  /* 0x0000000109067824 */ /* 0x000fe200078e0207 */
[----:B0-----:R-:W-:-:S04]  /*33070*/  LEA R9, P2, R8, R4, 0x2 ;  /* 0x0000000408097211 */ /* 0x001fc800078410ff */
[----:B-1----:R-:W-:Y:S01]  /*33080*/  LEA.HI.X R10, R8, R5, R6, 0x2, P2 ;  /* 0x00000005080a7211 */ /* 0x002fe200010f1406 */
[----:B------:R-:W-:Y:S01]  /*33090*/  VIADD R8, R24, 0x8 ;  /* 0x0000000818087836 */ /* 0x000fe20000000000 */
[----:B------:R-:W-:Y:S04]  /*330a0*/  SHFL.IDX PT, R6, R9, RZ, 0x1c1f ;  /* 0x001c1fff09067589 */ /* 0x000fe800000e0000 */
[----:B------:R-:W3:Y:S01]  /*330b0*/  SHFL.IDX PT, R7, R10, RZ, 0x1c1f ;  /* 0x001c1fff0a077589 */ /* 0x000ee200000e0000 */
[----:B------:R-:W-:-:S03]  /*330c0*/  ISETP.GE.OR P1, PT, R8, R37, P1 ;  /* 0x000000250800720c */ /* 0x000fc60000f26670 */
[----:B------:R0:W1:Y:S04]  /*330d0*/  SHFL.IDX PT, R4, R9, 0x1, 0x1c1f ;  /* 0x003c1f0009047f89 */ /* 0x00006800000e0000 */
[----:B------:R0:W2:Y:S04]  /*330e0*/  SHFL.IDX PT, R5, R10, 0x1, 0x1c1f ;  /* 0x003c1f000a057f89 */ /* 0x0000a800000e0000 */
[----:B---3--:R0:W-:Y:S02]  /*330f0*/  @!P4 ST.E desc[UR44][R6.64], R27 ;  /* 0x0000001b0600c985 */ /* 0x0081e4000c10192c */
[----:B-12---:R-:W-:Y:S05]  /*33100*/  @P1 BRA `(.L_x_3811) ;  /* 0x0000000000081947 */ /* 0x006fea0003800000 */
[----:B0-----:R-:W2:Y:S04]  /*33110*/  LDL R7, [R1+0x214] ;  /* 0x0002140001077983 */ /* 0x001ea80000100800 */
[----:B--2---:R1:W-:Y:S02]  /*33120*/  ST.E desc[UR44][R4.64], R7 ;  /* 0x0000000704007985 */ /* 0x0043e4000c10192c */
.L_x_3811:
[----:B------:R-:W-:Y:S05]  /*33130*/  BSYNC B1 ;  /* 0x0000000000017941 */ /* 0x000fea0003800000 */
.L_x_3810:
[----:B------:R-:W-:Y:S01]  /*33140*/  SEL R21, R193, RZ, !P0 ;  /* 0x000000ffc1157207 */ /* 0x000fe20004000000 */
[----:B------:R-:W-:Y:S06]  /*33150*/  @P3 BRA `(.L_x_3812) ;  /* 0x0000000c00f43947 */ /* 0x000fec0003800000 */
[----:B------:R-:W2:Y:S01]  /*33160*/  LDL R76, [R1+0x444] ;  /* 0x00044400014c7983 */ /* 0x000ea20000100800 */
[----:B-1----:R-:W-:Y:S01]  /*33170*/  IMAD R4, R228, 0x40, R190 ;  /* 0x00000040e4047824 */ /* 0x002fe200078e02be */
[----:B------:R-:W1:Y:S01]  /*33180*/  LDC R81, c[0x0][0xce8] ;  /* 0x00033a00ff517b82 */ /* 0x000e620000000800 */
[----:B------:R-:W-:Y:S01]  /*33190*/  IMAD.MOV.U32 R5, RZ, RZ, 0x2 ;  /* 0x00000002ff057424 */ /* 0x000fe200078e00ff */
[----:B------:R-:W-:-:S03]  /*331a0*/  ULDC.64 UR4, c[0x0][0xba0] ;  /* 0x0002e80000047ab9 */ /* 0x000fc60000000a00 */
[----:B------:R-:W-:-:S03]  /*331b0*/  IMAD.WIDE R4, R4, R5, UR42 ;  /* 0x0000002a04047e25 */ /* 0x000fc6000f8e0205 */
[C---:B------:R-:W-:Y:S02]  /*331c0*/  IADD3 R41, P2, R4.reuse, 0x7000, RZ ;  /* 0x0000700004297810 */ /* 0x040fe40007f5e0ff */
[----:B------:R-:W-:Y:S02]  /*331d0*/  IADD3 R33, P0, R4, 0x5000, RZ ;  /* 0x0000500004217810 */ /* 0x000fe40007f1e0ff */
[----:B------:R-:W-:Y:S01]  /*331e0*/  LOP3.LUT R40, R41, 0x380, RZ, 0xc0, !PT ;  /* 0x0000038029287812 */ /* 0x000fe200078ec0ff */
[----:B------:R-:W-:Y:S01]  /*331f0*/  IMAD R18, R3, UR4, RZ ;  /* 0x0000000403127c24 */ /* 0x000fe2000f8e02ff */
[----:B------:R-:W-:Y:S01]  /*33200*/  LOP3.LUT R32, R33, 0x380, RZ, 0xc0, !PT ;  /* 0x0000038021207812 */ /* 0x000fe200078ec0ff */
[----:B------:R-:W3:Y:S01]  /*33210*/  LDC R3, c[0x0][0xbc8] ;  /* 0x0002f200ff037b82 */ /* 0x000ee20000000800 */
[----:B------:R-:W-:Y:S02]  /*33220*/  SHF.R.U64 R40, R40, 0x3, RZ ;  /* 0x0000000328287819 */ /* 0x000fe400000012ff */
[----:B------:R-:W-:-:S02]  /*33230*/  IADD3 R37, P1, R4, 0x6000, RZ ;  /* 0x0000600004257810 */ /* 0x000fc40007f3e0ff */
[----:B------:R-:W-:Y:S01]  /*33240*/  LOP3.LUT R40, R40, R41, RZ, 0x3c, !PT ;  /* 0x0000002928287212 */ /* 0x000fe200078e3cff */
[--C-:B------:R-:W-:Y:S01]  /*33250*/  IMAD.X R41, RZ, RZ, R5.reuse, P2 ;  /* 0x000000ffff297224 */ /* 0x100fe200010e0605 */
[----:B------:R-:W-:Y:S02]  /*33260*/  IADD3 R69, P2, R4, 0xe000, RZ ;  /* 0x0000e00004457810 */ /* 0x000fe40007f5e0ff */
[----:B------:R-:W-:Y:S02]  /*33270*/  SHF.R.U64 R32, R32, 0x3, RZ ;  /* 0x0000000320207819 */ /* 0x000fe400000012ff */
[----:B------:R-:W-:Y:S01]  /*33280*/  LOP3.LUT R68, R69, 0x380, RZ, 0xc0, !PT ;  /* 0x0000038045447812 */ /* 0x000fe200078ec0ff */
[----:B------:R-:W-:Y:S01]  /*33290*/  IMAD R77, R19, UR5, R18 ;  /* 0x00000005134d7c24 */ /* 0x000fe2000f8e0212 */
[----:B------:R-:W-:Y:S01]  /*332a0*/  LOP3.LUT R36, R37, 0x380, RZ, 0xc0, !PT ;  /* 0x0000038025247812 */ /* 0x000fe200078ec0ff */
[----:B------:R-:W5:Y:S01]  /*332b0*/  LD.E.128 R40, desc[UR44][R40.64] ;  /* 0x0000002c28287980 */ /* 0x000f62000c101d00 */
[----:B------:R-:W-:Y:S01]  /*332c0*/  SHF.R.U64 R68, R68, 0x3, RZ ;  /* 0x0000000344447819 */ /* 0x000fe200000012ff */
[----:B------:R-:W-:Y:S01]  /*332d0*/  IMAD.WIDE.U32 R18, R19, UR4, RZ ;  /* 0x0000000413127c25 */ /* 0x000fe2000f8e00ff */
[----:B------:R-:W-:Y:S01]  /*332e0*/  LOP3.LUT R32, R32, R33, RZ, 0x3c, !PT ;  /* 0x0000002120207212 */ /* 0x000fe200078e3cff */
[----:B------:R-:W-:Y:S01]  /*332f0*/  ULDC.64 UR4, c[0x0][0xbe8] ;  /* 0x0002fa0000047ab9 */ /* 0x000fe20000000a00 */
[----:B------:R-:W-:Y:S01]  /*33300*/  LOP3.LUT R68, R68, R69, RZ, 0x3c, !PT ;  /* 0x0000004544447212 */ /* 0x000fe200078e3cff */
[--C-:B------:R-:W-:Y:S01]  /*33310*/  IMAD.X R69, RZ, RZ, R5.reuse, P2 ;  /* 0x000000ffff457224 */ /* 0x100fe200010e0605 */
[----:B-1----:R-:W-:Y:S01]  /*33320*/  ISETP.NE.AND P2, PT, R81, 0x1, PT ;  /* 0x000000015100780c */ /* 0x002fe20003f45270 */
[----:B------:R-:W-:Y:S01]  /*33330*/  IMAD.X R33, RZ, RZ, R5, P0 ;  /* 0x000000ffff217224 */ /* 0x000fe200000e0605 */
[----:B0-----:R-:W-:-:S02]  /*33340*/  IADD3 R9, P3, R4, 0x1000, RZ ;  /* 0x0000100004097810 */ /* 0x001fc40007f7e0ff */
[----:B------:R-:W-:Y:S01]  /*33350*/  SHF.R.U64 R36, R36, 0x3, RZ ;  /* 0x0000000324247819 */ /* 0x000fe200000012ff */
[----:B------:R-:W-:Y:S01]  /*33360*/  IMAD.IADD R19, R19, 0x1, R77 ;  /* 0x0000000113137824 */ /* 0x000fe200078e024d */
[----:B------:R-:W-:Y:S01]  /*33370*/  IADD3 R61, P0, R4, 0xc000, RZ ;  /* 0x0000c000043d7810 */ /* 0x000fe20007f1e0ff */
[----:B------:R-:W5:Y:S01]  /*33380*/  LD.E.128 R32, desc[UR44][R32.64] ;  /* 0x0000002c20207980 */ /* 0x000f62000c101d00 */
[----:B------:R-:W-:Y:S02]  /*33390*/  LOP3.LUT R8, R9, 0x380, RZ, 0xc0, !PT ;  /* 0x0000038009087812 */ /* 0x000fe400078ec0ff */
[----:B------:R-:W-:Y:S01]  /*333a0*/  LOP3.LUT R36, R36, R37, RZ, 0x3c, !PT ;  /* 0x0000002524247212 */ /* 0x000fe200078e3cff */
[----:B------:R-:W-:Y:S01]  /*333b0*/  IMAD.X R37, RZ, RZ, R5, P1 ;  /* 0x000000ffff257224 */ /* 0x000fe200008e0605 */
[----:B------:R-:W-:Y:S01]  /*333c0*/  LOP3.LUT R60, R61, 0x380, RZ, 0xc0, !PT ;  /* 0x000003803d3c7812 */ /* 0x000fe200078ec0ff */
[----:B------:R-:W0:Y:S01]  /*333d0*/  @P2 LDC R83, c[0x0][0xcec] ;  /* 0x00033b00ff532b82 */ /* 0x000e220000000800 */
[----:B------:R-:W-:Y:S01]  /*333e0*/  IADD3 R65, P1, R4, 0xd000, RZ ;  /* 0x0000d00004417810 */ /* 0x000fe20007f3e0ff */
[----:B------:R-:W-:Y:S01]  /*333f0*/  IMAD.WIDE.U32 R18, R166, UR4, R18 ;  /* 0x00000004a6127c25 */ /* 0x000fe2000f8e0012 */
[----:B------:R-:W-:Y:S01]  /*33400*/  SHF.R.U64 R8, R8, 0x3, RZ ;  /* 0x0000000308087819 */ /* 0x000fe200000012ff */
[----:B------:R-:W5:Y:S01]  /*33410*/  LD.E.128 R36, desc[UR44][R36.64] ;  /* 0x0000002c24247980 */ /* 0x000f62000c101d00 */
[----:B------:R-:W-:-:S02]  /*33420*/  SHF.R.U64 R60, R60, 0x3, RZ ;  /* 0x000000033c3c7819 */ /* 0x000fc400000012ff */
[----:B------:R-:W-:Y:S01]  /*33430*/  SHF.R.S32.HI R20, RZ, 0x1f, R21 ;  /* 0x0000001fff147819 */ /* 0x000fe20000011415 */
[----:B------:R-:W-:Y:S01]  /*33440*/  IMAD R19, R166, UR5, R19 ;  /* 0x00000005a6137c24 */ /* 0x000fe2000f8e0213 */
[----:B------:R-:W-:Y:S01]  /*33450*/  LOP3.LUT R64, R65, 0x380, RZ, 0xc0, !PT ;  /* 0x0000038041407812 */ /* 0x000fe200078ec0ff */
[----:B------:R-:W1:Y:S01]  /*33460*/  @P2 LDC R85, c[0x0][0xcf0] ;  /* 0x00033c00ff552b82 */ /* 0x000e620000000800 */
[----:B------:R-:W-:Y:S01]  /*33470*/  LOP3.LUT R8, R8, R9, RZ, 0x3c, !PT ;  /* 0x0000000908087212 */ /* 0x000fe200078e3cff */
[----:B------:R-:W-:Y:S01]  /*33480*/  ULDC.64 UR4, c[0x0][0xbf0] ;  /* 0x0002fc0000047ab9 */ /* 0x000fe20000000a00 */
[C---:B------:R-:W-:Y:S01]  /*33490*/  IADD3 R13, P4, R4.reuse, 0x2000, RZ ;  /* 0x00002000040d7810 */ /* 0x040fe20007f9e0ff */
[--C-:B------:R-:W-:Y:S01]  /*334a0*/  IMAD.X R9, RZ, RZ, R5.reuse, P3 ;  /* 0x000000ffff097224 */ /* 0x100fe200018e0605 */
[----:B------:R-:W-:Y:S01]  /*334b0*/  IADD3 R25, P5, R4, 0x3000, RZ ;  /* 0x0000300004197810 */ /* 0x000fe20007fbe0ff */
[----:B------:R-:W-:Y:S01]  /*334c0*/  IMAD R20, R20, UR4, RZ ;  /* 0x0000000414147c24 */ /* 0x000fe2000f8e02ff */
[----:B------:R-:W-:Y:S01]  /*334d0*/  IADD3 R29, P6, R4, 0x4000, RZ ;  /* 0x00004000041d7810 */ /* 0x000fe20007fde0ff */
[----:B------:R-:W5:Y:S01]  /*334e0*/  LD.E.128 R68, desc[UR44][R68.64] ;  /* 0x0000002c44447980 */ /* 0x000f62000c101d00 */
[----:B------:R-:W-:Y:S01]  /*334f0*/  LOP3.LUT R60, R60, R61, RZ, 0x3c, !PT ;  /* 0x0000003d3c3c7212 */ /* 0x000fe200078e3cff */
[----:B------:R-:W-:Y:S01]  /*33500*/  IMAD.X R61, RZ, RZ, R5, P0 ;  /* 0x000000ffff3d7224 */ /* 0x000fe200000e0605 */
[----:B------:R-:W-:-:S02]  /*33510*/  IADD3 R45, P3, R4, 0x8000, RZ ;  /* 0x00008000042d7810 */ /* 0x000fc40007f7e0ff */
[----:B------:R-:W-:Y:S02]  /*33520*/  SHF.R.U64 R64, R64, 0x3, RZ ;  /* 0x0000000340407819 */ /* 0x000fe400000012ff */
[----:B---3--:R-:W-:Y:S01]  /*33530*/  ISETP.GE.AND P0, PT, R187, R3, PT ;  /* 0x00000003bb00720c */ /* 0x008fe20003f06270 */
[----:B------:R-:W-:Y:S01]  /*33540*/  IMAD R79, R21, UR5, R20 ;  /* 0x00000005154f7c24 */ /* 0x000fe2000f8e0214 */
[----:B------:R-:W-:Y:S01]  /*33550*/  LOP3.LUT R12, R13, 0x380, RZ, 0xc0, !PT ;  /* 0x000003800d0c7812 */ /* 0x000fe200078ec0ff */
[----:B------:R-:W-:Y:S01]  /*33560*/  IMAD.WIDE.U32 R18, R21, UR4, R18 ;  /* 0x0000000415127c25 */ /* 0x000fe2000f8e0012 */
[----:B------:R-:W-:Y:S01]  /*33570*/  LOP3.LUT R24, R25, 0x380, RZ, 0xc0, !PT ;  /* 0x0000038019187812 */ /* 0x000fe200078ec0ff */
[----:B------:R-:W-:Y:S01]  /*33580*/  ULDC.64 UR4, c[0x0][0xbe0] ;  /* 0x0002f80000047ab9 */ /* 0x000fe20000000a00 */
[----:B------:R-:W-:Y:S01]  /*33590*/  LOP3.LUT R28, R29, 0x380, RZ, 0xc0, !PT ;  /* 0x000003801d1c7812 */ /* 0x000fe200078ec0ff */
[----:B------:R-:W5:Y:S01]  /*335a0*/  LD.E.128 R60, desc[UR44][R60.64] ;  /* 0x0000002c3c3c7980 */ /* 0x000f62000c101d00 */
[----:B------:R-:W-:-:S02]  /*335b0*/  LOP3.LUT R44, R45, 0x380, RZ, 0xc0, !PT ;  /* 0x000003802d2c7812 */ /* 0x000fc400078ec0ff */
[----:B------:R-:W-:Y:S01]  /*335c0*/  LOP3.LUT R64, R64, R65, RZ, 0x3c, !PT ;  /* 0x0000004140407212 */ /* 0x000fe200078e3cff */
[----:B------:R-:W-:Y:S01]  /*335d0*/  IMAD.X R65, RZ, RZ, R5, P1 ;  /* 0x000000ffff417224 */ /* 0x000fe200008e0605 */
[----:B------:R-:W-:Y:S02]  /*335e0*/  SEL R21, RZ, 0xffffffff, P0 ;  /* 0xffffffffff157807 */ /* 0x000fe40000000000 */
[----:B------:R-:W-:Y:S02]  /*335f0*/  SHF.R.U64 R12, R12, 0x3, RZ ;  /* 0x000000030c0c7819 */ /* 0x000fe400000012ff */
[----:B------:R-:W-:Y:S02]  /*33600*/  SHF.R.U64 R24, R24, 0x3, RZ ;  /* 0x0000000318187819 */ /* 0x000fe400000012ff */
[----:B------:R-:W-:Y:S02]  /*33610*/  SHF.R.U64 R28, R28, 0x3, RZ ;  /* 0x000000031c1c7819 */ /* 0x000fe400000012ff */
[----:B------:R-:W-:-:S02]  /*33620*/  ISETP.GE.AND P1, PT, R190, R3, PT ;  /* 0x00000003be00720c */ /* 0x000fc40003f26270 */
[----:B------:R-:W-:Y:S01]  /*33630*/  SHF.R.U64 R44, R44, 0x3, RZ ;  /* 0x000000032c2c7819 */ /* 0x000fe200000012ff */
[----:B------:R-:W-:Y:S01]  /*33640*/  IMAD.SHL.U32 R21, R21, 0x2, RZ ;  /* 0x0000000215157824 */ /* 0x000fe200078e00ff */
[----:B------:R-:W-:Y:S01]  /*33650*/  LOP3.LUT R12, R12, R13, RZ, 0x3c, !PT ;  /* 0x0000000d0c0c7212 */ /* 0x000fe200078e3cff */
[--C-:B------:R-:W-:Y:S01]  /*33660*/  IMAD.X R13, RZ, RZ, R5.reuse, P4 ;  /* 0x000000ffff0d7224 */ /* 0x100fe200020e0605 */
[----:B------:R-:W-:Y:S01]  /*33670*/  LOP3.LUT R24, R24, R25, RZ, 0x3c, !PT ;  /* 0x0000001918187212 */ /* 0x000fe200078e3cff */
[--C-:B------:R-:W-:Y:S01]  /*33680*/  IMAD.X R25, RZ, RZ, R5.reuse, P5 ;  /* 0x000000ffff197224 */ /* 0x100fe200028e0605 */
[----:B------:R-:W-:Y:S01]  /*33690*/  LOP3.LUT R28, R28, R29, RZ, 0x3c, !PT ;  /* 0x0000001d1c1c7212 */ /* 0x000fe200078e3cff */
[----:B------:R-:W-:Y:S01]  /*336a0*/  IMAD.X R29, RZ, RZ, R5, P6 ;  /* 0x000000ffff1d7224 */ /* 0x000fe200030e0605 */
[----:B------:R-:W-:Y:S02]  /*336b0*/  SEL R20, RZ, 0x1, P1 ;  /* 0x00000001ff147807 */ /* 0x000fe40000800000 */
[----:B------:R-:W-:Y:S01]  /*336c0*/  LOP3.LUT R11, R4, 0x380, RZ, 0xc0, !PT ;  /* 0x00000380040b7812 */ /* 0x000fe200078ec0ff */
[----:B------:R-:W-:Y:S01]  /*336d0*/  IMAD.IADD R19, R19, 0x1, R79 ;  /* 0x0000000113137824 */ /* 0x000fe200078e024f */
[----:B------:R-:W-:Y:S01]  /*336e0*/  LOP3.LUT R44, R44, R45, RZ, 0x3c, !PT ;  /* 0x0000002d2c2c7212 */ /* 0x000fe200078e3cff */
[----:B------:R-:W-:Y:S01]  /*336f0*/  IMAD.X R45, RZ, RZ, R5, P3 ;  /* 0x000000ffff2d7224 */ /* 0x000fe200018e0605 */
[----:B------:R-:W-:Y:S01]  /*33700*/  ISETP.GE.AND P0, PT, R186, R3, PT ;  /* 0x00000003ba00720c */ /* 0x000fe20003f06270 */
[----:B------:R-:W5:Y:S01]  /*33710*/  LD.E.128 R12, desc[UR44][R12.64] ;  /* 0x0000002c0c0c7980 */ /* 0x000f62000c101d00 */
[----:B------:R-:W-:-:S02]  /*33720*/  IADD3 R49, P4, R4, 0x9000, RZ ;  /* 0x0000900004317810 */ /* 0x000fc40007f9e0ff */
[C---:B------:R-:W-:Y:S01]  /*33730*/  IADD3 R53, P5, R4.reuse, 0xa000, RZ ;  /* 0x0000a00004357810 */ /* 0x040fe20007fbe0ff */
[----:B------:R-:W5:Y:S01]  /*33740*/  LD.E.128 R24, desc[UR44][R24.64] ;  /* 0x0000002c18187980 */ /* 0x000f62000c101d00 */
[C---:B------:R-:W-:Y:S02]  /*33750*/  IADD3 R57, P6, R4.reuse, 0xb000, RZ ;  /* 0x0000b00004397810 */ /* 0x040fe40007fde0ff */
[----:B------:R-:W-:Y:S01]  /*33760*/  IADD3 R7, P3, R4, 0xf000, RZ ;  /* 0x0000f00004077810 */ /* 0x000fe20007f7e0ff */
[----:B------:R-:W5:Y:S01]  /*33770*/  LD.E.128 R28, desc[UR44][R28.64] ;  /* 0x0000002c1c1c7980 */ /* 0x000f62000c101d00 */
[----:B------:R-:W-:Y:S02]  /*33780*/  LOP3.LUT R48, R49, 0x380, RZ, 0xc0, !PT ;  /* 0x0000038031307812 */ /* 0x000fe400078ec0ff */
[----:B------:R-:W-:Y:S01]  /*33790*/  LOP3.LUT R52, R53, 0x380, RZ, 0xc0, !PT ;  /* 0x0000038035347812 */ /* 0x000fe200078ec0ff */
[----:B------:R-:W-:Y:S01]  /*337a0*/  IMAD.X R73, RZ, RZ, R5, P3 ;  /* 0x000000ffff497224 */ /* 0x000fe200018e0605 */
[----:B------:R-:W-:Y:S01]  /*337b0*/  LOP3.LUT R56, R57, 0x380, RZ, 0xc0, !PT ;  /* 0x0000038039387812 */ /* 0x000fe200078ec0ff */
[----:B------:R-:W5:Y:S01]  /*337c0*/  LD.E.128 R44, desc[UR44][R44.64] ;  /* 0x0000002c2c2c7980 */ /* 0x000f62000c101d00 */
[----:B------:R-:W-:-:S02]  /*337d0*/  LOP3.LUT R6, R7, 0x380, RZ, 0xc0, !PT ;  /* 0x0000038007067812 */ /* 0x000fc400078ec0ff */
[----:B------:R-:W-:Y:S01]  /*337e0*/  ISETP.GE.AND P1, PT, R185, R3, PT ;  /* 0x00000003b900720c */ /* 0x000fe20003f26270 */
[----:B------:R-:W5:Y:S01]  /*337f0*/  LD.E.128 R64, desc[UR44][R64.64] ;  /* 0x0000002c40407980 */ /* 0x000f62000c101d00 */
[----:B------:R-:W-:Y:S02]  /*33800*/  SHF.R.U64 R48, R48, 0x3, RZ ;  /* 0x0000000330307819 */ /* 0x000fe400000012ff */
[----:B------:R-:W-:Y:S02]  /*33810*/  SHF.R.U64 R52, R52, 0x3, RZ ;  /* 0x0000000334347819 */ /* 0x000fe400000012ff */
[----:B------:R-:W-:Y:S02]  /*33820*/  SHF.R.U64 R56, R56, 0x3, RZ ;  /* 0x0000000338387819 */ /* 0x000fe400000012ff */
[----:B------:R-:W-:Y:S02]  /*33830*/  SHF.R.U64 R11, R11, 0x3, RZ ;  /* 0x000000030b0b7819 */ /* 0x000fe400000012ff */
[----:B------:R-:W-:-:S02]  /*33840*/  SHF.R.U64 R6, R6, 0x3, RZ ;  /* 0x0000000306067819 */ /* 0x000fc400000012ff */
[----:B------:R-:W-:Y:S01]  /*33850*/  LOP3.LUT R48, R48, R49, RZ, 0x3c, !PT ;  /* 0x0000003130307212 */ /* 0x000fe200078e3cff */
[--C-:B------:R-:W-:Y:S01]  /*33860*/  IMAD.X R49, RZ, RZ, R5.reuse, P4 ;  /* 0x000000ffff317224 */ /* 0x100fe200020e0605 */
[----:B------:R-:W-:Y:S01]  /*33870*/  LOP3.LUT R52, R52, R53, RZ, 0x3c, !PT ;  /* 0x0000003534347212 */ /* 0x000fe200078e3cff */
[--C-:B------:R-:W-:Y:S01]  /*33880*/  IMAD.X R53, RZ, RZ, R5.reuse, P5 ;  /* 0x000000ffff357224 */ /* 0x100fe200028e0605 */
[----:B------:R-:W-:Y:S01]  /*33890*/  LOP3.LUT R56, R56, R57, RZ, 0x3c, !PT ;  /* 0x0000003938387212 */ /* 0x000fe200078e3cff */
[----:B------:R-:W-:Y:S01]  /*338a0*/  IMAD.X R57, RZ, RZ, R5, P6 ;  /* 0x000000ffff397224 */ /* 0x000fe200030e0605 */
[----:B------:R-:W-:Y:S01]  /*338b0*/  LOP3.LUT R4, R11, R4, RZ, 0x3c, !PT ;  /* 0x000000040b047212 */ /* 0x000fe200078e3cff */
[----:B------:R-:W5:Y:S01]  /*338c0*/  LD.E.128 R48, desc[UR44][R48.64] ;  /* 0x0000002c30307980 */ /* 0x000f62000c101d00 */
[----:B------:R-:W-:-:S03]  /*338d0*/  LOP3.LUT R72, R6, R7, RZ, 0x3c, !PT ;  /* 0x0000000706487212 */ /* 0x000fc600078e3cff */
[----:B------:R-:W5:Y:S04]  /*338e0*/  LD.E.128 R8, desc[UR44][R8.64] ;  /* 0x0000002c08087980 */ /* 0x000f68000c101d00 */
[----:B------:R-:W5:Y:S04]  /*338f0*/  LD.E.128 R4, desc[UR44][R4.64] ;  /* 0x0000002c04047980 */ /* 0x000f68000c101d00 */
[----:B------:R-:W5:Y:S04]  /*33900*/  LD.E.128 R52, desc[UR44][R52.64] ;  /* 0x0000002c34347980 */ /* 0x000f68000c101d00 */
[----:B------:R-:W5:Y:S04]  /*33910*/  LD.E.128 R56, desc[UR44][R56.64] ;  /* 0x0000002c38387980 */ /* 0x000f68000c101d00 */
[----:B------:R-:W5:Y:S01]  /*33920*/  LD.E.128 R72, desc[UR44][R72.64] ;  /* 0x0000002c48487980 */ /* 0x000f62000c101d00 */
[----:B------:R-:W-:Y:S01]  /*33930*/  @!PT LDS RZ, [RZ] ;  /* 0x00000000fffff984 */ /* 0x000fe20000000800 */
[----:B------:R-:W-:Y:S01]  /*33940*/  @!PT LDS RZ, [RZ] ;  /* 0x00000000fffff984 */ /* 0x000fe20000000800 */
[----:B------:R-:W-:Y:S01]  /*33950*/  @!PT LDS RZ, [RZ] ;  /* 0x00000000fffff984 */ /* 0x000fe20000000800 */
[----:B------:R-:W-:Y:S01]  /*33960*/  @!PT LDS RZ, [RZ] ;  /* 0x00000000fffff984 */ /* 0x000fe20000000800 */
[----:B------:R3:W-:Y:S06]  /*33970*/  MEMBAR.ALL.CTA ;  /* 0x0000000000007992 */ /* 0x0007ec0000008000 */
[----:B---3--:R-:W3:Y:S01]  /*33980*/  FENCE.VIEW.ASYNC.S ;  /* 0x00000000000073c6 */ /* 0x008ee20000000000 */
[----:B------:R-:W-:Y:S01]  /*33990*/  BSSY B1, `(.L_x_3813) ;  /* 0x0000053000017945 */ /* 0x000fe20003800000 */
[----:B--2---:R-:W-:Y:S01]  /*339a0*/  IMAD R77, R76, 0x20, R228 ;  /* 0x000000204c4d7824 */ /* 0x004fe200078e02e4 */
[----:B------:R-:W-:-:S03]  /*339b0*/  LOP3.LUT R76, R21, 0x2, R20, 0xe2, !PT ;  /* 0x00000002154c7812 */ /* 0x000fc600078ee214 */
[----:B------:R-:W-:Y:S01]  /*339c0*/  IMAD.IADD R80, R164, 0x1, R77 ;  /* 0x00000001a4507824 */ /* 0x000fe200078e024d */
[----:B------:R-:W-:-:S03]  /*339d0*/  SEL R77, RZ, 0xffffffff, P0 ;  /* 0xffffffffff4d7807 */ /* 0x000fc60000000000 */
[----:B0-----:R-:W-:-:S04]  /*339e0*/  @P2 IMAD.HI.U32 R20, R80, R83, RZ ;  /* 0x0000005350142227 */ /* 0x001fc800078e00ff */
[----:B------:R-:W-:Y:S01]  /*339f0*/  IMAD.MOV.U32 R21, RZ, RZ, R80 ;  /* 0x000000ffff157224 */ /* 0x000fe200078e0050 */
[----:B-1----:R-:W-:Y:S01]  /*33a00*/  @P2 SHF.R.U32.HI R21, RZ, R85, R20 ;  /* 0x00000055ff152219 */ /* 0x002fe20000011614 */
[----:B------:R-:W-:Y:S01]  /*33a10*/  IMAD.SHL.U32 R77, R77, 0x4, RZ ;  /* 0x000000044d4d7824 */ /* 0x000fe200078e00ff */
[----:B------:R-:W-:Y:S02]  /*33a20*/  SEL R20, RZ, 0xffffffff, P1 ;  /* 0xffffffffff147807 */ /* 0x000fe40000800000 */
[----:B------:R-:W-:Y:S02]  /*33a30*/  ISETP.GE.AND P0, PT, R184, R3, PT ;  /* 0x00000003b800720c */ /* 0x000fe40003f06270 */
[----:B------:R-:W-:Y:S01]  /*33a40*/  LOP3.LUT R76, R77, 0x4, R76, 0xe2, !PT ;  /* 0x000000044d4c7812 */ /* 0x000fe200078ee24c */
[--C-:B------:R-:W-:Y:S01]  /*33a50*/  IMAD.MOV R77, RZ, RZ, -R21.reuse ;  /* 0x000000ffff4d7224 */ /* 0x100fe200078e0a15 */
[----:B------:R-:W-:Y:S01]  /*33a60*/  SHF.R.S32.HI R78, RZ, 0x1f, R21 ;  /* 0x0000001fff4e7819 */ /* 0x000fe20000011415 */
[----:B------:R-:W-:Y:S01]  /*33a70*/  IMAD.SHL.U32 R79, R20, 0x8, RZ ;  /* 0x00000008144f7824 */ /* 0x000fe200078e00ff */
[----:B------:R-:W-:Y:S01]  /*33a80*/  SEL R20, RZ, 0xffffffff, P0 ;  /* 0xffffffffff147807 */ /* 0x000fe20000000000 */
[----:B------:R-:W-:Y:S01]  /*33a90*/  IMAD R77, R81, R77, R80 ;  /* 0x0000004d514d7224 */ /* 0x000fe200078e0250 */
[----:B------:R-:W-:Y:S01]  /*33aa0*/  ISETP.GE.AND P0, PT, R167, R3, PT ;  /* 0x00000003a700720c */ /* 0x000fe20003f06270 */
[----:B------:R-:W-:Y:S01]  /*33ab0*/  IMAD R78, R78, UR4, RZ ;  /* 0x000000044e4e7c24 */ /* 0x000fe2000f8e02ff */
[----:B------:R-:W-:Y:S01]  /*33ac0*/  LOP3.LUT R76, R79, 0x8, R76, 0xe2, !PT ;  /* 0x000000084f4c7812 */ /* 0x000fe200078ee24c */
[----:B------:R-:W-:Y:S01]  /*33ad0*/  IMAD.SHL.U32 R83, R20, 0x10, RZ ;  /* 0x0000001014537824 */ /* 0x000fe200078e00ff */
[----:B------:R-:W-:Y:S01]  /*33ae0*/  SEL R20, RZ, 0xffffffff, P0 ;  /* 0xffffffffff147807 */ /* 0x000fe20000000000 */
[----:B------:R-:W-:-:S02]  /*33af0*/  IMAD R79, R21, UR5, R78 ;  /* 0x00000005154f7c24 */ /* 0x000fc4000f8e024e */
[----:B------:R-:W-:Y:S01]  /*33b00*/  IMAD.WIDE.U32 R18, R21, UR4, R18 ;  /* 0x0000000415127c25 */ /* 0x000fe2000f8e0012 */
[----:B------:R-:W-:Y:S01]  /*33b10*/  SHF.R.S32.HI R21, RZ, 0x1f, R77 ;  /* 0x0000001fff157819 */ /* 0x000fe2000001144d */
[----:B------:R-:W-:Y:S01]  /*33b20*/  ULDC.64 UR4, c[0x0][0xbd8] ;  /* 0x0002f60000047ab9 */ /* 0x000fe20000000a00 */
[----:B------:R-:W-:Y:S01]  /*33b30*/  LOP3.LUT R76, R83, 0x10, R76, 0xe2, !PT ;  /* 0x00000010534c7812 */ /* 0x000fe200078ee24c */
[----:B------:R-:W-:Y:S01]  /*33b40*/  IMAD.SHL.U32 R83, R20, 0x20, RZ ;  /* 0x0000002014537824 */ /* 0x000fe200078e00ff */
[----:B------:R-:W-:Y:S01]  /*33b50*/  ISETP.GE.AND P0, PT, R192, R3, PT ;  /* 0x00000003c000720c */ /* 0x000fe20003f06270 */
[----:B------:R-:W-:Y:S02]  /*33b60*/  IMAD R81, R0, R81, RZ ;  /* 0x0000005100517224 */ /* 0x000fe400078e02ff */
[----:B------:R-:W-:Y:S02]  /*33b70*/  IMAD.IADD R19, R19, 0x1, R79 ;  /* 0x0000000113137824 */ /* 0x000fe400078e024f */
[----:B------:R-:W-:-:S02]  /*33b80*/  IMAD R0, R21, UR4, RZ ;  /* 0x0000000415007c24 */ /* 0x000fc4000f8e02ff */
[----:B------:R-:W-:Y:S01]  /*33b90*/  IMAD.IADD R164, R228, 0x1, R164 ;  /* 0x00000001e4a47824 */ /* 0x000fe200078e02a4 */
[----:B------:R-:W-:Y:S01]  /*33ba0*/  LOP3.LUT R76, R83, 0x20, R76, 0xe2, !PT ;  /* 0x00000020534c7812 */ /* 0x000fe200078ee24c */
[C---:B------:R-:W-:Y:S01]  /*33bb0*/  IMAD R79, R77.reuse, UR5, R0 ;  /* 0x000000054d4f7c24 */ /* 0x040fe2000f8e0200 */
[----:B------:R-:W-:Y:S01]  /*33bc0*/  SEL R21, RZ, 0x40, P0 ;  /* 0x00000040ff157807 */ /* 0x000fe20000000000 */
[----:B------:R-:W-:Y:S01]  /*33bd0*/  IMAD.WIDE.U32 R18, R77, UR4, R18 ;  /* 0x000000044d127c25 */ /* 0x000fe2000f8e0012 */
[----:B------:R-:W-:Y:S01]  /*33be0*/  ISETP.GE.AND P1, PT, R164, R81, PT ;  /* 0x00000051a400720c */ /* 0x000fe20003f26270 */
[----:B------:R-:W-:Y:S01]  /*33bf0*/  ULDC.64 UR4, c[0x0][0xb80] ;  /* 0x0002e00000047ab9 */ /* 0x000fe20000000a00 */
[----:B------:R-:W-:Y:S01]  /*33c00*/  LOP3.LUT R78, R76, R21, RZ, 0xfc, !PT ;  /* 0x000000154c4e7212 */ /* 0x000fe200078efcff */
[----:B------:R-:W-:Y:S01]  /*33c10*/  VIADD R0, R2, 0x38820 ;  /* 0x0003882002007836 */ /* 0x000fe20000000000 */
[----:B------:R-:W-:Y:S01]  /*33c20*/  ISETP.GE.AND P0, PT, R191, R3, PT ;  /* 0x00000003bf00720c */ /* 0x000fe20003f06270 */
[----:B------:R-:W-:Y:S01]  /*33c30*/  IMAD.IADD R21, R19, 0x1, R79 ;  /* 0x0000000113157824 */ /* 0x000fe200078e024f */
[----:B------:R-:W-:-:S02]  /*33c40*/  LEA R79, P2, R18, UR4, 0x1 ;  /* 0x00000004124f7c11 */ /* 0x000fc4000f8408ff */
[----:B------:R-:W-:Y:S02]  /*33c50*/  PRMT R0, RZ, 0x654, R0 ;  /* 0x00000654ff007816 */ /* 0x000fe40000000000 */
[----:B------:R-:W-:Y:S02]  /*33c60*/  SEL R19, RZ, 0x80, P0 ;  /* 0x00000080ff137807 */ /* 0x000fe40000000000 */
[----:B------:R-:W-:Y:S01]  /*33c70*/  LEA.HI.X R80, R18, UR5, R21, 0x1, P2 ;  /* 0x0000000512507c11 */ /* 0x000fe200090f0c15 */
[----:B---3--:R0:W-:Y:S01]  /*33c80*/  SYNCS.ARRIVE.TRANS64.RED.A1T0 RZ, [R0+URZ], RZ ;  /* 0x000000ff00ff79a7 */ /* 0x0081e2000810043f */
[----:B------:R1:W2:Y:S01]  /*33c90*/  SHFL.IDX PT, R18, R79, RZ, 0x181f ;  /* 0x00181fff4f127589 */ /* 0x0002a200000e0000 */
[----:B0-----:R-:W-:-:S03]  /*33ca0*/  LOP3.LUT R0, R78, R19, RZ, 0xfc, !PT ;  /* 0x000000134e007212 */ /* 0x001fc600078efcff */
[----:B------:R1:W0:Y:S01]  /*33cb0*/  SHFL.IDX PT, R19, R80, RZ, 0x181f ;  /* 0x00181fff50137589 */ /* 0x00022200000e0000 */
[----:B------:R-:W-:Y:S05]  /*33cc0*/  @P1 BRA `(.L_x_3814) ;  /* 0x00000000007c1947 */ /* 0x000fea0003800000 */
[-C--:B------:R-:W-:Y:S02]  /*33cd0*/  ISETP.GE.AND P1, PT, R187, R3.reuse, PT ;  /* 0x00000003bb00720c */ /* 0x080fe40003f26270 */
[-C--:B------:R-:W-:Y:S02]  /*33ce0*/  ISETP.GE.AND P0, PT, R190, R3.reuse, PT ;  /* 0x00000003be00720c */ /* 0x080fe40003f06270 */
[-C--:B------:R-:W-:Y:S02]  /*33cf0*/  ISETP.GE.AND P5, PT, R186, R3.reuse, PT ;  /* 0x00000003ba00720c */ /* 0x080fe40003fa6270 */
[----:B------:R-:W-:-:S07]  /*33d00*/  ISETP.GE.AND P3, PT, R185, R3, PT ;  /* 0x00000003b900720c */ /* 0x000fce0003f66270 */
[C---:B--2---:R-:W-:Y:S02]  /*33d10*/  @!P1 LEA R20, P2, R187.reuse, R18, 0x1 ;  /* 0x00000012bb149211 */ /* 0x044fe400078408ff */
[----:B0-----:R-:W-:Y:S02]  /*33d20*/  @!P0 IMAD.WIDE R76, R190, 0x2, R18 ;  /* 0x00000002be4c8825 */ /* 0x001fe400078e0212 */
[----:B------:R-:W-:Y:S02]  /*33d30*/  @!P1 LEA.HI.X R21, R187, R19, R235, 0x1, P2 ;  /* 0x00000013bb159211 */ /* 0x000fe400010f0ceb */
[----:B------:R-:W-:Y:S01]  /*33d40*/  ISETP.GE.AND P2, PT, R184, R3, PT ;  /* 0x00000003b800720c */ /* 0x000fe20003f46270 */
[----:B-----5:R0:W-:Y:S01]  /*33d50*/  @!P0 ST.E.128 desc[UR44][R76.64], R4 ;  /* 0x000000044c008985 */ /* 0x0201e2000c101d2c */
[----:B------:R-:W-:-:S03]  /*33d60*/  LOP3.LUT P0, RZ, R78, 0x40, RZ, 0xc0, !PT ;  /* 0x000000404eff7812 */ /* 0x000fc6000780c0ff */
[----:B------:R2:W-:Y:S01]  /*33d70*/  @!P1 ST.E.128 desc[UR44][R20.64], R12 ;  /* 0x0000000c14009985 */ /* 0x0005e2000c101d2c */
[----:B------:R-:W-:Y:S02]  /*33d80*/  ISETP.GE.AND P1, PT, R167, R3, PT ;  /* 0x00000003a700720c */ /* 0x000fe40003f26270 */
[CC--:B0-----:R-:W-:Y:S02]  /*33d90*/  @!P5 LEA R4, P4, R186.reuse, R18.reuse, 0x1 ;  /* 0x00000012ba04d211 */ /* 0x0c1fe400078808ff */
[CC--:B------:R-:W-:Y:S02]  /*33da0*/  @!P3 LEA R6, P6, R185.reuse, R18.reuse, 0x1 ;  /* 0x00000012b906b211 */ /* 0x0c0fe400078c08ff */
[-C--:B------:R-:W-:Y:S02]  /*33db0*/  @!P5 LEA.HI.X R5, R186, R19.reuse, R234, 0x1, P4 ;  /* 0x00000013ba05d211 */ /* 0x080fe400020f0cea */
[----:B------:R-:W-:Y:S02]  /*33dc0*/  LOP3.LUT P4, RZ, R0, 0x80, RZ, 0xc0, !PT ;  /* 0x0000008000ff7812 */ /* 0x000fe4000788c0ff */
[----:B------:R-:W-:Y:S01]  /*33dd0*/  @!P3 LEA.HI.X R7, R185, R19, R233, 0x1, P6 ;  /* 0x00000013b907b211 */ /* 0x000fe200030f0ce9 */
[----:B------:R0:W-:Y:S02]  /*33de0*/  @!P5 ST.E.128 desc[UR44][R4.64], R28 ;  /* 0x0000001c0400d985 */ /* 0x0001e4000c101d2c */
[----:B--2---:R-:W-:-:S02]  /*33df0*/  @!P1 LEA R12, P6, R167, R18, 0x1 ;  /* 0x00000012a70c9211 */ /* 0x004fc400078c08ff */
[----:B------:R2:W-:Y:S02]  /*33e00*/  @!P3 ST.E.128 desc[UR44][R6.64], R36 ;  /* 0x000000240600b985 */ /* 0x0005e4000c101d2c */
[-C--:B------:R-:W-:Y:S02]  /*33e10*/  @!P1 LEA.HI.X R13, R167, R19.reuse, R231, 0x1, P6 ;  /* 0x00000013a70d9211 */ /* 0x080fe400030f0ce7 */
[-C--:B0-----:R-:W-:Y:S02]  /*33e20*/  @!P2 LEA R4, P5, R184, R18.reuse, 0x1 ;  /* 0x00000012b804a211 */ /* 0x081fe400078a08ff */
        /* <DEDUP_REMOVED lines=9> */
.L_x_3814:
[----:B------:R-:W-:Y:S05]  /*33ec0*/  BSYNC B1 ;  /* 0x0000000000017941 */ /* 0x000fea0003800000 */
.L_x_3813:
[----:B---3-5:R-:W-:Y:S01]  /*33ed0*/  VIADD R6, R164, 0x20 ;  /* 0x00000020a4067836 */ /* 0x028fe20000000000 */
[----:B------:R3:W4:Y:S04]  /*33ee0*/  SHFL.IDX PT, R5, R80, 0x1, 0x181f ;  /* 0x00381f0050057f89 */ /* 0x00072800000e0000 */
[----:B------:R-:W-:Y:S01]  /*33ef0*/  ISETP.GE.AND P0, PT, R6, R81, PT ;  /* 0x000000510600720c */ /* 0x000fe20003f06270 */
[----:B------:R3:W0:-:S12]  /*33f00*/  SHFL.IDX PT, R4, R79, 0x1, 0x181f ;  /* 0x00381f004f047f89 */ /* 0x00061800000e0000 */
[----:B---3--:R-:W-:Y:S05]  /*33f10*/  @P0 BRA `(.L_x_3815) ;  /* 0x0000002800940947 */ /* 0x008fea0003800000 */
[-C--:B------:R-:W-:Y:S02]  /*33f20*/  ISETP.GE.AND P6, PT, R190, R3.reuse, PT ;  /* 0x00000003be00720c */ /* 0x080fe40003fc6270 */
[-C--:B------:R-:W-:Y:S02]  /*33f30*/  ISETP.GE.AND P5, PT, R187, R3.reuse, PT ;  /* 0x00000003bb00720c */ /* 0x080fe40003fa6270 */
[-C--:B------:R-:W-:Y:S02]  /*33f40*/  ISETP.GE.AND P3, PT, R186, R3.reuse, PT ;  /* 0x00000003ba00720c */ /* 0x080fe40003f66270 */
[-C--:B------:R-:W-:Y:S02]  /*33f50*/  ISETP.GE.AND P2, PT, R185, R3.reuse, PT ;  /* 0x00000003b900720c */ /* 0x080fe40003f46270 */
[-C--:B------:R-:W-:Y:S02]  /*33f60*/  ISETP.GE.AND P1, PT, R184, R3.reuse, PT ;  /* 0x00000003b800720c */ /* 0x080fe40003f26270 */
[----:B------:R-:W-:-:S03]  /*33f70*/  ISETP.GE.AND P0, PT, R167, R3, PT ;  /* 0x00000003a700720c */ /* 0x000fc60003f06270 */
[----:B0---4-:R-:W-:Y:S02]  /*33f80*/  @!P6 IMAD.WIDE R6, R190, 0x2, R4 ;  /* 0x00000002be06e825 */ /* 0x011fe400078e0204 */
[----:B------:R-:W-:-:S03]  /*33f90*/  @!P5 LEA R12, P4, R187, R4, 0x1 ;  /* 0x00000004bb0cd211 */ /* 0x000fc600078808ff */
[----:B------:R0:W-:Y:S01]  /*33fa0*/  @!P6 ST.E.128 desc[UR44][R6.64], R8 ;  /* 0x000000080600e985 */ /* 0x0001e2000c101d2c */
[----:B------:R-:W-:Y:S02]  /*33fb0*/  @!P5 LEA.HI.X R13, R187, R5, R235, 0x1, P4 ;  /* 0x00000005bb0dd211 */ /* 0x000fe400020f0ceb */
[----:B------:R-:W-:-:S03]  /*33fc0*/  LOP3.LUT P4, RZ, R78, 0x40, RZ, 0xc0, !PT ;  /* 0x000000404eff7812 */ /* 0x000fc6000788c0ff */
[----:B------:R3:W-:Y:S01]  /*33fd0*/  @!P5 ST.E.128 desc[UR44][R12.64], R24 ;  /* 0x000000180c00d985 */ /* 0x0007e2000c101d2c */
[CC--:B0-----:R-:W-:Y:S02]  /*33fe0*/  @!P3 LEA R6, P6, R186.reuse, R4.reuse, 0x1 ;  /* 0x00000004ba06b211 */ /* 0x0c1fe400078c08ff */
[C---:B------:R-:W-:Y:S02]  /*33ff0*/  @!P2 LEA R8, P5, R185.reuse, R4, 0x1 ;  /* 0x00000004b908a211 */ /* 0x040fe400078a08ff */
[-C--:B------:R-:W-:Y:S02]  /*34000*/  @!P3 LEA.HI.X R7, R186, R5.reuse, R234, 0x1, P6 ;  /* 0x00000005ba07b211 */ /* 0x080fe400030f0cea */
[----:B------:R-:W-:-:S03]  /*34010*/  @!P2 LEA.HI.X R9, R185, R5, R233, 0x1, P5 ;  /* 0x00000005b909a211 */ /* 0x000fc600028f0ce9 */
[CC--:B---3--:R-:W-:Y:S01]  /*34020*/  @P4 LEA R12, P5, R192.reuse, R4.reuse, 0x1 ;  /* 0x00000004c00c4211 */ /* 0x0c8fe200078a08ff */
[----:B------:R0:W-:Y:S01]  /*34030*/  @!P3 ST.E.128 desc[UR44][R6.64], R32 ;  /* 0x000000200600b985 */ /* 0x0001e2000c101d2c */
[CC--:B------:R-:W-:Y:S02]  /*34040*/  @!P0 LEA R10, P3, R167.reuse, R4.reuse, 0x1 ;  /* 0x00000004a70a8211 */ /* 0x0c0fe400078608ff */
[-C--:B------:R-:W-:Y:S01]  /*34050*/  @P4 LEA.HI.X R13, R192, R5.reuse, R230, 0x1, P5 ;  /* 0x00000005c00d4211 */ /* 0x080fe200028f0ce6 */
[----:B------:R3:W-:Y:S01]  /*34060*/  @!P2 ST.E.128 desc[UR44][R8.64], R40 ;  /* 0x000000280800a985 */ /* 0x0007e2000c101d2c */
[----:B------:R-:W-:Y:S02]  /*34070*/  @!P0 LEA.HI.X R11, R167, R5, R231, 0x1, P3 ;  /* 0x00000005a70b8211 */ /* 0x000fe400018f0ce7 */
[----:B0-----:R-:W-:-:S04]  /*34080*/  @!P1 LEA R6, P6, R184, R4, 0x1 ;  /* 0x00000004b8069211 */ /* 0x001fc800078c08ff */
[----:B------:R-:W-:-:S05]  /*34090*/  @!P1 LEA.HI.X R7, R184, R5, R232, 0x1, P6 ;  /* 0x00000005b8079211 */ /* 0x000fca00030f0ce8 */
        /* <DEDUP_REMOVED lines=9> */
.L_x_3812:
[----:B01----:R-:W2:Y:S01]  /*34130*/  LDL R7, [R1+0x434] ;  /* 0x0004340001077983 */ /* 0x003ea20000100800 */
[----:B------:R-:W-:Y:S01]  /*34140*/  ULDC.64 UR4, c[0x0][0xc08] ;  /* 0x0003020000047ab9 */ /* 0x000fe20000000a00 */
[----:B------:R-:W0:Y:S01]  /*34150*/  LDC R11, c[0x0][0xce8] ;  /* 0x00033a00ff0b7b82 */ /* 0x000e220000000800 */
[----:B------:R-:W-:Y:S01]  /*34160*/  IMAD R6, R3, UR4, RZ ;  /* 0x0000000403067c24 */ /* 0x000fe2000f8e02ff */
[----:B------:R1:W5:Y:S01]  /*34170*/  LDL R53, [R1+0x4c4] ;  /* 0x0004c40001357983 */ /* 0x0003620000100800 */
[C---:B------:R-:W-:Y:S01]  /*34180*/  IMAD.WIDE.U32 R4, R19.reuse, UR4, RZ ;  /* 0x0000000413047c25 */ /* 0x040fe2000f8e00ff */
[----:B------:R-:W-:Y:S02]  /*34190*/  ULDC.64 UR6, c[0x0][0xc30] ;  /* 0x00030c0000067ab9 */ /* 0x000fe40000000a00 */
[----:B------:R1:W5:Y:S01]  /*341a0*/  LDL R52, [R1+0x4c0] ;  /* 0x0004c00001347983 */ /* 0x0003620000100800 */
[----:B------:R-:W-:Y:S01]  /*341b0*/  IMAD R19, R19, UR5, R6 ;  /* 0x0000000513137c24 */ /* 0x000fe2000f8e0206 */
[----:B------:R-:W-:Y:S01]  /*341c0*/  ULDC.64 UR4, c[0x0][0xc38] ;  /* 0x00030e0000047ab9 */ /* 0x000fe20000000a00 */
[----:B------:R-:W-:Y:S01]  /*341d0*/  SHF.R.S32.HI R6, RZ, 0x1f, R21 ;  /* 0x0000001fff067819 */ /* 0x000fe20000011415 */
[----:B------:R1:W5:Y:S01]  /*341e0*/  LDL R51, [R1+0x4bc] ;  /* 0x0004bc0001337983 */ /* 0x0003620000100800 */
[----:B------:R-:W-:-:S03]  /*341f0*/  IMAD.IADD R5, R5, 0x1, R19 ;  /* 0x0000000105057824 */ /* 0x000fc600078e0213 */
[----:B------:R1:W5:Y:S01]  /*34200*/  LDL R50, [R1+0x4b8] ;  /* 0x0004b80001327983 */ /* 0x0003620000100800 */
[----:B------:R-:W-:-:S03]  /*34210*/  IMAD.WIDE.U32 R4, R166, UR4, R4 ;  /* 0x00000004a6047c25 */ /* 0x000fc6000f8e0004 */
[----:B------:R1:W5:Y:S01]  /*34220*/  LDL R49, [R1+0x4b4] ;  /* 0x0004b40001317983 */ /* 0x0003620000100800 */
[----:B------:R-:W-:Y:S01]  /*34230*/  IMAD R5, R166, UR5, R5 ;  /* 0x00000005a6057c24 */ /* 0x000fe2000f8e0205 */
[----:B------:R-:W-:Y:S02]  /*34240*/  ULDC.64 UR4, c[0x0][0xc40] ;  /* 0x0003100000047ab9 */ /* 0x000fe40000000a00 */
[----:B------:R1:W5:Y:S01]  /*34250*/  LDL R48, [R1+0x4b0] ;  /* 0x0004b00001307983 */ /* 0x0003620000100800 */
[----:B------:R-:W-:Y:S01]  /*34260*/  IMAD R6, R6, UR4, RZ ;  /* 0x0000000406067c24 */ /* 0x000fe2000f8e02ff */
[----:B0-----:R-:W-:Y:S02]  /*34270*/  ISETP.NE.AND P0, PT, R11, 0x1, PT ;  /* 0x000000010b00780c */ /* 0x001fe40003f05270 */
[----:B------:R1:W5:Y:S04]  /*34280*/  LDL R47, [R1+0x4ac] ;  /* 0x0004ac00012f7983 */ /* 0x0003680000100800 */
[----:B------:R1:W5:Y:S04]  /*34290*/  LDL R46, [R1+0x4a8] ;  /* 0x0004a800012e7983 */ /* 0x0003680000100800 */
[----:B------:R1:W5:Y:S03]  /*342a0*/  LDL R45, [R1+0x4a4] ;  /* 0x0004a400012d7983 */ /* 0x0003660000100800 */
[----:B------:R-:W0:Y:S01]  /*342b0*/  @P0 LDC R3, c[0x0][0xcec] ;  /* 0x00033b00ff030b82 */ /* 0x000e220000000800 */
[----:B------:R1:W5:Y:S04]  /*342c0*/  LDL R44, [R1+0x4a0] ;  /* 0x0004a000012c7983 */ /* 0x0003680000100800 */
[----:B------:R1:W5:Y:S03]  /*342d0*/  LDL R43, [R1+0x49c] ;  /* 0x00049c00012b7983 */ /* 0x0003660000100800 */
[----:B------:R-:W3:Y:S01]  /*342e0*/  @P0 LDC R9, c[0x0][0xcf0] ;  /* 0x00033c00ff090b82 */ /* 0x000ee20000000800 */
[----:B------:R1:W5:Y:S04]  /*342f0*/  LDL R42, [R1+0x498] ;  /* 0x00049800012a7983 */ /* 0x0003680000100800 */
        /* <DEDUP_REMOVED lines=18> */
[----:B------:R1:W5:Y:S01]  /*34420*/  LDL R19, [R1+0x44c] ;  /* 0x00044c0001137983 */ /* 0x0003620000100800 */
[----:B------:R-:W-:-:S04]  /*34430*/  IMAD.WIDE.U32 R4, R21, UR4, R4 ;  /* 0x0000000415047c25 */ /* 0x000fc8000f8e0004 */
[----:B------:R-:W-:Y:S01]  /*34440*/  IMAD R0, R0, R11, RZ ;  /* 0x0000000b00007224 */ /* 0x000fe200078e02ff */
[----:B------:R-:W-:Y:S01]  /*34450*/  BSSY B1, `(.L_x_3816) ;  /* 0x00000c4000017945 */ /* 0x000fe20003800000 */
[----:B--2---:R-:W-:Y:S02]  /*34460*/  IMAD.IADD R8, R7, 0x1, R164 ;  /* 0x0000000107087824 */ /* 0x004fe400078e02a4 */
[----:B------:R-:W-:Y:S01]  /*34470*/  IMAD R7, R21, UR5, R6 ;  /* 0x0000000515077c24 */ /* 0x000fe2000f8e0206 */
[----:B------:R-:W-:Y:S01]  /*34480*/  ULDC.64 UR4, c[0x0][0xc48] ;  /* 0x0003120000047ab9 */ /* 0x000fe20000000a00 */
[----:B0-----:R-:W-:-:S04]  /*34490*/  @P0 IMAD.HI.U32 R6, R8, R3, RZ ;  /* 0x0000000308060227 */ /* 0x001fc800078e00ff */
[----:B------:R-:W-:Y:S01]  /*344a0*/  IMAD.MOV.U32 R3, RZ, RZ, R8 ;  /* 0x000000ffff037224 */ /* 0x000fe200078e0008 */
[----:B---3--:R-:W-:Y:S01]  /*344b0*/  @P0 SHF.R.U32.HI R3, RZ, R9, R6 ;  /* 0x00000009ff030219 */ /* 0x008fe20000011606 */
[----:B------:R-:W-:-:S03]  /*344c0*/  IMAD.IADD R5, R5, 0x1, R7 ;  /* 0x0000000105057824 */ /* 0x000fc600078e0207 */
[--C-:B------:R-:W-:Y:S01]  /*344d0*/  SHF.R.S32.HI R6, RZ, 0x1f, R3.reuse ;  /* 0x0000001fff067819 */ /* 0x100fe20000011403 */
[----:B------:R-:W-:Y:S02]  /*344e0*/  IMAD.MOV R9, RZ, RZ, -R3 ;  /* 0x000000ffff097224 */ /* 0x000fe400078e0a03 */
[----:B------:R-:W-:-:S04]  /*344f0*/  IMAD.WIDE.U32 R4, R194, UR4, R4 ;  /* 0x00000004c2047c25 */ /* 0x000fc8000f8e0004 */
[----:B------:R-:W-:Y:S02]  /*34500*/  IMAD R9, R11, R9, R8 ;  /* 0x000000090b097224 */ /* 0x000fe400078e0208 */
[----:B------:R-:W-:Y:S02]  /*34510*/  IMAD R6, R6, UR6, RZ ;  /* 0x0000000606067c24 */ /* 0x000fe4000f8e02ff */
[----:B------:R-:W-:Y:S01]  /*34520*/  IMAD R5, R194, UR5, R5 ;  /* 0x00000005c2057c24 */ /* 0x000fe2000f8e0205 */
[----:B------:R-:W-:Y:S01]  /*34530*/  ULDC.64 UR4, c[0x0][0xc28] ;  /* 0x00030a0000047ab9 */ /* 0x000fe20000000a00 */
[C---:B------:R-:W-:Y:S01]  /*34540*/  IMAD R7, R3.reuse, UR7, R6 ;  /* 0x0000000703077c24 */ /* 0x040fe2000f8e0206 */
[----:B------:R-:W-:Y:S01]  /*34550*/  SHF.R.S32.HI R6, RZ, 0x1f, R9 ;  /* 0x0000001fff067819 */ /* 0x000fe20000011409 */
[----:B------:R-:W-:-:S04]  /*34560*/  IMAD.WIDE.U32 R4, R3, UR6, R4 ;  /* 0x0000000603047c25 */ /* 0x000fc8000f8e0004 */
[----:B------:R-:W-:Y:S02]  /*34570*/  IMAD R6, R6, UR4, RZ ;  /* 0x0000000406067c24 */ /* 0x000fe4000f8e02ff */
[----:B------:R-:W-:Y:S02]  /*34580*/  IMAD.IADD R5, R5, 0x1, R7 ;  /* 0x0000000105057824 */ /* 0x000fe400078e0207 */
[----:B------:R-:W-:Y:S02]  /*34590*/  IMAD.IADD R164, R160, 0x1, R164 ;  /* 0x00000001a0a47824 */ /* 0x000fe400078e02a4 */
[C---:B------:R-:W-:Y:S02]  /*345a0*/  IMAD R3, R9.reuse, UR5, R6 ;  /* 0x0000000509037c24 */ /* 0x040fe4000f8e0206 */
[----:B------:R-:W-:Y:S01]  /*345b0*/  IMAD.WIDE.U32 R8, R9, UR4, R4 ;  /* 0x0000000409087c25 */ /* 0x000fe2000f8e0004 */
[----:B------:R-:W-:Y:S01]  /*345c0*/  ISETP.GE.AND P0, PT, R164, R0, PT ;  /* 0x00000000a400720c */ /* 0x000fe20003f06270 */
[----:B------:R-:W-:-:S02]  /*345d0*/  ULDC.64 UR4, c[0x0][0xc00] ;  /* 0x0003000000047ab9 */ /* 0x000fc40000000a00 */
[----:B------:R-:W-:Y:S01]  /*345e0*/  IMAD.IADD R5, R9, 0x1, R3 ;  /* 0x0000000109057824 */ /* 0x000fe200078e0203 */
[----:B------:R-:W-:Y:S01]  /*345f0*/  LEA R3, P1, R8, UR4, 0x2 ;  /* 0x0000000408037c11 */ /* 0x000fe2000f8210ff */
[----:B------:R-:W-:-:S03]  /*34600*/  VIADD R4, R2, 0x38820 ;  /* 0x0003882002047836 */ /* 0x000fc60000000000 */
[----:B------:R-:W-:Y:S02]  /*34610*/  LEA.HI.X R8, R8, UR5, R5, 0x2, P1 ;  /* 0x0000000508087c11 */ /* 0x000fe400088f1405 */
[----:B------:R-:W-:Y:S01]  /*34620*/  PRMT R4, RZ, 0x654, R4 ;  /* 0x00000654ff047816 */ /* 0x000fe20000000004 */
[----:B------:R1:W0:Y:S03]  /*34630*/  SHFL.IDX PT, R9, R3, RZ, 0x1c1f ;  /* 0x001c1fff03097589 */ /* 0x00022600000e0000 */
[----:B------:R1:W-:Y:S01]  /*34640*/  SYNCS.ARRIVE.TRANS64.RED.A1T0 RZ, [R4+URZ], RZ ;  /* 0x000000ff04ff79a7 */ /* 0x0003e2000810043f */
[----:B------:R1:W2:Y:S01]  /*34650*/  SHFL.IDX PT, R10, R8, RZ, 0x1c1f ;  /* 0x001c1fff080a7589 */ /* 0x0002a200000e0000 */
[----:B------:R-:W-:Y:S05]  /*34660*/  @P0 BRA `(.L_x_3817) ;  /* 0x0000000800880947 */ /* 0x000fea0003800000 */
[----:B------:R-:W-:Y:S01]  /*34670*/  ULDC UR4, c[0x0][0xbc8] ;  /* 0x0002f20000047ab9 */ /* 0x000fe20000000800 */
[----:B------:R-:W3:Y:S01]  /*34680*/  LDL R18, [R1+0x448] ;  /* 0x0004480001127983 */ /* 0x000ee20000100800 */
[----:B------:R-:W-:-:S13]  /*34690*/  ISETP.GE.AND P0, PT, R161, UR4, PT ;  /* 0x00000004a1007c0c */ /* 0x000fda000bf06270 */
[----:B------:R-:W4:Y:S01]  /*346a0*/  @!P0 LDL.64 R6, [R1+0x230] ;  /* 0x0002300001068983 */ /* 0x000f220000100a00 */
[----:B------:R-:W-:Y:S02]  /*346b0*/  ISETP.GE.AND P1, PT, R225, UR4, PT ;  /* 0x00000004e1007c0c */ /* 0x000fe4000bf26270 */
[----:B01----:R-:W-:-:S04]  /*346c0*/  @!P0 LEA R4, P2, R161, R9, 0x2 ;  /* 0x00000009a1048211 */ /* 0x003fc800078410ff */
[----:B--2--5:R-:W-:-:S05]  /*346d0*/  @!P0 LEA.HI.X R5, R161, R10, R53, 0x2, P2 ;  /* 0x0000000aa1058211 */ /* 0x024fca00010f1435 */
[----:B----4-:R0:W-:Y:S04]  /*346e0*/  @!P0 ST.E.64 desc[UR44][R4.64], R6 ;  /* 0x0000000604008985 */ /* 0x0101e8000c101b2c */
[----:B0-----:R-:W2:Y:S01]  /*346f0*/  @!P1 LDL.64 R4, [R1+0x240] ;  /* 0x0002400001049983 */ /* 0x001ea20000100a00 */
[----:B------:R-:W-:Y:S02]  /*34700*/  ISETP.GE.AND P0, PT, R224, UR4, PT ;  /* 0x00000004e0007c0c */ /* 0x000fe4000bf06270 */
[----:B------:R-:W-:-:S04]  /*34710*/  @!P1 LEA R6, P2, R225, R9, 0x2 ;  /* 0x00000009e1069211 */ /* 0x000fc800078410ff */
[----:B------:R-:W-:-:S05]  /*34720*/  @!P1 LEA.HI.X R7, R225, R10, R52, 0x2, P2 ;  /* 0x0000000ae1079211 */ /* 0x000fca00010f1434 */
[----:B--2---:R0:W-:Y:S04]  /*34730*/  @!P1 ST.E.64 desc[UR44][R6.64], R4 ;  /* 0x0000000406009985 */ /* 0x0041e8000c101b2c */
        /* <DEDUP_REMOVED lines=145> */
[----:B------:R-:W2:Y:S01]  /*35050*/  @!P1 LDL.64 R12, [R1+0x420] ;  /* 0x00042000010c9983 */ /* 0x000ea20000100a00 */
[----:B------:R-:W-:-:S04]  /*35060*/  @!P1 LEA R14, P0, R226, R9, 0x2 ;  /* 0x00000009e20e9211 */ /* 0x000fc800078010ff */
[----:B---3--:R-:W-:-:S05]  /*35070*/  @!P1 LEA.HI.X R15, R226, R10, R18, 0x2, P0 ;  /* 0x0000000ae20f9211 */ /* 0x008fca00000f1412 */
[----:B--2---:R4:W-:Y:S04]  /*35080*/  @!P1 ST.E.64 desc[UR44][R14.64], R12 ;  /* 0x0000000c0e009985 */ /* 0x0049e8000c101b2c */
.L_x_3817:
[----:B------:R-:W-:Y:S05]  /*35090*/  BSYNC B1 ;  /* 0x0000000000017941 */ /* 0x000fea0003800000 */
.L_x_3816:
[----:B----4-:R-:W-:Y:S01]  /*350a0*/  VIADD R5, R164, 0x8 ;  /* 0x00000008a4057836 */ /* 0x010fe20000000000 */
[----:B------:R3:W4:Y:S04]  /*350b0*/  SHFL.IDX PT, R18, R8, 0x1, 0x1c1f ;  /* 0x003c1f0008127f89 */ /* 0x00072800000e0000 */
[----:B------:R-:W-:Y:S01]  /*350c0*/  ISETP.GE.AND P0, PT, R5, R0, PT ;  /* 0x000000000500720c */ /* 0x000fe20003f06270 */
[----:B------:R3:W0:-:S12]  /*350d0*/  SHFL.IDX PT, R20, R3, 0x1, 0x1c1f ;  /* 0x003c1f0003147f89 */ /* 0x00061800000e0000 */
[----:B---3--:R-:W-:Y:S05]  /*350e0*/  @P0 BRA `(.L_x_3815) ;  /* 0x0000001800200947 */ /* 0x008fea0003800000 */
[----:B------:R-:W3:Y:S02]  /*350f0*/  LDC R0, c[0x0][0xbc8] ;  /* 0x0002f200ff007b82 */ /* 0x000ee40000000800 */
[----:B---3--:R-:W-:-:S13]  /*35100*/  ISETP.GE.AND P1, PT, R161, R0, PT ;  /* 0x00000000a100720c */ /* 0x008fda0003f26270 */
[----:B------:R-:W3:Y:S01]  /*35110*/  @!P1 LDL.64 R14, [R1+0x238] ;  /* 0x00023800010e9983 */ /* 0x000ee20000100a00 */
[----:B------:R-:W-:Y:S02]  /*35120*/  ISETP.GE.AND P2, PT, R225, R0, PT ;  /* 0x00000000e100720c */ /* 0x000fe40003f46270 */
[----:B01----:R-:W-:-:S04]  /*35130*/  @!P1 LEA R8, P0, R161, R20, 0x2 ;  /* 0x00000014a1089211 */ /* 0x003fc800078010ff */
[----:B----45:R-:W-:-:S05]  /*35140*/  @!P1 LEA.HI.X R9, R161, R18, R53, 0x2, P0 ;  /* 0x00000012a1099211 */ /* 0x030fca00000f1435 */
[----:B---3--:R0:W-:Y:S04]  /*35150*/  @!P1 ST.E.64 desc[UR44][R8.64], R14 ;  /* 0x0000000e08009985 */ /* 0x0081e8000c101b2c */
[----:B------:R-:W3:Y:S01]  /*35160*/  @!P2 LDL.64 R4, [R1+0x248] ;  /* 0x000248000104a983 */ /* 0x000ee20000100a00 */
[----:B------:R-:W-:Y:S02]  /*35170*/  ISETP.GE.AND P1, PT, R224, R0, PT ;  /* 0x00000000e000720c */ /* 0x000fe40003f26270 */
[----:B--2---:R-:W-:-:S04]  /*35180*/  @!P2 LEA R10, P0, R225, R20, 0x2 ;  /* 0x00000014e10aa211 */ /* 0x004fc800078010ff */
[----:B------:R-:W-:-:S05]  /*35190*/  @!P2 LEA.HI.X R11, R225, R18, R52, 0x2, P0 ;  /* 0x00000012e10ba211 */ /* 0x000fca00000f1434 */
[----:B---3--:R1:W-:Y:S04]  /*351a0*/  @!P2 ST.E.64 desc[UR44][R10.64], R4 ;  /* 0x000000040a00a985 */ /* 0x0083e8000c101b2c */
[----:B------:R-:W2:Y:S01]  /*351b0*/  @!P1 LDL.64 R6, [R1+0x258] ;  /* 0x0002580001069983 */ /* 0x000ea20000100a00 */
[----:B------:R-:W-:Y:S02]  /*351c0*/  ISETP.GE.AND P2, PT, R223, R0, PT ;  /* 0x00000000df00720c */ /* 0x000fe40003f46270 */
[----:B------:R-:W-:-:S04]  /*351d0*/  @!P1 LEA R12, P0, R224, R20, 0x2 ;  /* 0x00000014e00c9211 */ /* 0x000fc800078010ff */
[----:B------:R-:W-:-:S05]  /*351e0*/  @!P1 LEA.HI.X R13, R224, R18, R51, 0x2, P0 ;  /* 0x00000012e00d9211 */ /* 0x000fca00000f1433 */
[----:B--2---:R2:W-:Y:S04]  /*351f0*/  @!P1 ST.E.64 desc[UR44][R12.64], R6 ;  /* 0x000000060c009985 */ /* 0x0045e8000c101b2c */
[----:B0-----:R-:W3:Y:S01]  /*35200*/  @!P2 LDL.64 R8, [R1+0x268] ;  /* 0x000268000108a983 */ /* 0x001ee20000100a00 */
[----:B------:R-:W-:Y:S02]  /*35210*/  ISETP.GE.AND P1, PT, R222, R0, PT ;  /* 0x00000000de00720c */ /* 0x000fe40003f26270 */
[----:B------:R-:W-:-:S04]  /*35220*/  @!P2 LEA R14, P0, R223, R20, 0x2 ;  /* 0x00000014df0ea211 */ /* 0x000fc800078010ff */
[----:B------:R-:W-:-:S05]  /*35230*/  @!P2 LEA.HI.X R15, R223, R18, R50, 0x2, P0 ;  /* 0x00000012df0fa211 */ /* 0x000fca00000f1432 */
[----:B---3--:R0:W-:Y:S04]  /*35240*/  @!P2 ST.E.64 desc[UR44][R14.64], R8 ;  /* 0x000000080e00a985 */ /* 0x0081e8000c101b2c */
[----:B-1----:R-:W3:Y:S01]  /*35250*/  @!P1 LDL.64 R4, [R1+0x278] ;  /* 0x0002780001049983 */ /* 0x002ee20000100a00 */
[----:B------:R-:W-:Y:S02]  /*35260*/  ISETP.GE.AND P2, PT, R221, R0, PT ;  /* 0x00000000dd00720c */ /* 0x000fe40003f46270 */
[----:B------:R-:W-:-:S04]  /*35270*/  @!P1 LEA R10, P0, R222, R20, 0x2 ;  /* 0x00000014de0a9211 */ /* 0x000fc800078010ff */
[----:B------:R-:W-:-:S05]  /*35280*/  @!P1 LEA.HI.X R11, R222, R18, R49, 0x2, P0 ;  /* 0x00000012de0b9211 */ /* 0x000fca00000f1431 */
[----:B---3--:R1:W-:Y:S04]  /*35290*/  @!P1 ST.E.64 desc[UR44][R10.64], R4 ;  /* 0x000000040a009985 */ /* 0x0083e8000c101b2c */
[----:B--2---:R-:W2:Y:S01]  /*352a0*/  @!P2 LDL.64 R6, [R1+0x288] ;  /* 0x000288000106a983 */ /* 0x004ea20000100a00 */
        /* <DEDUP_REMOVED lines=131> */
.L_x_3819:
[----:B------:R-:W-:Y:S05]  /*35ae0*/  BSYNC B1 ;  /* 0x0000000000017941 */ /* 0x000fea0003800000 */
.L_x_3818:
[----:B------:R-:W-:Y:S05]  /*35af0*/  @P1 BRA `(.L_x_3815) ;  /* 0x0000000c009c1947 */ /* 0x000fea0003800000 */
[----:B------:R-:W2:Y:S04]  /*35b00*/  LDL R0, [R1+0x448] ;  /* 0x0004480001007983 */ /* 0x000ea80000100800 */
[----:B01----:R-:W3:Y:S01]  /*35b10*/  LDL.64 R4, [R1+0x428] ;  /* 0x0004280001047983 */ /* 0x003ee20000100a00 */
[----:B------:R-:W-:-:S04]  /*35b20*/  LEA R20, P0, R226, R20, 0x2 ;  /* 0x00000014e2147211 */ /* 0x000fc800078010ff */
[----:B--2---:R-:W-:-:S05]  /*35b30*/  LEA.HI.X R21, R226, R18, R0, 0x2, P0 ;  /* 0x00000012e2157211 */ /* 0x004fca00000f1400 */
[----:B---3--:R0:W-:Y:S01]  /*35b40*/  ST.E.64 desc[UR44][R20.64], R4 ;  /* 0x0000000414007985 */ /* 0x0081e2000c101b2c */
[----:B------:R-:W-:Y:S05]  /*35b50*/  BRA `(.L_x_3815) ;  /* 0x0000000c00847947 */ /* 0x000fea0003800000 */
.L_x_3808:
        /* <DEDUP_REMOVED lines=8> */
[----:B------:R-:W2:Y:S01]  /*35be0*/  @P1 LDC.64 R4, c[0x0][0xd08] ;  /* 0x00034200ff041b82 */ /* 0x000ea20000000a00 */
[----:B------:R-:W-:Y:S02]  /*35bf0*/  ULDC UR4, c[0x0][0xb88] ;  /* 0x0002e20000047ab9 */ /* 0x000fe40000000800 */
[----:B------:R-:W-:Y:S02]  /*35c00*/  IMAD.U32 R0, RZ, RZ, UR4 ;  /* 0x00000004ff007e24 */ /* 0x000fe4000f8e00ff */
[----:B----4-:R-:W-:-:S05]  /*35c10*/  IMAD.WIDE R6, R193, 0x4, R6 ;  /* 0x00000004c1067825 */ /* 0x010fca00078e0206 */
[----:B------:R4:W5:Y:S01]  /*35c20*/  @P0 LDG.E R3, desc[UR44][R6.64] ;  /* 0x0000002c06030981 */ /* 0x000962000c1e1900 */
[----:B--2---:R-:W-:-:S05]  /*35c30*/  @P1 IMAD.WIDE R4, R193, 0x4, R4 ;  /* 0x00000004c1041825 */ /* 0x004fca00078e0204 */
[----:B------:R4:W5:Y:S01]  /*35c40*/  @P1 LDG.E R0, desc[UR44][R4.64] ;  /* 0x0000002c04001981 */ /* 0x000962000c1e1900 */
[----:B------:R-:W-:Y:S02]  /*35c50*/  ISETP.NE.AND P2, PT, R188, RZ, PT ;  /* 0x000000ffbc00720c */ /* 0x000fe40003f45270 */
[----:B------:R-:W-:Y:S02]  /*35c60*/  ISETP.GT.AND P3, PT, R236, 0x3f, PT ;  /* 0x0000003fec00780c */ /* 0x000fe40003f64270 */
[----:B------:R-:W-:-:S09]  /*35c70*/  SHF.R.S32.HI R26, RZ, 0x1f, R193 ;  /* 0x0000001fff1a7819 */ /* 0x000fd200000114c1 */
[----:B------:R-:W2:Y:S02]  /*35c80*/  @!P2 LDC R188, c[0x0][0xbd4] ;  /* 0x0002f500ffbcab82 */ /* 0x000ea40000000800 */
[----:B--2---:R-:W-:Y:S01]  /*35c90*/  ISETP.GT.AND P2, PT, R188, 0x1, PT ;  /* 0x00000001bc00780c */ /* 0x004fe20003f44270 */
[----:B----4-:R-:W-:-:S12]  /*35ca0*/  @P1 BRA `(.L_x_3820) ;  /* 0x0000000000101947 */ /* 0x010fd80003800000 */
[----:B------:R-:W-:Y:S05]  /*35cb0*/  @!P0 BRA `(.L_x_3820) ;  /* 0x00000000000c8947 */ /* 0x000fea0003800000 */
[----:B------:R-:W2:Y:S04]  /*35cc0*/  LDG.E R5, desc[UR44][R6.64] ;  /* 0x0000002c06057981 */ /* 0x000ea8000c1e1900 */
[----:B-----5:R-:W2:Y:S02]  /*35cd0*/  LDG.E R0, desc[UR44][R6.64+0x4] ;  /* 0x0000042c06007981 */ /* 0x020ea4000c1e1900 */
[----:B--2---:R-:W-:-:S07]  /*35ce0*/  IMAD.IADD R0, R0, 0x1, -R5 ;  /* 0x0000000100007824 */ /* 0x004fce00078e0a05 */
.L_x_3820:
[----:B------:R-:W-:Y:S01]  /*35cf0*/  BSSY B1, `(.L_x_3821) ;  /* 0x0000036000017945 */ /* 0x000fe20003800000 */
[----:B------:R-:W-:Y:S02]  /*35d00*/  SEL R27, R193, RZ, !P0 ;  /* 0x000000ffc11b7207 */ /* 0x000fe40004000000 */
[----:B------:R-:W-:Y:S02]  /*35d10*/  SEL R26, R26, RZ, !P0 ;  /* 0x000000ff1a1a7207 */ /* 0x000fe40004000000 */
[----:B-----5:R-:W-:Y:S01]  /*35d20*/  SHF.R.S32.HI R24, RZ, 0x1f, R3 ;  /* 0x0000001fff187819 */ /* 0x020fe20000011403 */
[----:B------:R-:W-:Y:S06]  /*35d30*/  @P3 BRA `(.L_x_3822) ;  /* 0x0000000000c43947 */ /* 0x000fec0003800000 */
[----:B------:R-:W2:Y:S01]  /*35d40*/  S2R R5, SR_TID.X ;  /* 0x0000000000057919 */ /* 0x000ea20000002100 */
[----:B---3--:R-:W3:Y:S02]  /*35d50*/  LDC R31, c[0x0][0xce8] ;  /* 0x00033a00ff1f7b82 */ /* 0x008ee40000000800 */
[----:B---3--:R-:W-:Y:S01]  /*35d60*/  IMAD R4, R0, R31, RZ ;  /* 0x0000001f00047224 */ /* 0x008fe200078e02ff */
[----:B--2---:R-:W-:-:S04]  /*35d70*/  IADD3 R29, R164, -0x80, R5 ;  /* 0xffffff80a41d7810 */ /* 0x004fc80007ffe005 */
        /* <DEDUP_REMOVED lines=33> */
[----:B------:R-:W-:Y:S02]  /*35f90*/  IADD3 R6, P0, P1, R19, R12, R6 ;  /* 0x0000000c13067210 */ /* 0x000fe4000791e006 */
[----:B------:R-:W-:-:S04]  /*35fa0*/  SHF.R.S32.HI R19, RZ, 0x1f, R19 ;  /* 0x0000001fff137819 */ /* 0x000fc80000011413 */
[----:B------:R-:W-:Y:S01]  /*35fb0*/  IADD3.X R7, R19, R4, R13, P0, P1 ;  /* 0x0000000413077210 */ /* 0x000fe200007e240d */
[-C--:B-1----:R-:W-:Y:S01]  /*35fc0*/  IMAD R4, R9, R5.reuse, RZ ;  /* 0x0000000509047224 */ /* 0x082fe200078e02ff */
[----:B------:R-:W-:Y:S01]  /*35fd0*/  SHF.R.S32.HI R13, RZ, 0x1f, R5 ;  /* 0x0000001fff0d7819 */ /* 0x000fe20000011405 */
[----:B------:R-:W-:-:S04]  /*35fe0*/  IMAD.WIDE.U32 R6, R8, R5, R6 ;  /* 0x0000000508067225 */ /* 0x000fc800078e0006 */
[----:B------:R-:W-:Y:S01]  /*35ff0*/  IMAD R13, R8, R13, R4 ;  /* 0x0000000d080d7224 */ /* 0x000fe200078e0204 */
[----:B0-----:R-:W-:Y:S01]  /*36000*/  LEA R10, P0, R6, R10, 0x2 ;  /* 0x0000000a060a7211 */ /* 0x001fe200078010ff */
[----:B------:R-:W-:Y:S02]  /*36010*/  IMAD.MOV.U32 R5, RZ, RZ, -0x800000 ;  /* 0xff800000ff057424 */ /* 0x000fe400078e00ff */
[----:B------:R-:W-:-:S05]  /*36020*/  IMAD.IADD R4, R7, 0x1, R13 ;  /* 0x0000000107047824 */ /* 0x000fca00078e020d */
[----:B--2---:R-:W-:-:S05]  /*36030*/  LEA.HI.X R11, R6, R11, R4, 0x2, P0 ;  /* 0x0000000b060b7211 */ /* 0x004fca00000f1404 */
[----:B------:R2:W-:Y:S02]  /*36040*/  STG.E desc[UR44][R10.64], R5 ;  /* 0x000000050a007986 */ /* 0x0005e4000c10192c */
.L_x_3822:
[----:B------:R-:W-:Y:S05]  /*36050*/  BSYNC B1 ;  /* 0x0000000000017941 */ /* 0x000fea0003800000 */
.L_x_3821:
[----:B------:R-:W-:Y:S05]  /*36060*/  @P2 BRA `(.L_x_3815) ;  /* 0x0000000800402947 */ /* 0x000fea0003800000 */
[----:B------:R-:W4:Y:S01]  /*36070*/  LDL R7, [R1+0x444] ;  /* 0x0004440001077983 */ /* 0x000f220000100800 */
[----:B--2---:R-:W2:Y:S01]  /*36080*/  LDC R11, c[0x0][0xce8] ;  /* 0x00033a00ff0b7b82 */ /* 0x004ea20000000800 */
[----:B------:R-:W-:Y:S01]  /*36090*/  ULDC.64 UR4, c[0x0][0xba0] ;  /* 0x0002e80000047ab9 */ /* 0x000fe20000000a00 */
[----:B------:R-:W-:Y:S01]  /*360a0*/  BSSY B1, `(.L_x_3823) ;  /* 0x0000068000017945 */ /* 0x000fe20003800000 */
[----:B------:R-:W-:Y:S02]  /*360b0*/  IMAD R6, R24, UR4, RZ ;  /* 0x0000000418067c24 */ /* 0x000fe4000f8e02ff */
[----:B------:R-:W-:-:S03]  /*360c0*/  IMAD.WIDE.U32 R4, R3, UR4, RZ ;  /* 0x0000000403047c25 */ /* 0x000fc6000f8e00ff */
[----:B------:R-:W5:Y:S01]  /*360d0*/  LDC R19, c[0x0][0xbc8] ;  /* 0x0002f200ff137b82 */ /* 0x000f620000000800 */
[----:B------:R-:W-:Y:S01]  /*360e0*/  IMAD R3, R3, UR5, R6 ;  /* 0x0000000503037c24 */ /* 0x000fe2000f8e0206 */
[----:B------:R-:W-:-:S03]  /*360f0*/  ULDC.64 UR4, c[0x0][0xbe8] ;  /* 0x0002fa0000047ab9 */ /* 0x000fc60000000a00 */
[----:B------:R-:W-:Y:S02]  /*36100*/  IMAD.IADD R5, R5, 0x1, R3 ;  /* 0x0000000105057824 */ /* 0x000fe400078e0203 */
[----:B------:R-:W-:-:S04]  /*36110*/  IMAD.WIDE.U32 R4, R166, UR4, R4 ;  /* 0x00000004a6047c25 */ /* 0x000fc8000f8e0004 */
[----:B------:R-:W-:Y:S01]  /*36120*/  IMAD R5, R166, UR5, R5 ;  /* 0x00000005a6057c24 */ /* 0x000fe2000f8e0205 */
[----:B------:R-:W-:Y:S01]  /*36130*/  ULDC.64 UR4, c[0x0][0xbf0] ;  /* 0x0002fc0000047ab9 */ /* 0x000fe20000000a00 */
[----:B--2---:R-:W-:Y:S01]  /*36140*/  ISETP.NE.AND P0, PT, R11, 0x1, PT ;  /* 0x000000010b00780c */ /* 0x004fe20003f05270 */
[----:B------:R-:W-:Y:S02]  /*36150*/  IMAD R3, R26, UR4, RZ ;  /* 0x000000041a037c24 */ /* 0x000fe4000f8e02ff */
[----:B------:R-:W-:-:S04]  /*36160*/  IMAD.WIDE.U32 R4, R27, UR4, R4 ;  /* 0x000000041b047c25 */ /* 0x000fc8000f8e0004 */
[----:B------:R-:W-:Y:S01]  /*36170*/  IMAD R3, R27, UR5, R3 ;  /* 0x000000051b037c24 */ /* 0x000fe2000f8e0203 */
[-C--:B-----5:R-:W-:Y:S01]  /*36180*/  ISETP.GE.AND P1, PT, R187, R19.reuse, PT ;  /* 0x00000013bb00720c */ /* 0x0a0fe20003f26270 */
[----:B------:R-:W-:Y:S01]  /*36190*/  ULDC.64 UR4, c[0x0][0xbe0] ;  /* 0x0002f80000047ab9 */ /* 0x000fe20000000a00 */
[-C--:B------:R-:W-:Y:S01]  /*361a0*/  ISETP.GE.AND P2, PT, R190, R19.reuse, PT ;  /* 0x00000013be00720c */ /* 0x080fe20003f46270 */
[----:B------:R-:W-:Y:S01]  /*361b0*/  IMAD.IADD R5, R5, 0x1, R3 ;  /* 0x0000000105057824 */ /* 0x000fe200078e0203 */
[----:B------:R-:W-:Y:S01]  /*361c0*/  SEL R10, RZ, 0xffffffff, P1 ;  /* 0xffffffffff0a7807 */ /* 0x000fe20000800000 */
[----:B------:R-:W2:Y:S01]  /*361d0*/  @P0 LDC R9, c[0x0][0xcec] ;  /* 0x00033b00ff090b82 */ /* 0x000ea20000000800 */
[----:B------:R-:W-:Y:S01]  /*361e0*/  ISETP.GE.AND P1, PT, R186, R19, PT ;  /* 0x00000013ba00720c */ /* 0x000fe20003f26270 */
[----:B------:R-:W-:Y:S02]  /*361f0*/  IMAD R25, R0, R11, RZ ;  /* 0x0000000b00197224 */ /* 0x000fe400078e02ff */
[----:B------:R-:W-:-:S04]  /*36200*/  IMAD.SHL.U32 R10, R10, 0x2, RZ ;  /* 0x000000020a0a7824 */ /* 0x000fc800078e00ff */
[----:B------:R-:W5:Y:S01]  /*36210*/  @P0 LDC R13, c[0x0][0xcf0] ;  /* 0x00033c00ff0d0b82 */ /* 0x000f620000000800 */
[----:B----4-:R-:W-:-:S04]  /*36220*/  IMAD R7, R7, 0x20, R228 ;  /* 0x0000002007077824 */ /* 0x010fc800078e02e4 */
[----:B------:R-:W-:Y:S01]  /*36230*/  IMAD.IADD R8, R164, 0x1, R7 ;  /* 0x00000001a4087824 */ /* 0x000fe200078e0207 */
[----:B------:R-:W-:Y:S02]  /*36240*/  SEL R7, RZ, 0x1, P2 ;  /* 0x00000001ff077807 */ /* 0x000fe40001000000 */
[----:B------:R-:W-:Y:S01]  /*36250*/  ISETP.GE.AND P2, PT, R191, R19, PT ;  /* 0x00000013bf00720c */ /* 0x000fe20003f46270 */
[----:B--2---:R-:W-:Y:S01]  /*36260*/  @P0 IMAD.HI.U32 R6, R8, R9, RZ ;  /* 0x0000000908060227 */ /* 0x004fe200078e00ff */
[----:B------:R-:W-:Y:S02]  /*36270*/  LOP3.LUT R9, R10, 0x2, R7, 0xe2, !PT ;  /* 0x000000020a097812 */ /* 0x000fe400078ee207 */
[----:B------:R-:W-:Y:S01]  /*36280*/  SEL R10, RZ, 0xffffffff, P1 ;  /* 0xffffffffff0a7807 */ /* 0x000fe20000800000 */
[----:B------:R-:W-:Y:S01]  /*36290*/  IMAD.MOV.U32 R3, RZ, RZ, R8 ;  /* 0x000000ffff037224 */ /* 0x000fe200078e0008 */
[----:B-----5:R-:W-:Y:S02]  /*362a0*/  @P0 SHF.R.U32.HI R3, RZ, R13, R6 ;  /* 0x0000000dff030219 */ /* 0x020fe40000011606 */
[-C--:B------:R-:W-:Y:S01]  /*362b0*/  ISETP.GE.AND P0, PT, R185, R19.reuse, PT ;  /* 0x00000013b900720c */ /* 0x080fe20003f06270 */
[----:B------:R-:W-:Y:S01]  /*362c0*/  IMAD.SHL.U32 R12, R10, 0x4, RZ ;  /* 0x000000040a0c7824 */ /* 0x000fe200078e00ff */
[--C-:B------:R-:W-:Y:S01]  /*362d0*/  SHF.R.S32.HI R6, RZ, 0x1f, R3.reuse ;  /* 0x0000001fff067819 */ /* 0x100fe20000011403 */
[----:B------:R-:W-:Y:S01]  /*362e0*/  IMAD.MOV R7, RZ, RZ, -R3 ;  /* 0x000000ffff077224 */ /* 0x000fe200078e0a03 */
[----:B------:R-:W-:Y:S01]  /*362f0*/  SEL R10, RZ, 0xffffffff, P0 ;  /* 0xffffffffff0a7807 */ /* 0x000fe20000000000 */
[----:B------:R-:W-:Y:S01]  /*36300*/  IMAD.WIDE.U32 R4, R3, UR4, R4 ;  /* 0x0000000403047c25 */ /* 0x000fe2000f8e0004 */
[----:B------:R-:W-:-:S02]  /*36310*/  ISETP.GE.AND P1, PT, R184, R19, PT ;  /* 0x00000013b800720c */ /* 0x000fc40003f26270 */
[----:B------:R-:W-:Y:S01]  /*36320*/  ISETP.GE.AND P0, PT, R167, R19, PT ;  /* 0x00000013a700720c */ /* 0x000fe20003f06270 */
[----:B------:R-:W-:Y:S01]  /*36330*/  IMAD R7, R11, R7, R8 ;  /* 0x000000070b077224 */ /* 0x000fe200078e0208 */
[----:B------:R-:W-:Y:S01]  /*36340*/  LOP3.LUT R8, R12, 0x4, R9, 0xe2, !PT ;  /* 0x000000040c087812 */ /* 0x000fe200078ee209 */
[----:B------:R-:W-:Y:S02]  /*36350*/  IMAD R6, R6, UR4, RZ ;  /* 0x0000000406067c24 */ /* 0x000fe4000f8e02ff */
[----:B------:R-:W-:Y:S01]  /*36360*/  IMAD.SHL.U32 R13, R10, 0x8, RZ ;  /* 0x000000080a0d7824 */ /* 0x000fe200078e00ff */
[----:B------:R-:W-:Y:S01]  /*36370*/  SEL R10, RZ, 0xffffffff, P0 ;  /* 0xffffffffff0a7807 */ /* 0x000fe20000000000 */
[----:B------:R-:W-:Y:S01]  /*36380*/  IMAD R9, R3, UR5, R6 ;  /* 0x0000000503097c24 */ /* 0x000fe2000f8e0206 */
[----:B------:R-:W-:Y:S01]  /*36390*/  SHF.R.S32.HI R3, RZ, 0x1f, R7 ;  /* 0x0000001fff037819 */ /* 0x000fe20000011407 */
[----:B------:R-:W-:Y:S01]  /*363a0*/  ULDC.64 UR4, c[0x0][0xbd8] ;  /* 0x0002f60000047ab9 */ /* 0x000fe20000000a00 */
[----:B------:R-:W-:Y:S01]  /*363b0*/  SEL R6, RZ, 0xffffffff, P1 ;  /* 0xffffffffff067807 */ /* 0x000fe20000800000 */
[----:B------:R-:W-:Y:S01]  /*363c0*/  IMAD.IADD R5, R5, 0x1, R9 ;  /* 0x0000000105057824 */ /* 0x000fe200078e0209 */
[----:B------:R-:W-:Y:S01]  /*363d0*/  LOP3.LUT R8, R13, 0x8, R8, 0xe2, !PT ;  /* 0x000000080d087812 */ /* 0x000fe200078ee208 */
[----:B------:R-:W-:Y:S01]  /*363e0*/  IMAD R0, R3, UR4, RZ ;  /* 0x0000000403007c24 */ /* 0x000fe2000f8e02ff */
[----:B------:R-:W-:Y:S01]  /*363f0*/  ISETP.GE.AND P0, PT, R192, R19, PT ;  /* 0x00000013c000720c */ /* 0x000fe20003f06270 */
[----:B------:R-:W-:-:S02]  /*36400*/  IMAD.SHL.U32 R13, R6, 0x10, RZ ;  /* 0x00000010060d7824 */ /* 0x000fc400078e00ff */
[----:B------:R-:W-:Y:S02]  /*36410*/  IMAD R3, R7, UR5, R0 ;  /* 0x0000000507037c24 */ /* 0x000fe4000f8e0200 */
[----:B------:R-:W-:Y:S01]  /*36420*/  IMAD.IADD R0, R228, 0x1, R164 ;  /* 0x00000001e4007824 */ /* 0x000fe200078e02a4 */
[----:B------:R-:W-:Y:S01]  /*36430*/  LOP3.LUT R8, R13, 0x10, R8, 0xe2, !PT ;  /* 0x000000100d087812 */ /* 0x000fe200078ee208 */
[----:B------:R-:W-:Y:S02]  /*36440*/  IMAD.SHL.U32 R9, R10, 0x20, RZ ;  /* 0x000000200a097824 */ /* 0x000fe400078e00ff */
[----:B------:R-:W-:Y:S01]  /*36450*/  IMAD.WIDE.U32 R4, R7, UR4, R4 ;  /* 0x0000000407047c25 */ /* 0x000fe2000f8e0004 */
        /* <DEDUP_REMOVED lines=10> */
[----:B------:R2:W4:Y:S04]  /*36500*/  SHFL.IDX PT, R4, R18, RZ, 0x181f ;  /* 0x00181fff12047589 */ /* 0x00052800000e0000 */
[----:B------:R2:W0:Y:S01]  /*36510*/  SHFL.IDX PT, R5, R3, RZ, 0x181f ;  /* 0x00181fff03057589 */ /* 0x00042200000e0000 */
[----:B------:R-:W-:Y:S05]  /*36520*/  @P0 BRA `(.L_x_3824) ;  /* 0x00000000007c0947 */ /* 0x000fea0003800000 */
[-C--:B------:R-:W-:Y:S02]  /*36530*/  ISETP.GE.AND P2, PT, R187, R19.reuse, PT ;  /* 0x00000013bb00720c */ /* 0x080fe40003f46270 */
[-C--:B------:R-:W-:Y:S02]  /*36540*/  ISETP.GE.AND P1, PT, R190, R19.reuse, PT ;  /* 0x00000013be00720c */ /* 0x080fe40003f26270 */
[-C--:B------:R-:W-:Y:S02]  /*36550*/  ISETP.GE.AND P5, PT, R186, R19.reuse, PT ;  /* 0x00000013ba00720c */ /* 0x080fe40003fa6270 */
[----:B------:R-:W-:-:S07]  /*36560*/  ISETP.GE.AND P3, PT, R185, R19, PT ;  /* 0x00000013b900720c */ /* 0x000fce0003f66270 */
[CC--:B----4-:R-:W-:Y:S02]  /*36570*/  @!P2 LEA R8, P0, R187.reuse, R4.reuse, 0x1 ;  /* 0x00000004bb08a211 */ /* 0x0d0fe400078008ff */
[----:B0-----:R-:W-:Y:S02]  /*36580*/  @!P1 IMAD.WIDE R6, R190, 0x2, R4 ;  /* 0x00000002be069825 */ /* 0x001fe400078e0204 */
        /* <DEDUP_REMOVED lines=25> */
.L_x_3824:
[----:B------:R-:W-:Y:S05]  /*36720*/  BSYNC B1 ;  /* 0x0000000000017941 */ /* 0x000fea0003800000 */
.L_x_3823:
[----:B------:R-:W-:Y:S01]  /*36730*/  VIADD R0, R0, 0x20 ;  /* 0x0000002000007836 */ /* 0x000fe20000000000 */
[----:B0---4-:R0:W4:Y:S04]  /*36740*/  SHFL.IDX PT, R5, R3, 0x1, 0x181f ;  /* 0x00381f0003057f89 */ /* 0x01112800000e0000 */
[----:B------:R-:W-:Y:S01]  /*36750*/  ISETP.GE.AND P0, PT, R0, R25, PT ;  /* 0x000000190000720c */ /* 0x000fe20003f06270 */
[----:B------:R0:W0:-:S12]  /*36760*/  SHFL.IDX PT, R4, R18, 0x1, 0x181f ;  /* 0x00381f0012047f89 */ /* 0x00001800000e0000 */
[----:B------:R-:W-:Y:S05]  /*36770*/  @P0 BRA `(.L_x_3815) ;  /* 0x00000000007c0947 */ /* 0x000fea0003800000 */
        /* <DEDUP_REMOVED lines=8> */
[----:B------:R0:W-:Y:S01]  /*36800*/  @!P6 ST.E.128 desc[UR44][R6.64], RZ ;  /* 0x000000ff0600e985 */ /* 0x0001e2000c101d2c */
[-C--:B------:R-:W-:Y:S02]  /*36810*/  @!P4 LEA R10, P6, R186, R4.reuse, 0x1 ;  /* 0x00000004ba0ac211 */ /* 0x080fe400078c08ff */
[-C--:B------:R-:W-:Y:S02]  /*36820*/  @!P5 LEA.HI.X R9, R187, R5.reuse, R235, 0x1, P0 ;  /* 0x00000005bb09d211 */ /* 0x080fe400000f0ceb */
[----:B------:R-:W-:Y:S02]  /*36830*/  LOP3.LUT P0, RZ, R20, 0x40, RZ, 0xc0, !PT ;  /* 0x0000004014ff7812 */ /* 0x000fe4000780c0ff */
[----:B------:R-:W-:Y:S01]  /*36840*/  @!P4 LEA.HI.X R11, R186, R5, R234, 0x1, P6 ;  /* 0x00000005ba0bc211 */ /* 0x000fe200030f0cea */
[----:B------:R4:W-:Y:S01]  /*36850*/  @!P5 ST.E.128 desc[UR44][R8.64], RZ ;  /* 0x000000ff0800d985 */ /* 0x0009e2000c101d2c */
[----:B------:R-:W-:Y:S02]  /*36860*/  LOP3.LUT P6, RZ, R21, 0x80, RZ, 0xc0, !PT ;  /* 0x0000008015ff7812 */ /* 0x000fe400078cc0ff */
[-C--:B------:R-:W-:Y:S01]  /*36870*/  @!P3 LEA R12, P5, R185, R4.reuse, 0x1 ;  /* 0x00000004b90cb211 */ /* 0x080fe200078a08ff */
[----:B------:R4:W-:Y:S01]  /*36880*/  @!P4 ST.E.128 desc[UR44][R10.64], RZ ;  /* 0x000000ff0a00c985 */ /* 0x0009e2000c101d2c */
[----:B------:R-:W-:-:S02]  /*36890*/  @!P2 LEA R14, P4, R184, R4, 0x1 ;  /* 0x00000004b80ea211 */ /* 0x000fc400078808ff */
[-C--:B------:R-:W-:Y:S02]  /*368a0*/  @!P3 LEA.HI.X R13, R185, R5.reuse, R233, 0x1, P5 ;  /* 0x00000005b90db211 */ /* 0x080fe400028f0ce9 */
[-C--:B0-----:R-:W-:Y:S02]  /*368b0*/  @!P1 LEA R6, P5, R167, R4.reuse, 0x1 ;  /* 0x00000004a7069211 */ /* 0x081fe400078a08ff */
[-C--:B------:R-:W-:Y:S01]  /*368c0*/  @!P2 LEA.HI.X R15, R184, R5.reuse, R232, 0x1, P4 ;  /* 0x00000005b80fa211 */ /* 0x080fe200020f0ce8 */
[----:B------:R4:W-:Y:S01]  /*368d0*/  @!P3 ST.E.128 desc[UR44][R12.64], RZ ;  /* 0x000000ff0c00b985 */ /* 0x0009e2000c101d2c */
[-C--:B--2---:R-:W-:Y:S02]  /*368e0*/  @P0 LEA R18, P3, R192, R4.reuse, 0x1 ;  /* 0x00000004c0120211 */ /* 0x084fe400078608ff */
[----:B------:R-:W-:Y:S01]  /*368f0*/  @P6 LEA R4, P4, R191, R4, 0x1 ;  /* 0x00000004bf046211 */ /* 0x000fe200078808ff */
[----:B------:R4:W-:Y:S01]  /*36900*/  @!P2 ST.E.128 desc[UR44][R14.64], RZ ;  /* 0x000000ff0e00a985 */ /* 0x0009e2000c101d2c */
[----:B------:R-:W-:-:S02]  /*36910*/  @!P1 LEA.HI.X R7, R167, R5, R231, 0x1, P5 ;  /* 0x00000005a7079211 */ /* 0x000fc400028f0ce7 */
[-C--:B------:R-:W-:Y:S02]  /*36920*/  @P0 LEA.HI.X R19, R192, R5.reuse, R230, 0x1, P3 ;  /* 0x00000005c0130211 */ /* 0x080fe400018f0ce6 */
[----:B------:R-:W-:Y:S01]  /*36930*/  @P6 LEA.HI.X R5, R191, R5, R229, 0x1, P4 ;  /* 0x00000005bf056211 */ /* 0x000fe200020f0ce5 */
[----:B------:R4:W-:Y:S04]  /*36940*/  @!P1 ST.E.128 desc[UR44][R6.64], RZ ;  /* 0x000000ff06009985 */ /* 0x0009e8000c101d2c */
[----:B------:R4:W-:Y:S04]  /*36950*/  @P0 ST.E.128 desc[UR44][R18.64], RZ ;  /* 0x000000ff12000985 */ /* 0x0009e8000c101d2c */
[----:B------:R4:W-:Y:S02]  /*36960*/  @P6 ST.E.128 desc[UR44][R4.64], RZ ;  /* 0x000000ff04006985 */ /* 0x0009e4000c101d2c */
.L_x_3815:
[----:B------:R-:W-:Y:S05]  /*36970*/  BSYNC B0 ;  /* 0x0000000000007941 */ /* 0x000fea0003800000 */
.L_x_3807:
[----:B------:R-:W-:Y:S02]  /*36980*/  ULDC UR4, c[0x0][0xd3c] ;  /* 0x00034f0000047ab9 */ /* 0x000fe40000000800 */
[----:B-1----:R-:W-:-:S13]  /*36990*/  ISETP.GE.AND P0, PT, R91, UR4, PT ;  /* 0x000000045b007c0c */ /* 0x002fda000bf06270 */
[----:B------:R-:W-:Y:S05]  /*369a0*/  @!P0 BRA `(.L_x_3825) ;  /* 0xfffffcac00b88947 */ /* 0x000fea000383ffff */
[----:B------:R-:W-:Y:S05]  /*369b0*/  BRA `(.L_x_3600) ;  /* 0x000000b000787947 */ /* 0x000fea0003800000 */
.L_x_3598:
        /* <DEDUP_REMOVED lines=17> */
.L_x_3826:
        /* <DEDUP_REMOVED lines=44> */
.L_x_3830:
        /* <DEDUP_REMOVED lines=39> */
.L_x_3828:
        /* <DEDUP_REMOVED lines=12> */
.L_x_3831:
        /* <DEDUP_REMOVED lines=63> */
.L_x_3832:
        /* <DEDUP_REMOVED lines=61> */
.L_x_3833:
[----:B01----:R-:W-:-:S05]  /*37880*/  LOP3.LUT R3, RZ, R2, RZ, 0x33, !PT ;  /* 0x00000002ff037212 */ /* 0x003fca00078e33ff */
[----:B------:R-:W-:-:S05]  /*37890*/  IMAD.IADD R2, R4, 0x1, R3 ;  /* 0x0000000104027824 */ /* 0x000fca00078e0203 */
[----:B------:R1:W-:Y:S01]  /*378a0*/  STL [R1+0x434], R2 ;  /* 0x0004340201007387 */ /* 0x0003e20000100800 */
[----:B------:R-:W-:Y:S05]  /*378b0*/  BRA `(.L_x_3834) ;  /* 0x0000000000107947 */ /* 0x000fea0003800000 */
.L_x_3829:
[----:B------:R-:W-:Y:S01]  /*378c0*/  IMAD.U32 R2, RZ, RZ, UR6 ;  /* 0x00000006ff027e24 */ /* 0x000fe2000f8e00ff */
[----:B------:R0:W-:Y:S04]  /*378d0*/  STL [R1+0x434], RZ ;  /* 0x000434ff01007387 */ /* 0x0001e80000100800 */
[----:B------:R0:W-:Y:S04]  /*378e0*/  STL [R1+0x438], RZ ;  /* 0x000438ff01007387 */ /* 0x0001e80000100800 */
[----:B------:R0:W-:Y:S02]  /*378f0*/  STL [R1+0x430], R2 ;  /* 0x0004300201007387 */ /* 0x0001e40000100800 */
.L_x_3834:
        /* <DEDUP_REMOVED lines=10> */
.L_x_3827:
        /* <DEDUP_REMOVED lines=13> */
[----:B------:R-:W-:Y:S01]  /*37a70*/  ULDC.64 UR42, c[0x0][0x198] ;  /* 0x00006600002a7ab9 */ /* 0x000fe20000000a00 */
[----:B------:R-:W-:Y:S02]  /*37a80*/  ULDC UR38, c[0x0][0xc] ;  /* 0x0000030000267ab9 */ /* 0x000fe40000000800 */
[----:B------:R-:W-:Y:S04]  /*37a90*/  STL [R1+0x444], RZ ;  /* 0x000444ff01007387 */ /* 0x000fe80000100800 */
        /* <DEDUP_REMOVED lines=18> */
[----:B------:R-:W-:Y:S04]  /*37bc0*/  STL [R1+0x450], R2 ;  /* 0x0004500201007387 */ /* 0x000fe80000100800 */
[----:B------:R1:W-:Y:S01]  /*37bd0*/  STL [R1+0x44c], R2 ;  /* 0x00044c0201007387 */ /* 0x0003e20000100800 */
[C---:B0-----:R-:W-:Y:S02]  /*37be0*/  LOP3.LUT R3, R0.reuse, 0x80, RZ, 0xfc, !PT ;  /* 0x0000008000037812 */ /* 0x041fe400078efcff */
[C---:B------:R-:W-:Y:S02]  /*37bf0*/  LOP3.LUT R3, R0.reuse, 0x140, RZ, 0xfc, !PT ;  /* 0x0000014000037812 */ /* 0x040fe400078efcff */
[C---:B-1----:R-:W-:Y:S02]  /*37c00*/  LOP3.LUT R2, R0.reuse, 0xc0, RZ, 0xfc, !PT ;  /* 0x000000c000027812 */ /* 0x042fe400078efcff */
[----:B------:R-:W-:-:S02]  /*37c10*/  LOP3.LUT R2, R0, 0x180, RZ, 0xfc, !PT ;  /* 0x0000018000027812 */ /* 0x000fc400078efcff */
[----:B------:R-:W-:-:S07]  /*37c20*/  LOP3.LUT R0, R0, 0x1c0, RZ, 0xfc, !PT ;  /* 0x000001c000007812 */ /* 0x000fce00078efcff */
.L_x_4025:
[----:B--2---:R-:W2:Y:S01]  /*37c30*/  LDL R14, [R1+0x43c] ;  /* 0x00043c00010e7983 */ /* 0x004ea20000100800 */
[----:B------:R-:W-:Y:S05]  /*37c40*/  YIELD ;  /* 0x0000000000007946 */ /* 0x000fea0003800000 */
[----:B------:R-:W-:Y:S01]  /*37c50*/  ULDC.64 UR4, c[0x0][0xb20] ;  /* 0x0002c80000047ab9 */ /* 0x000fe20000000a00 */
[----:B0-----:R-:W-:Y:S02]  /*37c60*/  CS2R R6, SRZ ;  /* 0x0000000000067805 */ /* 0x001fe4000001ff00 */
[----:B------:R-:W-:Y:S01]  /*37c70*/  ISETP.NE.U32.AND P0, PT, RZ, UR4, PT ;  /* 0x00000004ff007c0c */ /* 0x000fe2000bf05070 */
[----:B------:R-:W0:Y:S01]  /*37c80*/  LDC.64 R12, c[0x0][0xaf8] ;  /* 0x0002be00ff0c7b82 */ /* 0x000e220000000a00 */
[----:B------:R-:W-:Y:S01]  /*37c90*/  ULDC.64 UR6, c[0x0][0xb00] ;  /* 0x0002c00000067ab9 */ /* 0x000fe20000000a00 */
[----:B------:R-:W-:Y:S01]  /*37ca0*/  ULDC.64 UR8, c[0x0][0xb08] ;  /* 0x0002c20000087ab9 */ /* 0x000fe20000000a00 */
[----:B------:R-:W-:Y:S01]  /*37cb0*/  ISETP.NE.AND.EX P0, PT, RZ, UR5, PT, P0 ;  /* 0x00000005ff007c0c */ /* 0x000fe2000bf05300 */
[----:B------:R-:W-:-:S04]  /*37cc0*/  ULDC.64 UR4, c[0x0][0xb10] ;  /* 0x0002c40000047ab9 */ /* 0x000fc80000000a00 */
[----:B-1----:R-:W1:Y:S08]  /*37cd0*/  LDC.64 R4, c[0x0][0xb00] ;  /* 0x0002c000ff047b82 */ /* 0x002e700000000a00 */
        /* <DEDUP_REMOVED lines=8> */
[----:B------:R-:W-:Y:S01]  /*37d60*/  ISETP.NE.U32.AND P4, PT, RZ, UR8, PT ;  /* 0x00000008ff007c0c */ /* 0x000fe2000bf85070 */
[----:B------:R-:W-:Y:S01]  /*37d70*/  IMAD.MOV.U32 R8, RZ, RZ, RZ ;  /* 0x000000ffff087224 */ /* 0x000fe200078e00ff */
[----:B------:R-:W-:Y:S01]  /*37d80*/  ISETP.NE.U32.AND P1, PT, RZ, UR4, PT ;  /* 0x00000004ff007c0c */ /* 0x000fe2000bf25070 */
[----:B--2---:R-:W0:Y:S01]  /*37d90*/  LDC.64 R2, c[0x0][0xb08] ;  /* 0x0002c200ff027b82 */ /* 0x004e220000000a00 */
[----:B------:R-:W-:-:S02]  /*37da0*/  IMAD.MOV.U32 R0, RZ, RZ, RZ ;  /* 0x000000ffff007224 */ /* 0x000fc400078e00ff */
[----:B------:R-:W-:Y:S01]  /*37db0*/  ISETP.NE.AND.EX P3, PT, RZ, UR5, PT, P1 ;  /* 0x00000005ff007c0c */ /* 0x000fe2000bf65310 */
[----:B-1----:R-:W-:-:S04]  /*37dc0*/  IMAD.WIDE R4, R14, 0x4, R4 ;  /* 0x000000040e047825 */ /* 0x002fc800078e0204 */
        /* <DEDUP_REMOVED lines=30> */
.L_x_3836:
        /* <DEDUP_REMOVED lines=16> */
.L_x_3837:
[----:B------:R-:W-:Y:S05]  /*380b0*/  @!P1 BRA `(.L_x_3838) ;  /* 0x00000000000c9947 */ /* 0x000fea0003800000 */
[----:B------:R-:W2:Y:S04]  /*380c0*/  LDG.E R7, desc[UR44][R4.64] ;  /* 0x0000002c04077981 */ /* 0x000ea8000c1e1900 */
[----:B------:R-:W2:Y:S02]  /*380d0*/  LDG.E R4, desc[UR44][R4.64+0x4] ;  /* 0x0000042c04047981 */ /* 0x000ea4000c1e1900 */
[----:B--2---:R-:W-:-:S07]  /*380e0*/  IMAD.IADD R7, R4, 0x1, -R7 ;  /* 0x0000000104077824 */ /* 0x004fce00078e0a07 */
.L_x_3838:
        /* <DEDUP_REMOVED lines=37> */
.L_x_3841:
[----:B------:R-:W-:-:S13]  /*38340*/  ISETP.NE.AND P0, PT, R3, 0x1, PT ;  /* 0x000000010300780c */ /* 0x000fda0003f05270 */
[----:B------:R-:W1:Y:S02]  /*38350*/  @P0 LDC.64 R4, c[0x0][0xae0] ;  /* 0x0002b800ff040b82 */ /* 0x000e640000000a00 */
[----:B-1----:R-:W-:-:S05]  /*38360*/  @P0 IMAD.HI.U32 R4, R2, R4, RZ ;  /* 0x0000000402040227 */ /* 0x002fca00078e00ff */
[----:B------:R-:W-:-:S07]  /*38370*/  @P0 SHF.R.U32.HI R2, RZ, R5, R4 ;  /* 0x00000005ff020219 */ /* 0x000fce0000011604 */
.L_x_3842:
[----:B------:R-:W-:Y:S05]  /*38380*/  BSYNC B0 ;  /* 0x0000000000007941 */ /* 0x000fea0003800000 */
.L_x_3840:
[----:B------:R-:W-:-:S05]  /*38390*/  IMAD R2, R2, R3, R3 ;  /* 0x0000000302027224 */ /* 0x000fca00078e0203 */
[----:B------:R-:W-:-:S07]  /*383a0*/  VIMNMX R8, R8, R2, PT ;  /* 0x0000000208087248 */ /* 0x000fce0003fe0100 */
.L_x_3839:
        /* <DEDUP_REMOVED lines=25> */
.L_x_3845:
[----:B------:R-:W-:-:S13]  /*38540*/  ISETP.NE.AND P0, PT, R3, 0x1, PT ;  /* 0x000000010300780c */ /* 0x000fda0003f05270 */
[----:B------:R-:W1:Y:S02]  /*38550*/  @P0 LDC.64 R4, c[0x0][0xae0] ;  /* 0x0002b800ff040b82 */ /* 0x000e640000000a00 */
[----:B-1----:R-:W-:-:S05]  /*38560*/  @P0 IMAD.HI.U32 R4, R6, R4, RZ ;  /* 0x0000000406040227 */ /* 0x002fca00078e00ff */
[----:B------:R-:W-:-:S07]  /*38570*/  @P0 SHF.R.U32.HI R6, RZ, R5, R4 ;  /* 0x00000005ff060219 */ /* 0x000fce0000011604 */
.L_x_3846:
[----:B------:R-:W-:Y:S05]  /*38580*/  BSYNC B0 ;  /* 0x0000000000007941 */ /* 0x000fea0003800000 */
.L_x_3844:
[----:B------:R-:W-:-:S05]  /*38590*/  IMAD R3, R6, R3, RZ ;  /* 0x0000000306037224 */ /* 0x000fca00078e02ff */
[----:B------:R-:W-:-:S07]  /*385a0*/  VIMNMX R2, R2, R3, !PT ;  /* 0x0000000302027248 */ /* 0x000fce0007fe0100 */
.L_x_3843:
        /* <DEDUP_REMOVED lines=41> */
.L_x_3848:
[----:B------:R-:W-:Y:S05]  /*38840*/  BSYNC B0 ;  /* 0x0000000000007941 */ /* 0x000fea0003800000 */
.L_x_3847:
[-C--:B------:R-:W-:Y:S01]  /*38850*/  IMAD R7, R13, R2.reuse, R7 ;  /* 0x000000020d077224 */ /* 0x080fe200078e0207 */
        /* <DEDUP_REMOVED lines=23> */
.L_x_4066:
[----:B--2---:R-:W-:Y:S02]  /*389d0*/  ISETP.NE.AND P0, PT, R14, RZ, PT ;  /* 0x000000ff0e00720c */ /* 0x004fe40003f05270 */
[----:B------:R-:W-:-:S11]  /*389e0*/  PLOP3.LUT P6, PT, PT, PT, PT, 0x8, 0x0 ;  /* 0x000000000000781c */ /* 0x000fd60003fce170 */
[----:B------:R-:W-:Y:S05]  /*389f0*/  @P0 BRA `(.L_x_3852) ;  /* 0x00000000000c0947 */ /* 0x000fea0003800000 */
[----:B------:R-:W-:-:S03]  /*38a00*/  UMOV UR4, 0xffffffff ;  /* 0xffffffff00047882 */ /* 0x000fc60000000000 */
[----:B------:R-:W-:Y:S05]  /*38a10*/  BRA.DIV UR4, `(.L_x_3853) ;  /* 0x0000009e045c7947 */ /* 0x000fea000b800000 */
[----:B------:R-:W-:-:S13]  /*38a20*/  ELECT P6, URZ, PT ;  /* 0x00000000003f782f */ /* 0x000fda00038c0000 */
.L_x_3852:
        /* <DEDUP_REMOVED lines=9> */
.L_x_4069:
[----:B------:R-:W-:Y:S05]  /*38ac0*/  BSYNC B1 ;  /* 0x0000000000017941 */ /* 0x000fea0003800000 */
.L_x_3854:
[----:B------:R-:W-:Y:S04]  /*38ad0*/  BSSY B1, `(.L_x_3856) ;  /* 0x00000bb000017945 */ /* 0x000fe80003800000 */
[----:B------:R-:W-:Y:S05]  /*38ae0*/  @!P6 BRA `(.L_x_3857) ;  /* 0x0000000800e4e947 */ /* 0x000fea0003800000 */
[----:B------:R-:W2:Y:S04]  /*38af0*/  LDL R6, [R1+0x444] ;  /* 0x0004440001067983 */ /* 0x000ea80000100800 */
[----:B------:R-:W3:Y:S01]  /*38b00*/  LDL R8, [R1+0x450] ;  /* 0x0004500001087983 */ /* 0x000ee20000100800 */
[----:B------:R-:W4:Y:S01]  /*38b10*/  S2R R7, SR_TID.X ;  /* 0x0000000000077919 */ /* 0x000f220000002100 */
[----:B------:R-:W-:Y:S01]  /*38b20*/  BSSY B2, `(.L_x_3858) ;  /* 0x0000007000027945 */ /* 0x000fe20003800000 */
[----:B----4-:R-:W-:-:S04]  /*38b30*/  LOP3.LUT R7, R7, 0x7f, RZ, 0xc0, !PT ;  /* 0x0000007f07077812 */ /* 0x010fc800078ec0ff */
[----:B------:R-:W-:Y:S01]  /*38b40*/  ISETP.NE.AND P1, PT, R7, RZ, PT ;  /* 0x000000ff0700720c */ /* 0x000fe20003f25270 */
[----:B--2---:R-:W-:Y:S01]  /*38b50*/  IMAD R6, R6, 0x8, R18 ;  /* 0x0000000806067824 */ /* 0x004fe200078e0212 */
[----:B---3--:R-:W-:-:S04]  /*38b60*/  SHF.L.U32 R10, R8, 0x1f, RZ ;  /* 0x0000001f080a7819 */ /* 0x008fc800000006ff */
[----:B------:R-:W2:Y:S02]  /*38b70*/  SYNCS.PHASECHK.TRANS64.TRYWAIT P0, [R6+URZ+0x388a0], R10 ;  /* 0x0388a00a060075a7 */ /* 0x000ea4000800017f */
[----:B--2---:R-:W-:Y:S05]  /*38b80*/  @!P0 BRA `(.L_x_3859) ;  /* 0x0000009c00348947 */ /* 0x004fea0003800000 */
.L_x_4070:
[----:B------:R-:W-:Y:S05]  /*38b90*/  BSYNC B2 ;  /* 0x0000000000027941 */ /* 0x000fea0003800000 */
.L_x_3858:
[----:B------:R-:W-:Y:S04]  /*38ba0*/  BSSY B2, `(.L_x_3860) ;  /* 0x0000009000027945 */ /* 0x000fe80003800000 */
[----:B------:R-:W-:Y:S05]  /*38bb0*/  @P1 BRA `(.L_x_3861) ;  /* 0x00000000001c1947 */ /* 0x000fea0003800000 */
[----:B-1----:R-:W1:Y:S02]  /*38bc0*/  S2R R5, SR_TID.X ;  /* 0x0000000000057919 */ /* 0x002e640000002100 */
[----:B-1----:R-:W-:Y:S01]  /*38bd0*/  LOP3.LUT R7, R5, 0x1f, RZ, 0xc0, !PT ;  /* 0x0000001f05077812 */ /* 0x002fe200078ec0ff */
[----:B------:R-:W-:-:S03]  /*38be0*/  IMAD.MOV.U32 R5, RZ, RZ, 0x2000 ;  /* 0x00002000ff057424 */ /* 0x000fc600078e00ff */
[----:B------:R-:W-:Y:S01]  /*38bf0*/  ISETP.NE.AND P0, PT, R7, RZ, PT ;  /* 0x000000ff0700720c */ /* 0x000fe20003f05270 */
[----:B------:R3:W-:-:S12]  /*38c00*/  SYNCS.ARRIVE.TRANS64 RZ, [R6+URZ+0x38890], R5 ;  /* 0x0388900506ff79a7 */ /* 0x0007d8000800003f */
[----:B---3--:R-:W-:Y:S05]  /*38c10*/  @!P0 BRA `(.L_x_3861) ;  /* 0x0000000000048947 */ /* 0x008fea0003800000 */
[----:B------:R-:W-:Y:S01]  /*38c20*/  BPT.TRAP 0x1 ;  /* 0x000000040000795c */ /* 0x000fe20000300000 */
.L_x_3861:
[----:B------:R-:W-:Y:S05]  /*38c30*/  BSYNC B2 ;  /* 0x0000000000027941 */ /* 0x000fea0003800000 */
.L_x_3860:
        /* <DEDUP_REMOVED lines=13> */
.L_x_3862:
        /* <DEDUP_REMOVED lines=13> */
.L_x_4071:
[----:B------:R-:W-:Y:S05]  /*38de0*/  BSYNC B2 ;  /* 0x0000000000027941 */ /* 0x000fea0003800000 */
.L_x_3863:
[----:B------:R-:W-:Y:S01]  /*38df0*/  BSSY B2, `(.L_x_3865) ;  /* 0x000000b000027945 */ /* 0x000fe20003800000 */
[----:B-12---:R-:W-:Y:S02]  /*38e00*/  IMAD.MOV.U32 R10, RZ, RZ, 0x0 ;  /* 0x00000000ff0a7424 */ /* 0x006fe400078e00ff */
[----:B------:R-:W-:Y:S01]  /*38e10*/  IMAD.MOV.U32 R11, RZ, RZ, 0x12f00000 ;  /* 0x12f00000ff0b7424 */ /* 0x000fe200078e00ff */
[----:B------:R-:W-:Y:S06]  /*38e20*/  @P1 BRA `(.L_x_3866) ;  /* 0x00000000001c1947 */ /* 0x000fec0003800000 */
[----:B------:R-:W1:Y:S02]  /*38e30*/  S2R R7, SR_TID.X ;  /* 0x0000000000077919 */ /* 0x000e640000002100 */
[----:B-1----:R-:W-:Y:S01]  /*38e40*/  LOP3.LUT R8, R7, 0x1f, RZ, 0xc0, !PT ;  /* 0x0000001f07087812 */ /* 0x002fe200078ec0ff */
[----:B------:R-:W-:-:S03]  /*38e50*/  IMAD.MOV.U32 R7, RZ, RZ, 0x10000 ;  /* 0x00010000ff077424 */ /* 0x000fc600078e00ff */
[----:B------:R-:W-:Y:S01]  /*38e60*/  ISETP.NE.AND P0, PT, R8, RZ, PT ;  /* 0x000000ff0800720c */ /* 0x000fe20003f05270 */
[----:B------:R1:W-:-:S12]  /*38e70*/  SYNCS.ARRIVE.TRANS64 RZ, [R6+URZ+0x388b0], R7 ;  /* 0x0388b00706ff79a7 */ /* 0x0003d8000800003f */
[----:B-1----:R-:W-:Y:S05]  /*38e80*/  @!P0 BRA `(.L_x_3866) ;  /* 0x0000000000048947 */ /* 0x002fea0003800000 */
[----:B------:R-:W-:Y:S01]  /*38e90*/  BPT.TRAP 0x1 ;  /* 0x000000040000795c */ /* 0x000fe20000300000 */
.L_x_3866:
[----:B------:R-:W-:Y:S05]  /*38ea0*/  BSYNC B2 ;  /* 0x0000000000027941 */ /* 0x000fea0003800000 */
.L_x_3865:
        /* <DEDUP_REMOVED lines=10> */
.L_x_3867:
        /* <DEDUP_REMOVED lines=15> */
.L_x_3868:
        /* <DEDUP_REMOVED lines=15> */
.L_x_3869:
        /* <DEDUP_REMOVED lines=15> */
.L_x_3870:
        /* <DEDUP_REMOVED lines=15> */
.L_x_3871:
        /* <DEDUP_REMOVED lines=15> */
.L_x_3872:
        /* <DEDUP_REMOVED lines=15> */
.L_x_3873:
        /* <DEDUP_REMOVED lines=15> */
.L_x_3874:
        /* <DEDUP_REMOVED lines=10> */
.L_x_3857:
[----:B------:R-:W-:Y:S05]  /*39680*/  BSYNC B1 ;  /* 0x0000000000017941 */ /* 0x000fea0003800000 */
.L_x_3856:
[----:B------:R-:W2:Y:S04]  /*39690*/  LDL.LU R10, [R1+0x444] ;  /* 0x00044400010a7983 */ /* 0x000ea80000300800 */
[----:B------:R-:W3:Y:S01]  /*396a0*/  LDL.LU R8, [R1+0x450] ;  /* 0x0004500001087983 */ /* 0x000ee20000300800 */
[----:B-1----:R-:W-:Y:S01]  /*396b0*/  VIADD R5, R9, 0xfffffffe ;  /* 0xfffffffe09057836 */ /* 0x002fe20000000000 */
        /* <DEDUP_REMOVED lines=10> */
.L_x_3894:
[----:B------:R-:W-:Y:S05]  /*39760*/  YIELD ;  /* 0x0000000000007946 */ /* 0x000fea0003800000 */
[----:B------:R-:W-:Y:S04]  /*39770*/  BSSY B1, `(.L_x_3875) ;  /* 0x00000ba000017945 */ /* 0x000fe80003800000 */
[----:B--2---:R-:W-:Y:S05]  /*39780*/  @!P6 BRA `(.L_x_3876) ;  /* 0x0000000800e0e947 */ /* 0x004fea0003800000 */
[----:B-1----:R-:W2:Y:S04]  /*39790*/  LDL R6, [R1+0x444] ;  /* 0x0004440001067983 */ /* 0x002ea80000100800 */
[----:B------:R-:W3:Y:S01]  /*397a0*/  LDL R7, [R1+0x450] ;  /* 0x0004500001077983 */ /* 0x000ee20000100800 */
[----:B------:R-:W1:Y:S01]  /*397b0*/  S2R R8, SR_TID.X ;  /* 0x0000000000087919 */ /* 0x000e620000002100 */
[----:B------:R-:W-:Y:S01]  /*397c0*/  BSSY B2, `(.L_x_3877) ;  /* 0x0000007000027945 */ /* 0x000fe20003800000 */
[----:B-1----:R-:W-:-:S04]  /*397d0*/  LOP3.LUT R8, R8, 0x7f, RZ, 0xc0, !PT ;  /* 0x0000007f08087812 */ /* 0x002fc800078ec0ff */
[----:B------:R-:W-:Y:S01]  /*397e0*/  ISETP.NE.AND P2, PT, R8, RZ, PT ;  /* 0x000000ff0800720c */ /* 0x000fe20003f45270 */
[----:B--2---:R-:W-:Y:S01]  /*397f0*/  IMAD R6, R6, 0x8, R18 ;  /* 0x0000000806067824 */ /* 0x004fe200078e0212 */
[----:B---3--:R-:W-:-:S04]  /*39800*/  SHF.L.U32 R7, R7, 0x1f, RZ ;  /* 0x0000001f07077819 */ /* 0x008fc800000006ff */
[----:B------:R-:W1:Y:S02]  /*39810*/  SYNCS.PHASECHK.TRANS64.TRYWAIT P1, [R6+URZ+0x388a0], R7 ;  /* 0x0388a007060075a7 */ /* 0x000e64000802017f */
[----:B-1----:R-:W-:Y:S05]  /*39820*/  @!P1 BRA `(.L_x_3878) ;  /* 0x0000009000349947 */ /* 0x002fea0003800000 */
.L_x_4072:
[----:B------:R-:W-:Y:S05]  /*39830*/  BSYNC B2 ;  /* 0x0000000000027941 */ /* 0x000fea0003800000 */
.L_x_3877:
        /* <DEDUP_REMOVED lines=9> */
.L_x_3880:
[----:B------:R-:W-:Y:S05]  /*398d0*/  BSYNC B2 ;  /* 0x0000000000027941 */ /* 0x000fea0003800000 */
.L_x_3879:
        /* <DEDUP_REMOVED lines=12> */
.L_x_3881:
        /* <DEDUP_REMOVED lines=13> */
.L_x_4073:
[----:B------:R-:W-:Y:S05]  /*39a70*/  BSYNC B2 ;  /* 0x0000000000027941 */ /* 0x000fea0003800000 */
.L_x_3882:
        /* <DEDUP_REMOVED lines=11> */
.L_x_3885:
[----:B------:R-:W-:Y:S05]  /*39b30*/  BSYNC B2 ;  /* 0x0000000000027941 */ /* 0x000fea0003800000 */
.L_x_3884:
        /* <DEDUP_REMOVED lines=10> */
.L_x_3886:
        /* <DEDUP_REMOVED lines=15> */
.L_x_3887:
        /* <DEDUP_REMOVED lines=15> */
.L_x_3888:
        /* <DEDUP_REMOVED lines=15> */
.L_x_3889:
        /* <DEDUP_REMOVED lines=15> */
.L_x_3890:
        /* <DEDUP_REMOVED lines=15> */
.L_x_3891:
        /* <DEDUP_REMOVED lines=15> */
.L_x_3892:
        /* <DEDUP_REMOVED lines=15> */
.L_x_3893:
        /* <DEDUP_REMOVED lines=10> */
.L_x_3876:
[----:B------:R-:W-:Y:S05]  /*3a310*/  BSYNC B1 ;  /* 0x0000000000017941 */ /* 0x000fea0003800000 */
.L_x_3875:
        /* <DEDUP_REMOVED lines=8> */
[----:B---3--:R-:W-:-:S03]  /*3a3a0*/  LOP3.LUT R8, R8, R7, RZ, 0x3c, !PT ;  /* 0x0000000708087212 */ /* 0x008fc600078e3cff */
[----:B------:R2:W-:Y:S04]  /*3a3b0*/  STL [R1+0x444], R6 ;  /* 0x0004440601007387 */ /* 0x0005e80000100800 */
[----:B------:R2:W-:Y:S01]  /*3a3c0*/  STL [R1+0x450], R8 ;  /* 0x0004500801007387 */ /* 0x0005e20000100800 */
[----:B------:R-:W-:Y:S05]  /*3a3d0*/  @P2 BRA `(.L_x_3894) ;  /* 0xfffffff000e02947 */ /* 0x000fea000383ffff */
.L_x_3850:
[----:B------:R-:W-:Y:S05]  /*3a3e0*/  BSYNC B0 ;  /* 0x0000000000007941 */ /* 0x000fea0003800000 */
.L_x_3849:
[----:B-12---:R-:W2:Y:S01]  /*3a3f0*/  LDL R8, [R1+0x45c] ;  /* 0x00045c0001087983 */ /* 0x006ea20000100800 */
[----:B------:R-:W1:Y:S01]  /*3a400*/  LDC R0, c[0x0][0x448] ;  /* 0x00011200ff007b82 */ /* 0x000e620000000800 */
[----:B------:R-:W-:Y:S07]  /*3a410*/  @!P0 WARPSYNC.ALL ;  /* 0x0000000000008948 */ /* 0x000fee0003800000 */
[----:B------:R-:W-:Y:S01]  /*3a420*/  @!P0 BAR.SYNC.DEFER_BLOCKING 0xc, 0x180 ;  /* 0x0306000000008b1d */ /* 0x000fe20000010000 */
[----:B-1----:R-:W-:-:S13]  /*3a430*/  ISETP.NE.AND P1, PT, R0, 0x1, PT ;  /* 0x000000010000780c */ /* 0x002fda0003f25270 */
[----:B------:R-:W1:Y:S08]  /*3a440*/  @P1 LDC R0, c[0x0][0x44c] ;  /* 0x00011300ff001b82 */ /* 0x000e700000000800 */
[----:B------:R-:W3:Y:S01]  /*3a450*/  @P1 LDC R3, c[0x0][0x450] ;  /* 0x00011400ff031b82 */ /* 0x000ee20000000800 */
[----:B--2---:R-:W-:-:S04]  /*3a460*/  VIADD R2, R8, 0x3f ;  /* 0x0000003f08027836 */ /* 0x004fc80000000000 */
[----:B-1----:R-:W-:-:S05]  /*3a470*/  @P1 IMAD.HI.U32 R0, R2, R0, RZ ;  /* 0x0000000002001227 */ /* 0x002fca00078e00ff */
[----:B---3--:R-:W-:-:S05]  /*3a480*/  @P1 SHF.R.U32.HI R2, RZ, R3, R0 ;  /* 0x00000003ff021219 */ /* 0x008fca0000011600 */
[----:B------:R-:W-:Y:S02]  /*3a490*/  IMAD.IADD R0, R20, 0x1, R2 ;  /* 0x0000000114007824 */ /* 0x000fe400078e0202 */
[----:B------:R-:W1:Y:S02]  /*3a4a0*/  LDC.64 R2, c[0x0][0xad8] ;  /* 0x0002b600ff027b82 */ /* 0x000e640000000a00 */
[----:B-1----:R-:W-:Y:S01]  /*3a4b0*/  ISETP.GE.AND P2, PT, R3, 0x1, PT ;  /* 0x000000010300780c */ /* 0x002fe20003f46270 */
        /* <DEDUP_REMOVED lines=13> */
.L_x_3897:
[----:B------:R-:W-:-:S13]  /*3a590*/  ISETP.NE.AND P0, PT, R3, 0x1, PT ;  /* 0x000000010300780c */ /* 0x000fda0003f05270 */
[----:B------:R-:W1:Y:S02]  /*3a5a0*/  @P0 LDC.64 R6, c[0x0][0xae0] ;  /* 0x0002b800ff060b82 */ /* 0x000e640000000a00 */
[----:B-1----:R-:W-:-:S05]  /*3a5b0*/  @P0 IMAD.HI.U32 R6, R2, R6, RZ ;  /* 0x0000000602060227 */ /* 0x002fca00078e00ff */
[----:B------:R-:W-:-:S07]  /*3a5c0*/  @P0 SHF.R.U32.HI R2, RZ, R7, R6 ;  /* 0x00000007ff020219 */ /* 0x000fce0000011606 */
.L_x_3898:
[----:B------:R-:W-:Y:S05]  /*3a5d0*/  BSYNC B0 ;  /* 0x0000000000007941 */ /* 0x000fea0003800000 */
.L_x_3896:
[----:B------:R-:W-:-:S05]  /*3a5e0*/  IMAD R2, R2, R3, R3 ;  /* 0x0000000302027224 */ /* 0x000fca00078e0203 */
[----:B------:R-:W-:-:S07]  /*3a5f0*/  VIMNMX R5, R5, R2, PT ;  /* 0x0000000205057248 */ /* 0x000fce0003fe0100 */
.L_x_3895:
[----:B------:R-:W2:Y:S01]  /*3a600*/  LDL R7, [R1+0x4a4] ;  /* 0x0004a40001077983 */ /* 0x000ea20000100800 */
[----:B------:R-:W1:Y:S01]  /*3a610*/  @P1 LDC R2, c[0x0][0x44c] ;  /* 0x00011300ff021b82 */ /* 0x000e620000000800 */
[----:B------:R-:W-:Y:S01]  /*3a620*/  IMAD.MOV.U32 R0, RZ, RZ, R8 ;  /* 0x000000ffff007224 */ /* 0x000fe200078e0008 */
[----:B------:R-:W-:Y:S01]  /*3a630*/  ULDC UR4, c[0x0][0xad4] ;  /* 0x0002b50000047ab9 */ /* 0x000fe20000000800 */
[----:B------:R-:W-:-:S05]  /*3a640*/  VIADD R5, R5, 0x3f ;  /* 0x0000003f05057836 */ /* 0x000fca0000000000 */
[----:B------:R-:W3:Y:S01]  /*3a650*/  @P1 LDC R6, c[0x0][0x450] ;  /* 0x00011400ff061b82 */ /* 0x000ee20000000800 */
[----:B-1----:R-:W-:-:S05]  /*3a660*/  @P1 IMAD.HI.U32 R2, R8, R2, RZ ;  /* 0x0000000208021227 */ /* 0x002fca00078e00ff */
[----:B---3--:R-:W-:-:S05]  /*3a670*/  @P1 SHF.R.U32.HI R0, RZ, R6, R2 ;  /* 0x00000006ff001219 */ /* 0x008fca0000011602 */
        /* <DEDUP_REMOVED lines=18> */
.L_x_3901:
[----:B------:R-:W-:-:S13]  /*3a7a0*/  ISETP.NE.AND P0, PT, R3, 0x1, PT ;  /* 0x000000010300780c */ /* 0x000fda0003f05270 */
[----:B------:R-:W1:Y:S02]  /*3a7b0*/  @P0 LDC.64 R6, c[0x0][0xae0] ;  /* 0x0002b800ff060b82 */ /* 0x000e640000000a00 */
[----:B-1----:R-:W-:-:S05]  /*3a7c0*/  @P0 IMAD.HI.U32 R6, R2, R6, RZ ;  /* 0x0000000602060227 */ /* 0x002fca00078e00ff */
[----:B------:R-:W-:-:S07]  /*3a7d0*/  @P0 SHF.R.U32.HI R2, RZ, R7, R6 ;  /* 0x00000007ff020219 */ /* 0x000fce0000011606 */
.L_x_3902:
[----:B------:R-:W-:Y:S05]  /*3a7e0*/  BSYNC B0 ;  /* 0x0000000000007941 */ /* 0x000fea0003800000 */
.L_x_3900:
[----:B------:R-:W-:-:S05]  /*3a7f0*/  IMAD R2, R2, R3, RZ ;  /* 0x0000000302027224 */ /* 0x000fca00078e02ff */
[----:B------:R-:W-:-:S07]  /*3a800*/  VIMNMX R0, R0, R2, !PT ;  /* 0x0000000200007248 */ /* 0x000fce0007fe0100 */
.L_x_3899:
[----:B------:R-:W-:Y:S01]  /*3a810*/  SHF.R.S32.HI R2, RZ, 0x1f, R0 ;  /* 0x0000001fff027819 */ /* 0x000fe20000011400 */
[----:B------:R1:W-:Y:S01]  /*3a820*/  STL [R1+0x47c], RZ ;  /* 0x00047cff01007387 */ /* 0x0003e20000100800 */
[----:B------:R-:W-:Y:S01]  /*3a830*/  ISETP.NE.AND P1, PT, R4, RZ, PT ;  /* 0x000000ff0400720c */ /* 0x000fe20003f25270 */
[----:B------:R-:W-:Y:S01]  /*3a840*/  BSSY B0, `(.L_x_3903) ;  /* 0x0000024000007945 */ /* 0x000fe20003800000 */
[----:B------:R-:W-:-:S04]  /*3a850*/  LEA.HI R2, R2, R0, RZ, 0x6 ;  /* 0x0000000002027211 */ /* 0x000fc800078f30ff */
[----:B------:R-:W-:-:S04]  /*3a860*/  SHF.R.S32.HI R2, RZ, 0x6, R2 ;  /* 0x00000006ff027819 */ /* 0x000fc80000011402 */
[----:B------:R-:W-:-:S03]  /*3a870*/  VIMNMX R9, RZ, R2, !PT ;  /* 0x00000002ff097248 */ /* 0x000fc60007fe0100 */
[----:B------:R-:W2:Y:S01]  /*3a880*/  @!P1 LDC R4, c[0x0][0xae8] ;  /* 0x0002ba00ff049b82 */ /* 0x000ea20000000800 */
[----:B------:R-:W-:Y:S01]  /*3a890*/  ISETP.GT.AND P0, PT, R5, R9, PT ;  /* 0x000000090500720c */ /* 0x000fe20003f04270 */
[----:B------:R1:W-:-:S12]  /*3a8a0*/  STL [R1+0x478], R9 ;  /* 0x0004780901007387 */ /* 0x0003d80000100800 */
[----:B-1----:R-:W-:Y:S05]  /*3a8b0*/  @!P0 BRA `(.L_x_3904) ;  /* 0x0000000000708947 */ /* 0x002fea0003800000 */
[----:B--2---:R-:W-:-:S04]  /*3a8c0*/  IABS R0, R4 ;  /* 0x0000000400007213 */ /* 0x004fc80000000000 */
        /* <DEDUP_REMOVED lines=8> */
[----:B------:R-:W-:Y:S02]  /*3a950*/  IADD3 R6, R4, -0x1, R5 ;  /* 0xffffffff04067810 */ /* 0x000fe40007ffe005 */
[----:B------:R-:W-:-:S03]  /*3a960*/  IABS R2, R4 ;  /* 0x0000000400027213 */ /* 0x000fc60000000000 */
[----:B------:R-:W-:Y:S02]  /*3a970*/  IMAD.IADD R6, R6, 0x1, -R9 ;  /* 0x0000000106067824 */ /* 0x000fe400078e0a09 */
[----:B------:R-:W-:-:S03]  /*3a980*/  IMAD.MOV R2, RZ, RZ, -R2 ;  /* 0x000000ffff027224 */ /* 0x000fc600078e0a02 */
[----:B------:R-:W-:Y:S01]  /*3a990*/  IABS R3, R6 ;  /* 0x0000000600037213 */ /* 0x000fe20000000000 */
[----:B------:R-:W-:Y:S01]  /*3a9a0*/  IMAD.MOV.U32 R7, RZ, RZ, R2 ;  /* 0x000000ffff077224 */ /* 0x000fe200078e0002 */
        /* <DEDUP_REMOVED lines=13> */
.L_x_3904:
[----:B------:R-:W-:Y:S05]  /*3aa80*/  BSYNC B0 ;  /* 0x0000000000007941 */ /* 0x000fea0003800000 */
.L_x_3903:
[----:B------:R-:W3:Y:S04]  /*3aa90*/  LDL R0, [R1+0x47c] ;  /* 0x00047c0001007983 */ /* 0x000ee80000100800 */
[----:B-1----:R-:W3:Y:S01]  /*3aaa0*/  LDL R2, [R1+0x4a0] ;  /* 0x0004a00001027983 */ /* 0x002ee20000100800 */
[----:B------:R-:W-:Y:S01]  /*3aab0*/  BSSY B7, `(.L_x_3905) ;  /* 0x00005bd000077945 */ /* 0x000fe20003800000 */
[----:B---3--:R-:W-:-:S05]  /*3aac0*/  IMAD R2, R2, R0, R9 ;  /* 0x0000000002027224 */ /* 0x008fca00078e0209 */
[----:B------:R-:W-:Y:S01]  /*3aad0*/  VIADDMNMX R0, R2, R0, R5, PT ;  /* 0x0000000002007246 */ /* 0x000fe20003800105 */
        /* <DEDUP_REMOVED lines=10> */
[----:B--2---:R-:W2:Y:S01]  /*3ab80*/  LDC.64 R4, c[0x0][0xd60] ;  /* 0x00035800ff047b82 */ /* 0x004ea20000000a00 */
        /* <DEDUP_REMOVED lines=9> */
[----:B------:R4:W-:Y:S01]  /*3ac20*/  STL [R1+0x430], R0 ;  /* 0x0004300001007387 */ /* 0x0009e20000100800 */
[----:B------:R-:W-:Y:S05]  /*3ac30*/  BRA `(.L_x_3907) ;  /* 0x0000005800907947 */ /* 0x000fea0003800000 */
.L_x_3906:
        /* <DEDUP_REMOVED lines=8> */
[----:B--2---:R-:W-:Y:S02]  /*3acc0*/  IMAD.U32 R4, RZ, RZ, UR6 ;  /* 0x00000006ff047e24 */ /* 0x004fe4000f8e00ff */
        /* <DEDUP_REMOVED lines=11> */
.L_x_3909:
[----:B------:R-:W-:Y:S05]  /*3ad80*/  BSYNC B6 ;  /* 0x0000000000067941 */ /* 0x000fea0003800000 */
.L_x_3908:
        /* <DEDUP_REMOVED lines=9> */
[----:B--2---:R-:W-:Y:S02]  /*3ae20*/  IMAD.U32 R4, RZ, RZ, UR6 ;  /* 0x00000006ff047e24 */ /* 0x004fe4000f8e00ff */
[----:B------:R-:W-:Y:S02]  /*3ae30*/  IMAD.U32 R5, RZ, RZ, UR7 ;  /* 0x00000007ff057e24 */ /* 0x000fe4000f8e00ff */
        /* <DEDUP_REMOVED lines=8> */
[----:B0--3--:R-:W-:Y:S05]  /*3aec0*/  CALL.ABS.NOINC R2 ;  /* 0x0000000002007343 */ /* 0x009fea0003c00000 */
.L_x_3912:
        /* <DEDUP_REMOVED lines=15> */
.L_x_3911:
[----:B------:R-:W-:Y:S05]  /*3afc0*/  BSYNC B6 ;  /* 0x0000000000067941 */ /* 0x000fea0003800000 */
.L_x_3910:
[----:B------:R-:W3:Y:S01]  /*3afd0*/  LDL R0, [R1+0x43c] ;  /* 0x00043c0001007983 */ /* 0x000ee20000100800 */
[----:B------:R-:W-:Y:S02]  /*3afe0*/  ULDC.64 UR4, c[0x0][0xaf0] ;  /* 0x0002bc0000047ab9 */ /* 0x000fe40000000a00 */
[----:B------:R-:W-:Y:S01]  /*3aff0*/  ISETP.NE.U32.AND P0, PT, RZ, UR4, PT ;  /* 0x00000004ff007c0c */ /* 0x000fe2000bf05070 */
[----:B------:R-:W4:Y:S03]  /*3b000*/  LDL R17, [R1+0x480] ;  /* 0x0004800001117983 */ /* 0x000f260000100800 */
[----:B------:R-:W-:Y:S01]  /*3b010*/  ISETP.NE.AND.EX P0, PT, RZ, UR5, PT, P0 ;  /* 0x00000005ff007c0c */ /* 0x000fe2000bf05300 */
[----:B------:R-:W-:-:S12]  /*3b020*/  ULDC.64 UR4, c[0x0][0xb00] ;  /* 0x0002c00000047ab9 */ /* 0x000fd80000000a00 */
[----:B------:R-:W1:Y:S01]  /*3b030*/  @P0 LDC.64 R2, c[0x0][0xaf0] ;  /* 0x0002bc00ff020b82 */ /* 0x000e620000000a00 */
[----:B---3--:R-:W-:Y:S02]  /*3b040*/  IMAD.MOV.U32 R7, RZ, RZ, R0 ;  /* 0x000000ffff077224 */ /* 0x008fe400078e0000 */
[----:B-1----:R-:W-:-:S05]  /*3b050*/  @P0 IMAD.WIDE R2, R0, 0x4, R2 ;  /* 0x0000000400020825 */ /* 0x002fca00078e0202 */
[----:B------:R1:W3:Y:S01]  /*3b060*/  @P0 LDG.E R7, desc[UR44][R2.64] ;  /* 0x0000002c02070981 */ /* 0x0002e2000c1e1900 */
[----:B----4-:R-:W-:Y:S01]  /*3b070*/  VIADD R0, R17, 0xffffffff ;  /* 0xffffffff11007836 */ /* 0x010fe20000000000 */
[----:B-1----:R-:W1:Y:S02]  /*3b080*/  LDC.64 R2, c[0x0][0x418] ;  /* 0x00010600ff027b82 */ /* 0x002e640000000a00 */
[----:B-1----:R-:W-:Y:S01]  /*3b090*/  LOP3.LUT P0, RZ, R2, UR4, RZ, 0xfc, !PT ;  /* 0x0000000402ff7c12 */ /* 0x002fe2000f80fcff */
[----:B------:R-:W-:-:S03]  /*3b0a0*/  UMOV UR4, 0xffffffff ;  /* 0xffffffff00047882 */ /* 0x000fc60000000000 */
[----:B------:R-:W-:Y:S02]  /*3b0b0*/  LOP3.LUT P0, RZ, R3, UR5, RZ, 0xfc, P0 ;  /* 0x0000000503ff7c12 */ /* 0x000fe4000800fcff */
[----:B---3--:R-:W-:Y:S01]  /*3b0c0*/  SHF.R.S32.HI R8, RZ, 0x1f, R7 ;  /* 0x0000001fff087819 */ /* 0x008fe20000011407 */
[----:B------:R1:W-:Y:S01]  /*3b0d0*/  STL [R1+0x434], R7 ;  /* 0x0004340701007387 */ /* 0x0003e20000100800 */
[----:B------:R-:W-:-:S03]  /*3b0e0*/  SEL R17, R7, RZ, !P0 ;  /* 0x000000ff07117207 */ /* 0x000fc60004000000 */
[----:B------:R1:W-:Y:S01]  /*3b0f0*/  STL [R1+0x438], R8 ;  /* 0x0004380801007387 */ /* 0x0003e20000100800 */
[----:B------:R-:W-:Y:S05]  /*3b100*/  BRA.DIV UR4, `(.L_x_3913) ;  /* 0x0000007a04247947 */ /* 0x000fea000b800000 */
[----:B--2---:R-:W2:Y:S02]  /*3b110*/  S2R R4, SR_TID.X ;  /* 0x0000000000047919 */ /* 0x004ea40000002100 */
[----:B--2---:R-:W-:-:S04]  /*3b120*/  SHF.R.U32.HI R4, RZ, 0x5, R4 ;  /* 0x00000005ff047819 */ /* 0x004fc80000011604 */
[----:B------:R-:W-:-:S05]  /*3b130*/  LOP3.LUT R4, R4, 0x3, RZ, 0xc0, !PT ;  /* 0x0000000304047812 */ /* 0x000fca00078ec0ff */
[----:B------:R2:W3:Y:S02]  /*3b140*/  SHFL.IDX PT, R14, R4, RZ, 0x1f ;  /* 0x00001fff040e7589 */ /* 0x0004e400000e0000 */
.L_x_4076:
        /* <DEDUP_REMOVED lines=9> */
.L_x_4079:
        /* <DEDUP_REMOVED lines=24> */
.L_x_3916:
[----:B------:R-:W4:Y:S04]  /*3b360*/  LDL R0, [R1+0x440] ;  /* 0x0004400001007983 */ /* 0x000f280000100800 */
[----:B---3--:R-:W3:Y:S01]  /*3b370*/  LDL R2, [R1+0x44c] ;  /* 0x00044c0001027983 */ /* 0x008ee20000100800 */
[----:B----4-:R-:W-:Y:S01]  /*3b380*/  IMAD R0, R0, 0x8, R18 ;  /* 0x0000000800007824 */ /* 0x010fe200078e0212 */
[----:B---3--:R-:W-:-:S04]  /*3b390*/  SHF.L.U32 R2, R2, 0x1f, RZ ;  /* 0x0000001f02027819 */ /* 0x008fc800000006ff */
[----:B------:R-:W3:Y:S02]  /*3b3a0*/  SYNCS.PHASECHK.TRANS64.TRYWAIT P0, [R0+URZ+0x38840], R2 ;  /* 0x03884002000075a7 */ /* 0x000ee4000800017f */
[----:B---3--:R-:W-:Y:S05]  /*3b3b0*/  @!P0 BRA `(.L_x_3917) ;  /* 0x0000007400cc8947 */ /* 0x008fea0003800000 */
.L_x_4080:
        /* <DEDUP_REMOVED lines=11> */
.L_x_3918:
        /* <DEDUP_REMOVED lines=23> */
.L_x_3914:
        /* <DEDUP_REMOVED lines=11> */
[----:B--2---:R-:W-:Y:S02]  /*3b690*/  SEL R4, R0, RZ, !P0 ;  /* 0x000000ff00047207 */ /* 0x004fe40004000000 */
        /* <DEDUP_REMOVED lines=21> */
[----:B0-2---:R-:W-:Y:S05]  /*3b7f0*/  CALL.ABS.NOINC R2 ;  /* 0x0000000002007343 */ /* 0x005fea0003c00000 */
.L_x_3920:
[----:B------:R-:W-:Y:S05]  /*3b800*/  BSYNC B6 ;  /* 0x0000000000067941 */ /* 0x000fea0003800000 */
.L_x_3919:
[----:B------:R-:W3:Y:S01]  /*3b810*/  LDL R11, [R1+0x45c] ;  /* 0x00045c00010b7983 */ /* 0x000ee20000100800 */
[----:B-1----:R-:W1:Y:S01]  /*3b820*/  LDC R7, c[0x0][0x448] ;  /* 0x00011200ff077b82 */ /* 0x002e620000000800 */
        /* <DEDUP_REMOVED lines=15> */
[----:B---3--:R-:W-:-:S04]  /*3b920*/  IMAD.IADD R5, R0, 0x1, R11 ;  /* 0x0000000100057824 */ /* 0x008fc800078e020b */
        /* <DEDUP_REMOVED lines=80> */
.L_x_4089:
        /* <DEDUP_REMOVED lines=12> */
.L_x_3922:
        /* <DEDUP_REMOVED lines=37> */
.L_x_3924:
[----:B------:R-:W-:Y:S05]  /*3c140*/  BSYNC B6 ;  /* 0x0000000000067941 */ /* 0x000fea0003800000 */
.L_x_3923:
        /* <DEDUP_REMOVED lines=41> */
[----:B------:R-:W-:Y:S02]  /*3c3e0*/  ULDC.64 UR4, c[0x0][0x390] ;  /* 0x0000e40000047ab9 */ /* 0x000fe40000000a00 */
[----:B------:R-:W-:Y:S01]  /*3c3f0*/  LEA R0, P0, R2, UR4, 0x1 ;  /* 0x0000000402007c11 */ /* 0x000fe2000f8008ff */
[----:B------:R-:W-:Y:S01]  /*3c400*/  ULDC UR4, c[0x0][0x3b8] ;  /* 0x0000ee0000047ab9 */ /* 0x000fe20000000800 */
[----:B------:R-:W-:Y:S01]  /*3c410*/  IMAD.IADD R4, R3, 0x1, R4 ;  /* 0x0000000103047824 */ /* 0x000fe200078e0204 */
[----:B------:R-:W-:Y:S02]  /*3c420*/  ISETP.GE.AND P1, PT, R8, UR4, PT ;  /* 0x0000000408007c0c */ /* 0x000fe4000bf26270 */
[----:B------:R-:W1:Y:S01]  /*3c430*/  S2R R8, SR_TID.X ;  /* 0x0000000000087919 */ /* 0x000e620000002100 */
[----:B------:R-:W-:Y:S02]  /*3c440*/  ISETP.GE.AND P2, PT, R9, UR4, PT ;  /* 0x0000000409007c0c */ /* 0x000fe4000bf46270 */
[----:B------:R-:W-:-:S02]  /*3c450*/  LEA.HI.X R4, R2, UR5, R4, 0x1, P0 ;  /* 0x0000000502047c11 */ /* 0x000fc400080f0c04 */
[----:B------:R-:W-:Y:S02]  /*3c460*/  SEL R3, RZ, 0x4, P2 ;  /* 0x00000004ff037807 */ /* 0x000fe40001000000 */
[----:B------:R-:W-:Y:S01]  /*3c470*/  SEL R2, RZ, 0x2, P1 ;  /* 0x00000002ff027807 */ /* 0x000fe20000800000 */
[----:B0-----:R-:W-:-:S05]  /*3c480*/  IMAD.SHL.U32 R10, R6, 0x8, RZ ;  /* 0x00000008060a7824 */ /* 0x001fca00078e00ff */
[----:B------:R-:W-:-:S04]  /*3c490*/  LOP3.LUT R10, R10, 0x38, RZ, 0xc0, !PT ;  /* 0x000000380a0a7812 */ /* 0x000fc800078ec0ff */
[----:B------:R-:W-:-:S04]  /*3c4a0*/  ISETP.GE.AND P3, PT, R10, UR4, PT ;  /* 0x000000040a007c0c */ /* 0x000fc8000bf66270 */
[----:B------:R-:W-:-:S04]  /*3c4b0*/  SEL R5, RZ, 0x1, P3 ;  /* 0x00000001ff057807 */ /* 0x000fc80001800000 */
[----:B------:R-:W-:Y:S01]  /*3c4c0*/  IADD3 R2, R3, R2, R5 ;  /* 0x0000000203027210 */ /* 0x000fe20007ffe005 */
[----:B-1----:R-:W-:-:S04]  /*3c4d0*/  IMAD.SHL.U32 R8, R8, 0x8, RZ ;  /* 0x0000000808087824 */ /* 0x002fc800078e00ff */
[----:B------:R-:W-:Y:S02]  /*3c4e0*/  @P3 LOP3.LUT R19, R19, 0x8, RZ, 0xfc, !PT ;  /* 0x0000000813133812 */ /* 0x000fe400078efcff */
[----:B------:R-:W-:Y:S02]  /*3c4f0*/  LOP3.LUT R8, R8, 0x38, RZ, 0xc0, !PT ;  /* 0x0000003808087812 */ /* 0x000fe400078ec0ff */
[----:B------:R-:W-:Y:S02]  /*3c500*/  LOP3.LUT R19, R19, 0xfffffffd, RZ, 0xc0, !PT ;  /* 0xfffffffd13137812 */ /* 0x000fe400078ec0ff */
[C---:B------:R-:W-:Y:S02]  /*3c510*/  LOP3.LUT R9, R8.reuse, 0x100, RZ, 0xfc, !PT ;  /* 0x0000010008097812 */ /* 0x040fe400078efcff */
[----:B------:R-:W-:Y:S02]  /*3c520*/  LOP3.LUT R8, R8, 0xc0, RZ, 0xfc, !PT ;  /* 0x000000c008087812 */ /* 0x000fe400078efcff */
[----:B------:R-:W-:-:S02]  /*3c530*/  @P2 LOP3.LUT R19, R19, 0x2, RZ, 0xfc, !PT ;  /* 0x0000000213132812 */ /* 0x000fc400078efcff */
[----:B------:R-:W-:Y:S01]  /*3c540*/  ISETP.GE.AND P5, PT, R8, UR4, PT ;  /* 0x0000000408007c0c */ /* 0x000fe2000bfa6270 */
[C---:B------:R-:W-:Y:S01]  /*3c550*/  IMAD.SHL.U32 R8, R6.reuse, 0x8, RZ ;  /* 0x0000000806087824 */ /* 0x040fe200078e00ff */
[----:B------:R-:W-:Y:S01]  /*3c560*/  LOP3.LUT R19, R19, 0xfffffffb, RZ, 0xc0, !PT ;  /* 0xfffffffb13137812 */ /* 0x000fe200078ec0ff */
[----:B------:R-:W-:Y:S01]  /*3c570*/  IMAD.SHL.U32 R6, R6, 0x8, RZ ;  /* 0x0000000806067824 */ /* 0x000fe200078e00ff */
[----:B------:R-:W-:Y:S02]  /*3c580*/  ISETP.GE.AND P0, PT, R9, UR4, PT ;  /* 0x0000000409007c0c */ /* 0x000fe4000bf06270 */
[----:B------:R-:W-:Y:S02]  /*3c590*/  LOP3.LUT R8, R8, 0x38, RZ, 0xc0, !PT ;  /* 0x0000003808087812 */ /* 0x000fe400078ec0ff */
[----:B------:R-:W-:Y:S02]  /*3c5a0*/  LOP3.LUT R6, R6, 0x38, RZ, 0xc0, !PT ;  /* 0x0000003806067812 */ /* 0x000fe400078ec0ff */
[----:B------:R-:W-:-:S02]  /*3c5b0*/  LOP3.LUT R9, R8, 0x180, RZ, 0xfc, !PT ;  /* 0x0000018008097812 */ /* 0x000fc400078efcff */
[----:B------:R-:W-:Y:S02]  /*3c5c0*/  @P1 LOP3.LUT R19, R19, 0x4, RZ, 0xfc, !PT ;  /* 0x0000000413131812 */ /* 0x000fe400078efcff */
[----:B------:R-:W-:Y:S02]  /*3c5d0*/  SEL R5, RZ, 0x10, P0 ;  /* 0x00000010ff057807 */ /* 0x000fe40000000000 */
[----:B------:R-:W-:Y:S02]  /*3c5e0*/  SEL R3, RZ, 0x8, P5 ;  /* 0x00000008ff037807 */ /* 0x000fe40002800000 */
[----:B------:R-:W-:Y:S02]  /*3c5f0*/  ISETP.GE.AND P1, PT, R9, UR4, PT ;  /* 0x0000000409007c0c */ /* 0x000fe4000bf26270 */
[----:B------:R-:W-:Y:S02]  /*3c600*/  LOP3.LUT R8, R6, 0x140, RZ, 0xfc, !PT ;  /* 0x0000014006087812 */ /* 0x000fe400078efcff */
[----:B------:R-:W-:-:S02]  /*3c610*/  IADD3 R2, R5, R2, R3 ;  /* 0x0000000205027210 */ /* 0x000fc40007ffe003 */
[----:B------:R-:W-:Y:S02]  /*3c620*/  SEL R5, RZ, 0x40, P1 ;  /* 0x00000040ff057807 */ /* 0x000fe40000800000 */
[----:B------:R-:W-:Y:S02]  /*3c630*/  LOP3.LUT R6, R6, 0x1c0, RZ, 0xfc, !PT ;  /* 0x000001c006067812 */ /* 0x000fe400078efcff */
[----:B------:R-:W-:Y:S02]  /*3c640*/  ISETP.GE.AND P1, PT, R8, UR4, PT ;  /* 0x0000000408007c0c */ /* 0x000fe4000bf26270 */
[----:B------:R-:W-:Y:S01]  /*3c650*/  ISETP.GE.AND P2, PT, R6, UR4, PT ;  /* 0x0000000406007c0c */ /* 0x000fe2000bf46270 */
[----:B------:R-:W-:Y:S01]  /*3c660*/  UMOV UR4, 0xffffffff ;  /* 0xffffffff00047882 */ /* 0x000fe20000000000 */
[----:B------:R-:W-:Y:S02]  /*3c670*/  SEL R3, RZ, 0x20, P1 ;  /* 0x00000020ff037807 */ /* 0x000fe40000800000 */
[----:B------:R-:W-:-:S02]  /*3c680*/  SEL R6, RZ, 0x80, P2 ;  /* 0x00000080ff067807 */ /* 0x000fc40001000000 */
        /* <DEDUP_REMOVED lines=13> */
[----:B------:R-:W-:Y:S04]  /*3c760*/  SHFL.IDX PT, R14, R0, 0x1, 0x181f ;  /* 0x00381f00000e7f89 */ /* 0x000fe800000e0000 */
        /* <DEDUP_REMOVED lines=12> */
[----:B------:R-:W-:Y:S01]  /*3c830*/  SHFL.IDX PT, R8, R4, RZ, 0x181f ;  /* 0x00181fff04087589 */ /* 0x000fe200000e0000 */
[----:B0-----:R-:W-:-:S05]  /*3c840*/  IMAD.SHL.U32 R12, R3, 0x8, RZ ;  /* 0x00000008030c7824 */ /* 0x001fca00078e00ff */
[----:B------:R-:W-:Y:S02]  /*3c850*/  @P3 LOP3.LUT R19, R19, 0x20, RZ, 0xfc, !PT ;  /* 0x0000002013133812 */ /* 0x000fe400078efcff */
[----:B------:R-:W-:Y:S02]  /*3c860*/  @!P2 ISETP.NE.U32.AND P3, PT, R2, RZ, PT ;  /* 0x000000ff0200a20c */ /* 0x000fe40003f65070 */
[----:B------:R-:W0:Y:S01]  /*3c870*/  SHFL.IDX PT, R2, R0, RZ, 0x181f ;  /* 0x00181fff00027589 */ /* 0x000e2200000e0000 */
[----:B------:R-:W-:Y:S02]  /*3c880*/  LOP3.LUT R12, R12, 0x38, RZ, 0xc0, !PT ;  /* 0x000000380c0c7812 */ /* 0x000fe400078ec0ff */
[----:B------:R-:W-:-:S08]  /*3c890*/  LOP3.LUT R19, R19, 0xffffbfff, RZ, 0xc0, !PT ;  /* 0xffffbfff13137812 */ /* 0x000fd000078ec0ff */
[----:B------:R-:W-:Y:S02]  /*3c8a0*/  @P3 LOP3.LUT R19, R19, 0x4000, RZ, 0xfc, !PT ;  /* 0x0000400013133812 */ /* 0x000fe400078efcff */
[----:B0-----:R-:W-:-:S05]  /*3c8b0*/  @!P2 LEA R3, P6, R12, R2, 0x1 ;  /* 0x000000020c03a211 */ /* 0x001fca00078c08ff */
[----:B------:R-:W-:-:S05]  /*3c8c0*/  @!P2 IMAD.X R2, RZ, RZ, R8, P6 ;  /* 0x000000ffff02a224 */ /* 0x000fca00030e0608 */
        /* <DEDUP_REMOVED lines=61> */
.L_x_4099:
        /* <DEDUP_REMOVED lines=31> */
.L_x_3927:
[----:B------:R-:W-:Y:S05]  /*3ce90*/  BSYNC B0 ;  /* 0x0000000000007941 */ /* 0x000fea0003800000 */
.L_x_3926:
[----:B------:R-:W-:Y:S01]  /*3cea0*/  NOP ;  /* 0x0000000000007918 */ /* 0x000fe20000000000 */
[----:B------:R-:W-:-:S13]  /*3ceb0*/  PLOP3.LUT P0, PT, PT, PT, PT, 0x80, 0x0 ;  /* 0x000000000000781c */ /* 0x000fda0003f0f070 */
.L_x_3928:
        /* <DEDUP_REMOVED lines=18> */
.L_x_4100:
[----:B------:R-:W-:Y:S05]  /*3cfe0*/  BSYNC B0 ;  /* 0x0000000000007941 */ /* 0x000fea0003800000 */
.L_x_3929:
        /* <DEDUP_REMOVED lines=13> */
.L_x_4101:
[----:B------:R-:W-:Y:S05]  /*3d0c0*/  BSYNC B1 ;  /* 0x0000000000017941 */ /* 0x000fea0003800000 */
.L_x_3933:
        /* <DEDUP_REMOVED lines=9> */
.L_x_3936:
[----:B------:R-:W-:Y:S05]  /*3d160*/  BSYNC B1 ;  /* 0x0000000000017941 */ /* 0x000fea0003800000 */
.L_x_3935:
        /* <DEDUP_REMOVED lines=13> */
.L_x_3937:
        /* <DEDUP_REMOVED lines=15> */
.L_x_3938:
        /* <DEDUP_REMOVED lines=15> */
.L_x_3939:
        /* <DEDUP_REMOVED lines=15> */
.L_x_3940:
        /* <DEDUP_REMOVED lines=15> */
.L_x_3941:
        /* <DEDUP_REMOVED lines=15> */
.L_x_3942:
        /* <DEDUP_REMOVED lines=15> */
.L_x_3943:
        /* <DEDUP_REMOVED lines=15> */
.L_x_3944:
        /* <DEDUP_REMOVED lines=10> */
.L_x_3932:
[----:B------:R-:W-:Y:S05]  /*3d970*/  BSYNC B0 ;  /* 0x0000000000007941 */ /* 0x000fea0003800000 */
.L_x_3931:
        /* <DEDUP_REMOVED lines=61> */
.L_x_3951:
[----:B------:R-:W2:Y:S01]  /*3dd50*/  S2R R2, SR_TID.X ;  /* 0x0000000000027919 */ /* 0x000ea20000002100 */
[----:B-1----:R-:W-:Y:S01]  /*3dd60*/  SHF.L.U32 R6, R9, 0x1f, RZ ;  /* 0x0000001f09067819 */ /* 0x002fe200000006ff */
[----:B------:R-:W-:Y:S01]  /*3dd70*/  BSSY B3, `(.L_x_3952) ;  /* 0x0000006000037945 */ /* 0x000fe20003800000 */
[----:B--2---:R-:W-:Y:S01]  /*3dd80*/  LOP3.LUT R3, R2, 0x7f, RZ, 0xc0, !PT ;  /* 0x0000007f02037812 */ /* 0x004fe200078ec0ff */
[----:B------:R-:W-:-:S03]  /*3dd90*/  IMAD R2, R10, 0x8, R18 ;  /* 0x000000080a027824 */ /* 0x000fc600078e0212 */
[----:B------:R-:W-:Y:S01]  /*3dda0*/  ISETP.NE.AND P1, PT, R3, RZ, PT ;  /* 0x000000ff0300720c */ /* 0x000fe20003f25270 */
[----:B------:R-:W1:Y:S02]  /*3ddb0*/  SYNCS.PHASECHK.TRANS64.TRYWAIT P0, [R2+URZ+0x38840], R6 ;  /* 0x03884006020075a7 */ /* 0x000e64000800017f */
[----:B-1----:R-:W-:Y:S10]  /*3ddc0*/  @!P0 BRA `(.L_x_3953) ;  /* 0x0000005c00a88947 */ /* 0x002ff40003800000 */
.L_x_4102:
[----:B------:R-:W-:Y:S05]  /*3ddd0*/  BSYNC B3 ;  /* 0x0000000000037941 */ /* 0x000fea0003800000 */
.L_x_3952:
        /* <DEDUP_REMOVED lines=9> */
.L_x_3955:
[----:B------:R-:W-:Y:S05]  /*3de70*/  BSYNC B3 ;  /* 0x0000000000037941 */ /* 0x000fea0003800000 */
.L_x_3954:
        /* <DEDUP_REMOVED lines=13> */
.L_x_3956:
        /* <DEDUP_REMOVED lines=13> */
.L_x_4103:
[----:B------:R-:W-:Y:S05]  /*3e020*/  BSYNC B3 ;  /* 0x0000000000037941 */ /* 0x000fea0003800000 */
.L_x_3957:
        /* <DEDUP_REMOVED lines=11> */
.L_x_3960:
[----:B------:R-:W-:Y:S05]  /*3e0e0*/  BSYNC B3 ;  /* 0x0000000000037941 */ /* 0x000fea0003800000 */
.L_x_3959:
        /* <DEDUP_REMOVED lines=10> */
.L_x_3961:
        /* <DEDUP_REMOVED lines=15> */
.L_x_3962:
        /* <DEDUP_REMOVED lines=15> */
.L_x_3963:
        /* <DEDUP_REMOVED lines=15> */
.L_x_3964:
        /* <DEDUP_REMOVED lines=15> */
.L_x_3965:
        /* <DEDUP_REMOVED lines=15> */
.L_x_3966:
        /* <DEDUP_REMOVED lines=15> */
.L_x_3967:
        /* <DEDUP_REMOVED lines=15> */
.L_x_3968:
        /* <DEDUP_REMOVED lines=10> */
.L_x_3950:
[----:B------:R-:W-:Y:S05]  /*3e8c0*/  BSYNC B1 ;  /* 0x0000000000017941 */ /* 0x000fea0003800000 */
.L_x_3949:
[----:B------:R-:W2:Y:S02]  /*3e8d0*/  LDL.LU R5, [R1+0x480] ;  /* 0x0004800001057983 */ /* 0x000ea40000300800 */
[----:B--2---:R-:W-:-:S07]  /*3e8e0*/  VIADD R0, R5, 0xfffffffd ;  /* 0xfffffffd05007836 */ /* 0x004fce0000000000 */
.L_x_3948:
[----:B------:R-:W-:Y:S05]  /*3e8f0*/  BSYNC B2 ;  /* 0x0000000000027941 */ /* 0x000fea0003800000 */
.L_x_3947:
[----:B------:R-:W-:-:S05]  /*3e900*/  VIADD R8, R8, 0xfffffffe ;  /* 0xfffffffe08087836 */ /* 0x000fca0000000000 */
[----:B------:R-:W-:-:S13]  /*3e910*/  ISETP.NE.AND P0, PT, R8, R4, PT ;  /* 0x000000040800720c */ /* 0x000fda0003f05270 */
[----:B------:R-:W-:Y:S05]  /*3e920*/  @!P0 BRA `(.L_x_3946) ;  /* 0x0000001800e08947 */ /* 0x000fea0003800000 */
.L_x_4009:
        /* <DEDUP_REMOVED lines=35> */
.L_x_3971:
[----:B------:R-:W1:Y:S01]  /*3eb60*/  S2R R2, SR_TID.X ;  /* 0x0000000000027919 */ /* 0x000e620000002100 */
[----:B------:R-:W-:Y:S01]  /*3eb70*/  IMAD R3, R7, 0x8, R18 ;  /* 0x0000000807037824 */ /* 0x000fe200078e0212 */
[----:B------:R-:W-:Y:S01]  /*3eb80*/  BSSY B2, `(.L_x_3972) ;  /* 0x0000006000027945 */ /* 0x000fe20003800000 */
[----:B-1----:R-:W-:Y:S02]  /*3eb90*/  LOP3.LUT R4, R2, 0x7f, RZ, 0xc0, !PT ;  /* 0x0000007f02047812 */ /* 0x002fe400078ec0ff */
[----:B------:R-:W-:Y:S02]  /*3eba0*/  SHF.L.U32 R2, R6, 0x1f, RZ ;  /* 0x0000001f06027819 */ /* 0x000fe400000006ff */
[----:B------:R-:W-:Y:S02]  /*3ebb0*/  ISETP.NE.AND P1, PT, R4, RZ, PT ;  /* 0x000000ff0400720c */ /* 0x000fe40003f25270 */
[----:B------:R-:W1:Y:S02]  /*3ebc0*/  SYNCS.PHASECHK.TRANS64.TRYWAIT P0, [R3+URZ+0x38840], R2 ;  /* 0x03884002030075a7 */ /* 0x000e64000800017f */
[----:B-1----:R-:W-:Y:S09]  /*3ebd0*/  @!P0 BRA `(.L_x_3973) ;  /* 0x00000050004c8947 */ /* 0x002ff20003800000 */
.L_x_4104:
[----:B------:R-:W-:Y:S05]  /*3ebe0*/  BSYNC B2 ;  /* 0x0000000000027941 */ /* 0x000fea0003800000 */
.L_x_3972:
        /* <DEDUP_REMOVED lines=9> */
.L_x_3975:
[----:B------:R-:W-:Y:S05]  /*3ec80*/  BSYNC B2 ;  /* 0x0000000000027941 */ /* 0x000fea0003800000 */
.L_x_3974:
        /* <DEDUP_REMOVED lines=12> */
.L_x_3976:
        /* <DEDUP_REMOVED lines=13> */
.L_x_4105:
[----:B------:R-:W-:Y:S05]  /*3ee20*/  BSYNC B2 ;  /* 0x0000000000027941 */ /* 0x000fea0003800000 */
.L_x_3977:
        /* <DEDUP_REMOVED lines=11> */
.L_x_3980:
[----:B------:R-:W-:Y:S05]  /*3eee0*/  BSYNC B2 ;  /* 0x0000000000027941 */ /* 0x000fea0003800000 */
.L_x_3979:
[----:B------:R-:W-:Y:S01]  /*3eef0*/  R2UR UR10, R10 ;  /* 0x000000000a0a72ca */ /* 0x000fe200000e0000 */
[----:B01----:R-:W-:Y:S01]  /*3ef00*/  IMAD R2, R7, 0x10000, R18 ;  /* 0x0001000007027824 */ /* 0x003fe200078e0212 */
[----:B------:R-:W-:Y:S01]  /*3ef10*/  R2UR UR6, R8 ;  /* 0x00000000080672ca */ /* 0x000fe200000e0000 */
[----:B------:R-:W-:Y:S01]  /*3ef20*/  UIADD3 UR4, UP0, UR42, 0x470, URZ ;  /* 0x000004702a047890 */ /* 0x000fe2000ff1e03f */
[----:B------:R-:W-:Y:S01]  /*3ef30*/  R2UR UR7, R9 ;  /* 0x00000000090772ca */ /* 0x000fe200000e0000 */
[----:B------:R-:W-:Y:S01]  /*3ef40*/  VIADD R3, R3, 0x38850 ;  /* 0x0003885003037836 */ /* 0x000fe20000000000 */
[----:B------:R-:W-:Y:S01]  /*3ef50*/  PLOP3.LUT P0, PT, PT, PT, PT, 0x80, 0x0 ;  /* 0x000000000000781c */ /* 0x000fe20003f0f070 */
[----:B------:R-:W-:Y:S01]  /*3ef60*/  VIADD R5, R2, 0x400 ;  /* 0x0000040002057836 */ /* 0x000fe20000000000 */
[----:B------:R-:W-:-:S12]  /*3ef70*/  UIADD3.X UR5, URZ, UR43, URZ, UP0, !UPT ;  /* 0x0000002b3f057290 */ /* 0x000fd800087fe43f */
.L_x_3981:
        /* <DEDUP_REMOVED lines=15> */
.L_x_3982:
        /* <DEDUP_REMOVED lines=15> */
.L_x_3983:
        /* <DEDUP_REMOVED lines=15> */
.L_x_3984:
        /* <DEDUP_REMOVED lines=15> */
.L_x_3985:
        /* <DEDUP_REMOVED lines=15> */
.L_x_3986:
        /* <DEDUP_REMOVED lines=15> */
.L_x_3987:
        /* <DEDUP_REMOVED lines=15> */
.L_x_3988:
        /* <DEDUP_REMOVED lines=10> */
.L_x_3970:
[----:B------:R-:W-:Y:S05]  /*3f6b0*/  BSYNC B1 ;  /* 0x0000000000017941 */ /* 0x000fea0003800000 */
.L_x_3969:
        /* <DEDUP_REMOVED lines=35> */
.L_x_3991:
        /* <DEDUP_REMOVED lines=8> */
.L_x_4106:
[----:B------:R-:W-:Y:S05]  /*3f970*/  BSYNC B2 ;  /* 0x0000000000027941 */ /* 0x000fea0003800000 */
.L_x_3992:
        /* <DEDUP_REMOVED lines=9> */
.L_x_3995:
[----:B------:R-:W-:Y:S05]  /*3fa10*/  BSYNC B2 ;  /* 0x0000000000027941 */ /* 0x000fea0003800000 */
.L_x_3994:
        /* <DEDUP_REMOVED lines=13> */
.L_x_3996:
        /* <DEDUP_REMOVED lines=13> */
.L_x_4107:
[----:B------:R-:W-:Y:S05]  /*3fbc0*/  BSYNC B2 ;  /* 0x0000000000027941 */ /* 0x000fea0003800000 */
.L_x_3997:
        /* <DEDUP_REMOVED lines=11> */
.L_x_4000:
[----:B------:R-:W-:Y:S05]  /*3fc80*/  BSYNC B2 ;  /* 0x0000000000027941 */ /* 0x000fea0003800000 */
.L_x_3999:
        /* <DEDUP_REMOVED lines=10> */
.L_x_4001:
        /* <DEDUP_REMOVED lines=15> */
.L_x_4002:
        /* <DEDUP_REMOVED lines=15> */
.L_x_4003:
        /* <DEDUP_REMOVED lines=15> */
.L_x_4004:
        /* <DEDUP_REMOVED lines=15> */
.L_x_4005:
        /* <DEDUP_REMOVED lines=15> */
.L_x_4006:
        /* <DEDUP_REMOVED lines=15> */
.L_x_4007:
        /* <DEDUP_REMOVED lines=15> */
.L_x_4008:
        /* <DEDUP_REMOVED lines=10> */
.L_x_3990:
[----:B------:R-:W-:Y:S05]  /*40460*/  BSYNC B1 ;  /* 0x0000000000017941 */ /* 0x000fea0003800000 */
.L_x_3989:
[----:B------:R-:W2:Y:S01]  /*40470*/  LDL R5, [R1+0x458] ;  /* 0x0004580001057983 */ /* 0x000ea20000100800 */
[----:B------:R-:W-:Y:S01]  /*40480*/  VIADD R0, R0, 0xfffffffe ;  /* 0xfffffffe00007836 */ /* 0x000fe20000000000 */
[----:B--2---:R-:W-:-:S13]  /*40490*/  ISETP.GT.AND P0, PT, R6, R5, PT ;  /* 0x000000050600720c */ /* 0x004fda0003f04270 */
[----:B------:R-:W-:Y:S05]  /*404a0*/  @P0 BRA `(.L_x_4009) ;  /* 0xffffffe400200947 */ /* 0x000fea000383ffff */
.L_x_3946:
[----:B------:R-:W-:Y:S05]  /*404b0*/  BSYNC B0 ;  /* 0x0000000000007941 */ /* 0x000fea0003800000 */
.L_x_3945:
        /* <DEDUP_REMOVED lines=24> */
[----:B------:R2:W-:Y:S02]  /*40640*/  STL [R1+0x430], R2 ;  /* 0x0004300201007387 */ /* 0x0005e40000100800 */
.L_x_4011:
[----:B------:R-:W-:Y:S05]  /*40650*/  BSYNC B0 ;  /* 0x0000000000007941 */ /* 0x000fea0003800000 */
.L_x_4010:
[----:B------:R-:W-:-:S05]  /*40660*/  SEL R0, R0, RZ, P0 ;  /* 0x000000ff00007207 */ /* 0x000fca0000000000 */
[----:B------:R3:W-:Y:S02]  /*40670*/  STL [R1+0x440], R0 ;  /* 0x0004400001007387 */ /* 0x0007e40000100800 */
.L_x_3907:
[----:B------:R-:W-:Y:S05]  /*40680*/  BSYNC B7 ;  /* 0x0000000000077941 */ /* 0x000fea0003800000 */
.L_x_3905:
        /* <DEDUP_REMOVED lines=8> */
[----:B--2---:R-:W2:Y:S04]  /*40710*/  LDS.128 R4, [R18+0x388d0] ;  /* 0x0388d00012047984 */ /* 0x004ea80000000c00 */
[----:B--2---:R2:W-:Y:S01]  /*40720*/  STL.128 [R1+0x430], R4 ;  /* 0x0004300401007387 */ /* 0x0045e20000100c00 */
[----:B------:R-:W-:Y:S06]  /*40730*/  BAR.ARV 0x4, 0x180 ;  /* 0x0106000000007b1d */ /* 0x000fec0000002000 */
[----:B------:R-:W-:Y:S05]  /*40740*/  BRA `(.L_x_4013) ;  /* 0x0000001000347947 */ /* 0x000fea0003800000 */
.L_x_4012:
[----:B---34-:R-:W3:Y:S01]  /*40750*/  S2R R0, SR_TID.X ;  /* 0x0000000000007919 */ /* 0x018ee20000002100 */
[----:B------:R-:W-:Y:S01]  /*40760*/  UMOV UR4, 0xffffffff ;  /* 0xffffffff00047882 */ /* 0x000fe20000000000 */
[----:B---3--:R-:W-:-:S04]  /*40770*/  LOP3.LUT R16, R0, 0x1f, RZ, 0xc0, !PT ;  /* 0x0000001f00107812 */ /* 0x008fc800078ec0ff */
[----:B------:R-:W-:Y:S01]  /*40780*/  ISETP.NE.AND P0, PT, R16, 0x1f, PT ;  /* 0x0000001f1000780c */ /* 0x000fe20003f05270 */
[----:B------:R-:W-:-:S12]  /*40790*/  BRA.DIV UR4, `(.L_x_4014) ;  /* 0x0000003604ac7947 */ /* 0x000fd8000b800000 */
[----:B-1----:R-:W3:Y:S01]  /*407a0*/  LDL R3, [R1+0x43c] ;  /* 0x00043c0001037983 */ /* 0x002ee20000100800 */
[----:B------:R-:W-:-:S03]  /*407b0*/  ULDC UR4, c[0x0][0xd3c] ;  /* 0x00034f0000047ab9 */ /* 0x000fc60000000800 */
[----:B--2---:R-:W0:Y:S01]  /*407c0*/  LDL.LU R2, [R1+0x430] ;  /* 0x0004300001027983 */ /* 0x004e220000300800 */
[----:B---3--:R-:W-:-:S05]  /*407d0*/  IMAD.IADD R0, R3, 0x1, R16 ;  /* 0x0000000103007824 */ /* 0x008fca00078e0210 */
        /* <DEDUP_REMOVED lines=8> */
[----:B------:R-:W-:Y:S02]  /*40860*/  IMAD.MOV.U32 R0, RZ, RZ, RZ ;  /* 0x000000ffff007224 */ /* 0x000fe400078e00ff */
[----:B------:R-:W-:Y:S01]  /*40870*/  IMAD.MOV.U32 R6, RZ, RZ, RZ ;  /* 0x000000ffff067224 */ /* 0x000fe200078e00ff */
[C---:B------:R-:W-:Y:S02]  /*40880*/  ISETP.GE.U32.AND P2, PT, R16.reuse, 0x2, PT ;  /* 0x000000021000780c */ /* 0x040fe40003f46070 */
[C---:B------:R-:W-:Y:S02]  /*40890*/  ISETP.GE.U32.AND P3, PT, R16.reuse, 0x4, PT ;  /* 0x000000041000780c */ /* 0x040fe40003f66070 */
[C---:B------:R-:W-:Y:S02]  /*408a0*/  ISETP.GE.U32.AND P4, PT, R16.reuse, 0x8, PT ;  /* 0x000000081000780c */ /* 0x040fe40003f86070 */
[----:B------:R-:W-:Y:S01]  /*408b0*/  ISETP.GE.U32.AND P5, PT, R16, 0x10, PT ;  /* 0x000000101000780c */ /* 0x000fe20003fa6070 */
[----:B------:R-:W-:Y:S04]  /*408c0*/  SHFL.IDX PT, R5, R10, RZ, 0x1f ;  /* 0x00001fff0a057589 */ /* 0x000fe800000e0000 */
[----:B------:R-:W-:Y:S01]  /*408d0*/  SHFL.IDX PT, R4, R10, 0x1, 0x1f ;  /* 0x00201f000a047f89 */ /* 0x000fe200000e0000 */
[----:B--2---:R-:W-:-:S02]  /*408e0*/  @!P1 IMAD.MOV.U32 R0, RZ, RZ, R8 ;  /* 0x000000ffff009224 */ /* 0x004fc400078e0008 */
        /* <DEDUP_REMOVED lines=18> */
[----:B------:R0:W1:Y:S01]  /*40a10*/  SHFL.IDX PT, R9, R7, 0x1f, 0x1f ;  /* 0x03e01f0007097f89 */ /* 0x00006200000e0000 */
[----:B------:R-:W-:-:S07]  /*40a20*/  IMAD.MOV.U32 R8, RZ, RZ, RZ ;  /* 0x000000ffff087224 */ /* 0x000fce00078e00ff */
.L_x_4117:
[----:B------:R-:W-:Y:S02]  /*40a30*/  ULDC UR4, c[0x0][0xd38] ;  /* 0x00034e0000047ab9 */ /* 0x000fe40000000800 */
[----:B------:R-:W-:-:S04]  /*40a40*/  IMAD.U32 R2, RZ, RZ, UR4 ;  /* 0x00000004ff027e24 */ /* 0x000fc8000f8e00ff */
[----:B-1----:R-:W-:-:S04]  /*40a50*/  IMAD R9, R9, R2, RZ ;  /* 0x0000000209097224 */ /* 0x002fc800078e02ff */
[----:B------:R-:W-:-:S05]  /*40a60*/  IMAD.IADD R4, R4, 0x1, R9 ;  /* 0x0000000104047824 */ /* 0x000fca00078e0209 */
[----:B------:R-:W-:-:S13]  /*40a70*/  ISETP.GT.AND P6, PT, R4, R5, PT ;  /* 0x000000050400720c */ /* 0x000fda0003fc4270 */
[----:B------:R-:W-:Y:S05]  /*40a80*/  @P6 BRA `(.L_x_4015) ;  /* 0x0000000000ac6947 */ /* 0x000fea0003800000 */
.L_x_4018:
        /* <DEDUP_REMOVED lines=37> */
.L_x_4125:
[----:B------:R-:W-:Y:S02]  /*40ce0*/  ULDC UR4, c[0x0][0xd38] ;  /* 0x00034e0000047ab9 */ /* 0x000fe40000000800 */
[----:B------:R-:W-:-:S04]  /*40cf0*/  IMAD.U32 R2, RZ, RZ, UR4 ;  /* 0x00000004ff027e24 */ /* 0x000fc8000f8e00ff */
[----:B-1----:R-:W-:-:S04]  /*40d00*/  IMAD R9, R9, R2, RZ ;  /* 0x0000000209097224 */ /* 0x002fc800078e02ff */
[----:B------:R-:W-:-:S05]  /*40d10*/  IMAD.IADD R4, R9, 0x1, R4 ;  /* 0x0000000109047824 */ /* 0x000fca00078e0204 */
[----:B------:R-:W-:-:S13]  /*40d20*/  ISETP.GT.AND P6, PT, R4, R5, PT ;  /* 0x000000050400720c */ /* 0x000fda0003fc4270 */
[----:B------:R-:W-:Y:S05]  /*40d30*/  @!P6 BRA `(.L_x_4018) ;  /* 0xfffffffc0054e947 */ /* 0x000fea000383ffff */
.L_x_4015:
        /* <DEDUP_REMOVED lines=12> */
.L_x_4130:
[----:B------:R-:W-:-:S13]  /*40e00*/  ISETP.NE.AND P0, PT, R3, RZ, PT ;  /* 0x000000ff0300720c */ /* 0x000fda0003f05270 */
[----:B------:R-:W-:Y:S05]  /*40e10*/  @!P0 BRA `(.L_x_4020) ;  /* 0x0000000000148947 */ /* 0x000fea0003800000 */
[----:B------:R-:W-:Y:S01]  /*40e20*/  UMOV UR4, 0xffffffff ;  /* 0xffffffff00047882 */ /* 0x000fe20000000000 */
[----:B-1----:R-:W-:Y:S02]  /*40e30*/  VIADD R4, R4, 0xffffffff ;  /* 0xffffffff04047836 */ /* 0x002fe40000000000 */
[----:B------:R-:W-:Y:S05]  /*40e40*/  BRA.DIV UR4, `(.L_x_4021) ;  /* 0x0000003a04a07947 */ /* 0x000fea000b800000 */
[----:B------:R1:W3:Y:S02]  /*40e50*/  SHFL.IDX PT, R4, R7, R4, 0x1f ;  /* 0x00001f0407047589 */ /* 0x0002e400000e0000 */
.L_x_4133:
[----:B---3--:R-:W-:-:S07]  /*40e60*/  IMAD.MOV.U32 R8, RZ, RZ, R4 ;  /* 0x000000ffff087224 */ /* 0x008fce00078e0004 */
.L_x_4020:
[----:B------:R-:W-:Y:S01]  /*40e70*/  IMAD R3, R8, R2, R9 ;  /* 0x0000000208037224 */ /* 0x000fe200078e0209 */
[----:B------:R-:W-:-:S03]  /*40e80*/  ISETP.NE.AND P0, PT, R6, 0x1, PT ;  /* 0x000000010600780c */ /* 0x000fc60003f05270 */
[----:B01----:R-:W-:Y:S01]  /*40e90*/  IMAD.IADD R7, R5, 0x1, -R3 ;  /* 0x0000000105077824 */ /* 0x003fe200078e0a03 */
[----:B------:R0:W-:Y:S09]  /*40ea0*/  STL [R1+0x430], R3 ;  /* 0x0004300301007387 */ /* 0x0001f20000100800 */
[----:B------:R-:W-:Y:S05]  /*40eb0*/  @!P0 BRA `(.L_x_4022) ;  /* 0x0000000000e48947 */ /* 0x000fea0003800000 */
[----:B------:R-:W-:-:S04]  /*40ec0*/  IABS R4, R0 ;  /* 0x0000000000047213 */ /* 0x000fc80000000000 */
[----:B------:R-:W1:Y:S08]  /*40ed0*/  I2F.RP R2, R4 ;  /* 0x0000000400027306 */ /* 0x000e700000209400 */
        /* <DEDUP_REMOVED lines=55> */
.L_x_4022:
[----:B0-----:R-:W3:Y:S01]  /*41250*/  LDL R3, [R1+0x43c] ;  /* 0x00043c0001037983 */ /* 0x001ee20000100800 */
[----:B------:R-:W3:Y:S02]  /*41260*/  LDC.64 R4, c[0x0][0xd90] ;  /* 0x00036400ff047b82 */ /* 0x000ee40000000a00 */
        /* <DEDUP_REMOVED lines=61> */
.L_x_4023:
[----:B------:R-:W-:-:S05]  /*41640*/  LOP3.LUT R7, RZ, R7, RZ, 0x33, !PT ;  /* 0x00000007ff077212 */ /* 0x000fca00078e33ff */
[----:B------:R-:W-:-:S05]  /*41650*/  IMAD.IADD R0, R0, 0x1, R7 ;  /* 0x0000000100007824 */ /* 0x000fca00078e0207 */
[----:B------:R3:W-:Y:S01]  /*41660*/  STL [R1+0x434], R0 ;  /* 0x0004340001007387 */ /* 0x0007e20000100800 */
[----:B------:R-:W-:Y:S05]  /*41670*/  BRA `(.L_x_4024) ;  /* 0x0000000000287947 */ /* 0x000fea0003800000 */
.L_x_4016:
[----:B------:R-:W-:Y:S01]  /*41680*/  UMOV UR4, URZ ;  /* 0x0000003f00047c82 */ /* 0x000fe20008000000 */
[----:B------:R-:W-:Y:S01]  /*41690*/  UMOV UR5, URZ ;  /* 0x0000003f00057c82 */ /* 0x000fe20008000000 */
[----:B------:R-:W-:Y:S01]  /*416a0*/  ULDC UR6, c[0x0][0xd3c] ;  /* 0x00034f0000067ab9 */ /* 0x000fe20000000800 */
[----:B------:R-:W-:Y:S01]  /*416b0*/  IMAD.U32 R3, RZ, RZ, UR4 ;  /* 0x00000004ff037e24 */ /* 0x000fe2000f8e00ff */
[----:B------:R1:W-:Y:S01]  /*416c0*/  STL [R1+0x430], R5 ;  /* 0x0004300501007387 */ /* 0x0003e20000100800 */
[----:B------:R-:W-:Y:S02]  /*416d0*/  IMAD.U32 R2, RZ, RZ, UR5 ;  /* 0x00000005ff027e24 */ /* 0x000fe4000f8e00ff */
[----:B------:R-:W-:Y:S01]  /*416e0*/  IMAD.U32 R0, RZ, RZ, UR6 ;  /* 0x00000006ff007e24 */ /* 0x000fe2000f8e00ff */
[----:B------:R1:W-:Y:S04]  /*416f0*/  STL [R1+0x434], R3 ;  /* 0x0004340301007387 */ /* 0x0003e80000100800 */
[----:B------:R1:W-:Y:S04]  /*41700*/  STL [R1+0x43c], R0 ;  /* 0x00043c0001007387 */ /* 0x0003e80000100800 */
[----:B------:R1:W-:Y:S02]  /*41710*/  STL [R1+0x438], R2 ;  /* 0x0004380201007387 */ /* 0x0003e40000100800 */
.L_x_4024:
[----:B01----:R-:W4:Y:S04]  /*41720*/  LDL R2, [R1+0x43c] ;  /* 0x00043c0001027983 */ /* 0x003f280000100800 */
[----:B------:R-:W5:Y:S04]  /*41730*/  LDL R3, [R1+0x438] ;  /* 0x0004380001037983 */ /* 0x000f680000100800 */
[----:B------:R-:W2:Y:S04]  /*41740*/  LDL R4, [R1+0x430] ;  /* 0x0004300001047983 */ /* 0x000ea80000100800 */
[----:B------:R-:W2:Y:S01]  /*41750*/  LDL R5, [R1+0x434] ;  /* 0x0004340001057983 */ /* 0x000ea20000100800 */
[----:B---3--:R-:W0:Y:S01]  /*41760*/  S2R R0, SR_TID.X ;  /* 0x0000000000007919 */ /* 0x008e220000002100 */
[----:B------:R-:W-:Y:S05]  /*41770*/  WARPSYNC.ALL ;  /* 0x0000000000007948 */ /* 0x000fea0003800000 */
[----:B0-----:R-:W-:Y:S01]  /*41780*/  LOP3.LUT R0, R0, 0x1f, RZ, 0xc0, !PT ;  /* 0x0000001f00007812 */ /* 0x001fe200078ec0ff */
[----:B------:R-:W-:Y:S03]  /*41790*/  BAR.SYNC.DEFER_BLOCKING 0x4, 0x180 ;  /* 0x0106000000007b1d */ /* 0x000fe60000010000 */
[----:B------:R-:W-:-:S13]  /*417a0*/  ISETP.NE.AND P0, PT, R0, RZ, PT ;  /* 0x000000ff0000720c */ /* 0x000fda0003f05270 */
[----:B------:R-:W0:Y:S01]  /*417b0*/  @!P0 S2R R0, SR_CgaCtaId ;  /* 0x0000000000008919 */ /* 0x000e220000008800 */
[----:B----4-:R-:W-:Y:S01]  /*417c0*/  IMAD.MOV.U32 R7, RZ, RZ, R2 ;  /* 0x000000ffff077224 */ /* 0x010fe200078e0002 */
[----:B------:R-:W-:Y:S01]  /*417d0*/  @!P0 MOV R2, 0x400 ;  /* 0x0000040000028802 */ /* 0x000fe20000000f00 */
[----:B-----5:R-:W-:-:S03]  /*417e0*/  IMAD.MOV.U32 R6, RZ, RZ, R3 ;  /* 0x000000ffff067224 */ /* 0x020fc600078e0003 */
[----:B0-----:R-:W-:-:S05]  /*417f0*/  @!P0 LEA R18, R0, R2, 0x18 ;  /* 0x0000000200128211 */ /* 0x001fca00078ec0ff */
[----:B--2---:R0:W-:Y:S01]  /*41800*/  @!P0 STS.128 [R18+0x388d0], R4 ;  /* 0x0388d00412008388 */ /* 0x0041e20000000c00 */
[----:B------:R-:W-:Y:S06]  /*41810*/  BAR.ARV 0x5, 0x180 ;  /* 0x0146000000007b1d */ /* 0x000fec0000002000 */
.L_x_4013:
[----:B---34-:R-:W3:Y:S01]  /*41820*/  LDL R0, [R1+0x43c] ;  /* 0x00043c0001007983 */ /* 0x018ee20000100800 */
[----:B------:R-:W-:Y:S02]  /*41830*/  ULDC UR4, c[0x0][0xd3c] ;  /* 0x00034f0000047ab9 */ /* 0x000fe40000000800 */
[----:B---3--:R-:W-:-:S13]  /*41840*/  ISETP.GE.AND P0, PT, R0, UR4, PT ;  /* 0x0000000400007c0c */ /* 0x008fda000bf06270 */
[----:B------:R-:W-:Y:S05]  /*41850*/  @!P0 BRA `(.L_x_4025) ;  /* 0xffffff6000f48947 */ /* 0x000fea000383ffff */
[----:B------:R-:W-:Y:S05]  /*41860*/  BSYNC B8 ;  /* 0x0000000000087941 */ /* 0x000fea0003800000 */
.L_x_3835:
[----:B---3--:R-:W3:Y:S01]  /*41870*/  LDL.LU R0, [R1+0x49c] ;  /* 0x00049c0001007983 */ /* 0x008ee20000300800 */
[----:B------:R-:W-:Y:S01]  /*41880*/  BSSY B0, `(.L_x_4026) ;  /* 0x000000b000007945 */ /* 0x000fe20003800000 */
[----:B0-2---:R-:W0:Y:S01]  /*41890*/  S2R R5, SR_CgaCtaId ;  /* 0x0000000000057919 */ /* 0x005e220000008800 */
[----:B---3--:R-:W-:-:S05]  /*418a0*/  VIADD R0, R0, 0x1 ;  /* 0x0000000100007836 */ /* 0x008fca0000000000 */
        /* <DEDUP_REMOVED lines=8> */
.L_x_4134:
[----:B------:R-:W-:Y:S05]  /*41930*/  BSYNC B0 ;  /* 0x0000000000007941 */ /* 0x000fea0003800000 */
.L_x_4026:
[----:B------:R-:W-:-:S03]  /*41940*/  UMOV UR4, 0xffffffff ;  /* 0xffffffff00047882 */ /* 0x000fc60000000000 */
[----:B------:R-:W-:Y:S05]  /*41950*/  BRA.DIV UR4, `(.L_x_4028) ;  /* 0x00000032041c7947 */ /* 0x000fea000b800000 */
[----:B0-----:R-:W0:Y:S02]  /*41960*/  S2R R0, SR_TID.X ;  /* 0x0000000000007919 */ /* 0x001e240000002100 */
[----:B0-----:R-:W-:-:S04]  /*41970*/  SHF.R.U32.HI R0, RZ, 0x5, R0 ;  /* 0x00000005ff007819 */ /* 0x001fc80000011600 */
[----:B------:R-:W-:-:S05]  /*41980*/  LOP3.LUT R0, R0, 0x3, RZ, 0xc0, !PT ;  /* 0x0000000300007812 */ /* 0x000fca00078ec0ff */
[----:B------:R0:W1:Y:S02]  /*41990*/  SHFL.IDX PT, R14, R0, RZ, 0x1f ;  /* 0x00001fff000e7589 */ /* 0x00006400000e0000 */
.L_x_4137:
[----:B-1----:R-:W-:-:S13]  /*419a0*/  ISETP.NE.AND P0, PT, R14, RZ, PT ;  /* 0x000000ff0e00720c */ /* 0x002fda0003f05270 */
[----:B------:R-:W-:Y:S05]  /*419b0*/  @P0 BRA `(.L_x_3600) ;  /* 0x0000000000780947 */ /* 0x000fea0003800000 */
[----:B------:R-:W-:-:S03]  /*419c0*/  UMOV UR4, 0xffffffff ;  /* 0xffffffff00047882 */ /* 0x000fc60000000000 */
[----:B------:R-:W-:Y:S05]  /*419d0*/  BRA.DIV UR4, `(.L_x_4029) ;  /* 0x0000003204307947 */ /* 0x000fea000b800000 */
[----:B------:R-:W-:-:S13]  /*419e0*/  ELECT P6, URZ, PT ;  /* 0x00000000003f782f */ /* 0x000fda00038c0000 */
.L_x_4140:
        /* <DEDUP_REMOVED lines=15> */
.L_x_4141:
[----:B------:R-:W0:Y:S01]  /*41ae0*/  LDL.LU R6, [R1+0x440] ;  /* 0x0004400001067983 */ /* 0x000e220000300800 */
[----:B------:R-:W1:Y:S01]  /*41af0*/  SYNCS.PHASECHK.TRANS64.TRYWAIT P0, [R7+URZ], R2 ;  /* 0x00000002070075a7 */ /* 0x000e62000800017f */
[----:B------:R-:W-:-:S04]  /*41b00*/  VIADD R0, R9, 0x38860 ;  /* 0x0003886009007836 */ /* 0x000fc80000000000 */
[----:B0-----:R-:W-:Y:S01]  /*41b10*/  IMAD R5, R6, 0x8, R0 ;  /* 0x0000000806057824 */ /* 0x001fe200078e0200 */
[----:B-1----:R-:W-:Y:S06]  /*41b20*/  @!P0 BRA `(.L_x_4031) ;  /* 0x0000003000108947 */ /* 0x002fec0003800000 */
.L_x_4142:
[----:B------:R-:W1:Y:S02]  /*41b30*/  SYNCS.PHASECHK.TRANS64.TRYWAIT P0, [R5+URZ], R4 ;  /* 0x00000004050075a7 */ /* 0x000e64000800017f */
[----:B-1----:R-:W-:Y:S05]  /*41b40*/  @!P0 BRA `(.L_x_4032) ;  /* 0x00000030001c8947 */ /* 0x002fea0003800000 */
.L_x_4143:
[----:B------:R-:W-:-:S07]  /*41b50*/  IMAD R3, R3, 0x8, R0 ;  /* 0x0000000803037824 */ /* 0x000fce00078e0200 */
.L_x_4033:
[----:B--2---:R2:W3:Y:S02]  /*41b60*/  SYNCS.PHASECHK.TRANS64.TRYWAIT P0, [R3+URZ], R2 ;  /* 0x00000002030075a7 */ /* 0x0044e4000800017f */
[----:B---3--:R-:W-:Y:S05]  /*41b70*/  @!P0 NANOSLEEP.SYNCS 0x989680 ;  /* 0x009896800000895d */ /* 0x008fea0003900000 */
[----:B------:R-:W3:Y:S02]  /*41b80*/  @!P0 SYNCS.PHASECHK.TRANS64 P0, [R3+URZ], R2 ;  /* 0x00000002030085a7 */ /* 0x000ee4000800007f */
[----:B---3--:R-:W-:Y:S05]  /*41b90*/  @!P0 BRA `(.L_x_4033) ;  /* 0xfffffffc00f08947 */ /* 0x008fea000383ffff */
.L_x_3600:
[----:B------:R-:W-:Y:S05]  /*41ba0*/  BSYNC B9 ;  /* 0x0000000000097941 */ /* 0x000fea0003800000 */
.L_x_3597:
[----:B------:R-:W-:Y:S05]  /*41bb0*/  EXIT ;  /* 0x000000000000794d */ /* 0x000fea0003800000 */
.L_x_3626:
[----:B0-----:R0:W1:Y:S02]  /*41bc0*/  SYNCS.PHASECHK.TRANS64.TRYWAIT P4, [R45+URZ+0x38890], R48 ;  /* 0x038890302d0075a7 */ /* 0x001064000808017f */
[----:B-1----:R-:W-:Y:S05]  /*41bd0*/  @!P4 NANOSLEEP.SYNCS 0x989680 ;  /* 0x009896800000c95d */ /* 0x002fea0003900000 */
[----:B------:R-:W1:Y:S02]  /*41be0*/  @!P4 SYNCS.PHASECHK.TRANS64 P4, [R45+URZ+0x38890], R48 ;  /* 0x038890302d00c5a7 */ /* 0x000e64000808007f */
[----:B-1----:R-:W-:Y:S05]  /*41bf0*/  @!P4 BRA `(.L_x_3626) ;  /* 0xfffffffc00f0c947 */ /* 0x002fea000383ffff */
[----:B------:R-:W-:Y:S05]  /*41c00*/  BRA `(.L_x_4034) ;  /* 0xfffffc1400847947 */ /* 0x000fea000383ffff */
.L_x_3636:
[----:B0-----:R0:W1:Y:S02]  /*41c10*/  SYNCS.PHASECHK.TRANS64.TRYWAIT P5, [R45+URZ+0x38890], R48 ;  /* 0x038890302d0075a7 */ /* 0x00106400080a017f */
[----:B-1----:R-:W-:Y:S05]  /*41c20*/  @!P5 NANOSLEEP.SYNCS 0x989680 ;  /* 0x009896800000d95d */ /* 0x002fea0003900000 */
[----:B------:R-:W1:Y:S02]  /*41c30*/  @!P5 SYNCS.PHASECHK.TRANS64 P5, [R45+URZ+0x38890], R48 ;  /* 0x038890302d00d5a7 */ /* 0x000e6400080a007f */
[----:B-1----:R-:W-:Y:S05]  /*41c40*/  @!P5 BRA `(.L_x_3636) ;  /* 0xfffffffc00f0d947 */ /* 0x002fea000383ffff */
[----:B------:R-:W-:Y:S05]  /*41c50*/  BRA `(.L_x_4035) ;  /* 0xfffffc2000347947 */ /* 0x000fea000383ffff */
.L_x_3641:
[----:B0-----:R0:W1:Y:S02]  /*41c60*/  SYNCS.PHASECHK.TRANS64.TRYWAIT P0, [R45+URZ+0x38890], R48 ;  /* 0x038890302d0075a7 */ /* 0x001064000800017f */
[----:B-1----:R-:W-:Y:S05]  /*41c70*/  @!P0 NANOSLEEP.SYNCS 0x989680 ;  /* 0x009896800000895d */ /* 0x002fea0003900000 */
[----:B------:R-:W1:Y:S02]  /*41c80*/  @!P0 SYNCS.PHASECHK.TRANS64 P0, [R45+URZ+0x38890], R48 ;  /* 0x038890302d0085a7 */ /* 0x000e64000800007f */
[----:B-1----:R-:W-:Y:S05]  /*41c90*/  @!P0 BRA `(.L_x_3641) ;  /* 0xfffffffc00f08947 */ /* 0x002fea000383ffff */
[----:B------:R-:W-:Y:S05]  /*41ca0*/  BRA `(.L_x_4036) ;  /* 0xfffffc28003c7947 */ /* 0x000fea000383ffff */
.L_x_3645:
[----:B-1----:R1:W0:Y:S02]  /*41cb0*/  SYNCS.PHASECHK.TRANS64.TRYWAIT P3, [R45+URZ+0x388b0], R48 ;  /* 0x0388b0302d0075a7 */ /* 0x002224000806017f */
[----:B0-----:R-:W-:Y:S05]  /*41cc0*/  @!P3 NANOSLEEP.SYNCS 0x989680 ;  /* 0x009896800000b95d */ /* 0x001fea0003900000 */
[----:B------:R-:W0:Y:S02]  /*41cd0*/  @!P3 SYNCS.PHASECHK.TRANS64 P3, [R45+URZ+0x388b0], R48 ;  /* 0x0388b0302d00b5a7 */ /* 0x000e24000806007f */
[----:B0-----:R-:W-:Y:S05]  /*41ce0*/  @!P3 BRA `(.L_x_3645) ;  /* 0xfffffffc00f0b947 */ /* 0x001fea000383ffff */
[----:B------:R-:W-:Y:S05]  /*41cf0*/  BRA `(.L_x_4037) ;  /* 0xfffffc2800d07947 */ /* 0x000fea000383ffff */
.L_x_3693:
        /* <DEDUP_REMOVED lines=8> */
.L_x_4039:
[----:B------:R-:W-:Y:S05]  /*41d80*/  BSYNC B1 ;  /* 0x0000000000017941 */ /* 0x000fea0003800000 */
.L_x_4038:
        /* <DEDUP_REMOVED lines=8> */
.L_x_4040:
[----:B------:R-:W-:Y:S02]  /*41e10*/  IMAD.MOV.U32 R13, RZ, RZ, R32 ;  /* 0x000000ffff0d7224 */ /* 0x000fe400078e0020 */
[----:B------:R-:W-:-:S07]  /*41e20*/  IMAD.MOV.U32 R6, RZ, RZ, R14 ;  /* 0x000000ffff067224 */ /* 0x000fce00078e000e */
[----:B------:R-:W-:Y:S05]  /*41e30*/  WARPSYNC.COLLECTIVE R15, `(.L_x_4041) ;  /* 0x000000000f087348 */ /* 0x000fea0003c00000 */
[----:B------:R0:W1:Y:S02]  /*41e40*/  SHFL.IDX P6, R14, R13, R12, R11 ;  /* 0x0000000c0d0e7389 */ /* 0x00006400000c000b */
[----:B01----:R-:W-:Y:S01]  /*41e50*/  ENDCOLLECTIVE ;  /* 0x000000000000791b */ /* 0x003fe20003800000 */
.L_x_4041:
[----:B------:R-:W-:Y:S02]  /*41e60*/  IMAD.MOV.U32 R13, RZ, RZ, R34 ;  /* 0x000000ffff0d7224 */ /* 0x000fe400078e0022 */
[----:B------:R-:W-:-:S07]  /*41e70*/  IMAD.MOV.U32 R7, RZ, RZ, R14 ;  /* 0x000000ffff077224 */ /* 0x000fce00078e000e */
[----:B------:R-:W-:Y:S05]  /*41e80*/  WARPSYNC.COLLECTIVE R15, `(.L_x_4042) ;  /* 0x000000000f087348 */ /* 0x000fea0003c00000 */
[----:B------:R0:W1:Y:S02]  /*41e90*/  SHFL.IDX P6, R14, R13, R12, R11 ;  /* 0x0000000c0d0e7389 */ /* 0x00006400000c000b */
[----:B01----:R-:W-:Y:S01]  /*41ea0*/  ENDCOLLECTIVE ;  /* 0x000000000000791b */ /* 0x003fe20003800000 */
.L_x_4042:
[----:B------:R-:W-:Y:S01]  /*41eb0*/  IMAD.MOV.U32 R8, RZ, RZ, R14 ;  /* 0x000000ffff087224 */ /* 0x000fe200078e000e */
[----:B------:R-:W-:Y:S06]  /*41ec0*/  BRA `(.L_x_4043) ;  /* 0xfffffcd000587947 */ /* 0x000fec000383ffff */
.L_x_3696:
[----:B------:R-:W-:Y:S01]  /*41ed0*/  BSSY B1, `(.L_x_4044) ;  /* 0x0000008000017945 */ /* 0x000fe20003800000 */
[----:B------:R-:W-:Y:S02]  /*41ee0*/  IMAD.MOV.U32 R13, RZ, RZ, R33 ;  /* 0x000000ffff0d7224 */ /* 0x000fe400078e0021 */
[----:B------:R-:W-:Y:S02]  /*41ef0*/  IMAD.MOV.U32 R12, RZ, RZ, 0x1 ;  /* 0x00000001ff0c7424 */ /* 0x000fe400078e00ff */
[----:B------:R-:W-:Y:S02]  /*41f00*/  IMAD.MOV.U32 R11, RZ, RZ, 0x1c1f ;  /* 0x00001c1fff0b7424 */ /* 0x000fe400078e00ff */
[----:B------:R-:W-:-:S07]  /*41f10*/  IMAD.MOV.U32 R15, RZ, RZ, -0x1 ;  /* 0xffffffffff0f7424 */ /* 0x000fce00078e00ff */
[----:B0--34-:R-:W-:Y:S05]  /*41f20*/  WARPSYNC.COLLECTIVE R15, `(.L_x_4045) ;  /* 0x000000000f087348 */ /* 0x019fea0003c00000 */
[----:B------:R1:W2:Y:S02]  /*41f30*/  SHFL.IDX P6, R14, R13, R12, R11 ;  /* 0x0000000c0d0e7389 */ /* 0x0002a400000c000b */
[----:B01234-:R-:W-:Y:S01]  /*41f40*/  ENDCOLLECTIVE ;  /* 0x000000000000791b */ /* 0x01ffe20003800000 */
.L_x_4045:
[----:B------:R-:W-:Y:S05]  /*41f50*/  BSYNC B1 ;  /* 0x0000000000017941 */ /* 0x000fea0003800000 */
.L_x_4044:
        /* <DEDUP_REMOVED lines=8> */
.L_x_4046:
[----:B------:R-:W-:Y:S02]  /*41fe0*/  IMAD.MOV.U32 R13, RZ, RZ, R32 ;  /* 0x000000ffff0d7224 */ /* 0x000fe400078e0020 */
[----:B------:R-:W-:-:S07]  /*41ff0*/  IMAD.MOV.U32 R6, RZ, RZ, R14 ;  /* 0x000000ffff067224 */ /* 0x000fce00078e000e */
[----:B------:R-:W-:Y:S05]  /*42000*/  WARPSYNC.COLLECTIVE R15, `(.L_x_4047) ;  /* 0x000000000f087348 */ /* 0x000fea0003c00000 */
[----:B------:R0:W1:Y:S02]  /*42010*/  SHFL.IDX P6, R14, R13, R12, R11 ;  /* 0x0000000c0d0e7389 */ /* 0x00006400000c000b */
[----:B01----:R-:W-:Y:S01]  /*42020*/  ENDCOLLECTIVE ;  /* 0x000000000000791b */ /* 0x003fe20003800000 */
.L_x_4047:
[----:B------:R-:W-:Y:S02]  /*42030*/  IMAD.MOV.U32 R13, RZ, RZ, R34 ;  /* 0x000000ffff0d7224 */ /* 0x000fe400078e0022 */
[----:B------:R-:W-:-:S07]  /*42040*/  IMAD.MOV.U32 R7, RZ, RZ, R14 ;  /* 0x000000ffff077224 */ /* 0x000fce00078e000e */
[----:B------:R-:W-:Y:S05]  /*42050*/  WARPSYNC.COLLECTIVE R15, `(.L_x_4048) ;  /* 0x000000000f087348 */ /* 0x000fea0003c00000 */
[----:B------:R0:W1:Y:S02]  /*42060*/  SHFL.IDX P6, R14, R13, R12, R11 ;  /* 0x0000000c0d0e7389 */ /* 0x00006400000c000b */
[----:B01----:R-:W-:Y:S01]  /*42070*/  ENDCOLLECTIVE ;  /* 0x000000000000791b */ /* 0x003fe20003800000 */
.L_x_4048:
[----:B------:R-:W-:Y:S05]  /*42080*/  BRA `(.L_x_4049) ;  /* 0xfffffcd000c47947 */ /* 0x000fea000383ffff */
.L_x_3700:
[----:B-1----:R1:W4:Y:S02]  /*42090*/  SYNCS.PHASECHK.TRANS64.TRYWAIT P0, [R2+URZ+0x38800], R33 ;  /* 0x03880021020075a7 */ /* 0x002324000800017f */
[----:B----4-:R-:W-:Y:S05]  /*420a0*/  @!P0 NANOSLEEP.SYNCS 0x989680 ;  /* 0x009896800000895d */ /* 0x010fea0003900000 */
[----:B------:R-:W4:Y:S02]  /*420b0*/  @!P0 SYNCS.PHASECHK.TRANS64 P0, [R2+URZ+0x38800], R33 ;  /* 0x03880021020085a7 */ /* 0x000f24000800007f */
[----:B----4-:R-:W-:Y:S05]  /*420c0*/  @!P0 BRA `(.L_x_3700) ;  /* 0xfffffffc00f08947 */ /* 0x010fea000383ffff */
[----:B------:R-:W-:Y:S05]  /*420d0*/  BRA `(.L_x_4050) ;  /* 0xfffffcd400507947 */ /* 0x000fea000383ffff */
.L_x_3708:
        /* <DEDUP_REMOVED lines=8> */
.L_x_4052:
[----:B------:R-:W-:Y:S05]  /*42160*/  BSYNC B1 ;  /* 0x0000000000017941 */ /* 0x000fea0003800000 */
.L_x_4051:
        /* <DEDUP_REMOVED lines=8> */
.L_x_4053:
[----:B------:R-:W-:Y:S02]  /*421f0*/  IMAD.MOV.U32 R13, RZ, RZ, R32 ;  /* 0x000000ffff0d7224 */ /* 0x000fe400078e0020 */
[----:B------:R-:W-:-:S07]  /*42200*/  IMAD.MOV.U32 R4, RZ, RZ, R14 ;  /* 0x000000ffff047224 */ /* 0x000fce00078e000e */
[----:B------:R-:W-:Y:S05]  /*42210*/  WARPSYNC.COLLECTIVE R15, `(.L_x_4054) ;  /* 0x000000000f087348 */ /* 0x000fea0003c00000 */
[----:B------:R0:W1:Y:S02]  /*42220*/  SHFL.IDX P6, R14, R13, R12, R11 ;  /* 0x0000000c0d0e7389 */ /* 0x00006400000c000b */
[----:B01----:R-:W-:Y:S01]  /*42230*/  ENDCOLLECTIVE ;  /* 0x000000000000791b */ /* 0x003fe20003800000 */
.L_x_4054:
[----:B------:R-:W-:Y:S02]  /*42240*/  IMAD.MOV.U32 R13, RZ, RZ, R9 ;  /* 0x000000ffff0d7224 */ /* 0x000fe400078e0009 */
[----:B------:R-:W-:-:S07]  /*42250*/  IMAD.MOV.U32 R7, RZ, RZ, R14 ;  /* 0x000000ffff077224 */ /* 0x000fce00078e000e */
[----:B------:R-:W-:Y:S05]  /*42260*/  WARPSYNC.COLLECTIVE R15, `(.L_x_4055) ;  /* 0x000000000f087348 */ /* 0x000fea0003c00000 */
[----:B------:R0:W1:Y:S02]  /*42270*/  SHFL.IDX P6, R14, R13, R12, R11 ;  /* 0x0000000c0d0e7389 */ /* 0x00006400000c000b */
[----:B01----:R-:W-:Y:S01]  /*42280*/  ENDCOLLECTIVE ;  /* 0x000000000000791b */ /* 0x003fe20003800000 */
.L_x_4055:
[----:B------:R-:W-:Y:S01]  /*42290*/  IMAD.MOV.U32 R6, RZ, RZ, R14 ;  /* 0x000000ffff067224 */ /* 0x000fe200078e000e */
[----:B------:R-:W-:Y:S06]  /*422a0*/  BRA `(.L_x_4056) ;  /* 0xfffffce000d07947 */ /* 0x000fec000383ffff */
.L_x_3711:
[----:B------:R-:W-:Y:S01]  /*422b0*/  BSSY B1, `(.L_x_4057) ;  /* 0x0000008000017945 */ /* 0x000fe20003800000 */
[----:B------:R-:W-:Y:S02]  /*422c0*/  IMAD.MOV.U32 R13, RZ, RZ, R3 ;  /* 0x000000ffff0d7224 */ /* 0x000fe400078e0003 */
[----:B------:R-:W-:Y:S02]  /*422d0*/  IMAD.MOV.U32 R12, RZ, RZ, 0x1 ;  /* 0x00000001ff0c7424 */ /* 0x000fe400078e00ff */
[----:B------:R-:W-:Y:S02]  /*422e0*/  IMAD.MOV.U32 R11, RZ, RZ, 0x1c1f ;  /* 0x00001c1fff0b7424 */ /* 0x000fe400078e00ff */
[----:B------:R-:W-:-:S07]  /*422f0*/  IMAD.MOV.U32 R15, RZ, RZ, -0x1 ;  /* 0xffffffffff0f7424 */ /* 0x000fce00078e00ff */
[----:B0-----:R-:W-:Y:S05]  /*42300*/  WARPSYNC.COLLECTIVE R15, `(.L_x_4058) ;  /* 0x000000000f087348 */ /* 0x001fea0003c00000 */
[----:B------:R1:W2:Y:S02]  /*42310*/  SHFL.IDX P6, R14, R13, R12, R11 ;  /* 0x0000000c0d0e7389 */ /* 0x0002a400000c000b */
[----:B012---:R-:W-:Y:S01]  /*42320*/  ENDCOLLECTIVE ;  /* 0x000000000000791b */ /* 0x007fe20003800000 */
.L_x_4058:
[----:B------:R-:W-:Y:S05]  /*42330*/  BSYNC B1 ;  /* 0x0000000000017941 */ /* 0x000fea0003800000 */
.L_x_4057:
        /* <DEDUP_REMOVED lines=8> */
.L_x_4059:
[----:B------:R-:W-:Y:S02]  /*423c0*/  IMAD.MOV.U32 R13, RZ, RZ, R32 ;  /* 0x000000ffff0d7224 */ /* 0x000fe400078e0020 */
[----:B------:R-:W-:-:S07]  /*423d0*/  IMAD.MOV.U32 R6, RZ, RZ, R14 ;  /* 0x000000ffff067224 */ /* 0x000fce00078e000e */
[----:B------:R-:W-:Y:S05]  /*423e0*/  WARPSYNC.COLLECTIVE R15, `(.L_x_4060) ;  /* 0x000000000f087348 */ /* 0x000fea0003c00000 */
[----:B------:R0:W1:Y:S02]  /*423f0*/  SHFL.IDX P6, R14, R13, R12, R11 ;  /* 0x0000000c0d0e7389 */ /* 0x00006400000c000b */
[----:B01----:R-:W-:Y:S01]  /*42400*/  ENDCOLLECTIVE ;  /* 0x000000000000791b */ /* 0x003fe20003800000 */
.L_x_4060:
[----:B------:R-:W-:Y:S02]  /*42410*/  IMAD.MOV.U32 R13, RZ, RZ, R9 ;  /* 0x000000ffff0d7224 */ /* 0x000fe400078e0009 */
[----:B------:R-:W-:-:S07]  /*42420*/  IMAD.MOV.U32 R7, RZ, RZ, R14 ;  /* 0x000000ffff077224 */ /* 0x000fce00078e000e */
[----:B------:R-:W-:Y:S05]  /*42430*/  WARPSYNC.COLLECTIVE R15, `(.L_x_4061) ;  /* 0x000000000f087348 */ /* 0x000fea0003c00000 */
[----:B------:R0:W1:Y:S02]  /*42440*/  SHFL.IDX P6, R14, R13, R12, R11 ;  /* 0x0000000c0d0e7389 */ /* 0x00006400000c000b */
[----:B01----:R-:W-:Y:S01]  /*42450*/  ENDCOLLECTIVE ;  /* 0x000000000000791b */ /* 0x003fe20003800000 */
.L_x_4061:
[----:B------:R-:W-:Y:S02]  /*42460*/  IMAD.MOV.U32 R12, RZ, RZ, R6 ;  /* 0x000000ffff0c7224 */ /* 0x000fe400078e0006 */
[----:B------:R-:W-:Y:S01]  /*42470*/  IMAD.MOV.U32 R13, RZ, RZ, R3 ;  /* 0x000000ffff0d7224 */ /* 0x000fe200078e0003 */
[----:B------:R-:W-:Y:S06]  /*42480*/  BRA `(.L_x_4062) ;  /* 0xfffffce000fc7947 */ /* 0x000fec000383ffff */
.L_x_3715:
[----:B-1----:R1:W2:Y:S02]  /*42490*/  SYNCS.PHASECHK.TRANS64.TRYWAIT P0, [R2+URZ+0x38800], R3 ;  /* 0x03880003020075a7 */ /* 0x0022a4000800017f */
[----:B--2---:R-:W-:Y:S05]  /*424a0*/  @!P0 NANOSLEEP.SYNCS 0x989680 ;  /* 0x009896800000895d */ /* 0x004fea0003900000 */
[----:B------:R-:W2:Y:S02]  /*424b0*/  @!P0 SYNCS.PHASECHK.TRANS64 P0, [R2+URZ+0x38800], R3 ;  /* 0x03880003020085a7 */ /* 0x000ea4000800007f */
[----:B--2---:R-:W-:Y:S05]  /*424c0*/  @!P0 BRA `(.L_x_3715) ;  /* 0xfffffffc00f08947 */ /* 0x004fea000383ffff */
[----:B------:R-:W-:Y:S05]  /*424d0*/  BRA `(.L_x_4063) ;  /* 0xfffffce400547947 */ /* 0x000fea000383ffff */
.L_x_3730:
[----:B0-----:R0:W1:Y:S02]  /*424e0*/  SYNCS.PHASECHK.TRANS64.TRYWAIT P0, [R3+URZ], R6 ;  /* 0x00000006030075a7 */ /* 0x001064000800017f */
[----:B-1----:R-:W-:Y:S05]  /*424f0*/  @!P0 NANOSLEEP.SYNCS 0x989680 ;  /* 0x009896800000895d */ /* 0x002fea0003900000 */
[----:B------:R-:W1:Y:S02]  /*42500*/  @!P0 SYNCS.PHASECHK.TRANS64 P0, [R3+URZ], R6 ;  /* 0x00000006030085a7 */ /* 0x000e64000800007f */
[----:B-1----:R-:W-:Y:S05]  /*42510*/  @!P0 BRA `(.L_x_3730) ;  /* 0xfffffffc00f08947 */ /* 0x002fea000383ffff */
[----:B------:R-:W-:Y:S05]  /*42520*/  BRA `(.L_x_3729) ;  /* 0xfffffcf800ec7947 */ /* 0x000fea000383ffff */
.L_x_3737:
[----:B-1----:R1:W2:Y:S02]  /*42530*/  SYNCS.PHASECHK.TRANS64.TRYWAIT P0, [R6+URZ], R7 ;  /* 0x00000007060075a7 */ /* 0x0022a4000800017f */
[----:B--2---:R-:W-:Y:S05]  /*42540*/  @!P0 NANOSLEEP.SYNCS 0x989680 ;  /* 0x009896800000895d */ /* 0x004fea0003900000 */
[----:B------:R-:W2:Y:S02]  /*42550*/  @!P0 SYNCS.PHASECHK.TRANS64 P0, [R6+URZ], R7 ;  /* 0x00000007060085a7 */ /* 0x000ea4000800007f */
[----:B--2---:R-:W-:Y:S05]  /*42560*/  @!P0 BRA `(.L_x_3737) ;  /* 0xfffffffc00f08947 */ /* 0x004fea000383ffff */
[----:B------:R-:W-:Y:S05]  /*42570*/  BRA `(.L_x_3736) ;  /* 0xfffffd0000207947 */ /* 0x000fea000383ffff */
.L_x_3764:
[----:B0-----:R0:W1:Y:S02]  /*42580*/  SYNCS.PHASECHK.TRANS64.TRYWAIT P1, [R3+URZ], R6 ;  /* 0x00000006030075a7 */ /* 0x001064000802017f */
[----:B-1----:R-:W-:Y:S05]  /*42590*/  @!P1 NANOSLEEP.SYNCS 0x989680 ;  /* 0x009896800000995d */ /* 0x002fea0003900000 */
[----:B------:R-:W1:Y:S02]  /*425a0*/  @!P1 SYNCS.PHASECHK.TRANS64 P1, [R3+URZ], R6 ;  /* 0x00000006030095a7 */ /* 0x000e64000802007f */
[----:B-1----:R-:W-:Y:S05]  /*425b0*/  @!P1 BRA `(.L_x_3764) ;  /* 0xfffffffc00f09947 */ /* 0x002fea000383ffff */
[----:B------:R-:W-:Y:S05]  /*425c0*/  BRA `(.L_x_3763) ;  /* 0xfffffda400347947 */ /* 0x000fea000383ffff */
.L_x_3771:
[----:B-1----:R1:W2:Y:S02]  /*425d0*/  SYNCS.PHASECHK.TRANS64.TRYWAIT P1, [R6+URZ], R7 ;  /* 0x00000007060075a7 */ /* 0x0022a4000802017f */
[----:B--2---:R-:W-:Y:S05]  /*425e0*/  @!P1 NANOSLEEP.SYNCS 0x989680 ;  /* 0x009896800000995d */ /* 0x004fea0003900000 */
[----:B------:R-:W2:Y:S02]  /*425f0*/  @!P1 SYNCS.PHASECHK.TRANS64 P1, [R6+URZ], R7 ;  /* 0x00000007060095a7 */ /* 0x000ea4000802007f */
[----:B--2---:R-:W-:Y:S05]  /*42600*/  @!P1 BRA `(.L_x_3771) ;  /* 0xfffffffc00f09947 */ /* 0x004fea000383ffff */
[----:B------:R-:W-:Y:S05]  /*42610*/  BRA `(.L_x_3770) ;  /* 0xfffffda800687947 */ /* 0x000fea000383ffff */
.L_x_3784:
[----:B0-----:R0:W1:Y:S02]  /*42620*/  SYNCS.PHASECHK.TRANS64.TRYWAIT P0, [R3+URZ], R6 ;  /* 0x00000006030075a7 */ /* 0x001064000800017f */
[----:B-1----:R-:W-:Y:S05]  /*42630*/  @!P0 NANOSLEEP.SYNCS 0x989680 ;  /* 0x009896800000895d */ /* 0x002fea0003900000 */
[----:B------:R-:W1:Y:S02]  /*42640*/  @!P0 SYNCS.PHASECHK.TRANS64 P0, [R3+URZ], R6 ;  /* 0x00000006030085a7 */ /* 0x000e64000800007f */
[----:B-1----:R-:W-:Y:S05]  /*42650*/  @!P0 BRA `(.L_x_3784) ;  /* 0xfffffffc00f08947 */ /* 0x002fea000383ffff */
[----:B------:R-:W-:Y:S05]  /*42660*/  BRA `(.L_x_3783) ;  /* 0xfffffe3c00307947 */ /* 0x000fea000383ffff */
.L_x_3791:
[----:B-1----:R1:W2:Y:S02]  /*42670*/  SYNCS.PHASECHK.TRANS64.TRYWAIT P0, [R6+URZ], R7 ;  /* 0x00000007060075a7 */ /* 0x0022a4000800017f */
[----:B--2---:R-:W-:Y:S05]  /*42680*/  @!P0 NANOSLEEP.SYNCS 0x989680 ;  /* 0x009896800000895d */ /* 0x004fea0003900000 */
[----:B------:R-:W2:Y:S02]  /*42690*/  @!P0 SYNCS.PHASECHK.TRANS64 P0, [R6+URZ], R7 ;  /* 0x00000007060085a7 */ /* 0x000ea4000800007f */
[----:B--2---:R-:W-:Y:S05]  /*426a0*/  @!P0 BRA `(.L_x_3791) ;  /* 0xfffffffc00f08947 */ /* 0x004fea000383ffff */
[----:B------:R-:W-:Y:S05]  /*426b0*/  BRA `(.L_x_3790) ;  /* 0xfffffe4000647947 */ /* 0x000fea000383ffff */
.L_x_3851:
        /* <DEDUP_REMOVED lines=11> */
.L_x_4065:
[----:B------:R-:W-:Y:S05]  /*42770*/  BSYNC B1 ;  /* 0x0000000000017941 */ /* 0x000fea0003800000 */
.L_x_4064:
[----:B------:R-:W-:Y:S05]  /*42780*/  BRA `(.L_x_4066) ;  /* 0xffffff6000907947 */ /* 0x000fea000383ffff */
.L_x_3853:
[----:B------:R-:W-:Y:S01]  /*42790*/  BSSY B1, `(.L_x_4067) ;  /* 0x0000006000017945 */ /* 0x000fe20003800000 */
[----:B0-----:R-:W-:-:S07]  /*427a0*/  IMAD.MOV.U32 R15, RZ, RZ, -0x1 ;  /* 0xffffffffff0f7424 */ /* 0x001fce00078e00ff */
[----:B-1----:R-:W-:Y:S05]  /*427b0*/  WARPSYNC.COLLECTIVE R15, `(.L_x_4068) ;  /* 0x000000000f0c7348 */ /* 0x002fea0003c00000 */
[----:B------:R-:W-:Y:S02]  /*427c0*/  ELECT P6, UR62, PT ;  /* 0x00000000003e782f */ /* 0x000fe400038c0000 */
[----:B------:R-:W-:Y:S01]  /*427d0*/  MOV R14, UR62 ;  /* 0x0000003e000e7c02 */ /* 0x000fe20008000f00 */
[----:B-1----:R-:W-:Y:S10]  /*427e0*/  ENDCOLLECTIVE ;  /* 0x000000000000791b */ /* 0x002ff40003800000 */
.L_x_4068:
[----:B------:R-:W-:Y:S05]  /*427f0*/  BSYNC B1 ;  /* 0x0000000000017941 */ /* 0x000fea0003800000 */
.L_x_4067:
[----:B------:R-:W-:Y:S05]  /*42800*/  BRA `(.L_x_3852) ;  /* 0xffffff6000887947 */ /* 0x000fea000383ffff */
.L_x_3855:
[----:B-1----:R1:W2:Y:S02]  /*42810*/  SYNCS.PHASECHK.TRANS64.TRYWAIT P0, [R18+URZ+0x38820], R5 ;  /* 0x03882005120075a7 */ /* 0x0022a4000800017f */
[----:B--2---:R-:W-:Y:S05]  /*42820*/  @!P0 NANOSLEEP.SYNCS 0x989680 ;  /* 0x009896800000895d */ /* 0x004fea0003900000 */
[----:B------:R-:W2:Y:S02]  /*42830*/  @!P0 SYNCS.PHASECHK.TRANS64 P0, [R18+URZ+0x38820], R5 ;  /* 0x03882005120085a7 */ /* 0x000ea4000800007f */
[----:B--2---:R-:W-:Y:S05]  /*42840*/  @!P0 BRA `(.L_x_3855) ;  /* 0xfffffffc00f08947 */ /* 0x004fea000383ffff */
[----:B------:R-:W-:Y:S05]  /*42850*/  BRA `(.L_x_4069) ;  /* 0xffffff6000987947 */ /* 0x000fea000383ffff */
.L_x_3859:
[----:B--2---:R2:W3:Y:S02]  /*42860*/  SYNCS.PHASECHK.TRANS64.TRYWAIT P0, [R6+URZ+0x388a0], R10 ;  /* 0x0388a00a060075a7 */ /* 0x0044e4000800017f */
[----:B---3--:R-:W-:Y:S05]  /*42870*/  @!P0 NANOSLEEP.SYNCS 0x989680 ;  /* 0x009896800000895d */ /* 0x008fea0003900000 */
[----:B------:R-:W3:Y:S02]  /*42880*/  @!P0 SYNCS.PHASECHK.TRANS64 P0, [R6+URZ+0x388a0], R10 ;  /* 0x0388a00a060085a7 */ /* 0x000ee4000800007f */
[----:B---3--:R-:W-:Y:S05]  /*42890*/  @!P0 BRA `(.L_x_3859) ;  /* 0xfffffffc00f08947 */ /* 0x008fea000383ffff */
[----:B------:R-:W-:Y:S05]  /*428a0*/  BRA `(.L_x_4070) ;  /* 0xffffff6000b87947 */ /* 0x000fea000383ffff */
.L_x_3864:
[----:B-1----:R1:W3:Y:S02]  /*428b0*/  SYNCS.PHASECHK.TRANS64.TRYWAIT P0, [R6+URZ+0x388c0], R10 ;  /* 0x0388c00a060075a7 */ /* 0x0022e4000800017f */
[----:B---3--:R-:W-:Y:S05]  /*428c0*/  @!P0 NANOSLEEP.SYNCS 0x989680 ;  /* 0x009896800000895d */ /* 0x008fea0003900000 */
[----:B------:R-:W3:Y:S02]  /*428d0*/  @!P0 SYNCS.PHASECHK.TRANS64 P0, [R6+URZ+0x388c0], R10 ;  /* 0x0388c00a060085a7 */ /* 0x000ee4000800007f */
[----:B---3--:R-:W-:Y:S05]  /*428e0*/  @!P0 BRA `(.L_x_3864) ;  /* 0xfffffffc00f08947 */ /* 0x008fea000383ffff */
[----:B------:R-:W-:Y:S05]  /*428f0*/  BRA `(.L_x_4071) ;  /* 0xffffff6400387947 */ /* 0x000fea000383ffff */
.L_x_3878:
[----:B-1----:R1:W2:Y:S02]  /*42900*/  SYNCS.PHASECHK.TRANS64.TRYWAIT P1, [R6+URZ+0x388a0], R7 ;  /* 0x0388a007060075a7 */ /* 0x0022a4000802017f */
[----:B--2---:R-:W-:Y:S05]  /*42910*/  @!P1 NANOSLEEP.SYNCS 0x989680 ;  /* 0x009896800000995d */ /* 0x004fea0003900000 */
[----:B------:R-:W2:Y:S02]  /*42920*/  @!P1 SYNCS.PHASECHK.TRANS64 P1, [R6+URZ+0x388a0], R7 ;  /* 0x0388a007060095a7 */ /* 0x000ea4000802007f */
[----:B--2---:R-:W-:Y:S05]  /*42930*/  @!P1 BRA `(.L_x_3878) ;  /* 0xfffffffc00f09947 */ /* 0x004fea000383ffff */
[----:B------:R-:W-:Y:S05]  /*42940*/  BRA `(.L_x_4072) ;  /* 0xffffff6c00b87947 */ /* 0x000fea000383ffff */
.L_x_3883:
[----:B--2---:R2:W3:Y:S02]  /*42950*/  SYNCS.PHASECHK.TRANS64.TRYWAIT P1, [R6+URZ+0x388c0], R7 ;  /* 0x0388c007060075a7 */ /* 0x0044e4000802017f */
[----:B---3--:R-:W-:Y:S05]  /*42960*/  @!P1 NANOSLEEP.SYNCS 0x989680 ;  /* 0x009896800000995d */ /* 0x008fea0003900000 */
[----:B------:R-:W3:Y:S02]  /*42970*/  @!P1 SYNCS.PHASECHK.TRANS64 P1, [R6+URZ+0x388c0], R7 ;  /* 0x0388c007060095a7 */ /* 0x000ee4000802007f */
[----:B---3--:R-:W-:Y:S05]  /*42980*/  @!P1 BRA `(.L_x_3883) ;  /* 0xfffffffc00f09947 */ /* 0x008fea000383ffff */
[----:B------:R-:W-:Y:S05]  /*42990*/  BRA `(.L_x_4073) ;  /* 0xffffff7000347947 */ /* 0x000fea000383ffff */
.L_x_3913:
[----:B--2---:R-:W2:Y:S01]  /*429a0*/  S2R R4, SR_TID.X ;  /* 0x0000000000047919 */ /* 0x004ea20000002100 */
[----:B------:R-:W-:Y:S01]  /*429b0*/  BSSY B0, `(.L_x_4074) ;  /* 0x000000a000007945 */ /* 0x000fe20003800000 */
[----:B------:R-:W-:Y:S02]  /*429c0*/  IMAD.MOV.U32 R12, RZ, RZ, RZ ;  /* 0x000000ffff0c7224 */ /* 0x000fe400078e00ff */
[----:B------:R-:W-:Y:S02]  /*429d0*/  IMAD.MOV.U32 R11, RZ, RZ, 0x1f ;  /* 0x0000001fff0b7424 */ /* 0x000fe400078e00ff */
[----:B0-----:R-:W-:Y:S01]  /*429e0*/  IMAD.MOV.U32 R15, RZ, RZ, -0x1 ;  /* 0xffffffffff0f7424 */ /* 0x001fe200078e00ff */
[----:B--2---:R-:W-:-:S04]  /*429f0*/  SHF.R.U32.HI R4, RZ, 0x5, R4 ;  /* 0x00000005ff047819 */ /* 0x004fc80000011604 */
[----:B------:R-:W-:-:S05]  /*42a00*/  LOP3.LUT R4, R4, 0x3, RZ, 0xc0, !PT ;  /* 0x0000000304047812 */ /* 0x000fca00078ec0ff */
[----:B------:R-:W-:-:S07]  /*42a10*/  IMAD.MOV.U32 R13, RZ, RZ, R4 ;  /* 0x000000ffff0d7224 */ /* 0x000fce00078e0004 */
[----:B-1----:R-:W-:Y:S05]  /*42a20*/  WARPSYNC.COLLECTIVE R15, `(.L_x_4075) ;  /* 0x000000000f087348 */ /* 0x002fea0003c00000 */
[----:B------:R0:W2:Y:S02]  /*42a30*/  SHFL.IDX P6, R14, R13, R12, R11 ;  /* 0x0000000c0d0e7389 */ /* 0x0000a400000c000b */
[----:B012---:R-:W-:Y:S01]  /*42a40*/  ENDCOLLECTIVE ;  /* 0x000000000000791b */ /* 0x007fe20003800000 */
.L_x_4075:
[----:B------:R-:W-:Y:S05]  /*42a50*/  BSYNC B0 ;  /* 0x0000000000007941 */ /* 0x000fea0003800000 */
.L_x_4074:
[----:B------:R-:W-:Y:S05]  /*42a60*/  BRA `(.L_x_4076) ;  /* 0xffffff8400b87947 */ /* 0x000fea000383ffff */
.L_x_3915:
[----:B------:R-:W-:Y:S01]  /*42a70*/  BSSY B0, `(.L_x_4077) ;  /* 0x0000006000007945 */ /* 0x000fe20003800000 */
[----:B0-----:R-:W-:-:S07]  /*42a80*/  IMAD.MOV.U32 R15, RZ, RZ, -0x1 ;  /* 0xffffffffff0f7424 */ /* 0x001fce00078e00ff */
[----:B-12---:R-:W-:Y:S05]  /*42a90*/  WARPSYNC.COLLECTIVE R15, `(.L_x_4078) ;  /* 0x000000000f0c7348 */ /* 0x006fea0003c00000 */
[----:B------:R-:W-:Y:S02]  /*42aa0*/  ELECT P6, UR62, PT ;  /* 0x00000000003e782f */ /* 0x000fe400038c0000 */
[----:B------:R-:W-:Y:S01]  /*42ab0*/  MOV R14, UR62 ;  /* 0x0000003e000e7c02 */ /* 0x000fe20008000f00 */
[----:B-12---:R-:W-:Y:S10]  /*42ac0*/  ENDCOLLECTIVE ;  /* 0x000000000000791b */ /* 0x006ff40003800000 */
.L_x_4078:
[----:B------:R-:W-:Y:S05]  /*42ad0*/  BSYNC B0 ;  /* 0x0000000000007941 */ /* 0x000fea0003800000 */
.L_x_4077:
[----:B------:R-:W-:Y:S05]  /*42ae0*/  BRA `(.L_x_4079) ;  /* 0xffffff8400bc7947 */ /* 0x000fea000383ffff */
.L_x_3917:
[----:B---3--:R3:W4:Y:S02]  /*42af0*/  SYNCS.PHASECHK.TRANS64.TRYWAIT P0, [R0+URZ+0x38840], R2 ;  /* 0x03884002000075a7 */ /* 0x008724000800017f */
[----:B----4-:R-:W-:Y:S05]  /*42b00*/  @!P0 NANOSLEEP.SYNCS 0x989680 ;  /* 0x009896800000895d */ /* 0x010fea0003900000 */
[----:B------:R-:W4:Y:S02]  /*42b10*/  @!P0 SYNCS.PHASECHK.TRANS64 P0, [R0+URZ+0x38840], R2 ;  /* 0x03884002000085a7 */ /* 0x000f24000800007f */
[----:B----4-:R-:W-:Y:S05]  /*42b20*/  @!P0 BRA `(.L_x_3917) ;  /* 0xfffffffc00f08947 */ /* 0x010fea000383ffff */
[----:B------:R-:W-:Y:S05]  /*42b30*/  BRA `(.L_x_4080) ;  /* 0xffffff8800207947 */ /* 0x000fea000383ffff */
.L_x_3921:
        /* <DEDUP_REMOVED lines=10> */
.L_x_4081:
[----:B------:R0:W-:Y:S01]  /*42be0*/  STL [R1+0x45c], R10 ;  /* 0x00045c0a01007387 */ /* 0x0001e20000100800 */
[----:B------:R-:W-:Y:S02]  /*42bf0*/  IMAD.MOV.U32 R13, RZ, RZ, R3 ;  /* 0x000000ffff0d7224 */ /* 0x000fe400078e0003 */
[----:B------:R-:W-:-:S07]  /*42c00*/  IMAD.MOV.U32 R4, RZ, RZ, R14 ;  /* 0x000000ffff047224 */ /* 0x000fce00078e000e */
[----:B0-----:R-:W-:Y:S05]  /*42c10*/  WARPSYNC.COLLECTIVE R15, `(.L_x_4082) ;  /* 0x000000000f087348 */ /* 0x001fea0003c00000 */
[----:B------:R1:W2:Y:S02]  /*42c20*/  SHFL.IDX P6, R14, R13, R12, R11 ;  /* 0x0000000c0d0e7389 */ /* 0x0002a400000c000b */
[----:B012---:R-:W-:Y:S01]  /*42c30*/  ENDCOLLECTIVE ;  /* 0x000000000000791b */ /* 0x007fe20003800000 */
.L_x_4082:
[----:B------:R-:W-:Y:S02]  /*42c40*/  IMAD.MOV.U32 R13, RZ, RZ, R2 ;  /* 0x000000ffff0d7224 */ /* 0x000fe400078e0002 */
[----:B------:R-:W-:Y:S02]  /*42c50*/  IMAD.MOV.U32 R12, RZ, RZ, 0x1 ;  /* 0x00000001ff0c7424 */ /* 0x000fe400078e00ff */
[----:B------:R-:W-:-:S07]  /*42c60*/  IMAD.MOV.U32 R5, RZ, RZ, R14 ;  /* 0x000000ffff057224 */ /* 0x000fce00078e000e */
[----:B------:R-:W-:Y:S05]  /*42c70*/  WARPSYNC.COLLECTIVE R15, `(.L_x_4083) ;  /* 0x000000000f087348 */ /* 0x000fea0003c00000 */
[----:B------:R0:W1:Y:S02]  /*42c80*/  SHFL.IDX P6, R14, R13, R12, R11 ;  /* 0x0000000c0d0e7389 */ /* 0x00006400000c000b */
[----:B01----:R-:W-:Y:S01]  /*42c90*/  ENDCOLLECTIVE ;  /* 0x000000000000791b */ /* 0x003fe20003800000 */
.L_x_4083:
[----:B------:R-:W-:Y:S02]  /*42ca0*/  IMAD.MOV.U32 R13, RZ, RZ, R3 ;  /* 0x000000ffff0d7224 */ /* 0x000fe400078e0003 */
[----:B------:R-:W-:-:S07]  /*42cb0*/  IMAD.MOV.U32 R6, RZ, RZ, R14 ;  /* 0x000000ffff067224 */ /* 0x000fce00078e000e */
[----:B------:R-:W-:Y:S05]  /*42cc0*/  WARPSYNC.COLLECTIVE R15, `(.L_x_4084) ;  /* 0x000000000f087348 */ /* 0x000fea0003c00000 */
[----:B------:R0:W1:Y:S02]  /*42cd0*/  SHFL.IDX P6, R14, R13, R12, R11 ;  /* 0x0000000c0d0e7389 */ /* 0x00006400000c000b */
[----:B01----:R-:W-:Y:S01]  /*42ce0*/  ENDCOLLECTIVE ;  /* 0x000000000000791b */ /* 0x003fe20003800000 */
.L_x_4084:
        /* <DEDUP_REMOVED lines=22> */
.L_x_4085:
        /* <DEDUP_REMOVED lines=10> */
.L_x_4086:
        /* <DEDUP_REMOVED lines=11> */
.L_x_4087:
        /* <DEDUP_REMOVED lines=14> */
.L_x_4088:
[----:B------:R-:W-:Y:S01]  /*43080*/  IMAD.MOV.U32 R3, RZ, RZ, R14 ;  /* 0x000000ffff037224 */ /* 0x000fe200078e000e */
[----:B------:R-:W-:Y:S06]  /*43090*/  BRA `(.L_x_4089) ;  /* 0xffffff8c00647947 */ /* 0x000fec000383ffff */
.L_x_3925:
        /* <DEDUP_REMOVED lines=26> */
.L_x_4091:
[----:B------:R-:W-:Y:S05]  /*43240*/  BSYNC B0 ;  /* 0x0000000000007941 */ /* 0x000fea0003800000 */
.L_x_4090:
        /* <DEDUP_REMOVED lines=13> */
.L_x_4092:
        /* <DEDUP_REMOVED lines=35> */
[----:B------:R0:W-:Y:S03]  /*43550*/  @!P2 LDGSTS.E.BYPASS.LTC128B.128 [R7+0x32400], desc[UR44][R2.64+0x300], P6 ;  /* 0x324003000207afae */ /* 0x0001e6000b101d6c */
[----:B------:R-:W-:-:S07]  /*43560*/  @!P3 SHF.R.U32.HI R8, RZ, 0x2, R8 ;  /* 0x00000002ff08b819 */ /* 0x000fce0000011608 */
[----:B0-----:R-:W-:Y:S05]  /*43570*/  WARPSYNC.COLLECTIVE R15, `(.L_x_4093) ;  /* 0x000000000f087348 */ /* 0x001fea0003c00000 */
[----:B------:R1:W2:Y:S02]  /*43580*/  SHFL.IDX P6, R14, R13, R12, R11 ;  /* 0x0000000c0d0e7389 */ /* 0x0002a400000c000b */
[----:B012---:R-:W-:Y:S01]  /*43590*/  ENDCOLLECTIVE ;  /* 0x000000000000791b */ /* 0x007fe20003800000 */
.L_x_4093:
        /* <DEDUP_REMOVED lines=12> */
[----:B------:R-:W-:Y:S02]  /*43660*/  @!P3 ISETP.NE.U32.AND P4, PT, R8, RZ, PT ;  /* 0x000000ff0800b20c */ /* 0x000fe40003f85070 */
[----:B------:R-:W1:Y:S01]  /*43670*/  S2R R8, SR_TID.X ;  /* 0x0000000000087919 */ /* 0x000e620000002100 */
[----:B0-----:R-:W-:-:S10]  /*43680*/  IMAD.MOV.U32 R9, RZ, RZ, R14 ;  /* 0x000000ffff097224 */ /* 0x001fd400078e000e */
[----:B-1----:R-:W-:Y:S05]  /*43690*/  WARPSYNC.COLLECTIVE R15, `(.L_x_4094) ;  /* 0x000000000f087348 */ /* 0x002fea0003c00000 */
[----:B------:R0:W2:Y:S02]  /*436a0*/  SHFL.IDX P6, R14, R13, R12, R11 ;  /* 0x0000000c0d0e7389 */ /* 0x0000a400000c000b */
[----:B012---:R-:W-:Y:S01]  /*436b0*/  ENDCOLLECTIVE ;  /* 0x000000000000791b */ /* 0x007fe20003800000 */
.L_x_4094:
        /* <DEDUP_REMOVED lines=29> */
.L_x_4095:
        /* <DEDUP_REMOVED lines=12> */
.L_x_4096:
        /* <DEDUP_REMOVED lines=33> */
.L_x_4097:
[----:B------:R-:W-:Y:S02]  /*43b60*/  IMAD.MOV.U32 R13, RZ, RZ, R0 ;  /* 0x000000ffff0d7224 */ /* 0x000fe400078e0000 */
[----:B------:R-:W-:-:S07]  /*43b70*/  IMAD.MOV.U32 R4, RZ, RZ, R14 ;  /* 0x000000ffff047224 */ /* 0x000fce00078e000e */
[----:B------:R-:W-:Y:S05]  /*43b80*/  WARPSYNC.COLLECTIVE R15, `(.L_x_4098) ;  /* 0x000000000f087348 */ /* 0x000fea0003c00000 */
[----:B------:R0:W1:Y:S02]  /*43b90*/  SHFL.IDX P6, R14, R13, R12, R11 ;  /* 0x0000000c0d0e7389 */ /* 0x00006400000c000b */
[----:B01----:R-:W-:Y:S01]  /*43ba0*/  ENDCOLLECTIVE ;  /* 0x000000000000791b */ /* 0x003fe20003800000 */
.L_x_4098:
[----:B------:R-:W-:Y:S01]  /*43bb0*/  IMAD.MOV.U32 R0, RZ, RZ, R14 ;  /* 0x000000ffff007224 */ /* 0x000fe200078e000e */
[----:B------:R-:W-:Y:S06]  /*43bc0*/  BRA `(.L_x_4099) ;  /* 0xffffff9000347947 */ /* 0x000fec000383ffff */
.L_x_3930:
[----:B0-----:R0:W2:Y:S02]  /*43bd0*/  SYNCS.PHASECHK.TRANS64.TRYWAIT P0, [R18+URZ+0x38820], R0 ;  /* 0x03882000120075a7 */ /* 0x0010a4000800017f */
[----:B--2---:R-:W-:Y:S05]  /*43be0*/  @!P0 NANOSLEEP.SYNCS 0x989680 ;  /* 0x009896800000895d */ /* 0x004fea0003900000 */
[----:B------:R-:W2:Y:S02]  /*43bf0*/  @!P0 SYNCS.PHASECHK.TRANS64 P0, [R18+URZ+0x38820], R0 ;  /* 0x03882000120085a7 */ /* 0x000ea4000800007f */
[----:B--2---:R-:W-:Y:S05]  /*43c00*/  @!P0 BRA `(.L_x_3930) ;  /* 0xfffffffc00f08947 */ /* 0x004fea000383ffff */
[----:B------:R-:W-:Y:S05]  /*43c10*/  BRA `(.L_x_4100) ;  /* 0xffffff9000f07947 */ /* 0x000fea000383ffff */
.L_x_3934:
[----:B0-----:R0:W1:Y:S02]  /*43c20*/  SYNCS.PHASECHK.TRANS64.TRYWAIT P0, [R0+URZ+0x38860], R2 ;  /* 0x03886002000075a7 */ /* 0x001064000800017f */
[----:B-1----:R-:W-:Y:S05]  /*43c30*/  @!P0 NANOSLEEP.SYNCS 0x989680 ;  /* 0x009896800000895d */ /* 0x002fea0003900000 */
[----:B------:R-:W1:Y:S02]  /*43c40*/  @!P0 SYNCS.PHASECHK.TRANS64 P0, [R0+URZ+0x38860], R2 ;  /* 0x03886002000085a7 */ /* 0x000e64000800007f */
[----:B-1----:R-:W-:Y:S05]  /*43c50*/  @!P0 BRA `(.L_x_3934) ;  /* 0xfffffffc00f08947 */ /* 0x002fea000383ffff */
[----:B------:R-:W-:Y:S05]  /*43c60*/  BRA `(.L_x_4101) ;  /* 0xffffff9400147947 */ /* 0x000fea000383ffff */
.L_x_3953:
[----:B-1----:R1:W2:Y:S02]  /*43c70*/  SYNCS.PHASECHK.TRANS64.TRYWAIT P0, [R2+URZ+0x38840], R6 ;  /* 0x03884006020075a7 */ /* 0x0022a4000800017f */
[----:B--2---:R-:W-:Y:S05]  /*43c80*/  @!P0 NANOSLEEP.SYNCS 0x989680 ;  /* 0x009896800000895d */ /* 0x004fea0003900000 */
[----:B------:R-:W2:Y:S02]  /*43c90*/  @!P0 SYNCS.PHASECHK.TRANS64 P0, [R2+URZ+0x38840], R6 ;  /* 0x03884006020085a7 */ /* 0x000ea4000800007f */
[----:B--2---:R-:W-:Y:S05]  /*43ca0*/  @!P0 BRA `(.L_x_3953) ;  /* 0xfffffffc00f08947 */ /* 0x004fea000383ffff */
[----:B------:R-:W-:Y:S05]  /*43cb0*/  BRA `(.L_x_4102) ;  /* 0xffffffa000447947 */ /* 0x000fea000383ffff */
.L_x_3958:
[----:B0-----:R0:W2:Y:S02]  /*43cc0*/  SYNCS.PHASECHK.TRANS64.TRYWAIT P0, [R2+URZ+0x38860], R6 ;  /* 0x03886006020075a7 */ /* 0x0010a4000800017f */
[----:B--2---:R-:W-:Y:S05]  /*43cd0*/  @!P0 NANOSLEEP.SYNCS 0x989680 ;  /* 0x009896800000895d */ /* 0x004fea0003900000 */
[----:B------:R-:W2:Y:S02]  /*43ce0*/  @!P0 SYNCS.PHASECHK.TRANS64 P0, [R2+URZ+0x38860], R6 ;  /* 0x03886006020085a7 */ /* 0x000ea4000800007f */
[----:B--2---:R-:W-:Y:S05]  /*43cf0*/  @!P0 BRA `(.L_x_3958) ;  /* 0xfffffffc00f08947 */ /* 0x004fea000383ffff */
[----:B------:R-:W-:Y:S05]  /*43d00*/  BRA `(.L_x_4103) ;  /* 0xffffffa000c47947 */ /* 0x000fea000383ffff */
.L_x_3973:
[----:B-1----:R1:W2:Y:S02]  /*43d10*/  SYNCS.PHASECHK.TRANS64.TRYWAIT P0, [R3+URZ+0x38840], R2 ;  /* 0x03884002030075a7 */ /* 0x0022a4000800017f */
[----:B--2---:R-:W-:Y:S05]  /*43d20*/  @!P0 NANOSLEEP.SYNCS 0x989680 ;  /* 0x009896800000895d */ /* 0x004fea0003900000 */
[----:B------:R-:W2:Y:S02]  /*43d30*/  @!P0 SYNCS.PHASECHK.TRANS64 P0, [R3+URZ+0x38840], R2 ;  /* 0x03884002030085a7 */ /* 0x000ea4000800007f */
[----:B--2---:R-:W-:Y:S05]  /*43d40*/  @!P0 BRA `(.L_x_3973) ;  /* 0xfffffffc00f08947 */ /* 0x004fea000383ffff */
[----:B------:R-:W-:Y:S05]  /*43d50*/  BRA `(.L_x_4104) ;  /* 0xffffffac00a07947 */ /* 0x000fea000383ffff */
.L_x_3978:
[----:B0-----:R0:W2:Y:S02]  /*43d60*/  SYNCS.PHASECHK.TRANS64.TRYWAIT P0, [R3+URZ+0x38860], R2 ;  /* 0x03886002030075a7 */ /* 0x0010a4000800017f */
[----:B--2---:R-:W-:Y:S05]  /*43d70*/  @!P0 NANOSLEEP.SYNCS 0x989680 ;  /* 0x009896800000895d */ /* 0x004fea0003900000 */
[----:B------:R-:W2:Y:S02]  /*43d80*/  @!P0 SYNCS.PHASECHK.TRANS64 P0, [R3+URZ+0x38860], R2 ;  /* 0x03886002030085a7 */ /* 0x000ea4000800007f */
[----:B--2---:R-:W-:Y:S05]  /*43d90*/  @!P0 BRA `(.L_x_3978) ;  /* 0xfffffffc00f08947 */ /* 0x004fea000383ffff */
[----:B------:R-:W-:Y:S05]  /*43da0*/  BRA `(.L_x_4105) ;  /* 0xffffffb0001c7947 */ /* 0x000fea000383ffff */
.L_x_3993:
[----:B-1----:R1:W2:Y:S02]  /*43db0*/  SYNCS.PHASECHK.TRANS64.TRYWAIT P0, [R3+URZ+0x38840], R2 ;  /* 0x03884002030075a7 */ /* 0x0022a4000800017f */
[----:B--2---:R-:W-:Y:S05]  /*43dc0*/  @!P0 NANOSLEEP.SYNCS 0x989680 ;  /* 0x009896800000895d */ /* 0x004fea0003900000 */
[----:B------:R-:W2:Y:S02]  /*43dd0*/  @!P0 SYNCS.PHASECHK.TRANS64 P0, [R3+URZ+0x38840], R2 ;  /* 0x03884002030085a7 */ /* 0x000ea4000800007f */
[----:B--2---:R-:W-:Y:S05]  /*43de0*/  @!P0 BRA `(.L_x_3993) ;  /* 0xfffffffc00f08947 */ /* 0x004fea000383ffff */
[----:B------:R-:W-:Y:S05]  /*43df0*/  BRA `(.L_x_4106) ;  /* 0xffffffb800dc7947 */ /* 0x000fea000383ffff */
.L_x_3998:
[----:B--2---:R2:W3:Y:S02]  /*43e00*/  SYNCS.PHASECHK.TRANS64.TRYWAIT P0, [R3+URZ+0x38860], R2 ;  /* 0x03886002030075a7 */ /* 0x0044e4000800017f */
[----:B---3--:R-:W-:Y:S05]  /*43e10*/  @!P0 NANOSLEEP.SYNCS 0x989680 ;  /* 0x009896800000895d */ /* 0x008fea0003900000 */
[----:B------:R-:W3:Y:S02]  /*43e20*/  @!P0 SYNCS.PHASECHK.TRANS64 P0, [R3+URZ+0x38860], R2 ;  /* 0x03886002030085a7 */ /* 0x000ee4000800007f */
[----:B---3--:R-:W-:Y:S05]  /*43e30*/  @!P0 BRA `(.L_x_3998) ;  /* 0xfffffffc00f08947 */ /* 0x008fea000383ffff */
[----:B------:R-:W-:Y:S05]  /*43e40*/  BRA `(.L_x_4107) ;  /* 0xffffffbc005c7947 */ /* 0x000fea000383ffff */
.L_x_4014:
[----:B--2---:R-:W2:Y:S01]  /*43e50*/  LDL R2, [R1+0x430] ;  /* 0x0004300001027983 */ /* 0x004ea20000100800 */
        /* <DEDUP_REMOVED lines=8> */
.L_x_4109:
[----:B------:R-:W-:Y:S05]  /*43ee0*/  BSYNC B0 ;  /* 0x0000000000007941 */ /* 0x000fea0003800000 */
.L_x_4108:
        /* <DEDUP_REMOVED lines=9> */
.L_x_4110:
        /* <DEDUP_REMOVED lines=26> */
.L_x_4111:
        /* <DEDUP_REMOVED lines=8> */
.L_x_4112:
        /* <DEDUP_REMOVED lines=8> */
.L_x_4113:
        /* <DEDUP_REMOVED lines=8> */
.L_x_4114:
        /* <DEDUP_REMOVED lines=8> */
.L_x_4115:
        /* <DEDUP_REMOVED lines=9> */
.L_x_4116:
[----:B------:R-:W-:Y:S01]  /*443b0*/  IMAD.MOV.U32 R9, RZ, RZ, R14 ;  /* 0x000000ffff097224 */ /* 0x000fe200078e000e */
[----:B------:R-:W-:Y:S06]  /*443c0*/  BRA `(.L_x_4117) ;  /* 0xffffffc400987947 */ /* 0x000fec000383ffff */
.L_x_4017:
[----:B------:R-:W-:Y:S01]  /*443d0*/  BSSY B0, `(.L_x_4118) ;  /* 0x0000008000007945 */ /* 0x000fe20003800000 */
[----:B------:R-:W-:Y:S02]  /*443e0*/  IMAD.MOV.U32 R13, RZ, RZ, R2 ;  /* 0x000000ffff0d7224 */ /* 0x000fe400078e0002 */
[----:B------:R-:W-:Y:S02]  /*443f0*/  IMAD.MOV.U32 R12, RZ, RZ, 0x1 ;  /* 0x00000001ff0c7424 */ /* 0x000fe400078e00ff */
[----:B------:R-:W-:Y:S02]  /*44400*/  IMAD.MOV.U32 R11, RZ, RZ, RZ ;  /* 0x000000ffff0b7224 */ /* 0x000fe400078e00ff */
[----:B------:R-:W-:-:S07]  /*44410*/  IMAD.MOV.U32 R15, RZ, RZ, -0x1 ;  /* 0xffffffffff0f7424 */ /* 0x000fce00078e00ff */
[----:B0-----:R-:W-:Y:S05]  /*44420*/  WARPSYNC.COLLECTIVE R15, `(.L_x_4119) ;  /* 0x000000000f087348 */ /* 0x001fea0003c00000 */
[----:B------:R1:W2:Y:S02]  /*44430*/  SHFL.UP P6, R14, R13, R12, R11 ;  /* 0x0400000c0d0e7389 */ /* 0x0002a400000c000b */
[----:B012---:R-:W-:Y:S01]  /*44440*/  ENDCOLLECTIVE ;  /* 0x000000000000791b */ /* 0x007fe20003800000 */
.L_x_4119:
[----:B------:R-:W-:Y:S05]  /*44450*/  BSYNC B0 ;  /* 0x0000000000007941 */ /* 0x000fea0003800000 */
.L_x_4118:
        /* <DEDUP_REMOVED lines=10> */
.L_x_4120:
        /* <DEDUP_REMOVED lines=8> */
.L_x_4121:
        /* <DEDUP_REMOVED lines=8> */
.L_x_4122:
        /* <DEDUP_REMOVED lines=8> */
.L_x_4123:
        /* <DEDUP_REMOVED lines=9> */
.L_x_4124:
[----:B------:R-:W-:Y:S01]  /*44710*/  IMAD.MOV.U32 R9, RZ, RZ, R14 ;  /* 0x000000ffff097224 */ /* 0x000fe200078e000e */
[----:B------:R-:W-:Y:S06]  /*44720*/  BRA `(.L_x_4125) ;  /* 0xffffffc4006c7947 */ /* 0x000fec000383ffff */
.L_x_4019:
[----:B------:R-:W-:Y:S01]  /*44730*/  BSSY B0, `(.L_x_4126) ;  /* 0x0000006000007945 */ /* 0x000fe20003800000 */
[----:B------:R-:W-:Y:S01]  /*44740*/  PLOP3.LUT P6, PT, P6, PT, PT, 0x8, 0x0 ;  /* 0x000000000000781c */ /* 0x000fe200037ce170 */
[----:B------:R-:W-:-:S12]  /*44750*/  IMAD.MOV.U32 R15, RZ, RZ, -0x1 ;  /* 0xffffffffff0f7424 */ /* 0x000fd800078e00ff */
[----:B0-----:R-:W-:Y:S05]  /*44760*/  WARPSYNC.COLLECTIVE R15, `(.L_x_4127) ;  /* 0x000000000f087348 */ /* 0x001fea0003c00000 */
[----:B------:R-:W-:Y:S01]  /*44770*/  VOTE.ANY R14, PT, P6 ;  /* 0x00000000000e7806 */ /* 0x000fe200030e0100 */
[----:B0-----:R-:W-:Y:S06]  /*44780*/  ENDCOLLECTIVE ;  /* 0x000000000000791b */ /* 0x001fec0003800000 */
.L_x_4127:
[----:B------:R-:W-:Y:S05]  /*44790*/  BSYNC B0 ;  /* 0x0000000000007941 */ /* 0x000fea0003800000 */
.L_x_4126:
        /* <DEDUP_REMOVED lines=10> */
.L_x_4128:
[----:B------:R-:W-:Y:S02]  /*44840*/  IMAD.MOV.U32 R13, RZ, RZ, R6 ;  /* 0x000000ffff0d7224 */ /* 0x000fe400078e0006 */
[----:B------:R-:W-:-:S07]  /*44850*/  IMAD.MOV.U32 R0, RZ, RZ, R14 ;  /* 0x000000ffff007224 */ /* 0x000fce00078e000e */
[----:B------:R-:W-:Y:S05]  /*44860*/  WARPSYNC.COLLECTIVE R15, `(.L_x_4129) ;  /* 0x000000000f087348 */ /* 0x000fea0003c00000 */
[----:B------:R0:W1:Y:S02]  /*44870*/  SHFL.IDX P6, R14, R13, R12, R11 ;  /* 0x0000000c0d0e7389 */ /* 0x00006400000c000b */
[----:B01----:R-:W-:Y:S01]  /*44880*/  ENDCOLLECTIVE ;  /* 0x000000000000791b */ /* 0x003fe20003800000 */
.L_x_4129:
[----:B------:R-:W-:Y:S02]  /*44890*/  IMAD.MOV.U32 R6, RZ, RZ, R14 ;  /* 0x000000ffff067224 */ /* 0x000fe400078e000e */
[----:B------:R-:W-:-:S05]  /*448a0*/  IMAD.IADD R10, R4, 0x1, R10 ;  /* 0x00000001040a7824 */ /* 0x000fca00078e020a */
[----:B------:R2:W-:Y:S01]  /*448b0*/  STL [R1+0x43c], R10 ;  /* 0x00043c0a01007387 */ /* 0x0005e20000100800 */
[----:B------:R-:W-:Y:S05]  /*448c0*/  BRA `(.L_x_4130) ;  /* 0xffffffc4004c7947 */ /* 0x000fea000383ffff */
.L_x_4021:
        /* <DEDUP_REMOVED lines=8> */
.L_x_4132:
[----:B------:R-:W-:Y:S05]  /*44950*/  BSYNC B0 ;  /* 0x0000000000007941 */ /* 0x000fea0003800000 */
.L_x_4131:
[----:B------:R-:W-:Y:S01]  /*44960*/  IMAD.MOV.U32 R4, RZ, RZ, R14 ;  /* 0x000000ffff047224 */ /* 0x000fe200078e000e */
[----:B------:R-:W-:Y:S06]  /*44970*/  BRA `(.L_x_4133) ;  /* 0xffffffc400387947 */ /* 0x000fec000383ffff */
.L_x_4027:
[----:B0-----:R0:W1:Y:S02]  /*44980*/  SYNCS.PHASECHK.TRANS64.TRYWAIT P0, [R9+URZ+0x38820], R0 ;  /* 0x03882000090075a7 */ /* 0x001064000800017f */
[----:B-1----:R-:W-:Y:S05]  /*44990*/  @!P0 NANOSLEEP.SYNCS 0x989680 ;  /* 0x009896800000895d */ /* 0x002fea0003900000 */
[----:B------:R-:W1:Y:S02]  /*449a0*/  @!P0 SYNCS.PHASECHK.TRANS64 P0, [R9+URZ+0x38820], R0 ;  /* 0x03882000090085a7 */ /* 0x000e64000800007f */
[----:B-1----:R-:W-:Y:S05]  /*449b0*/  @!P0 BRA `(.L_x_4027) ;  /* 0xfffffffc00f08947 */ /* 0x002fea000383ffff */
[----:B------:R-:W-:Y:S05]  /*449c0*/  BRA `(.L_x_4134) ;  /* 0xffffffcc00d87947 */ /* 0x000fea000383ffff */
.L_x_4028:
        /* <DEDUP_REMOVED lines=11> */
.L_x_4136:
[----:B------:R-:W-:Y:S05]  /*44a80*/  BSYNC B0 ;  /* 0x0000000000007941 */ /* 0x000fea0003800000 */
.L_x_4135:
[----:B------:R-:W-:Y:S05]  /*44a90*/  BRA `(.L_x_4137) ;  /* 0xffffffcc00c07947 */ /* 0x000fea000383ffff */
.L_x_4029:
[----:B------:R-:W-:Y:S01]  /*44aa0*/  BSSY B0, `(.L_x_4138) ;  /* 0x0000006000007945 */ /* 0x000fe20003800000 */
[----:B------:R-:W-:-:S07]  /*44ab0*/  IMAD.MOV.U32 R15, RZ, RZ, -0x1 ;  /* 0xffffffffff0f7424 */ /* 0x000fce00078e00ff */
[----:B0-----:R-:W-:Y:S05]  /*44ac0*/  WARPSYNC.COLLECTIVE R15, `(.L_x_4139) ;  /* 0x000000000f0c7348 */ /* 0x001fea0003c00000 */
[----:B------:R-:W-:Y:S02]  /*44ad0*/  ELECT P6, UR62, PT ;  /* 0x00000000003e782f */ /* 0x000fe400038c0000 */
[----:B------:R-:W-:Y:S01]  /*44ae0*/  MOV R14, UR62 ;  /* 0x0000003e000e7c02 */ /* 0x000fe20008000f00 */
[----:B0-----:R-:W-:Y:S10]  /*44af0*/  ENDCOLLECTIVE ;  /* 0x000000000000791b */ /* 0x001ff40003800000 */
.L_x_4139:
[----:B------:R-:W-:Y:S05]  /*44b00*/  BSYNC B0 ;  /* 0x0000000000007941 */ /* 0x000fea0003800000 */
.L_x_4138:
[----:B------:R-:W-:Y:S05]  /*44b10*/  BRA `(.L_x_4140) ;  /* 0xffffffcc00b47947 */ /* 0x000fea000383ffff */
.L_x_4030:
[----:B0-----:R0:W1:Y:S02]  /*44b20*/  SYNCS.PHASECHK.TRANS64.TRYWAIT P0, [R5+URZ], R4 ;  /* 0x00000004050075a7 */ /* 0x001064000800017f */
[----:B-1----:R-:W-:Y:S05]  /*44b30*/  @!P0 NANOSLEEP.SYNCS 0x989680 ;  /* 0x009896800000895d */ /* 0x002fea0003900000 */
[----:B------:R-:W1:Y:S02]  /*44b40*/  @!P0 SYNCS.PHASECHK.TRANS64 P0, [R5+URZ], R4 ;  /* 0x00000004050085a7 */ /* 0x000e64000800007f */
[----:B-1----:R-:W-:Y:S05]  /*44b50*/  @!P0 BRA `(.L_x_4030) ;  /* 0xfffffffc00f08947 */ /* 0x002fea000383ffff */
[----:B------:R-:W-:Y:S05]  /*44b60*/  BRA `(.L_x_4141) ;  /* 0xffffffcc00dc7947 */ /* 0x000fea000383ffff */
.L_x_4031:
[----:B0-----:R0:W1:Y:S02]  /*44b70*/  SYNCS.PHASECHK.TRANS64.TRYWAIT P0, [R7+URZ], R2 ;  /* 0x00000002070075a7 */ /* 0x001064000800017f */
[----:B-1----:R-:W-:Y:S05]  /*44b80*/  @!P0 NANOSLEEP.SYNCS 0x989680 ;  /* 0x009896800000895d */ /* 0x002fea0003900000 */
[----:B------:R-:W1:Y:S02]  /*44b90*/  @!P0 SYNCS.PHASECHK.TRANS64 P0, [R7+URZ], R2 ;  /* 0x00000002070085a7 */ /* 0x000e64000800007f */
[----:B-1----:R-:W-:Y:S05]  /*44ba0*/  @!P0 BRA `(.L_x_4031) ;  /* 0xfffffffc00f08947 */ /* 0x002fea000383ffff */
[----:B------:R-:W-:Y:S05]  /*44bb0*/  BRA `(.L_x_4142) ;  /* 0xffffffcc00dc7947 */ /* 0x000fea000383ffff */
.L_x_4032:
[----:B-1----:R1:W2:Y:S02]  /*44bc0*/  SYNCS.PHASECHK.TRANS64.TRYWAIT P0, [R5+URZ], R4 ;  /* 0x00000004050075a7 */ /* 0x0022a4000800017f */
[----:B--2---:R-:W-:Y:S05]  /*44bd0*/  @!P0 NANOSLEEP.SYNCS 0x989680 ;  /* 0x009896800000895d */ /* 0x004fea0003900000 */
[----:B------:R-:W2:Y:S02]  /*44be0*/  @!P0 SYNCS.PHASECHK.TRANS64 P0, [R5+URZ], R4 ;  /* 0x00000004050085a7 */ /* 0x000ea4000800007f */
[----:B--2---:R-:W-:Y:S05]  /*44bf0*/  @!P0 BRA `(.L_x_4032) ;  /* 0xfffffffc00f08947 */ /* 0x004fea000383ffff */
[----:B------:R-:W-:Y:S05]  /*44c00*/  BRA `(.L_x_4143) ;  /* 0xffffffcc00d07947 */ /* 0x000fea000383ffff */
        .type           $_ZN7cutlass13device_kernelIN5flash11enable_sm90INS1_16FlashAttnFwdSm90INS1_25CollectiveMainloopFwdSm90ILi2EN4cute5tupleIJNS5_1CILi1EEES8_S8_EEENS6_IJNS7_ILi64EEESA_SA_EEELi512ENS_6half_tEfNS_4arch4Sm90ELb0ELb1ELb1ELb1ELb0ELb1ELb1ELb0ELb0ELb1ELb1ELb0EEENS1_21CollectiveEpilogueFwdINS6_IJSA_NS7_ILi512EEESA_EEES9_SC_SE_Li256ELb1ELb1ELb1ELb0EEENS1_36VarlenDynamicPersistentTileSchedulerILi64ELi64ELi256ELi128ELb1ELb1ELb1ELb1ELb0ELb1EEEEEEEEEvNT_6ParamsE$_ZZN5flash25CollectiveMainloopFwdSm90ILi2EN4cute5tupleIJNS1_1CILi1EEES4_S4_EEENS2_IJNS3_ILi64EEES6_S6_EEELi512EN7cutlass6half_tEfNS8_4arch4Sm90ELb0ELb1ELb1ELb1ELb0ELb1ELb1ELb0ELb0ELb1ELb1ELb0EE3mmaINS_16FlashAttnFwdSm90ISC_NS_21CollectiveEpilogueFwdINS2_IJS6_NS3_ILi512EEES6_EEES5_S9_SB_Li256ELb1ELb1ELb1ELb0EEENS_36VarlenDynamicPersistentTileSchedulerILi64ELi64ELi256ELi128ELb1ELb1ELb1ELb1ELb0ELb1EEEE13SharedStorageENS1_6TensorINS1_11ArrayEngineIfLm128EEENS1_6LayoutINS2_IJNS2_IJNS3_ILi2EEESR_NS3_ILi32EEEEEES4_S4_EEENS2_IJNS2_IJS4_SR_NS3_ILi4EEEEEENS3_ILi0EEESX_EEEEEEENS_7SoftmaxILi2ELi0EEEEEbRKNSC_6ParamsENS8_25PipelineTmaAsyncNoClusterILi2ENS8_16PipelineTmaAsyncILi2EEEEES19_RNS8_13PipelineStateILj2EEERT0_RT1_iRiRKNS_16SeqlenInfoQKNewKILb1ELb1EEENS2_IJiiiiEEERT_ENKUliT_T0_T1_E_clIZSD_ISM_S10_S12_EbS15_S19_S19_S1C_S1E_S1G_iS1H_S1L_S1M_S1O_EUlRS1P_iE0_NS3_ILb1EEES1W_EEDaiS1P_S1Q_S1R_,@function
        .size           $_ZN7cutlass13device_kernelIN5flash11enable_sm90INS1_16FlashAttnFwdSm90INS1_25CollectiveMainloopFwdSm90ILi2EN4cute5tupleIJNS5_1CILi1EEES8_S8_EEENS6_IJNS7_ILi64EEESA_SA_EEELi512ENS_6half_tEfNS_4arch4Sm90ELb0ELb1ELb1ELb1ELb0ELb1ELb1ELb0ELb0ELb1ELb1ELb0EEENS1_21CollectiveEpilogueFwdINS6_IJSA_NS7_ILi512EEESA_EEES9_SC_SE_Li256ELb1ELb1ELb1ELb0EEENS1_36VarlenDynamicPersistentTileSchedulerILi64ELi64ELi256ELi128ELb1ELb1ELb1ELb1ELb0ELb1EEEEEEEEEvNT_6ParamsE$_ZZN5flash25CollectiveMainloopFwdSm90ILi2EN4cute5tupleIJNS1_1CILi1EEES4_S4_EEENS2_IJNS3_ILi64EEES6_S6_EEELi512EN7cutlass6half_tEfNS8_4arch4Sm90ELb0ELb1ELb1ELb1ELb0ELb1ELb1ELb0ELb0ELb1ELb1ELb0EE3mmaINS_16FlashAttnFwdSm90ISC_NS_21CollectiveEpilogueFwdINS2_IJS6_NS3_ILi512EEES6_EEES5_S9_SB_Li256ELb1ELb1ELb1ELb0EEENS_36VarlenDynamicPersistentTileSchedulerILi64ELi64ELi256ELi128ELb1ELb1ELb1ELb1ELb0ELb1EEEE13SharedStorageENS1_6TensorINS1_11ArrayEngineIfLm128EEENS1_6LayoutINS2_IJNS2_IJNS3_ILi2EEESR_NS3_ILi32EEEEEES4_S4_EEENS2_IJNS2_IJS4_SR_NS3_ILi4EEEEEENS3_ILi0EEESX_EEEEEEENS_7SoftmaxILi2ELi0EEEEEbRKNSC_6ParamsENS8_25PipelineTmaAsyncNoClusterILi2ENS8_16PipelineTmaAsyncILi2EEEEES19_RNS8_13PipelineStateILj2EEERT0_RT1_iRiRKNS_16SeqlenInfoQKNewKILb1ELb1EEENS2_IJiiiiEEERT_ENKUliT_T0_T1_E_clIZSD_ISM_S10_S12_EbS15_S19_S19_S1C_S1E_S1G_iS1H_S1L_S1M_S1O_EUlRS1P_iE0_NS3_ILb1EEES1W_EEDaiS1P_S1Q_S1R_,(.L_x_6051 - $_ZN7cutlass13device_kernelIN5flash11enable_sm90INS1_16FlashAttnFwdSm90INS1_25CollectiveMainloopFwdSm90ILi2EN4cute5tupleIJNS5_1CILi1EEES8_S8_EEENS6_IJNS7_ILi64EEESA_SA_EEELi512ENS_6half_tEfNS_4arch4Sm90ELb0ELb1ELb1ELb1ELb0ELb1ELb1ELb0ELb0ELb1ELb1ELb0EEENS1_21CollectiveEpilogueFwdINS6_IJSA_NS7_ILi512EEESA_EEES9_SC_SE_Li256ELb1ELb1ELb1ELb0EEENS1_36VarlenDynamicPersistentTileSchedulerILi64ELi64ELi256ELi128ELb1ELb1ELb1ELb1ELb0ELb1EEEEEEEEEvNT_6ParamsE$_ZZN5flash25CollectiveMainloopFwdSm90ILi2EN4cute5tupleIJNS1_1CILi1EEES4_S4_EEENS2_IJNS3_ILi64EEES6_S6_EEELi512EN7cutlass6half_tEfNS8_4arch4Sm90ELb0ELb1ELb1ELb1ELb0ELb1ELb1ELb0ELb0ELb1ELb1ELb0EE3mmaINS_16FlashAttnFwdSm90ISC_NS_21CollectiveEpilogueFwdINS2_IJS6_NS3_ILi512EEES6_EEES5_S9_SB_Li256ELb1ELb1ELb1ELb0EEENS_36VarlenDynamicPersistentTileSchedulerILi64ELi64ELi256ELi128ELb1ELb1ELb1ELb1ELb0ELb1EEEE13SharedStorageENS1_6TensorINS1_11ArrayEngineIfLm128EEENS1_6LayoutINS2_IJNS2_IJNS3_ILi2EEESR_NS3_ILi32EEEEEES4_S4_EEENS2_IJNS2_IJS4_SR_NS3_ILi4EEEEEENS3_ILi0EEESX_EEEEEEENS_7SoftmaxILi2ELi0EEEEEbRKNSC_6ParamsENS8_25PipelineTmaAsyncNoClusterILi2ENS8_16PipelineTmaAsyncILi2EEEEES19_RNS8_13PipelineStateILj2EEERT0_RT1_iRiRKNS_16SeqlenInfoQKNewKILb1ELb1EEENS2_IJiiiiEEERT_ENKUliT_T0_T1_E_clIZSD_ISM_S10_S12_EbS15_S19_S19_S1C_S1E_S1G_iS1H_S1L_S1M_S1O_EUlRS1P_iE0_NS3_ILb1EEES1W_EEDaiS1P_S1Q_S1R_)
$_ZN7cutlass13device_kernelIN5flash11enable_sm90INS1_16FlashAttnFwdSm90INS1_25CollectiveMainloopFwdSm90ILi2EN4cute5tupleIJNS5_1CILi1EEES8_S8_EEENS6_IJNS7_ILi64EEESA_SA_EEELi512ENS_6half_tEfNS_4arch4Sm90ELb0ELb1ELb1ELb1ELb0ELb1ELb1ELb0ELb0ELb1ELb1ELb0EEENS1_21CollectiveEpilogueFwdINS6_IJSA_NS7_ILi512EEESA_EEES9_SC_SE_Li256ELb1ELb1ELb1ELb0EEENS1_36VarlenDynamicPersistentTileSchedulerILi64ELi64ELi256ELi128ELb1ELb1ELb1ELb1ELb0ELb1EEEEEEEEEvNT_6ParamsE$_ZZN5flash25CollectiveMainloopFwdSm90ILi2EN4cute5tupleIJNS1_1CILi1EEES4_S4_EEENS2_IJNS3_ILi64EEES6_S6_EEELi512EN7cutlass6half_tEfNS8_4arch4Sm90ELb0ELb1ELb1ELb1ELb0ELb1ELb1ELb0ELb0ELb1ELb1ELb0EE3mmaINS_16FlashAttnFwdSm90ISC_NS_21CollectiveEpilogueFwdINS2_IJS6_NS3_ILi512EEES6_EEES5_S9_SB_Li256ELb1ELb1ELb1ELb0EEENS_36VarlenDynamicPersistentTileSchedulerILi64ELi64ELi256ELi128ELb1ELb1ELb1ELb1ELb0ELb1EEEE13SharedStorageENS1_6TensorINS1_11ArrayEngineIfLm128EEENS1_6LayoutINS2_IJNS2_IJNS3_ILi2EEESR_NS3_ILi32EEEEEES4_S4_EEENS2_IJNS2_IJS4_SR_NS3_ILi4EEEEEENS3_ILi0EEESX_EEEEEEENS_7SoftmaxILi2ELi0EEEEEbRKNSC_6ParamsENS8_25PipelineTmaAsyncNoClusterILi2ENS8_16PipelineTmaAsyncILi2EEEEES19_RNS8_13PipelineStateILj2EEERT0_RT1_iRiRKNS_16SeqlenInfoQKNewKILb1ELb1EEENS2_IJiiiiEEERT_ENKUliT_T0_T1_E_clIZSD_ISM_S10_S12_EbS15_S19_S19_S1C_S1E_S1G_iS1H_S1L_S1M_S1O_EUlRS1P_iE0_NS3_ILb1EEES1W_EEDaiS1P_S1Q_S1R_:
        /* <DEDUP_REMOVED lines=22> */
.L_x_4145:
[----:B------:R-:W-:Y:S05]  /*44d70*/  BSYNC B1 ;  /* 0x0000000000017941 */ /* 0x000fea0003800000 */
.L_x_4144:
        /* <DEDUP_REMOVED lines=17> */
.L_x_4147:
[----:B------:R-:W-:Y:S05]  /*44e90*/  BSYNC B1 ;  /* 0x0000000000017941 */ /* 0x000fea0003800000 */
.L_x_4146:
        /* <DEDUP_REMOVED lines=10> */
.L_x_4149:
[----:B------:R-:W-:Y:S05]  /*44f40*/  BSYNC B1 ;  /* 0x0000000000017941 */ /* 0x000fea0003800000 */
.L_x_4148:
[----:B------:R-:W2:Y:S01]  /*44f50*/  LDL.64 R10, [R0] ;  /* 0x00000000000a7983 */ /* 0x000ea20000100a00 */
[C---:B------:R-:W-:Y:S02]  /*44f60*/  R2UR UR6, R2.reuse ;  /* 0x00000000020672ca */ /* 0x040fe400000e0000 */
[C---:B------:R-:W-:Y:S01]  /*44f70*/  R2UR UR7, R3.reuse ;  /* 0x00000000030772ca */ /* 0x040fe200000e0000 */
[----:B------:R-:W3:Y:S01]  /*44f80*/  LDL.64 R6, [R0+0x28] ;  /* 0x0000280000067983 */ /* 0x000ee20000100a00 */
[C---:B------:R-:W-:Y:S02]  /*44f90*/  R2UR UR4, R2.reuse ;  /* 0x00000000020472ca */ /* 0x040fe400000e0000 */
[----:B------:R-:W-:Y:S01]  /*44fa0*/  R2UR UR5, R3 ;  /* 0x00000000030572ca */ /* 0x000fe200000e0000 */
[----:B0----5:R-:W4:Y:S08]  /*44fb0*/  LDL.64 R12, [R0+0x20] ;  /* 0x00002000000c7983 */ /* 0x021f300000100a00 */
[----:B--2---:R-:W2:Y:S04]  /*44fc0*/  LD.E R5, desc[UR6][R10.64] ;  /* 0x000000060a057980 */ /* 0x004ea8000c101900 */
[----:B---3--:R-:W2:Y:S04]  /*44fd0*/  LD.E.64 R6, desc[UR4][R6.64] ;  /* 0x0000000406067980 */ /* 0x008ea8000c101b00 */
[----:B------:R-:W3:Y:S01]  /*44fe0*/  LDL.64 R10, [R0+0x8] ;  /* 0x00000800000a7983 */ /* 0x000ee20000100a00 */
[----:B------:R-:W-:Y:S05]  /*44ff0*/  WARPSYNC.ALL ;  /* 0x0000000000007948 */ /* 0x000fea0003800000 */
[----:B------:R-:W-:-:S02]  /*45000*/  R2UR UR4, R2 ;  /* 0x00000000020472ca */ /* 0x000fc400000e0000 */
[C---:B------:R-:W-:Y:S02]  /*45010*/  R2UR UR5, R3.reuse ;  /* 0x00000000030572ca */ /* 0x040fe400000e0000 */
[----:B------:R-:W-:Y:S02]  /*45020*/  R2UR UR6, R2 ;  /* 0x00000000020672ca */ /* 0x000fe400000e0000 */
[----:B------:R-:W-:-:S09]  /*45030*/  R2UR UR7, R3 ;  /* 0x00000000030772ca */ /* 0x000fd200000e0000 */
[----:B---3--:R0:W-:Y:S04]  /*45040*/  ST.E desc[UR4][R10.64], RZ ;  /* 0x000000ff0a007985 */ /* 0x0081e8000c101904 */
[----:B----4-:R-:W3:Y:S01]  /*45050*/  LD.E.64 R14, desc[UR6][R12.64] ;  /* 0x000000060c0e7980 */ /* 0x010ee2000c101b00 */
[----:B--2---:R-:W-:Y:S01]  /*45060*/  IMAD R6, R5, 0x200, R6 ;  /* 0x0000020005067824 */ /* 0x004fe200078e0206 */
[----:B------:R-:W-:Y:S01]  /*45070*/  R2UR UR7, R7 ;  /* 0x00000000070772ca */ /* 0x000fe200000e0000 */
[----:B------:R-:W-:Y:S01]  /*45080*/  WARPGROUP.ARRIVE ;  /* 0x00000000000079c5 */ /* 0x000fe20000000000 */
[----:B------:R-:W-:Y:S01]  /*45090*/  R2UR UR8, R2 ;  /* 0x00000000020872ca */ /* 0x000fe200000e0000 */
[----:B------:R-:W-:Y:S01]  /*450a0*/  IMAD.MOV.U32 R5, RZ, RZ, 0x1 ;  /* 0x00000001ff057424 */ /* 0x000fe200078e00ff */
[----:B------:R-:W-:-:S02]  /*450b0*/  R2UR UR6, R6 ;  /* 0x00000000060672ca */ /* 0x000fc400000e0000 */
        /* <DEDUP_REMOVED lines=55> */
[----:B------:R-:W-:-:S13]  /*45430*/  R2UR UR5, R3 ;  /* 0x00000000030572ca */ /* 0x000fda00000e0000 */
[----:B--2---:R-:W2:Y:S04]  /*45440*/  LD.E R12, desc[UR4][R6.64] ;  /* 0x00000004060c7980 */ /* 0x004ea8000c101900 */
[----:B------:R-:W3:Y:S01]  /*45450*/  LDL.64 R6, [R0+0x30] ;  /* 0x0000300000067983 */ /* 0x000ee20000100a00 */
[----:B------:R-:W-:Y:S01]  /*45460*/  BSSY B1, `(.L_x_4151) ;  /* 0x0000008000017945 */ /* 0x000fe20003800000 */
[----:B--2---:R-:W-:-:S04]  /*45470*/  LEA.HI R13, R12, R12, RZ, 0x1 ;  /* 0x0000000c0c0d7211 */ /* 0x004fc800078f08ff */
[----:B------:R-:W-:-:S05]  /*45480*/  LOP3.LUT R13, R13, 0xfffffffe, RZ, 0xc0, !PT ;  /* 0xfffffffe0d0d7812 */ /* 0x000fca00078ec0ff */
[----:B------:R-:W-:Y:S01]  /*45490*/  IMAD.IADD R13, R12, 0x1, -R13 ;  /* 0x000000010c0d7824 */ /* 0x000fe200078e0a0d */
[----:B---3--:R-:W-:-:S04]  /*454a0*/  MOV R12, R6 ;  /* 0x00000006000c7202 */ /* 0x008fc80000000f00 */
[----:B------:R-:W-:-:S04]  /*454b0*/  SHF.L.U32 R13, R13, 0x1f, RZ ;  /* 0x0000001f0d0d7819 */ /* 0x000fc800000006ff */
[----:B------:R-:W1:Y:S02]  /*454c0*/  SYNCS.PHASECHK.TRANS64.TRYWAIT P0, [R12+URZ+0x38810], R13 ;  /* 0x0388100d0c0075a7 */ /* 0x000e64000800017f */
[----:B01----:R-:W-:Y:S05]  /*454d0*/  @!P0 BRA `(.L_x_4152) ;  /* 0x000000ec00708947 */ /* 0x003fea0003800000 */
.L_x_4175:
[----:B------:R-:W-:Y:S05]  /*454e0*/  BSYNC B1 ;  /* 0x0000000000017941 */ /* 0x000fea0003800000 */
.L_x_4151:
[----:B------:R-:W0:Y:S01]  /*454f0*/  LDL.64 R6, [R0+0x40] ;  /* 0x0000400000067983 */ /* 0x000e220000100a00 */
[----:B------:R-:W-:Y:S02]  /*45500*/  R2UR UR4, R2 ;  /* 0x00000000020472ca */ /* 0x000fe400000e0000 */
[----:B------:R-:W-:Y:S01]  /*45510*/  R2UR UR5, R3 ;  /* 0x00000000030572ca */ /* 0x000fe200000e0000 */
[----:B------:R-:W2:-:S12]  /*45520*/  LDL.64 R10, [R0] ;  /* 0x00000000000a7983 */ /* 0x000e980000100a00 */
[----:B0-----:R-:W3:Y:S01]  /*45530*/  LD.E R12, desc[UR4][R6.64+0x1c] ;  /* 0x00001c04060c7980 */ /* 0x001ee2000c101900 */
[----:B------:R-:W-:Y:S02]  /*45540*/  R2UR UR6, R2 ;  /* 0x00000000020672ca */ /* 0x000fe400000e0000 */
[----:B------:R-:W-:Y:S01]  /*45550*/  R2UR UR7, R3 ;  /* 0x00000000030772ca */ /* 0x000fe200000e0000 */
[----:B--2---:R0:W5:Y:S01]  /*45560*/  LD.E R14, desc[UR4][R10.64] ;  /* 0x000000040a0e7980 */ /* 0x004162000c101900 */
[----:B------:R-:W-:Y:S11]  /*45570*/  BSSY B1, `(.L_x_4153) ;  /* 0x0000006000017945 */ /* 0x000ff60003800000 */
[----:B------:R0:W5:Y:S01]  /*45580*/  LD.E R15, desc[UR6][R10.64+0x4] ;  /* 0x000004060a0f7980 */ /* 0x000162000c101900 */
[----:B---3--:R-:W-:-:S04]  /*45590*/  LOP3.LUT R12, R12, 0x1, RZ, 0xfc, !PT ;  /* 0x000000010c0c7812 */ /* 0x008fc800078efcff */
[----:B------:R-:W-:-:S13]  /*455a0*/  ISETP.NE.AND P0, PT, R12, 0x3, PT ;  /* 0x000000030c00780c */ /* 0x000fda0003f05270 */
[----:B0-----:R-:W-:Y:S05]  /*455b0*/  @!P0 BRA `(.L_x_4154) ;  /* 0x0000000000048947 */ /* 0x001fea0003800000 */
[----:B------:R-:W-:Y:S01]  /*455c0*/  BPT.TRAP 0x1 ;  /* 0x000000040000795c */ /* 0x000fe20000300000 */
.L_x_4154:
[----:B------:R-:W-:Y:S05]  /*455d0*/  BSYNC B1 ;  /* 0x0000000000017941 */ /* 0x000fea0003800000 */
.L_x_4153:
        /* <DEDUP_REMOVED lines=17> */
.L_x_4156:
[----:B------:R-:W-:Y:S05]  /*456f0*/  BSYNC B1 ;  /* 0x0000000000017941 */ /* 0x000fea0003800000 */
.L_x_4155:
        /* <DEDUP_REMOVED lines=10> */
.L_x_4158:
[----:B------:R-:W-:Y:S05]  /*457a0*/  BSYNC B1 ;  /* 0x0000000000017941 */ /* 0x000fea0003800000 */
.L_x_4157:
        /* <DEDUP_REMOVED lines=303> */
[----:B------:R-:W-:Y:S01]  /*46aa0*/  R2UR UR9, R3 ;  /* 0x00000000030972ca */ /* 0x000fe200000e0000 */
        /* <DEDUP_REMOVED lines=275> */
[----:B--2---:R-:W2:Y:S01]  /*47be0*/  LD.E.64 R6, desc[UR4][R6.64] ;  /* 0x0000000406067980 */ /* 0x004ea2000c101b00 */
[----:B------:R-:W-:Y:S02]  /*47bf0*/  R2UR UR4, R2 ;  /* 0x00000000020472ca */ /* 0x000fe400000e0000 */
[----:B------:R-:W-:-:S13]  /*47c00*/  R2UR UR5, R3 ;  /* 0x00000000030572ca */ /* 0x000fda00000e0000 */
[----:B------:R-:W3:Y:S01]  /*47c10*/  LD.E R5, desc[UR4][R8.64+0x24] ;  /* 0x0000240408057980 */ /* 0x000ee2000c101900 */
        /* <DEDUP_REMOVED lines=11> */
[----:B------:R-:W4:Y:S04]  /*47cd0*/  LD.E R18, desc[UR10][R8.64+0xc] ;  /* 0x00000c0a08127980 */ /* 0x000f28000c101900 */
[----:B------:R-:W4:Y:S06]  /*47ce0*/  LD.E R19, desc[UR8][R8.64+0x10] ;  /* 0x0000100808137980 */ /* 0x000f2c000c101900 */
[----:B------:R-:W4:Y:S04]  /*47cf0*/  LD.E R20, desc[UR12][R8.64+0x14] ;  /* 0x0000140c08147980 */ /* 0x000f28000c101900 */
[----:B--2---:R-:W2:Y:S01]  /*47d00*/  LD.E R15, desc[UR4][R6.64] ;  /* 0x00000004060f7980 */ /* 0x004ea2000c101900 */
[----:B------:R-:W-:-:S02]  /*47d10*/  R2UR UR4, R2 ;  /* 0x00000000020472ca */ /* 0x000fc400000e0000 */
[----:B------:R-:W-:-:S13]  /*47d20*/  R2UR UR5, R3 ;  /* 0x00000000030572ca */ /* 0x000fda00000e0000 */
[----:B------:R-:W2:Y:S01]  /*47d30*/  LD.E R60, desc[UR4][R8.64] ;  /* 0x00000004083c7980 */ /* 0x000ea2000c101900 */
[----:B------:R-:W-:Y:S02]  /*47d40*/  R2UR UR4, R2 ;  /* 0x00000000020472ca */ /* 0x000fe400000e0000 */
[----:B------:R-:W-:Y:S02]  /*47d50*/  R2UR UR5, R3 ;  /* 0x00000000030572ca */ /* 0x000fe400000e0000 */
[----:B---3--:R-:W-:-:S11]  /*47d60*/  ISETP.NE.AND P1, PT, R5, 0x1, PT ;  /* 0x000000010500780c */ /* 0x008fd60003f25270 */
[----:B------:R1:W3:Y:S02]  /*47d70*/  LD.E R56, desc[UR4][R56.64] ;  /* 0x0000000438387980 */ /* 0x0002e4000c101900 */
[C---:B------:R-:W-:Y:S02]  /*47d80*/  @P1 R2UR UR4, R2.reuse ;  /* 0x00000000020412ca */ /* 0x040fe400000e0000 */
[C---:B------:R-:W-:Y:S02]  /*47d90*/  @P1 R2UR UR5, R3.reuse ;  /* 0x00000000030512ca */ /* 0x040fe400000e0000 */
[----:B------:R-:W-:Y:S02]  /*47da0*/  @P1 R2UR UR6, R2 ;  /* 0x00000000020612ca */ /* 0x000fe400000e0000 */
[----:B------:R-:W-:-:S09]  /*47db0*/  @P1 R2UR UR7, R3 ;  /* 0x00000000030712ca */ /* 0x000fd200000e0000 */
[----:B------:R-:W3:Y:S04]  /*47dc0*/  @P1 LD.E R59, desc[UR4][R8.64+0x28] ;  /* 0x00002804083b1980 */ /* 0x000ee8000c101900 */
[----:B------:R-:W3:Y:S01]  /*47dd0*/  @P1 LD.E R58, desc[UR6][R8.64+0x2c] ;  /* 0x00002c06083a1980 */ /* 0x000ee2000c101900 */
[C---:B------:R-:W-:Y:S02]  /*47de0*/  R2UR UR4, R2.reuse ;  /* 0x00000000020472ca */ /* 0x040fe400000e0000 */
[C---:B------:R-:W-:Y:S02]  /*47df0*/  R2UR UR5, R3.reuse ;  /* 0x00000000030572ca */ /* 0x040fe400000e0000 */
[----:B------:R-:W-:Y:S02]  /*47e00*/  R2UR UR6, R2 ;  /* 0x00000000020672ca */ /* 0x000fe400000e0000 */
[----:B------:R-:W-:-:S09]  /*47e10*/  R2UR UR7, R3 ;  /* 0x00000000030772ca */ /* 0x000fd200000e0000 */
[----:B------:R-:W3:Y:S04]  /*47e20*/  LD.E R6, desc[UR4][R8.64+0x8] ;  /* 0x0000080408067980 */ /* 0x000ee8000c101900 */
[----:B------:R-:W3:Y:S01]  /*47e30*/  LD.E R7, desc[UR6][R8.64+0x4] ;  /* 0x0000040608077980 */ /* 0x000ee2000c101900 */
[----:B----4-:R-:W-:Y:S01]  /*47e40*/  ISETP.GE.AND P2, PT, R10, 0x1, PT ;  /* 0x000000010a00780c */ /* 0x010fe20003f46270 */
[----:B------:R-:W-:Y:S01]  /*47e50*/  BSSY B1, `(.L_x_4160) ;  /* 0x000008b000017945 */ /* 0x000fe20003800000 */
        /* <DEDUP_REMOVED lines=12> */
[----:B------:R-:W-:Y:S01]  /*47f20*/  SHF.R.S32.HI R43, RZ, 0x1f, R60 ;  /* 0x0000001fff2b7819 */ /* 0x000fe2000001143c */
[----:B------:R-:W-:-:S03]  /*47f30*/  FMUL.FTZ R39, R41, R15 ;  /* 0x0000000f29277220 */ /* 0x000fc60000410000 */
[-C--:B------:R-:W-:Y:S01]  /*47f40*/  LEA.HI R36, R43, R60.reuse, RZ, 0x7 ;  /* 0x0000003c2b247211 */ /* 0x080fe200078f38ff */
[-C--:B------:R-:W-:Y:S01]  /*47f50*/  FMUL.FTZ R41, R45, R15.reuse ;  /* 0x0000000f2d297220 */ /* 0x080fe20000410000 */
[-C--:B0-----:R-:W-:Y:S02]  /*47f60*/  FMUL.FTZ R12, R27, R15.reuse ;  /* 0x0000000f1b0c7220 */ /* 0x081fe40000410000 */
[----:B------:R-:W-:Y:S01]  /*47f70*/  LOP3.LUT R45, R36, 0xffffff80, RZ, 0xc0, !PT ;  /* 0xffffff80242d7812 */ /* 0x000fe200078ec0ff */
[-C--:B------:R-:W-:Y:S01]  /*47f80*/  FMUL.FTZ R27, R38, R15.reuse ;  /* 0x0000000f261b7220 */ /* 0x080fe20000410000 */
[-C--:B------:R-:W-:Y:S01]  /*47f90*/  FMUL.FTZ R38, R40, R15.reuse ;  /* 0x0000000f28267220 */ /* 0x080fe20000410000 */
[-C--:B------:R-:W-:Y:S02]  /*47fa0*/  FMUL.FTZ R40, R44, R15.reuse ;  /* 0x0000000f2c287220 */ /* 0x080fe40000410000 */
[----:B------:R-:W-:Y:S02]  /*47fb0*/  IMAD.IADD R44, R60, 0x1, -R45 ;  /* 0x000000013c2c7824 */ /* 0x000fe400078e0a2d */
[-C--:B------:R-:W-:Y:S01]  /*47fc0*/  FMUL.FTZ R36, R47, R15.reuse ;  /* 0x0000000f2f247220 */ /* 0x080fe20000410000 */
[----:B------:R-:W-:Y:S01]  /*47fd0*/  FMUL.FTZ R21, R34, R15 ;  /* 0x0000000f22157220 */ /* 0x000fe20000410000 */
[----:B------:R-:W-:-:S02]  /*47fe0*/  LEA.HI R43, R43, R60, RZ, 0x2 ;  /* 0x0000003c2b2b7211 */ /* 0x000fc400078f10ff */
[----:B------:R-:W-:Y:S01]  /*47ff0*/  SHF.R.S32.HI R47, RZ, 0x1f, R44 ;  /* 0x0000001fff2f7819 */ /* 0x000fe2000001142c */
[-C--:B------:R-:W-:Y:S01]  /*48000*/  FMUL.FTZ R34, R46, R15.reuse ;  /* 0x0000000f2e227220 */ /* 0x080fe20000410000 */
[----:B-1----:R-:W-:Y:S02]  /*48010*/  LOP3.LUT R57, R43, 0xfffffffc, RZ, 0xc0, !PT ;  /* 0xfffffffc2b397812 */ /* 0x002fe400078ec0ff */
[-C--:B------:R-:W-:Y:S01]  /*48020*/  LEA.HI R46, R47, R44.reuse, RZ, 0x2 ;  /* 0x0000002c2f2e7211 */ /* 0x080fe200078f10ff */
[-C--:B------:R-:W-:Y:S01]  /*48030*/  FMUL.FTZ R45, R48, R15.reuse ;  /* 0x0000000f302d7220 */ /* 0x080fe20000410000 */
[-C--:B------:R-:W-:Y:S01]  /*48040*/  FMUL.FTZ R14, R31, R15.reuse ;  /* 0x0000000f1f0e7220 */ /* 0x080fe20000410000 */
[-C--:B------:R-:W-:Y:S01]  /*48050*/  FMUL.FTZ R31, R42, R15.reuse ;  /* 0x0000000f2a1f7220 */ /* 0x080fe20000410000 */
[--C-:B------:R-:W-:Y:S02]  /*48060*/  SHF.R.S32.HI R43, RZ, 0x2, R46.reuse ;  /* 0x00000002ff2b7819 */ /* 0x100fe4000001142e */
[----:B------:R-:W-:Y:S01]  /*48070*/  SHF.R.S32.HI R48, RZ, 0x1f, R46 ;  /* 0x0000001fff307819 */ /* 0x000fe2000001142e */
[----:B------:R-:W-:Y:S01]  /*48080*/  IMAD.IADD R57, R60, 0x1, -R57 ;  /* 0x000000013c397824 */ /* 0x000fe200078e0a39 */
[----:B------:R-:W-:Y:S01]  /*48090*/  LEA.HI R42, R47, R44, RZ, 0x5 ;  /* 0x0000002c2f2a7211 */ /* 0x000fe200078f28ff */
[----:B------:R-:W-:Y:S01]  /*480a0*/  FMUL.FTZ R47, R49, R15 ;  /* 0x0000000f312f7220 */ /* 0x000fe20000410000 */
[----:B------:R-:W-:-:S02]  /*480b0*/  LEA.HI R48, R48, R43, RZ, 0x3 ;  /* 0x0000002b30307211 */ /* 0x000fc400078f18ff */
[----:B------:R-:W-:Y:S02]  /*480c0*/  SHF.R.S32.HI R49, RZ, 0x5, R42 ;  /* 0x00000005ff317819 */ /* 0x000fe4000001142a */
[----:B------:R-:W-:Y:S02]  /*480d0*/  LEA.HI R42, R57, R57, RZ, 0x1 ;  /* 0x00000039392a7211 */ /* 0x000fe400078f08ff */
[----:B------:R-:W-:Y:S01]  /*480e0*/  LOP3.LUT R48, R48, 0xfffffff8, RZ, 0xc0, !PT ;  /* 0xfffffff830307812 */ /* 0x000fe200078ec0ff */
[----:B---3--:R-:W-:Y:S01]  /*480f0*/  IMAD R49, R56, 0x4, R49 ;  /* 0x0000000438317824 */ /* 0x008fe200078e0231 */
[----:B------:R-:W-:-:S03]  /*48100*/  LOP3.LUT R56, R42, 0x1ffffffe, RZ, 0xc0, !PT ;  /* 0x1ffffffe2a387812 */ /* 0x000fc600078ec0ff */
[----:B------:R-:W-:Y:S02]  /*48110*/  IMAD.IADD R48, R43, 0x1, -R48 ;  /* 0x000000012b307824 */ /* 0x000fe400078e0a30 */
[----:B------:R-:W-:Y:S02]  /*48120*/  IMAD.IADD R56, R57, 0x1, -R56 ;  /* 0x0000000139387824 */ /* 0x000fe400078e0a38 */
[----:B------:R-:W-:-:S04]  /*48130*/  IMAD.U32 R49, R49, 0x10, R48 ;  /* 0x0000001031317824 */ /* 0x000fc800078e0030 */
[----:B------:R-:W-:-:S04]  /*48140*/  IMAD R56, R56, 0x8, R49 ;  /* 0x0000000838387824 */ /* 0x000fc800078e0231 */
[----:B------:R-:W-:-:S05]  /*48150*/  @P1 IMAD.HI.U32 R59, R56, R59, RZ ;  /* 0x0000003b383b1227 */ /* 0x000fca00078e00ff */
        /* <DEDUP_REMOVED lines=17> */
[----:B------:R-:W2:Y:S01]  /*48270*/  MUFU.TANH R24, R24 ;  /* 0x0000001800187308 */ /* 0x000ea20000002400 */
[----:B------:R-:W-:-:S07]  /*48280*/  LOP3.LUT R15, RZ, R18, RZ, 0x33, !PT ;  /* 0x00000012ff0f7212 */ /* 0x000fce00078e33ff */
        /* <DEDUP_REMOVED lines=32> */
[----:B------:R-:W-:Y:S01]  /*48490*/  IMAD.IADD R48, R48, 0x1, R15 ;  /* 0x0000000130307824 */ /* 0x000fe200078e020f */
[----:B0-----:R-:W-:Y:S01]  /*484a0*/  VIADDMNMX R51, R59, R55, R50, PT ;  /* 0x000000373b337246 */ /* 0x001fe20003800132 */
[----:B------:R-:W-:-:S02]  /*484b0*/  IMAD.IADD R54, R20, 0x1, -R57 ;  /* 0x0000000114367824 */ /* 0x000fc400078e0a39 */
[----:B------:R-:W-:Y:S01]  /*484c0*/  IMAD.IADD R4, R48, 0x1, R59 ;  /* 0x0000000130047824 */ /* 0x000fe200078e023b */
[----:B--234-:R-:W-:Y:S06]  /*484d0*/  @!P2 BRA `(.L_x_4161) ;  /* 0x000000000088a947 */ /* 0x01cfec0003800000 */
        /* <DEDUP_REMOVED lines=16> */
.L_x_4165:
[----:B------:R-:W-:Y:S05]  /*485e0*/  BSYNC B3 ;  /* 0x0000000000037941 */ /* 0x000fea0003800000 */
.L_x_4164:
[----:B------:R-:W-:Y:S01]  /*485f0*/  LOP3.LUT R15, RZ, R15, RZ, 0x33, !PT ;  /* 0x0000000fff0f7212 */ /* 0x000fe200078e33ff */
[----:B------:R-:W-:Y:S06]  /*48600*/  BRA `(.L_x_4166) ;  /* 0x0000000000287947 */ /* 0x000fec0003800000 */
.L_x_4163:
        /* <DEDUP_REMOVED lines=10> */
.L_x_4166:
[----:B------:R-:W-:Y:S05]  /*486b0*/  BSYNC B2 ;  /* 0x0000000000027941 */ /* 0x000fea0003800000 */
.L_x_4162:
[----:B------:R-:W-:-:S04]  /*486c0*/  IMAD R18, R10, R15, -R57 ;  /* 0x0000000f0a127224 */ /* 0x000fc800078e0a39 */
[----:B------:R-:W-:-:S05]  /*486d0*/  IMAD R15, R49, -0x2, R18 ;  /* 0xfffffffe310f7824 */ /* 0x000fca00078e0212 */
[----:B------:R-:W-:Y:S02]  /*486e0*/  VIMNMX R4, R4, R15, !PT ;  /* 0x0000000f04047248 */ /* 0x000fe40007fe0100 */
[----:B------:R-:W-:-:S07]  /*486f0*/  VIADDMNMX R51, R15, R10, R51, PT ;  /* 0x0000000a0f337246 */ /* 0x000fce0003800133 */
.L_x_4161:
[----:B------:R-:W-:Y:S05]  /*48700*/  BSYNC B1 ;  /* 0x0000000000017941 */ /* 0x000fea0003800000 */
.L_x_4160:
[C---:B------:R-:W-:Y:S01]  /*48710*/  ISETP.GE.AND P1, PT, R54.reuse, 0x2, PT ;  /* 0x000000023600780c */ /* 0x040fe20003f26270 */
[----:B------:R-:W-:Y:S01]  /*48720*/  BSSY B1, `(.L_x_4167) ;  /* 0x0000072000017945 */ /* 0x000fe20003800000 */
[----:B------:R-:W-:Y:S02]  /*48730*/  ISETP.GE.AND P5, PT, R54, 0xa, PT ;  /* 0x0000000a3600780c */ /* 0x000fe40003fa6270 */
        /* <DEDUP_REMOVED lines=67> */
[----:B-1----:R-:W-:Y:S02]  /*48b70*/  FSEL R45, R11, -INF , !P6 ;  /* 0xff8000000b2d7808 */ /* 0x002fe40007000000 */
[----:B------:R-:W-:-:S04]  /*48b80*/  ISETP.GE.AND P6, PT, R54, 0x3a, PT ;  /* 0x0000003a3600780c */ /* 0x000fc80003fc6270 */
[----:B------:R-:W-:Y:S02]  /*48b90*/  P2R R54, PR, RZ, 0x40 ;  /* 0x00000040ff367803 */ /* 0x000fe40000000000 */
[----:B------:R-:W-:-:S04]  /*48ba0*/  ISETP.GT.AND P6, PT, R4, 0x39, !P6 ;  /* 0x000000390400780c */ /* 0x000fc800077c4270 */
[----:B------:R-:W-:Y:S02]  /*48bb0*/  ISETP.LT.OR P6, PT, R51, 0x3a, P6 ;  /* 0x0000003a3300780c */ /* 0x000fe400037c1670 */
[----:B------:R-:W0:Y:S02]  /*48bc0*/  SHFL.IDX PT, R51, R56, 0x1, 0x1c1f ;  /* 0x003c1f0038337f89 */ /* 0x000e2400000e0000 */
[----:B------:R-:W-:Y:S02]  /*48bd0*/  FSEL R11, R53, -INF , !P6 ;  /* 0xff800000350b7808 */ /* 0x000fe40007000000 */
[----:B------:R-:W-:Y:S02]  /*48be0*/  ISETP.GE.AND P6, PT, R10, 0x1, PT ;  /* 0x000000010a00780c */ /* 0x000fe40003fc6270 */
[----:B0-----:R-:W-:Y:S01]  /*48bf0*/  VIADDMNMX R47, R51, R55, R50, PT ;  /* 0x00000037332f7246 */ /* 0x001fe20003800132 */
        /* <DEDUP_REMOVED lines=18> */
.L_x_4172:
[----:B------:R-:W-:Y:S05]  /*48d20*/  BSYNC B3 ;  /* 0x0000000000037941 */ /* 0x000fea0003800000 */
.L_x_4171:
[----:B------:R-:W-:Y:S01]  /*48d30*/  LOP3.LUT R7, RZ, R7, RZ, 0x33, !PT ;  /* 0x00000007ff077212 */ /* 0x000fe200078e33ff */
[----:B------:R-:W-:Y:S06]  /*48d40*/  BRA `(.L_x_4173) ;  /* 0x0000000000287947 */ /* 0x000fec0003800000 */
.L_x_4170:
        /* <DEDUP_REMOVED lines=10> */
.L_x_4173:
[----:B------:R-:W-:Y:S05]  /*48df0*/  BSYNC B2 ;  /* 0x0000000000027941 */ /* 0x000fea0003800000 */
.L_x_4169:
[----:B------:R-:W-:-:S04]  /*48e00*/  IMAD R4, R10, R7, -R57 ;  /* 0x000000070a047224 */ /* 0x000fc800078e0a39 */
[----:B------:R-:W-:-:S05]  /*48e10*/  IMAD R49, R49, -0x2, R4 ;  /* 0xfffffffe31317824 */ /* 0x000fca00078e0204 */
[----:B------:R-:W-:Y:S02]  /*48e20*/  VIADDMNMX R47, R49, R10, R47, PT ;  /* 0x0000000a312f7246 */ /* 0x000fe4000380012f */
[----:B------:R-:W-:-:S07]  /*48e30*/  VIMNMX R20, R20, R49, !PT ;  /* 0x0000003114147248 */ /* 0x000fce0007fe0100 */
.L_x_4168:
[----:B------:R-:W-:Y:S05]  /*48e40*/  BSYNC B1 ;  /* 0x0000000000017941 */ /* 0x000fea0003800000 */
.L_x_4167:
        /* <DEDUP_REMOVED lines=43> */
[----:B------:R-:W2:Y:S01]  /*49100*/  LDL.64 R4, [R0+0x70] ;  /* 0x0000700000047983 */ /* 0x000ea20000100a00 */
        /* <DEDUP_REMOVED lines=18> */
[C---:B------:R-:W-:Y:S02]  /*49230*/  ISETP.LT.OR P4, PT, R47.reuse, 0x32, P4 ;  /* 0x000000322f00780c */ /* 0x040fe40002781670 */
        /* <DEDUP_REMOVED lines=46> */
[----:B0-----:R-:W2:Y:S04]  /*49520*/  LDL.64 R4, [R0+0x70] ;  /* 0x0000700000047983 */ /* 0x001ea80000100a00 */
[----:B--2---:R-:W2:Y:S04]  /*49530*/  LD.E R10, desc[UR6][R4.64+0x20] ;  /* 0x00002006040a7980 */ /* 0x004ea8000c101900 */
[----:B------:R-:W2:Y:S04]  /*49540*/  LD.E R51, desc[UR4][R4.64] ;  /* 0x0000000404337980 */ /* 0x000ea8000c101900 */
[----:B------:R-:W3:Y:S01]  /*49550*/  LD.E R53, desc[UR4][R4.64+0x4] ;  /* 0x0000040404357980 */ /* 0x000ee2000c101900 */
[C---:B--2---:R-:W-:Y:S01]  /*49560*/  FMUL.FTZ R20, R51.reuse, R10 ;  /* 0x0000000a33147220 */ /* 0x044fe20000410000 */
[----:B------:R-:W-:-:S04]  /*49570*/  FSETP.NEU.FTZ.AND P1, PT, R51, -INF , PT ;  /* 0xff8000003300780b */ /* 0x000fc80003f3d000 */
[----:B------:R-:W-:Y:S02]  /*49580*/  FSEL R9, R20, RZ, P1 ;  /* 0x000000ff14097208 */ /* 0x000fe40000800000 */
[----:B---3--:R-:W-:-:S03]  /*49590*/  FSETP.NEU.FTZ.AND P1, PT, R53, -INF , PT ;  /* 0xff8000003500780b */ /* 0x008fc60003f3d000 */
[-CC-:B------:R-:W-:Y:S01]  /*495a0*/  FFMA.FTZ R182, R15, R10.reuse, -R9.reuse ;  /* 0x0000000a0fb67223 */ /* 0x180fe20000010809 */
[----:B------:R-:W-:Y:S01]  /*495b0*/  FMUL.FTZ R15, R10, R53 ;  /* 0x000000350a0f7220 */ /* 0x000fe20000410000 */
[----:B------:R-:W-:-:S04]  /*495c0*/  FFMA.FTZ R168, R45, R10, -R9 ;  /* 0x0000000a2da87223 */ /* 0x000fc80000010809 */
[----:B------:R-:W-:Y:S01]  /*495d0*/  FSEL R15, R15, RZ, P1 ;  /* 0x000000ff0f0f7208 */ /* 0x000fe20000800000 */
[-CC-:B------:R-:W-:Y:S01]  /*495e0*/  FFMA.FTZ R45, R24, R10.reuse, -R9.reuse ;  /* 0x0000000a182d7223 */ /* 0x180fe20000010809 */
[----:B------:R-:W-:-:S03]  /*495f0*/  FFMA.FTZ R170, R26, R10, -R9 ;  /* 0x0000000a1aaa7223 */ /* 0x000fc60000010809 */
[-CC-:B------:R-:W-:Y:S01]  /*49600*/  FFMA.FTZ R169, R7, R10.reuse, -R15.reuse ;  /* 0x0000000a07a97223 */ /* 0x180fe2000001080f */
[-CC-:B------:R-:W-:Y:S01]  /*49610*/  FFMA.FTZ R12, R12, R10.reuse, -R15.reuse ;  /* 0x0000000a0c0c7223 */ /* 0x180fe2000001080f */
[-C--:B------:R-:W-:Y:S01]  /*49620*/  FFMA.FTZ R171, R13, R10.reuse, -R15 ;  /* 0x0000000a0dab7223 */ /* 0x080fe2000001080f */
[----:B------:R-:W-:Y:S01]  /*49630*/  MUFU.EX2 R168, R168 ;  /* 0x000000a800a87308 */ /* 0x000fe20000000800 */
[-C--:B------:R-:W-:Y:S01]  /*49640*/  FFMA.FTZ R47, R28, R10.reuse, -R9 ;  /* 0x0000000a1c2f7223 */ /* 0x080fe20000010809 */
[----:B------:R-:W-:-:S06]  /*49650*/  FFMA.FTZ R14, R14, R10, -R15 ;  /* 0x0000000a0e0e7223 */ /* 0x000fcc000001080f */
[----:B------:R-:W0:Y:S01]  /*49660*/  MUFU.EX2 R45, R45 ;  /* 0x0000002d002d7308 */ /* 0x000e220000000800 */
[-C--:B------:R-:W-:Y:S01]  /*49670*/  FFMA.FTZ R172, R30, R10.reuse, -R9 ;  /* 0x0000000a1eac7223 */ /* 0x080fe20000010809 */
[----:B------:R-:W-:-:S06]  /*49680*/  FFMA.FTZ R173, R21, R10, -R15 ;  /* 0x0000000a15ad7223 */ /* 0x000fcc000001080f */
[----:B------:R-:W-:Y:S08]  /*49690*/  MUFU.EX2 R169, R169 ;  /* 0x000000a900a97308 */ /* 0x000ff00000000800 */
[----:B------:R-:W1:Y:S01]  /*496a0*/  MUFU.EX2 R12, R12 ;  /* 0x0000000c000c7308 */ /* 0x000e620000000800 */
[----:B------:R-:W-:-:S07]  /*496b0*/  FFMA.FTZ R49, R32, R10, -R9 ;  /* 0x0000000a20317223 */ /* 0x000fce0000010809 */
[----:B------:R-:W2:Y:S08]  /*496c0*/  MUFU.EX2 R170, R170 ;  /* 0x000000aa00aa7308 */ /* 0x000eb00000000800 */
[----:B------:R-:W3:Y:S01]  /*496d0*/  MUFU.EX2 R171, R171 ;  /* 0x000000ab00ab7308 */ /* 0x000ee20000000800 */
[-C--:B------:R-:W-:Y:S01]  /*496e0*/  FFMA.FTZ R25, R25, R10.reuse, -R15 ;  /* 0x0000000a19197223 */ /* 0x080fe2000001080f */
[----:B------:R-:W-:-:S06]  /*496f0*/  FFMA.FTZ R174, R35, R10, -R9 ;  /* 0x0000000a23ae7223 */ /* 0x000fcc0000010809 */
[----:B------:R-:W4:Y:S01]  /*49700*/  MUFU.EX2 R47, R47 ;  /* 0x0000002f002f7308 */ /* 0x000f220000000800 */
[----:B------:R-:W-:-:S07]  /*49710*/  FFMA.FTZ R27, R27, R10, -R15 ;  /* 0x0000000a1b1b7223 */ /* 0x000fce000001080f */
[----:B------:R-:W5:Y:S01]  /*49720*/  MUFU.EX2 R14, R14 ;  /* 0x0000000e000e7308 */ /* 0x000f620000000800 */
[----:B------:R-:W-:Y:S01]  /*49730*/  FFMA.FTZ R180, R18, R10, -R9 ;  /* 0x0000000a12b47223 */ /* 0x000fe20000010809 */
[----:B0-----:R-:W-:-:S06]  /*49740*/  FADD.FTZ R7, R168, R45 ;  /* 0x0000002da8077221 */ /* 0x001fcc0000010000 */
[----:B------:R-:W0:Y:S01]  /*49750*/  MUFU.EX2 R172, R172 ;  /* 0x000000ac00ac7308 */ /* 0x000e220000000800 */
[----:B------:R-:W-:Y:S01]  /*49760*/  FFMA.FTZ R35, R37, R10, -R9 ;  /* 0x0000000a25237223 */ /* 0x000fe20000010809 */
[----:B-1----:R-:W-:-:S06]  /*49770*/  FADD.FTZ R26, R169, R12 ;  /* 0x0000000ca91a7221 */ /* 0x002fcc0000010000 */
[----:B------:R-:W1:Y:S01]  /*49780*/  MUFU.EX2 R173, R173 ;  /* 0x000000ad00ad7308 */ /* 0x000e620000000800 */
[----:B------:R-:W-:Y:S01]  /*49790*/  FFMA.FTZ R29, R29, R10, -R15 ;  /* 0x0000000a1d1d7223 */ /* 0x000fe2000001080f */
[----:B--2---:R-:W-:-:S06]  /*497a0*/  FADD.FTZ R28, R170, R7 ;  /* 0x00000007aa1c7221 */ /* 0x004fcc0000010000 */
[----:B------:R-:W2:Y:S01]  /*497b0*/  MUFU.EX2 R49, R49 ;  /* 0x0000003100317308 */ /* 0x000ea20000000800 */
[----:B------:R-:W-:Y:S01]  /*497c0*/  FFMA.FTZ R176, R38, R10, -R9 ;  /* 0x0000000a26b07223 */ /* 0x000fe20000010809 */
[----:B---3--:R-:W-:-:S06]  /*497d0*/  FADD.FTZ R7, R171, R26 ;  /* 0x0000001aab077221 */ /* 0x008fcc0000010000 */
[----:B------:R-:W3:Y:S01]  /*497e0*/  MUFU.EX2 R18, R25 ;  /* 0x0000001900127308 */ /* 0x000ee20000000800 */
[-C--:B------:R-:W-:Y:S01]  /*497f0*/  FFMA.FTZ R37, R39, R10.reuse, -R9 ;  /* 0x0000000a27257223 */ /* 0x080fe20000010809 */
[-C--:B------:R-:W-:Y:S01]  /*49800*/  FFMA.FTZ R31, R31, R10.reuse, -R15 ;  /* 0x0000000a1f1f7223 */ /* 0x080fe2000001080f */
[-CC-:B------:R-:W-:Y:S01]  /*49810*/  FFMA.FTZ R178, R40, R10.reuse, -R9.reuse ;  /* 0x0000000a28b27223 */ /* 0x180fe20000010809 */
[----:B------:R-:W-:-:S04]  /*49820*/  FFMA.FTZ R39, R41, R10, -R9 ;  /* 0x0000000a29277223 */ /* 0x000fc80000010809 */
[----:B------:R-:W3:Y:S01]  /*49830*/  MUFU.EX2 R174, R174 ;  /* 0x000000ae00ae7308 */ /* 0x000ee20000000800 */
[-CC-:B------:R-:W-:Y:S01]  /*49840*/  FFMA.FTZ R19, R19, R10.reuse, -R9.reuse ;  /* 0x0000000a13137223 */ /* 0x180fe20000010809 */
[----:B------:R-:W-:Y:S01]  /*49850*/  FFMA.FTZ R11, R11, R10, -R9 ;  /* 0x0000000a0b0b7223 */ /* 0x000fe20000010809 */
[----:B----4-:R-:W-:-:S05]  /*49860*/  FADD.FTZ R9, R47, R28 ;  /* 0x0000001c2f097221 */ /* 0x010fca0000010000 */
[----:B------:R-:W4:Y:S01]  /*49870*/  MUFU.EX2 R27, R27 ;  /* 0x0000001b001b7308 */ /* 0x000f220000000800 */
[----:B-----5:R-:W-:Y:S01]  /*49880*/  FADD.FTZ R26, R14, R7 ;  /* 0x000000070e1a7221 */ /* 0x020fe20000010000 */
[----:B------:R-:W-:Y:S01]  /*49890*/  FFMA.FTZ R33, R33, R10, -R15 ;  /* 0x0000000a21217223 */ /* 0x000fe2000001080f */
[----:B0-----:R-:W-:-:S05]  /*498a0*/  FADD.FTZ R28, R172, R9 ;  /* 0x00000009ac1c7221 */ /* 0x001fca0000010000 */
[----:B------:R-:W0:Y:S01]  /*498b0*/  MUFU.EX2 R35, R35 ;  /* 0x0000002300237308 */ /* 0x000e220000000800 */
[----:B-1----:R-:W-:Y:S01]  /*498c0*/  FADD.FTZ R7, R173, R26 ;  /* 0x0000001aad077221 */ /* 0x002fe20000010000 */
[----:B------:R-:W-:-:S06]  /*498d0*/  FFMA.FTZ R34, R34, R10, -R15 ;  /* 0x0000000a22227223 */ /* 0x000fcc000001080f */
[----:B------:R-:W1:Y:S01]  /*498e0*/  MUFU.EX2 R20, R29 ;  /* 0x0000001d00147308 */ /* 0x000e620000000800 */
[----:B--2---:R-:W-:Y:S01]  /*498f0*/  FADD.FTZ R9, R49, R28 ;  /* 0x0000001c31097221 */ /* 0x004fe20000010000 */
[----:B---3--:R-:W-:-:S06]  /*49900*/  FADD.FTZ R26, R18, R7 ;  /* 0x00000007121a7221 */ /* 0x008fcc0000010000 */
[----:B------:R-:W2:Y:S08]  /*49910*/  MUFU.EX2 R176, R176 ;  /* 0x000000b000b07308 */ /* 0x000eb00000000800 */
[----:B------:R-:W3:Y:S01]  /*49920*/  MUFU.EX2 R31, R31 ;  /* 0x0000001f001f7308 */ /* 0x000ee20000000800 */
[----:B------:R-:W-:Y:S01]  /*49930*/  FFMA.FTZ R36, R36, R10, -R15 ;  /* 0x0000000a24247223 */ /* 0x000fe2000001080f */
[----:B------:R-:W-:-:S06]  /*49940*/  FADD.FTZ R28, R174, R9 ;  /* 0x00000009ae1c7221 */ /* 0x000fcc0000010000 */
[----:B------:R-:W5:Y:S01]  /*49950*/  MUFU.EX2 R37, R37 ;  /* 0x0000002500257308 */ /* 0x000f620000000800 */
[----:B----4-:R-:W-:Y:S01]  /*49960*/  FADD.FTZ R7, R27, R26 ;  /* 0x0000001a1b077221 */ /* 0x010fe20000010000 */
[----:B------:R-:W-:-:S06]  /*49970*/  FFMA.FTZ R42, R42, R10, -R15 ;  /* 0x0000000a2a2a7223 */ /* 0x000fcc000001080f */
[----:B------:R-:W4:Y:S01]  /*49980*/  MUFU.EX2 R24, R33 ;  /* 0x0000002100187308 */ /* 0x000f220000000800 */
[----:B0-----:R-:W-:Y:S01]  /*49990*/  FADD.FTZ R9, R35, R28 ;  /* 0x0000001c23097221 */ /* 0x001fe20000010000 */
[----:B-1----:R-:W-:-:S06]  /*499a0*/  FADD.FTZ R26, R20, R7 ;  /* 0x00000007141a7221 */ /* 0x002fcc0000010000 */
[----:B------:R-:W0:Y:S01]  /*499b0*/  MUFU.EX2 R178, R178 ;  /* 0x000000b200b27308 */ /* 0x000e220000000800 */
[----:B------:R-:W-:-:S07]  /*499c0*/  FFMA.FTZ R43, R43, R10, -R15 ;  /* 0x0000000a2b2b7223 */ /* 0x000fce000001080f */
[----:B------:R-:W1:Y:S01]  /*499d0*/  MUFU.EX2 R34, R34 ;  /* 0x0000002200227308 */ /* 0x000e620000000800 */
[----:B--2---:R-:W-:Y:S01]  /*499e0*/  FADD.FTZ R28, R176, R9 ;  /* 0x00000009b01c7221 */ /* 0x004fe20000010000 */
[----:B---3--:R-:W-:-:S06]  /*499f0*/  FADD.FTZ R7, R31, R26 ;  /* 0x0000001a1f077221 */ /* 0x008fcc0000010000 */
[----:B------:R-:W2:Y:S08]  /*49a00*/  MUFU.EX2 R39, R39 ;  /* 0x0000002700277308 */ /* 0x000eb00000000800 */
[----:B------:R-:W3:Y:S01]  /*49a10*/  MUFU.EX2 R179, R36 ;  /* 0x0000002400b37308 */ /* 0x000ee20000000800 */
[----:B------:R-:W-:Y:S01]  /*49a20*/  FFMA.FTZ R6, R6, R10, -R15 ;  /* 0x0000000a06067223 */ /* 0x000fe2000001080f */
[----:B-----5:R-:W-:-:S06]  /*49a30*/  FADD.FTZ R9, R37, R28 ;  /* 0x0000001c25097221 */ /* 0x020fcc0000010000 */
[----:B------:R-:W5:Y:S01]  /*49a40*/  MUFU.EX2 R180, R180 ;  /* 0x000000b400b47308 */ /* 0x000f620000000800 */
[----:B----4-:R-:W-:-:S07]  /*49a50*/  FADD.FTZ R7, R24, R7 ;  /* 0x0000000718077221 */ /* 0x010fce0000010000 */
[----:B------:R-:W4:Y:S01]  /*49a60*/  MUFU.EX2 R42, R42 ;  /* 0x0000002a002a7308 */ /* 0x000f220000000800 */
[----:B------:R-:W-:Y:S01]  /*49a70*/  FFMA.FTZ R8, R8, R10, -R15 ;  /* 0x0000000a08087223 */ /* 0x000fe2000001080f */
[----:B0-----:R-:W-:-:S06]  /*49a80*/  FADD.FTZ R26, R178, R9 ;  /* 0x00000009b21a7221 */ /* 0x001fcc0000010000 */
[----:B------:R-:W0:Y:S01]  /*49a90*/  MUFU.EX2 R19, R19 ;  /* 0x0000001300137308 */ /* 0x000e220000000800 */
[----:B-1----:R-:W-:-:S07]  /*49aa0*/  FADD.FTZ R28, R34, R7 ;  /* 0x00000007221c7221 */ /* 0x002fce0000010000 */
[----:B------:R-:W1:Y:S01]  /*49ab0*/  MUFU.EX2 R43, R43 ;  /* 0x0000002b002b7308 */ /* 0x000e620000000800 */
[----:B--2---:R-:W-:Y:S01]  /*49ac0*/  FADD.FTZ R7, R39, R26 ;  /* 0x0000001a27077221 */ /* 0x004fe20000010000 */
[----:B---3--:R-:W-:-:S06]  /*49ad0*/  FADD.FTZ R9, R179, R28 ;  /* 0x0000001cb3097221 */ /* 0x008fcc0000010000 */
[----:B------:R-:W2:Y:S08]  /*49ae0*/  MUFU.EX2 R182, R182 ;  /* 0x000000b600b67308 */ /* 0x000eb00000000800 */
[----:B------:R2:W3:Y:S01]  /*49af0*/  MUFU.EX2 R183, R6 ;  /* 0x0000000600b77308 */ /* 0x0004e20000000800 */
[----:B-----5:R-:W-:Y:S01]  /*49b00*/  FADD.FTZ R26, R180, R7 ;  /* 0x00000007b41a7221 */ /* 0x020fe20000010000 */
[----:B----4-:R-:W-:-:S06]  /*49b10*/  FADD.FTZ R28, R42, R9 ;  /* 0x000000092a1c7221 */ /* 0x010fcc0000010000 */
[----:B------:R-:W4:Y:S08]  /*49b20*/  MUFU.EX2 R11, R11 ;  /* 0x0000000b000b7308 */ /* 0x000f300000000800 */
[----:B------:R-:W5:Y:S01]  /*49b30*/  MUFU.EX2 R10, R8 ;  /* 0x00000008000a7308 */ /* 0x000f620000000800 */
[----:B0-----:R-:W-:Y:S01]  /*49b40*/  FADD.FTZ R7, R19, R26 ;  /* 0x0000001a13077221 */ /* 0x001fe20000010000 */
[----:B-1----:R-:W-:-:S03]  /*49b50*/  FADD.FTZ R28, R43, R28 ;  /* 0x0000001c2b1c7221 */ /* 0x002fc60000010000 */
[----:B--2---:R-:W-:Y:S01]  /*49b60*/  FADD.FTZ R6, R182, R7 ;  /* 0x00000007b6067221 */ /* 0x004fe20000010000 */
[----:B---3--:R-:W-:-:S03]  /*49b70*/  FADD.FTZ R7, R183, R28 ;  /* 0x0000001cb7077221 */ /* 0x008fc60000010000 */
[----:B----4-:R-:W-:Y:S01]  /*49b80*/  FADD.FTZ R13, R11, R6 ;  /* 0x000000060b0d7221 */ /* 0x010fe20000010000 */
[----:B-----5:R-:W-:-:S04]  /*49b90*/  FADD.FTZ R15, R10, R7 ;  /* 0x000000070a0f7221 */ /* 0x020fc80000010000 */
[----:B------:R-:W-:Y:S04]  /*49ba0*/  ST.E desc[UR4][R4.64+0x10], R13 ;  /* 0x0000100d04007985 */ /* 0x000fe8000c101904 */
[----:B------:R0:W-:Y:S04]  /*49bb0*/  ST.E desc[UR6][R4.64+0x14], R15 ;  /* 0x0000140f04007985 */ /* 0x0001e8000c101906 */
[----:B------:R-:W2:Y:S01]  /*49bc0*/  LDL.64 R8, [R0+0x80] ;  /* 0x0000800000087983 */ /* 0x000ea20000100a00 */
[----:B------:R-:W-:Y:S06]  /*49bd0*/  BAR.SYNC.DEFER_BLOCKING 0xf, 0x100 ;  /* 0x03c4000000007b1d */ /* 0x000fec0000010000 */
[----:B0-----:R-:W3:Y:S04]  /*49be0*/  LDL.64 R4, [R0+0x88] ;  /* 0x0000880000047983 */ /* 0x001ee80000100a00 */
[----:B--2---:R-:W2:Y:S04]  /*49bf0*/  LD.E.64 R8, desc[UR4][R8.64+0x10] ;  /* 0x0000100408087980 */ /* 0x004ea8000c101b00 */
[----:B--2---:R-:W2:Y:S04]  /*49c00*/  LD.E.64 R6, desc[UR6][R8.64+0x8] ;  /* 0x0000080608067980 */ /* 0x004ea8000c101b00 */
[----:B------:R-:W4:Y:S01]  /*49c10*/  LD.E.64 R8, desc[UR4][R8.64] ;  /* 0x0000000408087980 */ /* 0x000f22000c101b00 */
[----:B--2---:R-:W-:-:S03]  /*49c20*/  MOV R28, R6 ;  /* 0x00000006001c7202 */ /* 0x004fc60000000f00 */
[----:B------:R-:W2:Y:S02]  /*49c30*/  LDL.64 R6, [R0] ;  /* 0x0000000000067983 */ /* 0x000ea40000100a00 */
[--C-:B----4-:R-:W-:Y:S02]  /*49c40*/  IMAD R26, R8, 0x2, R28.reuse ;  /* 0x00000002081a7824 */ /* 0x110fe400078e021c */
[C---:B------:R-:W-:Y:S02]  /*49c50*/  IMAD R13, R9.reuse, 0x2, R28 ;  /* 0x00000002090d7824 */ /* 0x040fe400078e021c */
[----:B------:R-:W-:Y:S02]  /*49c60*/  IMAD R15, R9, 0x2, R26 ;  /* 0x00000002090f7824 */ /* 0x000fe400078e021a */
[----:B------:R-:W4:Y:S01]  /*49c70*/  LDL.64 R8, [R0+0x90] ;  /* 0x0000900000087983 */ /* 0x000f220000100a00 */
[----:B------:R-:W-:Y:S02]  /*49c80*/  R2UR UR28, R2 ;  /* 0x00000000021c72ca */ /* 0x000fe400000e0000 */
[----:B------:R-:W-:-:S02]  /*49c90*/  R2UR UR29, R3 ;  /* 0x00000000031d72ca */ /* 0x000fc400000e0000 */
        /* <DEDUP_REMOVED lines=19> */
[----:B------:R1:W-:Y:S04]  /*49dd0*/  STSM.16.M88.4 [R15], R180 ;  /* 0x000000b40f007844 */ /* 0x0003e80000000200 */
[----:B---3--:R-:W3:Y:S01]  /*49de0*/  LD.E R19, desc[UR4][R4.64] ;  /* 0x0000000404137980 */ /* 0x008ee2000c101900 */
[----:B------:R-:W-:-:S02]  /*49df0*/  R2UR UR10, R2 ;  /* 0x00000000020a72ca */ /* 0x000fc400000e0000 */
[----:B------:R-:W-:Y:S01]  /*49e00*/  R2UR UR11, R3 ;  /* 0x00000000030b72ca */ /* 0x000fe200000e0000 */
[----:B------:R-:W5:Y:S04]  /*49e10*/  LD.E R21, desc[UR6][R4.64+0x4] ;  /* 0x0000040604157980 */ /* 0x000f68000c101900 */
[----:B0-----:R-:W5:Y:S04]  /*49e20*/  LD.E R13, desc[UR4][R4.64+0x14] ;  /* 0x00001404040d7980 */ /* 0x001f68000c101900 */
[----:B-1----:R-:W5:Y:S01]  /*49e30*/  LD.E R15, desc[UR6][R4.64+0x18] ;  /* 0x00001806040f7980 */ /* 0x002f62000c101900 */
[----:B------:R-:W-:-:S02]  /*49e40*/  R2UR UR12, R2 ;  /* 0x00000000020c72ca */ /* 0x000fc400000e0000 */
[C---:B------:R-:W-:Y:S01]  /*49e50*/  R2UR UR13, R3.reuse ;  /* 0x00000000030d72ca */ /* 0x040fe200000e0000 */
[----:B------:R-:W5:Y:S01]  /*49e60*/  LD.E R25, desc[UR8][R4.64+0x8] ;  /* 0x0000080804197980 */ /* 0x000f62000c101900 */
[C---:B------:R-:W-:Y:S02]  /*49e70*/  R2UR UR14, R2.reuse ;  /* 0x00000000020e72ca */ /* 0x040fe400000e0000 */
[C---:B------:R-:W-:Y:S01]  /*49e80*/  R2UR UR15, R3.reuse ;  /* 0x00000000030f72ca */ /* 0x040fe200000e0000 */
[----:B------:R-:W5:Y:S01]  /*49e90*/  LD.E R27, desc[UR10][R4.64+0xc] ;  /* 0x00000c0a041b7980 */ /* 0x000f62000c101900 */
[C---:B------:R-:W-:Y:S02]  /*49ea0*/  R2UR UR16, R2.reuse ;  /* 0x00000000021072ca */ /* 0x040fe400000e0000 */
[----:B------:R-:W-:Y:S01]  /*49eb0*/  R2UR UR17, R3 ;  /* 0x00000000031172ca */ /* 0x000fe200000e0000 */
        /* <DEDUP_REMOVED lines=13> */
[----:B------:R-:W-:Y:S02]  /*49f90*/  R2UR UR26, R2 ;  /* 0x00000000021a72ca */ /* 0x000fe400000e0000 */
        /* <DEDUP_REMOVED lines=34> */
[----:B----4-:R-:W2:Y:S04]  /*4a1c0*/  LD.E.64 R6, desc[UR4][R8.64] ;  /* 0x0000000408067980 */ /* 0x010ea8000c101b00 */
[----:B------:R-:W4:Y:S04]  /*4a1d0*/  LD.E R9, desc[UR28][R4.64+0xac] ;  /* 0x0000ac1c04097980 */ /* 0x000f28000c101900 */
[----:B---3--:R0:W-:Y:S04]  /*4a1e0*/  ST.E desc[UR8][R4.64], R19 ;  /* 0x0000001304007985 */ /* 0x0081e8000c101908 */
[----:B-----5:R1:W-:Y:S04]  /*4a1f0*/  ST.E desc[UR4][R4.64+0x14], R13 ;  /* 0x0000140d04007985 */ /* 0x0203e8000c101904 */
[----:B------:R3:W-:Y:S04]  /*4a200*/  ST.E desc[UR6][R4.64+0x18], R15 ;  /* 0x0000180f04007985 */ /* 0x0007e8000c101906 */
[----:B0-----:R-:W5:Y:S04]  /*4a210*/  LD.E R19, desc[UR6][R4.64+0xb8] ;  /* 0x0000b80604137980 */ /* 0x001f68000c101900 */
[----:B-1----:R-:W2:Y:S04]  /*4a220*/  LD.E R13, desc[UR6][R4.64+0xb0] ;  /* 0x0000b006040d7980 */ /* 0x002ea8000c101900 */
[----:B---3--:R-:W3:Y:S04]  /*4a230*/  LD.E R15, desc[UR6][R4.64+0xb4] ;  /* 0x0000b406040f7980 */ /* 0x008ee8000c101900 */
[----:B----4-:R0:W-:Y:S04]  /*4a240*/  ST.E desc[UR4][R4.64+0xac], R9 ;  /* 0x0000ac0904007985 */ /* 0x0101e8000c101904 */
[----:B0-----:R-:W4:Y:S04]  /*4a250*/  LD.E R9, desc[UR6][R4.64+0xbc] ;  /* 0x0000bc0604097980 */ /* 0x001f28000c101900 */
[----:B-----5:R0:W-:Y:S04]  /*4a260*/  ST.E desc[UR4][R4.64+0xb8], R19 ;  /* 0x0000b81304007985 */ /* 0x0201e8000c101904 */
[----:B--2---:R1:W-:Y:S04]  /*4a270*/  ST.E desc[UR4][R4.64+0xb0], R13 ;  /* 0x0000b00d04007985 */ /* 0x0043e8000c101904 */
[----:B---3--:R2:W-:Y:S04]  /*4a280*/  ST.E desc[UR4][R4.64+0xb4], R15 ;  /* 0x0000b40f04007985 */ /* 0x0085e8000c101904 */
[----:B0-----:R-:W3:Y:S04]  /*4a290*/  LD.E R19, desc[UR6][R4.64+0xc8] ;  /* 0x0000c80604137980 */ /* 0x001ee8000c101900 */
[----:B-1----:R-:W5:Y:S04]  /*4a2a0*/  LD.E R13, desc[UR6][R4.64+0xc0] ;  /* 0x0000c006040d7980 */ /* 0x002f68000c101900 */
[----:B--2---:R-:W2:Y:S04]  /*4a2b0*/  LD.E R15, desc[UR6][R4.64+0xc4] ;  /* 0x0000c406040f7980 */ /* 0x004ea8000c101900 */
[----:B----4-:R0:W-:Y:S04]  /*4a2c0*/  ST.E desc[UR4][R4.64+0xbc], R9 ;  /* 0x0000bc0904007985 */ /* 0x0101e8000c101904 */
[----:B0-----:R-:W4:Y:S04]  /*4a2d0*/  LD.E R9, desc[UR6][R4.64+0xcc] ;  /* 0x0000cc0604097980 */ /* 0x001f28000c101900 */
[----:B---3--:R0:W-:Y:S04]  /*4a2e0*/  ST.E desc[UR4][R4.64+0xc8], R19 ;  /* 0x0000c81304007985 */ /* 0x0081e8000c101904 */
[----:B-----5:R1:W-:Y:S04]  /*4a2f0*/  ST.E desc[UR4][R4.64+0xc0], R13 ;  /* 0x0000c00d04007985 */ /* 0x0203e8000c101904 */
[----:B--2---:R2:W-:Y:S04]  /*4a300*/  ST.E desc[UR4][R4.64+0xc4], R15 ;  /* 0x0000c40f04007985 */ /* 0x0045e8000c101904 */
        /* <DEDUP_REMOVED lines=93> */
[----:B-----5:R0:W-:Y:S04]  /*4a8e0*/  ST.E desc[UR4][R4.64+0x130], R13 ;  /* 0x0001300d04007985 */ /* 0x0201e8000c101904 */
[----:B--2---:R1:W-:Y:S04]  /*4a8f0*/  ST.E desc[UR4][R4.64+0x134], R15 ;  /* 0x0001340f04007985 */ /* 0x0043e8000c101904 */
[----:B---3--:R2:W-:Y:S04]  /*4a900*/  ST.E desc[UR4][R4.64+0x138], R19 ;  /* 0x0001381304007985 */ /* 0x0085e8000c101904 */
[----:B----4-:R3:W-:Y:S04]  /*4a910*/  ST.E desc[UR4][R4.64+0x13c], R9 ;  /* 0x00013c0904007985 */ /* 0x0107e8000c101904 */
[----:B0-----:R-:W4:Y:S04]  /*4a920*/  LD.E R13, desc[UR6][R4.64+0x140] ;  /* 0x00014006040d7980 */ /* 0x001f28000c101900 */
[----:B----4-:R0:W-:Y:S04]  /*4a930*/  ST.E desc[UR4][R4.64+0x140], R13 ;  /* 0x0001400d04007985 */ /* 0x0101e8000c101904 */
[----:B-1----:R-:W4:Y:S04]  /*4a940*/  LD.E R15, desc[UR6][R4.64+0x144] ;  /* 0x00014406040f7980 */ /* 0x002f28000c101900 */
[----:B----4-:R1:W-:Y:S04]  /*4a950*/  ST.E desc[UR4][R4.64+0x144], R15 ;  /* 0x0001440f04007985 */ /* 0x0103e8000c101904 */
[----:B--2---:R-:W2:Y:S04]  /*4a960*/  LD.E R19, desc[UR6][R4.64+0x148] ;  /* 0x0001480604137980 */ /* 0x004ea8000c101900 */
[----:B--2---:R2:W-:Y:S04]  /*4a970*/  ST.E desc[UR4][R4.64+0x148], R19 ;  /* 0x0001481304007985 */ /* 0x0045e8000c101904 */
[----:B---3--:R-:W3:Y:S04]  /*4a980*/  LD.E R9, desc[UR6][R4.64+0x14c] ;  /* 0x00014c0604097980 */ /* 0x008ee8000c101900 */
[----:B---3--:R3:W-:Y:S04]  /*4a990*/  ST.E desc[UR4][R4.64+0x14c], R9 ;  /* 0x00014c0904007985 */ /* 0x0087e8000c101904 */
        /* <DEDUP_REMOVED lines=81> */
[----:B----4-:R-:W-:Y:S04]  /*4aeb0*/  ST.E desc[UR4][R4.64+0x1f0], R13 ;  /* 0x0001f00d04007985 */ /* 0x010fe8000c101904 */
[----:B-1----:R-:W4:Y:S04]  /*4aec0*/  LD.E R15, desc[UR6][R4.64+0x1f4] ;  /* 0x0001f406040f7980 */ /* 0x002f28000c101900 */
[----:B----4-:R-:W-:Y:S04]  /*4aed0*/  ST.E desc[UR4][R4.64+0x1f4], R15 ;  /* 0x0001f40f04007985 */ /* 0x010fe8000c101904 */
[----:B--2---:R-:W2:Y:S01]  /*4aee0*/  LD.E R19, desc[UR6][R4.64+0x1f8] ;  /* 0x0001f80604137980 */ /* 0x004ea2000c101900 */
[----:B------:R-:W-:-:S03]  /*4aef0*/  IMAD R6, R11, 0x1000, R6 ;  /* 0x000010000b067824 */ /* 0x000fc600078e0206 */
[----:B--2---:R-:W-:Y:S04]  /*4af00*/  ST.E desc[UR4][R4.64+0x1f8], R19 ;  /* 0x0001f81304007985 */ /* 0x004fe8000c101904 */
[----:B------:R-:W2:Y:S01]  /*4af10*/  LD.E R21, desc[UR6][R4.64+0x1fc] ;  /* 0x0001fc0604157980 */ /* 0x000ea2000c101900 */
        /* <DEDUP_REMOVED lines=50> */
[----:B---3--:R-:W-:-:S03]  /*4b240*/  IMAD.MOV.U32 R9, RZ, RZ, R7 ;  /* 0x000000ffff097224 */ /* 0x008fc600078e0007 */
[----:B------:R-:W-:Y:S02]  /*4b250*/  R2UR UR6, R8 ;  /* 0x00000000080672ca */ /* 0x000fe400000e0000 */
[----:B------:R-:W-:Y:S01]  /*4b260*/  R2UR UR7, R9 ;  /* 0x00000000090772ca */ /* 0x000fe200000e0000 */
[----:B------:R-:W-:-:S04]  /*4b270*/  WARPGROUP.DEPBAR.LE gsb0, 0x0 ;  /* 0x00008000000079c5 */ /* 0x000fc80000010000 */
        /* <DEDUP_REMOVED lines=1148> */
[C---:B------:R-:W-:Y:S01]  /*4fa40*/  R2UR UR5, R3.reuse ;  /* 0x00000000030572ca */ /* 0x040fe200000e0000 */
[----:B------:R-:W-:Y:S01]  /*4fa50*/  ST.E desc[UR6][R4.64+0x4], R25 ;  /* 0x0000041904007985 */ /* 0x000fe2000c101906 */
[C---:B------:R-:W-:Y:S02]  /*4fa60*/  R2UR UR6, R2.reuse ;  /* 0x00000000020672ca */ /* 0x040fe400000e0000 */
[C---:B------:R-:W-:Y:S01]  /*4fa70*/  R2UR UR7, R3.reuse ;  /* 0x00000000030772ca */ /* 0x040fe200000e0000 */
[----:B------:R-:W-:Y:S01]  /*4fa80*/  ST.E desc[UR8][R4.64+0x8], R26 ;  /* 0x0000081a04007985 */ /* 0x000fe2000c101908 */
[----:B------:R-:W-:Y:S02]  /*4fa90*/  R2UR UR8, R2 ;  /* 0x00000000020872ca */ /* 0x000fe400000e0000 */
[----:B------:R-:W-:-:S05]  /*4faa0*/  R2UR UR9, R3 ;  /* 0x00000000030972ca */ /* 0x000fca00000e0000 */
        /* <DEDUP_REMOVED lines=1142> */
.L_x_4174:
[----:B------:R-:W-:Y:S01]  /*54210*/  MOV R0, 0x11bb0 ;  /* 0x00011bb000007802 */ /* 0x000fe20000000f00 */
[----:B------:R-:W-:-:S04]  /*54220*/  IMAD.MOV.U32 R3, RZ, RZ, 0x0 ;  /* 0x00000000ff037424 */ /* 0x000fc800078e00ff */
[----:B-1----:R-:W-:-:S04]  /*54230*/  IMAD.MOV.U32 R2, RZ, RZ, R0 ;  /* 0x000000ffff027224 */ /* 0x002fc800078e0000 */
[----:B0-----:R-:W-:Y:S05]  /*54240*/  RET.REL.NODEC R2 `(_ZN7cutlass13device_kernelIN5flash11enable_sm90INS1_16FlashAttnFwdSm90INS1_25CollectiveMainloopFwdSm90ILi2EN4cute5tupleIJNS5_1CILi1EEES8_S8_EEENS6_IJNS7_ILi64EEESA_SA_EEELi512ENS_6half_tEfNS_4arch4Sm90ELb0ELb1ELb1ELb1ELb0ELb1ELb1ELb0ELb0ELb1ELb1ELb0EEENS1_21CollectiveEpilogueFwdINS6_IJSA_NS7_ILi512EEESA_EEES9_SC_SE_Li256ELb1ELb1ELb1ELb0EEENS1_36VarlenDynamicPersistentTileSchedulerILi64ELi64ELi256ELi128ELb1ELb1ELb1ELb1ELb0ELb1EEEEEEEEEvNT_6ParamsE) ;  /* 0xfffffabc026c7950 */ /* 0x001fea0003c3ffff */
.L_x_4150:
[----:B0-----:R0:W1:Y:S02]  /*54250*/  SYNCS.PHASECHK.TRANS64.TRYWAIT P0, [R12+URZ], R13 ;  /* 0x0000000d0c0075a7 */ /* 0x001064000800017f */
[----:B-1----:R-:W-:Y:S05]  /*54260*/  @!P0 NANOSLEEP.SYNCS 0x989680 ;  /* 0x009896800000895d */ /* 0x002fea0003900000 */
[----:B------:R-:W1:Y:S02]  /*54270*/  @!P0 SYNCS.PHASECHK.TRANS64 P0, [R12+URZ], R13 ;  /* 0x0000000d0c0085a7 */ /* 0x000e64000800007f */
[----:B-1----:R-:W-:Y:S05]  /*54280*/  @!P0 BRA `(.L_x_4150) ;  /* 0xfffffffc00f08947 */ /* 0x002fea000383ffff */
[----:B------:R-:W-:Y:S05]  /*54290*/  BRA `(.L_x_4149) ;  /* 0xffffff0c00287947 */ /* 0x000fea000383ffff */
.L_x_4152:
[----:B0-----:R0:W1:Y:S02]  /*542a0*/  SYNCS.PHASECHK.TRANS64.TRYWAIT P0, [R12+URZ+0x38810], R13 ;  /* 0x0388100d0c0075a7 */ /* 0x001064000800017f */
[----:B-1----:R-:W-:Y:S05]  /*542b0*/  @!P0 NANOSLEEP.SYNCS 0x989680 ;  /* 0x009896800000895d */ /* 0x002fea0003900000 */
[----:B------:R-:W1:Y:S02]  /*542c0*/  @!P0 SYNCS.PHASECHK.TRANS64 P0, [R12+URZ+0x38810], R13 ;  /* 0x0388100d0c0085a7 */ /* 0x000e64000800007f */
[----:B-1----:R-:W-:Y:S05]  /*542d0*/  @!P0 BRA `(.L_x_4152) ;  /* 0xfffffffc00f08947 */ /* 0x002fea000383ffff */
[----:B------:R-:W-:Y:S05]  /*542e0*/  BRA `(.L_x_4175) ;  /* 0xffffff10007c7947 */ /* 0x000fea000383ffff */
.L_x_4159:
[----:B0-----:R0:W1:Y:S02]  /*542f0*/  SYNCS.PHASECHK.TRANS64.TRYWAIT P0, [R12+URZ], R13 ;  /* 0x0000000d0c0075a7 */ /* 0x001064000800017f */
[----:B-1----:R-:W-:Y:S05]  /*54300*/  @!P0 NANOSLEEP.SYNCS 0x989680 ;  /* 0x009896800000895d */ /* 0x002fea0003900000 */
[----:B------:R-:W1:Y:S02]  /*54310*/  @!P0 SYNCS.PHASECHK.TRANS64 P0, [R12+URZ], R13 ;  /* 0x0000000d0c0085a7 */ /* 0x000e64000800007f */
[----:B-1----:R-:W-:Y:S05]  /*54320*/  @!P0 BRA `(.L_x_4159) ;  /* 0xfffffffc00f08947 */ /* 0x002fea000383ffff */
[----:B------:R-:W-:Y:S05]  /*54330*/  BRA `(.L_x_4158) ;  /* 0xffffff1400187947 */ /* 0x000fea000383ffff */
.L_x_4176:
        /* <DEDUP_REMOVED lines=12> */
.L_x_6051:


//--------------------- .text._ZN7cutlass13device_kernelIN5flash11enable_sm90INS1_16FlashAttnFwdSm90INS1_25CollectiveMainloopFwdSm90ILi2EN4cute5tupleIJNS5_1CILi1EEES8_S8_EEENS6_IJNS7_ILi64EEESA_SA_EEELi512ENS_6half_tEfNS_4arch4Sm90ELb1ELb0ELb1ELb0ELb0ELb0ELb0ELb0ELb0ELb1ELb1ELb0EEENS1_21CollectiveEpilogueFwdINS6_IJSA_NS7_ILi512EEESA_EEES9_SC_SE_Li256ELb0ELb1ELb1ELb0EEENS1_19SingleTileSchedulerILb0ELb1ELb1ELi64EEEEEEEEEvNT_6ParamsE --------------------------
	.section	.text._ZN7cutlass13device_kernelIN5flash11enable_sm90INS1_16FlashAttnFwdSm90INS1_25CollectiveMainloopFwdSm90ILi2EN4cute5tupleIJNS5_1CILi1EEES8_S8_EEENS6_IJNS7_ILi64EEESA_SA_EEELi512ENS_6half_tEfNS_4arch4Sm90ELb1ELb0ELb1ELb0ELb0ELb0ELb0ELb0ELb0ELb1ELb1ELb0EEENS1_21CollectiveEpilogueFwdINS6_IJSA_NS7_ILi512EEESA_EEES9_SC_SE_Li256ELb0ELb1ELb1ELb0EEENS1_19SingleTileSchedulerILb0ELb1ELb1ELi64EEEEEEEEEvNT_6ParamsE,"ax",@progbits
	.align	128
.text._ZN7cutlass13device_kernelIN5flash11enable_sm90INS1_16FlashAttnFwdSm90INS1_25CollectiveMainloopFwdSm90ILi2EN4cute5tupleIJNS5_1CILi1EEES8_S8_EEENS6_IJNS7_ILi64EEESA_SA_EEELi512ENS_6half_tEfNS_4arch4Sm90ELb1ELb0ELb1ELb0ELb0ELb0ELb0ELb0ELb0ELb1ELb1ELb0EEENS1_21CollectiveEpilogueFwdINS6_IJSA_NS7_ILi512EEESA_EEES9_SC_SE_Li256ELb0ELb1ELb1ELb0EEENS1_19SingleTileSchedulerILb0ELb1ELb1ELi64EEEEEEEEEvNT_6ParamsE:
        .type           _ZN7cutlass13device_kernelIN5flash11enable_sm90INS1_16FlashAttnFwdSm90INS1_25CollectiveMainloopFwdSm90ILi2EN4cute5tupleIJNS5_1CILi1EEES8_S8_EEENS6_IJNS7_ILi64EEESA_SA_EEELi512ENS_6half_tEfNS_4arch4Sm90ELb1ELb0ELb1ELb0ELb0ELb0ELb0ELb0ELb0ELb1ELb1ELb0EEENS1_21CollectiveEpilogueFwdINS6_IJSA_NS7_ILi512EEESA_EEES9_SC_SE_Li256ELb0ELb1ELb1ELb0EEENS1_19SingleTileSchedulerILb0ELb1ELb1ELi64EEEEEEEEEvNT_6ParamsE,@function
        .size           _ZN7cutlass13device_kernelIN5flash11enable_sm90INS1_16FlashAttnFwdSm90INS1_25CollectiveMainloopFwdSm90ILi2EN4cute5tupleIJNS5_1CILi1EEES8_S8_EEENS6_IJNS7_ILi64EEESA_SA_EEELi512ENS_6half_tEfNS_4arch4Sm90ELb1ELb0ELb1ELb0ELb0ELb0ELb0ELb0ELb0ELb1ELb1ELb0EEENS1_21CollectiveEpilogueFwdINS6_IJSA_NS7_ILi512EEESA_EEES9_SC_SE_Li256ELb0ELb1ELb1ELb0EEENS1_19SingleTileSchedulerILb0ELb1ELb1ELi64EEEEEEEEEvNT_6ParamsE,(.L_x_6053 - _ZN7cutlass13device_kernelIN5flash11enable_sm90INS1_16FlashAttnFwdSm90INS1_25CollectiveMainloopFwdSm90ILi2EN4cute5tupleIJNS5_1CILi1EEES8_S8_EEENS6_IJNS7_ILi64EEESA_SA_EEELi512ENS_6half_tEfNS_4arch4Sm90ELb1ELb0ELb1ELb0ELb0ELb0ELb0ELb0ELb0ELb1ELb1ELb0EEENS1_21CollectiveEpilogueFwdINS6_IJSA_NS7_ILi512EEESA_EEES9_SC_SE_Li256ELb0ELb1ELb1ELb0EEENS1_19SingleTileSchedulerILb0ELb1ELb1ELi64EEEEEEEEEvNT_6ParamsE)
        .other          _ZN7cutlass13device_kernelIN5flash11enable_sm90INS1_16FlashAttnFwdSm90INS1_25CollectiveMainloopFwdSm90ILi2EN4cute5tupleIJNS5_1CILi1EEES8_S8_EEENS6_IJNS7_ILi64EEESA_SA_EEELi512ENS_6half_tEfNS_4arch4Sm90ELb1ELb0ELb1ELb0ELb0ELb0ELb0ELb0ELb0ELb1ELb1ELb0EEENS1_21CollectiveEpilogueFwdINS6_IJSA_NS7_ILi512EEESA_EEES9_SC_SE_Li256ELb0ELb1ELb1ELb0EEENS1_19SingleTileSchedulerILb0ELb1ELb1ELi64EEEEEEEEEvNT_6ParamsE,@"STO_CUDA_ENTRY STV_DEFAULT"
_ZN7cutlass13device_kernelIN5flash11enable_sm90INS1_16FlashAttnFwdSm90INS1_25CollectiveMainloopFwdSm90ILi2EN4cute5tupleIJNS5_1CILi1EEES8_S8_EEENS6_IJNS7_ILi64EEESA_SA_EEELi512ENS_6half_tEfNS_4arch4Sm90ELb1ELb0ELb1ELb0ELb0ELb0ELb0ELb0ELb0ELb1ELb1ELb0EEENS1_21CollectiveEpilogueFwdINS6_IJSA_NS7_ILi512EEESA_EEES9_SC_SE_Li256ELb0ELb1ELb1ELb0EEENS1_19SingleTileSchedulerILb0ELb1ELb1ELi64EEEEEEEEEvNT_6ParamsE:
        /* <DEDUP_REMOVED lines=18> */
.L_x_4178:
[----:B------:R-:W-:Y:S05]  /*0120*/  BSYNC B0 ;  /* 0x0000000000007941 */ /* 0x000fea0003800000 */
.L_x_4177:
        /* <DEDUP_REMOVED lines=37> */
.L_x_4179:
        /* <DEDUP_REMOVED lines=22> */
.L_x_4180:
        /* <DEDUP_REMOVED lines=18> */
.L_x_4181:
        /* <DEDUP_REMOVED lines=22> */
.L_x_4182:
        /* <DEDUP_REMOVED lines=22> */
.L_x_4183:
        /* <DEDUP_REMOVED lines=8> */
.L_x_4186:
        /* <DEDUP_REMOVED lines=24> */
[----:B------:R-:W-:Y:S01]  /*0ac0*/  ULDC UR37, c[0x0][0x424] ;  /* 0x0001090000257ab9 */ /* 0x000fe20000000800 */
[----:B------:R-:W-:Y:S01]  /*0ad0*/  UISETP.NE.U32.AND UP0, UPT, UR4, URZ, UPT ;  /* 0x0000003f0400728c */ /* 0x000fe2000bf05070 */
[----:B------:R-:W0:Y:S01]  /*0ae0*/  S2UR UR7, SR_CTAID.X ;  /* 0x00000000000779c3 */ /* 0x000e220000002500 */
[----:B------:R-:W-:Y:S01]  /*0af0*/  ULDC UR10, c[0x0][0x2f0] ;  /* 0x0000bc00000a7ab9 */ /* 0x000fe20000000800 */
[----:B------:R-:W-:Y:S01]  /*0b00*/  VIADD R16, R2, 0xffffff80 ;  /* 0xffffff8002107836 */ /* 0x000fe20000000000 */
[----:B------:R-:W-:-:S04]  /*0b10*/  UISETP.NE.AND.EX UP0, UPT, UR5, URZ, UPT, UP0 ;  /* 0x0000003f0500728c */ /* 0x000fc8000bf05300 */
[----:B------:R-:W-:Y:S02]  /*0b20*/  USEL UR37, UR37, 0x1, UP0 ;  /* 0x0000000125257887 */ /* 0x000fe40008000000 */
[----:B------:R-:W-:Y:S02]  /*0b30*/  UISETP.NE.AND UP0, UPT, UR11, 0x1, UPT ;  /* 0x000000010b00788c */ /* 0x000fe4000bf05270 */
[----:B------:R-:W-:-:S04]  /*0b40*/  UIMAD UR4, UR37, UR10, 0x3f ;  /* 0x0000003f250474a4 */ /* 0x000fc8000f8e020a */
[----:B------:R-:W-:Y:S01]  /*0b50*/  PLOP3.LUT P0, PT, PT, PT, UP0, 0x80, 0x0 ;  /* 0x000000000000781c */ /* 0x000fe20003f0f008 */
[----:B------:R-:W-:-:S04]  /*0b60*/  USHF.R.S32.HI UR5, URZ, 0x1f, UR4 ;  /* 0x0000001f3f057899 */ /* 0x000fc80008011404 */
[----:B------:R-:W-:-:S04]  /*0b70*/  ULEA.HI UR5, UR5, UR4, URZ, 0x6 ;  /* 0x0000000405057291 */ /* 0x000fc8000f8f303f */
[----:B------:R-:W-:-:S04]  /*0b80*/  USHF.R.S32.HI UR6, URZ, 0x6, UR5 ;  /* 0x000000063f067899 */ /* 0x000fc80008011405 */
[----:B0-----:R-:W-:Y:S08]  /*0b90*/  @!P0 BRA `(.L_x_4188) ;  /* 0x0000002000408947 */ /* 0x001ff00003800000 */
[----:B------:R-:W-:Y:S01]  /*0ba0*/  ULDC UR4, c[0x0][0x448] ;  /* 0x0001120000047ab9 */ /* 0x000fe20000000800 */
[----:B------:R-:W-:Y:S01]  /*0bb0*/  ULEA UR7, UR7, 0x3f, 0x6 ;  /* 0x0000003f07077891 */ /* 0x000fe2000f8e303f */
[----:B------:R-:W-:Y:S01]  /*0bc0*/  PLOP3.LUT P0, PT, PT, PT, PT, 0x80, 0x0 ;  /* 0x000000000000781c */ /* 0x000fe20003f0f070 */
[----:B------:R-:W-:Y:S01]  /*0bd0*/  UISETP.NE.AND UP0, UPT, UR4, 0x1, UPT ;  /* 0x000000010400788c */ /* 0x000fe2000bf05270 */
[----:B------:R-:W-:Y:S01]  /*0be0*/  IMAD.MOV.U32 R3, RZ, RZ, RZ ;  /* 0x000000ffff037224 */ /* 0x000fe200078e00ff */
[----:B------:R-:W-:Y:S01]  /*0bf0*/  ULDC UR8, c[0x0][0x288] ;  /* 0x0000a20000087ab9 */ /* 0x000fe20000000800 */
[----:B------:R-:W-:Y:S01]  /*0c00*/  USHF.R.U32.HI UR11, URZ, 0x10, UR9 ;  /* 0x000000103f0b7899 */ /* 0x000fe20008011609 */
[----:B------:R-:W-:Y:S01]  /*0c10*/  MOV R6, RZ ;  /* 0x000000ff00067202 */ /* 0x000fe20000000f00 */
[----:B------:R-:W-:Y:S01]  /*0c20*/  UIADD3 UR8, -UR8, 0x40, URZ ;  /* 0x0000004008087890 */ /* 0x000fe2000fffe13f */
[----:B------:R-:W-:Y:S01]  /*0c30*/  IMAD.MOV.U32 R5, RZ, RZ, RZ ;  /* 0x000000ffff057224 */ /* 0x000fe200078e00ff */
[----:B------:R-:W-:Y:S01]  /*0c40*/  ULOP3.LUT UR9, UR9, 0xffff, URZ, 0xc0, !UPT ;  /* 0x0000ffff09097892 */ /* 0x000fe2000f8ec03f */
[----:B------:R-:W-:Y:S01]  /*0c50*/  CS2R R150, SRZ ;  /* 0x0000000000967805 */ /* 0x000fe2000001ff00 */
[----:B------:R-:W-:Y:S01]  /*0c60*/  UIMAD UR8, UR37, UR10, UR8 ;  /* 0x0000000a250872a4 */ /* 0x000fe2000f8e0208 */
[----:B------:R-:W-:Y:S01]  /*0c70*/  CS2R R148, SRZ ;  /* 0x0000000000947805 */ /* 0x000fe2000001ff00 */
[----:B------:R-:W-:Y:S01]  /*0c80*/  @UP0 ULDC UR4, c[0x0][0x44c] ;  /* 0x0001130000040ab9 */ /* 0x000fe20000000800 */
[----:B------:R-:W-:Y:S01]  /*0c90*/  @UP0 ULDC UR12, c[0x0][0x450] ;  /* 0x00011400000c0ab9 */ /* 0x000fe20000000800 */
[----:B------:R-:W-:Y:S01]  /*0ca0*/  UIMAD.WIDE.U32 UR4, UR7, UR4, URZ ;  /* 0x00000004070472a5 */ /* 0x000fe2000f8e003f */
[----:B------:R-:W-:-:S02]  /*0cb0*/  CS2R R146, SRZ ;  /* 0x0000000000927805 */ /* 0x000fc4000001ff00 */
[----:B------:R-:W-:Y:S02]  /*0cc0*/  CS2R R144, SRZ ;  /* 0x0000000000907805 */ /* 0x000fe4000001ff00 */
[----:B------:R-:W-:Y:S01]  /*0cd0*/  CS2R R142, SRZ ;  /* 0x00000000008e7805 */ /* 0x000fe2000001ff00 */
[----:B------:R-:W-:Y:S01]  /*0ce0*/  @UP0 USHF.R.U32.HI UR7, URZ, UR12, UR5 ;  /* 0x0000000c3f070299 */ /* 0x000fe20008011605 */
[----:B------:R-:W-:Y:S02]  /*0cf0*/  CS2R R140, SRZ ;  /* 0x00000000008c7805 */ /* 0x000fe4000001ff00 */
[----:B------:R-:W-:Y:S02]  /*0d00*/  CS2R R138, SRZ ;  /* 0x00000000008a7805 */ /* 0x000fe4000001ff00 */
[----:B------:R-:W-:Y:S01]  /*0d10*/  CS2R R136, SRZ ;  /* 0x0000000000887805 */ /* 0x000fe2000001ff00 */
[----:B------:R-:W-:Y:S01]  /*0d20*/  UIADD3 UR7, UR8, UR7, URZ ;  /* 0x0000000708077290 */ /* 0x000fe2000fffe03f */
[----:B------:R-:W-:-:S02]  /*0d30*/  CS2R R134, SRZ ;  /* 0x0000000000867805 */ /* 0x000fc4000001ff00 */
[----:B------:R-:W-:Y:S02]  /*0d40*/  CS2R R132, SRZ ;  /* 0x0000000000847805 */ /* 0x000fe4000001ff00 */
[----:B------:R-:W-:Y:S01]  /*0d50*/  CS2R R130, SRZ ;  /* 0x0000000000827805 */ /* 0x000fe2000001ff00 */
[----:B------:R-:W-:Y:S01]  /*0d60*/  USHF.R.S32.HI UR4, URZ, 0x1f, UR7 ;  /* 0x0000001f3f047899 */ /* 0x000fe20008011407 */
[----:B------:R-:W-:Y:S02]  /*0d70*/  CS2R R128, SRZ ;  /* 0x0000000000807805 */ /* 0x000fe4000001ff00 */
[----:B------:R-:W-:Y:S02]  /*0d80*/  CS2R R126, SRZ ;  /* 0x00000000007e7805 */ /* 0x000fe4000001ff00 */
[----:B------:R-:W-:Y:S01]  /*0d90*/  CS2R R124, SRZ ;  /* 0x00000000007c7805 */ /* 0x000fe2000001ff00 */
[----:B------:R-:W-:Y:S01]  /*0da0*/  ULEA.HI UR4, UR4, UR7, URZ, 0x6 ;  /* 0x0000000704047291 */ /* 0x000fe2000f8f303f */
[----:B------:R-:W-:-:S02]  /*0db0*/  CS2R R122, SRZ ;  /* 0x00000000007a7805 */ /* 0x000fc4000001ff00 */
[----:B------:R-:W-:Y:S02]  /*0dc0*/  CS2R R120, SRZ ;  /* 0x0000000000787805 */ /* 0x000fe4000001ff00 */
[----:B------:R-:W-:Y:S01]  /*0dd0*/  CS2R R118, SRZ ;  /* 0x0000000000767805 */ /* 0x000fe2000001ff00 */
[----:B------:R-:W-:Y:S01]  /*0de0*/  USHF.R.S32.HI UR4, URZ, 0x6, UR4 ;  /* 0x000000063f047899 */ /* 0x000fe20008011404 */
[----:B------:R-:W-:Y:S02]  /*0df0*/  CS2R R116, SRZ ;  /* 0x0000000000747805 */ /* 0x000fe4000001ff00 */
[----:B------:R-:W-:Y:S02]  /*0e00*/  CS2R R114, SRZ ;  /* 0x0000000000727805 */ /* 0x000fe4000001ff00 */
[----:B------:R-:W-:Y:S01]  /*0e10*/  CS2R R112, SRZ ;  /* 0x0000000000707805 */ /* 0x000fe2000001ff00 */
[----:B------:R-:W-:Y:S01]  /*0e20*/  UISETP.LT.AND UP0, UPT, UR6, UR4, UPT ;  /* 0x000000040600728c */ /* 0x000fe2000bf01270 */
[----:B------:R-:W-:-:S02]  /*0e30*/  CS2R R110, SRZ ;  /* 0x00000000006e7805 */ /* 0x000fc4000001ff00 */
[----:B------:R-:W-:Y:S02]  /*0e40*/  CS2R R108, SRZ ;  /* 0x00000000006c7805 */ /* 0x000fe4000001ff00 */
[----:B------:R-:W-:Y:S01]  /*0e50*/  CS2R R106, SRZ ;  /* 0x00000000006a7805 */ /* 0x000fe2000001ff00 */
[----:B------:R-:W-:Y:S01]  /*0e60*/  USEL UR6, UR6, UR4, UP0 ;  /* 0x0000000406067287 */ /* 0x000fe20008000000 */
[----:B------:R-:W-:Y:S01]  /*0e70*/  CS2R R104, SRZ ;  /* 0x0000000000687805 */ /* 0x000fe2000001ff00 */
[----:B------:R-:W-:Y:S01]  /*0e80*/  UISETP.NE.AND UP0, UPT, UR11, URZ, UPT ;  /* 0x0000003f0b00728c */ /* 0x000fe2000bf05270 */
[----:B------:R-:W-:Y:S01]  /*0e90*/  CS2R R102, SRZ ;  /* 0x0000000000667805 */ /* 0x000fe2000001ff00 */
[----:B------:R-:W-:Y:S01]  /*0ea0*/  UISETP.GE.AND UP1, UPT, UR6, 0x1, UPT ;  /* 0x000000010600788c */ /* 0x000fe2000bf26270 */
[----:B------:R-:W-:Y:S02]  /*0eb0*/  CS2R R100, SRZ ;  /* 0x0000000000647805 */ /* 0x000fe4000001ff00 */
[----:B------:R-:W-:-:S02]  /*0ec0*/  CS2R R98, SRZ ;  /* 0x0000000000627805 */ /* 0x000fc4000001ff00 */
[----:B------:R-:W-:Y:S02]  /*0ed0*/  CS2R R96, SRZ ;  /* 0x0000000000607805 */ /* 0x000fe4000001ff00 */
[----:B------:R-:W-:Y:S02]  /*0ee0*/  CS2R R94, SRZ ;  /* 0x00000000005e7805 */ /* 0x000fe4000001ff00 */
[----:B------:R-:W-:Y:S02]  /*0ef0*/  CS2R R92, SRZ ;  /* 0x00000000005c7805 */ /* 0x000fe4000001ff00 */
[----:B------:R-:W-:Y:S02]  /*0f00*/  PLOP3.LUT P1, PT, PT, PT, UP1, 0x80, 0x0 ;  /* 0x000000000000781c */ /* 0x000fe40003f2f018 */
[----:B------:R-:W-:Y:S02]  /*0f10*/  CS2R R90, SRZ ;  /* 0x00000000005a7805 */ /* 0x000fe4000001ff00 */
[----:B------:R-:W-:Y:S01]  /*0f20*/  CS2R R88, SRZ ;  /* 0x0000000000587805 */ /* 0x000fe2000001ff00 */
[----:B------:R-:W-:Y:S01]  /*0f30*/  @!UP0 ULDC UR11, c[0x0][0x9f0] ;  /* 0x00027c00000b8ab9 */ /* 0x000fe20000000800 */
        /* <DEDUP_REMOVED lines=30> */
[----:B------:R-:W-:Y:S01]  /*1120*/  IMAD.U32 R8, RZ, RZ, UR4 ;  /* 0x00000004ff087e24 */ /* 0x000fe2000f8e00ff */
[----:B------:R-:W-:Y:S01]  /*1130*/  IABS R4, R4 ;  /* 0x0000000400047213 */ /* 0x000fe20000000000 */
[----:B------:R-:W0:Y:S01]  /*1140*/  I2F.RP R0, R7 ;  /* 0x0000000700007306 */ /* 0x000e220000209400 */
[----:B------:R-:W-:-:S03]  /*1150*/  ULOP3.LUT UR4, UR4, UR11, URZ, 0x3c, !UPT ;  /* 0x0000000b04047292 */ /* 0x000fc6000f8e3c3f */
[----:B------:R-:W-:-:S03]  /*1160*/  IMAD.MOV R4, RZ, RZ, -R4 ;  /* 0x000000ffff047224 */ /* 0x000fc600078e0a04 */
[----:B------:R-:W-:Y:S01]  /*1170*/  ISETP.LE.AND P3, PT, RZ, UR4, PT ;  /* 0x00000004ff007c0c */ /* 0x000fe2000bf63270 */
[----:B0-----:R-:W0:Y:S02]  /*1180*/  MUFU.RCP R0, R0 ;  /* 0x0000000000007308 */ /* 0x001e240000001000 */
[----:B0-----:R-:W-:Y:S02]  /*1190*/  IADD3 R2, R0, 0xffffffe, RZ ;  /* 0x0ffffffe00027810 */ /* 0x001fe40007ffe0ff */
[----:B------:R-:W-:-:S04]  /*11a0*/  IABS R0, R8 ;  /* 0x0000000800007213 */ /* 0x000fc80000000000 */
[----:B------:R0:W1:Y:S02]  /*11b0*/  F2I.FTZ.U32.TRUNC.NTZ R3, R2 ;  /* 0x0000000200037305 */ /* 0x000064000021f000 */
[----:B0-----:R-:W-:Y:S01]  /*11c0*/  MOV R2, RZ ;  /* 0x000000ff00027202 */ /* 0x001fe20000000f00 */
        /* <DEDUP_REMOVED lines=11> */
[----:B------:R-:W-:-:S05]  /*1280*/  @P1 IADD3 R3, R3, 0x1, RZ ;  /* 0x0000000103031810 */ /* 0x000fca0007ffe0ff */
[----:B------:R-:W-:Y:S01]  /*1290*/  @!P3 IMAD.MOV R3, RZ, RZ, -R3 ;  /* 0x000000ffff03b224 */ /* 0x000fe200078e0a03 */
[----:B------:R-:W-:-:S07]  /*12a0*/  @!P2 LOP3.LUT R3, RZ, UR11, RZ, 0x33, !PT ;  /* 0x0000000bff03ac12 */ /* 0x000fce000f8e33ff */
.L_x_4189:
        /* <DEDUP_REMOVED lines=32> */
[----:B------:R-:W-:Y:S02]  /*14b0*/  UIADD3 UR6, UR4, -UR6, URZ ;  /* 0x8000000604067290 */ /* 0x000fe4000fffe03f */
[----:B------:R-:W-:Y:S02]  /*14c0*/  ULOP3.LUT UR4, UR42, 0x1, URZ, 0xfc, !UPT ;  /* 0x000000012a047892 */ /* 0x000fe4000f8efc3f */
[----:B------:R-:W-:Y:S01]  /*14d0*/  ULEA UR6, UR6, UR5, 0xf ;  /* 0x0000000506067291 */ /* 0x000fe2000f8e783f */
[----:B------:R-:W-:Y:S01]  /*14e0*/  IMAD R4, R4, 0x10, R7 ;  /* 0x0000001004047824 */ /* 0x000fe200078e0207 */
[----:B------:R-:W-:-:S02]  /*14f0*/  UISETP.NE.AND UP0, UPT, UR4, 0x3, UPT ;  /* 0x000000030400788c */ /* 0x000fc4000bf05270 */
[----:B------:R-:W-:-:S04]  /*1500*/  UIADD3 UR6, UR6, 0x400, URZ ;  /* 0x0000040006067890 */ /* 0x000fc8000fffe03f */
[----:B------:R-:W-:Y:S01]  /*1510*/  PLOP3.LUT P0, PT, PT, PT, UP0, 0x80, 0x0 ;  /* 0x000000000000781c */ /* 0x000fe20003f0f008 */
[----:B------:R-:W-:-:S04]  /*1520*/  USHF.R.U32.HI UR6, URZ, 0x4, UR6 ;  /* 0x000000043f067899 */ /* 0x000fc80008011606 */
[----:B------:R-:W-:-:S04]  /*1530*/  ULOP3.LUT UR6, UR6, 0x3fff, URZ, 0xc0, !UPT ;  /* 0x00003fff06067892 */ /* 0x000fc8000f8ec03f */
[----:B------:R-:W-:-:S04]  /*1540*/  ULOP3.LUT UR6, UR6, 0x2000000, URZ, 0xfc, !UPT ;  /* 0x0200000006067892 */ /* 0x000fc8000f8efc3f */
[----:B------:R-:W-:Y:S08]  /*1550*/  @!P0 BRA `(.L_x_4191) ;  /* 0x0000000000048947 */ /* 0x000ff00003800000 */
[----:B------:R-:W-:Y:S01]  /*1560*/  BPT.TRAP 0x1 ;  /* 0x000000040000795c */ /* 0x000fe20000300000 */
.L_x_4191:
[----:B------:R-:W-:-:S04]  /*1570*/  SHF.L.U32 R2, RZ, 0x1f, RZ ;  /* 0x0000001fff027819 */ /* 0x000fc800000006ff */
[----:B------:R-:W0:Y:S02]  /*1580*/  SYNCS.PHASECHK.TRANS64.TRYWAIT P1, [UR5+0x28c50], R2 ;  /* 0x028c5002ff0075a7 */ /* 0x000e240008020145 */
[----:B0-----:R-:W-:Y:S05]  /*1590*/  @!P1 BRA `(.L_x_4192) ;  /* 0x000000f800209947 */ /* 0x001fea0003800000 */
.L_x_4334:
[----:B------:R-:W-:Y:S01]  /*15a0*/  BAR.SYNC.DEFER_BLOCKING 0xe, 0x100 ;  /* 0x0384000000007b1d */ /* 0x000fe20000010000 */
[----:B------:R-:W-:Y:S01]  /*15b0*/  UIADD3 UR4, UR5, 0x26800, URZ ;  /* 0x0002680005047890 */ /* 0x000fe2000fffe03f */
[----:B------:R-:W-:Y:S01]  /*15c0*/  IADD3 R3, R3, -0x2, RZ ;  /* 0xfffffffe03037810 */ /* 0x000fe20007ffe0ff */
[----:B------:R-:W-:Y:S01]  /*15d0*/  UIADD3 UR14, UR6, 0x80, URZ ;  /* 0x00000080060e7890 */ /* 0x000fe2000fffe03f */
[----:B0-----:R-:W-:Y:S01]  /*15e0*/  IMAD.U32 R2, RZ, RZ, UR5 ;  /* 0x00000005ff027e24 */ /* 0x001fe2000f8e00ff */
[----:B------:R-:W-:Y:S01]  /*15f0*/  USHF.R.U32.HI UR4, URZ, 0x4, UR4 ;  /* 0x000000043f047899 */ /* 0x000fe20008011604 */
[----:B------:R-:W-:Y:S01]  /*1600*/  ISETP.GE.AND P1, PT, R3, R0, PT ;  /* 0x000000000300720c */ /* 0x000fe20003f26270 */
[----:B------:R-:W-:Y:S01]  /*1610*/  UMOV UR9, 0x40000040 ;  /* 0x4000004000097882 */ /* 0x000fe20000000000 */
[----:B------:R-:W-:Y:S01]  /*1620*/  UMOV UR10, UR6 ;  /* 0x00000006000a7c82 */ /* 0x000fe20008000000 */
[----:B------:R-:W-:Y:S01]  /*1630*/  ULOP3.LUT UR4, UR4, 0x3fff, URZ, 0xc0, !UPT ;  /* 0x00003fff04047892 */ /* 0x000fe2000f8ec03f */
[----:B------:R-:W0:Y:S01]  /*1640*/  S2R R5, SR_TID.X ;  /* 0x0000000000057919 */ /* 0x000e220000002100 */
[----:B------:R-:W-:Y:S01]  /*1650*/  UMOV UR11, 0x40000040 ;  /* 0x40000040000b7882 */ /* 0x000fe20000000000 */
[----:B------:R-:W-:Y:S01]  /*1660*/  UMOV UR13, 0x40000040 ;  /* 0x40000040000d7882 */ /* 0x000fe20000000000 */
[----:B------:R-:W-:Y:S01]  /*1670*/  ULOP3.LUT UR4, UR4, 0x10000, URZ, 0xfc, !UPT ;  /* 0x0001000004047892 */ /* 0x000fe2000f8efc3f */
[----:B------:R-:W-:Y:S01]  /*1680*/  UMOV UR15, 0x40000040 ;  /* 0x40000040000f7882 */ /* 0x000fe20000000000 */
[----:B------:R-:W-:-:S02]  /*1690*/  UIADD3 UR18, UR6, 0x100, URZ ;  /* 0x0000010006127890 */ /* 0x000fc4000fffe03f */
[----:B------:R-:W-:-:S03]  /*16a0*/  UIADD3 UR12, UR4, 0x2, URZ ;  /* 0x00000002040c7890 */ /* 0x000fc6000fffe03f */
        /* <DEDUP_REMOVED lines=32> */
.L_x_4198:
[----:B------:R-:W-:Y:S01]  /*18b0*/  BAR.SYNC.DEFER_BLOCKING 0xe, 0x100 ;  /* 0x0384000000007b1d */ /* 0x000fe20000010000 */
[----:B------:R-:W-:Y:S01]  /*18c0*/  IMAD.U32 R5, RZ, RZ, UR4 ;  /* 0x00000004ff057e24 */ /* 0x000fe2000f8e00ff */
[----:B------:R-:W-:Y:S01]  /*18d0*/  UIADD3 UR4, UR4, 0x1, URZ ;  /* 0x0000000104047890 */ /* 0x000fe2000fffe03f */
[----:B------:R-:W-:Y:S02]  /*18e0*/  ISETP.GT.AND P3, PT, R3, R0, PT ;  /* 0x000000000300720c */ /* 0x000fe40003f64270 */
[----:B01----:R-:W-:Y:S01]  /*18f0*/  IMAD R2, R5, 0x40, R4 ;  /* 0x0000004005027824 */ /* 0x003fe200078e0204 */
[----:B------:R-:W-:Y:S01]  /*1900*/  UISETP.NE.AND UP0, UPT, UR4, 0x2, UPT ;  /* 0x000000020400788c */ /* 0x000fe2000bf05270 */
[----:B------:R-:W-:-:S03]  /*1910*/  IADD3 R3, R3, -0x1, RZ ;  /* 0xffffffff03037810 */ /* 0x000fc60007ffe0ff */
        /* <DEDUP_REMOVED lines=136> */
.L_x_4194:
[----:B------:R-:W-:Y:S01]  /*21a0*/  ULEA UR7, UR4, UR5, 0x3 ;  /* 0x0000000504077291 */ /* 0x000fe2000f8e183f */
[----:B------:R-:W-:-:S08]  /*21b0*/  SHF.L.U32 R2, R7, 0x1f, RZ ;  /* 0x0000001f07027819 */ /* 0x000fd000000006ff */
[----:B------:R0:W1:Y:S01]  /*21c0*/  SYNCS.PHASECHK.TRANS64.TRYWAIT P1, [UR7+0x28c50], R2 ;  /* 0x028c5002ff0075a7 */ /* 0x0000620008020147 */
[----:B------:R-:W-:Y:S05]  /*21d0*/  @!P0 BRA `(.L_x_4195) ;  /* 0x0000000000048947 */ /* 0x000fea0003800000 */
[----:B------:R-:W-:Y:S01]  /*21e0*/  BPT.TRAP 0x1 ;  /* 0x000000040000795c */ /* 0x000fe20000300000 */
.L_x_4195:
[----:B-1----:R-:W-:Y:S05]  /*21f0*/  @P1 BRA `(.L_x_4196) ;  /* 0x0000000000081947 */ /* 0x002fea0003800000 */
[----:B------:R-:W1:Y:S02]  /*2200*/  SYNCS.PHASECHK.TRANS64.TRYWAIT P1, [UR7+0x28c50], R2 ;  /* 0x028c5002ff0075a7 */ /* 0x000e640008020147 */
[----:B-1----:R-:W-:Y:S05]  /*2210*/  @!P1 BRA `(.L_x_4197) ;  /* 0x000000ec00189947 */ /* 0x002fea0003800000 */
.L_x_4196:
        /* <DEDUP_REMOVED lines=30> */
.L_x_4193:
[----:B------:R-:W-:Y:S01]  /*2400*/  BAR.SYNC.DEFER_BLOCKING 0xe, 0x100 ;  /* 0x0384000000007b1d */ /* 0x000fe20000010000 */
[----:B------:R-:W-:Y:S01]  /*2410*/  VIADD R4, R4, UR4 ;  /* 0x0000000404047c36 */ /* 0x000fe20008000000 */
[----:B------:R-:W-:Y:S01]  /*2420*/  PLOP3.LUT P0, PT, PT, PT, PT, 0x8, 0x0 ;  /* 0x000000000000781c */ /* 0x000fe20003f0e170 */
[----:B------:R-:W-:Y:S01]  /*2430*/  IMAD.MOV.U32 R5, RZ, RZ, RZ ;  /* 0x000000ffff057224 */ /* 0x000fe200078e00ff */
[----:B------:R-:W-:Y:S02]  /*2440*/  MOV R6, RZ ;  /* 0x000000ff00067202 */ /* 0x000fe40000000f00 */
[----:B------:R-:W-:-:S05]  /*2450*/  LEA R4, R4, UR5, 0x2 ;  /* 0x0000000504047c11 */ /* 0x000fca000f8e10ff */
[----:B01----:R-:W0:Y:S04]  /*2460*/  LDS R2, [R4+0x28800] ;  /* 0x0288000004027984 */ /* 0x003e280000000800 */
        /* <DEDUP_REMOVED lines=131> */
.L_x_4188:
[----:B------:R-:W-:Y:S01]  /*2ca0*/  ULDC UR4, c[0x0][0x448] ;  /* 0x0001120000047ab9 */ /* 0x000fe20000000800 */
[----:B------:R-:W-:Y:S02]  /*2cb0*/  ULEA UR7, UR7, 0x3f, 0x6 ;  /* 0x0000003f07077891 */ /* 0x000fe4000f8e303f */
[----:B------:R-:W-:Y:S01]  /*2cc0*/  UISETP.NE.AND UP0, UPT, UR4, 0x1, UPT ;  /* 0x000000010400788c */ /* 0x000fe2000bf05270 */
[----:B------:R-:W-:Y:S01]  /*2cd0*/  ULDC UR8, c[0x0][0x288] ;  /* 0x0000a20000087ab9 */ /* 0x000fe20000000800 */
[----:B------:R-:W-:Y:S02]  /*2ce0*/  ULOP3.LUT UR40, UR9, 0xffff, URZ, 0xc0, !UPT ;  /* 0x0000ffff09287892 */ /* 0x000fe4000f8ec03f */
[----:B------:R-:W-:-:S04]  /*2cf0*/  UIADD3 UR8, -UR8, 0x40, URZ ;  /* 0x0000004008087890 */ /* 0x000fc8000fffe13f */
[----:B------:R-:W-:-:S03]  /*2d00*/  UIMAD UR8, UR37, UR10, UR8 ;  /* 0x0000000a250872a4 */ /* 0x000fc6000f8e0208 */
[----:B------:R-:W-:Y:S01]  /*2d10*/  @UP0 ULDC UR4, c[0x0][0x44c] ;  /* 0x0001130000040ab9 */ /* 0x000fe20000000800 */
[----:B------:R-:W-:Y:S01]  /*2d20*/  @UP0 ULDC UR11, c[0x0][0x450] ;  /* 0x00011400000b0ab9 */ /* 0x000fe20000000800 */
[----:B------:R-:W-:-:S04]  /*2d30*/  UIMAD.WIDE.U32 UR4, UR7, UR4, URZ ;  /* 0x00000004070472a5 */ /* 0x000fc8000f8e003f */
[----:B------:R-:W-:Y:S02]  /*2d40*/  @UP0 USHF.R.U32.HI UR7, URZ, UR11, UR5 ;  /* 0x0000000b3f070299 */ /* 0x000fe40008011605 */
[----:B------:R-:W-:Y:S02]  /*2d50*/  USHF.R.U32.HI UR11, URZ, 0x10, UR9 ;  /* 0x000000103f0b7899 */ /* 0x000fe40008011609 */
[----:B------:R-:W-:Y:S02]  /*2d60*/  UIADD3 UR7, UR8, UR7, URZ ;  /* 0x0000000708077290 */ /* 0x000fe4000fffe03f */
[----:B------:R-:W-:Y:S02]  /*2d70*/  UISETP.NE.AND UP1, UPT, UR11, URZ, UPT ;  /* 0x0000003f0b00728c */ /* 0x000fe4000bf25270 */
[----:B------:R-:W-:-:S04]  /*2d80*/  USHF.R.S32.HI UR4, URZ, 0x1f, UR7 ;  /* 0x0000001f3f047899 */ /* 0x000fc80008011407 */
[----:B------:R-:W-:-:S04]  /*2d90*/  ULEA.HI UR4, UR4, UR7, URZ, 0x6 ;  /* 0x0000000704047291 */ /* 0x000fc8000f8f303f */
[----:B------:R-:W-:Y:S01]  /*2da0*/  USHF.R.S32.HI UR4, URZ, 0x6, UR4 ;  /* 0x000000063f047899 */ /* 0x000fe20008011404 */
[----:B------:R-:W-:-:S03]  /*2db0*/  @!UP1 ULDC UR11, c[0x0][0x9f0] ;  /* 0x00027c00000b9ab9 */ /* 0x000fc60000000800 */
[----:B------:R-:W-:-:S04]  /*2dc0*/  UISETP.LT.AND UP0, UPT, UR6, UR4, UPT ;  /* 0x000000040600728c */ /* 0x000fc8000bf01270 */
[----:B------:R-:W-:-:S03]  /*2dd0*/  USEL UR10, UR6, UR4, UP0 ;  /* 0x00000004060a7287 */ /* 0x000fc60008000000 */
[----:B------:R-:W-:Y:S01]  /*2de0*/  UMOV UR4, URZ ;  /* 0x0000003f00047c82 */ /* 0x000fe20008000000 */
[----:B------:R-:W-:-:S06]  /*2df0*/  UISETP.GE.AND UP0, UPT, UR10, 0x1, UPT ;  /* 0x000000010a00788c */ /* 0x000fcc000bf06270 */
[----:B------:R-:W-:-:S13]  /*2e00*/  PLOP3.LUT P0, PT, PT, PT, UP0, 0x80, 0x0 ;  /* 0x000000000000781c */ /* 0x000fda0003f0f008 */
[----:B------:R-:W-:Y:S05]  /*2e10*/  @!P0 BRA `(.L_x_4199) ;  /* 0x0000000000848947 */ /* 0x000fea0003800000 */
[----:B------:R-:W-:Y:S01]  /*2e20*/  IMAD.U32 R3, RZ, RZ, UR11 ;  /* 0x0000000bff037e24 */ /* 0x000fe2000f8e00ff */
[----:B------:R-:W-:Y:S01]  /*2e30*/  UIADD3 UR6, UR11, -0x1, UR10 ;  /* 0xffffffff0b067890 */ /* 0x000fe2000fffe00a */
[----:B------:R-:W-:-:S03]  /*2e40*/  UMOV UR4, URZ ;  /* 0x0000003f00047c82 */ /* 0x000fc60008000000 */
[-C--:B------:R-:W-:Y:S02]  /*2e50*/  IABS R0, R3.reuse ;  /* 0x0000000300007213 */ /* 0x080fe40000000000 */
[----:B------:R-:W-:Y:S01]  /*2e60*/  MOV R4, UR6 ;  /* 0x0000000600047c02 */ /* 0x000fe20008000f00 */
[----:B------:R-:W-:Y:S01]  /*2e70*/  ULOP3.LUT UR6, UR6, UR11, URZ, 0x3c, !UPT ;  /* 0x0000000b06067292 */ /* 0x000fe2000f8e3c3f */
[----:B------:R-:W-:Y:S02]  /*2e80*/  R2UR UR9, R0 ;  /* 0x00000000000972ca */ /* 0x000fe400000e0000 */
[----:B------:R-:W-:Y:S02]  /*2e90*/  IABS R4, R4 ;  /* 0x0000000400047213 */ /* 0x000fe40000000000 */
[----:B------:R-:W-:-:S03]  /*2ea0*/  IABS R5, R3 ;  /* 0x0000000300057213 */ /* 0x000fc60000000000 */
        /* <DEDUP_REMOVED lines=24> */
.L_x_4199:
[----:B------:R-:W-:Y:S01]  /*3030*/  UIMAD UR40, UR40, UR4, URZ ;  /* 0x00000004282872a4 */ /* 0x000fe2000f8e023f */
[----:B------:R-:W-:Y:S01]  /*3040*/  IMAD.U32 R0, RZ, RZ, UR10 ;  /* 0x0000000aff007e24 */ /* 0x000fe2000f8e00ff */
[----:B------:R-:W-:Y:S01]  /*3050*/  MOV R3, UR4 ;  /* 0x0000000400037c02 */ /* 0x000fe20008000f00 */
[----:B------:R-:W-:Y:S01]  /*3060*/  IMAD.MOV.U32 R6, RZ, RZ, RZ ;  /* 0x000000ffff067224 */ /* 0x000fe200078e00ff */
[----:B------:R-:W-:Y:S01]  /*3070*/  PLOP3.LUT P0, PT, PT, PT, PT, 0x80, 0x0 ;  /* 0x000000000000781c */ /* 0x000fe20003f0f070 */
[----:B------:R-:W-:Y:S01]  /*3080*/  IMAD.MOV.U32 R5, RZ, RZ, RZ ;  /* 0x000000ffff057224 */ /* 0x000fe200078e00ff */
[----:B------:R-:W-:Y:S02]  /*3090*/  VIADDMNMX R0, R3, UR40, R0, PT ;  /* 0x0000002803007c46 */ /* 0x000fe4000b800100 */
[----:B------:R-:W-:Y:S02]  /*30a0*/  CS2R R150, SRZ ;  /* 0x0000000000967805 */ /* 0x000fe4000001ff00 */
        /* <DEDUP_REMOVED lines=92> */
[----:B------:R-:W-:Y:S01]  /*3670*/  MOV R5, UR5 ;  /* 0x0000000500057c02 */ /* 0x000fe20008000f00 */
[----:B------:R-:W-:Y:S01]  /*3680*/  ULDC.64 UR4, c[0x4][0x98] ;  /* 0x0100260000047ab9 */ /* 0x000fe20000000a00 */
[----:B------:R-:W-:Y:S01]  /*3690*/  MOV R10, UR6 ;  /* 0x00000006000a7c02 */ /* 0x000fe20008000f00 */
[----:B------:R-:W-:Y:S01]  /*36a0*/  IMAD.U32 R6, RZ, RZ, UR4 ;  /* 0x00000004ff067e24 */ /* 0x000fe2000f8e00ff */
[----:B------:R-:W-:Y:S01]  /*36b0*/  MOV R12, 0x1 ;  /* 0x00000001000c7802 */ /* 0x000fe20000000f00 */
[----:B------:R-:W-:-:S02]  /*36c0*/  IMAD.U32 R7, RZ, RZ, UR5 ;  /* 0x00000005ff077e24 */ /* 0x000fc4000f8e00ff */
[----:B------:R-:W-:Y:S02]  /*36d0*/  IMAD.U32 R11, RZ, RZ, UR7 ;  /* 0x00000007ff0b7e24 */ /* 0x000fe4000f8e00ff */
[----:B------:R-:W-:Y:S02]  /*36e0*/  IMAD.MOV.U32 R8, RZ, RZ, 0x70 ;  /* 0x00000070ff087424 */ /* 0x000fe400078e00ff */
[----:B0-----:R-:W-:-:S07]  /*36f0*/  IMAD.MOV.U32 R13, RZ, RZ, RZ ;  /* 0x000000ffff0d7224 */ /* 0x001fce00078e00ff */
[----:B------:R-:W-:-:S07]  /*3700*/  LEPC R20, `(.L_x_4200) ;  /* 0x000000001014794e */ /* 0x000fce0000000000 */
[----:B-1----:R-:W-:Y:S05]  /*3710*/  CALL.ABS.NOINC R2 ;  /* 0x0000000002007343 */ /* 0x002fea0003c00000 */
.L_x_4200:
        /* <DEDUP_REMOVED lines=11> */
.L_x_4335:
[----:B------:R-:W-:Y:S01]  /*37d0*/  ULOP3.LUT UR4, UR42, 0x1, URZ, 0xfc, !UPT ;  /* 0x000000012a047892 */ /* 0x000fe2000f8efc3f */
[----:B0-----:R-:W-:Y:S02]  /*37e0*/  LOP3.LUT R0, R5, 0x7ffffffc, RZ, 0xc0, !PT ;  /* 0x7ffffffc05007812 */ /* 0x001fe400078ec0ff */
[----:B------:R-:W-:Y:S02]  /*37f0*/  LEA.HI R7, R7, R6, RZ, 0x3 ;  /* 0x0000000607077211 */ /* 0x000fe400078f18ff */
[----:B------:R-:W-:Y:S01]  /*3800*/  IADD3 R2, -R2, R19, RZ ;  /* 0x0000001302027210 */ /* 0x000fe20007ffe1ff */
[----:B------:R-:W-:Y:S01]  /*3810*/  IMAD.U32 R5, RZ, RZ, UR4 ;  /* 0x00000004ff057e24 */ /* 0x000fe2000f8e00ff */
[----:B------:R-:W-:Y:S01]  /*3820*/  LOP3.LUT R7, R7, 0xfffffff8, RZ, 0xc0, !PT ;  /* 0xfffffff807077812 */ /* 0x000fe200078ec0ff */
[----:B------:R-:W-:Y:S01]  /*3830*/  IMAD.IADD R0, R3, 0x1, -R0 ;  /* 0x0000000103007824 */ /* 0x000fe200078e0a00 */
[----:B------:R-:W-:Y:S02]  /*3840*/  LEA.HI R3, R4, R3, RZ, 0x5 ;  /* 0x0000000304037211 */ /* 0x000fe400078f28ff */
[----:B------:R-:W-:Y:S01]  /*3850*/  ISETP.NE.AND P0, PT, R5, 0x3, PT ;  /* 0x000000030500780c */ /* 0x000fe20003f05270 */
[----:B------:R-:W-:Y:S01]  /*3860*/  IMAD.SHL.U32 R11, R0, 0x2, RZ ;  /* 0x00000002000b7824 */ /* 0x000fe200078e00ff */
[----:B------:R-:W-:-:S02]  /*3870*/  IADD3 R7, R6, -R7, RZ ;  /* 0x8000000706077210 */ /* 0x000fc40007ffe0ff */
[----:B------:R-:W-:Y:S01]  /*3880*/  SHF.R.S32.HI R0, RZ, 0x5, R3 ;  /* 0x00000005ff007819 */ /* 0x000fe20000011403 */
[----:B------:R-:W-:-:S03]  /*3890*/  IMAD R2, R2, 0x100, R11 ;  /* 0x0000010002027824 */ /* 0x000fc600078e020b */
[----:B------:R-:W-:-:S05]  /*38a0*/  LEA R0, R0, R7, 0x4 ;  /* 0x0000000700007211 */ /* 0x000fca00078e20ff */
[----:B------:R-:W-:Y:S05]  /*38b0*/  @!P0 BRA `(.L_x_4202) ;  /* 0x0000000000048947 */ /* 0x000fea0003800000 */
[----:B------:R-:W-:Y:S01]  /*38c0*/  BPT.TRAP 0x1 ;  /* 0x000000040000795c */ /* 0x000fe20000300000 */
.L_x_4202:
[----:B------:R0:W1:Y:S01]  /*38d0*/  SYNCS.PHASECHK.TRANS64.TRYWAIT P2, [UR39+0x28c30], R13 ;  /* 0x028c300dff0075a7 */ /* 0x0000620008040167 */
[----:B------:R-:W-:Y:S05]  /*38e0*/  @!P0 BRA `(.L_x_4203) ;  /* 0x0000000000048947 */ /* 0x000fea0003800000 */
[----:B------:R-:W-:Y:S01]  /*38f0*/  BPT.TRAP 0x1 ;  /* 0x000000040000795c */ /* 0x000fe20000300000 */
.L_x_4203:
[----:B------:R-:W2:Y:S02]  /*3900*/  S2R R3, SR_TID.X ;  /* 0x0000000000037919 */ /* 0x000ea40000002100 */
[----:B--2---:R-:W-:-:S04]  /*3910*/  LOP3.LUT R3, R3, 0x7f, RZ, 0xc0, !PT ;  /* 0x0000007f03037812 */ /* 0x004fc800078ec0ff */
[----:B------:R-:W-:Y:S01]  /*3920*/  ISETP.NE.AND P1, PT, R3, RZ, PT ;  /* 0x000000ff0300720c */ /* 0x000fe20003f25270 */
[----:B-1----:R-:W-:-:S12]  /*3930*/  @P2 BRA `(.L_x_4204) ;  /* 0x0000000000082947 */ /* 0x002fd80003800000 */
[----:B------:R-:W1:Y:S02]  /*3940*/  SYNCS.PHASECHK.TRANS64.TRYWAIT P2, [UR39+0x28c30], R13 ;  /* 0x028c300dff0075a7 */ /* 0x000e640008040167 */
[----:B-1----:R-:W-:Y:S05]  /*3950*/  @!P2 BRA `(.L_x_4205) ;  /* 0x000000d40078a947 */ /* 0x002fea0003800000 */
.L_x_4204:
[----:B------:R-:W-:Y:S05]  /*3960*/  WARPSYNC.ALL ;  /* 0x0000000000007948 */ /* 0x000fea0003800000 */
[----:B------:R-:W-:Y:S01]  /*3970*/  UIADD3 UR4, UR39, 0x20400, URZ ;  /* 0x0002040027047890 */ /* 0x000fe2000fffe03f */
[----:B------:R-:W-:Y:S01]  /*3980*/  WARPGROUP.ARRIVE ;  /* 0x00000000000079c5 */ /* 0x000fe20000000000 */
[----:B------:R-:W-:-:S05]  /*3990*/  UIADD3 UR5, UR39, 0x22400, URZ ;  /* 0x0002240027057890 */ /* 0x000fca000fffe03f */
[----:B------:R-:W2:Y:S01]  /*39a0*/  S2R R5, SR_CTAID.X ;  /* 0x0000000000057919 */ /* 0x000ea20000002500 */
[----:B------:R-:W-:Y:S01]  /*39b0*/  USHF.R.U32.HI UR4, URZ, 0x4, UR4 ;  /* 0x000000043f047899 */ /* 0x000fe20008011604 */
[----:B------:R-:W-:Y:S01]  /*39c0*/  LEA.HI R3, R17, R16, RZ, 0x2 ;  /* 0x0000001011037211 */ /* 0x000fe200078f10ff */
[----:B------:R-:W-:Y:S02]  /*39d0*/  USHF.R.U32.HI UR5, URZ, 0x4, UR5 ;  /* 0x000000043f057899 */ /* 0x000fe40008011605 */
[----:B------:R-:W-:Y:S01]  /*39e0*/  ULOP3.LUT UR4, UR4, 0x3fff, URZ, 0xc0, !UPT ;  /* 0x00003fff04047892 */ /* 0x000fe2000f8ec03f */
[----:B------:R-:W-:Y:S01]  /*39f0*/  LOP3.LUT R3, R3, 0xfffffffc, RZ, 0xc0, !PT ;  /* 0xfffffffc03037812 */ /* 0x000fe200078ec0ff */
[----:B------:R-:W-:Y:S02]  /*3a00*/  ULOP3.LUT UR5, UR5, 0x3fff, URZ, 0xc0, !UPT ;  /* 0x00003fff05057892 */ /* 0x000fe4000f8ec03f */
[----:B------:R-:W-:Y:S02]  /*3a10*/  ULOP3.LUT UR4, UR4, 0x10000, URZ, 0xfc, !UPT ;  /* 0x0001000004047892 */ /* 0x000fe4000f8efc3f */
[----:B------:R-:W-:Y:S01]  /*3a20*/  ULOP3.LUT UR24, UR5, 0x10000, URZ, 0xfc, !UPT ;  /* 0x0001000005187892 */ /* 0x000fe2000f8efc3f */
[----:B------:R-:W-:Y:S01]  /*3a30*/  IMAD.IADD R3, R16, 0x1, -R3 ;  /* 0x0000000110037824 */ /* 0x000fe200078e0a03 */
[----:B------:R-:W-:Y:S01]  /*3a40*/  UMOV UR9, 0x40000040 ;  /* 0x4000004000097882 */ /* 0x000fe20000000000 */
[----:B------:R-:W-:Y:S01]  /*3a50*/  UMOV UR11, 0x40000040 ;  /* 0x40000040000b7882 */ /* 0x000fe20000000000 */
[----:B------:R-:W-:-:S02]  /*3a60*/  UIADD3 UR12, UR4, 0x2, URZ ;  /* 0x00000002040c7890 */ /* 0x000fc4000fffe03f */
[----:B------:R-:W-:Y:S01]  /*3a70*/  UMOV UR8, UR4 ;  /* 0x0000000400087c82 */ /* 0x000fe20008000000 */
[----:B------:R-:W-:Y:S01]  /*3a80*/  UMOV UR10, UR24 ;  /* 0x00000018000a7c82 */ /* 0x000fe20008000000 */
[----:B------:R-:W-:Y:S01]  /*3a90*/  UIADD3 UR14, UR24, 0x2, URZ ;  /* 0x00000002180e7890 */ /* 0x000fe2000fffe03f */
[----:B------:R-:W-:Y:S01]  /*3aa0*/  HGMMA.64x64x16.F32 R24, gdesc[UR8], RZ, !UPT, gsb0 ;  /* 0x00e00000081879f0 */ /* 0x000fe2000c0008ff */
[----:B------:R-:W-:Y:S01]  /*3ab0*/  UMOV UR13, 0x40000040 ;  /* 0x40000040000d7882 */ /* 0x000fe20000000000 */
[----:B------:R-:W-:Y:S01]  /*3ac0*/  UMOV UR15, 0x40000040 ;  /* 0x40000040000f7882 */ /* 0x000fe20000000000 */
[----:B------:R-:W-:Y:S01]  /*3ad0*/  UIADD3 UR16, UR4, 0x4, URZ ;  /* 0x0000000404107890 */ /* 0x000fe2000fffe03f */
[C---:B-1----:R-:W-:Y:S01]  /*3ae0*/  LEA.HI R4, R3.reuse, R3, RZ, 0x1 ;  /* 0x0000000303047211 */ /* 0x042fe200078f08ff */
[----:B------:R-:W-:Y:S01]  /*3af0*/  UIADD3 UR18, UR24, 0x4, URZ ;  /* 0x0000000418127890 */ /* 0x000fe2000fffe03f */
[----:B------:R-:W-:Y:S01]  /*3b00*/  UMOV UR17, 0x40000040 ;  /* 0x4000004000117882 */ /* 0x000fe20000000000 */
[----:B------:R-:W-:Y:S01]  /*3b10*/  UMOV UR19, 0x40000040 ;  /* 0x4000004000137882 */ /* 0x000fe20000000000 */
[----:B------:R-:W-:Y:S01]  /*3b20*/  UIADD3 UR20, UR4, 0x6, URZ ;  /* 0x0000000604147890 */ /* 0x000fe2000fffe03f */
[----:B------:R-:W-:Y:S01]  /*3b30*/  LOP3.LUT R4, R4, 0x1ffffffe, RZ, 0xc0, !PT ;  /* 0x1ffffffe04047812 */ /* 0x000fe200078ec0ff */
[----:B------:R-:W-:Y:S01]  /*3b40*/  UIADD3 UR22, UR24, 0x6, URZ ;  /* 0x0000000618167890 */ /* 0x000fe2000fffe03f */
[----:B------:R-:W-:Y:S01]  /*3b50*/  UMOV UR21, 0x40000040 ;  /* 0x4000004000157882 */ /* 0x000fe20000000000 */
[----:B------:R-:W-:Y:S01]  /*3b60*/  UMOV UR23, 0x40000040 ;  /* 0x4000004000177882 */ /* 0x000fe20000000000 */
[----:B------:R-:W-:Y:S01]  /*3b70*/  ULDC UR4, c[0x0][0x448] ;  /* 0x0001120000047ab9 */ /* 0x000fe20000000800 */
[----:B------:R-:W-:Y:S01]  /*3b80*/  IMAD.IADD R4, R3, 0x1, -R4 ;  /* 0x0000000103047824 */ /* 0x000fe200078e0a04 */
[----:B------:R-:W-:Y:S01]  /*3b90*/  UISETP.NE.AND UP0, UPT, UR4, 0x1, UPT ;  /* 0x000000010400788c */ /* 0x000fe2000bf05270 */
[----:B--2---:R-:W-:Y:S01]  /*3ba0*/  LEA R3, R5, R0, 0x6 ;  /* 0x0000000005037211 */ /* 0x004fe200078e30ff */
[----:B------:R-:W-:Y:S01]  /*3bb0*/  ULDC UR7, c[0x0][0x9d8] ;  /* 0x0002760000077ab9 */ /* 0x000fe20000000800 */
[----:B------:R-:W-:Y:S01]  /*3bc0*/  ULDC UR10, c[0x0][0x2f0] ;  /* 0x0000bc00000a7ab9 */ /* 0x000fe20000000800 */
[----:B------:R-:W-:-:S02]  /*3bd0*/  ULDC UR6, c[0x0][0x288] ;  /* 0x0000a20000067ab9 */ /* 0x000fc40000000800 */
[----:B------:R-:W-:Y:S01]  /*3be0*/  PLOP3.LUT P2, PT, PT, PT, UP0, 0x80, 0x0 ;  /* 0x000000000000781c */ /* 0x000fe20003f4f008 */
[----:B------:R-:W-:Y:S01]  /*3bf0*/  IMAD R12, R4, 0x8, R3 ;  /* 0x00000008040c7824 */ /* 0x000fe200078e0203 */
[----:B------:R-:W-:-:S03]  /*3c00*/  MOV R8, UR6 ;  /* 0x0000000600087c02 */ /* 0x000fc60008000f00 */
[----:B------:R-:W-:Y:S01]  /*3c10*/  @UP0 ULDC UR4, c[0x0][0x44c] ;  /* 0x0001130000040ab9 */ /* 0x000fe20000000800 */
[----:B------:R-:W-:-:S07]  /*3c20*/  IMAD.MOV.U32 R3, RZ, RZ, R12 ;  /* 0x000000ffff037224 */ /* 0x000fce00078e000c */
[----:B------:R-:W-:Y:S01]  /*3c30*/  @P2 IMAD.HI.U32 R4, R12, UR4, RZ ;  /* 0x000000040c042c27 */ /* 0x000fe2000f8e00ff */
[----:B------:R-:W-:-:S04]  /*3c40*/  @UP0 ULDC UR4, c[0x0][0x450] ;  /* 0x0001140000040ab9 */ /* 0x000fc80000000800 */
[----:B------:R-:W-:Y:S01]  /*3c50*/  @P2 SHF.R.U32.HI R3, RZ, UR4, R4 ;  /* 0x00000004ff032c19 */ /* 0x000fe20008011604 */
[----:B------:R-:W-:Y:S02]  /*3c60*/  UMOV UR4, 0xffffffc0 ;  /* 0xffffffc000047882 */ /* 0x000fe40000000000 */
[----:B------:R-:W-:Y:S02]  /*3c70*/  UIMAD UR4, UR41, UR4, 0x40 ;  /* 0x00000040290474a4 */ /* 0x000fe4000f8e0204 */
[----:B------:R-:W1:Y:S02]  /*3c80*/  SHFL.IDX PT, R6, R3, 0x1, 0x1c1f ;  /* 0x003c1f0003067f89 */ /* 0x000e6400000e0000 */
[----:B------:R-:W-:Y:S02]  /*3c90*/  UIADD3 UR5, UR4, 0x1, URZ ;  /* 0x0000000104057890 */ /* 0x000fe4000fffe03f */
[----:B------:R-:W-:Y:S01]  /*3ca0*/  UIMAD UR4, UR37, UR10, UR4 ;  /* 0x0000000a250472a4 */ /* 0x000fe2000f8e0204 */
[----:B------:R-:W2:Y:S01]  /*3cb0*/  SHFL.IDX PT, R3, R3, RZ, 0x1c1f ;  /* 0x001c1fff03037589 */ /* 0x000ea200000e0000 */
[----:B------:R-:W-:-:S04]  /*3cc0*/  UIMAD UR5, UR37, UR10, UR5 ;  /* 0x0000000a250572a4 */ /* 0x000fc8000f8e0205 */
[----:B------:R-:W-:Y:S02]  /*3cd0*/  IADD3 R4, -R11, UR4, RZ ;  /* 0x000000040b047c10 */ /* 0x000fe4000fffe1ff */
[----:B------:R-:W-:-:S04]  /*3ce0*/  IADD3 R5, -R8, UR5, -R11 ;  /* 0x0000000508057c10 */ /* 0x000fc8000fffe90b */
[----:B-1----:R-:W-:-:S04]  /*3cf0*/  VIADDMNMX R6, R6, R5, R4, PT ;  /* 0x0000000506067246 */ /* 0x002fc80003800104 */
[C---:B------:R-:W-:Y:S01]  /*3d00*/  ISETP.GT.AND P3, PT, R6.reuse, RZ, PT ;  /* 0x000000ff0600720c */ /* 0x040fe20003f64270 */
[----:B------:R-:W-:Y:S02]  /*3d10*/  WARPGROUP.DEPBAR.LE gsb0, 0x0 ;  /* 0x00008000000079c5 */ /* 0x000fe40000010000 */
[----:B------:R-:W-:Y:S01]  /*3d20*/  WARPGROUP.ARRIVE ;  /* 0x00000000000079c5 */ /* 0x000fe20000000000 */
[C---:B------:R-:W-:Y:S02]  /*3d30*/  ISETP.GT.AND P4, PT, R6.reuse, 0x1, PT ;  /* 0x000000010600780c */ /* 0x040fe40003f84270 */
[----:B------:R-:W-:Y:S02]  /*3d40*/  ISETP.GT.AND P5, PT, R6, 0x8, PT ;  /* 0x000000080600780c */ /* 0x000fe40003fa4270 */
[----:B--2---:R-:W-:Y:S01]  /*3d50*/  VIADDMNMX R5, R3, R5, R4, PT ;  /* 0x0000000503057246 */ /* 0x004fe20003800104 */
[----:B------:R-:W-:Y:S03]  /*3d60*/  HGMMA.64x64x16.F32 R24, gdesc[UR12], R24, gsb0 ;  /* 0x00e000000c1879f0 */ /* 0x000fe60008000818 */
[----:B------:R-:W-:Y:S01]  /*3d70*/  ISETP.GT.AND P6, PT, R5, 0x20, PT ;  /* 0x000000200500780c */ /* 0x000fe20003fc4270 */
[----:B------:R-:W-:-:S02]  /*3d80*/  WARPGROUP.DEPBAR.LE gsb0, 0x0 ;  /* 0x00008000000079c5 */ /* 0x000fc40000010000 */
        /* <DEDUP_REMOVED lines=29> */
[----:B-1----:R-:W-:Y:S01]  /*3f60*/  FSEL R26, R26, -INF , P3 ;  /* 0xff8000001a1a7808 */ /* 0x002fe20001800000 */
[----:B------:R-:W-:Y:S01]  /*3f70*/  FMUL.FTZ R32, R32, UR7 ;  /* 0x0000000720207c20 */ /* 0x000fe20008410000 */
[----:B------:R-:W-:Y:S01]  /*3f80*/  ISETP.GT.AND P3, PT, R6, 0x9, PT ;  /* 0x000000090600780c */ /* 0x000fe20003f64270 */
[----:B------:R-:W-:Y:S01]  /*3f90*/  FMUL.FTZ R33, R33, UR7 ;  /* 0x0000000721217c20 */ /* 0x000fe20008410000 */
[----:B------:R-:W-:Y:S01]  /*3fa0*/  FMUL.FTZ R36, R36, UR7 ;  /* 0x0000000724247c20 */ /* 0x000fe20008410000 */
[----:B------:R-:W-:Y:S01]  /*3fb0*/  FMUL.FTZ R37, R37, UR7 ;  /* 0x0000000725257c20 */ /* 0x000fe20008410000 */
[----:B------:R-:W-:Y:S01]  /*3fc0*/  FMUL.FTZ R40, R40, UR7 ;  /* 0x0000000728287c20 */ /* 0x000fe20008410000 */
[----:B------:R-:W1:Y:S01]  /*3fd0*/  MUFU.TANH R31, R31 ;  /* 0x0000001f001f7308 */ /* 0x000e620000002400 */
[----:B--2---:R-:W-:Y:S01]  /*3fe0*/  FSEL R27, R27, -INF , P4 ;  /* 0xff8000001b1b7808 */ /* 0x004fe20002000000 */
[----:B------:R-:W-:Y:S01]  /*3ff0*/  FMUL.FTZ R41, R41, UR7 ;  /* 0x0000000729297c20 */ /* 0x000fe20008410000 */
[----:B------:R-:W-:Y:S01]  /*4000*/  ISETP.GT.AND P4, PT, R6, 0x10, PT ;  /* 0x000000100600780c */ /* 0x000fe20003f84270 */
[----:B------:R-:W-:Y:S01]  /*4010*/  FMUL.FTZ R44, R44, UR7 ;  /* 0x000000072c2c7c20 */ /* 0x000fe20008410000 */
[----:B------:R-:W-:Y:S01]  /*4020*/  FMNMX.FTZ R7, R26, R27, !PT ;  /* 0x0000001b1a077209 */ /* 0x000fe20007810000 */
[----:B------:R-:W-:Y:S01]  /*4030*/  FMUL.FTZ R45, R45, UR7 ;  /* 0x000000072d2d7c20 */ /* 0x000fe20008410000 */
[----:B------:R-:W-:Y:S01]  /*4040*/  FMUL.FTZ R48, R48, UR7 ;  /* 0x0000000730307c20 */ /* 0x000fe20008410000 */
[----:B------:R-:W2:Y:S01]  /*4050*/  MUFU.TANH R34, R34 ;  /* 0x0000002200227308 */ /* 0x000ea20000002400 */
[----:B---3--:R-:W-:Y:S01]  /*4060*/  FSEL R30, R30, -INF , P5 ;  /* 0xff8000001e1e7808 */ /* 0x008fe20002800000 */
[----:B------:R-:W-:Y:S01]  /*4070*/  FMUL.FTZ R49, R49, UR7 ;  /* 0x0000000731317c20 */ /* 0x000fe20008410000 */
[----:B------:R-:W-:Y:S01]  /*4080*/  ISETP.GT.AND P5, PT, R5, 0x8, PT ;  /* 0x000000080500780c */ /* 0x000fe20003fa4270 */
[----:B------:R-:W-:Y:S01]  /*4090*/  FMUL.FTZ R52, R52, UR7 ;  /* 0x0000000734347c20 */ /* 0x000fe20008410000 */
[----:B------:R-:W-:Y:S01]  /*40a0*/  FMNMX.FTZ R8, R30, R7, !PT ;  /* 0x000000071e087209 */ /* 0x000fe20007810000 */
[----:B------:R-:W-:Y:S01]  /*40b0*/  FMUL.FTZ R53, R53, UR7 ;  /* 0x0000000735357c20 */ /* 0x000fe20008410000 */
[----:B------:R-:W-:Y:S01]  /*40c0*/  ULDC UR7, c[0x0][0x988] ;  /* 0x0002620000077ab9 */ /* 0x000fe20000000800 */
[----:B------:R-:W3:Y:S01]  /*40d0*/  MUFU.TANH R35, R35 ;  /* 0x0000002300237308 */ /* 0x000ee20000002400 */
[----:B-1----:R-:W-:-:S02]  /*40e0*/  FSEL R31, R31, -INF , P3 ;  /* 0xff8000001f1f7808 */ /* 0x002fc40001800000 */
[----:B------:R-:W-:Y:S02]  /*40f0*/  ISETP.GT.AND P3, PT, R6, 0x11, PT ;  /* 0x000000110600780c */ /* 0x000fe40003f64270 */
[----:B------:R-:W-:-:S03]  /*4100*/  FMNMX.FTZ R7, R31, R8, !PT ;  /* 0x000000081f077209 */ /* 0x000fc60007810000 */
[----:B------:R-:W1:Y:S01]  /*4110*/  MUFU.TANH R38, R38 ;  /* 0x0000002600267308 */ /* 0x000e620000002400 */
[----:B--2---:R-:W-:Y:S02]  /*4120*/  FSEL R34, R34, -INF , P4 ;  /* 0xff80000022227808 */ /* 0x004fe40002000000 */
[----:B------:R-:W-:Y:S02]  /*4130*/  ISETP.GT.AND P4, PT, R6, 0x18, PT ;  /* 0x000000180600780c */ /* 0x000fe40003f84270 */
[----:B------:R-:W-:-:S03]  /*4140*/  FMNMX.FTZ R8, R34, R7, !PT ;  /* 0x0000000722087209 */ /* 0x000fc60007810000 */
[----:B------:R-:W2:Y:S01]  /*4150*/  MUFU.TANH R39, R39 ;  /* 0x0000002700277308 */ /* 0x000ea20000002400 */
[----:B---3--:R-:W-:Y:S02]  /*4160*/  FSEL R35, R35, -INF , P3 ;  /* 0xff80000023237808 */ /* 0x008fe40001800000 */
[----:B------:R-:W-:Y:S02]  /*4170*/  ISETP.GT.AND P3, PT, R6, 0x19, PT ;  /* 0x000000190600780c */ /* 0x000fe40003f64270 */
[----:B------:R-:W-:-:S03]  /*4180*/  FMNMX.FTZ R7, R35, R8, !PT ;  /* 0x0000000823077209 */ /* 0x000fc60007810000 */
[----:B------:R-:W3:Y:S01]  /*4190*/  MUFU.TANH R42, R42 ;  /* 0x0000002a002a7308 */ /* 0x000ee20000002400 */
[----:B-1----:R-:W-:Y:S02]  /*41a0*/  FSEL R38, R38, -INF , P4 ;  /* 0xff80000026267808 */ /* 0x002fe40002000000 */
        /* <DEDUP_REMOVED lines=36> */
[----:B------:R-:W-:Y:S02]  /*43f0*/  ISETP.GT.AND P3, PT, R5, RZ, PT ;  /* 0x000000ff0500720c */ /* 0x000fe40003f64270 */
[----:B------:R-:W-:-:S03]  /*4400*/  FMNMX.FTZ R6, R55, R6, !PT ;  /* 0x0000000637067209 */ /* 0x000fc60007810000 */
[----:B------:R-:W-:Y:S02]  /*4410*/  MUFU.TANH R28, R28 ;  /* 0x0000001c001c7308 */ /* 0x000fe40000002400 */
[----:B------:R-:W1:Y:S06]  /*4420*/  SHFL.BFLY PT, R7, R6, 0x2, 0x1f ;  /* 0x0c401f0006077f89 */ /* 0x000e6c00000e0000 */
[----:B------:R-:W-:Y:S08]  /*4430*/  MUFU.TANH R29, R29 ;  /* 0x0000001d001d7308 */ /* 0x000ff00000002400 */
[----:B------:R-:W4:Y:S08]  /*4440*/  MUFU.TANH R10, R32 ;  /* 0x00000020000a7308 */ /* 0x000f300000002400 */
[----:B------:R-:W-:Y:S01]  /*4450*/  MUFU.TANH R33, R33 ;  /* 0x0000002100217308 */ /* 0x000fe20000002400 */
[----:B-1----:R-:W-:-:S02]  /*4460*/  FMNMX.FTZ R8, R6, R7, !PT ;  /* 0x0000000706087209 */ /* 0x002fc40007810000 */
[----:B--2---:R-:W-:Y:S02]  /*4470*/  FSEL R6, R24, -INF , P3 ;  /* 0xff80000018067808 */ /* 0x004fe40001800000 */
[----:B---3--:R-:W-:Y:S01]  /*4480*/  FSEL R7, R25, -INF , P4 ;  /* 0xff80000019077808 */ /* 0x008fe20002000000 */
[----:B------:R-:W1:Y:S02]  /*4490*/  SHFL.BFLY PT, R9, R8, 0x1, 0x1f ;  /* 0x0c201f0008097f89 */ /* 0x000e6400000e0000 */
[----:B------:R-:W2:Y:S01]  /*44a0*/  MUFU.TANH R15, R36 ;  /* 0x00000024000f7308 */ /* 0x000ea20000002400 */
[C---:B------:R-:W-:Y:S02]  /*44b0*/  ISETP.GT.AND P3, PT, R5.reuse, 0x9, PT ;  /* 0x000000090500780c */ /* 0x040fe40003f64270 */
[----:B------:R-:W-:Y:S02]  /*44c0*/  FMNMX.FTZ R3, R6, R7, !PT ;  /* 0x0000000706037209 */ /* 0x000fe40007810000 */
[----:B------:R-:W-:-:S03]  /*44d0*/  ISETP.GT.AND P4, PT, R5, 0x10, PT ;  /* 0x000000100500780c */ /* 0x000fc60003f84270 */
[----:B------:R-:W3:Y:S01]  /*44e0*/  MUFU.TANH R18, R37 ;  /* 0x0000002500127308 */ /* 0x000ee20000002400 */
[----:B----4-:R-:W-:Y:S02]  /*44f0*/  FSEL R10, R10, -INF , P4 ;  /* 0xff8000000a0a7808 */ /* 0x010fe40002000000 */
[----:B------:R-:W-:-:S05]  /*4500*/  ISETP.GT.AND P4, PT, R5, 0x18, PT ;  /* 0x000000180500780c */ /* 0x000fca0003f84270 */
[----:B------:R-:W4:Y:S01]  /*4510*/  MUFU.TANH R19, R40 ;  /* 0x0000002800137308 */ /* 0x000f220000002400 */
[----:B--2---:R-:W-:Y:S02]  /*4520*/  FSEL R15, R15, -INF , P4 ;  /* 0xff8000000f0f7808 */ /* 0x004fe40002000000 */
[----:B------:R-:W-:Y:S02]  /*4530*/  ISETP.GT.AND P4, PT, R5, 0x28, PT ;  /* 0x000000280500780c */ /* 0x000fe40003f84270 */
[----:B-1----:R-:W-:-:S03]  /*4540*/  FMNMX.FTZ R4, R8, R9, !PT ;  /* 0x0000000908047209 */ /* 0x002fc60007810000 */
[----:B------:R-:W1:Y:S01]  /*4550*/  MUFU.TANH R41, R41 ;  /* 0x0000002900297308 */ /* 0x000e620000002400 */
[----:B------:R-:W-:Y:S02]  /*4560*/  FSEL R8, R28, -INF , P5 ;  /* 0xff8000001c087808 */ /* 0x000fe40002800000 */
[----:B------:R-:W-:Y:S02]  /*4570*/  FSEL R9, R29, -INF , P3 ;  /* 0xff8000001d097808 */ /* 0x000fe40001800000 */
[----:B------:R-:W-:Y:S02]  /*4580*/  FMNMX.FTZ R14, R8, R3, !PT ;  /* 0x00000003080e7209 */ /* 0x000fe40007810000 */
[----:B------:R-:W-:Y:S01]  /*4590*/  ISETP.GT.AND P3, PT, R5, 0x11, PT ;  /* 0x000000110500780c */ /* 0x000fe20003f64270 */
[----:B------:R-:W2:Y:S01]  /*45a0*/  MUFU.TANH R21, R44 ;  /* 0x0000002c00157308 */ /* 0x000ea20000002400 */
[----:B------:R-:W-:Y:S02]  /*45b0*/  FMNMX.FTZ R3, R9, R14, !PT ;  /* 0x0000000e09037209 */ /* 0x000fe40007810000 */
[----:B------:R-:W-:-:S02]  /*45c0*/  FSEL R14, R33, -INF , P3 ;  /* 0xff800000210e7808 */ /* 0x000fc40001800000 */
[----:B------:R-:W-:Y:S02]  /*45d0*/  FMNMX.FTZ R3, R10, R3, !PT ;  /* 0x000000030a037209 */ /* 0x000fe40007810000 */
[----:B------:R-:W-:Y:S01]  /*45e0*/  ISETP.GT.AND P3, PT, R5, 0x19, PT ;  /* 0x000000190500780c */ /* 0x000fe20003f64270 */
[----:B------:R-:W5:Y:S01]  /*45f0*/  MUFU.TANH R45, R45 ;  /* 0x0000002d002d7308 */ /* 0x000f620000002400 */
[----:B------:R-:W-:Y:S02]  /*4600*/  FMNMX.FTZ R20, R14, R3, !PT ;  /* 0x000000030e147209 */ /* 0x000fe40007810000 */
[----:B---3--:R-:W-:Y:S02]  /*4610*/  FSEL R18, R18, -INF , P3 ;  /* 0xff80000012127808 */ /* 0x008fe40001800000 */
[----:B------:R-:W-:Y:S02]  /*4620*/  FMNMX.FTZ R3, R15, R20, !PT ;  /* 0x000000140f037209 */ /* 0x000fe40007810000 */
[----:B------:R-:W-:Y:S01]  /*4630*/  ISETP.GT.AND P5, PT, R5, 0x21, PT ;  /* 0x000000210500780c */ /* 0x000fe20003fa4270 */
[----:B------:R-:W3:Y:S01]  /*4640*/  MUFU.TANH R23, R48 ;  /* 0x0000003000177308 */ /* 0x000ee20000002400 */
[----:B----4-:R-:W-:-:S02]  /*4650*/  FSEL R19, R19, -INF , P6 ;  /* 0xff80000013137808 */ /* 0x010fc40003000000 */
[----:B------:R-:W-:Y:S02]  /*4660*/  FMNMX.FTZ R22, R18, R3, !PT ;  /* 0x0000000312167209 */ /* 0x000fe40007810000 */
[----:B-1----:R-:W-:Y:S02]  /*4670*/  FSEL R20, R41, -INF , P5 ;  /* 0xff80000029147808 */ /* 0x002fe40002800000 */
[----:B------:R-:W-:Y:S01]  /*4680*/  FMNMX.FTZ R3, R19, R22, !PT ;  /* 0x0000001613037209 */ /* 0x000fe20007810000 */
[----:B------:R-:W1:Y:S01]  /*4690*/  MUFU.TANH R49, R49 ;  /* 0x0000003100317308 */ /* 0x000e620000002400 */
[C---:B------:R-:W-:Y:S01]  /*46a0*/  FMUL.FTZ R22, R4.reuse, UR7 ;  /* 0x0000000704167c20 */ /* 0x040fe20008410000 */
[----:B------:R-:W-:Y:S02]  /*46b0*/  FSETP.NEU.FTZ.AND P5, PT, R4, -INF , PT ;  /* 0xff8000000400780b */ /* 0x000fe40003fbd000 */
[----:B------:R-:W-:Y:S02]  /*46c0*/  ISETP.GT.AND P3, PT, R5, 0x29, PT ;  /* 0x000000290500780c */ /* 0x000fe40003f64270 */
[----:B--2---:R-:W-:-:S02]  /*46d0*/  FSEL R21, R21, -INF , P4 ;  /* 0xff80000015157808 */ /* 0x004fc40002000000 */
[----:B------:R-:W2:Y:S01]  /*46e0*/  MUFU.TANH R25, R52 ;  /* 0x0000003400197308 */ /* 0x000ea20000002400 */
[----:B------:R-:W-:Y:S02]  /*46f0*/  FMNMX.FTZ R24, R20, R3, !PT ;  /* 0x0000000314187209 */ /* 0x000fe40007810000 */
[----:B------:R-:W-:Y:S02]  /*4700*/  FSEL R29, R22, RZ, P5 ;  /* 0x000000ff161d7208 */ /* 0x000fe40002800000 */
[----:B------:R-:W-:Y:S02]  /*4710*/  ISETP.GT.AND P6, PT, R5, 0x30, PT ;  /* 0x000000300500780c */ /* 0x000fe40003fc4270 */
[----:B-----5:R-:W-:Y:S01]  /*4720*/  FSEL R22, R45, -INF , P3 ;  /* 0xff8000002d167808 */ /* 0x020fe20001800000 */
[----:B------:R-:W4:Y:S01]  /*4730*/  MUFU.TANH R53, R53 ;  /* 0x0000003500357308 */ /* 0x000f220000002400 */
[----:B------:R-:W-:Y:S01]  /*4740*/  FMNMX.FTZ R3, R21, R24, !PT ;  /* 0x0000001815037209 */ /* 0x000fe20007810000 */
[--C-:B------:R-:W-:Y:S01]  /*4750*/  FFMA.FTZ R32, R26, UR7, -R29.reuse ;  /* 0x000000071a207c23 */ /* 0x100fe2000801081d */
[----:B------:R-:W-:Y:S01]  /*4760*/  ISETP.GT.AND P3, PT, R5, 0x31, PT ;  /* 0x000000310500780c */ /* 0x000fe20003f64270 */
[--C-:B------:R-:W-:Y:S01]  /*4770*/  FFMA.FTZ R27, R27, UR7, -R29.reuse ;  /* 0x000000071b1b7c23 */ /* 0x100fe2000801081d */
[----:B---3--:R-:W-:Y:S01]  /*4780*/  FSEL R23, R23, -INF , P6 ;  /* 0xff80000017177808 */ /* 0x008fe20003000000 */
[--C-:B------:R-:W-:Y:S01]  /*4790*/  FFMA.FTZ R30, R30, UR7, -R29.reuse ;  /* 0x000000071e1e7c23 */ /* 0x100fe2000801081d */
[----:B------:R-:W-:Y:S01]  /*47a0*/  FMNMX.FTZ R26, R22, R3, !PT ;  /* 0x00000003161a7209 */ /* 0x000fe20007810000 */
[----:B------:R-:W-:Y:S01]  /*47b0*/  MUFU.EX2 R161, R27 ;  /* 0x0000001b00a17308 */ /* 0x000fe20000000800 */
[----:B------:R-:W-:Y:S01]  /*47c0*/  ISETP.GT.AND P4, PT, R5, 0x38, PT ;  /* 0x000000380500780c */ /* 0x000fe20003f84270 */
[--C-:B------:R-:W-:Y:S01]  /*47d0*/  FFMA.FTZ R31, R31, UR7, -R29.reuse ;  /* 0x000000071f1f7c23 */ /* 0x100fe2000801081d */
[----:B-1----:R-:W-:Y:S01]  /*47e0*/  FSEL R24, R49, -INF , P3 ;  /* 0xff80000031187808 */ /* 0x002fe20001800000 */
[--C-:B------:R-:W-:Y:S01]  /*47f0*/  FFMA.FTZ R34, R34, UR7, -R29.reuse ;  /* 0x0000000722227c23 */ /* 0x100fe2000801081d */
[----:B------:R-:W-:Y:S01]  /*4800*/  FMNMX.FTZ R3, R23, R26, !PT ;  /* 0x0000001a17037209 */ /* 0x000fe20007810000 */
[--C-:B------:R-:W-:Y:S01]  /*4810*/  FFMA.FTZ R35, R35, UR7, -R29.reuse ;  /* 0x0000000723237c23 */ /* 0x100fe2000801081d */
[----:B------:R-:W-:Y:S01]  /*4820*/  ISETP.GT.AND P3, PT, R5, 0x39, PT ;  /* 0x000000390500780c */ /* 0x000fe20003f64270 */
[----:B------:R-:W-:Y:S01]  /*4830*/  MUFU.EX2 R32, R32 ;  /* 0x0000002000207308 */ /* 0x000fe20000000800 */
[----:B--2---:R-:W-:Y:S01]  /*4840*/  FSEL R25, R25, -INF , P4 ;  /* 0xff80000019197808 */ /* 0x004fe20002000000 */
[--C-:B------:R-:W-:Y:S01]  /*4850*/  FFMA.FTZ R38, R38, UR7, -R29.reuse ;  /* 0x0000000726267c23 */ /* 0x100fe2000801081d */
[----:B------:R-:W-:Y:S01]  /*4860*/  FMNMX.FTZ R28, R24, R3, !PT ;  /* 0x00000003181c7209 */ /* 0x000fe20007810000 */
[--C-:B------:R-:W-:Y:S01]  /*4870*/  FFMA.FTZ R39, R39, UR7, -R29.reuse ;  /* 0x0000000727277c23 */ /* 0x100fe2000801081d */
[----:B----4-:R-:W-:Y:S01]  /*4880*/  FSEL R26, R53, -INF , P3 ;  /* 0xff800000351a7808 */ /* 0x010fe20001800000 */
        /* <DEDUP_REMOVED lines=10> */
[----:B------:R-:W1:Y:S01]  /*4930*/  SHFL.BFLY PT, R28, R3, 0x2, 0x1f ;  /* 0x0c401f00031c7f89 */ /* 0x000e6200000e0000 */
[----:B------:R-:W-:Y:S01]  /*4940*/  MUFU.EX2 R163, R31 ;  /* 0x0000001f00a37308 */ /* 0x000fe20000000800 */
[----:B------:R-:W-:-:S07]  /*4950*/  FFMA.FTZ R55, R55, UR7, -R29 ;  /* 0x0000000737377c23 */ /* 0x000fce000801081d */
[----:B------:R-:W-:Y:S08]  /*4960*/  MUFU.EX2 R34, R34 ;  /* 0x0000002200227308 */ /* 0x000ff00000000800 */
[----:B------:R-:W2:Y:S01]  /*4970*/  MUFU.EX2 R35, R35 ;  /* 0x0000002300237308 */ /* 0x000ea20000000800 */
[----:B-1----:R-:W-:-:S07]  /*4980*/  FMNMX.FTZ R28, R3, R28, !PT ;  /* 0x0000001c031c7209 */ /* 0x002fce0007810000 */
[----:B------:R-:W-:Y:S01]  /*4990*/  MUFU.EX2 R38, R38 ;  /* 0x0000002600267308 */ /* 0x000fe20000000800 */
[----:B------:R-:W1:Y:S07]  /*49a0*/  SHFL.BFLY PT, R3, R28, 0x1, 0x1f ;  /* 0x0c201f001c037f89 */ /* 0x000e6e00000e0000 */
[----:B------:R-:W3:Y:S01]  /*49b0*/  MUFU.EX2 R39, R39 ;  /* 0x0000002700277308 */ /* 0x000ee20000000800 */
[----:B--2---:R-:W-:-:S07]  /*49c0*/  F2FP.F16.F32.PACK_AB R157, R35, R34 ;  /* 0x00000022239d723e */ /* 0x004fce00000000ff */
[----:B------:R-:W-:Y:S08]  /*49d0*/  MUFU.EX2 R42, R42 ;  /* 0x0000002a002a7308 */ /* 0x000ff00000000800 */
[----:B------:R-:W-:Y:S01]  /*49e0*/  MUFU.EX2 R43, R43 ;  /* 0x0000002b002b7308 */ /* 0x000fe20000000800 */
[----:B---3--:R-:W-:Y:S02]  /*49f0*/  F2FP.F16.F32.PACK_AB R159, R39, R38 ;  /* 0x00000026279f723e */ /* 0x008fe400000000ff */
[----:B-1----:R-:W-:-:S04]  /*4a00*/  FMNMX.FTZ R3, R28, R3, !PT ;  /* 0x000000031c037209 */ /* 0x002fc80007810000 */
[C---:B------:R-:W-:Y:S01]  /*4a10*/  FSETP.NEU.FTZ.AND P3, PT, R3.reuse, -INF , PT ;  /* 0xff8000000300780b */ /* 0x040fe20003f7d000 */
[----:B------:R-:W-:Y:S01]  /*4a20*/  FMUL.FTZ R5, R3, UR7 ;  /* 0x0000000703057c20 */ /* 0x000fe20008410000 */
[----:B------:R-:W-:Y:S04]  /*4a30*/  MUFU.EX2 R46, R46 ;  /* 0x0000002e002e7308 */ /* 0x000fe80000000800 */
[----:B------:R-:W-:Y:S02]  /*4a40*/  FSEL R27, R5, RZ, P3 ;  /* 0x000000ff051b7208 */ /* 0x000fe40001800000 */
[-C--:B------:R-:W-:Y:S02]  /*4a50*/  LEA.HI R5, R17, R16.reuse, RZ, 0x4 ;  /* 0x0000001011057211 */ /* 0x080fe400078f20ff */
[----:B------:R-:W1:Y:S01]  /*4a60*/  MUFU.EX2 R47, R47 ;  /* 0x0000002f002f7308 */ /* 0x000e620000000800 */
[--C-:B------:R-:W-:Y:S01]  /*4a70*/  FFMA.FTZ R28, R7, UR7, -R27.reuse ;  /* 0x00000007071c7c23 */ /* 0x100fe2000801081b */
[----:B------:R-:W-:Y:S01]  /*4a80*/  LOP3.LUT R7, R5, 0xfffffff0, RZ, 0xc0, !PT ;  /* 0xfffffff005077812 */ /* 0x000fe200078ec0ff */
[--C-:B------:R-:W-:Y:S01]  /*4a90*/  FFMA.FTZ R6, R6, UR7, -R27.reuse ;  /* 0x0000000706067c23 */ /* 0x100fe2000801081b */
[--C-:B------:R-:W-:Y:S01]  /*4aa0*/  FFMA.FTZ R8, R8, UR7, -R27.reuse ;  /* 0x0000000708087c23 */ /* 0x100fe2000801081b */
[--C-:B------:R-:W-:Y:S01]  /*4ab0*/  FFMA.FTZ R10, R10, UR7, -R27.reuse ;  /* 0x000000070a0a7c23 */ /* 0x100fe2000801081b */
[----:B------:R-:W-:Y:S01]  /*4ac0*/  FFMA.FTZ R14, R14, UR7, -R27 ;  /* 0x000000070e0e7c23 */ /* 0x000fe2000801081b */
[----:B------:R-:W-:Y:S01]  /*4ad0*/  IMAD.IADD R7, R16, 0x1, -R7 ;  /* 0x0000000110077824 */ /* 0x000fe200078e0a07 */
[----:B------:R2:W-:Y:S01]  /*4ae0*/  MUFU.EX2 R160, R6 ;  /* 0x0000000600a07308 */ /* 0x0005e20000000800 */
[--C-:B------:R-:W-:Y:S01]  /*4af0*/  FFMA.FTZ R9, R9, UR7, -R27.reuse ;  /* 0x0000000709097c23 */ /* 0x100fe2000801081b */
[--C-:B------:R-:W-:Y:S01]  /*4b00*/  FFMA.FTZ R15, R15, UR7, -R27.reuse ;  /* 0x000000070f0f7c23 */ /* 0x100fe2000801081b */
[--C-:B------:R-:W-:Y:S01]  /*4b10*/  FFMA.FTZ R18, R18, UR7, -R27.reuse ;  /* 0x0000000712127c23 */ /* 0x100fe2000801081b */
[--C-:B------:R-:W-:Y:S01]  /*4b20*/  FFMA.FTZ R19, R19, UR7, -R27.reuse ;  /* 0x0000000713137c23 */ /* 0x100fe2000801081b */
[----:B------:R-:W-:Y:S01]  /*4b30*/  LEA.HI R16, R17, R16, RZ, 0x5 ;  /* 0x0000001011107211 */ /* 0x000fe200078f28ff */
[--C-:B------:R-:W-:Y:S01]  /*4b40*/  FFMA.FTZ R20, R20, UR7, -R27.reuse ;  /* 0x0000000714147c23 */ /* 0x100fe2000801081b */
[----:B------:R-:W-:Y:S01]  /*4b50*/  FFMA.FTZ R21, R21, UR7, -R27 ;  /* 0x0000000715157c23 */ /* 0x000fe2000801081b */
[----:B------:R3:W-:Y:S01]  /*4b60*/  MUFU.EX2 R162, R8 ;  /* 0x0000000800a27308 */ /* 0x0007e20000000800 */
[----:B--2---:R-:W-:Y:S01]  /*4b70*/  SHF.R.S32.HI R6, RZ, 0x1f, R7 ;  /* 0x0000001fff067819 */ /* 0x004fe20000011407 */
[--C-:B------:R-:W-:Y:S01]  /*4b80*/  FFMA.FTZ R22, R22, UR7, -R27.reuse ;  /* 0x0000000716167c23 */ /* 0x100fe2000801081b */
[----:B------:R-:W-:Y:S01]  /*4b90*/  SHF.L.U32 R16, R16, 0x5, RZ ;  /* 0x0000000510107819 */ /* 0x000fe200000006ff */
[--C-:B------:R-:W-:Y:S01]  /*4ba0*/  FFMA.FTZ R23, R23, UR7, -R27.reuse ;  /* 0x0000000717177c23 */ /* 0x100fe2000801081b */
[----:B------:R-:W-:Y:S01]  /*4bb0*/  LEA.HI R6, R6, R7, RZ, 0x3 ;  /* 0x0000000706067211 */ /* 0x000fe200078f18ff */
[----:B------:R-:W-:Y:S01]  /*4bc0*/  FFMA.FTZ R24, R24, UR7, -R27 ;  /* 0x0000000718187c23 */ /* 0x000fe2000801081b */
[----:B------:R-:W-:Y:S01]  /*4bd0*/  LOP3.LUT R17, R16, 0x7ffffc00, RZ, 0xc0, !PT ;  /* 0x7ffffc0010117812 */ /* 0x000fe200078ec0ff */
[----:B------:R2:W-:Y:S01]  /*4be0*/  MUFU.EX2 R156, R10 ;  /* 0x0000000a009c7308 */ /* 0x0005e20000000800 */
[C---:B---3--:R-:W-:Y:S01]  /*4bf0*/  LOP3.LUT R8, R6.reuse, 0xfffffff8, RZ, 0xc0, !PT ;  /* 0xfffffff806087812 */ /* 0x048fe200078ec0ff */
[----:B------:R-:W-:-:S02]  /*4c00*/  IMAD.SHL.U32 R6, R6, 0x40, RZ ;  /* 0x0000004006067824 */ /* 0x000fc400078e00ff */
[--C-:B------:R-:W-:Y:S01]  /*4c10*/  FFMA.FTZ R25, R25, UR7, -R27.reuse ;  /* 0x0000000719197c23 */ /* 0x100fe2000801081b */
[----:B------:R-:W-:Y:S01]  /*4c20*/  FFMA.FTZ R26, R26, UR7, -R27 ;  /* 0x000000071a1a7c23 */ /* 0x000fe2000801081b */
[----:B-1----:R-:W-:Y:S01]  /*4c30*/  F2FP.F16.F32.PACK_AB R155, R47, R46 ;  /* 0x0000002e2f9b723e */ /* 0x002fe200000000ff */
[----:B------:R-:W-:Y:S01]  /*4c40*/  IMAD.IADD R8, R7, 0x1, -R8 ;  /* 0x0000000107087824 */ /* 0x000fe200078e0a08 */
[----:B------:R-:W-:Y:S01]  /*4c50*/  SHF.R.S32.HI R7, RZ, 0x4, R5 ;  /* 0x00000004ff077819 */ /* 0x000fe20000011405 */
[----:B------:R-:W1:Y:S01]  /*4c60*/  MUFU.EX2 R29, R28 ;  /* 0x0000001c001d7308 */ /* 0x000e620000000800 */
[----:B------:R-:W-:Y:S02]  /*4c70*/  F2FP.F16.F32.PACK_AB R153, R43, R42 ;  /* 0x0000002a2b99723e */ /* 0x000fe400000000ff */
[----:B------:R-:W-:Y:S01]  /*4c80*/  SHF.L.U32 R5, R8, 0x6, RZ ;  /* 0x0000000608057819 */ /* 0x000fe200000006ff */
[----:B--2---:R-:W-:Y:S02]  /*4c90*/  IMAD.SHL.U32 R10, R7, 0x8, RZ ;  /* 0x00000008070a7824 */ /* 0x004fe400078e00ff */
[----:B------:R-:W-:Y:S01]  /*4ca0*/  FADD.FTZ R7, R32, R161 ;  /* 0x000000a120077221 */ /* 0x000fe20000010000 */
[----:B------:R-:W-:-:S02]  /*4cb0*/  LOP3.LUT P3, RZ, R8, 0x4, RZ, 0xc0, !PT ;  /* 0x0000000408ff7812 */ /* 0x000fc4000786c0ff */
[----:B------:R-:W-:Y:S01]  /*4cc0*/  LOP3.LUT R5, R5, 0x1c0, RZ, 0xc0, !PT ;  /* 0x000001c005057812 */ /* 0x000fe200078ec0ff */
[----:B------:R2:W-:Y:S01]  /*4cd0*/  MUFU.EX2 R31, R14 ;  /* 0x0000000e001f7308 */ /* 0x0005e20000000800 */
[----:B------:R-:W-:Y:S01]  /*4ce0*/  LOP3.LUT P4, RZ, R8, 0x2, RZ, 0xc0, !PT ;  /* 0x0000000208ff7812 */ /* 0x000fe2000788c0ff */
[----:B------:R-:W-:Y:S01]  /*4cf0*/  FADD.FTZ R8, R30, R7 ;  /* 0x000000071e087221 */ /* 0x000fe20000010000 */
[----:B------:R-:W-:Y:S02]  /*4d00*/  LOP3.LUT R10, R5, 0x8, R10, 0xf8, !PT ;  /* 0x00000008050a7812 */ /* 0x000fe400078ef80a */
[----:B------:R-:W-:Y:S01]  /*4d10*/  SHF.R.U32.HI R5, RZ, 0x3, R5 ;  /* 0x00000003ff057819 */ /* 0x000fe20000011605 */
[----:B------:R-:W-:Y:S01]  /*4d20*/  FADD.FTZ R7, R163, R8 ;  /* 0x00000008a3077221 */ /* 0x000fe20000010000 */
[----:B------:R-:W-:Y:S01]  /*4d30*/  LOP3.LUT R8, R6, 0x7ffffe00, RZ, 0xc0, !PT ;  /* 0x7ffffe0006087812 */ /* 0x000fe200078ec0ff */
[----:B------:R-:W3:Y:S01]  /*4d40*/  MUFU.EX2 R9, R9 ;  /* 0x0000000900097308 */ /* 0x000ee20000000800 */
[----:B--2---:R-:W-:Y:S01]  /*4d50*/  IMAD.U32 R14, RZ, RZ, UR39 ;  /* 0x00000027ff0e7e24 */ /* 0x004fe2000f8e00ff */
[----:B------:R-:W-:Y:S01]  /*4d60*/  LOP3.LUT R10, R10, R5, RZ, 0x3c, !PT ;  /* 0x000000050a0a7212 */ /* 0x000fe200078e3cff */
[----:B------:R-:W-:Y:S01]  /*4d70*/  FADD.FTZ R6, R34, R7 ;  /* 0x0000000722067221 */ /* 0x000fe20000010000 */
[----:B------:R-:W-:Y:S01]  /*4d80*/  F2FP.F16.F32.PACK_AB R161, R161, R32 ;  /* 0x00000020a1a1723e */ /* 0x000fe200000000ff */
[----:B------:R-:W-:Y:S01]  /*4d90*/  @!P1 VIADD R5, R14, 0x28c40 ;  /* 0x00028c400e059836 */ /* 0x000fe20000000000 */
[----:B------:R-:W-:Y:S01]  /*4da0*/  IADD3 R10, R10, R8, R17 ;  /* 0x000000080a0a7210 */ /* 0x000fe20007ffe011 */
[----:B------:R-:W-:Y:S01]  /*4db0*/  FADD.FTZ R7, R35, R6 ;  /* 0x0000000623077221 */ /* 0x000fe20000010000 */
[----:B------:R-:W2:Y:S01]  /*4dc0*/  MUFU.EX2 R15, R15 ;  /* 0x0000000f000f7308 */ /* 0x000ea20000000800 */
[----:B------:R-:W-:-:S02]  /*4dd0*/  F2FP.F16.F32.PACK_AB R163, R163, R30 ;  /* 0x0000001ea3a3723e */ /* 0x000fc400000000ff */
[----:B------:R-:W-:Y:S01]  /*4de0*/  @!P1 PRMT R5, RZ, 0x654, R5 ;  /* 0x00000654ff059816 */ /* 0x000fe20000000005 */
[----:B------:R-:W-:Y:S01]  /*4df0*/  FADD.FTZ R8, R38, R7 ;  /* 0x0000000726087221 */ /* 0x000fe20000010000 */
[----:B------:R-:W-:Y:S02]  /*4e00*/  LEA R10, R10, UR39, 0x1 ;  /* 0x000000270a0a7c11 */ /* 0x000fe4000f8e08ff */
[----:B------:R1:W-:Y:S01]  /*4e10*/  @!P1 SYNCS.ARRIVE.TRANS64.RED.A1T0 RZ, [R5+URZ], RZ ;  /* 0x000000ff05ff99a7 */ /* 0x0003e2000810043f */
[----:B------:R-:W4:Y:S01]  /*4e20*/  MUFU.EX2 R18, R18 ;  /* 0x0000001200127308 */ /* 0x000f220000000800 */
[----:B------:R-:W-:-:S04]  /*4e30*/  FADD.FTZ R7, R39, R8 ;  /* 0x0000000827077221 */ /* 0x000fc80000010000 */
[----:B------:R-:W-:Y:S01]  /*4e40*/  FADD.FTZ R8, R42, R7 ;  /* 0x000000072a087221 */ /* 0x000fe20000010000 */
[----:B------:R-:W-:Y:S01]  /*4e50*/  MOV R7, 0xffffffc0 ;  /* 0xffffffc000077802 */ /* 0x000fe20000000f00 */
[----:B-1----:R-:W-:Y:S01]  /*4e60*/  FADD.FTZ R5, R160, R29 ;  /* 0x0000001da0057221 */ /* 0x002fe20000010000 */
[----:B------:R-:W-:Y:S01]  /*4e70*/  MUFU.EX2 R19, R19 ;  /* 0x0000001300137308 */ /* 0x000fe20000000800 */
[----:B------:R-:W-:Y:S01]  /*4e80*/  FADD.FTZ R17, R43, R8 ;  /* 0x000000082b117221 */ /* 0x000fe20000010000 */
[----:B------:R-:W-:Y:S02]  /*4e90*/  VIADD R8, R10, 0x26800 ;  /* 0x000268000a087836 */ /* 0x000fe40000000000 */
[----:B------:R-:W-:Y:S01]  /*4ea0*/  FADD.FTZ R6, R162, R5 ;  /* 0x00000005a2067221 */ /* 0x000fe20000010000 */
[----:B---3--:R-:W-:Y:S01]  /*4eb0*/  F2FP.F16.F32.PACK_AB R162, R9, R162 ;  /* 0x000000a209a2723e */ /* 0x008fe200000000ff */
[----:B------:R-:W-:Y:S01]  /*4ec0*/  FADD.FTZ R16, R46, R17 ;  /* 0x000000112e107221 */ /* 0x000fe20000010000 */
[----:B------:R-:W-:Y:S01]  /*4ed0*/  SEL R7, R7, 0x40, P3 ;  /* 0x0000004007077807 */ /* 0x000fe20001800000 */
[----:B------:R-:W-:Y:S01]  /*4ee0*/  FADD.FTZ R5, R9, R6 ;  /* 0x0000000609057221 */ /* 0x000fe20000010000 */
[----:B------:R-:W1:Y:S01]  /*4ef0*/  MUFU.EX2 R20, R20 ;  /* 0x0000001400147308 */ /* 0x000e620000000800 */
[----:B------:R-:W-:Y:S01]  /*4f00*/  FADD.FTZ R47, R47, R16 ;  /* 0x000000102f2f7221 */ /* 0x000fe20000010000 */
[----:B------:R-:W-:-:S02]  /*4f10*/  VIADD R9, R10, 0x26820 ;  /* 0x000268200a097836 */ /* 0x000fc40000000000 */
[----:B------:R-:W-:Y:S01]  /*4f20*/  FADD.FTZ R6, R156, R5 ;  /* 0x000000059c067221 */ /* 0x000fe20000010000 */
[C---:B------:R-:W-:Y:S01]  /*4f30*/  @P4 IADD3 R9, R8.reuse, -0x20, RZ ;  /* 0xffffffe008094810 */ /* 0x040fe20007ffe0ff */
[----:B------:R-:W-:Y:S01]  /*4f40*/  IMAD.IADD R8, R8, 0x1, R7 ;  /* 0x0000000108087824 */ /* 0x000fe200078e0207 */
[----:B------:R-:W-:Y:S01]  /*4f50*/  F2FP.F16.F32.PACK_AB R160, R29, R160 ;  /* 0x000000a01da0723e */ /* 0x000fe200000000ff */
[C---:B------:R-:W-:Y:S01]  /*4f60*/  FADD.FTZ R6, R31.reuse, R6 ;  /* 0x000000061f067221 */ /* 0x040fe20000010000 */
[----:B------:R-:W3:Y:S01]  /*4f70*/  MUFU.EX2 R21, R21 ;  /* 0x0000001500157308 */ /* 0x000ee20000000800 */
[----:B------:R-:W-:Y:S01]  /*4f80*/  BAR.SYNC.DEFER_BLOCKING 0xf, 0x100 ;  /* 0x03c4000000007b1d */ /* 0x000fe20000010000 */
[----:B------:R-:W-:Y:S01]  /*4f90*/  F2FP.F16.F32.PACK_AB R156, R31, R156 ;  /* 0x0000009c1f9c723e */ /* 0x000fe200000000ff */
[----:B--2---:R-:W-:Y:S01]  /*4fa0*/  FADD.FTZ R5, R15, R6 ;  /* 0x000000060f057221 */ /* 0x004fe20000010000 */
[----:B----4-:R-:W-:Y:S01]  /*4fb0*/  F2FP.F16.F32.PACK_AB R158, R18, R15 ;  /* 0x0000000f129e723e */ /* 0x010fe200000000ff */
[----:B------:R-:W-:-:S02]  /*4fc0*/  IMAD.IADD R7, R7, 0x1, R9 ;  /* 0x0000000107077824 */ /* 0x000fc400078e0209 */
[----:B------:R-:W-:Y:S01]  /*4fd0*/  FADD.FTZ R6, R18, R5 ;  /* 0x0000000512067221 */ /* 0x000fe20000010000 */
[----:B------:R-:W2:Y:S01]  /*4fe0*/  MUFU.EX2 R22, R22 ;  /* 0x0000001600167308 */ /* 0x000ea20000000800 */
[----:B-1----:R-:W-:Y:S02]  /*4ff0*/  F2FP.F16.F32.PACK_AB R152, R20, R19 ;  /* 0x000000131498723e */ /* 0x002fe400000000ff */
[----:B------:R-:W-:-:S04]  /*5000*/  FADD.FTZ R5, R19, R6 ;  /* 0x0000000613057221 */ /* 0x000fc80000010000 */
[----:B------:R-:W-:Y:S01]  /*5010*/  FADD.FTZ R6, R20, R5 ;  /* 0x0000000514067221 */ /* 0x000fe20000010000 */
[----:B------:R-:W-:Y:S03]  /*5020*/  MUFU.EX2 R50, R50 ;  /* 0x0000003200327308 */ /* 0x000fe60000000800 */
[----:B---3--:R-:W-:-:S05]  /*5030*/  FADD.FTZ R5, R21, R6 ;  /* 0x0000000615057221 */ /* 0x008fca0000010000 */
[----:B------:R-:W1:Y:S01]  /*5040*/  MUFU.EX2 R51, R51 ;  /* 0x0000003300337308 */ /* 0x000e620000000800 */
[C---:B--2---:R-:W-:Y:S01]  /*5050*/  F2FP.F16.F32.PACK_AB R154, R22.reuse, R21 ;  /* 0x00000015169a723e */ /* 0x044fe200000000ff */
[----:B------:R-:W-:Y:S01]  /*5060*/  FADD.FTZ R22, R22, R5 ;  /* 0x0000000516167221 */ /* 0x000fe20000010000 */
[----:B------:R2:W-:Y:S04]  /*5070*/  STSM.16.M88.4 [R10+0x26800], R160 ;  /* 0x026800a00a007844 */ /* 0x0005e80000000200 */
[----:B------:R2:W-:Y:S01]  /*5080*/  STSM.16.M88.4 [R9], R156 ;  /* 0x0000009c09007844 */ /* 0x0005e20000000200 */
[----:B------:R-:W-:Y:S03]  /*5090*/  MUFU.EX2 R23, R23 ;  /* 0x0000001700177308 */ /* 0x000fe60000000800 */
[----:B------:R2:W-:Y:S05]  /*50a0*/  STSM.16.M88.4 [R8], R152 ;  /* 0x0000009808007844 */ /* 0x0005ea0000000200 */
        /* <DEDUP_REMOVED lines=9> */
[----:B------:R-:W3:Y:S01]  /*5140*/  MUFU.EX2 R25, R25 ;  /* 0x0000001900197308 */ /* 0x000ee20000000800 */
[----:B-1----:R-:W-:-:S07]  /*5150*/  FADD.FTZ R6, R54, R51 ;  /* 0x0000003336067221 */ /* 0x002fce0000010000 */
[----:B------:R-:W1:Y:S01]  /*5160*/  MUFU.EX2 R26, R26 ;  /* 0x0000001a001a7308 */ /* 0x000e620000000800 */
[C---:B----4-:R-:W-:Y:S01]  /*5170*/  F2FP.F16.F32.PACK_AB R167, R55.reuse, R54 ;  /* 0x0000003637a7723e */ /* 0x050fe200000000ff */
[----:B------:R-:W-:Y:S01]  /*5180*/  FADD.FTZ R6, R55, R6 ;  /* 0x0000000637067221 */ /* 0x000fe20000010000 */
[----:B---3--:R-:W-:Y:S01]  /*5190*/  FADD.FTZ R5, R25, R24 ;  /* 0x0000001819057221 */ /* 0x008fe20000010000 */
[----:B-1----:R-:W-:-:S03]  /*51a0*/  F2FP.F16.F32.PACK_AB R166, R26, R25 ;  /* 0x000000191aa6723e */ /* 0x002fc600000000ff */
[----:B------:R-:W-:Y:S02]  /*51b0*/  FADD.FTZ R5, R26, R5 ;  /* 0x000000051a057221 */ /* 0x000fe40000010000 */
[----:B------:R2:W-:Y:S01]  /*51c0*/  STSM.16.M88.4 [R7], R164 ;  /* 0x000000a407007844 */ /* 0x0005e20000000200 */
[----:B------:R-:W-:Y:S05]  /*51d0*/  @!P0 BRA `(.L_x_4206) ;  /* 0x0000000000048947 */ /* 0x000fea0003800000 */
[----:B------:R-:W-:Y:S01]  /*51e0*/  BPT.TRAP 0x1 ;  /* 0x000000040000795c */ /* 0x000fe20000300000 */
.L_x_4206:
[----:B------:R1:W3:Y:S01]  /*51f0*/  SYNCS.PHASECHK.TRANS64.TRYWAIT P3, [UR39+0x28c50], R13 ;  /* 0x028c500dff0075a7 */ /* 0x0002e20008060167 */
[----:B------:R-:W-:Y:S05]  /*5200*/  @!P0 BRA `(.L_x_4207) ;  /* 0x0000000000048947 */ /* 0x000fea0003800000 */
[----:B------:R-:W-:Y:S01]  /*5210*/  BPT.TRAP 0x1 ;  /* 0x000000040000795c */ /* 0x000fe20000300000 */
.L_x_4207:
[----:B---3--:R-:W-:Y:S05]  /*5220*/  @P3 BRA `(.L_x_4208) ;  /* 0x0000000000083947 */ /* 0x008fea0003800000 */
[----:B------:R-:W3:Y:S02]  /*5230*/  SYNCS.PHASECHK.TRANS64.TRYWAIT P3, [UR39+0x28c50], R13 ;  /* 0x028c500dff0075a7 */ /* 0x000ee40008060167 */
[----:B---3--:R-:W-:Y:S05]  /*5240*/  @!P3 BRA `(.L_x_4209) ;  /* 0x000000bc0054b947 */ /* 0x008fea0003800000 */
.L_x_4208:
[----:B------:R-:W-:Y:S01]  /*5250*/  WARPGROUP.ARRIVE ;  /* 0x00000000000079c5 */ /* 0x000fe20000000000 */
[----:B------:R-:W-:Y:S01]  /*5260*/  UMOV UR14, UR38 ;  /* 0x00000026000e7c82 */ /* 0x000fe20008000000 */
[----:B------:R-:W-:Y:S01]  /*5270*/  UMOV UR15, 0x40000040 ;  /* 0x40000040000f7882 */ /* 0x000fe20000000000 */
[----:B------:R-:W-:Y:S01]  /*5280*/  UIADD3 UR4, UR38, 0x80, URZ ;  /* 0x0000008026047890 */ /* 0x000fe2000fffe03f */
[----:B---3--:R-:W-:Y:S01]  /*5290*/  @!P1 IADD3 R14, R14, 0x28c60, RZ ;  /* 0x00028c600e0e9810 */ /* 0x008fe20007ffe0ff */
[----:B------:R-:W-:Y:S01]  /*52a0*/  UIMAD UR10, UR37, UR10, -UR6 ;  /* 0x0000000a250a72a4 */ /* 0x000fe2000f8e0a06 */
[----:B------:R-:W-:Y:S01]  /*52b0*/  HGMMA.64x256x16.F32 R24, R160, gdesc[UR12].tnspB, RZ, !UPT, gsb0 ;  /* 0x43e0000ca0187df0 */ /* 0x000fe2000c0008ff */
[----:B------:R-:W-:Y:S01]  /*52c0*/  UMOV UR15, 0x40000040 ;  /* 0x40000040000f7882 */ /* 0x000fe20000000000 */
[----:B------:R-:W-:Y:S01]  /*52d0*/  UIADD3 UR41, UR41, -0x2, URZ ;  /* 0xfffffffe29297890 */ /* 0x000fe2000fffe03f */
[----:B------:R-:W-:Y:S01]  /*52e0*/  @!P1 PRMT R14, RZ, 0x654, R14 ;  /* 0x00000654ff0e9816 */ /* 0x000fe2000000000e */
[----:B------:R-:W-:Y:S01]  /*52f0*/  UMOV UR14, UR4 ;  /* 0x00000004000e7c82 */ /* 0x000fe20008000000 */
[----:B------:R-:W-:Y:S01]  /*5300*/  UIADD3 UR4, UR38, 0x100, URZ ;  /* 0x0000010026047890 */ /* 0x000fe2000fffe03f */
[----:B------:R-:W-:-:S02]  /*5310*/  WARPGROUP.DEPBAR.LE gsb0, 0x0 ;  /* 0x00008000000079c5 */ /* 0x000fc40000010000 */
[----:B------:R-:W-:-:S15]  /*5320*/  WARPGROUP.ARRIVE ;  /* 0x00000000000079c5 */ /* 0x000fde0000000000 */
[----:B------:R-:W-:-:S05]  /*5330*/  NOP ;  /* 0x0000000000007918 */ /* 0x000fca0000000000 */
        /* <DEDUP_REMOVED lines=10> */
[----:B------:R-:W3:Y:S02]  /*53e0*/  S2UR UR4, SR_CTAID.X ;  /* 0x00000000000479c3 */ /* 0x000ee40000002500 */
[----:B---3--:R-:W-:-:S03]  /*53f0*/  USHF.L.U32 UR11, UR4, 0x6, URZ ;  /* 0x00000006040b7899 */ /* 0x008fc6000800063f */
[----:B------:R-:W-:Y:S02]  /*5400*/  @UP0 ULDC UR4, c[0x0][0x44c] ;  /* 0x0001130000040ab9 */ /* 0x000fe40000000800 */
[----:B------:R-:W-:Y:S02]  /*5410*/  UIMAD.WIDE.U32 UR4, UR11, UR4, URZ ;  /* 0x000000040b0472a5 */ /* 0x000fe4000f8e003f */
[----:B------:R-:W-:Y:S01]  /*5420*/  UMOV UR6, UR11 ;  /* 0x0000000b00067c82 */ /* 0x000fe20008000000 */
[----:B------:R-:W-:Y:S02]  /*5430*/  WARPGROUP.DEPBAR.LE gsb0, 0x0 ;  /* 0x00008000000079c5 */ /* 0x000fe40000010000 */
[----:B------:R-:W-:-:S13]  /*5440*/  WARPGROUP.ARRIVE ;  /* 0x00000000000079c5 */ /* 0x000fda0000000000 */
[----:B------:R-:W-:Y:S01]  /*5450*/  HGMMA.64x256x16.F32 R24, R164, gdesc[UR12].tnspB, R24, gsb0 ;  /* 0x43e0000ca4187df0 */ /* 0x000fe20008000818 */
[----:B------:R-:W-:Y:S02]  /*5460*/  @UP0 ULDC UR14, c[0x0][0x450] ;  /* 0x00011400000e0ab9 */ /* 0x000fe40000000800 */
[----:B------:R-:W-:-:S03]  /*5470*/  @UP0 USHF.R.U32.HI UR6, URZ, UR14, UR5 ;  /* 0x0000000e3f060299 */ /* 0x000fc60008011605 */
[----:B------:R-:W-:Y:S01]  /*5480*/  UMOV UR5, URZ ;  /* 0x0000003f00057c82 */ /* 0x000fe20008000000 */
[----:B------:R-:W-:-:S04]  /*5490*/  UIADD3 UR6, UR10, UR6, URZ ;  /* 0x000000060a067290 */ /* 0x000fc8000fffe03f */
[----:B------:R-:W-:-:S04]  /*54a0*/  USHF.R.S32.HI UR4, URZ, 0x1f, UR6 ;  /* 0x0000001f3f047899 */ /* 0x000fc80008011406 */
[----:B------:R-:W-:-:S04]  /*54b0*/  ULEA.HI UR4, UR4, UR6, URZ, 0x6 ;  /* 0x0000000604047291 */ /* 0x000fc8000f8f303f */
[----:B------:R-:W-:-:S04]  /*54c0*/  USHF.R.S32.HI UR4, URZ, 0x6, UR4 ;  /* 0x000000063f047899 */ /* 0x000fc80008011404 */
[----:B------:R-:W-:-:S04]  /*54d0*/  UISETP.LT.AND UP1, UPT, UR40, UR4, UPT ;  /* 0x000000042800728c */ /* 0x000fc8000bf21270 */
[----:B------:R-:W-:-:S03]  /*54e0*/  USEL UR25, UR40, UR4, !UP1 ;  /* 0x0000000428197287 */ /* 0x000fc6000c800000 */
[----:B------:R-:W-:Y:S01]  /*54f0*/  UMOV UR4, URZ ;  /* 0x0000003f00047c82 */ /* 0x000fe20008000000 */
[----:B------:R-:W-:-:S06]  /*5500*/  UISETP.GE.AND UP1, UPT, UR41, UR25, UPT ;  /* 0x000000192900728c */ /* 0x000fcc000bf26270 */
[----:B------:R-:W-:Y:S01]  /*5510*/  PLOP3.LUT P3, PT, PT, PT, UP1, 0x80, 0x0 ;  /* 0x000000000000781c */ /* 0x000fe20003f6f018 */
[----:B------:R-:W-:Y:S02]  /*5520*/  WARPGROUP.DEPBAR.LE gsb0, 0x0 ;  /* 0x00008000000079c5 */ /* 0x000fe40000010000 */
[----:B------:R-:W-:Y:S01]  /*5530*/  @!PT LDS RZ, [RZ] ;  /* 0x00000000fffff984 */ /* 0x000fe20000000800 */
[----:B------:R-:W-:Y:S01]  /*5540*/  @!PT LDS RZ, [RZ] ;  /* 0x00000000fffff984 */ /* 0x000fe20000000800 */
[----:B------:R-:W-:Y:S01]  /*5550*/  @!PT LDS RZ, [RZ] ;  /* 0x00000000fffff984 */ /* 0x000fe20000000800 */
[----:B------:R-:W-:Y:S01]  /*5560*/  @!PT LDS RZ, [RZ] ;  /* 0x00000000fffff984 */ /* 0x000fe20000000800 */
[----:B------:R3:W-:Y:S06]  /*5570*/  MEMBAR.ALL.CTA ;  /* 0x0000000000007992 */ /* 0x0007ec0000008000 */
[----:B---3--:R-:W3:Y:S02]  /*5580*/  FENCE.VIEW.ASYNC.S ;  /* 0x00000000000073c6 */ /* 0x008ee40000000000 */
[----:B---3--:R-:W-:Y:S01]  /*5590*/  NOP ;  /* 0x0000000000007918 */ /* 0x008fe20000000000 */
[----:B------:R-:W-:Y:S06]  /*55a0*/  BAR.ARV 0xe, 0x100 ;  /* 0x0384000000007b1d */ /* 0x000fec0000002000 */
[----:B------:R3:W-:Y:S01]  /*55b0*/  @!P1 SYNCS.ARRIVE.TRANS64.RED.A1T0 RZ, [R14+URZ], RZ ;  /* 0x000000ff0eff99a7 */ /* 0x0007e2000810043f */
[----:B------:R-:W-:Y:S05]  /*55c0*/  @!P3 BRA `(.L_x_4210) ;  /* 0x00000020008cb947 */ /* 0x000fea0003800000 */
[----:B---3--:R-:W-:Y:S01]  /*55d0*/  IMAD.MOV.U32 R14, RZ, RZ, R4 ;  /* 0x000000ffff0e7224 */ /* 0x008fe200078e0004 */
[----:B------:R-:W-:Y:S01]  /*55e0*/  UMOV UR5, URZ ;  /* 0x0000003f00057c82 */ /* 0x000fe20008000000 */
[----:B------:R-:W-:Y:S01]  /*55f0*/  IMAD.MOV.U32 R15, RZ, RZ, R3 ;  /* 0x000000ffff0f7224 */ /* 0x000fe200078e0003 */
[----:B------:R-:W-:Y:S01]  /*5600*/  UMOV UR6, URZ ;  /* 0x0000003f00067c82 */ /* 0x000fe20008000000 */
[----:B------:R-:W-:Y:S01]  /*5610*/  ULDC UR27, c[0x0][0x288] ;  /* 0x0000a200001b7ab9 */ /* 0x000fe20000000800 */
[----:B------:R-:W-:Y:S01]  /*5620*/  ULDC UR28, c[0x0][0x2f0] ;  /* 0x0000bc00001c7ab9 */ /* 0x000fe20000000800 */
[----:B------:R-:W-:Y:S01]  /*5630*/  ULDC UR29, c[0x0][0x9d8] ;  /* 0x00027600001d7ab9 */ /* 0x000fe20000000800 */
[----:B------:R-:W-:-:S05]  /*5640*/  ULDC UR26, c[0x0][0x988] ;  /* 0x00026200001a7ab9 */ /* 0x000fca0000000800 */
.L_x_4219:
[----:B------:R-:W-:-:S04]  /*5650*/  UIADD3 UR4, UR6, 0x1, URZ ;  /* 0x0000000106047890 */ /* 0x000fc8000fffe03f */
[----:B------:R-:W-:-:S04]  /*5660*/  UISETP.NE.AND UP1, UPT, UR4, 0x2, UPT ;  /* 0x000000020400788c */ /* 0x000fc8000bf25270 */
[----:B------:R-:W-:Y:S02]  /*5670*/  USEL UR7, URZ, 0x1, UP1 ;  /* 0x000000013f077887 */ /* 0x000fe40008800000 */
[----:B------:R-:W-:Y:S02]  /*5680*/  USEL UR4, UR4, URZ, UP1 ;  /* 0x0000003f04047287 */ /* 0x000fe40008800000 */
[----:B------:R-:W-:Y:S01]  /*5690*/  ULOP3.LUT UR5, UR5, UR7, URZ, 0x3c, !UPT ;  /* 0x0000000705057292 */ /* 0x000fe2000f8e3c3f */
[----:B------:R-:W-:Y:S11]  /*56a0*/  @!P0 BRA `(.L_x_4211) ;  /* 0x0000000000048947 */ /* 0x000ff60003800000 */
[----:B------:R-:W-:Y:S01]  /*56b0*/  BPT.TRAP 0x1 ;  /* 0x000000040000795c */ /* 0x000fe20000300000 */
.L_x_4211:
[----:B------:R-:W-:Y:S01]  /*56c0*/  ULEA UR30, UR4, UR39, 0x3 ;  /* 0x00000027041e7291 */ /* 0x000fe2000f8e183f */
[----:B01----:R-:W-:-:S04]  /*56d0*/  MOV R13, UR5 ;  /* 0x00000005000d7c02 */ /* 0x003fc80008000f00 */
[----:B------:R-:W-:-:S04]  /*56e0*/  SHF.L.U32 R13, R13, 0x1f, RZ ;  /* 0x0000001f0d0d7819 */ /* 0x000fc800000006ff */
[----:B------:R0:W1:Y:S01]  /*56f0*/  SYNCS.PHASECHK.TRANS64.TRYWAIT P3, [UR30+0x28c30], R13 ;  /* 0x028c300dff0075a7 */ /* 0x000062000806015e */
[----:B------:R-:W-:Y:S05]  /*5700*/  @!P0 BRA `(.L_x_4212) ;  /* 0x0000000000048947 */ /* 0x000fea0003800000 */
[----:B------:R-:W-:Y:S01]  /*5710*/  BPT.TRAP 0x1 ;  /* 0x000000040000795c */ /* 0x000fe20000300000 */
.L_x_4212:
[----:B-1----:R-:W-:Y:S05]  /*5720*/  @P3 BRA `(.L_x_4213) ;  /* 0x0000000000083947 */ /* 0x002fea0003800000 */
[----:B------:R-:W1:Y:S02]  /*5730*/  SYNCS.PHASECHK.TRANS64.TRYWAIT P3, [UR30+0x28c30], R13 ;  /* 0x028c300dff0075a7 */ /* 0x000e64000806015e */
[----:B-1----:R-:W-:Y:S05]  /*5740*/  @!P3 BRA `(.L_x_4214) ;  /* 0x000000b80028b947 */ /* 0x002fea0003800000 */
.L_x_4213:
[----:B------:R-:W-:Y:S01]  /*5750*/  ULEA UR10, UR4, UR24, 0x9 ;  /* 0x00000018040a7291 */ /* 0x000fe2000f8e483f */
[----:B--2---:R-:W-:Y:S01]  /*5760*/  WARPGROUP.ARRIVE ;  /* 0x00000000000079c5 */ /* 0x004fe20000000000 */
[----:B------:R-:W-:Y:S01]  /*5770*/  UMOV UR11, 0x40000040 ;  /* 0x40000040000b7882 */ /* 0x000fe20000000000 */
[----:B------:R-:W-:Y:S01]  /*5780*/  UMOV UR15, 0x40000040 ;  /* 0x40000040000f7882 */ /* 0x000fe20000000000 */
[----:B------:R-:W-:Y:S01]  /*5790*/  UIADD3 UR14, UR10, 0x2, URZ ;  /* 0x000000020a0e7890 */ /* 0x000fe2000fffe03f */
[----:B------:R-:W-:Y:S01]  /*57a0*/  IMAD.MOV.U32 R3, RZ, RZ, R12 ;  /* 0x000000ffff037224 */ /* 0x000fe200078e000c */
[----:B------:R-:W-:Y:S01]  /*57b0*/  UIADD3 UR18, UR10, 0x4, URZ ;  /* 0x000000040a127890 */ /* 0x000fe2000fffe03f */
[----:B------:R-:W-:Y:S01]  /*57c0*/  IMAD.U32 R22, RZ, RZ, UR28 ;  /* 0x0000001cff167e24 */ /* 0x000fe2000f8e00ff */
[----:B------:R-:W-:Y:S01]  /*57d0*/  UMOV UR19, 0x40000040 ;  /* 0x4000004000137882 */ /* 0x000fe20000000000 */
[----:B------:R-:W-:Y:S01]  /*57e0*/  HGMMA.64x64x16.F32 R152, gdesc[UR8], RZ, !UPT, gsb0 ;  /* 0x00e00000089879f0 */ /* 0x000fe2000c0008ff */
[----:B------:R-:W-:Y:S01]  /*57f0*/  UIADD3 UR22, UR10, 0x6, URZ ;  /* 0x000000060a167890 */ /* 0x000fe2000fffe03f */
[----:B------:R-:W-:Y:S01]  /*5800*/  UMOV UR23, 0x40000040 ;  /* 0x4000004000177882 */ /* 0x000fe20000000000 */
[----:B------:R-:W-:-:S02]  /*5810*/  @UP0 ULDC UR7, c[0x0][0x44c] ;  /* 0x0001130000070ab9 */ /* 0x000fc40000000800 */
[----:B-1----:R-:W-:Y:S01]  /*5820*/  @P2 IMAD.HI.U32 R4, R12, UR7, RZ ;  /* 0x000000070c042c27 */ /* 0x002fe2000f8e00ff */
[----:B------:R-:W-:-:S04]  /*5830*/  @UP0 ULDC UR7, c[0x0][0x450] ;  /* 0x0001140000070ab9 */ /* 0x000fc80000000800 */
[----:B------:R-:W-:Y:S01]  /*5840*/  @P2 SHF.R.U32.HI R3, RZ, UR7, R4 ;  /* 0x00000007ff032c19 */ /* 0x000fe20008011604 */
[----:B------:R-:W-:Y:S02]  /*5850*/  UMOV UR7, 0xffffffc0 ;  /* 0xffffffc000077882 */ /* 0x000fe40000000000 */
[----:B------:R-:W-:Y:S02]  /*5860*/  UIMAD UR7, UR41, UR7, 0x1 ;  /* 0x00000001290774a4 */ /* 0x000fe4000f8e0207 */
[----:B------:R-:W1:Y:S01]  /*5870*/  SHFL.IDX PT, R16, R3, RZ, 0x1c1f ;  /* 0x001c1fff03107589 */ /* 0x000e6200000e0000 */
        /* <DEDUP_REMOVED lines=13> */
[----:B------:R-:W-:Y:S01]  /*5950*/  IADD3 R161, -R11, UR7, RZ ;  /* 0x000000070ba17c10 */ /* 0x000fe2000fffe1ff */
[----:B------:R-:W2:Y:S01]  /*5960*/  MUFU.TANH R20, R152 ;  /* 0x0000009800147308 */ /* 0x000ea20000002400 */
[----:B------:R-:W-:Y:S01]  /*5970*/  FMUL.FTZ R156, R156, UR29 ;  /* 0x0000001d9c9c7c20 */ /* 0x000fe20008410000 */
[----:B------:R-:W-:Y:S01]  /*5980*/  FMUL.FTZ R160, R160, UR29 ;  /* 0x0000001da0a07c20 */ /* 0x000fe20008410000 */
[----:B------:R-:W-:Y:S01]  /*5990*/  FMUL.FTZ R157, R157, UR29 ;  /* 0x0000001d9d9d7c20 */ /* 0x000fe20008410000 */
[----:B------:R-:W-:-:S02]  /*59a0*/  IMAD R161, R22, UR37, R161 ;  /* 0x0000002516a17c24 */ /* 0x000fc4000f8e02a1 */
        /* <DEDUP_REMOVED lines=12> */
[----:B------:R-:W-:Y:S01]  /*5a70*/  FMUL.FTZ R158, R158, UR29 ;  /* 0x0000001d9e9e7c20 */ /* 0x000fe20008410000 */
[----:B------:R-:W-:Y:S01]  /*5a80*/  FMUL.FTZ R159, R159, UR29 ;  /* 0x0000001d9f9f7c20 */ /* 0x000fe20008410000 */
[----:B------:R-:W-:Y:S01]  /*5a90*/  FMUL.FTZ R162, R162, UR29 ;  /* 0x0000001da2a27c20 */ /* 0x000fe20008410000 */
[----:B------:R-:W-:Y:S01]  /*5aa0*/  FMUL.FTZ R163, R163, UR29 ;  /* 0x0000001da3a37c20 */ /* 0x000fe20008410000 */
[----:B------:R-:W-:Y:S01]  /*5ab0*/  FMUL.FTZ R166, R166, UR29 ;  /* 0x0000001da6a67c20 */ /* 0x000fe20008410000 */
[----:B------:R-:W-:Y:S01]  /*5ac0*/  FMUL.FTZ R167, R167, UR29 ;  /* 0x0000001da7a77c20 */ /* 0x000fe20008410000 */
[----:B------:R-:W-:Y:S01]  /*5ad0*/  FMUL.FTZ R170, R170, UR29 ;  /* 0x0000001daaaa7c20 */ /* 0x000fe20008410000 */
[----:B------:R1:W-:Y:S01]  /*5ae0*/  MUFU.TANH R18, R160 ;  /* 0x000000a000127308 */ /* 0x0003e20000002400 */
        /* <DEDUP_REMOVED lines=8> */
[----:B-1----:R-:W-:Y:S01]  /*5b70*/  IADD3 R160, R16, -UR27, R161 ;  /* 0x8000001b10a07c10 */ /* 0x002fe2000fffe0a1 */
[----:B------:R-:W-:-:S03]  /*5b80*/  UMOV UR7, UR26 ;  /* 0x0000001a00077c82 */ /* 0x000fc60008000000 */
[C---:B------:R-:W-:Y:S02]  /*5b90*/  ISETP.GT.AND P3, PT, R160.reuse, RZ, PT ;  /* 0x000000ffa000720c */ /* 0x040fe40003f64270 */
[----:B------:R-:W-:Y:S01]  /*5ba0*/  ISETP.GT.AND P4, PT, R160, 0x1, PT ;  /* 0x00000001a000780c */ /* 0x000fe20003f84270 */
[----:B------:R4:W1:Y:S01]  /*5bb0*/  MUFU.TANH R23, R4 ;  /* 0x0000000400177308 */ /* 0x0008620000002400 */
[----:B--2---:R-:W-:Y:S02]  /*5bc0*/  FSEL R20, R20, -INF , P3 ;  /* 0xff80000014147808 */ /* 0x004fe40001800000 */
[----:B------:R-:W-:Y:S02]  /*5bd0*/  ISETP.GT.AND P3, PT, R160, 0x8, PT ;  /* 0x00000008a000780c */ /* 0x000fe40003f64270 */
[----:B---3--:R-:W-:Y:S02]  /*5be0*/  FSEL R16, R153, -INF , P4 ;  /* 0xff80000099107808 */ /* 0x008fe40002000000 */
[----:B------:R-:W-:Y:S01]  /*5bf0*/  FMNMX.FTZ R17, R20, R15, !PT ;  /* 0x0000000f14117209 */ /* 0x000fe20007810000 */
[----:B------:R-:W2:Y:S01]  /*5c00*/  MUFU.TANH R164, R164 ;  /* 0x000000a400a47308 */ /* 0x000ea20000002400 */
[----:B------:R-:W-:-:S02]  /*5c10*/  ISETP.GT.AND P4, PT, R160, 0x9, PT ;  /* 0x00000009a000780c */ /* 0x000fc40003f84270 */
[----:B----4-:R-:W-:Y:S02]  /*5c20*/  FSEL R4, R156, -INF , P3 ;  /* 0xff8000009c047808 */ /* 0x010fe40001800000 */
[----:B------:R-:W-:Y:S02]  /*5c30*/  FMNMX.FTZ R19, R16, R17, !PT ;  /* 0x0000001110137209 */ /* 0x000fe40007810000 */
[----:B------:R-:W-:Y:S01]  /*5c40*/  ISETP.GT.AND P3, PT, R160, 0x10, PT ;  /* 0x00000010a000780c */ /* 0x000fe20003f64270 */
[----:B------:R-:W3:Y:S01]  /*5c50*/  MUFU.TANH R165, R165 ;  /* 0x000000a500a57308 */ /* 0x000ee20000002400 */
[----:B-----5:R-:W-:Y:S02]  /*5c60*/  FSEL R17, R157, -INF , P4 ;  /* 0xff8000009d117808 */ /* 0x020fe40002000000 */
[----:B------:R-:W-:Y:S02]  /*5c70*/  FMNMX.FTZ R22, R4, R19, !PT ;  /* 0x0000001304167209 */ /* 0x000fe40007810000 */
[----:B------:R-:W-:-:S02]  /*5c80*/  ISETP.GT.AND P4, PT, R160, 0x11, PT ;  /* 0x00000011a000780c */ /* 0x000fc40003f84270 */
[----:B------:R-:W-:Y:S01]  /*5c90*/  FSEL R18, R18, -INF , P3 ;  /* 0xff80000012127808 */ /* 0x000fe20001800000 */
[----:B------:R-:W4:Y:S01]  /*5ca0*/  MUFU.TANH R168, R168 ;  /* 0x000000a800a87308 */ /* 0x000f220000002400 */
[----:B------:R-:W-:Y:S02]  /*5cb0*/  FMNMX.FTZ R21, R17, R22, !PT ;  /* 0x0000001611157209 */ /* 0x000fe40007810000 */
[----:B------:R-:W-:Y:S02]  /*5cc0*/  ISETP.GT.AND P3, PT, R160, 0x18, PT ;  /* 0x00000018a000780c */ /* 0x000fe40003f64270 */
[----:B-1----:R-:W-:Y:S02]  /*5cd0*/  FSEL R19, R23, -INF , P4 ;  /* 0xff80000017137808 */ /* 0x002fe40002000000 */
[----:B------:R-:W-:Y:S01]  /*5ce0*/  FMNMX.FTZ R22, R18, R21, !PT ;  /* 0x0000001512167209 */ /* 0x000fe20007810000 */
[----:B------:R-:W1:Y:S01]  /*5cf0*/  MUFU.TANH R169, R169 ;  /* 0x000000a900a97308 */ /* 0x000e620000002400 */
[----:B------:R-:W-:-:S02]  /*5d00*/  ISETP.GT.AND P4, PT, R160, 0x19, PT ;  /* 0x00000019a000780c */ /* 0x000fc40003f84270 */
[----:B--2---:R-:W-:Y:S02]  /*5d10*/  FSEL R21, R164, -INF , P3 ;  /* 0xff800000a4157808 */ /* 0x004fe40001800000 */
[----:B------:R-:W-:Y:S02]  /*5d20*/  FMNMX.FTZ R152, R19, R22, !PT ;  /* 0x0000001613987209 */ /* 0x000fe40007810000 */
[C---:B------:R-:W-:Y:S01]  /*5d30*/  ISETP.GT.AND P3, PT, R160.reuse, 0x20, PT ;  /* 0x00000020a000780c */ /* 0x040fe20003f64270 */
[----:B------:R-:W2:Y:S01]  /*5d40*/  MUFU.TANH R172, R172 ;  /* 0x000000ac00ac7308 */ /* 0x000ea20000002400 */
[----:B---3--:R-:W-:Y:S02]  /*5d50*/  FSEL R22, R165, -INF , P4 ;  /* 0xff800000a5167808 */ /* 0x008fe40002000000 */
[----:B------:R-:W-:Y:S02]  /*5d60*/  FMNMX.FTZ R153, R21, R152, !PT ;  /* 0x0000009815997209 */ /* 0x000fe40007810000 */
[----:B------:R-:W-:-:S02]  /*5d70*/  ISETP.GT.AND P4, PT, R160, 0x21, PT ;  /* 0x00000021a000780c */ /* 0x000fc40003f84270 */
[----:B----4-:R-:W-:Y:S01]  /*5d80*/  FSEL R23, R168, -INF , P3 ;  /* 0xff800000a8177808 */ /* 0x010fe20001800000 */
[----:B------:R-:W3:Y:S01]  /*5d90*/  MUFU.TANH R173, R173 ;  /* 0x000000ad00ad7308 */ /* 0x000ee20000002400 */
[----:B------:R-:W-:Y:S02]  /*5da0*/  FMNMX.FTZ R156, R22, R153, !PT ;  /* 0x00000099169c7209 */ /* 0x000fe40007810000 */
[C---:B------:R-:W-:Y:S02]  /*5db0*/  ISETP.GT.AND P3, PT, R160.reuse, 0x28, PT ;  /* 0x00000028a000780c */ /* 0x040fe40003f64270 */
[----:B-1----:R-:W-:Y:S02]  /*5dc0*/  FSEL R152, R169, -INF , P4 ;  /* 0xff800000a9987808 */ /* 0x002fe40002000000 */
[----:B------:R-:W-:Y:S01]  /*5dd0*/  FMNMX.FTZ R157, R23, R156, !PT ;  /* 0x0000009c179d7209 */ /* 0x000fe20007810000 */
[----:B------:R-:W1:Y:S01]  /*5de0*/  MUFU.TANH R176, R176 ;  /* 0x000000b000b07308 */ /* 0x000e620000002400 */
[----:B------:R-:W-:-:S02]  /*5df0*/  ISETP.GT.AND P4, PT, R160, 0x29, PT ;  /* 0x00000029a000780c */ /* 0x000fc40003f84270 */
[----:B--2---:R-:W-:Y:S02]  /*5e00*/  FSEL R153, R172, -INF , P3 ;  /* 0xff800000ac997808 */ /* 0x004fe40001800000 */
[----:B------:R-:W-:Y:S02]  /*5e10*/  FMNMX.FTZ R164, R152, R157, !PT ;  /* 0x0000009d98a47209 */ /* 0x000fe40007810000 */
[----:B------:R-:W-:Y:S01]  /*5e20*/  ISETP.GT.AND P3, PT, R160, 0x30, PT ;  /* 0x00000030a000780c */ /* 0x000fe20003f64270 */
[----:B------:R-:W2:Y:S01]  /*5e30*/  MUFU.TANH R177, R177 ;  /* 0x000000b100b17308 */ /* 0x000ea20000002400 */
[----:B---3--:R-:W-:Y:S02]  /*5e40*/  FSEL R156, R173, -INF , P4 ;  /* 0xff800000ad9c7808 */ /* 0x008fe40002000000 */
[----:B------:R-:W-:Y:S01]  /*5e50*/  FMNMX.FTZ R157, R153, R164, !PT ;  /* 0x000000a4999d7209 */ /* 0x000fe20007810000 */
[----:B------:R-:W-:Y:S01]  /*5e60*/  FMUL.FTZ R164, R154, UR29 ;  /* 0x0000001d9aa47c20 */ /* 0x000fe20008410000 */
[----:B------:R-:W-:-:S02]  /*5e70*/  ISETP.GT.AND P4, PT, R160, 0x31, PT ;  /* 0x00000031a000780c */ /* 0x000fc40003f84270 */
[----:B------:R-:W-:Y:S01]  /*5e80*/  FMNMX.FTZ R165, R156, R157, !PT ;  /* 0x0000009d9ca57209 */ /* 0x000fe20007810000 */
[----:B------:R-:W3:Y:S01]  /*5e90*/  MUFU.TANH R180, R180 ;  /* 0x000000b400b47308 */ /* 0x000ee20000002400 */
[----:B-1----:R-:W-:Y:S02]  /*5ea0*/  FSEL R154, R176, -INF , P3 ;  /* 0xff800000b09a7808 */ /* 0x002fe40001800000 */
[----:B------:R-:W-:Y:S02]  /*5eb0*/  ISETP.GT.AND P3, PT, R160, 0x38, PT ;  /* 0x00000038a000780c */ /* 0x000fe40003f64270 */
[----:B------:R-:W-:Y:S01]  /*5ec0*/  FMNMX.FTZ R168, R154, R165, !PT ;  /* 0x000000a59aa87209 */ /* 0x000fe20007810000 */
[----:B------:R-:W-:Y:S02]  /*5ed0*/  FMUL.FTZ R165, R155, UR29 ;  /* 0x0000001d9ba57c20 */ /* 0x000fe40008410000 */
[----:B------:R-:W1:Y:S01]  /*5ee0*/  MUFU.TANH R181, R181 ;  /* 0x000000b500b57308 */ /* 0x000e620000002400 */
[----:B--2---:R-:W-:-:S02]  /*5ef0*/  FSEL R157, R177, -INF , P4 ;  /* 0xff800000b19d7808 */ /* 0x004fc40002000000 */
[----:B------:R-:W-:Y:S02]  /*5f00*/  ISETP.GT.AND P4, PT, R160, 0x39, PT ;  /* 0x00000039a000780c */ /* 0x000fe40003f84270 */
[----:B------:R-:W-:-:S03]  /*5f10*/  FMNMX.FTZ R168, R157, R168, !PT ;  /* 0x000000a89da87209 */ /* 0x000fc60007810000 */
[----:B------:R2:W4:Y:S01]  /*5f20*/  MUFU.TANH R172, R164 ;  /* 0x000000a400ac7308 */ /* 0x0005220000002400 */
[----:B---3--:R-:W-:-:S04]  /*5f30*/  FSEL R155, R180, -INF , P3 ;  /* 0xff800000b49b7808 */ /* 0x008fc80001800000 */
[----:B------:R-:W-:-:S03]  /*5f40*/  FMNMX.FTZ R169, R155, R168, !PT ;  /* 0x000000a89ba97209 */ /* 0x000fc60007810000 */
[----:B------:R-:W3:Y:S01]  /*5f50*/  MUFU.TANH R176, R165 ;  /* 0x000000a500b07308 */ /* 0x000ee20000002400 */
[----:B-1----:R-:W-:Y:S01]  /*5f60*/  FSEL R160, R181, -INF , P4 ;  /* 0xff800000b5a07808 */ /* 0x002fe20002000000 */
[----:B--2---:R-:W1:Y:S03]  /*5f70*/  SHFL.IDX PT, R164, R3, 0x1, 0x1c1f ;  /* 0x003c1f0003a47f89 */ /* 0x004e6600000e0000 */
[----:B------:R-:W-:-:S03]  /*5f80*/  FMNMX.FTZ R169, R160, R169, !PT ;  /* 0x000000a9a0a97209 */ /* 0x000fc60007810000 */
[----:B------:R-:W2:Y:S02]  /*5f90*/  MUFU.TANH R177, R158 ;  /* 0x0000009e00b17308 */ /* 0x000ea40000002400 */
[----:B------:R-:W5:Y:S06]  /*5fa0*/  SHFL.BFLY PT, R168, R169, 0x2, 0x1f ;  /* 0x0c401f00a9a87f89 */ /* 0x000f6c00000e0000 */
[----:B------:R4:W0:Y:S08]  /*5fb0*/  MUFU.TANH R180, R159 ;  /* 0x0000009f00b47308 */ /* 0x0008300000002400 */
[----:B------:R-:W0:Y:S01]  /*5fc0*/  MUFU.TANH R181, R162 ;  /* 0x000000a200b57308 */ /* 0x000e220000002400 */
[----:B-1----:R-:W-:-:S04]  /*5fd0*/  IADD3 R173, R164, -UR27, R161 ;  /* 0x8000001ba4ad7c10 */ /* 0x002fc8000fffe0a1 */
[C---:B------:R-:W-:Y:S02]  /*5fe0*/  ISETP.GT.AND P3, PT, R173.reuse, RZ, PT ;  /* 0x000000ffad00720c */ /* 0x040fe40003f64270 */
[----:B------:R-:W-:Y:S01]  /*5ff0*/  ISETP.GT.AND P4, PT, R173, 0x1, PT ;  /* 0x00000001ad00780c */ /* 0x000fe20003f84270 */
[----:B------:R2:W-:Y:S01]  /*6000*/  MUFU.TANH R184, R163 ;  /* 0x000000a300b87308 */ /* 0x0005e20000002400 */
[----:B-----5:R-:W-:Y:S02]  /*6010*/  FMNMX.FTZ R168, R169, R168, !PT ;  /* 0x000000a8a9a87209 */ /* 0x020fe40007810000 */
[----:B----4-:R-:W-:Y:S02]  /*6020*/  FSEL R159, R172, -INF , P3 ;  /* 0xff800000ac9f7808 */ /* 0x010fe40001800000 */
[----:B------:R-:W-:Y:S01]  /*6030*/  ISETP.GT.AND P3, PT, R173, 0x8, PT ;  /* 0x00000008ad00780c */ /* 0x000fe20003f64270 */
[----:B------:R-:W1:Y:S01]  /*6040*/  SHFL.BFLY PT, R165, R168, 0x1, 0x1f ;  /* 0x0c201f00a8a57f89 */ /* 0x000e6200000e0000 */
[----:B---3--:R-:W-:Y:S01]  /*6050*/  FSEL R158, R176, -INF , P4 ;  /* 0xff800000b09e7808 */ /* 0x008fe20002000000 */
[----:B------:R-:W3:Y:S01]  /*6060*/  MUFU.TANH R166, R166 ;  /* 0x000000a600a67308 */ /* 0x000ee20000002400 */
[----:B------:R-:W-:-:S02]  /*6070*/  FMNMX.FTZ R161, R159, R14, !PT ;  /* 0x0000000e9fa17209 */ /* 0x000fc40007810000 */
[----:B------:R-:W-:Y:S02]  /*6080*/  ISETP.GT.AND P4, PT, R173, 0x9, PT ;  /* 0x00000009ad00780c */ /* 0x000fe40003f84270 */
[----:B--2---:R-:W-:Y:S02]  /*6090*/  FSEL R163, R177, -INF , P3 ;  /* 0xff800000b1a37808 */ /* 0x004fe40001800000 */
[----:B------:R-:W-:Y:S01]  /*60a0*/  FMNMX.FTZ R162, R158, R161, !PT ;  /* 0x000000a19ea27209 */ /* 0x000fe20007810000 */
[----:B------:R0:W2:Y:S01]  /*60b0*/  MUFU.TANH R185, R167 ;  /* 0x000000a700b97308 */ /* 0x0000a20000002400 */
[----:B------:R-:W-:Y:S02]  /*60c0*/  ISETP.GT.AND P3, PT, R173, 0x10, PT ;  /* 0x00000010ad00780c */ /* 0x000fe40003f64270 */
[----:B------:R-:W-:Y:S02]  /*60d0*/  FMNMX.FTZ R162, R163, R162, !PT ;  /* 0x000000a2a3a27209 */ /* 0x000fe40007810000 */
[----:B------:R-:W-:-:S02]  /*60e0*/  ISETP.GT.AND P6, PT, R173, 0x20, PT ;  /* 0x00000020ad00780c */ /* 0x000fc40003fc4270 */
[C---:B------:R-:W-:Y:S01]  /*60f0*/  ISETP.GT.AND P5, PT, R173.reuse, 0x29, PT ;  /* 0x00000029ad00780c */ /* 0x040fe20003fa4270 */
[----:B------:R-:W4:Y:S01]  /*6100*/  MUFU.TANH R186, R170 ;  /* 0x000000aa00ba7308 */ /* 0x000f220000002400 */
[----:B0-----:R-:W-:Y:S02]  /*6110*/  FSEL R167, R180, -INF , P4 ;  /* 0xff800000b4a77808 */ /* 0x001fe40002000000 */
[----:B------:R-:W-:Y:S02]  /*6120*/  ISETP.GT.AND P4, PT, R173, 0x11, PT ;  /* 0x00000011ad00780c */ /* 0x000fe40003f84270 */
[----:B------:R-:W-:Y:S02]  /*6130*/  FMNMX.FTZ R161, R167, R162, !PT ;  /* 0x000000a2a7a17209 */ /* 0x000fe40007810000 */
[----:B-1----:R-:W-:Y:S01]  /*6140*/  FMNMX.FTZ R3, R168, R165, !PT ;  /* 0x000000a5a8037209 */ /* 0x002fe20007810000 */
[----:B------:R0:W1:Y:S01]  /*6150*/  MUFU.TANH R164, R171 ;  /* 0x000000ab00a47308 */ /* 0x0000620000002400 */
[----:B------:R-:W-:-:S02]  /*6160*/  FSEL R168, R181, -INF , P3 ;  /* 0xff800000b5a87808 */ /* 0x000fc40001800000 */
[----:B------:R-:W-:Y:S02]  /*6170*/  ISETP.GT.AND P3, PT, R173, 0x18, PT ;  /* 0x00000018ad00780c */ /* 0x000fe40003f64270 */
[----:B------:R-:W-:Y:S02]  /*6180*/  FMNMX.FTZ R162, R168, R161, !PT ;  /* 0x000000a1a8a27209 */ /* 0x000fe40007810000 */
[----:B---3--:R-:W-:Y:S01]  /*6190*/  FSEL R169, R166, -INF , P3 ;  /* 0xff800000a6a97808 */ /* 0x008fe20001800000 */
[----:B------:R-:W3:Y:S01]  /*61a0*/  MUFU.TANH R174, R174 ;  /* 0x000000ae00ae7308 */ /* 0x000ee20000002400 */
[----:B0-----:R-:W-:Y:S01]  /*61b0*/  FSEL R171, R184, -INF , P4 ;  /* 0xff800000b8ab7808 */ /* 0x001fe20002000000 */
[----:B------:R-:W-:Y:S01]  /*61c0*/  FMUL.FTZ R166, R3, UR7 ;  /* 0x0000000703a67c20 */ /* 0x000fe20008410000 */
[----:B------:R-:W-:Y:S02]  /*61d0*/  ISETP.GT.AND P4, PT, R173, 0x19, PT ;  /* 0x00000019ad00780c */ /* 0x000fe40003f84270 */
[----:B------:R-:W-:-:S02]  /*61e0*/  FMNMX.FTZ R162, R171, R162, !PT ;  /* 0x000000a2aba27209 */ /* 0x000fc40007810000 */
[----:B--2---:R-:W-:Y:S01]  /*61f0*/  FSEL R170, R185, -INF , P4 ;  /* 0xff800000b9aa7808 */ /* 0x004fe20002000000 */
[----:B------:R0:W2:Y:S01]  /*6200*/  MUFU.TANH R172, R175 ;  /* 0x000000af00ac7308 */ /* 0x0000a20000002400 */
[----:B------:R-:W-:Y:S02]  /*6210*/  FMNMX.FTZ R165, R169, R162, !PT ;  /* 0x000000a2a9a57209 */ /* 0x000fe40007810000 */
[C---:B------:R-:W-:Y:S02]  /*6220*/  ISETP.GT.AND P3, PT, R173.reuse, 0x21, PT ;  /* 0x00000021ad00780c */ /* 0x040fe40003f64270 */
[----:B----4-:R-:W-:Y:S02]  /*6230*/  FSEL R161, R186, -INF , P6 ;  /* 0xff800000baa17808 */ /* 0x010fe40003000000 */
[----:B------:R-:W-:Y:S01]  /*6240*/  FMNMX.FTZ R162, R170, R165, !PT ;  /* 0x000000a5aaa27209 */ /* 0x000fe20007810000 */
[----:B------:R-:W4:Y:S01]  /*6250*/  MUFU.TANH R178, R178 ;  /* 0x000000b200b27308 */ /* 0x000f220000002400 */
[----:B------:R-:W-:-:S02]  /*6260*/  ISETP.GT.AND P4, PT, R173, 0x28, PT ;  /* 0x00000028ad00780c */ /* 0x000fc40003f84270 */
[----:B-1----:R-:W-:Y:S02]  /*6270*/  FSEL R164, R164, -INF , P3 ;  /* 0xff800000a4a47808 */ /* 0x002fe40001800000 */
[----:B------:R-:W-:Y:S02]  /*6280*/  FMNMX.FTZ R165, R161, R162, !PT ;  /* 0x000000a2a1a57209 */ /* 0x000fe40007810000 */
[----:B---3--:R-:W-:Y:S01]  /*6290*/  FSEL R162, R174, -INF , P4 ;  /* 0xff800000aea27808 */ /* 0x008fe20002000000 */
[----:B------:R-:W1:Y:S01]  /*62a0*/  MUFU.TANH R179, R179 ;  /* 0x000000b300b37308 */ /* 0x000e620000002400 */
[----:B0-----:R-:W-:Y:S02]  /*62b0*/  FMNMX.FTZ R175, R164, R165, !PT ;  /* 0x000000a5a4af7209 */ /* 0x001fe40007810000 */
[----:B------:R-:W-:Y:S02]  /*62c0*/  FSETP.NEU.FTZ.AND P3, PT, R3, -INF , PT ;  /* 0xff8000000300780b */ /* 0x000fe40003f7d000 */
[----:B--2---:R-:W-:-:S02]  /*62d0*/  FSEL R165, R172, -INF , P5 ;  /* 0xff800000aca57808 */ /* 0x004fc40002800000 */
[C---:B------:R-:W-:Y:S01]  /*62e0*/  ISETP.GT.AND P6, PT, R173.reuse, 0x30, PT ;  /* 0x00000030ad00780c */ /* 0x040fe20003fc4270 */
[----:B------:R-:W0:Y:S01]  /*62f0*/  MUFU.TANH R182, R182 ;  /* 0x000000b600b67308 */ /* 0x000e220000002400 */
[----:B------:R-:W-:Y:S02]  /*6300*/  FMNMX.FTZ R172, R162, R175, !PT ;  /* 0x000000afa2ac7209 */ /* 0x000fe40007810000 */
[----:B------:R-:W-:Y:S02]  /*6310*/  FSEL R185, R166, RZ, P3 ;  /* 0x000000ffa6b97208 */ /* 0x000fe40001800000 */
[----:B------:R-:W-:Y:S02]  /*6320*/  ISETP.GT.AND P4, PT, R173, 0x31, PT ;  /* 0x00000031ad00780c */ /* 0x000fe40003f84270 */
[----:B----4-:R-:W-:Y:S01]  /*6330*/  FSEL R166, R178, -INF , P6 ;  /* 0xff800000b2a67808 */ /* 0x010fe20003000000 */
[----:B------:R-:W2:Y:S01]  /*6340*/  MUFU.TANH R183, R183 ;  /* 0x000000b700b77308 */ /* 0x000ea20000002400 */
[----:B------:R-:W-:Y:S01]  /*6350*/  FMNMX.FTZ R175, R165, R172, !PT ;  /* 0x000000aca5af7209 */ /* 0x000fe20007810000 */
[--C-:B------:R-:W-:Y:S01]  /*6360*/  FFMA.FTZ R176, R20, UR7, -R185.reuse ;  /* 0x0000000714b07c23 */ /* 0x100fe200080108b9 */
[----:B------:R-:W-:Y:S01]  /*6370*/  ISETP.GT.AND P5, PT, R173, 0x38, PT ;  /* 0x00000038ad00780c */ /* 0x000fe20003fa4270 */
[--C-:B------:R-:W-:Y:S01]  /*6380*/  FFMA.FTZ R178, R16, UR7, -R185.reuse ;  /* 0x0000000710b27c23 */ /* 0x100fe200080108b9 */
[----:B-1----:R-:W-:Y:S01]  /*6390*/  FSEL R20, R179, -INF , P4 ;  /* 0xff800000b3147808 */ /* 0x002fe20002000000 */
[--C-:B------:R-:W-:Y:S01]  /*63a0*/  FFMA.FTZ R179, R154, UR7, -R185.reuse ;  /* 0x000000079ab37c23 */ /* 0x100fe200080108b9 */
[----:B------:R-:W-:Y:S01]  /*63b0*/  FMNMX.FTZ R175, R166, R175, !PT ;  /* 0x000000afa6af7209 */ /* 0x000fe20007810000 */
[----:B------:R1:W-:Y:S01]  /*63c0*/  MUFU.EX2 R172, R176 ;  /* 0x000000b000ac7308 */ /* 0x0003e20000000800 */
[----:B------:R-:W-:Y:S01]  /*63d0*/  ISETP.GT.AND P4, PT, R173, 0x39, PT ;  /* 0x00000039ad00780c */ /* 0x000fe20003f84270 */
[--C-:B------:R-:W-:Y:S01]  /*63e0*/  FFMA.FTZ R17, R17, UR7, -R185.reuse ;  /* 0x0000000711117c23 */ /* 0x100fe200080108b9 */
[----:B0-----:R-:W-:Y:S01]  /*63f0*/  FSEL R173, R182, -INF , P5 ;  /* 0xff800000b6ad7808 */ /* 0x001fe20002800000 */
[--C-:B------:R-:W-:Y:S01]  /*6400*/  FFMA.FTZ R18, R18, UR7, -R185.reuse ;  /* 0x0000000712127c23 */ /* 0x100fe200080108b9 */
[----:B------:R-:W-:Y:S01]  /*6410*/  FMNMX.FTZ R174, R20, R175, !PT ;  /* 0x000000af14ae7209 */ /* 0x000fe20007810000 */
[--C-:B------:R-:W-:Y:S01]  /*6420*/  FFMA.FTZ R157, R157, UR7, -R185.reuse ;  /* 0x000000079d9d7c23 */ /* 0x100fe200080108b9 */
[--C-:B------:R-:W-:Y:S01]  /*6430*/  FFMA.FTZ R182, R160, UR7, -R185.reuse ;  /* 0x00000007a0b67c23 */ /* 0x100fe200080108b9 */
[----:B------:R0:W-:Y:S01]  /*6440*/  MUFU.EX2 R175, R178 ;  /* 0x000000b200af7308 */ /* 0x0001e20000000800 */
[----:B--2---:R-:W-:Y:S01]  /*6450*/  FSEL R16, R183, -INF , P4 ;  /* 0xff800000b7107808 */ /* 0x004fe20002000000 */
[--C-:B-1----:R-:W-:Y:S01]  /*6460*/  FFMA.FTZ R176, R152, UR7, -R185.reuse ;  /* 0x0000000798b07c23 */ /* 0x102fe200080108b9 */
[----:B------:R-:W-:Y:S01]  /*6470*/  FMNMX.FTZ R177, R173, R174, !PT ;  /* 0x000000aeadb17209 */ /* 0x000fe20007810000 */
[--C-:B------:R-:W-:Y:S01]  /*6480*/  FFMA.FTZ R174, R4, UR7, -R185.reuse ;  /* 0x0000000704ae7c23 */ /* 0x100fe200080108b9 */
[--C-:B------:R-:W-:Y:S01]  /*6490*/  FFMA.FTZ R19, R19, UR7, -R185.reuse ;  /* 0x0000000713137c23 */ /* 0x100fe200080108b9 */
[--C-:B------:R-:W-:Y:S01]  /*64a0*/  FFMA.FTZ R21, R21, UR7, -R185.reuse ;  /* 0x0000000715157c23 */ /* 0x100fe200080108b9 */
[----:B------:R-:W-:Y:S01]  /*64b0*/  FMNMX.FTZ R177, R16, R177, !PT ;  /* 0x000000b110b17209 */ /* 0x000fe20007810000 */
[----:B------:R-:W-:Y:S01]  /*64c0*/  MUFU.EX2 R17, R17 ;  /* 0x0000001100117308 */ /* 0x000fe20000000800 */
[--C-:B0-----:R-:W-:Y:S01]  /*64d0*/  FFMA.FTZ R178, R156, UR7, -R185.reuse ;  /* 0x000000079cb27c23 */ /* 0x101fe200080108b9 */
[--C-:B------:R-:W-:Y:S01]  /*64e0*/  FFMA.FTZ R22, R22, UR7, -R185.reuse ;  /* 0x0000000716167c23 */ /* 0x100fe200080108b9 */
[--C-:B------:R-:W-:Y:S01]  /*64f0*/  FFMA.FTZ R23, R23, UR7, -R185.reuse ;  /* 0x0000000717177c23 */ /* 0x100fe200080108b9 */
[----:B------:R-:W0:Y:S04]  /*6500*/  SHFL.BFLY PT, R4, R177, 0x2, 0x1f ;  /* 0x0c401f00b1047f89 */ /* 0x000e2800000e0000 */
[----:B------:R-:W-:Y:S08]  /*6510*/  MUFU.EX2 R174, R174 ;  /* 0x000000ae00ae7308 */ /* 0x000ff00000000800 */
[----:B------:R-:W-:Y:S08]  /*6520*/  MUFU.EX2 R18, R18 ;  /* 0x0000001200127308 */ /* 0x000ff00000000800 */
[----:B------:R-:W-:Y:S01]  /*6530*/  MUFU.EX2 R19, R19 ;  /* 0x0000001300137308 */ /* 0x000fe20000000800 */
[----:B0-----:R-:W-:Y:S01]  /*6540*/  FMNMX.FTZ R180, R177, R4, !PT ;  /* 0x00000004b1b47209 */ /* 0x001fe20007810000 */
[----:B------:R-:W-:-:S06]  /*6550*/  FFMA.FTZ R177, R153, UR7, -R185 ;  /* 0x0000000799b17c23 */ /* 0x000fcc00080108b9 */
[----:B------:R-:W-:Y:S01]  /*6560*/  MUFU.EX2 R21, R21 ;  /* 0x0000001500157308 */ /* 0x000fe20000000800 */
[----:B------:R-:W0:Y:S07]  /*6570*/  SHFL.BFLY PT, R181, R180, 0x1, 0x1f ;  /* 0x0c201f00b4b57f89 */ /* 0x000e2e00000e0000 */
[----:B------:R-:W-:Y:S08]  /*6580*/  MUFU.EX2 R22, R22 ;  /* 0x0000001600167308 */ /* 0x000ff00000000800 */
[----:B------:R-:W-:Y:S08]  /*6590*/  MUFU.EX2 R23, R23 ;  /* 0x0000001700177308 */ /* 0x000ff00000000800 */
[----:B------:R-:W-:Y:S01]  /*65a0*/  MUFU.EX2 R176, R176 ;  /* 0x000000b000b07308 */ /* 0x000fe20000000800 */
[----:B0-----:R-:W-:Y:S01]  /*65b0*/  FMNMX.FTZ R4, R180, R181, !PT ;  /* 0x000000b5b4047209 */ /* 0x001fe20007810000 */
[----:B------:R-:W-:-:S03]  /*65c0*/  FFMA.FTZ R181, R155, UR7, -R185 ;  /* 0x000000079bb57c23 */ /* 0x000fc600080108b9 */
[C---:B------:R-:W-:Y:S01]  /*65d0*/  FSETP.NEU.FTZ.AND P4, PT, R4.reuse, -INF , PT ;  /* 0xff8000000400780b */ /* 0x040fe20003f9d000 */
[C---:B------:R-:W-:Y:S02]  /*65e0*/  FMUL.FTZ R152, R4.reuse, UR7 ;  /* 0x0000000704987c20 */ /* 0x040fe40008410000 */
[----:B------:R-:W-:Y:S01]  /*65f0*/  MUFU.EX2 R180, R157 ;  /* 0x0000009d00b47308 */ /* 0x000fe20000000800 */
[----:B------:R-:W-:Y:S02]  /*6600*/  FSEL R153, R4, RZ, P4 ;  /* 0x000000ff04997208 */ /* 0x000fe40002000000 */
[----:B------:R-:W-:Y:S02]  /*6610*/  FSEL R154, R152, RZ, P4 ;  /* 0x000000ff989a7208 */ /* 0x000fe40002000000 */
[----:B------:R-:W-:Y:S01]  /*6620*/  FSEL R152, R3, RZ, P3 ;  /* 0x000000ff03987208 */ /* 0x000fe20001800000 */
[----:B------:R-:W-:Y:S01]  /*6630*/  FADD.FTZ R153, -R153, R14 ;  /* 0x0000000e99997221 */ /* 0x000fe20000010100 */
[----:B------:R-:W-:Y:S01]  /*6640*/  MOV R14, UR30 ;  /* 0x0000001e000e7c02 */ /* 0x000fe20008000f00 */
[--C-:B------:R-:W-:Y:S01]  /*6650*/  FFMA.FTZ R159, R159, UR7, -R154.reuse ;  /* 0x000000079f9f7c23 */ /* 0x100fe2000801089a */
[--C-:B------:R-:W-:Y:S01]  /*6660*/  FFMA.FTZ R158, R158, UR7, -R154.reuse ;  /* 0x000000079e9e7c23 */ /* 0x100fe2000801089a */
[----:B------:R-:W-:Y:S01]  /*6670*/  FADD.FTZ R152, -R152, R15 ;  /* 0x0000000f98987221 */ /* 0x000fe20000010100 */
[----:B------:R-:W-:Y:S01]  /*6680*/  FMUL.FTZ R153, R153, UR7 ;  /* 0x0000000799997c20 */ /* 0x000fe20008410000 */
[----:B------:R0:W-:Y:S01]  /*6690*/  MUFU.EX2 R156, R159 ;  /* 0x0000009f009c7308 */ /* 0x0001e20000000800 */
[----:B------:R-:W-:Y:S01]  /*66a0*/  FFMA.FTZ R163, R163, UR7, -R154 ;  /* 0x00000007a3a37c23 */ /* 0x000fe2000801089a */
[----:B------:R-:W-:Y:S01]  /*66b0*/  FMUL.FTZ R15, R152, UR7 ;  /* 0x00000007980f7c20 */ /* 0x000fe20008410000 */
[----:B------:R-:W-:-:S02]  /*66c0*/  @!P1 VIADD R152, R14, 0x28c40 ;  /* 0x00028c400e989836 */ /* 0x000fc40000000000 */
[--C-:B------:R-:W-:Y:S01]  /*66d0*/  FFMA.FTZ R167, R167, UR7, -R154.reuse ;  /* 0x00000007a7a77c23 */ /* 0x100fe2000801089a */
[--C-:B------:R-:W-:Y:S01]  /*66e0*/  FFMA.FTZ R168, R168, UR7, -R154.reuse ;  /* 0x00000007a8a87c23 */ /* 0x100fe2000801089a */
[--C-:B------:R-:W-:Y:S01]  /*66f0*/  FFMA.FTZ R171, R171, UR7, -R154.reuse ;  /* 0x00000007abab7c23 */ /* 0x100fe2000801089a */
[----:B------:R-:W-:Y:S01]  /*6700*/  ISETP.NE.AND P3, PT, R2, RZ, PT ;  /* 0x000000ff0200720c */ /* 0x000fe20003f65270 */
[----:B------:R-:W1:Y:S01]  /*6710*/  MUFU.EX2 R15, R15 ;  /* 0x0000000f000f7308 */ /* 0x000e620000000800 */
[----:B0-----:R-:W-:Y:S01]  /*6720*/  FFMA.FTZ R159, R169, UR7, -R154 ;  /* 0x00000007a99f7c23 */ /* 0x001fe2000801089a */
[----:B------:R-:W-:Y:S01]  /*6730*/  @!P1 PRMT R152, RZ, 0x654, R152 ;  /* 0x00000654ff989816 */ /* 0x000fe20000000098 */
[--C-:B------:R-:W-:Y:S01]  /*6740*/  FFMA.FTZ R170, R170, UR7, -R154.reuse ;  /* 0x00000007aaaa7c23 */ /* 0x100fe2000801089a */
[--C-:B------:R-:W-:Y:S01]  /*6750*/  FFMA.FTZ R161, R161, UR7, -R154.reuse ;  /* 0x00000007a1a17c23 */ /* 0x100fe2000801089a */
[--C-:B------:R-:W-:Y:S01]  /*6760*/  FFMA.FTZ R164, R164, UR7, -R154.reuse ;  /* 0x00000007a4a47c23 */ /* 0x100fe2000801089a */
[----:B------:R1:W-:Y:S01]  /*6770*/  @!P1 SYNCS.ARRIVE.TRANS64.RED.A1T0 RZ, [R152+URZ], RZ ;  /* 0x000000ff98ff99a7 */ /* 0x0003e2000810043f */
[--C-:B------:R-:W-:Y:S01]  /*6780*/  FFMA.FTZ R162, R162, UR7, -R154.reuse ;  /* 0x00000007a2a27c23 */ /* 0x100fe2000801089a */
[----:B------:R0:W2:Y:S01]  /*6790*/  MUFU.EX2 R169, R153 ;  /* 0x0000009900a97308 */ /* 0x0000a20000000800 */
[--C-:B------:R-:W-:Y:S01]  /*67a0*/  FFMA.FTZ R165, R165, UR7, -R154.reuse ;  /* 0x00000007a5a57c23 */ /* 0x100fe2000801089a */
[--C-:B------:R-:W-:Y:S01]  /*67b0*/  FFMA.FTZ R20, R20, UR7, -R154.reuse ;  /* 0x0000000714147c23 */ /* 0x100fe2000801089a */
[--C-:B------:R-:W-:Y:S01]  /*67c0*/  FFMA.FTZ R173, R173, UR7, -R154.reuse ;  /* 0x00000007adad7c23 */ /* 0x100fe2000801089a */
[----:B------:R-:W-:-:S04]  /*67d0*/  FFMA.FTZ R16, R16, UR7, -R154 ;  /* 0x0000000710107c23 */ /* 0x000fc8000801089a */
[----:B------:R3:W4:Y:S01]  /*67e0*/  MUFU.EX2 R155, R158 ;  /* 0x0000009e009b7308 */ /* 0x0007220000000800 */
[----:B-1----:R-:W-:Y:S01]  /*67f0*/  FFMA.FTZ R152, R15, R5, R172 ;  /* 0x000000050f987223 */ /* 0x002fe200000100ac */
[-C--:B------:R-:W-:Y:S01]  /*6800*/  FMUL.FTZ R24, R24, R15.reuse ;  /* 0x0000000f18187220 */ /* 0x080fe20000410000 */
[-C--:B------:R-:W-:Y:S01]  /*6810*/  FMUL.FTZ R25, R25, R15.reuse ;  /* 0x0000000f19197220 */ /* 0x080fe20000410000 */
[-C--:B------:R-:W-:Y:S01]  /*6820*/  FMUL.FTZ R28, R28, R15.reuse ;  /* 0x0000000f1c1c7220 */ /* 0x080fe20000410000 */
[----:B0-----:R-:W-:Y:S01]  /*6830*/  FADD.FTZ R153, R175, R152 ;  /* 0x00000098af997221 */ /* 0x001fe20000010000 */
[-C--:B------:R-:W-:Y:S01]  /*6840*/  FMUL.FTZ R29, R29, R15.reuse ;  /* 0x0000000f1d1d7220 */ /* 0x080fe20000410000 */
[-C--:B------:R-:W-:Y:S01]  /*6850*/  FMUL.FTZ R32, R32, R15.reuse ;  /* 0x0000000f20207220 */ /* 0x080fe20000410000 */
[----:B------:R-:W0:Y:S01]  /*6860*/  MUFU.EX2 R163, R163 ;  /* 0x000000a300a37308 */ /* 0x000e220000000800 */
[----:B--2---:R-:W-:Y:S01]  /*6870*/  FFMA.FTZ R6, R169, R6, R156 ;  /* 0x00000006a9067223 */ /* 0x004fe2000001009c */
[----:B---3--:R-:W-:Y:S01]  /*6880*/  FADD.FTZ R158, R174, R153 ;  /* 0x00000099ae9e7221 */ /* 0x008fe20000010000 */
[-C--:B------:R-:W-:Y:S01]  /*6890*/  FMUL.FTZ R33, R33, R15.reuse ;  /* 0x0000000f21217220 */ /* 0x080fe20000410000 */
[-C--:B------:R-:W-:Y:S01]  /*68a0*/  FMUL.FTZ R36, R36, R15.reuse ;  /* 0x0000000f24247220 */ /* 0x080fe20000410000 */
[-C--:B------:R-:W-:Y:S01]  /*68b0*/  FMUL.FTZ R37, R37, R15.reuse ;  /* 0x0000000f25257220 */ /* 0x080fe20000410000 */
[-C--:B------:R-:W-:Y:S01]  /*68c0*/  FMUL.FTZ R40, R40, R15.reuse ;  /* 0x0000000f28287220 */ /* 0x080fe20000410000 */
[-C--:B------:R-:W-:Y:S01]  /*68d0*/  FMUL.FTZ R41, R41, R15.reuse ;  /* 0x0000000f29297220 */ /* 0x080fe20000410000 */
[----:B------:R1:W2:Y:S01]  /*68e0*/  MUFU.EX2 R160, R167 ;  /* 0x000000a700a07308 */ /* 0x0002a20000000800 */
        /* <DEDUP_REMOVED lines=9> */
[----:B-1----:R-:W-:-:S02]  /*6980*/  IMAD.U32 R167, RZ, RZ, UR6 ;  /* 0x00000006ffa77e24 */ /* 0x002fc4000f8e00ff */
[-C--:B------:R-:W-:Y:S01]  /*6990*/  FMUL.FTZ R56, R56, R15.reuse ;  /* 0x0000000f38387220 */ /* 0x080fe20000410000 */
[-C--:B------:R-:W-:Y:S01]  /*69a0*/  FMUL.FTZ R57, R57, R15.reuse ;  /* 0x0000000f39397220 */ /* 0x080fe20000410000 */
[-C--:B------:R-:W-:Y:S01]  /*69b0*/  FMUL.FTZ R60, R60, R15.reuse ;  /* 0x0000000f3c3c7220 */ /* 0x080fe20000410000 */
[-C--:B------:R-:W-:Y:S01]  /*69c0*/  FMUL.FTZ R61, R61, R15.reuse ;  /* 0x0000000f3d3d7220 */ /* 0x080fe20000410000 */
[----:B------:R-:W-:Y:S01]  /*69d0*/  @!P3 LEA R5, R167, R0, 0x6 ;  /* 0x00000000a705b211 */ /* 0x000fe200078e30ff */
[----:B------:R0:W1:Y:S01]  /*69e0*/  MUFU.EX2 R184, R171 ;  /* 0x000000ab00b87308 */ /* 0x0000620000000800 */
[----:B--2---:R-:W-:Y:S01]  /*69f0*/  FADD.FTZ R152, R160, R153 ;  /* 0x00000099a0987221 */ /* 0x004fe20000010000 */
[-C--:B------:R-:W-:Y:S01]  /*6a00*/  FMUL.FTZ R64, R64, R15.reuse ;  /* 0x0000000f40407220 */ /* 0x080fe20000410000 */
[----:B------:R-:W-:Y:S01]  /*6a10*/  @!P3 LEA R6, R5, UR39, 0x2 ;  /* 0x000000270506bc11 */ /* 0x000fe2000f8e10ff */
[----:B------:R-:W-:Y:S01]  /*6a20*/  FFMA.FTZ R5, R166, UR7, -R154 ;  /* 0x00000007a6057c23 */ /* 0x000fe2000801089a */
[-C--:B------:R-:W-:Y:S01]  /*6a30*/  FMUL.FTZ R65, R65, R15.reuse ;  /* 0x0000000f41417220 */ /* 0x080fe20000410000 */
[-C--:B------:R-:W-:Y:S01]  /*6a40*/  FMUL.FTZ R68, R68, R15.reuse ;  /* 0x0000000f44447220 */ /* 0x080fe20000410000 */
[-C--:B------:R-:W-:Y:S01]  /*6a50*/  FMUL.FTZ R69, R69, R15.reuse ;  /* 0x0000000f45457220 */ /* 0x080fe20000410000 */
[----:B------:R-:W2:Y:S01]  /*6a60*/  MUFU.EX2 R159, R159 ;  /* 0x0000009f009f7308 */ /* 0x000ea20000000800 */
[----:B0-----:R-:W-:Y:S01]  /*6a70*/  FADD.FTZ R171, R17, R158 ;  /* 0x0000009e11ab7221 */ /* 0x001fe20000010000 */
[----:B---3--:R-:W-:Y:S01]  /*6a80*/  FADD.FTZ R153, R157, R152 ;  /* 0x000000989d997221 */ /* 0x008fe20000010000 */
[----:B------:R-:W-:Y:S01]  /*6a90*/  @!P3 STS [R6+0x28800], R15 ;  /* 0x0288000f0600b388 */ /* 0x000fe20000000800 */
[-C--:B------:R-:W-:Y:S01]  /*6aa0*/  FMUL.FTZ R72, R72, R15.reuse ;  /* 0x0000000f48487220 */ /* 0x080fe20000410000 */
[----:B------:R-:W-:Y:S01]  /*6ab0*/  FADD.FTZ R158, R18, R171 ;  /* 0x000000ab129e7221 */ /* 0x000fe20000010000 */
[----:B------:R-:W-:Y:S01]  /*6ac0*/  FMUL.FTZ R73, R73, R15 ;  /* 0x0000000f49497220 */ /* 0x000fe20000410000 */
[----:B------:R0:W-:Y:S01]  /*6ad0*/  @!P3 STS [R6+0x28820], R169 ;  /* 0x028820a90600b388 */ /* 0x0001e20000000800 */
[----:B------:R-:W3:Y:S01]  /*6ae0*/  MUFU.EX2 R170, R170 ;  /* 0x000000aa00aa7308 */ /* 0x000ee20000000800 */
[----:B------:R-:W-:Y:S01]  /*6af0*/  FADD.FTZ R158, R19, R158 ;  /* 0x0000009e139e7221 */ /* 0x000fe20000010000 */
[C---:B-1----:R-:W-:Y:S01]  /*6b00*/  FADD.FTZ R152, R184.reuse, R153 ;  /* 0x00000099b8987221 */ /* 0x042fe20000010000 */
[----:B------:R-:W-:Y:S01]  /*6b10*/  F2FP.F16.F32.PACK_AB R157, R184, R157 ;  /* 0x0000009db89d723e */ /* 0x000fe200000000ff */
[-C--:B------:R-:W-:Y:S01]  /*6b20*/  FMUL.FTZ R76, R76, R15.reuse ;  /* 0x0000000f4c4c7220 */ /* 0x080fe20000410000 */
[----:B------:R-:W-:Y:S01]  /*6b30*/  FADD.FTZ R153, R21, R158 ;  /* 0x0000009e15997221 */ /* 0x000fe20000010000 */
[-C--:B------:R-:W-:Y:S01]  /*6b40*/  FMUL.FTZ R77, R77, R15.reuse ;  /* 0x0000000f4d4d7220 */ /* 0x080fe20000410000 */
[-C--:B------:R-:W-:Y:S01]  /*6b50*/  FMUL.FTZ R80, R80, R15.reuse ;  /* 0x0000000f50507220 */ /* 0x080fe20000410000 */
[----:B------:R-:W1:Y:S01]  /*6b60*/  MUFU.EX2 R161, R161 ;  /* 0x000000a100a17308 */ /* 0x000e620000000800 */
[----:B------:R-:W-:Y:S01]  /*6b70*/  FADD.FTZ R154, R22, R153 ;  /* 0x00000099169a7221 */ /* 0x000fe20000010000 */
[----:B------:R-:W-:Y:S01]  /*6b80*/  F2FP.F16.F32.PACK_AB R153, R155, R156 ;  /* 0x0000009c9b99723e */ /* 0x000fe200000000ff */
[-C--:B------:R-:W-:Y:S01]  /*6b90*/  FMUL.FTZ R81, R81, R15.reuse ;  /* 0x0000000f51517220 */ /* 0x080fe20000410000 */
[----:B------:R-:W-:Y:S01]  /*6ba0*/  F2FP.F16.F32.PACK_AB R156, R19, R18 ;  /* 0x00000012139c723e */ /* 0x000fe200000000ff */
[----:B------:R-:W-:Y:S01]  /*6bb0*/  FMUL.FTZ R84, R84, R15 ;  /* 0x0000000f54547220 */ /* 0x000fe20000410000 */
[----:B------:R-:W-:Y:S01]  /*6bc0*/  F2FP.F16.F32.PACK_AB R155, R160, R163 ;  /* 0x000000a3a09b723e */ /* 0x000fe200000000ff */
[----:B------:R-:W-:Y:S01]  /*6bd0*/  FMUL.FTZ R85, R85, R15 ;  /* 0x0000000f55557220 */ /* 0x000fe20000410000 */
[----:B------:R-:W4:Y:S01]  /*6be0*/  MUFU.EX2 R164, R164 ;  /* 0x000000a400a47308 */ /* 0x000f220000000800 */
[----:B------:R-:W-:Y:S01]  /*6bf0*/  F2FP.F16.F32.PACK_AB R160, R176, R23 ;  /* 0x00000017b0a0723e */ /* 0x000fe200000000ff */
[-C--:B------:R-:W-:Y:S01]  /*6c00*/  FMUL.FTZ R88, R88, R15.reuse ;  /* 0x0000000f58587220 */ /* 0x080fe20000410000 */
[-C--:B------:R-:W-:Y:S01]  /*6c10*/  FMUL.FTZ R89, R89, R15.reuse ;  /* 0x0000000f59597220 */ /* 0x080fe20000410000 */
[-C--:B------:R-:W-:Y:S01]  /*6c20*/  FMUL.FTZ R92, R92, R15.reuse ;  /* 0x0000000f5c5c7220 */ /* 0x080fe20000410000 */
[-C--:B------:R-:W-:Y:S01]  /*6c30*/  FMUL.FTZ R93, R93, R15.reuse ;  /* 0x0000000f5d5d7220 */ /* 0x080fe20000410000 */
[-C--:B------:R-:W-:Y:S01]  /*6c40*/  FMUL.FTZ R96, R96, R15.reuse ;  /* 0x0000000f60607220 */ /* 0x080fe20000410000 */
[-C--:B------:R-:W-:Y:S01]  /*6c50*/  FMUL.FTZ R97, R97, R15.reuse ;  /* 0x0000000f61617220 */ /* 0x080fe20000410000 */
[----:B------:R-:W5:Y:S01]  /*6c60*/  MUFU.EX2 R177, R177 ;  /* 0x000000b100b17308 */ /* 0x000f620000000800 */
        /* <DEDUP_REMOVED lines=15> */
[----:B------:R2:W5:Y:S01]  /*6d60*/  MUFU.EX2 R166, R165 ;  /* 0x000000a500a67308 */ /* 0x0005620000000800 */
[-C--:B------:R-:W-:Y:S01]  /*6d70*/  FMUL.FTZ R128, R128, R15.reuse ;  /* 0x0000000f80807220 */ /* 0x080fe20000410000 */
[-C--:B------:R-:W-:Y:S01]  /*6d80*/  FMUL.FTZ R129, R129, R15.reuse ;  /* 0x0000000f81817220 */ /* 0x080fe20000410000 */
[-C--:B------:R-:W-:Y:S01]  /*6d90*/  FMUL.FTZ R132, R132, R15.reuse ;  /* 0x0000000f84847220 */ /* 0x080fe20000410000 */
[-C--:B------:R-:W-:Y:S01]  /*6da0*/  FMUL.FTZ R133, R133, R15.reuse ;  /* 0x0000000f85857220 */ /* 0x080fe20000410000 */
[-C--:B------:R-:W-:Y:S01]  /*6db0*/  FMUL.FTZ R136, R136, R15.reuse ;  /* 0x0000000f88887220 */ /* 0x080fe20000410000 */
[-C--:B------:R-:W-:Y:S01]  /*6dc0*/  FMUL.FTZ R137, R137, R15.reuse ;  /* 0x0000000f89897220 */ /* 0x080fe20000410000 */
[-C--:B------:R-:W-:Y:S01]  /*6dd0*/  FMUL.FTZ R140, R140, R15.reuse ;  /* 0x0000000f8c8c7220 */ /* 0x080fe20000410000 */
[----:B------:R-:W5:Y:S01]  /*6de0*/  MUFU.EX2 R178, R178 ;  /* 0x000000b200b27308 */ /* 0x000f620000000800 */
[----:B--2---:R-:W-:Y:S01]  /*6df0*/  FADD.FTZ R165, R159, R152 ;  /* 0x000000989fa57221 */ /* 0x004fe20000010000 */
[----:B------:R-:W-:Y:S01]  /*6e00*/  F2FP.F16.F32.PACK_AB R152, R175, R172 ;  /* 0x000000acaf98723e */ /* 0x000fe200000000ff */
[----:B------:R-:W-:Y:S01]  /*6e10*/  FMUL.FTZ R141, R141, R15 ;  /* 0x0000000f8d8d7220 */ /* 0x000fe20000410000 */
[C---:B---3--:R-:W-:Y:S01]  /*6e20*/  F2FP.F16.F32.PACK_AB R159, R170.reuse, R159 ;  /* 0x0000009faa9f723e */ /* 0x048fe200000000ff */
[----:B------:R-:W-:Y:S01]  /*6e30*/  FADD.FTZ R158, R170, R165 ;  /* 0x000000a5aa9e7221 */ /* 0x000fe20000010000 */
[----:B------:R-:W-:Y:S01]  /*6e40*/  FADD.FTZ R165, R23, R154 ;  /* 0x0000009a17a57221 */ /* 0x000fe20000010000 */
[----:B------:R-:W-:Y:S01]  /*6e50*/  F2FP.F16.F32.PACK_AB R154, R17, R174 ;  /* 0x000000ae119a723e */ /* 0x000fe200000000ff */
[----:B------:R-:W-:Y:S01]  /*6e60*/  BAR.SYNC.DEFER_BLOCKING 0xf, 0x100 ;  /* 0x03c4000000007b1d */ /* 0x000fe20000010000 */
[----:B-1----:R-:W-:Y:S01]  /*6e70*/  FADD.FTZ R17, R161, R158 ;  /* 0x0000009ea1117221 */ /* 0x002fe20000010000 */
[----:B0-----:R-:W-:Y:S01]  /*6e80*/  FADD.FTZ R6, R176, R165 ;  /* 0x000000a5b0067221 */ /* 0x001fe20000010000 */
[----:B----4-:R-:W-:Y:S01]  /*6e90*/  F2FP.F16.F32.PACK_AB R161, R164, R161 ;  /* 0x000000a1a4a1723e */ /* 0x010fe200000000ff */
[----:B------:R-:W-:Y:S01]  /*6ea0*/  FMUL.FTZ R144, R144, R15 ;  /* 0x0000000f90907220 */ /* 0x000fe20000410000 */
[----:B------:R-:W-:Y:S01]  /*6eb0*/  FADD.FTZ R158, R164, R17 ;  /* 0x00000011a49e7221 */ /* 0x000fe20000010000 */
[----:B------:R-:W0:Y:S01]  /*6ec0*/  MUFU.EX2 R179, R179 ;  /* 0x000000b300b37308 */ /* 0x000e220000000800 */
[----:B-----5:R-:W-:Y:S01]  /*6ed0*/  FADD.FTZ R17, R177, R6 ;  /* 0x00000006b1117221 */ /* 0x020fe20000010000 */
[----:B------:R-:W-:Y:S01]  /*6ee0*/  F2FP.F16.F32.PACK_AB R163, R166, R167 ;  /* 0x000000a7a6a3723e */ /* 0x000fe200000000ff */
[----:B------:R-:W-:Y:S01]  /*6ef0*/  FADD.FTZ R19, R167, R158 ;  /* 0x0000009ea7137221 */ /* 0x000fe20000010000 */
[----:B------:R-:W-:Y:S01]  /*6f00*/  F2FP.F16.F32.PACK_AB R158, R22, R21 ;  /* 0x00000015169e723e */ /* 0x000fe200000000ff */
[C---:B------:R-:W-:Y:S01]  /*6f10*/  FADD.FTZ R6, R178.reuse, R17 ;  /* 0x00000011b2067221 */ /* 0x040fe20000010000 */
[----:B------:R-:W-:Y:S01]  /*6f20*/  F2FP.F16.F32.PACK_AB R162, R178, R177 ;  /* 0x000000b1b2a2723e */ /* 0x000fe200000000ff */
[----:B------:R-:W-:Y:S01]  /*6f30*/  FADD.FTZ R18, R166, R19 ;  /* 0x00000013a6127221 */ /* 0x000fe20000010000 */
[----:B------:R-:W1:Y:S01]  /*6f40*/  MUFU.EX2 R5, R5 ;  /* 0x0000000500057308 */ /* 0x000e620000000800 */
[-C--:B------:R-:W-:Y:S01]  /*6f50*/  FMUL.FTZ R145, R145, R15.reuse ;  /* 0x0000000f91917220 */ /* 0x080fe20000410000 */
[-C--:B------:R-:W-:Y:S01]  /*6f60*/  FMUL.FTZ R148, R148, R15.reuse ;  /* 0x0000000f94947220 */ /* 0x080fe20000410000 */
[----:B------:R-:W-:Y:S01]  /*6f70*/  FMUL.FTZ R149, R149, R15 ;  /* 0x0000000f95957220 */ /* 0x000fe20000410000 */
[-C--:B------:R-:W-:Y:S01]  /*6f80*/  FMUL.FTZ R26, R26, R169.reuse ;  /* 0x000000a91a1a7220 */ /* 0x080fe20000410000 */
[-C--:B------:R-:W-:Y:S01]  /*6f90*/  FMUL.FTZ R27, R27, R169.reuse ;  /* 0x000000a91b1b7220 */ /* 0x080fe20000410000 */
[-C--:B------:R-:W-:Y:S01]  /*6fa0*/  FMUL.FTZ R30, R30, R169.reuse ;  /* 0x000000a91e1e7220 */ /* 0x080fe20000410000 */
[----:B------:R-:W-:Y:S01]  /*6fb0*/  FMUL.FTZ R31, R31, R169 ;  /* 0x000000a91f1f7220 */ /* 0x000fe20000410000 */
[----:B------:R-:W2:Y:S01]  /*6fc0*/  MUFU.EX2 R181, R181 ;  /* 0x000000b500b57308 */ /* 0x000ea20000000800 */
[----:B0-----:R-:W-:Y:S01]  /*6fd0*/  FADD.FTZ R17, R179, R6 ;  /* 0x00000006b3117221 */ /* 0x001fe20000010000 */
[----:B------:R-:W-:Y:S01]  /*6fe0*/  F2FP.F16.F32.PACK_AB R164, R180, R179 ;  /* 0x000000b3b4a4723e */ /* 0x000fe200000000ff */
[----:B------:R0:W-:Y:S01]  /*6ff0*/  STSM.16.M88.4 [R10+0x26800], R152 ;  /* 0x026800980a007844 */ /* 0x0001e20000000200 */
[-C--:B------:R-:W-:Y:S01]  /*7000*/  FMUL.FTZ R34, R34, R169.reuse ;  /* 0x000000a922227220 */ /* 0x080fe20000410000 */
[----:B------:R-:W-:Y:S01]  /*7010*/  FADD.FTZ R6, R180, R17 ;  /* 0x00000011b4067221 */ /* 0x000fe20000010000 */
[-C--:B------:R-:W-:Y:S01]  /*7020*/  FMUL.FTZ R35, R35, R169.reuse ;  /* 0x000000a923237220 */ /* 0x080fe20000410000 */
[----:B------:R0:W-:Y:S01]  /*7030*/  STSM.16.M88.4 [R9], R156 ;  /* 0x0000009c09007844 */ /* 0x0001e20000000200 */
[----:B------:R-:W3:Y:S01]  /*7040*/  MUFU.EX2 R182, R182 ;  /* 0x000000b600b67308 */ /* 0x000ee20000000800 */
[----:B-1----:R-:W-:Y:S01]  /*7050*/  FADD.FTZ R19, R5, R18 ;  /* 0x0000001205137221 */ /* 0x002fe20000010000 */
[-C--:B------:R-:W-:Y:S01]  /*7060*/  FMUL.FTZ R38, R38, R169.reuse ;  /* 0x000000a926267220 */ /* 0x080fe20000410000 */
[----:B------:R0:W-:Y:S01]  /*7070*/  STSM.16.M88.4 [R8], R160 ;  /* 0x000000a008007844 */ /* 0x0001e20000000200 */
        /* <DEDUP_REMOVED lines=13> */
[----:B---3--:R-:W-:Y:S01]  /*7150*/  F2FP.F16.F32.PACK_AB R166, R182, R181 ;  /* 0x000000b5b6a6723e */ /* 0x008fe200000000ff */
[-C--:B------:R-:W-:Y:S01]  /*7160*/  FMUL.FTZ R59, R59, R169.reuse ;  /* 0x000000a93b3b7220 */ /* 0x080fe20000410000 */
        /* <DEDUP_REMOVED lines=8> */
[----:B------:R-:W-:Y:S01]  /*71f0*/  FADD.FTZ R5, R182, R17 ;  /* 0x00000011b6057221 */ /* 0x000fe20000010000 */
        /* <DEDUP_REMOVED lines=10> */
[-C--:B------:R-:W-:Y:S01]  /*72a0*/  FMUL.FTZ R90, R90, R169.reuse ;  /* 0x000000a95a5a7220 */ /* 0x080fe20000410000 */
[-C--:B------:R-:W-:Y:S01]  /*72b0*/  FMUL.FTZ R91, R91, R169.reuse ;  /* 0x000000a95b5b7220 */ /* 0x080fe20000410000 */
[----:B------:R-:W-:Y:S01]  /*72c0*/  FMUL.FTZ R94, R94, R169 ;  /* 0x000000a95e5e7220 */ /* 0x000fe20000410000 */
[C---:B---3--:R-:W-:Y:S01]  /*72d0*/  F2FP.F16.F32.PACK_AB R167, R16.reuse, R173 ;  /* 0x000000ad10a7723e */ /* 0x048fe200000000ff */
        /* <DEDUP_REMOVED lines=31> */
[----:B0-----:R-:W-:Y:S06]  /*74d0*/  @!P0 BRA `(.L_x_4215) ;  /* 0x0000000000048947 */ /* 0x001fec0003800000 */
[----:B------:R-:W-:Y:S01]  /*74e0*/  BPT.TRAP 0x1 ;  /* 0x000000040000795c */ /* 0x000fe20000300000 */
.L_x_4215:
[----:B------:R0:W1:Y:S01]  /*74f0*/  SYNCS.PHASECHK.TRANS64.TRYWAIT P3, [UR30+0x28c50], R13 ;  /* 0x028c500dff0075a7 */ /* 0x000062000806015e */
[----:B------:R-:W-:Y:S05]  /*7500*/  @!P0 BRA `(.L_x_4216) ;  /* 0x0000000000048947 */ /* 0x000fea0003800000 */
[----:B------:R-:W-:Y:S01]  /*7510*/  BPT.TRAP 0x1 ;  /* 0x000000040000795c */ /* 0x000fe20000300000 */
.L_x_4216:
[----:B-1----:R-:W-:Y:S05]  /*7520*/  @P3 BRA `(.L_x_4217) ;  /* 0x0000000000083947 */ /* 0x002fea0003800000 */
[----:B------:R-:W1:Y:S02]  /*7530*/  SYNCS.PHASECHK.TRANS64.TRYWAIT P3, [UR30+0x28c50], R13 ;  /* 0x028c500dff0075a7 */ /* 0x000e64000806015e */
[----:B-1----:R-:W-:Y:S05]  /*7540*/  @!P3 BRA `(.L_x_4218) ;  /* 0x0000009800c0b947 */ /* 0x002fea0003800000 */
.L_x_4217:
[----:B------:R-:W-:Y:S01]  /*7550*/  ULEA UR6, UR4, UR38, 0xc ;  /* 0x0000002604067291 */ /* 0x000fe2000f8e603f */
[----:B------:R-:W-:Y:S01]  /*7560*/  WARPGROUP.ARRIVE ;  /* 0x00000000000079c5 */ /* 0x000fe20000000000 */
[----:B------:R-:W-:Y:S01]  /*7570*/  UMOV UR11, 0x40000040 ;  /* 0x40000040000b7882 */ /* 0x000fe20000000000 */
[----:B------:R-:W-:Y:S01]  /*7580*/  UISETP.GT.AND UP1, UPT, UR41, UR25, UPT ;  /* 0x000000192900728c */ /* 0x000fe2000bf24270 */
[----:B-1----:R-:W-:Y:S01]  /*7590*/  @!P1 VIADD R14, R14, 0x28c60 ;  /* 0x00028c600e0e9836 */ /* 0x002fe20000000000 */
[----:B------:R-:W-:Y:S01]  /*75a0*/  UIADD3 UR41, UR41, -0x1, URZ ;  /* 0xffffffff29297890 */ /* 0x000fe2000fffe03f */
[----:B------:R-:W-:Y:S01]  /*75b0*/  MOV R15, R3 ;  /* 0x00000003000f7202 */ /* 0x000fe20000000f00 */
[----:B------:R-:W-:Y:S02]  /*75c0*/  UMOV UR10, UR6 ;  /* 0x00000006000a7c82 */ /* 0x000fe40008000000 */
[----:B------:R-:W-:Y:S01]  /*75d0*/  HGMMA.64x256x16.F32 R24, R152, gdesc[UR8].tnspB, R24, gsb0 ;  /* 0x43e0000898187df0 */ /* 0x000fe20008000818 */
[----:B------:R-:W-:Y:S01]  /*75e0*/  UIADD3 UR10, UR6, 0x80, URZ ;  /* 0x00000080060a7890 */ /* 0x000fe2000fffe03f */
[----:B------:R-:W-:Y:S01]  /*75f0*/  PLOP3.LUT P3, PT, PT, PT, UP1, 0x80, 0x0 ;  /* 0x000000000000781c */ /* 0x000fe20003f6f018 */
[----:B------:R-:W-:Y:S01]  /*7600*/  UMOV UR11, 0x40000040 ;  /* 0x40000040000b7882 */ /* 0x000fe20000000000 */
[----:B------:R-:W-:Y:S01]  /*7610*/  @!P1 PRMT R14, RZ, 0x654, R14 ;  /* 0x00000654ff0e9816 */ /* 0x000fe2000000000e */
[----:B------:R-:W-:-:S02]  /*7620*/  WARPGROUP.DEPBAR.LE gsb0, 0x0 ;  /* 0x00008000000079c5 */ /* 0x000fc40000010000 */
[----:B------:R-:W-:-:S15]  /*7630*/  WARPGROUP.ARRIVE ;  /* 0x00000000000079c5 */ /* 0x000fde0000000000 */
[----:B------:R-:W-:-:S06]  /*7640*/  NOP ;  /* 0x0000000000007918 */ /* 0x000fcc0000000000 */
        /* <DEDUP_REMOVED lines=25> */
[----:B-1----:R-:W-:Y:S01]  /*77e0*/  IMAD.MOV.U32 R14, RZ, RZ, R4 ;  /* 0x000000ffff0e7224 */ /* 0x002fe200078e0004 */
[----:B------:R-:W-:Y:S06]  /*77f0*/  @P3 BRA `(.L_x_4219) ;  /* 0xffffffdc00943947 */ /* 0x000fec000383ffff */
.L_x_4210:
[----:B------:R-:W-:-:S06]  /*7800*/  UISETP.GE.AND UP0, UPT, UR41, UR40, UPT ;  /* 0x000000282900728c */ /* 0x000fcc000bf06270 */
[----:B------:R-:W-:-:S13]  /*7810*/  PLOP3.LUT P2, PT, PT, PT, UP0, 0x80, 0x0 ;  /* 0x000000000000781c */ /* 0x000fda0003f4f008 */
[----:B------:R-:W-:Y:S05]  /*7820*/  @!P2 BRA `(.L_x_4220) ;  /* 0x0000001c002ca947 */ /* 0x000fea0003800000 */
[----:B01----:R-:W-:Y:S01]  /*7830*/  IMAD.MOV.U32 R13, RZ, RZ, R4 ;  /* 0x000000ffff0d7224 */ /* 0x003fe200078e0004 */
[----:B------:R-:W-:Y:S01]  /*7840*/  UMOV UR6, UR4 ;  /* 0x0000000400067c82 */ /* 0x000fe20008000000 */
[----:B------:R-:W-:Y:S01]  /*7850*/  IMAD.MOV.U32 R18, RZ, RZ, R3 ;  /* 0x000000ffff127224 */ /* 0x000fe200078e0003 */
[----:B------:R-:W-:Y:S01]  /*7860*/  ULDC UR25, c[0x0][0x9d8] ;  /* 0x0002760000197ab9 */ /* 0x000fe20000000800 */
[----:B------:R-:W-:-:S05]  /*7870*/  ULDC UR7, c[0x0][0x988] ;  /* 0x0002620000077ab9 */ /* 0x000fca0000000800 */
.L_x_4229:
[----:B------:R-:W-:-:S04]  /*7880*/  UIADD3 UR4, UR6, 0x1, URZ ;  /* 0x0000000106047890 */ /* 0x000fc8000fffe03f */
[----:B------:R-:W-:-:S04]  /*7890*/  UISETP.NE.AND UP0, UPT, UR4, 0x2, UPT ;  /* 0x000000020400788c */ /* 0x000fc8000bf05270 */
[----:B------:R-:W-:Y:S02]  /*78a0*/  USEL UR10, URZ, 0x1, UP0 ;  /* 0x000000013f0a7887 */ /* 0x000fe40008000000 */
[----:B------:R-:W-:Y:S02]  /*78b0*/  USEL UR4, UR4, URZ, UP0 ;  /* 0x0000003f04047287 */ /* 0x000fe40008000000 */
[----:B------:R-:W-:Y:S01]  /*78c0*/  ULOP3.LUT UR5, UR5, UR10, URZ, 0x3c, !UPT ;  /* 0x0000000a05057292 */ /* 0x000fe2000f8e3c3f */
[----:B-1--4-:R-:W-:Y:S11]  /*78d0*/  @!P0 BRA `(.L_x_4221) ;  /* 0x0000000000048947 */ /* 0x012ff60003800000 */
[----:B------:R-:W-:Y:S01]  /*78e0*/  BPT.TRAP 0x1 ;  /* 0x000000040000795c */ /* 0x000fe20000300000 */
.L_x_4221:
[----:B------:R-:W-:Y:S01]  /*78f0*/  ULEA UR26, UR4, UR39, 0x3 ;  /* 0x00000027041a7291 */ /* 0x000fe2000f8e183f */
[----:B------:R-:W-:-:S04]  /*7900*/  MOV R11, UR5 ;  /* 0x00000005000b7c02 */ /* 0x000fc80008000f00 */
[----:B------:R-:W-:-:S04]  /*7910*/  SHF.L.U32 R11, R11, 0x1f, RZ ;  /* 0x0000001f0b0b7819 */ /* 0x000fc800000006ff */
[----:B------:R0:W1:Y:S01]  /*7920*/  SYNCS.PHASECHK.TRANS64.TRYWAIT P2, [UR26+0x28c30], R11 ;  /* 0x028c300bff0075a7 */ /* 0x000062000804015a */
[----:B------:R-:W-:Y:S05]  /*7930*/  @!P0 BRA `(.L_x_4222) ;  /* 0x0000000000048947 */ /* 0x000fea0003800000 */
[----:B------:R-:W-:Y:S01]  /*7940*/  BPT.TRAP 0x1 ;  /* 0x000000040000795c */ /* 0x000fe20000300000 */
.L_x_4222:
[----:B-1----:R-:W-:Y:S05]  /*7950*/  @P2 BRA `(.L_x_4223) ;  /* 0x0000000000082947 */ /* 0x002fea0003800000 */
[----:B------:R-:W1:Y:S02]  /*7960*/  SYNCS.PHASECHK.TRANS64.TRYWAIT P2, [UR26+0x28c30], R11 ;  /* 0x028c300bff0075a7 */ /* 0x000e64000804015a */
[----:B-1----:R-:W-:Y:S05]  /*7970*/  @!P2 BRA `(.L_x_4224) ;  /* 0x0000009400c8a947 */ /* 0x002fea0003800000 */
.L_x_4223:
        /* <DEDUP_REMOVED lines=35> */
[----:B---3--:R-:W-:Y:S01]  /*7bb0*/  FMUL.FTZ R14, R155, UR25 ;  /* 0x000000199b0e7c20 */ /* 0x008fe20008410000 */
        /* <DEDUP_REMOVED lines=11> */
[----:B------:R-:W-:-:S05]  /*7c70*/  FMUL.FTZ R169, R179, UR25 ;  /* 0x00000019b3a97c20 */ /* 0x000fca0008410000 */
        /* <DEDUP_REMOVED lines=8> */
[----:B------:R-:W-:Y:S01]  /*7d00*/  FMUL.FTZ R158, R177, UR25 ;  /* 0x00000019b19e7c20 */ /* 0x000fe20008410000 */
[----:B------:R-:W-:-:S05]  /*7d10*/  IMAD.U32 R177, RZ, RZ, UR6 ;  /* 0x00000006ffb17e24 */ /* 0x000fca000f8e00ff */
        /* <DEDUP_REMOVED lines=16> */
[----:B-1----:R-:W-:Y:S01]  /*7e20*/  FMNMX.FTZ R3, R157, R162, !PT ;  /* 0x000000a29d037209 */ /* 0x002fe20007810000 */
[----:B------:R-:W-:Y:S01]  /*7e30*/  FMUL.FTZ R162, R163, UR25 ;  /* 0x00000019a3a27c20 */ /* 0x000fe20008410000 */
[----:B------:R-:W-:Y:S01]  /*7e40*/  FMUL.FTZ R163, R166, UR25 ;  /* 0x00000019a6a37c20 */ /* 0x000fe20008410000 */
[----:B------:R-:W-:Y:S01]  /*7e50*/  FMUL.FTZ R166, R171, UR25 ;  /* 0x00000019aba67c20 */ /* 0x000fe20008410000 */
[----:B------:R-:W-:-:S03]  /*7e60*/  FMUL.FTZ R171, R182, UR25 ;  /* 0x00000019b6ab7c20 */ /* 0x000fc60008410000 */
[----:B------:R-:W1:Y:S01]  /*7e70*/  MUFU.TANH R161, R161 ;  /* 0x000000a100a17308 */ /* 0x000e620000002400 */
[----:B--2---:R-:W-:-:S07]  /*7e80*/  FMNMX.FTZ R164, R158, R3, !PT ;  /* 0x000000039ea47209 */ /* 0x004fce0007810000 */
[----:B------:R-:W2:Y:S01]  /*7e90*/  MUFU.TANH R12, R12 ;  /* 0x0000000c000c7308 */ /* 0x000ea20000002400 */
[----:B---3--:R-:W-:-:S07]  /*7ea0*/  FMNMX.FTZ R164, R159, R164, !PT ;  /* 0x000000a49fa47209 */ /* 0x008fce0007810000 */
[----:B------:R-:W3:Y:S01]  /*7eb0*/  MUFU.TANH R14, R14 ;  /* 0x0000000e000e7308 */ /* 0x000ee20000002400 */
[----:B-1----:R-:W-:Y:S01]  /*7ec0*/  FMNMX.FTZ R3, R161, R164, !PT ;  /* 0x000000a4a1037209 */ /* 0x002fe20007810000 */
[----:B------:R-:W-:Y:S01]  /*7ed0*/  FMUL.FTZ R164, R167, UR25 ;  /* 0x00000019a7a47c20 */ /* 0x000fe20008410000 */
[----:B------:R-:W-:-:S03]  /*7ee0*/  FMUL.FTZ R167, R174, UR25 ;  /* 0x00000019aea77c20 */ /* 0x000fc60008410000 */
        /* <DEDUP_REMOVED lines=15> */
[----:B------:R-:W0:Y:S08]  /*7fe0*/  MUFU.TANH R164, R164 ;  /* 0x000000a400a47308 */ /* 0x000e300000002400 */
[----:B------:R-:W4:Y:S01]  /*7ff0*/  MUFU.TANH R165, R165 ;  /* 0x000000a500a57308 */ /* 0x000f220000002400 */
[----:B--2---:R-:W-:-:S02]  /*8000*/  FMNMX.FTZ R3, R174, R175, !PT ;  /* 0x000000afae037209 */ /* 0x004fc40007810000 */
[----:B-1----:R-:W-:-:S03]  /*8010*/  FMNMX.FTZ R174, R162, R173, !PT ;  /* 0x000000ada2ae7209 */ /* 0x002fc60007810000 */
[----:B------:R-:W-:Y:S02]  /*8020*/  FMUL.FTZ R184, R3, UR7 ;  /* 0x0000000703b87c20 */ /* 0x000fe40008410000 */
[----:B------:R-:W1:Y:S01]  /*8030*/  MUFU.TANH R166, R166 ;  /* 0x000000a600a67308 */ /* 0x000e620000002400 */
[----:B---3--:R-:W-:Y:S01]  /*8040*/  FMNMX.FTZ R173, R163, R174, !PT ;  /* 0x000000aea3ad7209 */ /* 0x008fe20007810000 */
[----:B------:R-:W-:Y:S01]  /*8050*/  FADD.FTZ R18, -R3, R18 ;  /* 0x0000001203127221 */ /* 0x000fe20000010100 */
[--C-:B------:R-:W-:Y:S01]  /*8060*/  FFMA.FTZ R176, R152, UR7, -R184.reuse ;  /* 0x0000000798b07c23 */ /* 0x100fe200080108b8 */
[--C-:B------:R-:W-:Y:S01]  /*8070*/  FFMA.FTZ R17, R17, UR7, -R184.reuse ;  /* 0x0000000711117c23 */ /* 0x100fe200080108b8 */
[----:B0-----:R-:W-:Y:S01]  /*8080*/  FMNMX.FTZ R174, R164, R173, !PT ;  /* 0x000000ada4ae7209 */ /* 0x001fe20007810000 */
[----:B------:R-:W-:Y:S01]  /*8090*/  FMUL.FTZ R18, R18, UR7 ;  /* 0x0000000712127c20 */ /* 0x000fe20008410000 */
[--C-:B------:R-:W-:Y:S01]  /*80a0*/  FFMA.FTZ R19, R19, UR7, -R184.reuse ;  /* 0x0000000713137c23 */ /* 0x100fe200080108b8 */
[----:B------:R-:W0:Y:S01]  /*80b0*/  MUFU.TANH R167, R167 ;  /* 0x000000a700a77308 */ /* 0x000e220000002400 */
[----:B----4-:R-:W-:Y:S01]  /*80c0*/  FMNMX.FTZ R173, R165, R174, !PT ;  /* 0x000000aea5ad7209 */ /* 0x010fe20007810000 */
[--C-:B------:R-:W-:Y:S01]  /*80d0*/  FFMA.FTZ R20, R20, UR7, -R184.reuse ;  /* 0x0000000714147c23 */ /* 0x100fe200080108b8 */
[--C-:B------:R-:W-:Y:S01]  /*80e0*/  FFMA.FTZ R21, R21, UR7, -R184.reuse ;  /* 0x0000000715157c23 */ /* 0x100fe200080108b8 */
[--C-:B------:R-:W-:Y:S01]  /*80f0*/  FFMA.FTZ R22, R22, UR7, -R184.reuse ;  /* 0x0000000716167c23 */ /* 0x100fe200080108b8 */
[--C-:B------:R-:W-:Y:S01]  /*8100*/  FFMA.FTZ R23, R23, UR7, -R184.reuse ;  /* 0x0000000717177c23 */ /* 0x100fe200080108b8 */
[--C-:B------:R-:W-:Y:S01]  /*8110*/  FFMA.FTZ R153, R153, UR7, -R184.reuse ;  /* 0x0000000799997c23 */ /* 0x100fe200080108b8 */
[--C-:B------:R-:W-:Y:S01]  /*8120*/  FFMA.FTZ R178, R154, UR7, -R184.reuse ;  /* 0x000000079ab27c23 */ /* 0x100fe200080108b8 */
[----:B------:R-:W2:Y:S01]  /*8130*/  MUFU.TANH R168, R168 ;  /* 0x000000a800a87308 */ /* 0x000ea20000002400 */
[----:B-1----:R-:W-:Y:S01]  /*8140*/  FMNMX.FTZ R174, R166, R173, !PT ;  /* 0x000000ada6ae7209 */ /* 0x002fe20007810000 */
[--C-:B------:R-:W-:Y:S01]  /*8150*/  FFMA.FTZ R155, R155, UR7, -R184.reuse ;  /* 0x000000079b9b7c23 */ /* 0x100fe200080108b8 */
[--C-:B------:R-:W-:Y:S01]  /*8160*/  FFMA.FTZ R180, R156, UR7, -R184.reuse ;  /* 0x000000079cb47c23 */ /* 0x100fe200080108b8 */
[--C-:B------:R-:W-:Y:S01]  /*8170*/  FFMA.FTZ R157, R157, UR7, -R184.reuse ;  /* 0x000000079d9d7c23 */ /* 0x100fe200080108b8 */
[--C-:B------:R-:W-:Y:S01]  /*8180*/  FFMA.FTZ R182, R158, UR7, -R184.reuse ;  /* 0x000000079eb67c23 */ /* 0x100fe200080108b8 */
[----:B------:R-:W-:Y:S01]  /*8190*/  FFMA.FTZ R159, R159, UR7, -R184 ;  /* 0x000000079f9f7c23 */ /* 0x000fe200080108b8 */
[----:B------:R-:W-:Y:S01]  /*81a0*/  @!P2 IMAD R154, R177, 0x40, R0 ;  /* 0x00000040b19aa824 */ /* 0x000fe200078e0200 */
[----:B------:R-:W1:Y:S01]  /*81b0*/  MUFU.TANH R170, R170 ;  /* 0x000000aa00aa7308 */ /* 0x000e620000002400 */
[----:B0-----:R-:W-:Y:S01]  /*81c0*/  FMNMX.FTZ R173, R167, R174, !PT ;  /* 0x000000aea7ad7209 */ /* 0x001fe20007810000 */
[--C-:B------:R-:W-:Y:S01]  /*81d0*/  FFMA.FTZ R174, R4, UR7, -R184.reuse ;  /* 0x0000000704ae7c23 */ /* 0x100fe200080108b8 */
[----:B------:R-:W-:Y:S01]  /*81e0*/  FFMA.FTZ R184, R161, UR7, -R184 ;  /* 0x00000007a1b87c23 */ /* 0x000fe200080108b8 */
[----:B------:R-:W-:-:S04]  /*81f0*/  @!P2 LEA R154, R154, UR39, 0x2 ;  /* 0x000000279a9aac11 */ /* 0x000fc8000f8e10ff */
[----:B------:R-:W0:Y:S01]  /*8200*/  MUFU.TANH R169, R169 ;  /* 0x000000a900a97308 */ /* 0x000e220000002400 */
[----:B--2---:R-:W-:-:S07]  /*8210*/  FMNMX.FTZ R173, R168, R173, !PT ;  /* 0x000000ada8ad7209 */ /* 0x004fce0007810000 */
[----:B------:R-:W2:Y:S01]  /*8220*/  MUFU.TANH R171, R171 ;  /* 0x000000ab00ab7308 */ /* 0x000ea20000002400 */
[----:B-1----:R-:W-:-:S07]  /*8230*/  FMNMX.FTZ R4, R170, R173, !PT ;  /* 0x000000adaa047209 */ /* 0x002fce0007810000 */
[----:B------:R-:W1:Y:S01]  /*8240*/  MUFU.TANH R172, R172 ;  /* 0x000000ac00ac7308 */ /* 0x000e620000002400 */
[----:B0-----:R-:W-:-:S07]  /*8250*/  FMNMX.FTZ R4, R169, R4, !PT ;  /* 0x00000004a9047209 */ /* 0x001fce0007810000 */
[----:B------:R-:W0:Y:S01]  /*8260*/  MUFU.EX2 R18, R18 ;  /* 0x0000001200127308 */ /* 0x000e220000000800 */
[----:B--2---:R-:W-:-:S07]  /*8270*/  FMNMX.FTZ R173, R171, R4, !PT ;  /* 0x00000004abad7209 */ /* 0x004fce0007810000 */
[----:B------:R-:W2:Y:S01]  /*8280*/  MUFU.EX2 R17, R17 ;  /* 0x0000001100117308 */ /* 0x000ea20000000800 */
[----:B-1----:R-:W-:-:S05]  /*8290*/  FMNMX.FTZ R173, R172, R173, !PT ;  /* 0x000000adacad7209 */ /* 0x002fca0007810000 */
[----:B------:R-:W1:Y:S02]  /*82a0*/  SHFL.BFLY PT, R4, R173, 0x2, 0x1f ;  /* 0x0c401f00ad047f89 */ /* 0x000e6400000e0000 */
[----:B------:R-:W3:Y:S01]  /*82b0*/  MUFU.EX2 R174, R174 ;  /* 0x000000ae00ae7308 */ /* 0x000ee20000000800 */
[-C--:B0-----:R-:W-:Y:S01]  /*82c0*/  FMUL.FTZ R24, R24, R18.reuse ;  /* 0x0000001218187220 */ /* 0x081fe20000410000 */
[-C--:B------:R-:W-:Y:S01]  /*82d0*/  FMUL.FTZ R25, R25, R18.reuse ;  /* 0x0000001219197220 */ /* 0x080fe20000410000 */
[-C--:B------:R-:W-:Y:S01]  /*82e0*/  FMUL.FTZ R28, R28, R18.reuse ;  /* 0x000000121c1c7220 */ /* 0x080fe20000410000 */
[-C--:B------:R-:W-:Y:S01]  /*82f0*/  FMUL.FTZ R29, R29, R18.reuse ;  /* 0x000000121d1d7220 */ /* 0x080fe20000410000 */
[-C--:B------:R-:W-:Y:S01]  /*8300*/  FMUL.FTZ R32, R32, R18.reuse ;  /* 0x0000001220207220 */ /* 0x080fe20000410000 */
[-C--:B------:R-:W-:Y:S01]  /*8310*/  FMUL.FTZ R33, R33, R18.reuse ;  /* 0x0000001221217220 */ /* 0x080fe20000410000 */
[-C--:B------:R-:W-:Y:S01]  /*8320*/  FMUL.FTZ R36, R36, R18.reuse ;  /* 0x0000001224247220 */ /* 0x080fe20000410000 */
[----:B------:R-:W0:Y:S01]  /*8330*/  MUFU.EX2 R19, R19 ;  /* 0x0000001300137308 */ /* 0x000e220000000800 */
        /* <DEDUP_REMOVED lines=12> */
[----:B------:R-:W-:Y:S01]  /*8400*/  FMUL.FTZ R57, R57, R18 ;  /* 0x0000001239397220 */ /* 0x000fe20000410000 */
[----:B-1----:R-:W-:Y:S01]  /*8410*/  FMNMX.FTZ R152, R173, R4, !PT ;  /* 0x00000004ad987209 */ /* 0x002fe20007810000 */
[-C--:B------:R-:W-:Y:S01]  /*8420*/  FMUL.FTZ R60, R60, R18.reuse ;  /* 0x000000123c3c7220 */ /* 0x080fe20000410000 */
[----:B------:R-:W1:Y:S01]  /*8430*/  MUFU.EX2 R21, R21 ;  /* 0x0000001500157308 */ /* 0x000e620000000800 */
[-C--:B------:R-:W-:Y:S01]  /*8440*/  FMUL.FTZ R61, R61, R18.reuse ;  /* 0x000000123d3d7220 */ /* 0x080fe20000410000 */
[-C--:B------:R-:W-:Y:S01]  /*8450*/  FMUL.FTZ R64, R64, R18.reuse ;  /* 0x0000001240407220 */ /* 0x080fe20000410000 */
[----:B------:R-:W4:Y:S01]  /*8460*/  SHFL.BFLY PT, R173, R152, 0x1, 0x1f ;  /* 0x0c201f0098ad7f89 */ /* 0x000f2200000e0000 */
        /* <DEDUP_REMOVED lines=23> */
[----:B----4-:R-:W-:Y:S01]  /*85e0*/  FMNMX.FTZ R4, R152, R173, !PT ;  /* 0x000000ad98047209 */ /* 0x010fe20007810000 */
[-C--:B------:R-:W-:Y:S01]  /*85f0*/  FMUL.FTZ R105, R105, R18.reuse ;  /* 0x0000001269697220 */ /* 0x080fe20000410000 */
[----:B------:R-:W-:Y:S01]  /*8600*/  @!P1 IADD3 R152, R190, 0x28c40, RZ ;  /* 0x00028c40be989810 */ /* 0x000fe20007ffe0ff */
[-C--:B------:R-:W-:Y:S01]  /*8610*/  FMUL.FTZ R108, R108, R18.reuse ;  /* 0x000000126c6c7220 */ /* 0x080fe20000410000 */
[-C--:B------:R-:W-:Y:S01]  /*8620*/  FMUL.FTZ R109, R109, R18.reuse ;  /* 0x000000126d6d7220 */ /* 0x080fe20000410000 */
[C---:B------:R-:W-:Y:S01]  /*8630*/  FADD.FTZ R13, -R4.reuse, R13 ;  /* 0x0000000d040d7221 */ /* 0x040fe20000010100 */
[----:B------:R-:W-:Y:S01]  /*8640*/  FMUL.FTZ R175, R4, UR7 ;  /* 0x0000000704af7c20 */ /* 0x000fe20008410000 */
[----:B------:R-:W-:Y:S01]  /*8650*/  @!P1 PRMT R152, RZ, 0x654, R152 ;  /* 0x00000654ff989816 */ /* 0x000fe20000000098 */
[----:B------:R-:W-:Y:S01]  /*8660*/  MUFU.EX2 R153, R153 ;  /* 0x0000009900997308 */ /* 0x000fe20000000800 */
[----:B------:R-:W-:Y:S01]  /*8670*/  FMUL.FTZ R13, R13, UR7 ;  /* 0x000000070d0d7c20 */ /* 0x000fe20008410000 */
[--C-:B------:R-:W-:Y:S01]  /*8680*/  FFMA.FTZ R12, R12, UR7, -R175.reuse ;  /* 0x000000070c0c7c23 */ /* 0x100fe200080108af */
[--C-:B------:R-:W-:Y:S01]  /*8690*/  FFMA.FTZ R161, R14, UR7, -R175.reuse ;  /* 0x000000070ea17c23 */ /* 0x100fe200080108af */
[--C-:B------:R-:W-:Y:S01]  /*86a0*/  FFMA.FTZ R14, R15, UR7, -R175.reuse ;  /* 0x000000070f0e7c23 */ /* 0x100fe200080108af */
[--C-:B------:R-:W-:Y:S01]  /*86b0*/  FFMA.FTZ R15, R16, UR7, -R175.reuse ;  /* 0x00000007100f7c23 */ /* 0x100fe200080108af */
[--C-:B------:R-:W-:Y:S01]  /*86c0*/  FFMA.FTZ R16, R160, UR7, -R175.reuse ;  /* 0x00000007a0107c23 */ /* 0x100fe200080108af */
[----:B------:R3:W-:Y:S01]  /*86d0*/  @!P1 SYNCS.ARRIVE.TRANS64.RED.A1T0 RZ, [R152+URZ], RZ ;  /* 0x000000ff98ff99a7 */ /* 0x0007e2000810043f */
[----:B------:R-:W4:Y:S01]  /*86e0*/  MUFU.EX2 R13, R13 ;  /* 0x0000000d000d7308 */ /* 0x000f220000000800 */
[--C-:B------:R-:W-:Y:S01]  /*86f0*/  FFMA.FTZ R173, R162, UR7, -R175.reuse ;  /* 0x00000007a2ad7c23 */ /* 0x100fe200080108af */
[--C-:B------:R-:W-:Y:S01]  /*8700*/  FFMA.FTZ R163, R163, UR7, -R175.reuse ;  /* 0x00000007a3a37c23 */ /* 0x100fe200080108af */
[--C-:B------:R-:W-:Y:S01]  /*8710*/  FFMA.FTZ R164, R164, UR7, -R175.reuse ;  /* 0x00000007a4a47c23 */ /* 0x100fe200080108af */
[--C-:B------:R-:W-:Y:S01]  /*8720*/  FFMA.FTZ R165, R165, UR7, -R175.reuse ;  /* 0x00000007a5a57c23 */ /* 0x100fe200080108af */
[--C-:B------:R-:W-:Y:S01]  /*8730*/  FFMA.FTZ R166, R166, UR7, -R175.reuse ;  /* 0x00000007a6a67c23 */ /* 0x100fe200080108af */
[----:B------:R-:W-:Y:S01]  /*8740*/  FFMA.FTZ R167, R167, UR7, -R175 ;  /* 0x00000007a7a77c23 */ /* 0x000fe200080108af */
[----:B---3--:R-:W-:Y:S01]  /*8750*/  FADD.FTZ R152, R174, R5 ;  /* 0x00000005ae987221 */ /* 0x008fe20000010000 */
[----:B------:R-:W3:Y:S01]  /*8760*/  MUFU.EX2 R12, R12 ;  /* 0x0000000c000c7308 */ /* 0x000ee20000000800 */
[--C-:B------:R-:W-:Y:S01]  /*8770*/  FFMA.FTZ R168, R168, UR7, -R175.reuse ;  /* 0x00000007a8a87c23 */ /* 0x100fe200080108af */
[--C-:B------:R-:W-:Y:S01]  /*8780*/  FFMA.FTZ R170, R170, UR7, -R175.reuse ;  /* 0x00000007aaaa7c23 */ /* 0x100fe200080108af */
[----:B0-----:R-:W-:Y:S01]  /*8790*/  FADD.FTZ R5, R19, R152 ;  /* 0x0000009813057221 */ /* 0x001fe20000010000 */
[--C-:B------:R-:W-:Y:S01]  /*87a0*/  FFMA.FTZ R169, R169, UR7, -R175.reuse ;  /* 0x00000007a9a97c23 */ /* 0x100fe200080108af */
[--C-:B------:R-:W-:Y:S01]  /*87b0*/  FFMA.FTZ R171, R171, UR7, -R175.reuse ;  /* 0x00000007abab7c23 */ /* 0x100fe200080108af */
[----:B------:R-:W-:Y:S01]  /*87c0*/  FFMA.FTZ R172, R172, UR7, -R175 ;  /* 0x00000007acac7c23 */ /* 0x000fe200080108af */
[----:B--2---:R-:W-:Y:S01]  /*87d0*/  FADD.FTZ R152, R20, R5 ;  /* 0x0000000514987221 */ /* 0x004fe20000010000 */
[----:B------:R-:W0:Y:S01]  /*87e0*/  MUFU.EX2 R161, R161 ;  /* 0x000000a100a17308 */ /* 0x000e220000000800 */
[----:B------:R-:W-:Y:S01]  /*87f0*/  @!P2 STS [R154+0x28800], R18 ;  /* 0x028800129a00a388 */ /* 0x000fe20000000800 */
[-C--:B------:R-:W-:Y:S01]  /*8800*/  FMUL.FTZ R112, R112, R18.reuse ;  /* 0x0000001270707220 */ /* 0x080fe20000410000 */
[----:B-1----:R-:W-:Y:S01]  /*8810*/  FADD.FTZ R175, R21, R152 ;  /* 0x0000009815af7221 */ /* 0x002fe20000010000 */
[-C--:B------:R-:W-:Y:S01]  /*8820*/  FMUL.FTZ R113, R113, R18.reuse ;  /* 0x0000001271717220 */ /* 0x080fe20000410000 */
[----:B----4-:R1:W-:Y:S01]  /*8830*/  @!P2 STS [R154+0x28820], R13 ;  /* 0x0288200d9a00a388 */ /* 0x0103e20000000800 */
[----:B------:R-:W-:Y:S01]  /*8840*/  FMUL.FTZ R116, R116, R18 ;  /* 0x0000001274747220 */ /* 0x000fe20000410000 */
[----:B------:R-:W-:Y:S01]  /*8850*/  FADD.FTZ R152, R22, R175 ;  /* 0x000000af16987221 */ /* 0x000fe20000010000 */
[----:B------:R-:W2:Y:S01]  /*8860*/  MUFU.EX2 R14, R14 ;  /* 0x0000000e000e7308 */ /* 0x000ea20000000800 */
[----:B---3--:R-:W-:Y:S01]  /*8870*/  FFMA.FTZ R6, R13, R6, R12 ;  /* 0x000000060d067223 */ /* 0x008fe2000001000c */
[-C--:B------:R-:W-:Y:S01]  /*8880*/  FMUL.FTZ R117, R117, R18.reuse ;  /* 0x0000001275757220 */ /* 0x080fe20000410000 */
[----:B------:R-:W-:Y:S01]  /*8890*/  FADD.FTZ R175, R23, R152 ;  /* 0x0000009817af7221 */ /* 0x000fe20000010000 */
[-C--:B------:R-:W-:Y:S01]  /*88a0*/  FMUL.FTZ R120, R120, R18.reuse ;  /* 0x0000001278787220 */ /* 0x080fe20000410000 */
[-C--:B------:R-:W-:Y:S01]  /*88b0*/  FMUL.FTZ R121, R121, R18.reuse ;  /* 0x0000001279797220 */ /* 0x080fe20000410000 */
[-C--:B------:R-:W-:Y:S01]  /*88c0*/  FMUL.FTZ R124, R124, R18.reuse ;  /* 0x000000127c7c7220 */ /* 0x080fe20000410000 */
[----:B------:R-:W-:Y:S01]  /*88d0*/  FADD.FTZ R152, R176, R175 ;  /* 0x000000afb0987221 */ /* 0x000fe20000010000 */
[----:B------:R-:W3:Y:S01]  /*88e0*/  MUFU.EX2 R15, R15 ;  /* 0x0000000f000f7308 */ /* 0x000ee20000000800 */
[----:B0-----:R-:W-:Y:S01]  /*88f0*/  FADD.FTZ R5, R161, R6 ;  /* 0x00000006a1057221 */ /* 0x001fe20000010000 */
[-C--:B------:R-:W-:Y:S01]  /*8900*/  FMUL.FTZ R125, R125, R18.reuse ;  /* 0x000000127d7d7220 */ /* 0x080fe20000410000 */
[----:B------:R-:W-:Y:S01]  /*8910*/  FADD.FTZ R175, R153, R152 ;  /* 0x0000009899af7221 */ /* 0x000fe20000010000 */
        /* <DEDUP_REMOVED lines=15> */
[----:B------:R-:W-:Y:S01]  /*8a10*/  FMUL.FTZ R149, R149, R18 ;  /* 0x0000001295957220 */ /* 0x000fe20000410000 */
[----:B-1----:R-:W-:Y:S01]  /*8a20*/  F2FP.F16.F32.PACK_AB R154, R20, R19 ;  /* 0x00000013149a723e */ /* 0x002fe200000000ff */
[----:B------:R-:W-:Y:S01]  /*8a30*/  FMUL.FTZ R26, R26, R13 ;  /* 0x0000000d1a1a7220 */ /* 0x000fe20000410000 */
[----:B------:R-:W-:Y:S01]  /*8a40*/  F2FP.F16.F32.PACK_AB R156, R22, R21 ;  /* 0x00000015169c723e */ /* 0x000fe200000000ff */
[----:B------:R-:W-:Y:S01]  /*8a50*/  FMUL.FTZ R27, R27, R13 ;  /* 0x0000000d1b1b7220 */ /* 0x000fe20000410000 */
[----:B------:R-:W1:Y:S01]  /*8a60*/  MUFU.EX2 R163, R163 ;  /* 0x000000a300a37308 */ /* 0x000e620000000800 */
[----:B0-----:R-:W-:Y:S01]  /*8a70*/  FADD.FTZ R6, R16, R5 ;  /* 0x0000000510067221 */ /* 0x001fe20000010000 */
        /* <DEDUP_REMOVED lines=23> */
[C---:B0-----:R-:W-:Y:S01]  /*8bf0*/  FADD.FTZ R152, R178.reuse, R175 ;  /* 0x000000afb2987221 */ /* 0x041fe20000010000 */
[----:B------:R-:W-:Y:S01]  /*8c00*/  F2FP.F16.F32.PACK_AB R160, R178, R153 ;  /* 0x00000099b2a0723e */ /* 0x000fe200000000ff */
[-C--:B------:R-:W-:Y:S01]  /*8c10*/  FMUL.FTZ R63, R63, R13.reuse ;  /* 0x0000000d3f3f7220 */ /* 0x080fe20000410000 */
[----:B------:R-:W-:Y:S01]  /*8c20*/  F2FP.F16.F32.PACK_AB R153, R161, R12 ;  /* 0x0000000ca199723e */ /* 0x000fe200000000ff */
        /* <DEDUP_REMOVED lines=31> */
[----:B------:R-:W-:Y:S01]  /*8e20*/  F2FP.F16.F32.PACK_AB R155, R15, R14 ;  /* 0x0000000e0f9b723e */ /* 0x000fe200000000ff */
[----:B------:R-:W-:Y:S01]  /*8e30*/  BAR.SYNC.DEFER_BLOCKING 0xf, 0x100 ;  /* 0x03c4000000007b1d */ /* 0x000fe20000010000 */
[-C--:B------:R-:W-:Y:S01]  /*8e40*/  FMUL.FTZ R107, R107, R13.reuse ;  /* 0x0000000d6b6b7220 */ /* 0x080fe20000410000 */
[-C--:B------:R-:W-:Y:S01]  /*8e50*/  FMUL.FTZ R110, R110, R13.reuse ;  /* 0x0000000d6e6e7220 */ /* 0x080fe20000410000 */
[----:B------:R-:W-:Y:S01]  /*8e60*/  FMUL.FTZ R111, R111, R13 ;  /* 0x0000000d6f6f7220 */ /* 0x000fe20000410000 */
[C---:B-1----:R-:W-:Y:S01]  /*8e70*/  FADD.FTZ R6, R188.reuse, R5 ;  /* 0x00000005bc067221 */ /* 0x042fe20000010000 */
[----:B------:R-:W-:Y:S01]  /*8e80*/  F2FP.F16.F32.PACK_AB R161, R188, R165 ;  /* 0x000000a5bca1723e */ /* 0x000fe200000000ff */
[----:B------:R-:W1:Y:S01]  /*8e90*/  MUFU.EX2 R167, R167 ;  /* 0x000000a700a77308 */ /* 0x000e620000000800 */
[-C--:B------:R-:W-:Y:S01]  /*8ea0*/  FMUL.FTZ R114, R114, R13.reuse ;  /* 0x0000000d72727220 */ /* 0x080fe20000410000 */
[-C--:B------:R-:W-:Y:S01]  /*8eb0*/  FMUL.FTZ R115, R115, R13.reuse ;  /* 0x0000000d73737220 */ /* 0x080fe20000410000 */
[-C--:B------:R-:W-:Y:S01]  /*8ec0*/  FMUL.FTZ R118, R118, R13.reuse ;  /* 0x0000000d76767220 */ /* 0x080fe20000410000 */
[-C--:B------:R-:W-:Y:S01]  /*8ed0*/  FMUL.FTZ R119, R119, R13.reuse ;  /* 0x0000000d77777220 */ /* 0x080fe20000410000 */
[-C--:B------:R-:W-:Y:S01]  /*8ee0*/  FMUL.FTZ R122, R122, R13.reuse ;  /* 0x0000000d7a7a7220 */ /* 0x080fe20000410000 */
[----:B0-----:R-:W-:Y:S01]  /*8ef0*/  FADD.FTZ R17, R157, R18 ;  /* 0x000000129d117221 */ /* 0x001fe20000010000 */
        /* <DEDUP_REMOVED lines=11> */
[----:B------:R1:W-:Y:S01]  /*8fb0*/  STSM.16.M88.4 [R10+0x26800], R152 ;  /* 0x026800980a007844 */ /* 0x0003e20000000200 */
        /* <DEDUP_REMOVED lines=9> */
[----:B------:R-:W-:Y:S01]  /*9050*/  F2FP.F16.F32.PACK_AB R157, R173, R16 ;  /* 0x00000010ad9d723e */ /* 0x000fe200000000ff */
[----:B------:R-:W-:-:S03]  /*9060*/  FMUL.FTZ R151, R151, R13 ;  /* 0x0000000d97977220 */ /* 0x000fc60000410000 */
[----:B------:R-:W0:Y:S01]  /*9070*/  MUFU.EX2 R170, R170 ;  /* 0x000000aa00aa7308 */ /* 0x000e220000000800 */
[----:B--2---:R-:W-:-:S07]  /*9080*/  FADD.FTZ R5, R168, R5 ;  /* 0x00000005a8057221 */ /* 0x004fce0000010000 */
[----:B------:R-:W2:Y:S01]  /*9090*/  MUFU.EX2 R184, R184 ;  /* 0x000000b800b87308 */ /* 0x000ea20000000800 */
[----:B---3--:R-:W-:-:S07]  /*90a0*/  FADD.FTZ R17, R159, R6 ;  /* 0x000000069f117221 */ /* 0x008fce0000010000 */
[----:B------:R-:W3:Y:S01]  /*90b0*/  MUFU.EX2 R169, R169 ;  /* 0x000000a900a97308 */ /* 0x000ee20000000800 */
[----:B0-----:R-:W-:-:S07]  /*90c0*/  FADD.FTZ R6, R170, R5 ;  /* 0x00000005aa067221 */ /* 0x001fce0000010000 */
[----:B------:R-:W0:Y:S01]  /*90d0*/  MUFU.EX2 R171, R171 ;  /* 0x000000ab00ab7308 */ /* 0x000e220000000800 */
[C---:B--2---:R-:W-:Y:S01]  /*90e0*/  F2FP.F16.F32.PACK_AB R166, R184.reuse, R159 ;  /* 0x0000009fb8a6723e */ /* 0x044fe200000000ff */
[----:B------:R-:W-:Y:S01]  /*90f0*/  FADD.FTZ R5, R184, R17 ;  /* 0x00000011b8057221 */ /* 0x000fe20000010000 */
[----:B------:R-:W-:Y:S02]  /*9100*/  F2FP.F16.F32.PACK_AB R159, R186, R163 ;  /* 0x000000a3ba9f723e */ /* 0x000fe400000000ff */
[----:B------:R-:W-:-:S03]  /*9110*/  F2FP.F16.F32.PACK_AB R163, R168, R167 ;  /* 0x000000a7a8a3723e */ /* 0x000fc600000000ff */
[----:B------:R-:W2:Y:S01]  /*9120*/  MUFU.EX2 R172, R172 ;  /* 0x000000ac00ac7308 */ /* 0x000ea20000000800 */
[C---:B---3--:R-:W-:Y:S01]  /*9130*/  FADD.FTZ R6, R169.reuse, R6 ;  /* 0x00000006a9067221 */ /* 0x048fe20000010000 */
[----:B------:R-:W-:Y:S01]  /*9140*/  F2FP.F16.F32.PACK_AB R165, R169, R170 ;  /* 0x000000aaa9a5723e */ /* 0x000fe200000000ff */
[----:B------:R1:W-:Y:S04]  /*9150*/  STSM.16.M88.4 [R9], R156 ;  /* 0x0000009c09007844 */ /* 0x0003e80000000200 */
[----:B------:R1:W-:Y:S01]  /*9160*/  STSM.16.M88.4 [R8], R160 ;  /* 0x000000a008007844 */ /* 0x0003e20000000200 */
[----:B0-----:R-:W-:Y:S01]  /*9170*/  FADD.FTZ R15, R171, R6 ;  /* 0x00000006ab0f7221 */ /* 0x001fe20000010000 */
[----:B--2---:R-:W-:-:S03]  /*9180*/  F2FP.F16.F32.PACK_AB R167, R172, R171 ;  /* 0x000000abaca7723e */ /* 0x004fc600000000ff */
[----:B------:R-:W-:Y:S02]  /*9190*/  FADD.FTZ R6, R172, R15 ;  /* 0x0000000fac067221 */ /* 0x000fe40000010000 */
[----:B------:R1:W-:Y:S01]  /*91a0*/  STSM.16.M88.4 [R7], R164 ;  /* 0x000000a407007844 */ /* 0x0003e20000000200 */
[----:B------:R-:W-:Y:S05]  /*91b0*/  @!P0 BRA `(.L_x_4225) ;  /* 0x0000000000048947 */ /* 0x000fea0003800000 */
[----:B------:R-:W-:Y:S01]  /*91c0*/  BPT.TRAP 0x1 ;  /* 0x000000040000795c */ /* 0x000fe20000300000 */
.L_x_4225:
[----:B------:R0:W2:Y:S01]  /*91d0*/  SYNCS.PHASECHK.TRANS64.TRYWAIT P2, [UR26+0x28c50], R11 ;  /* 0x028c500bff0075a7 */ /* 0x0000a2000804015a */
[----:B------:R-:W-:Y:S05]  /*91e0*/  @!P0 BRA `(.L_x_4226) ;  /* 0x0000000000048947 */ /* 0x000fea0003800000 */
[----:B------:R-:W-:Y:S01]  /*91f0*/  BPT.TRAP 0x1 ;  /* 0x000000040000795c */ /* 0x000fe20000300000 */
.L_x_4226:
[----:B--2---:R-:W-:Y:S05]  /*9200*/  @P2 BRA `(.L_x_4227) ;  /* 0x0000000000082947 */ /* 0x004fea0003800000 */
[----:B------:R-:W2:Y:S02]  /*9210*/  SYNCS.PHASECHK.TRANS64.TRYWAIT P2, [UR26+0x28c50], R11 ;  /* 0x028c500bff0075a7 */ /* 0x000ea4000804015a */
[----:B--2---:R-:W-:Y:S05]  /*9220*/  @!P2 BRA `(.L_x_4228) ;  /* 0x0000007c00b4a947 */ /* 0x004fea0003800000 */
.L_x_4227:
[----:B------:R-:W-:Y:S01]  /*9230*/  ULEA UR6, UR4, UR38, 0xc ;  /* 0x0000002604067291 */ /* 0x000fe2000f8e603f */
[----:B------:R-:W-:Y:S01]  /*9240*/  WARPGROUP.ARRIVE ;  /* 0x00000000000079c5 */ /* 0x000fe20000000000 */
[----:B------:R-:W-:Y:S01]  /*9250*/  UMOV UR11, 0x40000040 ;  /* 0x40000040000b7882 */ /* 0x000fe20000000000 */
[----:B------:R-:W-:Y:S01]  /*9260*/  UISETP.GT.AND UP0, UPT, UR41, UR40, UPT ;  /* 0x000000282900728c */ /* 0x000fe2000bf04270 */
[----:B0-2---:R-:W-:Y:S01]  /*9270*/  @!P1 VIADD R11, R190, 0x28c60 ;  /* 0x00028c60be0b9836 */ /* 0x005fe20000000000 */
[----:B------:R-:W-:Y:S01]  /*9280*/  UIADD3 UR41, UR41, -0x1, URZ ;  /* 0xffffffff29297890 */ /* 0x000fe2000fffe03f */
[----:B------:R-:W-:Y:S01]  /*9290*/  MOV R13, R4 ;  /* 0x00000004000d7202 */ /* 0x000fe20000000f00 */
[----:B------:R-:W-:Y:S01]  /*92a0*/  UMOV UR10, UR6 ;  /* 0x00000006000a7c82 */ /* 0x000fe20008000000 */
[----:B------:R-:W-:Y:S01]  /*92b0*/  IMAD.MOV.U32 R18, RZ, RZ, R3 ;  /* 0x000000ffff127224 */ /* 0x000fe200078e0003 */
        /* <DEDUP_REMOVED lines=34> */
.L_x_4220:
[----:B-12---:R-:W1:Y:S01]  /*94e0*/  SHFL.BFLY PT, R8, R5, 0x2, 0x1f ;  /* 0x0c401f0005087f89 */ /* 0x006e6200000e0000 */
[----:B------:R-:W-:Y:S08]  /*94f0*/  BAR.ARV 0x8, 0x100 ;  /* 0x0204000000007b1d */ /* 0x000ff00000002000 */
[----:B------:R-:W-:Y:S01]  /*9500*/  BAR.SYNC.DEFER_BLOCKING 0xf, 0x100 ;  /* 0x03c4000000007b1d */ /* 0x000fe20000010000 */
[----:B------:R-:W-:-:S02]  /*9510*/  ISETP.NE.AND P0, PT, R2, RZ, PT ;  /* 0x000000ff0200720c */ /* 0x000fc40003f05270 */
[----:B------:R-:W-:-:S03]  /*9520*/  MOV R2, RZ ;  /* 0x000000ff00027202 */ /* 0x000fc60000000f00 */
[----:B------:R-:W2:Y:S01]  /*9530*/  SHFL.BFLY PT, R9, R6, 0x2, 0x1f ;  /* 0x0c401f0006097f89 */ /* 0x000ea200000e0000 */
[----:B-1----:R-:W-:Y:S01]  /*9540*/  FADD.FTZ R8, R8, R5 ;  /* 0x0000000508087221 */ /* 0x002fe20000010000 */
[----:B------:R-:W-:-:S04]  /*9550*/  IMAD.U32 R5, RZ, RZ, UR4 ;  /* 0x00000004ff057e24 */ /* 0x000fc8000f8e00ff */
[----:B------:R-:W4:Y:S01]  /*9560*/  SHFL.BFLY PT, R7, R8, 0x1, 0x1f ;  /* 0x0c201f0008077f89 */ /* 0x000f2200000e0000 */
[----:B------:R-:W-:Y:S01]  /*9570*/  IMAD R0, R5, 0x40, R0 ;  /* 0x0000004005007824 */ /* 0x000fe200078e0200 */
[----:B------:R-:W-:-:S04]  /*9580*/  MOV R5, 0xff800000 ;  /* 0xff80000000057802 */ /* 0x000fc80000000f00 */
[----:B------:R-:W-:Y:S01]  /*9590*/  @!P0 LEA R0, R0, UR39, 0x2 ;  /* 0x0000002700008c11 */ /* 0x000fe2000f8e10ff */
[----:B--2---:R-:W-:Y:S01]  /*95a0*/  FADD.FTZ R9, R9, R6 ;  /* 0x0000000609097221 */ /* 0x004fe20000010000 */
[----:B------:R-:W-:-:S04]  /*95b0*/  IMAD.MOV.U32 R6, RZ, RZ, -0x800000 ;  /* 0xff800000ff067424 */ /* 0x000fc800078e00ff */
[----:B------:R-:W1:Y:S01]  /*95c0*/  SHFL.BFLY PT, R10, R9, 0x1, 0x1f ;  /* 0x0c201f00090a7f89 */ /* 0x000e6200000e0000 */
[----:B----4-:R-:W-:Y:S01]  /*95d0*/  FADD.FTZ R11, R8, R7 ;  /* 0x00000007080b7221 */ /* 0x010fe20000010000 */
[----:B------:R-:W-:-:S04]  /*95e0*/  IMAD.MOV.U32 R7, RZ, RZ, RZ ;  /* 0x000000ffff077224 */ /* 0x000fc800078e00ff */
[----:B------:R-:W-:-:S13]  /*95f0*/  FSETP.NE.FTZ.AND P1, PT, R11, RZ, PT ;  /* 0x000000ff0b00720b */ /* 0x000fda0003f35000 */
[----:B------:R-:W2:Y:S01]  /*9600*/  @P1 MUFU.RCP R7, R11 ;  /* 0x0000000b00071308 */ /* 0x000ea20000001000 */
[----:B-1----:R-:W-:-:S05]  /*9610*/  FADD.FTZ R10, R9, R10 ;  /* 0x0000000a090a7221 */ /* 0x002fca0000010000 */
[----:B------:R-:W-:Y:S02]  /*9620*/  FSETP.NE.FTZ.AND P2, PT, R10, RZ, PT ;  /* 0x000000ff0a00720b */ /* 0x000fe40003f55000 */
[----:B------:R-:W-:Y:S01]  /*9630*/  @P1 MUFU.LG2 R8, R11 ;  /* 0x0000000b00081308 */ /* 0x000fe20000000c00 */
[----:B--2---:R-:W-:Y:S01]  /*9640*/  @!P0 STS [R0+0x28800], R7 ;  /* 0x0288000700008388 */ /* 0x004fe20000000800 */
[-C--:B------:R-:W-:Y:S01]  /*9650*/  FMUL.FTZ R24, R24, R7.reuse ;  /* 0x0000000718187220 */ /* 0x080fe20000410000 */
[----:B------:R-:W-:-:S08]  /*9660*/  FMUL.FTZ R25, R25, R7 ;  /* 0x0000000719197220 */ /* 0x000fd00000410000 */
[----:B------:R-:W1:Y:S01]  /*9670*/  @P2 MUFU.RCP R2, R10 ;  /* 0x0000000a00022308 */ /* 0x000e620000001000 */
[-C--:B------:R-:W-:Y:S01]  /*9680*/  FMUL.FTZ R28, R28, R7.reuse ;  /* 0x000000071c1c7220 */ /* 0x080fe20000410000 */
[-C--:B------:R-:W-:Y:S01]  /*9690*/  FMUL.FTZ R29, R29, R7.reuse ;  /* 0x000000071d1d7220 */ /* 0x080fe20000410000 */
[-C--:B------:R-:W-:Y:S01]  /*96a0*/  FMUL.FTZ R32, R32, R7.reuse ;  /* 0x0000000720207220 */ /* 0x080fe20000410000 */
[-C--:B------:R-:W-:Y:S01]  /*96b0*/  FMUL.FTZ R33, R33, R7.reuse ;  /* 0x0000000721217220 */ /* 0x080fe20000410000 */
[-C--:B------:R-:W-:Y:S01]  /*96c0*/  FMUL.FTZ R36, R36, R7.reuse ;  /* 0x0000000724247220 */ /* 0x080fe20000410000 */
[-C--:B------:R-:W-:Y:S01]  /*96d0*/  FMUL.FTZ R37, R37, R7.reuse ;  /* 0x0000000725257220 */ /* 0x080fe20000410000 */
[-C--:B------:R-:W-:Y:S01]  /*96e0*/  FMUL.FTZ R40, R40, R7.reuse ;  /* 0x0000000728287220 */ /* 0x080fe20000410000 */
[----:B------:R2:W4:Y:S01]  /*96f0*/  @P2 MUFU.LG2 R9, R10 ;  /* 0x0000000a00092308 */ /* 0x0005220000000c00 */
        /* <DEDUP_REMOVED lines=8> */
[----:B-1----:R1:W-:Y:S01]  /*9780*/  @!P0 STS [R0+0x28820], R2 ;  /* 0x0288200200008388 */ /* 0x0023e20000000800 */
[----:B--2---:R-:W-:-:S02]  /*9790*/  IMAD.U32 R10, RZ, RZ, UR7 ;  /* 0x00000007ff0a7e24 */ /* 0x004fc4000f8e00ff */
        /* <DEDUP_REMOVED lines=8> */
[----:B-1----:R-:W-:Y:S01]  /*9820*/  MOV R0, UR7 ;  /* 0x0000000700007c02 */ /* 0x002fe20008000f00 */
        /* <DEDUP_REMOVED lines=39> */
[----:B------:R-:W-:Y:S01]  /*9aa0*/  @P1 FMUL.FTZ R0, R0, 0.69314718246459960938 ;  /* 0x3f31721800001820 */ /* 0x000fe20000410000 */
[----:B------:R-:W-:Y:S01]  /*9ab0*/  @P2 FMUL.FTZ R10, R10, 0.69314718246459960938 ;  /* 0x3f3172180a0a2820 */ /* 0x000fe20000410000 */
[----:B------:R-:W-:Y:S01]  /*9ac0*/  @P1 FMUL.FTZ R7, R8, 0.69314718246459960938 ;  /* 0x3f31721808071820 */ /* 0x000fe20000410000 */
[----:B----4-:R-:W-:Y:S01]  /*9ad0*/  @P2 FMUL.FTZ R9, R9, 0.69314718246459960938 ;  /* 0x3f31721809092820 */ /* 0x010fe20000410000 */
        /* <DEDUP_REMOVED lines=68> */
.L_x_4190:
[----:B------:R-:W-:Y:S05]  /*9f20*/  @P0 BRA `(.L_x_4230) ;  /* 0x0000002000f80947 */ /* 0x000fea0003800000 */
[----:B------:R-:W1:Y:S01]  /*9f30*/  S2R R0, SR_TID.X ;  /* 0x0000000000007919 */ /* 0x000e620000002100 */
[----:B------:R-:W2:Y:S01]  /*9f40*/  S2UR UR5, SR_CgaCtaId ;  /* 0x00000000000579c3 */ /* 0x000ea20000008800 */
[----:B------:R-:W-:Y:S01]  /*9f50*/  UMOV UR4, 0x400 ;  /* 0x0000040000047882 */ /* 0x000fe20000000000 */
[----:B------:R-:W-:-:S06]  /*9f60*/  IMAD R2, RZ, RZ, -UR36 ;  /* 0x80000024ff027e24 */ /* 0x000fcc000f8e02ff */
[----:B------:R-:W-:Y:S08]  /*9f70*/  BAR.SYNC.DEFER_BLOCKING 0x1, 0x100 ;  /* 0x0044000000007b1d */ /* 0x000ff00000010000 */
[----:B------:R-:W4:Y:S08]  /*9f80*/  S2UR UR6, SR_CTAID.Y ;  /* 0x00000000000679c3 */ /* 0x000f300000002600 */
[----:B------:R-:W4:Y:S01]  /*9f90*/  LDC R3, c[0x0][0xc50] ;  /* 0x00031400ff037b82 */ /* 0x000f220000000800 */
[----:B--2---:R-:W-:-:S07]  /*9fa0*/  ULEA UR4, UR5, UR4, 0x18 ;  /* 0x0000000405047291 */ /* 0x004fce000f8ec03f */
[----:B------:R-:W2:Y:S01]  /*9fb0*/  LDC R7, c[0x0][0xbe8] ;  /* 0x0002fa00ff077b82 */ /* 0x000ea20000000800 */
[----:B------:R-:W-:Y:S01]  /*9fc0*/  UIADD3 UR4, UR4, 0x28c20, URZ ;  /* 0x00028c2004047890 */ /* 0x000fe2000fffe03f */
[----:B-1----:R-:W-:-:S03]  /*9fd0*/  VIADD R18, R0, 0xffffff80 ;  /* 0xffffff8000127836 */ /* 0x002fc60000000000 */
[----:B------:R-:W-:Y:S02]  /*9fe0*/  UPRMT UR4, URZ, 0x654, UR4 ;  /* 0x000006543f047896 */ /* 0x000fe40008000004 */
[----:B------:R-:W-:-:S04]  /*9ff0*/  SHF.R.S32.HI R21, RZ, 0x1f, R18 ;  /* 0x0000001fff157819 */ /* 0x000fc80000011412 */
[----:B------:R-:W-:Y:S01]  /*a000*/  LEA.HI R4, R21, R18, RZ, 0x7 ;  /* 0x0000001215047211 */ /* 0x000fe200078f38ff */
[----:B----4-:R-:W-:Y:S01]  /*a010*/  IMAD R2, R3, R2, UR6 ;  /* 0x0000000603027e24 */ /* 0x010fe2000f8e0202 */
[----:B------:R-:W-:Y:S01]  /*a020*/  USHF.R.S32.HI UR6, URZ, 0x1f, UR36 ;  /* 0x0000001f3f067899 */ /* 0x000fe20008011424 */
[----:B------:R-:W-:Y:S01]  /*a030*/  SYNCS.ARRIVE.TRANS64.RED.A1T0 RZ, [UR4], RZ ;  /* 0x000000ffffff79a7 */ /* 0x000fe20008100404 */
[----:B------:R-:W-:Y:S02]  /*a040*/  SHF.R.S32.HI R0, RZ, 0x7, R4 ;  /* 0x00000007ff007819 */ /* 0x000fe40000011404 */
[----:B------:R-:W-:Y:S02]  /*a050*/  LOP3.LUT R9, R4, 0xffffff80, RZ, 0xc0, !PT ;  /* 0xffffff8004097812 */ /* 0x000fe400078ec0ff */
[----:B------:R-:W-:Y:S01]  /*a060*/  SHF.R.S32.HI R3, RZ, 0x1f, R2 ;  /* 0x0000001fff037819 */ /* 0x000fe20000011402 */
[----:B------:R-:W1:Y:S01]  /*a070*/  SHFL.IDX PT, R10, R0, RZ, 0x1f ;  /* 0x00001fff000a7589 */ /* 0x000e6200000e0000 */
[----:B------:R-:W-:-:S02]  /*a080*/  IADD3 R8, R18, -R9, RZ ;  /* 0x8000000912087210 */ /* 0x000fc40007ffe0ff */
[----:B--2---:R-:W-:Y:S02]  /*a090*/  ISETP.NE.AND P1, PT, R7, 0x1, PT ;  /* 0x000000010700780c */ /* 0x004fe40003f25270 */
[----:B------:R-:W-:-:S04]  /*a0a0*/  SHF.R.S32.HI R155, RZ, 0x1f, R8 ;  /* 0x0000001fff9b7819 */ /* 0x000fc80000011408 */
[----:B------:R-:W-:-:S04]  /*a0b0*/  LEA.HI R9, R155, R8, RZ, 0x2 ;  /* 0x000000089b097211 */ /* 0x000fc800078f10ff */
[----:B------:R-:W-:Y:S02]  /*a0c0*/  SHF.R.S32.HI R154, RZ, 0x2, R9 ;  /* 0x00000002ff9a7819 */ /* 0x000fe40000011409 */
[----:B-1----:R-:W-:-:S13]  /*a0d0*/  ISETP.NE.AND P0, PT, R10, RZ, PT ;  /* 0x000000ff0a00720c */ /* 0x002fda0003f05270 */
[----:B------:R-:W-:Y:S05]  /*a0e0*/  @P0 BRA `(.L_x_4231) ;  /* 0x0000000400440947 */ /* 0x000fea0003800000 */
[----:B------:R-:W1:Y:S01]  /*a0f0*/  LDC R19, c[0x0][0xbe8] ;  /* 0x0002fa00ff137b82 */ /* 0x000e620000000800 */
[----:B------:R-:W-:Y:S01]  /*a100*/  LOP3.LUT R11, R4, 0xffffff80, RZ, 0xc0, !PT ;  /* 0xffffff80040b7812 */ /* 0x000fe200078ec0ff */
[----:B------:R-:W2:Y:S01]  /*a110*/  S2R R23, SR_CTAID.X ;  /* 0x0000000000177919 */ /* 0x000ea20000002500 */
[----:B------:R-:W-:Y:S01]  /*a120*/  LEA.HI R10, R21, R18, RZ, 0x2 ;  /* 0x00000012150a7211 */ /* 0x000fe200078f10ff */
[----:B------:R-:W-:Y:S02]  /*a130*/  ULDC.64 UR4, c[0x0][0xbd0] ;  /* 0x0002f40000047ab9 */ /* 0x000fe40000000a00 */
[----:B------:R-:W-:Y:S01]  /*a140*/  IMAD.IADD R20, R18, 0x1, -R11 ;  /* 0x0000000112147824 */ /* 0x000fe200078e0a0b */
[----:B------:R-:W-:Y:S01]  /*a150*/  LOP3.LUT R17, R10, 0xfffffffc, RZ, 0xc0, !PT ;  /* 0xfffffffc0a117812 */ /* 0x000fe200078ec0ff */
[----:B------:R-:W4:Y:S01]  /*a160*/  S2UR UR7, SR_CTAID.Z ;  /* 0x00000000000779c3 */ /* 0x000f220000002700 */
[----:B------:R-:W-:Y:S02]  /*a170*/  UIMAD.WIDE.U32 UR8, UR36, UR4, URZ ;  /* 0x00000004240872a5 */ /* 0x000fe4000f8e003f */
[----:B------:R-:W-:Y:S01]  /*a180*/  SHF.R.S32.HI R11, RZ, 0x1f, R20 ;  /* 0x0000001fff0b7819 */ /* 0x000fe20000011414 */
[----:B------:R-:W-:Y:S01]  /*a190*/  IMAD.IADD R10, R18, 0x1, -R17 ;  /* 0x00000001120a7824 */ /* 0x000fe200078e0a11 */
[----:B------:R-:W-:-:S02]  /*a1a0*/  UIMAD UR4, UR6, UR4, URZ ;  /* 0x00000004060472a4 */ /* 0x000fc4000f8e023f */
[C---:B------:R-:W-:Y:S01]  /*a1b0*/  LEA.HI R22, R11.reuse, R20, RZ, 0x2 ;  /* 0x000000140b167211 */ /* 0x040fe200078f10ff */
[----:B---3--:R-:W3:Y:S01]  /*a1c0*/  LDC.64 R14, c[0x0][0xbd8] ;  /* 0x0002f600ff0e7b82 */ /* 0x008ee20000000a00 */
[----:B------:R-:W-:Y:S01]  /*a1d0*/  LEA.HI R12, R10, R10, RZ, 0x1 ;  /* 0x0000000a0a0c7211 */ /* 0x000fe200078f08ff */
[----:B------:R-:W-:Y:S01]  /*a1e0*/  UIMAD UR4, UR36, UR5, UR4 ;  /* 0x00000005240472a4 */ /* 0x000fe2000f8e0204 */
[--C-:B------:R-:W-:Y:S02]  /*a1f0*/  SHF.R.S32.HI R4, RZ, 0x2, R22.reuse ;  /* 0x00000002ff047819 */ /* 0x100fe40000011416 */
[----:B0-----:R-:W-:Y:S01]  /*a200*/  SHF.R.S32.HI R13, RZ, 0x1f, R22 ;  /* 0x0000001fff0d7819 */ /* 0x001fe20000011416 */
[----:B------:R-:W-:Y:S01]  /*a210*/  UIADD3 UR4, UR9, UR4, URZ ;  /* 0x0000000409047290 */ /* 0x000fe2000fffe03f */
[----:B------:R-:W-:Y:S02]  /*a220*/  LEA.HI R11, R11, R20, RZ, 0x5 ;  /* 0x000000140b0b7211 */ /* 0x000fe400078f28ff */
[----:B-1----:R-:W-:-:S02]  /*a230*/  ISETP.NE.AND P0, PT, R19, 0x1, PT ;  /* 0x000000011300780c */ /* 0x002fc40003f05270 */
[----:B------:R-:W-:Y:S02]  /*a240*/  LEA.HI R13, R13, R4, RZ, 0x3 ;  /* 0x000000040d0d7211 */ /* 0x000fe400078f18ff */
[----:B------:R-:W-:Y:S02]  /*a250*/  LOP3.LUT R153, R12, 0x1ffffffe, RZ, 0xc0, !PT ;  /* 0x1ffffffe0c997812 */ /* 0x000fe400078ec0ff */
[----:B------:R-:W-:Y:S01]  /*a260*/  LOP3.LUT R13, R13, 0xfffffff8, RZ, 0xc0, !PT ;  /* 0xfffffff80d0d7812 */ /* 0x000fe200078ec0ff */
[----:B----4-:R-:W-:Y:S01]  /*a270*/  USHF.R.S32.HI UR5, URZ, 0x1f, UR7 ;  /* 0x0000001f3f057899 */ /* 0x010fe20008011407 */
[----:B------:R-:W-:Y:S01]  /*a280*/  SHF.R.S32.HI R11, RZ, 0x5, R11 ;  /* 0x00000005ff0b7819 */ /* 0x000fe2000001140b */
[----:B------:R-:W-:Y:S01]  /*a290*/  IMAD.IADD R153, R10, 0x1, -R153 ;  /* 0x000000010a997824 */ /* 0x000fe200078e0a99 */
[----:B------:R-:W-:Y:S02]  /*a2a0*/  IADD3 R4, R4, -R13, RZ ;  /* 0x8000000d04047210 */ /* 0x000fe40007ffe0ff */
[----:B------:R-:W-:Y:S01]  /*a2b0*/  MOV R10, UR8 ;  /* 0x00000008000a7c02 */ /* 0x000fe20008000f00 */
[----:B------:R-:W0:Y:S02]  /*a2c0*/  @P0 LDC R13, c[0x0][0xbec] ;  /* 0x0002fb00ff0d0b82 */ /* 0x000e240000000800 */
[----:B------:R-:W-:-:S02]  /*a2d0*/  IMAD R152, R11, 0x10, R4 ;  /* 0x000000100b987824 */ /* 0x000fc400078e0204 */
[C---:B---3--:R-:W-:Y:S02]  /*a2e0*/  IMAD R12, R14.reuse, UR5, RZ ;  /* 0x000000050e0c7c24 */ /* 0x048fe4000f8e02ff */
[----:B------:R-:W-:Y:S02]  /*a2f0*/  IMAD R4, R153, 0x8, R152 ;  /* 0x0000000899047824 */ /* 0x000fe400078e0298 */
[----:B------:R-:W1:Y:S01]  /*a300*/  @P0 LDC R17, c[0x0][0xbf0] ;  /* 0x0002fc00ff110b82 */ /* 0x000e620000000800 */
[----:B------:R-:W-:Y:S01]  /*a310*/  IMAD.U32 R11, RZ, RZ, UR9 ;  /* 0x00000009ff0b7e24 */ /* 0x000fe2000f8e00ff */
[----:B------:R-:W-:Y:S01]  /*a320*/  MOV R11, UR4 ;  /* 0x00000004000b7c02 */ /* 0x000fe20008000f00 */
[----:B--2---:R-:W-:Y:S01]  /*a330*/  IMAD R4, R23, 0x40, R4 ;  /* 0x0000004017047824 */ /* 0x004fe200078e0204 */
[----:B------:R-:W-:Y:S01]  /*a340*/  ULDC.64 UR4, c[0x0][0xbe0] ;  /* 0x0002f80000047ab9 */ /* 0x000fe20000000a00 */
[----:B------:R-:W-:Y:S02]  /*a350*/  IMAD R15, R15, UR7, R12 ;  /* 0x000000070f0f7c24 */ /* 0x000fe4000f8e020c */
[----:B------:R-:W-:-:S04]  /*a360*/  IMAD.WIDE.U32 R10, R14, UR7, R10 ;  /* 0x000000070e0a7c25 */ /* 0x000fc8000f8e000a */
[----:B------:R-:W-:Y:S01]  /*a370*/  IMAD R23, R23, 0x40, R152 ;  /* 0x0000004017177824 */ /* 0x000fe200078e0298 */
[----:B------:R-:W-:Y:S01]  /*a380*/  IADD3 R11, R11, R15, RZ ;  /* 0x0000000f0b0b7210 */ /* 0x000fe20007ffe0ff */
[----:B0-----:R-:W-:-:S04]  /*a390*/  @P0 IMAD.HI.U32 R12, R4, R13, RZ ;  /* 0x0000000d040c0227 */ /* 0x001fc800078e00ff */
[----:B------:R-:W-:Y:S02]  /*a3a0*/  IMAD.MOV.U32 R13, RZ, RZ, R4 ;  /* 0x000000ffff0d7224 */ /* 0x000fe400078e0004 */
[----:B------:R-:W-:Y:S01]  /*a3b0*/  IMAD.WIDE.U32 R10, R2, UR4, R10 ;  /* 0x00000004020a7c25 */ /* 0x000fe2000f8e000a */
[----:B-1----:R-:W-:-:S03]  /*a3c0*/  @P0 SHF.R.U32.HI R13, RZ, R17, R12 ;  /* 0x00000011ff0d0219 */ /* 0x002fc6000001160c */
[----:B------:R-:W-:Y:S01]  /*a3d0*/  IMAD R17, R3, UR4, RZ ;  /* 0x0000000403117c24 */ /* 0x000fe2000f8e02ff */
[----:B------:R-:W-:Y:S01]  /*a3e0*/  IADD3 R10, P0, R13, R10, RZ ;  /* 0x0000000a0d0a7210 */ /* 0x000fe20007f1e0ff */
[----:B------:R-:W-:Y:S02]  /*a3f0*/  IMAD.MOV R15, RZ, RZ, -R13 ;  /* 0x000000ffff0f7224 */ /* 0x000fe400078e0a0d */
[----:B------:R-:W-:Y:S01]  /*a400*/  IMAD R12, R2, UR5, R17 ;  /* 0x00000005020c7c24 */ /* 0x000fe2000f8e0211 */
[----:B------:R-:W-:Y:S01]  /*a410*/  SHF.R.S32.HI R17, RZ, 0x1f, R13 ;  /* 0x0000001fff117819 */ /* 0x000fe2000001140d */
[----:B------:R-:W-:Y:S01]  /*a420*/  IMAD R15, R19, R15, R4 ;  /* 0x0000000f130f7224 */ /* 0x000fe200078e0204 */
[----:B------:R-:W-:Y:S01]  /*a430*/  ULDC.64 UR4, c[0x0][0xbc8] ;  /* 0x0002f20000047ab9 */ /* 0x000fe20000000a00 */
[----:B------:R-:W-:Y:S02]  /*a440*/  LOP3.LUT R13, R22, 0x7ffffffc, RZ, 0xc0, !PT ;  /* 0x7ffffffc160d7812 */ /* 0x000fe400078ec0ff */
[----:B------:R-:W-:-:S02]  /*a450*/  IADD3.X R11, R17, R11, R12, P0, !PT ;  /* 0x0000000b110b7210 */ /* 0x000fc400007fe40c */
[----:B------:R-:W-:Y:S01]  /*a460*/  SHF.R.S32.HI R4, RZ, 0x1f, R15 ;  /* 0x0000001fff047819 */ /* 0x000fe2000001140f */
[----:B------:R-:W-:Y:S02]  /*a470*/  IMAD.IADD R20, R20, 0x1, -R13 ;  /* 0x0000000114147824 */ /* 0x000fe400078e0a0d */
[----:B------:R-:W-:-:S04]  /*a480*/  IMAD.WIDE.U32 R10, R15, UR4, R10 ;  /* 0x000000040f0a7c25 */ /* 0x000fc8000f8e000a */
[----:B------:R-:W-:-:S04]  /*a490*/  IMAD R4, R4, UR4, RZ ;  /* 0x0000000404047c24 */ /* 0x000fc8000f8e02ff */
[----:B------:R-:W-:Y:S01]  /*a4a0*/  IMAD R15, R15, UR5, R4 ;  /* 0x000000050f0f7c24 */ /* 0x000fe2000f8e0204 */
[----:B------:R-:W-:Y:S01]  /*a4b0*/  ULDC.64 UR4, c[0x0][0xba8] ;  /* 0x0002ea0000047ab9 */ /* 0x000fe20000000a00 */
[-C--:B------:R-:W-:Y:S02]  /*a4c0*/  LEA.HI R4, R0, R0.reuse, RZ, 0x1 ;  /* 0x0000000000047211 */ /* 0x080fe400078f08ff */
[----:B------:R-:W-:Y:S01]  /*a4d0*/  IMAD.IADD R11, R11, 0x1, R15 ;  /* 0x000000010b0b7824 */ /* 0x000fe200078e020f */
[----:B------:R-:W-:Y:S01]  /*a4e0*/  LEA R16, P0, R10, UR4, 0x2 ;  /* 0x000000040a107c11 */ /* 0x000fe2000f8010ff */
[----:B------:R-:W-:Y:S01]  /*a4f0*/  ULDC UR4, c[0x0][0xa88] ;  /* 0x0002a20000047ab9 */ /* 0x000fe20000000800 */
[----:B------:R-:W-:Y:S01]  /*a500*/  LOP3.LUT R15, R4, 0xfffffe, RZ, 0xc0, !PT ;  /* 0x00fffffe040f7812 */ /* 0x000fe200078ec0ff */
[----:B------:R-:W-:Y:S01]  /*a510*/  IMAD R4, R19, UR4, RZ ;  /* 0x0000000413047c24 */ /* 0x000fe2000f8e02ff */
[----:B------:R-:W-:Y:S01]  /*a520*/  LEA.HI.X R17, R10, UR5, R11, 0x2, P0 ;  /* 0x000000050a117c11 */ /* 0x000fe200080f140b */
[----:B------:R-:W-:Y:S01]  /*a530*/  SHFL.IDX PT, R12, R16, 0x1, 0x1c1f ;  /* 0x003c1f00100c7f89 */ /* 0x000fe200000e0000 */
[----:B------:R-:W-:Y:S01]  /*a540*/  IADD3 R14, -R15, R0, RZ ;  /* 0x000000000f0e7210 */ /* 0x000fe20007ffe1ff */
[----:B------:R-:W-:-:S02]  /*a550*/  IMAD.SHL.U32 R15, R20, 0x2, RZ ;  /* 0x00000002140f7824 */ /* 0x000fc400078e00ff */
[----:B------:R-:W-:Y:S01]  /*a560*/  SHFL.IDX PT, R10, R16, RZ, 0x1c1f ;  /* 0x001c1fff100a7589 */ /* 0x000fe200000e0000 */
[----:B------:R-:W-:-:S03]  /*a570*/  LEA R14, -R14, RZ, 0x8 ;  /* 0x000000ff0e0e7211 */ /* 0x000fc600078e41ff */
        /* <DEDUP_REMOVED lines=8> */
.L_x_4231:
[----:B---3--:R-:W1:Y:S01]  /*a600*/  S2R R14, SR_CTAID.X ;  /* 0x00000000000e7919 */ /* 0x008e620000002500 */
[----:B------:R-:W3:Y:S01]  /*a610*/  S2UR UR7, SR_CTAID.Z ;  /* 0x00000000000779c3 */ /* 0x000ee20000002700 */
[----:B------:R-:W-:Y:S01]  /*a620*/  LEA.HI R21, R21, R18, RZ, 0x2 ;  /* 0x0000001215157211 */ /* 0x000fe200078f10ff */
[----:B------:R-:W-:Y:S01]  /*a630*/  ULDC.64 UR8, c[0x0][0xb38] ;  /* 0x0002ce0000087ab9 */ /* 0x000fe20000000a00 */
[----:B--2---:R-:W-:Y:S01]  /*a640*/  SHF.R.S32.HI R5, RZ, 0x1f, R9 ;  /* 0x0000001fff057819 */ /* 0x004fe20000011409 */
[----:B------:R-:W-:Y:S01]  /*a650*/  UIMAD UR6, UR6, UR8, URZ ;  /* 0x00000008060672a4 */ /* 0x000fe2000f8e023f */
[----:B------:R-:W-:Y:S01]  /*a660*/  LOP3.LUT R21, R21, 0xfffffffc, RZ, 0xc0, !PT ;  /* 0xfffffffc15157812 */ /* 0x000fe200078ec0ff */
[----:B------:R-:W-:Y:S01]  /*a670*/  UIMAD.WIDE.U32 UR4, UR36, UR8, URZ ;  /* 0x00000008240472a5 */ /* 0x000fe2000f8e003f */
[----:B------:R-:W-:Y:S01]  /*a680*/  LEA.HI R5, R5, R154, RZ, 0x3 ;  /* 0x0000009a05057211 */ /* 0x000fe200078f18ff */
[----:B0-----:R-:W0:Y:S01]  /*a690*/  LDC.64 R12, c[0x0][0xb40] ;  /* 0x0002d000ff0c7b82 */ /* 0x001e220000000a00 */
[----:B------:R-:W-:Y:S01]  /*a6a0*/  IADD3 R21, R18, -R21, RZ ;  /* 0x8000001512157210 */ /* 0x000fe20007ffe0ff */
[----:B------:R-:W-:Y:S01]  /*a6b0*/  UIMAD UR6, UR36, UR9, UR6 ;  /* 0x00000009240672a4 */ /* 0x000fe2000f8e0206 */
[----:B------:R-:W-:Y:S01]  /*a6c0*/  LOP3.LUT R5, R5, 0xfffffff8, RZ, 0xc0, !PT ;  /* 0xfffffff805057812 */ /* 0x000fe200078ec0ff */
[----:B------:R-:W-:Y:S01]  /*a6d0*/  BSSY B0, `(.L_x_4232) ;  /* 0x00000fc000007945 */ /* 0x000fe20003800000 */
[----:B------:R-:W-:Y:S01]  /*a6e0*/  LEA.HI R4, R21, R21, RZ, 0x1 ;  /* 0x0000001515047211 */ /* 0x000fe200078f08ff */
[----:B------:R-:W-:Y:S01]  /*a6f0*/  UIADD3 UR6, UR5, UR6, URZ ;  /* 0x0000000605067290 */ /* 0x000fe2000fffe03f */
[----:B------:R-:W-:Y:S01]  /*a700*/  LEA.HI R155, R155, R8, RZ, 0x5 ;  /* 0x000000089b9b7211 */ /* 0x000fe200078f28ff */
[----:B------:R-:W2:Y:S01]  /*a710*/  @P1 LDC R10, c[0x0][0xbec] ;  /* 0x0002fb00ff0a1b82 */ /* 0x000ea20000000800 */
[----:B------:R-:W-:Y:S01]  /*a720*/  IMAD.IADD R154, R154, 0x1, -R5 ;  /* 0x000000019a9a7824 */ /* 0x000fe200078e0a05 */
[----:B------:R-:W-:-:S02]  /*a730*/  LOP3.LUT R4, R4, 0x1ffffffe, RZ, 0xc0, !PT ;  /* 0x1ffffffe04047812 */ /* 0x000fc400078ec0ff */
[----:B------:R-:W-:Y:S02]  /*a740*/  SHF.R.S32.HI R155, RZ, 0x5, R155 ;  /* 0x00000005ff9b7819 */ /* 0x000fe4000001149b */
[----:B------:R-:W-:Y:S01]  /*a750*/  MOV R5, UR5 ;  /* 0x0000000500057c02 */ /* 0x000fe20008000f00 */
[----:B------:R-:W-:Y:S01]  /*a760*/  IMAD.IADD R4, R21, 0x1, -R4 ;  /* 0x0000000115047824 */ /* 0x000fe200078e0a04 */
[----:B------:R-:W4:Y:S01]  /*a770*/  @P1 LDC R17, c[0x0][0xbf0] ;  /* 0x0002fc00ff111b82 */ /* 0x000f220000000800 */
[----:B------:R-:W-:Y:S01]  /*a780*/  LEA R155, R155, R154, 0x4 ;  /* 0x0000009a9b9b7211 */ /* 0x000fe200078e20ff */
[----:B---3--:R-:W-:Y:S01]  /*a790*/  USHF.R.S32.HI UR8, URZ, 0x1f, UR7 ;  /* 0x0000001f3f087899 */ /* 0x008fe20008011407 */
[----:B------:R-:W-:Y:S01]  /*a7a0*/  IMAD.U32 R5, RZ, RZ, UR6 ;  /* 0x00000006ff057e24 */ /* 0x000fe2000f8e00ff */
[----:B------:R-:W-:Y:S02]  /*a7b0*/  LOP3.LUT R9, R9, 0x7ffffffc, RZ, 0xc0, !PT ;  /* 0x7ffffffc09097812 */ /* 0x000fe400078ec0ff */
[----:B------:R-:W-:-:S02]  /*a7c0*/  IMAD R11, R4, 0x8, R155 ;  /* 0x00000008040b7824 */ /* 0x000fc400078e029b */
[----:B------:R-:W-:Y:S01]  /*a7d0*/  IMAD.U32 R4, RZ, RZ, UR4 ;  /* 0x00000004ff047e24 */ /* 0x000fe2000f8e00ff */
[----:B------:R-:W-:Y:S01]  /*a7e0*/  ULDC.64 UR4, c[0x0][0xb48] ;  /* 0x0002d20000047ab9 */ /* 0x000fe20000000a00 */
[----:B0-----:R-:W-:Y:S02]  /*a7f0*/  IMAD R6, R12, UR8, RZ ;  /* 0x000000080c067c24 */ /* 0x001fe4000f8e02ff */
[----:B-1----:R-:W-:Y:S02]  /*a800*/  IMAD R15, R14, 0x40, R11 ;  /* 0x000000400e0f7824 */ /* 0x002fe400078e020b */
[----:B------:R-:W-:Y:S02]  /*a810*/  IMAD R13, R13, UR7, R6 ;  /* 0x000000070d0d7c24 */ /* 0x000fe4000f8e0206 */
[----:B--2---:R-:W-:Y:S01]  /*a820*/  @P1 IMAD.HI.U32 R10, R15, R10, RZ ;  /* 0x0000000a0f0a1227 */ /* 0x004fe200078e00ff */
[----:B------:R-:W-:-:S03]  /*a830*/  MOV R11, R15 ;  /* 0x0000000f000b7202 */ /* 0x000fc60000000f00 */
[----:B------:R-:W-:-:S04]  /*a840*/  IMAD.WIDE.U32 R4, R12, UR7, R4 ;  /* 0x000000070c047c25 */ /* 0x000fc8000f8e0004 */
[----:B------:R-:W-:Y:S01]  /*a850*/  IMAD R3, R3, UR4, RZ ;  /* 0x0000000403037c24 */ /* 0x000fe2000f8e02ff */
[----:B----4-:R-:W-:Y:S01]  /*a860*/  @P1 SHF.R.U32.HI R11, RZ, R17, R10 ;  /* 0x00000011ff0b1219 */ /* 0x010fe2000001160a */
[----:B------:R-:W-:Y:S02]  /*a870*/  IMAD.IADD R5, R5, 0x1, R13 ;  /* 0x0000000105057824 */ /* 0x000fe400078e020d */
[C---:B------:R-:W-:Y:S01]  /*a880*/  IMAD R13, R2.reuse, UR5, R3 ;  /* 0x00000005020d7c24 */ /* 0x040fe2000f8e0203 */
[----:B------:R-:W-:Y:S01]  /*a890*/  SHF.R.S32.HI R6, RZ, 0x1f, R11 ;  /* 0x0000001fff067819 */ /* 0x000fe2000001140b */
[----:B------:R-:W-:Y:S01]  /*a8a0*/  IMAD.WIDE.U32 R2, R2, UR4, R4 ;  /* 0x0000000402027c25 */ /* 0x000fe2000f8e0004 */
[----:B------:R-:W-:-:S03]  /*a8b0*/  ULDC.64 UR4, c[0x0][0xb30] ;  /* 0x0002cc0000047ab9 */ /* 0x000fc60000000a00 */
[----:B------:R-:W-:Y:S01]  /*a8c0*/  IMAD.MOV R10, RZ, RZ, -R11 ;  /* 0x000000ffff0a7224 */ /* 0x000fe200078e0a0b */
[----:B------:R-:W-:Y:S01]  /*a8d0*/  IADD3 R3, R3, R13, RZ ;  /* 0x0000000d03037210 */ /* 0x000fe20007ffe0ff */
[----:B------:R-:W-:Y:S02]  /*a8e0*/  IMAD R6, R6, UR4, RZ ;  /* 0x0000000406067c24 */ /* 0x000fe4000f8e02ff */
[----:B------:R-:W-:Y:S02]  /*a8f0*/  IMAD R5, R7, R10, R15 ;  /* 0x0000000a07057224 */ /* 0x000fe400078e020f */
[C---:B------:R-:W-:Y:S01]  /*a900*/  IMAD R13, R11.reuse, UR5, R6 ;  /* 0x000000050b0d7c24 */ /* 0x040fe2000f8e0206 */
[----:B------:R-:W-:Y:S01]  /*a910*/  LEA.HI R6, R0, R0, RZ, 0x1 ;  /* 0x0000000000067211 */ /* 0x000fe200078f08ff */
[----:B------:R-:W-:Y:S01]  /*a920*/  IMAD.WIDE.U32 R2, R11, UR4, R2 ;  /* 0x000000040b027c25 */ /* 0x000fe2000f8e0002 */
[----:B------:R-:W-:Y:S01]  /*a930*/  SHF.R.S32.HI R4, RZ, 0x1f, R5 ;  /* 0x0000001fff047819 */ /* 0x000fe20000011405 */
[----:B------:R-:W-:-:S02]  /*a940*/  ULDC.64 UR4, c[0x0][0xb28] ;  /* 0x0002ca0000047ab9 */ /* 0x000fc40000000a00 */
        /* <DEDUP_REMOVED lines=8> */
[----:B------:R-:W-:Y:S01]  /*a9d0*/  LOP3.LUT R11, R6, 0xfffffe, RZ, 0xc0, !PT ;  /* 0x00fffffe060b7812 */ /* 0x000fe200078ec0ff */
[----:B------:R-:W-:Y:S01]  /*a9e0*/  IMAD R6, R7, UR4, RZ ;  /* 0x0000000407067c24 */ /* 0x000fe2000f8e02ff */
[----:B------:R-:W-:Y:S02]  /*a9f0*/  LEA R7, R14, R155, 0x6 ;  /* 0x0000009b0e077211 */ /* 0x000fe400078e30ff */
[----:B------:R-:W-:Y:S01]  /*aa00*/  LEA.HI.X R5, R2, UR5, R5, 0x2, P0 ;  /* 0x0000000502057c11 */ /* 0x000fe200080f1405 */
[----:B------:R-:W-:Y:S01]  /*aa10*/  IMAD.IADD R11, R0, 0x1, -R11 ;  /* 0x00000001000b7824 */ /* 0x000fe200078e0a0b */
[----:B------:R-:W-:Y:S01]  /*aa20*/  ISETP.GE.AND P0, PT, R7, R6, PT ;  /* 0x000000060700720c */ /* 0x000fe20003f06270 */
[----:B------:R-:W-:Y:S01]  /*aa30*/  IMAD.IADD R0, R8, 0x1, -R9 ;  /* 0x0000000108007824 */ /* 0x000fe200078e0a09 */
[----:B------:R0:W1:Y:S04]  /*aa40*/  SHFL.IDX PT, R2, R4, RZ, 0x1c1f ;  /* 0x001c1fff04027589 */ /* 0x00006800000e0000 */
[----:B------:R-:W-:Y:S01]  /*aa50*/  LEA R0, R11, R0, 0x7 ;  /* 0x000000000b007211 */ /* 0x000fe200078e38ff */
[----:B------:R0:W2:Y:S04]  /*aa60*/  SHFL.IDX PT, R3, R5, RZ, 0x1c1f ;  /* 0x001c1fff05037589 */ /* 0x0000a800000e0000 */
[----:B------:R-:W-:-:S02]  /*aa70*/  IMAD.SHL.U32 R0, R0, 0x2, RZ ;  /* 0x0000000200007824 */ /* 0x000fc400078e00ff */
[----:B------:R-:W-:Y:S05]  /*aa80*/  @P0 BRA `(.L_x_4233) ;  /* 0x0000000c00000947 */ /* 0x000fea0003800000 */
[C---:B------:R-:W-:Y:S01]  /*aa90*/  VIADD R9, R0.reuse, 0x8 ;  /* 0x0000000800097836 */ /* 0x040fe20000000000 */
[----:B------:R-:W-:Y:S01]  /*aaa0*/  ULDC UR4, c[0x0][0xac8] ;  /* 0x0002b20000047ab9 */ /* 0x000fe20000000800 */
[C---:B------:R-:W-:Y:S01]  /*aab0*/  IADD3 R11, R0.reuse, 0x10, RZ ;  /* 0x00000010000b7810 */ /* 0x040fe20007ffe0ff */
        /* <DEDUP_REMOVED lines=11> */
[----:B------:R-:W-:-:S02]  /*ab70*/  ISETP.GE.AND P0, PT, R16, UR4, PT ;  /* 0x0000000410007c0c */ /* 0x000fc4000bf06270 */
[----:B------:R-:W-:Y:S02]  /*ab80*/  ISETP.GE.AND P1, PT, R17, UR4, PT ;  /* 0x0000000411007c0c */ /* 0x000fe4000bf26270 */
[----:B------:R-:W-:Y:S02]  /*ab90*/  @!P2 LEA.HI R8, R0, R0, RZ, 0x1 ;  /* 0x000000000008a211 */ /* 0x000fe400078f08ff */
[----:B------:R-:W-:Y:S02]  /*aba0*/  @!P3 LEA.HI R10, R9, R9, RZ, 0x1 ;  /* 0x00000009090ab211 */ /* 0x000fe400078f08ff */
[----:B------:R-:W-:Y:S02]  /*abb0*/  @!P4 LEA.HI R12, R11, R11, RZ, 0x1 ;  /* 0x0000000b0b0cc211 */ /* 0x000fe400078f08ff */
[----:B------:R-:W-:Y:S02]  /*abc0*/  @!P5 LEA.HI R14, R13, R13, RZ, 0x1 ;  /* 0x0000000d0d0ed211 */ /* 0x000fe400078f08ff */
[----:B------:R-:W-:-:S02]  /*abd0*/  @!P2 LOP3.LUT R9, R8, 0xfffffffe, RZ, 0xc0, !PT ;  /* 0xfffffffe0809a812 */ /* 0x000fc400078ec0ff */
[----:B------:R-:W-:Y:S02]  /*abe0*/  @!P3 LOP3.LUT R11, R10, 0xfffffffe, RZ, 0xc0, !PT ;  /* 0xfffffffe0a0bb812 */ /* 0x000fe400078ec0ff */
        /* <DEDUP_REMOVED lines=16> */
[----:B-1----:R-:W-:Y:S01]  /*acf0*/  VIADD R24, R0, 0x60 ;  /* 0x0000006000187836 */ /* 0x002fe20000000000 */
[----:B------:R-:W-:Y:S02]  /*ad00*/  @!P0 LEA.HI R16, R16, R16, RZ, 0x1 ;  /* 0x0000001010108211 */ /* 0x000fe400078f08ff */
[----:B------:R-:W-:-:S02]  /*ad10*/  @!P1 LEA.HI R17, R17, R17, RZ, 0x1 ;  /* 0x0000001111119211 */ /* 0x000fc400078f08ff */
[----:B------:R-:W-:Y:S02]  /*ad20*/  @!P0 LOP3.LUT R9, R16, 0xfffffffe, RZ, 0xc0, !PT ;  /* 0xfffffffe10098812 */ /* 0x000fe400078ec0ff */
[----:B--2---:R-:W-:Y:S02]  /*ad30*/  @!P1 LOP3.LUT R11, R17, 0xfffffffe, RZ, 0xc0, !PT ;  /* 0xfffffffe110b9812 */ /* 0x004fe400078ec0ff */
        /* <DEDUP_REMOVED lines=8> */
[----:B---3--:R-:W-:Y:S01]  /*adc0*/  @!P2 LOP3.LUT R13, R18, 0xfffffffe, RZ, 0xc0, !PT ;  /* 0xfffffffe120da812 */ /* 0x008fe200078ec0ff */
[----:B------:R2:W-:Y:S01]  /*add0*/  @!P1 ST.E.64 desc[UR44][R10.64], R44 ;  /* 0x0000002c0a009985 */ /* 0x0005e2000c101b2c */
[----:B------:R-:W-:Y:S01]  /*ade0*/  @!P3 LOP3.LUT R19, R19, 0xfffffffe, RZ, 0xc0, !PT ;  /* 0xfffffffe1313b812 */ /* 0x000fe200078ec0ff */
[----:B------:R-:W-:Y:S01]  /*adf0*/  VIADD R18, R0, 0x68 ;  /* 0x0000006800127836 */ /* 0x000fe20000000000 */
[----:B----4-:R-:W-:Y:S01]  /*ae00*/  @!P4 LOP3.LUT R15, R20, 0xfffffffe, RZ, 0xc0, !PT ;  /* 0xfffffffe140fc812 */ /* 0x010fe200078ec0ff */
[C---:B------:R-:W-:Y:S01]  /*ae10*/  VIADD R20, R0.reuse, 0x78 ;  /* 0x0000007800147836 */ /* 0x040fe20000000000 */
[----:B------:R-:W-:Y:S02]  /*ae20*/  @!P5 LOP3.LUT R21, R21, 0xfffffffe, RZ, 0xc0, !PT ;  /* 0xfffffffe1515d812 */ /* 0x000fe400078ec0ff */
[----:B------:R-:W-:Y:S02]  /*ae30*/  IADD3 R23, R0, 0x58, RZ ;  /* 0x0000005800177810 */ /* 0x000fe40007ffe0ff */
[----:B------:R-:W-:Y:S01]  /*ae40*/  @!P6 LOP3.LUT R17, R22, 0xfffffffe, RZ, 0xc0, !PT ;  /* 0xfffffffe1611e812 */ /* 0x000fe200078ec0ff */
[----:B-1----:R-:W-:Y:S01]  /*ae50*/  @!P2 IMAD.WIDE R8, R13, 0x4, R2 ;  /* 0x000000040d08a825 */ /* 0x002fe200078e0202 */
[----:B------:R-:W-:-:S02]  /*ae60*/  ISETP.GE.AND P1, PT, R23, UR4, PT ;  /* 0x0000000417007c0c */ /* 0x000fc4000bf26270 */
[----:B------:R-:W-:Y:S01]  /*ae70*/  ISETP.GE.AND P0, PT, R24, UR4, PT ;  /* 0x0000000418007c0c */ /* 0x000fe2000bf06270 */
[--C-:B--2---:R-:W-:Y:S01]  /*ae80*/  @!P3 IMAD.WIDE R10, R19, 0x4, R2.reuse ;  /* 0x00000004130ab825 */ /* 0x104fe200078e0202 */
[----:B------:R1:W-:Y:S01]  /*ae90*/  @!P2 ST.E.64 desc[UR44][R8.64], R48 ;  /* 0x000000300800a985 */ /* 0x0003e2000c101b2c */
[C---:B------:R-:W-:Y:S02]  /*aea0*/  IADD3 R19, R0.reuse, 0x70, RZ ;  /* 0x0000007000137810 */ /* 0x040fe40007ffe0ff */
[--C-:B------:R-:W-:Y:S01]  /*aeb0*/  @!P4 IMAD.WIDE R12, R15, 0x4, R2.reuse ;  /* 0x000000040f0cc825 */ /* 0x100fe200078e0202 */
[----:B------:R2:W-:Y:S01]  /*aec0*/  @!P3 ST.E.64 desc[UR44][R10.64], R52 ;  /* 0x000000340a00b985 */ /* 0x0005e2000c101b2c */
[----:B------:R-:W-:Y:S02]  /*aed0*/  IADD3 R22, R0, 0x88, RZ ;  /* 0x0000008800167810 */ /* 0x000fe40007ffe0ff */
        /* <DEDUP_REMOVED lines=12> */
[----:B------:R-:W-:Y:S02]  /*afa0*/  @!P0 LEA.HI R24, R24, R24, RZ, 0x1 ;  /* 0x0000001818188211 */ /* 0x000fe400078f08ff */
[----:B-1----:R-:W-:Y:S01]  /*afb0*/  @!P1 LOP3.LUT R9, R23, 0xfffffffe, RZ, 0xc0, !PT ;  /* 0xfffffffe17099812 */ /* 0x002fe200078ec0ff */
[----:B------:R-:W-:Y:S01]  /*afc0*/  VIADD R23, R0, 0x90 ;  /* 0x0000009000177836 */ /* 0x000fe20000000000 */
[----:B--2---:R-:W-:Y:S01]  /*afd0*/  @!P0 LOP3.LUT R11, R24, 0xfffffffe, RZ, 0xc0, !PT ;  /* 0xfffffffe180b8812 */ /* 0x004fe200078ec0ff */
        /* <DEDUP_REMOVED lines=9> */
[----:B---3--:R-:W-:Y:S01]  /*b070*/  @!P2 LOP3.LUT R13, R18, 0xfffffffe, RZ, 0xc0, !PT ;  /* 0xfffffffe120da812 */ /* 0x008fe200078ec0ff */
[----:B------:R2:W-:Y:S01]  /*b080*/  @!P0 ST.E.64 desc[UR44][R10.64], R72 ;  /* 0x000000480a008985 */ /* 0x0005e2000c101b2c */
[----:B------:R-:W-:Y:S02]  /*b090*/  @!P6 LOP3.LUT R19, R19, 0xfffffffe, RZ, 0xc0, !PT ;  /* 0xfffffffe1313e812 */ /* 0x000fe400078ec0ff */
[----:B----4-:R-:W-:Y:S01]  /*b0a0*/  @!P5 LOP3.LUT R15, R20, 0xfffffffe, RZ, 0xc0, !PT ;  /* 0xfffffffe140fd812 */ /* 0x010fe200078ec0ff */
[----:B------:R-:W-:Y:S01]  /*b0b0*/  VIADD R20, R0, 0xb0 ;  /* 0x000000b000147836 */ /* 0x000fe20000000000 */
[----:B------:R-:W-:-:S02]  /*b0c0*/  @!P4 LOP3.LUT R21, R21, 0xfffffffe, RZ, 0xc0, !PT ;  /* 0xfffffffe1515c812 */ /* 0x000fc400078ec0ff */
[----:B-----5:R-:W-:Y:S01]  /*b0d0*/  @!P3 LOP3.LUT R17, R22, 0xfffffffe, RZ, 0xc0, !PT ;  /* 0xfffffffe1611b812 */ /* 0x020fe200078ec0ff */
[C---:B------:R-:W-:Y:S01]  /*b0e0*/  VIADD R22, R0.reuse, 0xc0 ;  /* 0x000000c000167836 */ /* 0x040fe20000000000 */
[----:B------:R-:W-:Y:S01]  /*b0f0*/  ISETP.GE.AND P0, PT, R23, UR4, PT ;  /* 0x0000000417007c0c */ /* 0x000fe2000bf06270 */
[--C-:B-1----:R-:W-:Y:S01]  /*b100*/  @!P2 IMAD.WIDE R8, R13, 0x4, R2.reuse ;  /* 0x000000040d08a825 */ /* 0x102fe200078e0202 */
[----:B------:R-:W-:Y:S02]  /*b110*/  IADD3 R18, R0, 0xa0, RZ ;  /* 0x000000a000127810 */ /* 0x000fe40007ffe0ff */
[----:B------:R-:W-:Y:S01]  /*b120*/  ISETP.GE.AND P1, PT, R24, UR4, PT ;  /* 0x0000000418007c0c */ /* 0x000fe2000bf26270 */
[--C-:B--2---:R-:W-:Y:S01]  /*b130*/  @!P6 IMAD.WIDE R10, R19, 0x4, R2.reuse ;  /* 0x00000004130ae825 */ /* 0x104fe200078e0202 */
[----:B------:R1:W-:Y:S01]  /*b140*/  @!P2 ST.E.64 desc[UR44][R8.64], R76 ;  /* 0x0000004c0800a985 */ /* 0x0003e2000c101b2c */
[----:B------:R-:W-:Y:S02]  /*b150*/  ISETP.GE.AND P2, PT, R18, UR4, PT ;  /* 0x0000000412007c0c */ /* 0x000fe4000bf46270 */
[----:B------:R-:W-:Y:S01]  /*b160*/  @!P5 IMAD.WIDE R12, R15, 0x4, R2 ;  /* 0x000000040f0cd825 */ /* 0x000fe200078e0202 */
[----:B------:R2:W-:Y:S01]  /*b170*/  @!P6 ST.E.64 desc[UR44][R10.64], R80 ;  /* 0x000000500a00e985 */ /* 0x0005e2000c101b2c */
[----:B------:R-:W-:-:S02]  /*b180*/  ISETP.GE.AND P6, PT, R22, UR4, PT ;  /* 0x0000000416007c0c */ /* 0x000fc4000bfc6270 */
[--C-:B------:R-:W-:Y:S01]  /*b190*/  @!P4 IMAD.WIDE R14, R21, 0x4, R2.reuse ;  /* 0x00000004150ec825 */ /* 0x100fe200078e0202 */
[----:B------:R3:W-:Y:S01]  /*b1a0*/  @!P5 ST.E.64 desc[UR44][R12.64], R84 ;  /* 0x000000540c00d985 */ /* 0x0007e2000c101b2c */
[----:B------:R-:W-:Y:S02]  /*b1b0*/  IADD3 R21, R0, 0xb8, RZ ;  /* 0x000000b800157810 */ /* 0x000fe40007ffe0ff */
[----:B------:R-:W-:Y:S01]  /*b1c0*/  @!P3 IMAD.WIDE R16, R17, 0x4, R2 ;  /* 0x000000041110b825 */ /* 0x000fe200078e0202 */
[----:B------:R4:W-:Y:S01]  /*b1d0*/  @!P4 ST.E.64 desc[UR44][R14.64], R88 ;  /* 0x000000580e00c985 */ /* 0x0009e2000c101b2c */
[----:B------:R-:W-:Y:S02]  /*b1e0*/  ISETP.GE.AND P4, PT, R20, UR4, PT ;  /* 0x0000000414007c0c */ /* 0x000fe4000bf86270 */
[----:B------:R-:W-:Y:S01]  /*b1f0*/  VIADD R19, R0, 0xa8 ;  /* 0x000000a800137836 */ /* 0x000fe20000000000 */
[----:B------:R5:W-:Y:S01]  /*b200*/  @!P3 ST.E.64 desc[UR44][R16.64], R92 ;  /* 0x0000005c1000b985 */ /* 0x000be2000c101b2c */
[----:B------:R-:W-:-:S02]  /*b210*/  ISETP.GE.AND P5, PT, R21, UR4, PT ;  /* 0x0000000415007c0c */ /* 0x000fc4000bfa6270 */
[----:B------:R-:W-:Y:S02]  /*b220*/  @!P0 LEA.HI R23, R23, R23, RZ, 0x1 ;  /* 0x0000001717178211 */ /* 0x000fe400078f08ff */
[----:B------:R-:W-:Y:S02]  /*b230*/  ISETP.GE.AND P3, PT, R19, UR4, PT ;  /* 0x0000000413007c0c */ /* 0x000fe4000bf66270 */
[----:B------:R-:W-:Y:S02]  /*b240*/  @!P1 LEA.HI R24, R24, R24, RZ, 0x1 ;  /* 0x0000001818189211 */ /* 0x000fe400078f08ff */
[----:B-1----:R-:W-:Y:S02]  /*b250*/  @!P0 LOP3.LUT R9, R23, 0xfffffffe, RZ, 0xc0, !PT ;  /* 0xfffffffe17098812 */ /* 0x002fe400078ec0ff */
[----:B------:R-:W-:Y:S02]  /*b260*/  @!P2 LEA.HI R18, R18, R18, RZ, 0x1 ;  /* 0x000000121212a211 */ /* 0x000fe400078f08ff */
[----:B--2---:R-:W-:Y:S01]  /*b270*/  @!P1 LOP3.LUT R11, R24, 0xfffffffe, RZ, 0xc0, !PT ;  /* 0xfffffffe180b9812 */ /* 0x004fe200078ec0ff */
[----:B------:R-:W-:Y:S01]  /*b280*/  @!P0 IMAD.WIDE R8, R9, 0x4, R2 ;  /* 0x0000000409088825 */ /* 0x000fe200078e0202 */
[----:B------:R-:W-:-:S02]  /*b290*/  @!P4 LEA.HI R20, R20, R20, RZ, 0x1 ;  /* 0x000000141414c211 */ /* 0x000fc400078f08ff */
[----:B---3--:R-:W-:Y:S01]  /*b2a0*/  @!P2 LOP3.LUT R13, R18, 0xfffffffe, RZ, 0xc0, !PT ;  /* 0xfffffffe120da812 */ /* 0x008fe200078ec0ff */
        /* <DEDUP_REMOVED lines=9> */
[----:B----4-:R-:W-:Y:S01]  /*b340*/  @!P4 LOP3.LUT R15, R20, 0xfffffffe, RZ, 0xc0, !PT ;  /* 0xfffffffe140fc812 */ /* 0x010fe200078ec0ff */
[----:B------:R3:W-:Y:S01]  /*b350*/  @!P2 ST.E.64 desc[UR44][R12.64], R104 ;  /* 0x000000680c00a985 */ /* 0x0007e2000c101b2c */
[----:B------:R-:W-:Y:S01]  /*b360*/  @!P5 LOP3.LUT R21, R21, 0xfffffffe, RZ, 0xc0, !PT ;  /* 0xfffffffe1515d812 */ /* 0x000fe200078ec0ff */
[----:B------:R-:W-:Y:S01]  /*b370*/  VIADD R20, R0, 0xd8 ;  /* 0x000000d800147836 */ /* 0x000fe20000000000 */
[----:B-----5:R-:W-:-:S02]  /*b380*/  @!P6 LOP3.LUT R17, R22, 0xfffffffe, RZ, 0xc0, !PT ;  /* 0xfffffffe1611e812 */ /* 0x020fc400078ec0ff */
        /* <DEDUP_REMOVED lines=9> */
[----:B---3--:R-:W-:-:S02]  /*b420*/  IADD3 R12, R0, 0xe8, RZ ;  /* 0x000000e8000c7810 */ /* 0x008fc40007ffe0ff */
[----:B------:R-:W-:Y:S01]  /*b430*/  @!P6 IMAD.WIDE R16, R17, 0x4, R2 ;  /* 0x000000041110e825 */ /* 0x000fe200078e0202 */
[----:B------:R3:W-:Y:S01]  /*b440*/  @!P5 ST.E.64 desc[UR44][R14.64], R116 ;  /* 0x000000740e00d985 */ /* 0x0007e2000c101b2c */
[----:B------:R-:W-:Y:S02]  /*b450*/  ISETP.GE.AND P4, PT, R12, UR4, PT ;  /* 0x000000040c007c0c */ /* 0x000fe4000bf86270 */
[C---:B------:R-:W-:Y:S01]  /*b460*/  VIADD R21, R0.reuse, 0xe0 ;  /* 0x000000e000157836 */ /* 0x040fe20000000000 */
[----:B------:R4:W-:Y:S01]  /*b470*/  @!P6 ST.E.64 desc[UR44][R16.64], R120 ;  /* 0x000000781000e985 */ /* 0x0009e2000c101b2c */
[----:B------:R-:W-:Y:S01]  /*b480*/  VIADD R13, R0, 0xf0 ;  /* 0x000000f0000d7836 */ /* 0x000fe20000000000 */
[----:B------:R-:W-:Y:S01]  /*b490*/  @!P0 LEA.HI R18, R18, R18, RZ, 0x1 ;  /* 0x0000001212128211 */ /* 0x000fe200078f08ff */
[----:B-1----:R-:W-:Y:S01]  /*b4a0*/  VIADD R9, R0, 0xf8 ;  /* 0x000000f800097836 */ /* 0x002fe20000000000 */
[----:B------:R-:W-:Y:S02]  /*b4b0*/  ISETP.GE.AND P3, PT, R21, UR4, PT ;  /* 0x0000000415007c0c */ /* 0x000fe4000bf66270 */
[----:B------:R-:W-:-:S02]  /*b4c0*/  ISETP.GE.AND P5, PT, R13, UR4, PT ;  /* 0x000000040d007c0c */ /* 0x000fc4000bfa6270 */
[----:B------:R-:W-:Y:S02]  /*b4d0*/  ISETP.GE.AND P6, PT, R9, UR4, PT ;  /* 0x0000000409007c0c */ /* 0x000fe4000bfc6270 */
[----:B------:R-:W-:Y:S02]  /*b4e0*/  @!P1 LEA.HI R19, R19, R19, RZ, 0x1 ;  /* 0x0000001313139211 */ /* 0x000fe400078f08ff */
[----:B------:R-:W-:Y:S02]  /*b4f0*/  @!P2 LEA.HI R20, R20, R20, RZ, 0x1 ;  /* 0x000000141414a211 */ /* 0x000fe400078f08ff */
[----:B------:R-:W-:Y:S02]  /*b500*/  @!P4 LEA.HI R12, R12, R12, RZ, 0x1 ;  /* 0x0000000c0c0cc211 */ /* 0x000fe400078f08ff */
[----:B--2---:R-:W-:Y:S02]  /*b510*/  @!P1 LOP3.LUT R11, R19, 0xfffffffe, RZ, 0xc0, !PT ;  /* 0xfffffffe130b9812 */ /* 0x004fe400078ec0ff */
[----:B------:R-:W-:-:S02]  /*b520*/  @!P3 LEA.HI R21, R21, R21, RZ, 0x1 ;  /* 0x000000151515b211 */ /* 0x000fc400078f08ff */
[----:B------:R-:W-:Y:S02]  /*b530*/  @!P5 LEA.HI R8, R13, R13, RZ, 0x1 ;  /* 0x0000000d0d08d211 */ /* 0x000fe400078f08ff */
[----:B------:R-:W-:Y:S02]  /*b540*/  @!P6 LEA.HI R10, R9, R9, RZ, 0x1 ;  /* 0x00000009090ae211 */ /* 0x000fe400078f08ff */
[----:B------:R-:W-:Y:S02]  /*b550*/  @!P0 LOP3.LUT R9, R18, 0xfffffffe, RZ, 0xc0, !PT ;  /* 0xfffffffe12098812 */ /* 0x000fe400078ec0ff */
[----:B------:R-:W-:Y:S02]  /*b560*/  @!P2 LOP3.LUT R13, R20, 0xfffffffe, RZ, 0xc0, !PT ;  /* 0xfffffffe140da812 */ /* 0x000fe400078ec0ff */
[----:B---3--:R-:W-:Y:S02]  /*b570*/  @!P3 LOP3.LUT R15, R21, 0xfffffffe, RZ, 0xc0, !PT ;  /* 0xfffffffe150fb812 */ /* 0x008fe400078ec0ff */
[----:B----4-:R-:W-:Y:S01]  /*b580*/  @!P4 LOP3.LUT R17, R12, 0xfffffffe, RZ, 0xc0, !PT ;  /* 0xfffffffe0c11c812 */ /* 0x010fe200078ec0ff */
[----:B------:R-:W-:Y:S01]  /*b590*/  @!P2 IMAD.WIDE R12, R13, 0x4, R2 ;  /* 0x000000040d0ca825 */ /* 0x000fe200078e0202 */
[----:B------:R-:W-:-:S02]  /*b5a0*/  @!P5 LOP3.LUT R19, R8, 0xfffffffe, RZ, 0xc0, !PT ;  /* 0xfffffffe0813d812 */ /* 0x000fc400078ec0ff */
        /* <DEDUP_REMOVED lines=14> */
.L_x_4233:
[----:B------:R-:W-:Y:S05]  /*b690*/  BSYNC B0 ;  /* 0x0000000000007941 */ /* 0x000fea0003800000 */
.L_x_4232:
[----:B------:R-:W-:Y:S01]  /*b6a0*/  IADD3 R7, R7, 0x8, RZ ;  /* 0x0000000807077810 */ /* 0x000fe20007ffe0ff */
[----:B--23--:R2:W3:Y:S03]  /*b6b0*/  SHFL.IDX PT, R3, R5, 0x1, 0x1c1f ;  /* 0x003c1f0005037f89 */ /* 0x00c4e600000e0000 */
[----:B------:R-:W-:Y:S01]  /*b6c0*/  ISETP.GE.AND P0, PT, R7, R6, PT ;  /* 0x000000060700720c */ /* 0x000fe20003f06270 */
[----:B-1----:R2:W1:-:S12]  /*b6d0*/  SHFL.IDX PT, R2, R4, 0x1, 0x1c1f ;  /* 0x003c1f0004027f89 */ /* 0x00245800000e0000 */
[----:B--2---:R-:W-:Y:S05]  /*b6e0*/  @P0 BRA `(.L_x_4187) ;  /* 0x0000005400c40947 */ /* 0x004fea0003800000 */
[C---:B0-----:R-:W-:Y:S01]  /*b6f0*/  VIADD R5, R0.reuse, 0x8 ;  /* 0x0000000800057836 */ /* 0x041fe20000000000 */
        /* <DEDUP_REMOVED lines=8> */
[C---:B------:R-:W-:Y:S01]  /*b780*/  IADD3 R10, R0.reuse, 0x18, RZ ;  /* 0x00000018000a7810 */ /* 0x040fe20007ffe0ff */
[C---:B------:R-:W-:Y:S01]  /*b790*/  VIADD R15, R0.reuse, 0x40 ;  /* 0x00000040000f7836 */ /* 0x040fe20000000000 */
[----:B------:R-:W-:Y:S01]  /*b7a0*/  ISETP.GE.AND P6, PT, R11, UR4, PT ;  /* 0x000000040b007c0c */ /* 0x000fe2000bfc6270 */
[----:B------:R-:W-:Y:S01]  /*b7b0*/  VIADD R18, R0, 0x50 ;  /* 0x0000005000127836 */ /* 0x000fe20000000000 */
[----:B------:R-:W-:Y:S01]  /*b7c0*/  ISETP.GE.AND P5, PT, R10, UR4, PT ;  /* 0x000000040a007c0c */ /* 0x000fe2000bfa6270 */
        /* <DEDUP_REMOVED lines=9> */
[----:B-1-3--:R-:W-:Y:S01]  /*b860*/  @!P0 IMAD.WIDE R4, R5, 0x4, R2 ;  /* 0x0000000405048825 */ /* 0x00afe200078e0202 */
[----:B------:R-:W-:-:S02]  /*b870*/  IADD3 R16, R0, 0x48, RZ ;  /* 0x0000004800107810 */ /* 0x000fc40007ffe0ff */
[----:B------:R-:W-:Y:S01]  /*b880*/  ISETP.GE.AND P3, PT, R15, UR4, PT ;  /* 0x000000040f007c0c */ /* 0x000fe2000bf66270 */
[--C-:B------:R-:W-:Y:S01]  /*b890*/  @!P1 IMAD.WIDE R6, R7, 0x4, R2.reuse ;  /* 0x0000000407069825 */ /* 0x100fe200078e0202 */
[----:B------:R0:W-:Y:S01]  /*b8a0*/  @!P0 ST.E.64 desc[UR44][R4.64], R26 ;  /* 0x0000001a04008985 */ /* 0x0001e2000c101b2c */
[----:B------:R-:W-:Y:S02]  /*b8b0*/  ISETP.GE.AND P0, PT, R12, UR4, PT ;  /* 0x000000040c007c0c */ /* 0x000fe4000bf06270 */
[----:B------:R-:W-:Y:S01]  /*b8c0*/  @!P2 IMAD.WIDE R8, R9, 0x4, R2 ;  /* 0x000000040908a825 */ /* 0x000fe200078e0202 */
[----:B------:R1:W-:Y:S01]  /*b8d0*/  @!P1 ST.E.64 desc[UR44][R6.64], R30 ;  /* 0x0000001e06009985 */ /* 0x0003e2000c101b2c */
[----:B------:R-:W-:Y:S02]  /*b8e0*/  ISETP.GE.AND P1, PT, R13, UR4, PT ;  /* 0x000000040d007c0c */ /* 0x000fe4000bf26270 */
[----:B------:R-:W-:Y:S01]  /*b8f0*/  ISETP.GE.AND P4, PT, R16, UR4, PT ;  /* 0x0000000410007c0c */ /* 0x000fe2000bf86270 */
        /* <DEDUP_REMOVED lines=16> */
[----:B------:R-:W-:Y:S02]  /*ba00*/  @!P1 LOP3.LUT R13, R13, 0xfffffffe, RZ, 0xc0, !PT ;  /* 0xfffffffe0d0d9812 */ /* 0x000fe400078ec0ff */
[----:B------:R-:W-:-:S02]  /*ba10*/  @!P2 LOP3.LUT R11, R14, 0xfffffffe, RZ, 0xc0, !PT ;  /* 0xfffffffe0e0ba812 */ /* 0x000fc400078ec0ff */
[----:B------:R-:W-:Y:S02]  /*ba20*/  @!P3 LOP3.LUT R15, R15, 0xfffffffe, RZ, 0xc0, !PT ;  /* 0xfffffffe0f0fb812 */ /* 0x000fe400078ec0ff */
[----:B------:R-:W-:Y:S01]  /*ba30*/  @!P4 LOP3.LUT R17, R16, 0xfffffffe, RZ, 0xc0, !PT ;  /* 0xfffffffe1011c812 */ /* 0x000fe200078ec0ff */
        /* <DEDUP_REMOVED lines=9> */
[----:B------:R1:W-:Y:S03]  /*bad0*/  @!P1 ST.E.64 desc[UR44][R6.64], R50 ;  /* 0x0000003206009985 */ /* 0x0003e6000c101b2c */
        /* <DEDUP_REMOVED lines=8> */
[----:B------:R-:W-:Y:S02]  /*bb60*/  ISETP.GE.AND P4, PT, R14, UR4, PT ;  /* 0x000000040e007c0c */ /* 0x000fe4000bf86270 */
[----:B------:R-:W-:Y:S02]  /*bb70*/  ISETP.GE.AND P1, PT, R17, UR4, PT ;  /* 0x0000000411007c0c */ /* 0x000fe4000bf26270 */
[----:B------:R-:W-:Y:S02]  /*bb80*/  ISETP.GE.AND P3, PT, R15, UR4, PT ;  /* 0x000000040f007c0c */ /* 0x000fe4000bf66270 */
[----:B------:R-:W-:Y:S02]  /*bb90*/  @!P5 LEA.HI R18, R18, R18, RZ, 0x1 ;  /* 0x000000121212d211 */ /* 0x000fe400078f08ff */
[----:B------:R-:W-:-:S02]  /*bba0*/  @!P6 LEA.HI R19, R19, R19, RZ, 0x1 ;  /* 0x000000131313e211 */ /* 0x000fc400078f08ff */
        /* <DEDUP_REMOVED lines=58> */
[C---:B------:R-:W-:Y:S01]  /*bf50*/  VIADD R16, R0.reuse, 0xe0 ;  /* 0x000000e000107836 */ /* 0x040fe20000000000 */
[----:B------:R-:W-:Y:S02]  /*bf60*/  @!P2 LOP3.LUT R17, R17, 0xfffffffe, RZ, 0xc0, !PT ;  /* 0xfffffffe1111a812 */ /* 0x000fe400078ec0ff */
[----:B------:R-:W-:Y:S02]  /*bf70*/  IADD3 R18, R0, 0xc0, RZ ;  /* 0x000000c000127810 */ /* 0x000fe40007ffe0ff */
[----:B----4-:R-:W-:Y:S01]  /*bf80*/  @!P1 LOP3.LUT R13, R20, 0xfffffffe, RZ, 0xc0, !PT ;  /* 0xfffffffe140d9812 */ /* 0x010fe200078ec0ff */
[----:B0-----:R-:W-:Y:S01]  /*bf90*/  @!P0 IMAD.WIDE R4, R9, 0x4, R2 ;  /* 0x0000000409048825 */ /* 0x001fe200078e0202 */
[----:B------:R-:W-:-:S02]  /*bfa0*/  ISETP.GE.AND P5, PT, R18, UR4, PT ;  /* 0x0000000412007c0c */ /* 0x000fc4000bfa6270 */
[----:B------:R-:W-:Y:S01]  /*bfb0*/  ISETP.GE.AND P6, PT, R19, UR4, PT ;  /* 0x0000000413007c0c */ /* 0x000fe2000bfc6270 */
[--C-:B-1----:R-:W-:Y:S01]  /*bfc0*/  @!P4 IMAD.WIDE R6, R15, 0x4, R2.reuse ;  /* 0x000000040f06c825 */ /* 0x102fe200078e0202 */
        /* <DEDUP_REMOVED lines=13> */
[----:B------:R-:W-:Y:S01]  /*c0a0*/  ISETP.GE.AND P1, PT, R15, UR4, PT ;  /* 0x000000040f007c0c */ /* 0x000fe2000bf26270 */
[----:B------:R-:W-:Y:S01]  /*c0b0*/  VIADD R0, R0, 0xf8 ;  /* 0x000000f800007836 */ /* 0x000fe20000000000 */
[----:B------:R-:W-:Y:S02]  /*c0c0*/  ISETP.GE.AND P4, PT, R20, UR4, PT ;  /* 0x0000000414007c0c */ /* 0x000fe4000bf86270 */
[----:B------:R-:W-:-:S02]  /*c0d0*/  ISETP.GE.AND P3, PT, R17, UR4, PT ;  /* 0x0000000411007c0c */ /* 0x000fc4000bf66270 */
[----:B------:R-:W-:Y:S02]  /*c0e0*/  @!P5 LEA.HI R18, R18, R18, RZ, 0x1 ;  /* 0x000000121212d211 */ /* 0x000fe400078f08ff */
[----:B------:R-:W-:Y:S02]  /*c0f0*/  @!P6 LEA.HI R19, R19, R19, RZ, 0x1 ;  /* 0x000000131313e211 */ /* 0x000fe400078f08ff */
[----:B0-----:R-:W-:Y:S02]  /*c100*/  @!P5 LOP3.LUT R5, R18, 0xfffffffe, RZ, 0xc0, !PT ;  /* 0xfffffffe1205d812 */ /* 0x001fe400078ec0ff */
        /* <DEDUP_REMOVED lines=12> */
[----:B---3--:R-:W-:-:S02]  /*c1d0*/  @!P2 LOP3.LUT R11, R16, 0xfffffffe, RZ, 0xc0, !PT ;  /* 0xfffffffe100ba812 */ /* 0x008fc400078ec0ff */
        /* <DEDUP_REMOVED lines=19> */
.L_x_4230:
        /* <DEDUP_REMOVED lines=21> */
[----:B------:R-:W-:Y:S01]  /*c460*/  UIADD3 UR6, UR5, UR6, URZ ;  /* 0x0000000605067290 */ /* 0x000fe2000fffe03f */
[----:B------:R-:W-:Y:S01]  /*c470*/  MOV R2, UR4 ;  /* 0x0000000400027c02 */ /* 0x000fe20008000f00 */
[----:B------:R-:W-:Y:S01]  /*c480*/  IMAD.U32 R3, RZ, RZ, UR5 ;  /* 0x00000005ff037e24 */ /* 0x000fe2000f8e00ff */
[----:B------:R-:W4:Y:S01]  /*c490*/  @P0 LDC R7, c[0x0][0xbec] ;  /* 0x0002fb00ff070b82 */ /* 0x000f220000000800 */
[----:B------:R-:W-:Y:S02]  /*c4a0*/  ULDC.64 UR4, c[0x0][0xbe0] ;  /* 0x0002f80000047ab9 */ /* 0x000fe40000000a00 */
[----:B------:R-:W-:-:S05]  /*c4b0*/  IMAD.U32 R3, RZ, RZ, UR6 ;  /* 0x00000006ff037e24 */ /* 0x000fca000f8e00ff */
[----:B------:R-:W5:Y:S01]  /*c4c0*/  @P0 LDC R9, c[0x0][0xbf0] ;  /* 0x0002fc00ff090b82 */ /* 0x000f620000000800 */
[----:B-1----:R-:W-:-:S07]  /*c4d0*/  USHF.R.S32.HI UR8, URZ, 0x1f, UR7 ;  /* 0x0000001f3f087899 */ /* 0x002fce0008011407 */
[----:B------:R-:W1:Y:S01]  /*c4e0*/  S2UR UR10, SR_CTAID.Y ;  /* 0x00000000000a79c3 */ /* 0x000e620000002600 */
[C---:B--2---:R-:W-:Y:S02]  /*c4f0*/  IMAD R12, R10.reuse, UR8, RZ ;  /* 0x000000080a0c7c24 */ /* 0x044fe4000f8e02ff */
[----:B------:R-:W-:-:S04]  /*c500*/  IMAD.WIDE.U32 R2, R10, UR7, R2 ;  /* 0x000000070a027c25 */ /* 0x000fc8000f8e0002 */
[----:B------:R-:W-:Y:S01]  /*c510*/  IMAD R11, R11, UR7, R12 ;  /* 0x000000070b0b7c24 */ /* 0x000fe2000f8e020c */
[----:B------:R-:W1:Y:S01]  /*c520*/  LDC R8, c[0x0][0xc50] ;  /* 0x00031400ff087b82 */ /* 0x000e620000000800 */
[----:B----4-:R-:W-:Y:S01]  /*c530*/  @P0 IMAD.HI.U32 R4, R0, R7, RZ ;  /* 0x0000000700040227 */ /* 0x010fe200078e00ff */
[----:B------:R-:W-:-:S03]  /*c540*/  IADD3 R7, RZ, -UR36, RZ ;  /* 0x80000024ff077c10 */ /* 0x000fc6000fffe0ff */
[----:B------:R-:W-:Y:S01]  /*c550*/  IMAD.IADD R3, R11, 0x1, R3 ;  /* 0x000000010b037824 */ /* 0x000fe200078e0203 */
[----:B-----5:R-:W-:Y:S01]  /*c560*/  @P0 SHF.R.U32.HI R5, RZ, R9, R4 ;  /* 0x00000009ff050219 */ /* 0x020fe20000011604 */
[----:B-1----:R-:W-:-:S04]  /*c570*/  IMAD R9, R8, R7, UR10 ;  /* 0x0000000a08097e24 */ /* 0x002fc8000f8e0207 */
        /* <DEDUP_REMOVED lines=14> */
[----:B------:R-:W-:-:S04]  /*c660*/  ULDC.64 UR4, c[0x0][0xba8] ;  /* 0x0002ea0000047ab9 */ /* 0x000fc80000000a00 */
[----:B------:R-:W-:Y:S02]  /*c670*/  IADD3 R3, R3, R5, RZ ;  /* 0x0000000503037210 */ /* 0x000fe40007ffe0ff */
[----:B------:R-:W-:-:S04]  /*c680*/  LEA R4, P0, R2, UR4, 0x2 ;  /* 0x0000000402047c11 */ /* 0x000fc8000f8010ff */
[----:B------:R-:W-:Y:S01]  /*c690*/  LEA.HI.X R5, R2, UR5, R3, 0x2, P0 ;  /* 0x0000000502057c11 */ /* 0x000fe200080f1403 */
[----:B------:R-:W-:-:S05]  /*c6a0*/  IMAD.MOV.U32 R3, RZ, RZ, -0x800000 ;  /* 0xff800000ff037424 */ /* 0x000fca00078e00ff */
[----:B------:R4:W-:Y:S01]  /*c6b0*/  STG.E desc[UR44][R4.64], R3 ;  /* 0x0000000304007986 */ /* 0x0009e2000c10192c */
[----:B------:R-:W-:Y:S05]  /*c6c0*/  BRA `(.L_x_4187) ;  /* 0x0000004400cc7947 */ /* 0x000fea0003800000 */
.L_x_4185:
        /* <DEDUP_REMOVED lines=18> */
.L_x_4234:
[----:B------:R-:W-:Y:S01]  /*c7f0*/  ULDC UR40, c[0x0][0xc50] ;  /* 0x0003140000287ab9 */ /* 0x000fe20000000800 */
[----:B------:R-:W-:Y:S01]  /*c800*/  UMOV UR36, UR6 ;  /* 0x0000000600247c82 */ /* 0x000fe20008000000 */
[----:B------:R-:W-:-:S11]  /*c810*/  UISETP.NE.AND UP0, UPT, UR40, 0x1, UPT ;  /* 0x000000012800788c */ /* 0x000fd6000bf05270 */
[----:B------:R-:W-:Y:S01]  /*c820*/  @UP0 ULDC UR4, c[0x0][0xc54] ;  /* 0x0003150000040ab9 */ /* 0x000fe20000000800 */
[----:B------:R-:W-:Y:S01]  /*c830*/  @UP0 ULDC UR7, c[0x0][0xc58] ;  /* 0x0003160000070ab9 */ /* 0x000fe20000000800 */
[----:B------:R-:W-:-:S04]  /*c840*/  UIMAD.WIDE.U32 UR4, UR6, UR4, URZ ;  /* 0x00000004060472a5 */ /* 0x000fc8000f8e003f */
[----:B------:R-:W-:-:S12]  /*c850*/  @UP0 USHF.R.U32.HI UR36, URZ, UR7, UR5 ;  /* 0x000000073f240299 */ /* 0x000fd80008011605 */
.L_x_4235:
        /* <DEDUP_REMOVED lines=8> */
[----:B------:R-:W-:Y:S01]  /*c8e0*/  ULDC UR7, c[0x0][0x448] ;  /* 0x0001120000077ab9 */ /* 0x000fe20000000800 */
[----:B------:R-:W-:Y:S01]  /*c8f0*/  ULDC.64 UR4, c[0x0][0x418] ;  /* 0x0001060000047ab9 */ /* 0x000fe20000000a00 */
[----:B------:R-:W-:Y:S02]  /*c900*/  UISETP.NE.AND UP1, UPT, UR7, 0x1, UPT ;  /* 0x000000010700788c */ /* 0x000fe4000bf25270 */
[----:B------:R-:W-:Y:S01]  /*c910*/  UISETP.NE.U32.AND UP0, UPT, UR4, URZ, UPT ;  /* 0x0000003f0400728c */ /* 0x000fe2000bf05070 */
[----:B------:R-:W-:Y:S02]  /*c920*/  ULDC UR7, c[0x0][0x424] ;  /* 0x0001090000077ab9 */ /* 0x000fe40000000800 */
[----:B------:R-:W-:Y:S01]  /*c930*/  ULDC UR4, c[0x0][0x288] ;  /* 0x0000a20000047ab9 */ /* 0x000fe20000000800 */
[----:B------:R-:W-:Y:S02]  /*c940*/  UISETP.NE.AND.EX UP0, UPT, UR5, URZ, UPT, UP0 ;  /* 0x0000003f0500728c */ /* 0x000fe4000bf05300 */
[----:B------:R-:W-:-:S02]  /*c950*/  UIADD3 UR9, -UR4, 0x40, URZ ;  /* 0x0000004004097890 */ /* 0x000fc4000fffe13f */
[----:B------:R-:W-:Y:S01]  /*c960*/  USEL UR7, UR7, 0x1, UP0 ;  /* 0x0000000107077887 */ /* 0x000fe20008000000 */
[----:B------:R-:W-:Y:S01]  /*c970*/  @UP1 ULDC UR4, c[0x0][0x44c] ;  /* 0x0001130000041ab9 */ /* 0x000fe20000000800 */
[----:B------:R-:W-:Y:S01]  /*c980*/  ULDC UR8, c[0x0][0x2f0] ;  /* 0x0000bc0000087ab9 */ /* 0x000fe20000000800 */
[----:B------:R-:W-:Y:S01]  /*c990*/  @UP1 ULDC UR10, c[0x0][0x450] ;  /* 0x00011400000a1ab9 */ /* 0x000fe20000000800 */
[----:B------:R-:W-:Y:S02]  /*c9a0*/  UIMAD UR9, UR7, UR8, UR9 ;  /* 0x00000008070972a4 */ /* 0x000fe4000f8e0209 */
[----:B------:R-:W-:Y:S01]  /*c9b0*/  UIMAD UR7, UR7, UR8, 0x3f ;  /* 0x0000003f070774a4 */ /* 0x000fe2000f8e0208 */
[----:B------:R-:W-:Y:S01]  /*c9c0*/  UMOV UR43, URZ ;  /* 0x0000003f002b7c82 */ /* 0x000fe20008000000 */
[----:B0-----:R-:W-:-:S04]  /*c9d0*/  ULEA UR6, UR6, 0x3f, 0x6 ;  /* 0x0000003f06067891 */ /* 0x001fc8000f8e303f */
[----:B------:R-:W-:-:S04]  /*c9e0*/  UIMAD.WIDE.U32 UR4, UR6, UR4, URZ ;  /* 0x00000004060472a5 */ /* 0x000fc8000f8e003f */
[----:B------:R-:W-:Y:S02]  /*c9f0*/  @UP1 USHF.R.U32.HI UR6, URZ, UR10, UR5 ;  /* 0x0000000a3f061299 */ /* 0x000fe40008011605 */
[----:B------:R-:W-:Y:S02]  /*ca00*/  USHF.R.S32.HI UR5, URZ, 0x1f, UR7 ;  /* 0x0000001f3f057899 */ /* 0x000fe40008011407 */
[----:B------:R-:W-:Y:S02]  /*ca10*/  UIADD3 UR6, UR9, UR6, URZ ;  /* 0x0000000609067290 */ /* 0x000fe4000fffe03f */
[----:B------:R-:W-:Y:S02]  /*ca20*/  ULEA.HI UR5, UR5, UR7, URZ, 0x6 ;  /* 0x0000000705057291 */ /* 0x000fe4000f8f303f */
[----:B------:R-:W-:Y:S02]  /*ca30*/  USHF.R.S32.HI UR4, URZ, 0x1f, UR6 ;  /* 0x0000001f3f047899 */ /* 0x000fe40008011406 */
[----:B------:R-:W-:-:S02]  /*ca40*/  USHF.R.S32.HI UR5, URZ, 0x6, UR5 ;  /* 0x000000063f057899 */ /* 0x000fc40008011405 */
[----:B------:R-:W-:Y:S02]  /*ca50*/  ULEA.HI UR4, UR4, UR6, URZ, 0x6 ;  /* 0x0000000604047291 */ /* 0x000fe4000f8f303f */
[----:B------:R-:W-:Y:S02]  /*ca60*/  USHF.R.U32.HI UR10, URZ, 0x10, UR40 ;  /* 0x000000103f0a7899 */ /* 0x000fe40008011628 */
[----:B------:R-:W-:Y:S02]  /*ca70*/  USHF.R.S32.HI UR4, URZ, 0x6, UR4 ;  /* 0x000000063f047899 */ /* 0x000fe40008011404 */
[----:B------:R-:W-:Y:S02]  /*ca80*/  ULOP3.LUT UR40, UR40, 0xffff, URZ, 0xc0, !UPT ;  /* 0x0000ffff28287892 */ /* 0x000fe4000f8ec03f */
[----:B------:R-:W-:-:S04]  /*ca90*/  UISETP.LT.AND UP0, UPT, UR5, UR4, UPT ;  /* 0x000000040500728c */ /* 0x000fc8000bf01270 */
[----:B------:R-:W-:Y:S02]  /*caa0*/  USEL UR41, UR5, UR4, UP0 ;  /* 0x0000000405297287 */ /* 0x000fe40008000000 */
[----:B------:R-:W-:Y:S02]  /*cab0*/  UISETP.NE.AND UP0, UPT, UR10, URZ, UPT ;  /* 0x0000003f0a00728c */ /* 0x000fe4000bf05270 */
[----:B------:R-:W-:-:S06]  /*cac0*/  UISETP.GE.AND UP1, UPT, UR41, 0x1, UPT ;  /* 0x000000012900788c */ /* 0x000fcc000bf26270 */
[----:B------:R-:W-:-:S03]  /*cad0*/  PLOP3.LUT P0, PT, PT, PT, UP1, 0x80, 0x0 ;  /* 0x000000000000781c */ /* 0x000fc60003f0f018 */
[----:B------:R-:W-:-:S10]  /*cae0*/  @!UP0 ULDC UR10, c[0x0][0x9f0] ;  /* 0x00027c00000a8ab9 */ /* 0x000fd40000000800 */
[----:B------:R-:W-:Y:S05]  /*caf0*/  @!P0 BRA `(.L_x_4237) ;  /* 0x0000000000848947 */ /* 0x000fea0003800000 */
[----:B------:R-:W-:Y:S01]  /*cb00*/  IMAD.U32 R4, RZ, RZ, UR10 ;  /* 0x0000000aff047e24 */ /* 0x000fe2000f8e00ff */
[----:B------:R-:W-:Y:S01]  /*cb10*/  UIADD3 UR6, UR10, -0x1, UR41 ;  /* 0xffffffff0a067890 */ /* 0x000fe2000fffe029 */
[----:B------:R-:W-:-:S03]  /*cb20*/  UMOV UR4, URZ ;  /* 0x0000003f00047c82 */ /* 0x000fc60008000000 */
        /* <DEDUP_REMOVED lines=8> */
[----:B0-----:R-:W-:-:S02]  /*cbb0*/  IADD3 R3, R2, 0xffffffe, RZ ;  /* 0x0ffffffe02037810 */ /* 0x001fc40007ffe0ff */
[----:B------:R-:W-:Y:S02]  /*cbc0*/  IABS R2, R4 ;  /* 0x0000000400027213 */ /* 0x000fe40000000000 */
[----:B------:R-:W-:Y:S02]  /*cbd0*/  MOV R4, R5 ;  /* 0x0000000500047202 */ /* 0x000fe40000000f00 */
[----:B------:R-:W0:Y:S01]  /*cbe0*/  F2I.FTZ.U32.TRUNC.NTZ R3, R3 ;  /* 0x0000000300037305 */ /* 0x000e22000021f000 */
[----:B------:R-:W-:Y:S02]  /*cbf0*/  R2UR UR8, R2 ;  /* 0x00000000020872ca */ /* 0x000fe400000e0000 */
        /* <DEDUP_REMOVED lines=17> */
.L_x_4237:
[----:B------:R-:W-:Y:S01]  /*cd10*/  UIMAD UR39, UR40, UR43, URZ ;  /* 0x0000002b282772a4 */ /* 0x000fe2000f8e023f */
[----:B------:R-:W-:Y:S01]  /*cd20*/  IMAD.U32 R2, RZ, RZ, UR41 ;  /* 0x00000029ff027e24 */ /* 0x000fe2000f8e00ff */
[----:B------:R-:W-:Y:S01]  /*cd30*/  MOV R6, RZ ;  /* 0x000000ff00067202 */ /* 0x000fe20000000f00 */
[----:B------:R-:W-:-:S03]  /*cd40*/  IMAD.MOV.U32 R9, RZ, RZ, 0x1 ;  /* 0x00000001ff097424 */ /* 0x000fc600078e00ff */
        /* <DEDUP_REMOVED lines=20> */
[----:B------:R-:W-:Y:S01]  /*ce90*/  MOV R10, UR4 ;  /* 0x00000004000a7c02 */ /* 0x000fe20008000f00 */
[----:B------:R-:W-:Y:S01]  /*cea0*/  IMAD.U32 R7, RZ, RZ, UR9 ;  /* 0x00000009ff077e24 */ /* 0x000fe2000f8e00ff */
[----:B------:R-:W-:Y:S01]  /*ceb0*/  MOV R12, 0x1 ;  /* 0x00000001000c7802 */ /* 0x000fe20000000f00 */
[----:B------:R-:W-:-:S02]  /*cec0*/  IMAD.U32 R11, RZ, RZ, UR5 ;  /* 0x00000005ff0b7e24 */ /* 0x000fc4000f8e00ff */
[----:B------:R-:W-:Y:S02]  /*ced0*/  IMAD.MOV.U32 R8, RZ, RZ, 0x70 ;  /* 0x00000070ff087424 */ /* 0x000fe400078e00ff */
[----:B------:R-:W-:-:S07]  /*cee0*/  IMAD.MOV.U32 R13, RZ, RZ, RZ ;  /* 0x000000ffff0d7224 */ /* 0x000fce00078e00ff */
[----:B------:R-:W-:-:S07]  /*cef0*/  LEPC R20, `(.L_x_4238) ;  /* 0x000000001014794e */ /* 0x000fce0000000000 */
[----:B0-----:R-:W-:Y:S05]  /*cf00*/  CALL.ABS.NOINC R2 ;  /* 0x0000000002007343 */ /* 0x001fea0003c00000 */
.L_x_4238:
        /* <DEDUP_REMOVED lines=20> */
.L_x_4240:
[----:B------:R0:W1:Y:S01]  /*d050*/  LDC.64 R2, c[0x4][R16] ;  /* 0x0100000010027b82 */ /* 0x0000620000000a00 */
[----:B------:R-:W-:Y:S01]  /*d060*/  ULDC.64 UR6, c[0x4][0x90] ;  /* 0x0100240000067ab9 */ /* 0x000fe20000000a00 */
[----:B------:R-:W-:Y:S01]  /*d070*/  ULDC.64 UR8, c[0x4][0x98] ;  /* 0x0100260000087ab9 */ /* 0x000fe20000000a00 */
[----:B------:R-:W-:Y:S01]  /*d080*/  ULDC.64 UR4, c[0x4][0x18] ;  /* 0x0100060000047ab9 */ /* 0x000fe20000000a00 */
        /* <DEDUP_REMOVED lines=11> */
.L_x_4239:
        /* <DEDUP_REMOVED lines=17> */
.L_x_4337:
        /* <DEDUP_REMOVED lines=8> */
.L_x_4340:
[----:B------:R-:W-:Y:S05]  /*d2d0*/  @!P6 BRA `(.L_x_4242) ;  /* 0x0000000000d4e947 */ /* 0x000fea0003800000 */
[----:B------:R-:W-:Y:S01]  /*d2e0*/  MOV R16, R17 ;  /* 0x0000001100107202 */ /* 0x000fe20000000f00 */
[----:B------:R-:W-:Y:S06]  /*d2f0*/  @!P1 BRA `(.L_x_4244) ;  /* 0x0000000000509947 */ /* 0x000fec0003800000 */
[----:B------:R-:W-:Y:S01]  /*d300*/  IMAD.MOV.U32 R8, RZ, RZ, R0 ;  /* 0x000000ffff087224 */ /* 0x000fe200078e0000 */
[----:B------:R-:W-:Y:S01]  /*d310*/  ULDC.64 UR4, c[0x0][0x428] ;  /* 0x00010a0000047ab9 */ /* 0x000fe20000000a00 */
[----:B------:R-:W0:Y:S01]  /*d320*/  LDC R0, c[0x0][0x43c] ;  /* 0x00010f00ff007b82 */ /* 0x000e220000000800 */
[----:B------:R-:W-:Y:S02]  /*d330*/  IMAD R6, R18, UR4, RZ ;  /* 0x0000000412067c24 */ /* 0x000fe4000f8e02ff */
[----:B------:R-:W-:Y:S02]  /*d340*/  IMAD.MOV.U32 R7, RZ, RZ, R8 ;  /* 0x000000ffff077224 */ /* 0x000fe400078e0008 */
[----:B------:R-:W-:Y:S01]  /*d350*/  IMAD R9, R17, UR5, R6 ;  /* 0x0000000511097c24 */ /* 0x000fe2000f8e0206 */
[----:B0-----:R-:W-:-:S13]  /*d360*/  ISETP.NE.AND P0, PT, R0, 0x1, PT ;  /* 0x000000010000780c */ /* 0x001fda0003f05270 */
[----:B------:R-:W0:Y:S02]  /*d370*/  @P0 LDC.64 R4, c[0x0][0x440] ;  /* 0x00011000ff040b82 */ /* 0x000e240000000a00 */
[----:B0-----:R-:W-:-:S05]  /*d380*/  @P0 IMAD.HI.U32 R4, R8, R4, RZ ;  /* 0x0000000408040227 */ /* 0x001fca00078e00ff */
[----:B------:R-:W-:-:S04]  /*d390*/  @P0 SHF.R.U32.HI R7, RZ, R5, R4 ;  /* 0x00000005ff070219 */ /* 0x000fc80000011604 */
[----:B------:R-:W-:Y:S02]  /*d3a0*/  SHF.R.S32.HI R5, RZ, 0x1f, R7 ;  /* 0x0000001fff057819 */ /* 0x000fe40000011407 */
[----:B------:R-:W-:-:S05]  /*d3b0*/  MOV R4, R7 ;  /* 0x0000000700047202 */ /* 0x000fca0000000f00 */
        /* <DEDUP_REMOVED lines=8> */
.L_x_4244:
[----:B------:R-:W-:Y:S01]  /*d440*/  MOV R0, 0x1 ;  /* 0x0000000100007802 */ /* 0x000fe20000000f00 */
[----:B0-----:R-:W0:Y:S03]  /*d450*/  S2R R8, SR_TID.X ;  /* 0x0000000000087919 */ /* 0x001e260000002100 */
[----:B------:R-:W-:-:S04]  /*d460*/  SHF.L.U32 R0, R0, 0x1f, RZ ;  /* 0x0000001f00007819 */ /* 0x000fc800000006ff */
[----:B------:R-:W1:Y:S01]  /*d470*/  SYNCS.PHASECHK.TRANS64.TRYWAIT P0, [UR38+0x28c40], R0 ;  /* 0x028c4000ff0075a7 */ /* 0x000e620008000166 */
[----:B0-----:R-:W-:-:S04]  /*d480*/  LOP3.LUT R2, R8, 0x7f, RZ, 0xc0, !PT ;  /* 0x0000007f08027812 */ /* 0x001fc800078ec0ff */
[----:B------:R-:W-:Y:S01]  /*d490*/  ISETP.NE.AND P1, PT, R2, RZ, PT ;  /* 0x000000ff0200720c */ /* 0x000fe20003f25270 */
[----:B-1----:R-:W-:-:S12]  /*d4a0*/  @!P0 BRA `(.L_x_4245) ;  /* 0x0000003c00688947 */ /* 0x002fd80003800000 */
.L_x_4341:
[----:B------:R-:W-:Y:S05]  /*d4b0*/  @P1 BRA `(.L_x_4246) ;  /* 0x0000000000181947 */ /* 0x000fea0003800000 */
[----:B------:R-:W1:Y:S01]  /*d4c0*/  S2R R2, SR_TID.X ;  /* 0x0000000000027919 */ /* 0x000e620000002100 */
[----:B0-----:R-:W-:-:S04]  /*d4d0*/  IMAD.MOV.U32 R0, RZ, RZ, 0x2000 ;  /* 0x00002000ff007424 */ /* 0x001fc800078e00ff */
[----:B------:R2:W-:Y:S01]  /*d4e0*/  SYNCS.ARRIVE.TRANS64 RZ, [UR38+0x28c30], R0 ;  /* 0x028c3000ffff79a7 */ /* 0x0005e20008000026 */
[----:B-1----:R-:W-:-:S13]  /*d4f0*/  LOP3.LUT P0, RZ, R2, 0x1f, RZ, 0xc0, !PT ;  /* 0x0000001f02ff7812 */ /* 0x002fda000780c0ff */
[----:B--2---:R-:W-:Y:S05]  /*d500*/  @!P0 BRA `(.L_x_4246) ;  /* 0x0000000000048947 */ /* 0x004fea0003800000 */
[----:B------:R-:W-:Y:S01]  /*d510*/  BPT.TRAP 0x1 ;  /* 0x000000040000795c */ /* 0x000fe20000300000 */
.L_x_4246:
        /* <DEDUP_REMOVED lines=17> */
.L_x_4242:
        /* <DEDUP_REMOVED lines=22> */
.L_x_4247:
[----:B------:R-:W0:Y:S01]  /*d790*/  LDC R4, c[0x0][0x448] ;  /* 0x00011200ff047b82 */ /* 0x000e220000000800 */
[----:B------:R-:W1:Y:S01]  /*d7a0*/  S2R R13, SR_TID.X ;  /* 0x00000000000d7919 */ /* 0x000e620000002100 */
[----:B------:R-:W-:Y:S01]  /*d7b0*/  USHF.R.S32.HI UR6, URZ, 0x1f, UR36 ;  /* 0x0000001f3f067899 */ /* 0x000fe20008011424 */
[----:B------:R-:W-:Y:S01]  /*d7c0*/  ULDC.64 UR8, c[0x0][0x2d8] ;  /* 0x0000b60000087ab9 */ /* 0x000fe20000000a00 */
[----:B------:R-:W2:Y:S02]  /*d7d0*/  S2R R14, SR_CTAID.Z ;  /* 0x00000000000e7919 */ /* 0x000ea40000002700 */
[----:B------:R-:W-:Y:S02]  /*d7e0*/  UIMAD UR6, UR6, UR8, URZ ;  /* 0x00000008060672a4 */ /* 0x000fe4000f8e023f */
[----:B------:R-:W3:Y:S01]  /*d7f0*/  LDC.64 R2, c[0x0][0x2e0] ;  /* 0x0000b800ff027b82 */ /* 0x000ee20000000a00 */
[----:B------:R-:W4:Y:S01]  /*d800*/  S2R R10, SR_CTAID.X ;  /* 0x00000000000a7919 */ /* 0x000f220000002500 */
[----:B------:R-:W-:-:S02]  /*d810*/  UIMAD.WIDE.U32 UR4, UR36, UR8, URZ ;  /* 0x00000008240472a5 */ /* 0x000fc4000f8e003f */
[----:B------:R-:W-:-:S04]  /*d820*/  UIMAD UR6, UR36, UR9, UR6 ;  /* 0x00000009240672a4 */ /* 0x000fc8000f8e0206 */
[----:B------:R-:W-:Y:S01]  /*d830*/  UIADD3 UR5, UR5, UR6, URZ ;  /* 0x0000000605057290 */ /* 0x000fe2000fffe03f */
[----:B0-----:R-:W-:Y:S02]  /*d840*/  ISETP.NE.AND P0, PT, R4, 0x1, PT ;  /* 0x000000010400780c */ /* 0x001fe40003f05270 */
[C---:B-1----:R-:W-:Y:S01]  /*d850*/  LOP3.LUT R12, R13.reuse, 0x7f, RZ, 0xc0, !PT ;  /* 0x0000007f0d0c7812 */ /* 0x042fe200078ec0ff */
[----:B------:R-:W-:-:S10]  /*d860*/  IMAD.SHL.U32 R0, R13, 0x10, RZ ;  /* 0x000000100d007824 */ /* 0x000fd400078e00ff */
[----:B------:R-:W0:Y:S01]  /*d870*/  @P0 LDC R5, c[0x0][0x44c] ;  /* 0x00011300ff050b82 */ /* 0x000e220000000800 */
[----:B------:R-:W-:Y:S02]  /*d880*/  SHF.R.U32.HI R7, RZ, 0x3, R12 ;  /* 0x00000003ff077819 */ /* 0x000fe4000001160c */
[----:B--2---:R-:W-:Y:S02]  /*d890*/  SHF.R.S32.HI R11, RZ, 0x1f, R14 ;  /* 0x0000001fff0b7819 */ /* 0x004fe4000001140e */
[----:B------:R-:W-:-:S03]  /*d8a0*/  LOP3.LUT R9, R7, 0x70, R0, 0xf8, !PT ;  /* 0x0000007007097812 */ /* 0x000fc600078ef800 */
[----:B------:R-:W1:Y:S01]  /*d8b0*/  @P0 LDC R6, c[0x0][0x450] ;  /* 0x00011400ff060b82 */ /* 0x000e620000000800 */
[----:B---3--:R-:W-:Y:S01]  /*d8c0*/  IMAD R8, R11, R2, RZ ;  /* 0x000000020b087224 */ /* 0x008fe200078e02ff */
[----:B----4-:R-:W-:-:S03]  /*d8d0*/  LEA R0, R10, R9, 0x6 ;  /* 0x000000090a007211 */ /* 0x010fc600078e30ff */
[----:B------:R-:W-:Y:S02]  /*d8e0*/  IMAD R9, R14, R3, R8 ;  /* 0x000000030e097224 */ /* 0x000fe400078e0208 */
[----:B0-----:R-:W-:-:S04]  /*d8f0*/  @P0 IMAD.HI.U32 R3, R0, R5, RZ ;  /* 0x0000000500030227 */ /* 0x001fc800078e00ff */
[----:B------:R-:W-:Y:S01]  /*d900*/  IMAD.MOV.U32 R5, RZ, RZ, R0 ;  /* 0x000000ffff057224 */ /* 0x000fe200078e0000 */
[----:B-1----:R-:W-:Y:S01]  /*d910*/  @P0 SHF.R.U32.HI R5, RZ, R6, R3 ;  /* 0x00000006ff050219 */ /* 0x002fe20000011603 */
[----:B------:R-:W-:Y:S01]  /*d920*/  IMAD.WIDE.U32 R2, R14, R2, UR4 ;  /* 0x000000040e027e25 */ /* 0x000fe2000f8e0002 */
[----:B------:R-:W-:Y:S02]  /*d930*/  ULDC.64 UR4, c[0x0][0x2d0] ;  /* 0x0000b40000047ab9 */ /* 0x000fe40000000a00 */
[----:B------:R-:W-:Y:S01]  /*d940*/  SHF.R.S32.HI R6, RZ, 0x1f, R5 ;  /* 0x0000001fff067819 */ /* 0x000fe20000011405 */
[----:B------:R-:W-:Y:S01]  /*d950*/  IMAD.IADD R3, R3, 0x1, R9 ;  /* 0x0000000103037824 */ /* 0x000fe200078e0209 */
[----:B------:R-:W-:-:S03]  /*d960*/  IADD3 R9, -R5, RZ, RZ ;  /* 0x000000ff05097210 */ /* 0x000fc60007ffe1ff */
[----:B------:R-:W-:Y:S02]  /*d970*/  IMAD R6, R6, UR4, RZ ;  /* 0x0000000406067c24 */ /* 0x000fe4000f8e02ff */
[----:B------:R-:W-:Y:S02]  /*d980*/  IMAD R0, R4, R9, R0 ;  /* 0x0000000904007224 */ /* 0x000fe400078e0200 */
[C---:B------:R-:W-:Y:S02]  /*d990*/  IMAD R9, R5.reuse, UR5, R6 ;  /* 0x0000000505097c24 */ /* 0x040fe4000f8e0206 */
[----:B------:R-:W-:Y:S01]  /*d9a0*/  IMAD.WIDE.U32 R2, R5, UR4, R2 ;  /* 0x0000000405027c25 */ /* 0x000fe2000f8e0002 */
[----:B------:R-:W-:Y:S01]  /*d9b0*/  SHF.R.S32.HI R5, RZ, 0x1f, R0 ;  /* 0x0000001fff057819 */ /* 0x000fe20000011400 */
[----:B------:R-:W-:Y:S02]  /*d9c0*/  ULDC.64 UR4, c[0x0][0x2c8] ;  /* 0x0000b20000047ab9 */ /* 0x000fe40000000a00 */
[----:B------:R-:W-:-:S02]  /*d9d0*/  IMAD.IADD R3, R3, 0x1, R9 ;  /* 0x0000000103037824 */ /* 0x000fc400078e0209 */
[----:B------:R-:W-:Y:S02]  /*d9e0*/  IMAD R5, R5, UR4, RZ ;  /* 0x0000000405057c24 */ /* 0x000fe4000f8e02ff */
[----:B------:R-:W-:-:S04]  /*d9f0*/  IMAD.WIDE.U32 R2, R0, UR4, R2 ;  /* 0x0000000400027c25 */ /* 0x000fc8000f8e0002 */
[----:B------:R-:W-:Y:S01]  /*da00*/  IMAD R5, R0, UR5, R5 ;  /* 0x0000000500057c24 */ /* 0x000fe2000f8e0205 */
[----:B------:R-:W-:Y:S02]  /*da10*/  ULDC.64 UR4, c[0x0][0x280] ;  /* 0x0000a00000047ab9 */ /* 0x000fe40000000a00 */
[----:B------:R-:W-:Y:S01]  /*da20*/  LEA R0, P0, R2, UR4, 0x1 ;  /* 0x0000000402007c11 */ /* 0x000fe2000f8008ff */
[----:B------:R-:W-:Y:S01]  /*da30*/  IMAD.IADD R3, R3, 0x1, R5 ;  /* 0x0000000103037824 */ /* 0x000fe200078e0205 */
[----:B------:R-:W-:Y:S01]  /*da40*/  ULDC UR4, c[0x0][0x2b8] ;  /* 0x0000ae0000047ab9 */ /* 0x000fe20000000800 */
[----:B------:R-:W-:-:S03]  /*da50*/  IMAD.SHL.U32 R5, R12, 0x8, RZ ;  /* 0x000000080c057824 */ /* 0x000fc600078e00ff */
[----:B------:R-:W-:Y:S02]  /*da60*/  LEA.HI.X R6, R2, UR5, R3, 0x1, P0 ;  /* 0x0000000502067c11 */ /* 0x000fe400080f0c03 */
[----:B------:R-:W-:-:S04]  /*da70*/  SHF.L.U32 R2, R13, 0x3, RZ ;  /* 0x000000030d027819 */ /* 0x000fc800000006ff */
        /* <DEDUP_REMOVED lines=12> */
[----:B------:R-:W-:-:S03]  /*db40*/  VIADD R11, R7, 0x10 ;  /* 0x00000010070b7836 */ /* 0x000fc60000000000 */
[----:B------:R-:W-:-:S13]  /*db50*/  ISETP.GE.AND P1, PT, R7, R4, PT ;  /* 0x000000040700720c */ /* 0x000fda0003f26270 */
[----:B------:R-:W-:Y:S02]  /*db60*/  @!P1 LEA R9, R5, UR38, 0x1 ;  /* 0x0000002605099c11 */ /* 0x000fe4000f8e08ff */
[----:B0-----:R-:W-:-:S04]  /*db70*/  @!P1 LEA R14, P2, R8, R14, 0x1 ;  /* 0x0000000e080e9211 */ /* 0x001fc800078408ff */
[----:B-1----:R-:W-:Y:S01]  /*db80*/  @!P1 IADD3.X R3, RZ, R2, RZ, P2, !PT ;  /* 0x00000002ff039210 */ /* 0x002fe200017fe4ff */
        /* <DEDUP_REMOVED lines=16> */
[----:B0-----:R-:W-:-:S04]  /*dc90*/  @!P1 LEA R14, P2, R8, R14, 0x1 ;  /* 0x0000000e080e9211 */ /* 0x001fc800078408ff */
[----:B-1----:R-:W-:Y:S01]  /*dca0*/  @!P1 IADD3.X R3, RZ, R2, RZ, P2, !PT ;  /* 0x00000002ff039210 */ /* 0x002fe200017fe4ff */
[----:B------:R-:W-:Y:S02]  /*dcb0*/  @!P1 IMAD.MOV.U32 R2, RZ, RZ, R14 ;  /* 0x000000ffff029224 */ /* 0x000fe400078e000e */
[----:B------:R0:W1:Y:S04]  /*dcc0*/  SHFL.IDX PT, R14, R0, 0x3, 0x181f ;  /* 0x00781f00000e7f89 */ /* 0x00006800000e0000 */
[----:B--2---:R0:W-:Y:S02]  /*dcd0*/  @!P1 LDGSTS.E.BYPASS.LTC128B.128 [R9+0x21400], desc[UR44][R2.64], !P0 ;  /* 0x2140000002099fae */ /* 0x0041e4000c101d6c */
.L_x_4350:
[----:B------:R-:W-:-:S05]  /*dce0*/  VIADD R7, R7, 0x30 ;  /* 0x0000003007077836 */ /* 0x000fca0000000000 */
[----:B------:R-:W-:Y:S01]  /*dcf0*/  ISETP.GE.AND P1, PT, R7, R4, PT ;  /* 0x000000040700720c */ /* 0x000fe20003f26270 */
[----:B------:R-:W-:-:S05]  /*dd00*/  IMAD.MOV.U32 R4, RZ, RZ, 0x1 ;  /* 0x00000001ff047424 */ /* 0x000fca00078e00ff */
[----:B------:R-:W-:-:S07]  /*dd10*/  SHF.L.U32 R4, R4, 0x1f, RZ ;  /* 0x0000001f04047819 */ /* 0x000fce00000006ff */
[----:B01----:R-:W-:Y:S02]  /*dd20*/  @!P1 LEA R2, P2, R8, R14, 0x1 ;  /* 0x0000000e08029211 */ /* 0x003fe400078408ff */
[----:B------:R-:W-:Y:S02]  /*dd30*/  @!P1 LEA R5, R5, UR38, 0x1 ;  /* 0x0000002605059c11 */ /* 0x000fe4000f8e08ff */
[----:B------:R-:W-:-:S05]  /*dd40*/  @!P1 IADD3.X R3, RZ, R6, RZ, P2, !PT ;  /* 0x00000006ff039210 */ /* 0x000fca00017fe4ff */
        /* <DEDUP_REMOVED lines=11> */
.L_x_4351:
[----:B------:R-:W-:Y:S01]  /*de00*/  ISETP.NE.AND P0, PT, R19, RZ, PT ;  /* 0x000000ff1300720c */ /* 0x000fe20003f05270 */
[----:B------:R-:W-:Y:S01]  /*de10*/  BSSY B0, `(.L_x_4250) ;  /* 0x000007f000007945 */ /* 0x000fe20003800000 */
[----:B------:R-:W-:-:S11]  /*de20*/  IMAD.MOV.U32 R0, RZ, RZ, 0x1 ;  /* 0x00000001ff007424 */ /* 0x000fd600078e00ff */
[----:B------:R-:W-:Y:S05]  /*de30*/  @!P0 BRA `(.L_x_4251) ;  /* 0x0000000400f08947 */ /* 0x000fea0003800000 */
[----:B------:R-:W1:Y:S01]  /*de40*/  SYNCS.PHASECHK.TRANS64.TRYWAIT P0, [UR38+0x28c60], R4 ;  /* 0x028c6004ff0075a7 */ /* 0x000e620008000166 */
[----:B------:R-:W2:Y:S02]  /*de50*/  S2R R2, SR_TID.X ;  /* 0x0000000000027919 */ /* 0x000ea40000002100 */
[----:B--2---:R-:W-:-:S04]  /*de60*/  LOP3.LUT R2, R2, 0x7f, RZ, 0xc0, !PT ;  /* 0x0000007f02027812 */ /* 0x004fc800078ec0ff */
[----:B------:R-:W-:Y:S01]  /*de70*/  ISETP.NE.AND P1, PT, R2, RZ, PT ;  /* 0x000000ff0200720c */ /* 0x000fe20003f25270 */
[----:B-1----:R-:W-:-:S12]  /*de80*/  @!P0 BRA `(.L_x_4252) ;  /* 0x00000038004c8947 */ /* 0x002fd80003800000 */
.L_x_4352:
[----:B------:R-:W-:Y:S04]  /*de90*/  BSSY B1, `(.L_x_4253) ;  /* 0x0000008000017945 */ /* 0x000fe80003800000 */
[----:B------:R-:W-:Y:S05]  /*dea0*/  @P1 BRA `(.L_x_4254) ;  /* 0x0000000000181947 */ /* 0x000fea0003800000 */
[----:B0-----:R-:W0:Y:S01]  /*deb0*/  S2R R3, SR_TID.X ;  /* 0x0000000000037919 */ /* 0x001e220000002100 */
[----:B------:R-:W-:-:S04]  /*dec0*/  MOV R2, 0x10000 ;  /* 0x0001000000027802 */ /* 0x000fc80000000f00 */
[----:B------:R1:W-:Y:S01]  /*ded0*/  SYNCS.ARRIVE.TRANS64 RZ, [UR38+0x28c50], R2 ;  /* 0x028c5002ffff79a7 */ /* 0x0003e20008000026 */
[----:B0-----:R-:W-:-:S13]  /*dee0*/  LOP3.LUT P0, RZ, R3, 0x1f, RZ, 0xc0, !PT ;  /* 0x0000001f03ff7812 */ /* 0x001fda000780c0ff */
[----:B-1----:R-:W-:Y:S05]  /*def0*/  @!P0 BRA `(.L_x_4254) ;  /* 0x0000000000048947 */ /* 0x002fea0003800000 */
[----:B------:R-:W-:Y:S01]  /*df00*/  BPT.TRAP 0x1 ;  /* 0x000000040000795c */ /* 0x000fe20000300000 */
.L_x_4254:
[----:B------:R-:W-:Y:S05]  /*df10*/  BSYNC B1 ;  /* 0x0000000000017941 */ /* 0x000fea0003800000 */
.L_x_4253:
        /* <DEDUP_REMOVED lines=11> */
.L_x_4255:
        /* <DEDUP_REMOVED lines=13> */
.L_x_4256:
        /* <DEDUP_REMOVED lines=13> */
.L_x_4257:
        /* <DEDUP_REMOVED lines=13> */
.L_x_4258:
        /* <DEDUP_REMOVED lines=13> */
.L_x_4259:
        /* <DEDUP_REMOVED lines=13> */
.L_x_4260:
        /* <DEDUP_REMOVED lines=13> */
.L_x_4261:
        /* <DEDUP_REMOVED lines=13> */
.L_x_4262:
        /* <DEDUP_REMOVED lines=8> */
.L_x_4251:
[----:B------:R-:W-:Y:S05]  /*e600*/  BSYNC B0 ;  /* 0x0000000000007941 */ /* 0x000fea0003800000 */
.L_x_4250:
[----:B0-----:R-:W2:Y:S01]  /*e610*/  LDL.LU R3, [R1+0x8] ;  /* 0x0000080001037983 */ /* 0x001ea20000300800 */
[----:B------:R-:W-:Y:S01]  /*e620*/  MOV R9, RZ ;  /* 0x000000ff00097202 */ /* 0x000fe20000000f00 */
[----:B------:R-:W-:Y:S02]  /*e630*/  IMAD.MOV.U32 R6, RZ, RZ, 0x1 ;  /* 0x00000001ff067424 */ /* 0x000fe400078e00ff */
[----:B--2---:R-:W-:-:S05]  /*e640*/  VIADD R7, R3, 0xfffffffe ;  /* 0xfffffffe03077836 */ /* 0x004fca0000000000 */
        /* <DEDUP_REMOVED lines=17> */
[----:B------:R-:W-:Y:S01]  /*e760*/  IMAD.MOV.U32 R0, RZ, RZ, 0x1 ;  /* 0x00000001ff007424 */ /* 0x000fe200078e00ff */
[----:B------:R-:W-:-:S04]  /*e770*/  MOV R11, UR5 ;  /* 0x00000005000b7c02 */ /* 0x000fc80008000f00 */
[----:B------:R-:W-:-:S07]  /*e780*/  LOP3.LUT R11, R11, 0x1, RZ, 0xc0, !PT ;  /* 0x000000010b0b7812 */ /* 0x000fce00078ec0ff */
[----:B------:R-:W-:Y:S05]  /*e790*/  @!P0 BRA `(.L_x_4263) ;  /* 0x0000001400e88947 */ /* 0x000fea0003800000 */
[----:B------:R-:W-:Y:S01]  /*e7a0*/  R2UR UR4, R11 ;  /* 0x000000000b0472ca */ /* 0x000fe200000e0000 */
[----:B------:R-:W-:Y:S01]  /*e7b0*/  BSSY B0, `(.L_x_4263) ;  /* 0x0000178000007945 */ /* 0x000fe20003800000 */
[----:B------:R-:W-:-:S11]  /*e7c0*/  MOV R0, 0x1 ;  /* 0x0000000100007802 */ /* 0x000fd60000000f00 */
[----:B------:R-:W-:-:S06]  /*e7d0*/  UIADD3 UR4, UR5, -UR4, URZ ;  /* 0x8000000405047290 */ /* 0x000fcc000fffe03f */
[----:B------:R-:W-:-:S07]  /*e7e0*/  IMAD.U32 R8, RZ, RZ, UR4 ;  /* 0x00000004ff087e24 */ /* 0x000fce000f8e00ff */
.L_x_4304:
[----:B------:R-:W-:Y:S01]  /*e7f0*/  ISETP.NE.AND P0, PT, R19, RZ, PT ;  /* 0x000000ff1300720c */ /* 0x000fe20003f05270 */
[----:B------:R-:W-:Y:S01]  /*e800*/  VIADD R8, R8, 0xfffffffe ;  /* 0xfffffffe08087836 */ /* 0x000fe20000000000 */
[----:B------:R-:W-:Y:S04]  /*e810*/  BSSY B1, `(.L_x_4264) ;  /* 0x00000b6000017945 */ /* 0x000fe80003800000 */
[----:B------:R-:W-:-:S07]  /*e820*/  ISETP.NE.AND P1, PT, R8, RZ, PT ;  /* 0x000000ff0800720c */ /* 0x000fce0003f25270 */
[----:B0-----:R-:W-:Y:S06]  /*e830*/  @!P0 BRA `(.L_x_4265) ;  /* 0x0000000800cc8947 */ /* 0x001fec0003800000 */
[----:B------:R-:W2:Y:S01]  /*e840*/  LDL R2, [R1] ;  /* 0x0000000001027983 */ /* 0x000ea20000100800 */
[----:B------:R-:W-:Y:S02]  /*e850*/  MOV R13, R7 ;  /* 0x00000007000d7202 */ /* 0x000fe40000000f00 */
        /* <DEDUP_REMOVED lines=21> */
.L_x_4266:
[----:B------:R-:W1:Y:S01]  /*e9b0*/  S2R R2, SR_TID.X ;  /* 0x0000000000027919 */ /* 0x000e620000002100 */
[----:B------:R-:W-:Y:S01]  /*e9c0*/  BSSY B2, `(.L_x_4267) ;  /* 0x0000006000027945 */ /* 0x000fe20003800000 */
[----:B-1----:R-:W-:Y:S02]  /*e9d0*/  LOP3.LUT R3, R2, 0x7f, RZ, 0xc0, !PT ;  /* 0x0000007f02037812 */ /* 0x002fe400078ec0ff */
[----:B------:R-:W-:Y:S02]  /*e9e0*/  SHF.L.U32 R2, R0, 0x1f, RZ ;  /* 0x0000001f00027819 */ /* 0x000fe400000006ff */
[----:B------:R-:W-:Y:S02]  /*e9f0*/  ISETP.NE.AND P2, PT, R3, RZ, PT ;  /* 0x000000ff0300720c */ /* 0x000fe40003f45270 */
[----:B------:R-:W1:Y:S02]  /*ea00*/  SYNCS.PHASECHK.TRANS64.TRYWAIT P0, [UR38+0x28c48], R2 ;  /* 0x028c4802ff0075a7 */ /* 0x000e640008000166 */
[----:B-1----:R-:W-:Y:S09]  /*ea10*/  @!P0 BRA `(.L_x_4268) ;  /* 0x0000002c00808947 */ /* 0x002ff20003800000 */
.L_x_4353:
[----:B------:R-:W-:Y:S05]  /*ea20*/  BSYNC B2 ;  /* 0x0000000000027941 */ /* 0x000fea0003800000 */
.L_x_4267:
[----:B------:R-:W-:Y:S04]  /*ea30*/  BSSY B2, `(.L_x_4269) ;  /* 0x0000007000027945 */ /* 0x000fe80003800000 */
[----:B------:R-:W-:Y:S05]  /*ea40*/  @P2 BRA `(.L_x_4270) ;  /* 0x0000000000142947 */ /* 0x000fea0003800000 */
[----:B------:R-:W-:Y:S01]  /*ea50*/  ISETP.NE.AND P0, PT, R10, RZ, PT ;  /* 0x000000ff0a00720c */ /* 0x000fe20003f05270 */
[----:B-1----:R-:W-:-:S04]  /*ea60*/  IMAD.MOV.U32 R3, RZ, RZ, 0x2000 ;  /* 0x00002000ff037424 */ /* 0x002fc800078e00ff */
[----:B------:R2:W-:Y:S08]  /*ea70*/  SYNCS.ARRIVE.TRANS64 RZ, [UR38+0x28c38], R3 ;  /* 0x028c3803ffff79a7 */ /* 0x0005f00008000026 */
[----:B--2---:R-:W-:Y:S05]  /*ea80*/  @!P0 BRA `(.L_x_4270) ;  /* 0x0000000000048947 */ /* 0x004fea0003800000 */
[----:B------:R-:W-:Y:S01]  /*ea90*/  BPT.TRAP 0x1 ;  /* 0x000000040000795c */ /* 0x000fe20000300000 */
.L_x_4270:
[----:B------:R-:W-:Y:S05]  /*eaa0*/  BSYNC B2 ;  /* 0x0000000000027941 */ /* 0x000fea0003800000 */
.L_x_4269:
        /* <DEDUP_REMOVED lines=11> */
.L_x_4271:
        /* <DEDUP_REMOVED lines=10> */
.L_x_4354:
[----:B------:R-:W-:Y:S05]  /*ec00*/  BSYNC B2 ;  /* 0x0000000000027941 */ /* 0x000fea0003800000 */
.L_x_4272:
[----:B------:R-:W-:Y:S01]  /*ec10*/  BSSY B2, `(.L_x_4274) ;  /* 0x0000009000027945 */ /* 0x000fe20003800000 */
[----:B01----:R-:W-:Y:S01]  /*ec20*/  IMAD.MOV.U32 R2, RZ, RZ, 0x0 ;  /* 0x00000000ff027424 */ /* 0x003fe200078e00ff */
[----:B------:R-:W-:Y:S02]  /*ec30*/  MOV R3, 0x14f00000 ;  /* 0x14f0000000037802 */ /* 0x000fe40000000f00 */
[----:B------:R-:W-:Y:S05]  /*ec40*/  @P2 BRA `(.L_x_4275) ;  /* 0x0000000000142947 */ /* 0x000fea0003800000 */
[----:B------:R-:W-:Y:S01]  /*ec50*/  ISETP.NE.AND P0, PT, R10, RZ, PT ;  /* 0x000000ff0a00720c */ /* 0x000fe20003f05270 */
[----:B------:R-:W-:-:S04]  /*ec60*/  IMAD.MOV.U32 R12, RZ, RZ, 0x10000 ;  /* 0x00010000ff0c7424 */ /* 0x000fc800078e00ff */
[----:B------:R0:W-:Y:S08]  /*ec70*/  SYNCS.ARRIVE.TRANS64 RZ, [UR38+0x28c58], R12 ;  /* 0x028c580cffff79a7 */ /* 0x0001f00008000026 */
[----:B0-----:R-:W-:Y:S05]  /*ec80*/  @!P0 BRA `(.L_x_4275) ;  /* 0x0000000000048947 */ /* 0x001fea0003800000 */
[----:B------:R-:W-:Y:S01]  /*ec90*/  BPT.TRAP 0x1 ;  /* 0x000000040000795c */ /* 0x000fe20000300000 */
.L_x_4275:
[----:B------:R-:W-:Y:S05]  /*eca0*/  BSYNC B2 ;  /* 0x0000000000027941 */ /* 0x000fea0003800000 */
.L_x_4274:
        /* <DEDUP_REMOVED lines=9> */
.L_x_4276:
        /* <DEDUP_REMOVED lines=13> */
.L_x_4277:
        /* <DEDUP_REMOVED lines=13> */
.L_x_4278:
        /* <DEDUP_REMOVED lines=13> */
.L_x_4279:
        /* <DEDUP_REMOVED lines=13> */
.L_x_4280:
        /* <DEDUP_REMOVED lines=13> */
.L_x_4281:
        /* <DEDUP_REMOVED lines=13> */
.L_x_4282:
        /* <DEDUP_REMOVED lines=13> */
.L_x_4283:
        /* <DEDUP_REMOVED lines=8> */
.L_x_4265:
[----:B------:R-:W-:Y:S05]  /*f370*/  BSYNC B1 ;  /* 0x0000000000017941 */ /* 0x000fea0003800000 */
.L_x_4264:
        /* <DEDUP_REMOVED lines=25> */
[----:B------:R-:W-:-:S05]  /*f510*/  IADD3 R3, -R13, RZ, RZ ;  /* 0x000000ff0d037210 */ /* 0x000fca0007ffe1ff */
[----:B------:R-:W-:-:S07]  /*f520*/  IMAD R12, R14, R3, R12 ;  /* 0x000000030e0c7224 */ /* 0x000fce00078e020c */
.L_x_4286:
[----:B------:R-:W1:Y:S01]  /*f530*/  S2R R2, SR_TID.X ;  /* 0x0000000000027919 */ /* 0x000e620000002100 */
[----:B------:R-:W-:Y:S01]  /*f540*/  BSSY B2, `(.L_x_4287) ;  /* 0x0000006000027945 */ /* 0x000fe20003800000 */
[----:B-1----:R-:W-:Y:S02]  /*f550*/  LOP3.LUT R3, R2, 0x7f, RZ, 0xc0, !PT ;  /* 0x0000007f02037812 */ /* 0x002fe400078ec0ff */
[----:B------:R-:W-:Y:S02]  /*f560*/  SHF.L.U32 R2, R0, 0x1f, RZ ;  /* 0x0000001f00027819 */ /* 0x000fe400000006ff */
[----:B------:R-:W-:Y:S02]  /*f570*/  ISETP.NE.AND P2, PT, R3, RZ, PT ;  /* 0x000000ff0300720c */ /* 0x000fe40003f45270 */
[----:B------:R-:W1:Y:S02]  /*f580*/  SYNCS.PHASECHK.TRANS64.TRYWAIT P0, [UR38+0x28c40], R2 ;  /* 0x028c4002ff0075a7 */ /* 0x000e640008000166 */
[----:B-1----:R-:W-:Y:S09]  /*f590*/  @!P0 BRA `(.L_x_4288) ;  /* 0x0000002000d08947 */ /* 0x002ff20003800000 */
.L_x_4355:
[----:B------:R-:W-:Y:S05]  /*f5a0*/  BSYNC B2 ;  /* 0x0000000000027941 */ /* 0x000fea0003800000 */
.L_x_4287:
[----:B------:R-:W-:Y:S04]  /*f5b0*/  BSSY B2, `(.L_x_4289) ;  /* 0x0000007000027945 */ /* 0x000fe80003800000 */
[----:B------:R-:W-:Y:S05]  /*f5c0*/  @P2 BRA `(.L_x_4290) ;  /* 0x0000000000142947 */ /* 0x000fea0003800000 */
[----:B------:R-:W-:Y:S01]  /*f5d0*/  ISETP.NE.AND P0, PT, R10, RZ, PT ;  /* 0x000000ff0a00720c */ /* 0x000fe20003f05270 */
[----:B-1----:R-:W-:-:S04]  /*f5e0*/  IMAD.MOV.U32 R3, RZ, RZ, 0x2000 ;  /* 0x00002000ff037424 */ /* 0x002fc800078e00ff */
[----:B------:R2:W-:Y:S08]  /*f5f0*/  SYNCS.ARRIVE.TRANS64 RZ, [UR38+0x28c30], R3 ;  /* 0x028c3003ffff79a7 */ /* 0x0005f00008000026 */
[----:B--2---:R-:W-:Y:S05]  /*f600*/  @!P0 BRA `(.L_x_4290) ;  /* 0x0000000000048947 */ /* 0x004fea0003800000 */
[----:B------:R-:W-:Y:S01]  /*f610*/  BPT.TRAP 0x1 ;  /* 0x000000040000795c */ /* 0x000fe20000300000 */
.L_x_4290:
[----:B------:R-:W-:Y:S05]  /*f620*/  BSYNC B2 ;  /* 0x0000000000027941 */ /* 0x000fea0003800000 */
.L_x_4289:
[----:B0-----:R-:W-:Y:S01]  /*f630*/  IMAD.MOV.U32 R4, RZ, RZ, RZ ;  /* 0x000000ffff047224 */ /* 0x001fe200078e00ff */
        /* <DEDUP_REMOVED lines=10> */
.L_x_4291:
        /* <DEDUP_REMOVED lines=11> */
.L_x_4356:
[----:B------:R-:W-:Y:S05]  /*f790*/  BSYNC B2 ;  /* 0x0000000000027941 */ /* 0x000fea0003800000 */
.L_x_4292:
        /* <DEDUP_REMOVED lines=9> */
.L_x_4295:
[----:B------:R-:W-:Y:S05]  /*f830*/  BSYNC B2 ;  /* 0x0000000000027941 */ /* 0x000fea0003800000 */
.L_x_4294:
        /* <DEDUP_REMOVED lines=9> */
.L_x_4296:
        /* <DEDUP_REMOVED lines=13> */
.L_x_4297:
        /* <DEDUP_REMOVED lines=13> */
.L_x_4298:
        /* <DEDUP_REMOVED lines=13> */
.L_x_4299:
        /* <DEDUP_REMOVED lines=13> */
.L_x_4300:
        /* <DEDUP_REMOVED lines=13> */
.L_x_4301:
        /* <DEDUP_REMOVED lines=13> */
.L_x_4302:
        /* <DEDUP_REMOVED lines=13> */
.L_x_4303:
        /* <DEDUP_REMOVED lines=8> */
.L_x_4285:
[----:B------:R-:W-:Y:S05]  /*ff00*/  BSYNC B1 ;  /* 0x0000000000017941 */ /* 0x000fea0003800000 */
.L_x_4284:
[----:B------:R-:W-:Y:S01]  /*ff10*/  VIADD R7, R7, 0xfffffffe ;  /* 0xfffffffe07077836 */ /* 0x000fe20000000000 */
[----:B------:R-:W-:Y:S06]  /*ff20*/  @P1 BRA `(.L_x_4304) ;  /* 0xffffffe800301947 */ /* 0x000fec000383ffff */
[----:B------:R-:W-:Y:S05]  /*ff30*/  BSYNC B0 ;  /* 0x0000000000007941 */ /* 0x000fea0003800000 */
.L_x_4263:
        /* <DEDUP_REMOVED lines=17> */
[----:B------:R-:W-:Y:S02]  /*10050*/  SHF.R.S32.HI R3, RZ, 0x1f, R5 ;  /* 0x0000001fff037819 */ /* 0x000fe40000011405 */
        /* <DEDUP_REMOVED lines=9> */
.L_x_4307:
[----:B------:R-:W2:Y:S01]  /*100f0*/  S2R R2, SR_TID.X ;  /* 0x0000000000027919 */ /* 0x000ea20000002100 */
[----:B------:R-:W-:Y:S01]  /*10100*/  BSSY B1, `(.L_x_4308) ;  /* 0x0000006000017945 */ /* 0x000fe20003800000 */
[----:B--2---:R-:W-:Y:S02]  /*10110*/  LOP3.LUT R3, R2, 0x7f, RZ, 0xc0, !PT ;  /* 0x0000007f02037812 */ /* 0x004fe400078ec0ff */
[----:B------:R-:W-:Y:S02]  /*10120*/  SHF.L.U32 R2, R0, 0x1f, RZ ;  /* 0x0000001f00027819 */ /* 0x000fe400000006ff */
[----:B------:R-:W-:Y:S02]  /*10130*/  ISETP.NE.AND P1, PT, R3, RZ, PT ;  /* 0x000000ff0300720c */ /* 0x000fe40003f25270 */
[----:B------:R-:W2:Y:S02]  /*10140*/  SYNCS.PHASECHK.TRANS64.TRYWAIT P0, [UR38+0x28c48], R2 ;  /* 0x028c4802ff0075a7 */ /* 0x000ea40008000166 */
[----:B--2---:R-:W-:Y:S09]  /*10150*/  @!P0 BRA `(.L_x_4309) ;  /* 0x0000001800108947 */ /* 0x004ff20003800000 */
.L_x_4357:
[----:B------:R-:W-:Y:S05]  /*10160*/  BSYNC B1 ;  /* 0x0000000000017941 */ /* 0x000fea0003800000 */
.L_x_4308:
[----:B------:R-:W-:Y:S04]  /*10170*/  BSSY B1, `(.L_x_4310) ;  /* 0x0000007000017945 */ /* 0x000fe80003800000 */
[----:B------:R-:W-:Y:S05]  /*10180*/  @P1 BRA `(.L_x_4311) ;  /* 0x0000000000141947 */ /* 0x000fea0003800000 */
[----:B------:R-:W-:Y:S02]  /*10190*/  ISETP.NE.AND P0, PT, R10, RZ, PT ;  /* 0x000000ff0a00720c */ /* 0x000fe40003f05270 */
[----:B--2---:R-:W-:-:S04]  /*101a0*/  MOV R3, 0x2000 ;  /* 0x0000200000037802 */ /* 0x004fc80000000f00 */
[----:B------:R3:W-:Y:S07]  /*101b0*/  SYNCS.ARRIVE.TRANS64 RZ, [UR38+0x28c38], R3 ;  /* 0x028c3803ffff79a7 */ /* 0x0007ee0008000026 */
[----:B------:R-:W-:Y:S05]  /*101c0*/  @!P0 BRA `(.L_x_4311) ;  /* 0x0000000000048947 */ /* 0x000fea0003800000 */
[----:B------:R-:W-:Y:S01]  /*101d0*/  BPT.TRAP 0x1 ;  /* 0x000000040000795c */ /* 0x000fe20000300000 */
.L_x_4311:
[----:B------:R-:W-:Y:S05]  /*101e0*/  BSYNC B1 ;  /* 0x0000000000017941 */ /* 0x000fea0003800000 */
.L_x_4310:
        /* <DEDUP_REMOVED lines=11> */
.L_x_4312:
[----:B------:R-:W-:-:S13]  /*102a0*/  @P0 ELECT P2, URZ, PT ;  /* 0x00000000003f082f */ /* 0x000fda0003840000 */
[----:B-----5:R-:W-:Y:S01]  /*102b0*/  @P2 R2UR UR13, R16 ;  /* 0x00000000100d22ca */ /* 0x020fe200000e0000 */
[----:B------:R-:W-:Y:S01]  /*102c0*/  UMOV UR12, UR36 ;  /* 0x00000024000c7c82 */ /* 0x000fe20008000000 */
[----:B------:R-:W-:Y:S02]  /*102d0*/  @P2 R2UR UR11, R7 ;  /* 0x00000000070b22ca */ /* 0x000fe400000e0000 */
[----:B------:R-:W-:Y:S02]  /*102e0*/  @P2 PLOP3.LUT P0, PT, P2, PT, PT, 0x8, 0x0 ;  /* 0x000000000000281c */ /* 0x000fe4000170e170 */
[----:B------:R-:W-:-:S09]  /*102f0*/  PLOP3.LUT P2, PT, PT, PT, PT, 0x8, 0x0 ;  /* 0x000000000000781c */ /* 0x000fd20003f4e170 */
[----:B------:R4:W-:Y:S02]  /*10300*/  UTMALDG.4D [UR8], [UR4], desc[UR6] ;  /* 0x00000608040075b4 */ /* 0x0009e40008019000 */
[----:B----4-:R-:W-:Y:S05]  /*10310*/  @P0 BRA.U.ANY `(.L_x_4312) ;  /* 0xfffffffd00e00947 */ /* 0x010fea000393ffff */
[----:B------:R-:W4:Y:S01]  /*10320*/  SYNCS.PHASECHK.TRANS64.TRYWAIT P0, [UR38+0x28c68], R2 ;  /* 0x028c6802ff0075a7 */ /* 0x000f220008000166 */
[----:B------:R-:W-:Y:S04]  /*10330*/  BSSY B1, `(.L_x_4313) ;  /* 0x0000002000017945 */ /* 0x000fe80003800000 */
[----:B----4-:R-:W-:Y:S05]  /*10340*/  @!P0 BRA `(.L_x_4314) ;  /* 0x0000001400ac8947 */ /* 0x010fea0003800000 */
.L_x_4358:
[----:B------:R-:W-:Y:S05]  /*10350*/  BSYNC B1 ;  /* 0x0000000000017941 */ /* 0x000fea0003800000 */
.L_x_4313:
[----:B------:R-:W-:Y:S01]  /*10360*/  BSSY B1, `(.L_x_4315) ;  /* 0x0000009000017945 */ /* 0x000fe20003800000 */
[----:B--2---:R-:W-:Y:S01]  /*10370*/  MOV R2, 0x0 ;  /* 0x0000000000027802 */ /* 0x004fe20000000f00 */
[----:B---3--:R-:W-:Y:S02]  /*10380*/  IMAD.MOV.U32 R3, RZ, RZ, 0x14f00000 ;  /* 0x14f00000ff037424 */ /* 0x008fe400078e00ff */
[----:B------:R-:W-:Y:S05]  /*10390*/  @P1 BRA `(.L_x_4316) ;  /* 0x0000000000141947 */ /* 0x000fea0003800000 */
[----:B------:R-:W-:Y:S01]  /*103a0*/  ISETP.NE.AND P0, PT, R10, RZ, PT ;  /* 0x000000ff0a00720c */ /* 0x000fe20003f05270 */
[----:B0-----:R-:W-:-:S04]  /*103b0*/  IMAD.MOV.U32 R5, RZ, RZ, 0x10000 ;  /* 0x00010000ff057424 */ /* 0x001fc800078e00ff */
[----:B------:R2:W-:Y:S08]  /*103c0*/  SYNCS.ARRIVE.TRANS64 RZ, [UR38+0x28c58], R5 ;  /* 0x028c5805ffff79a7 */ /* 0x0005f00008000026 */
[----:B--2---:R-:W-:Y:S05]  /*103d0*/  @!P0 BRA `(.L_x_4316) ;  /* 0x0000000000048947 */ /* 0x004fea0003800000 */
[----:B------:R-:W-:Y:S01]  /*103e0*/  BPT.TRAP 0x1 ;  /* 0x000000040000795c */ /* 0x000fe20000300000 */
.L_x_4316:
[----:B------:R-:W-:Y:S05]  /*103f0*/  BSYNC B1 ;  /* 0x0000000000017941 */ /* 0x000fea0003800000 */
.L_x_4315:
        /* <DEDUP_REMOVED lines=9> */
.L_x_4317:
        /* <DEDUP_REMOVED lines=13> */
.L_x_4318:
        /* <DEDUP_REMOVED lines=13> */
.L_x_4319:
        /* <DEDUP_REMOVED lines=13> */
.L_x_4320:
        /* <DEDUP_REMOVED lines=13> */
.L_x_4321:
        /* <DEDUP_REMOVED lines=13> */
.L_x_4322:
        /* <DEDUP_REMOVED lines=13> */
.L_x_4323:
        /* <DEDUP_REMOVED lines=13> */
.L_x_4324:
        /* <DEDUP_REMOVED lines=8> */
.L_x_4306:
[----:B------:R-:W-:Y:S05]  /*10ac0*/  BSYNC B0 ;  /* 0x0000000000007941 */ /* 0x000fea0003800000 */
.L_x_4305:
[----:B------:R-:W-:Y:S01]  /*10ad0*/  LOP3.LUT R0, R0, 0x1, RZ, 0x3c, !PT ;  /* 0x0000000100007812 */ /* 0x000fe200078e3cff */
[----:B------:R-:W-:Y:S01]  /*10ae0*/  IMAD.MOV.U32 R9, RZ, RZ, RZ ;  /* 0x000000ffff097224 */ /* 0x000fe200078e00ff */
[----:B------:R-:W-:-:S07]  /*10af0*/  MOV R6, RZ ;  /* 0x000000ff00067202 */ /* 0x000fce0000000f00 */
.L_x_4236:
[----:B------:R-:W2:Y:S01]  /*10b00*/  S2R R3, SR_CgaCtaId ;  /* 0x0000000000037919 */ /* 0x000ea20000008800 */
[----:B------:R-:W-:Y:S02]  /*10b10*/  MOV R2, 0x400 ;  /* 0x0000040000027802 */ /* 0x000fe40000000f00 */
[----:B------:R-:W-:Y:S02]  /*10b20*/  SHF.L.U32 R9, R9, 0x1f, RZ ;  /* 0x0000001f09097819 */ /* 0x000fe400000006ff */
[----:B--2---:R-:W-:-:S04]  /*10b30*/  LEA R2, R3, R2, 0x18 ;  /* 0x0000000203027211 */ /* 0x004fc800078ec0ff */
[----:B------:R-:W2:Y:S02]  /*10b40*/  SYNCS.PHASECHK.TRANS64.TRYWAIT P0, [R2+URZ+0x28c20], R9 ;  /* 0x028c2009020075a7 */ /* 0x000ea4000800017f */
[----:B--2---:R-:W-:Y:S05]  /*10b50*/  @!P0 BRA `(.L_x_4325) ;  /* 0x0000000c00c08947 */ /* 0x004fea0003800000 */
.L_x_4359:
[----:B------:R-:W-:-:S03]  /*10b60*/  UMOV UR4, 0xffffffff ;  /* 0xffffffff00047882 */ /* 0x000fc60000000000 */
[----:B------:R-:W-:Y:S05]  /*10b70*/  BRA.DIV UR4, `(.L_x_4326) ;  /* 0x0000000e04cc7947 */ /* 0x000fea000b800000 */
[----:B------:R-:W3:Y:S02]  /*10b80*/  S2R R3, SR_TID.X ;  /* 0x0000000000037919 */ /* 0x000ee40000002100 */
[----:B---3--:R-:W-:-:S04]  /*10b90*/  SHF.R.U32.HI R3, RZ, 0x5, R3 ;  /* 0x00000005ff037819 */ /* 0x008fc80000011603 */
[----:B------:R-:W-:-:S05]  /*10ba0*/  LOP3.LUT R3, R3, 0x3, RZ, 0xc0, !PT ;  /* 0x0000000303037812 */ /* 0x000fca00078ec0ff */
[----:B------:R3:W4:Y:S02]  /*10bb0*/  SHFL.IDX PT, R14, R3, RZ, 0x1f ;  /* 0x00001fff030e7589 */ /* 0x00072400000e0000 */
.L_x_4362:
[----:B----4-:R-:W-:-:S13]  /*10bc0*/  ISETP.NE.AND P0, PT, R14, RZ, PT ;  /* 0x000000ff0e00720c */ /* 0x010fda0003f05270 */
[----:B------:R-:W-:Y:S05]  /*10bd0*/  @P0 BRA `(.L_x_4187) ;  /* 0x0000000000880947 */ /* 0x000fea0003800000 */
[----:B------:R-:W-:-:S03]  /*10be0*/  UMOV UR4, 0xffffffff ;  /* 0xffffffff00047882 */ /* 0x000fc60000000000 */
[----:B------:R-:W-:Y:S05]  /*10bf0*/  BRA.DIV UR4, `(.L_x_4327) ;  /* 0x0000000e04e07947 */ /* 0x000fea000b800000 */
[----:B------:R-:W-:-:S13]  /*10c00*/  ELECT P6, URZ, PT ;  /* 0x00000000003f782f */ /* 0x000fda00038c0000 */
.L_x_4365:
[----:B------:R-:W-:Y:S05]  /*10c10*/  @!P6 BRA `(.L_x_4187) ;  /* 0x000000000078e947 */ /* 0x000fea0003800000 */
[----:B------:R-:W-:-:S06]  /*10c20*/  ULOP3.LUT UR4, UR42, 0x2, URZ, 0xfc, !UPT ;  /* 0x000000022a047892 */ /* 0x000fcc000f8efc3f */
[----:B---3--:R-:W-:-:S05]  /*10c30*/  IMAD.U32 R3, RZ, RZ, UR4 ;  /* 0x00000004ff037e24 */ /* 0x008fca000f8e00ff */
[----:B------:R-:W-:-:S13]  /*10c40*/  ISETP.NE.AND P2, PT, R3, 0x3, PT ;  /* 0x000000030300780c */ /* 0x000fda0003f45270 */
[----:B------:R-:W-:Y:S05]  /*10c50*/  @!P2 BRA `(.L_x_4328) ;  /* 0x000000000004a947 */ /* 0x000fea0003800000 */
[----:B------:R-:W-:Y:S01]  /*10c60*/  BPT.TRAP 0x1 ;  /* 0x000000040000795c */ /* 0x000fe20000300000 */
.L_x_4328:
[----:B------:R-:W-:Y:S01]  /*10c70*/  IADD3 R8, R2, 0x28c40, RZ ;  /* 0x00028c4002087810 */ /* 0x000fe20007ffe0ff */
[----:B------:R-:W-:Y:S01]  /*10c80*/  VIADD R3, R6, 0x1 ;  /* 0x0000000106037836 */ /* 0x000fe20000000000 */
[----:B------:R-:W-:-:S03]  /*10c90*/  SHF.L.U32 R4, R0, 0x1f, RZ ;  /* 0x0000001f00047819 */ /* 0x000fc600000006ff */
[----:B------:R-:W-:Y:S01]  /*10ca0*/  IMAD R7, R6, 0x8, R8 ;  /* 0x0000000806077824 */ /* 0x000fe200078e0208 */
[----:B------:R-:W-:-:S03]  /*10cb0*/  ISETP.NE.AND P1, PT, R3, 0x2, PT ;  /* 0x000000020300780c */ /* 0x000fc60003f25270 */
[----:B------:R-:W3:Y:S01]  /*10cc0*/  SYNCS.PHASECHK.TRANS64.TRYWAIT P0, [R7+URZ], R4 ;  /* 0x00000004070075a7 */ /* 0x000ee2000800017f */
[----:B0-----:R-:W-:Y:S02]  /*10cd0*/  SEL R5, RZ, 0x1, P1 ;  /* 0x00000001ff057807 */ /* 0x001fe40000800000 */
[----:B------:R-:W-:Y:S02]  /*10ce0*/  SEL R3, R3, RZ, P1 ;  /* 0x000000ff03037207 */ /* 0x000fe40000800000 */
[----:B------:R-:W-:Y:S02]  /*10cf0*/  LOP3.LUT R0, R0, R5, RZ, 0x3c, !PT ;  /* 0x0000000500007212 */ /* 0x000fe400078e3cff */
[----:B------:R-:W-:Y:S02]  /*10d00*/  LEA R5, R3, R8, 0x3 ;  /* 0x0000000803057211 */ /* 0x000fe400078e18ff */
[----:B------:R-:W-:Y:S01]  /*10d10*/  SHF.L.U32 R0, R0, 0x1f, RZ ;  /* 0x0000001f00007819 */ /* 0x000fe200000006ff */
[----:B---3--:R-:W-:Y:S06]  /*10d20*/  @!P0 BRA `(.L_x_4329) ;  /* 0x0000000c00b48947 */ /* 0x008fec0003800000 */
.L_x_4366:
[----:B------:R-:W3:Y:S02]  /*10d30*/  SYNCS.PHASECHK.TRANS64.TRYWAIT P0, [R5+URZ], R0 ;  /* 0x00000000050075a7 */ /* 0x000ee4000800017f */
[----:B---3--:R-:W-:Y:S05]  /*10d40*/  @!P0 BRA `(.L_x_4330) ;  /* 0x0000000c00c08947 */ /* 0x008fea0003800000 */
.L_x_4367:
[----:B------:R-:W-:Y:S05]  /*10d50*/  @!P2 BRA `(.L_x_4331) ;  /* 0x000000000004a947 */ /* 0x000fea0003800000 */
[----:B------:R-:W-:Y:S01]  /*10d60*/  BPT.TRAP 0x1 ;  /* 0x000000040000795c */ /* 0x000fe20000300000 */
.L_x_4331:
[----:B--2---:R-:W-:-:S04]  /*10d70*/  VIADD R2, R2, 0x28c60 ;  /* 0x00028c6002027836 */ /* 0x004fc80000000000 */
[----:B---3--:R-:W-:-:S04]  /*10d80*/  IMAD R5, R6, 0x8, R2 ;  /* 0x0000000806057824 */ /* 0x008fc800078e0202 */
[----:B------:R-:W2:Y:S02]  /*10d90*/  SYNCS.PHASECHK.TRANS64.TRYWAIT P0, [R5+URZ], R4 ;  /* 0x00000004050075a7 */ /* 0x000ea4000800017f */
[----:B--2---:R-:W-:Y:S05]  /*10da0*/  @!P0 BRA `(.L_x_4332) ;  /* 0x0000000c00bc8947 */ /* 0x004fea0003800000 */
.L_x_4368:
[----:B------:R-:W-:-:S07]  /*10db0*/  LEA R3, R3, R2, 0x3 ;  /* 0x0000000203037211 */ /* 0x000fce00078e18ff */
.L_x_4333:
[----:B---3--:R3:W4:Y:S02]  /*10dc0*/  SYNCS.PHASECHK.TRANS64.TRYWAIT P0, [R3+URZ], R0 ;  /* 0x00000000030075a7 */ /* 0x008724000800017f */
[----:B----4-:R-:W-:Y:S05]  /*10dd0*/  @!P0 NANOSLEEP.SYNCS 0x989680 ;  /* 0x009896800000895d */ /* 0x010fea0003900000 */
[----:B------:R-:W4:Y:S02]  /*10de0*/  @!P0 SYNCS.PHASECHK.TRANS64 P0, [R3+URZ], R0 ;  /* 0x00000000030085a7 */ /* 0x000f24000800007f */
[----:B----4-:R-:W-:Y:S05]  /*10df0*/  @!P0 BRA `(.L_x_4333) ;  /* 0xfffffffc00f08947 */ /* 0x010fea000383ffff */
.L_x_4187:
[----:B------:R-:W-:Y:S05]  /*10e00*/  BSYNC B6 ;  /* 0x0000000000067941 */ /* 0x000fea0003800000 */
.L_x_4184:
[----:B------:R-:W-:Y:S05]  /*10e10*/  EXIT ;  /* 0x000000000000794d */ /* 0x000fea0003800000 */
.L_x_4192:
[----:B0-----:R-:W-:-:S04]  /*10e20*/  IMAD.U32 R5, RZ, RZ, UR5 ;  /* 0x00000005ff057e24 */ /* 0x001fc8000f8e00ff */
[----:B------:R0:W1:Y:S03]  /*10e30*/  SYNCS.PHASECHK.TRANS64.TRYWAIT P1, [R5+URZ+0x28c50], R2 ;  /* 0x028c5002050075a7 */ /* 0x000066000802017f */
[----:B-1----:R-:W-:Y:S05]  /*10e40*/  @!P1 NANOSLEEP.SYNCS 0x989680 ;  /* 0x009896800000995d */ /* 0x002fea0003900000 */
[----:B------:R-:W1:Y:S02]  /*10e50*/  @!P1 SYNCS.PHASECHK.TRANS64 P1, [R5+URZ+0x28c50], R2 ;  /* 0x028c5002050095a7 */ /* 0x000e64000802007f */
[----:B-1----:R-:W-:Y:S05]  /*10e60*/  @!P1 BRA `(.L_x_4192) ;  /* 0xfffffffc00ec9947 */ /* 0x002fea000383ffff */
[----:B------:R-:W-:Y:S05]  /*10e70*/  BRA `(.L_x_4334) ;  /* 0xffffff0400c87947 */ /* 0x000fea000383ffff */
.L_x_4197:
[----:B-1----:R-:W-:-:S04]  /*10e80*/  IMAD.U32 R5, RZ, RZ, UR7 ;  /* 0x00000007ff057e24 */ /* 0x002fc8000f8e00ff */
[----:B------:R1:W2:Y:S03]  /*10e90*/  SYNCS.PHASECHK.TRANS64.TRYWAIT P1, [R5+URZ+0x28c50], R2 ;  /* 0x028c5002050075a7 */ /* 0x0002a6000802017f */
[----:B--2---:R-:W-:Y:S05]  /*10ea0*/  @!P1 NANOSLEEP.SYNCS 0x989680 ;  /* 0x009896800000995d */ /* 0x004fea0003900000 */
[----:B------:R-:W2:Y:S02]  /*10eb0*/  @!P1 SYNCS.PHASECHK.TRANS64 P1, [R5+URZ+0x28c50], R2 ;  /* 0x028c5002050095a7 */ /* 0x000ea4000802007f */
[----:B--2---:R-:W-:Y:S05]  /*10ec0*/  @!P1 BRA `(.L_x_4197) ;  /* 0xfffffffc00ec9947 */ /* 0x004fea000383ffff */
[----:B------:R-:W-:Y:S05]  /*10ed0*/  BRA `(.L_x_4196) ;  /* 0xffffff1000d07947 */ /* 0x000fea000383ffff */
.L_x_4201:
[----:B0-----:R-:W-:-:S04]  /*10ee0*/  MOV R0, UR39 ;  /* 0x0000002700007c02 */ /* 0x001fc80008000f00 */
[----:B------:R0:W1:Y:S03]  /*10ef0*/  SYNCS.PHASECHK.TRANS64.TRYWAIT P0, [R0+URZ+0x28c00], R13 ;  /* 0x028c000d000075a7 */ /* 0x000066000800017f */
[----:B-1----:R-:W-:Y:S05]  /*10f00*/  @!P0 NANOSLEEP.SYNCS 0x989680 ;  /* 0x009896800000895d */ /* 0x002fea0003900000 */
[----:B------:R-:W1:Y:S02]  /*10f10*/  @!P0 SYNCS.PHASECHK.TRANS64 P0, [R0+URZ+0x28c00], R13 ;  /* 0x028c000d000085a7 */ /* 0x000e64000800007f */
[----:B-1----:R-:W-:Y:S05]  /*10f20*/  @!P0 BRA `(.L_x_4201) ;  /* 0xfffffffc00ec8947 */ /* 0x002fea000383ffff */
[----:B------:R-:W-:Y:S05]  /*10f30*/  BRA `(.L_x_4335) ;  /* 0xffffff2800247947 */ /* 0x000fea000383ffff */
.L_x_4205:
[----:B-1----:R-:W-:-:S04]  /*10f40*/  IMAD.U32 R4, RZ, RZ, UR39 ;  /* 0x00000027ff047e24 */ /* 0x002fc8000f8e00ff */
[----:B------:R1:W2:Y:S03]  /*10f50*/  SYNCS.PHASECHK.TRANS64.TRYWAIT P2, [R4+URZ+0x28c30], R13 ;  /* 0x028c300d040075a7 */ /* 0x0002a6000804017f */
[----:B--2---:R-:W-:Y:S05]  /*10f60*/  @!P2 NANOSLEEP.SYNCS 0x989680 ;  /* 0x009896800000a95d */ /* 0x004fea0003900000 */
[----:B------:R-:W2:Y:S02]  /*10f70*/  @!P2 SYNCS.PHASECHK.TRANS64 P2, [R4+URZ+0x28c30], R13 ;  /* 0x028c300d0400a5a7 */ /* 0x000ea4000804007f */
[----:B--2---:R-:W-:Y:S05]  /*10f80*/  @!P2 BRA `(.L_x_4205) ;  /* 0xfffffffc00eca947 */ /* 0x004fea000383ffff */
[----:B------:R-:W-:Y:S05]  /*10f90*/  BRA `(.L_x_4204) ;  /* 0xffffff2800707947 */ /* 0x000fea000383ffff */
.L_x_4209:
[----:B---3--:R3:W4:Y:S02]  /*10fa0*/  SYNCS.PHASECHK.TRANS64.TRYWAIT P3, [R14+URZ+0x28c50], R13 ;  /* 0x028c500d0e0075a7 */ /* 0x008724000806017f */
[----:B----4-:R-:W-:Y:S05]  /*10fb0*/  @!P3 NANOSLEEP.SYNCS 0x989680 ;  /* 0x009896800000b95d */ /* 0x010fea0003900000 */
[----:B------:R-:W4:Y:S02]  /*10fc0*/  @!P3 SYNCS.PHASECHK.TRANS64 P3, [R14+URZ+0x28c50], R13 ;  /* 0x028c500d0e00b5a7 */ /* 0x000f24000806007f */
[----:B----4-:R-:W-:Y:S05]  /*10fd0*/  @!P3 BRA `(.L_x_4209) ;  /* 0xfffffffc00f0b947 */ /* 0x010fea000383ffff */
[----:B------:R-:W-:Y:S05]  /*10fe0*/  BRA `(.L_x_4208) ;  /* 0xffffff4000987947 */ /* 0x000fea000383ffff */
.L_x_4214:
[----:B-1----:R-:W-:-:S04]  /*10ff0*/  IMAD.U32 R4, RZ, RZ, UR30 ;  /* 0x0000001eff047e24 */ /* 0x002fc8000f8e00ff */
[----:B------:R1:W3:Y:S03]  /*11000*/  SYNCS.PHASECHK.TRANS64.TRYWAIT P3, [R4+URZ+0x28c30], R13 ;  /* 0x028c300d040075a7 */ /* 0x0002e6000806017f */
[----:B---3--:R-:W-:Y:S05]  /*11010*/  @!P3 NANOSLEEP.SYNCS 0x989680 ;  /* 0x009896800000b95d */ /* 0x008fea0003900000 */
[----:B------:R-:W3:Y:S02]  /*11020*/  @!P3 SYNCS.PHASECHK.TRANS64 P3, [R4+URZ+0x28c30], R13 ;  /* 0x028c300d0400b5a7 */ /* 0x000ee4000806007f */
[----:B---3--:R-:W-:Y:S05]  /*11030*/  @!P3 BRA `(.L_x_4214) ;  /* 0xfffffffc00ecb947 */ /* 0x008fea000383ffff */
[----:B------:R-:W-:Y:S05]  /*11040*/  BRA `(.L_x_4213) ;  /* 0xffffff4400c07947 */ /* 0x000fea000383ffff */
.L_x_4218:
[----:B-1----:R1:W2:Y:S02]  /*11050*/  SYNCS.PHASECHK.TRANS64.TRYWAIT P3, [R14+URZ+0x28c50], R13 ;  /* 0x028c500d0e0075a7 */ /* 0x0022a4000806017f */
[----:B--2---:R-:W-:Y:S05]  /*11060*/  @!P3 NANOSLEEP.SYNCS 0x989680 ;  /* 0x009896800000b95d */ /* 0x004fea0003900000 */
[----:B------:R-:W2:Y:S02]  /*11070*/  @!P3 SYNCS.PHASECHK.TRANS64 P3, [R14+URZ+0x28c50], R13 ;  /* 0x028c500d0e00b5a7 */ /* 0x000ea4000806007f */
[----:B--2---:R-:W-:Y:S05]  /*11080*/  @!P3 BRA `(.L_x_4218) ;  /* 0xfffffffc00f0b947 */ /* 0x004fea000383ffff */
[----:B------:R-:W-:Y:S05]  /*11090*/  BRA `(.L_x_4217) ;  /* 0xffffff64002c7947 */ /* 0x000fea000383ffff */
.L_x_4224:
[----:B-1----:R-:W-:-:S04]  /*110a0*/  MOV R4, UR26 ;  /* 0x0000001a00047c02 */ /* 0x002fc80008000f00 */
[----:B------:R1:W4:Y:S03]  /*110b0*/  SYNCS.PHASECHK.TRANS64.TRYWAIT P2, [R4+URZ+0x28c30], R11 ;  /* 0x028c300b040075a7 */ /* 0x000326000804017f */
[----:B----4-:R-:W-:Y:S05]  /*110c0*/  @!P2 NANOSLEEP.SYNCS 0x989680 ;  /* 0x009896800000a95d */ /* 0x010fea0003900000 */
[----:B------:R-:W4:Y:S02]  /*110d0*/  @!P2 SYNCS.PHASECHK.TRANS64 P2, [R4+URZ+0x28c30], R11 ;  /* 0x028c300b0400a5a7 */ /* 0x000f24000804007f */
[----:B----4-:R-:W-:Y:S05]  /*110e0*/  @!P2 BRA `(.L_x_4224) ;  /* 0xfffffffc00eca947 */ /* 0x010fea000383ffff */
[----:B------:R-:W-:Y:S05]  /*110f0*/  BRA `(.L_x_4223) ;  /* 0xffffff6800207947 */ /* 0x000fea000383ffff */
.L_x_4228:
[----:B--2---:R2:W3:Y:S02]  /*11100*/  SYNCS.PHASECHK.TRANS64.TRYWAIT P2, [R190+URZ+0x28c50], R11 ;  /* 0x028c500bbe0075a7 */ /* 0x0044e4000804017f */
[----:B---3--:R-:W-:Y:S05]  /*11110*/  @!P2 NANOSLEEP.SYNCS 0x989680 ;  /* 0x009896800000a95d */ /* 0x008fea0003900000 */
[----:B------:R-:W3:Y:S02]  /*11120*/  @!P2 SYNCS.PHASECHK.TRANS64 P2, [R190+URZ+0x28c50], R11 ;  /* 0x028c500bbe00a5a7 */ /* 0x000ee4000804007f */
[----:B---3--:R-:W-:Y:S05]  /*11130*/  @!P2 BRA `(.L_x_4228) ;  /* 0xfffffffc00f0a947 */ /* 0x008fea000383ffff */
[----:B------:R-:W-:Y:S05]  /*11140*/  BRA `(.L_x_4227) ;  /* 0xffffff8000387947 */ /* 0x000fea000383ffff */
.L_x_4241:
[----:B------:R-:W-:Y:S01]  /*11150*/  IMAD.MOV.U32 R13, RZ, RZ, R19 ;  /* 0x000000ffff0d7224 */ /* 0x000fe200078e0013 */
[----:B------:R-:W-:Y:S01]  /*11160*/  MOV R11, 0x1f ;  /* 0x0000001f000b7802 */ /* 0x000fe20000000f00 */
[----:B------:R-:W-:Y:S02]  /*11170*/  IMAD.MOV.U32 R12, RZ, RZ, RZ ;  /* 0x000000ffff0c7224 */ /* 0x000fe400078e00ff */
[----:B------:R-:W-:-:S07]  /*11180*/  IMAD.MOV.U32 R15, RZ, RZ, -0x1 ;  /* 0xffffffffff0f7424 */ /* 0x000fce00078e00ff */
[----:B------:R-:W-:Y:S05]  /*11190*/  WARPSYNC.COLLECTIVE R15, `(.L_x_4336) ;  /* 0x000000000f087348 */ /* 0x000fea0003c00000 */
[----:B------:R0:W1:Y:S02]  /*111a0*/  SHFL.IDX P6, R14, R13, R12, R11 ;  /* 0x0000000c0d0e7389 */ /* 0x00006400000c000b */
[----:B01----:R-:W-:Y:S01]  /*111b0*/  ENDCOLLECTIVE ;  /* 0x000000000000791b */ /* 0x003fe20003800000 */
.L_x_4336:
[----:B------:R-:W-:Y:S05]  /*111c0*/  BRA `(.L_x_4337) ;  /* 0xffffffc000207947 */ /* 0x000fea000383ffff */
.L_x_4243:
[----:B------:R-:W-:Y:S01]  /*111d0*/  BSSY B0, `(.L_x_4338) ;  /* 0x0000006000007945 */ /* 0x000fe20003800000 */
[----:B------:R-:W-:-:S07]  /*111e0*/  IMAD.MOV.U32 R15, RZ, RZ, -0x1 ;  /* 0xffffffffff0f7424 */ /* 0x000fce00078e00ff */
[----:B------:R-:W-:Y:S05]  /*111f0*/  WARPSYNC.COLLECTIVE R15, `(.L_x_4339) ;  /* 0x000000000f0c7348 */ /* 0x000fea0003c00000 */
[----:B------:R-:W-:Y:S02]  /*11200*/  ELECT P6, UR62, PT ;  /* 0x00000000003e782f */ /* 0x000fe400038c0000 */
[----:B------:R-:W-:Y:S01]  /*11210*/  MOV R14, UR62 ;  /* 0x0000003e000e7c02 */ /* 0x000fe20008000f00 */
[----:B------:R-:W-:Y:S10]  /*11220*/  ENDCOLLECTIVE ;  /* 0x000000000000791b */ /* 0x000ff40003800000 */
.L_x_4339:
[----:B------:R-:W-:Y:S05]  /*11230*/  BSYNC B0 ;  /* 0x0000000000007941 */ /* 0x000fea0003800000 */
.L_x_4338:
[----:B------:R-:W-:Y:S05]  /*11240*/  BRA `(.L_x_4340) ;  /* 0xffffffc000207947 */ /* 0x000fea000383ffff */
.L_x_4245:
[----:B0-----:R-:W-:-:S04]  /*11250*/  MOV R3, UR38 ;  /* 0x0000002600037c02 */ /* 0x001fc80008000f00 */
[----:B------:R0:W1:Y:S03]  /*11260*/  SYNCS.PHASECHK.TRANS64.TRYWAIT P0, [R3+URZ+0x28c40], R0 ;  /* 0x028c4000030075a7 */ /* 0x000066000800017f */
[----:B-1----:R-:W-:Y:S05]  /*11270*/  @!P0 NANOSLEEP.SYNCS 0x989680 ;  /* 0x009896800000895d */ /* 0x002fea0003900000 */
[----:B------:R-:W1:Y:S02]  /*11280*/  @!P0 SYNCS.PHASECHK.TRANS64 P0, [R3+URZ+0x28c40], R0 ;  /* 0x028c4000030085a7 */ /* 0x000e64000800007f */
[----:B-1----:R-:W-:Y:S05]  /*11290*/  @!P0 BRA `(.L_x_4245) ;  /* 0xfffffffc00ec8947 */ /* 0x002fea000383ffff */
[----:B------:R-:W-:Y:S05]  /*112a0*/  BRA `(.L_x_4341) ;  /* 0xffffffc000807947 */ /* 0x000fea000383ffff */
.L_x_4248:
[----:B------:R-:W-:Y:S01]  /*112b0*/  IMAD.MOV.U32 R13, RZ, RZ, R6 ;  /* 0x000000ffff0d7224 */ /* 0x000fe200078e0006 */
[----:B------:R-:W-:Y:S01]  /*112c0*/  MOV R12, RZ ;  /* 0x000000ff000c7202 */ /* 0x000fe20000000f00 */
[----:B------:R-:W-:Y:S02]  /*112d0*/  IMAD.MOV.U32 R11, RZ, RZ, 0x181f ;  /* 0x0000181fff0b7424 */ /* 0x000fe400078e00ff */
[----:B------:R-:W-:Y:S02]  /*112e0*/  IMAD.MOV.U32 R15, RZ, RZ, -0x1 ;  /* 0xffffffffff0f7424 */ /* 0x000fe400078e00ff */
[----:B------:R-:W-:-:S07]  /*112f0*/  IMAD R7, R10, 0x40, R7 ;  /* 0x000000400a077824 */ /* 0x000fce00078e0207 */
[----:B------:R-:W-:Y:S05]  /*11300*/  WARPSYNC.COLLECTIVE R15, `(.L_x_4342) ;  /* 0x000000000f087348 */ /* 0x000fea0003c00000 */
[----:B------:R0:W1:Y:S02]  /*11310*/  SHFL.IDX P6, R14, R13, R12, R11 ;  /* 0x0000000c0d0e7389 */ /* 0x00006400000c000b */
[----:B01----:R-:W-:Y:S01]  /*11320*/  ENDCOLLECTIVE ;  /* 0x000000000000791b */ /* 0x003fe20003800000 */
.L_x_4342:
[----:B------:R-:W-:Y:S02]  /*11330*/  VIADD R21, R7, 0x10 ;  /* 0x0000001007157836 */ /* 0x000fe40000000000 */
[----:B------:R-:W-:Y:S01]  /*11340*/  IMAD.MOV.U32 R13, RZ, RZ, R0 ;  /* 0x000000ffff0d7224 */ /* 0x000fe200078e0000 */
[----:B------:R-:W-:-:S07]  /*11350*/  MOV R2, R14 ;  /* 0x0000000e00027202 */ /* 0x000fce0000000f00 */
[----:B------:R-:W-:Y:S05]  /*11360*/  WARPSYNC.COLLECTIVE R15, `(.L_x_4343) ;  /* 0x000000000f087348 */ /* 0x000fea0003c00000 */
[----:B------:R0:W1:Y:S02]  /*11370*/  SHFL.IDX P6, R14, R13, R12, R11 ;  /* 0x0000000c0d0e7389 */ /* 0x00006400000c000b */
[----:B01----:R-:W-:Y:S01]  /*11380*/  ENDCOLLECTIVE ;  /* 0x000000000000791b */ /* 0x003fe20003800000 */
.L_x_4343:
[----:B------:R-:W-:Y:S02]  /*11390*/  ULDC UR4, c[0x0][0x288] ;  /* 0x0000a20000047ab9 */ /* 0x000fe40000000800 */
[----:B------:R-:W-:-:S05]  /*113a0*/  IMAD R4, R4, UR4, RZ ;  /* 0x0000000404047c24 */ /* 0x000fca000f8e02ff */
[----:B------:R-:W-:Y:S01]  /*113b0*/  ISETP.GE.AND P1, PT, R7, R4, PT ;  /* 0x000000040700720c */ /* 0x000fe20003f26270 */
[----:B------:R-:W-:Y:S01]  /*113c0*/  IMAD.MOV.U32 R13, RZ, RZ, R6 ;  /* 0x000000ffff0d7224 */ /* 0x000fe200078e0006 */
[----:B------:R-:W-:-:S11]  /*113d0*/  MOV R12, 0x1 ;  /* 0x00000001000c7802 */ /* 0x000fd60000000f00 */
[----:B------:R-:W-:Y:S02]  /*113e0*/  @!P1 LEA R9, R5, UR38, 0x1 ;  /* 0x0000002605099c11 */ /* 0x000fe4000f8e08ff */
[----:B------:R-:W-:-:S05]  /*113f0*/  @!P1 LEA R14, P2, R8, R14, 0x1 ;  /* 0x0000000e080e9211 */ /* 0x000fca00078408ff */
[----:B------:R-:W-:Y:S01]  /*11400*/  @!P1 IMAD.X R3, RZ, RZ, R2, P2 ;  /* 0x000000ffff039224 */ /* 0x000fe200010e0602 */
[----:B------:R-:W-:-:S07]  /*11410*/  @!P1 MOV R2, R14 ;  /* 0x0000000e00029202 */ /* 0x000fce0000000f00 */
[----:B------:R-:W-:Y:S05]  /*11420*/  WARPSYNC.COLLECTIVE R15, `(.L_x_4344) ;  /* 0x000000000f087348 */ /* 0x000fea0003c00000 */
[----:B------:R0:W1:Y:S02]  /*11430*/  SHFL.IDX P6, R14, R13, R12, R11 ;  /* 0x0000000c0d0e7389 */ /* 0x00006400000c000b */
[----:B01----:R-:W-:Y:S01]  /*11440*/  ENDCOLLECTIVE ;  /* 0x000000000000791b */ /* 0x003fe20003800000 */
.L_x_4344:
[----:B------:R-:W-:Y:S01]  /*11450*/  @!PT LDS RZ, [RZ] ;  /* 0x00000000fffff984 */ /* 0x000fe20000000800 */
[----:B------:R-:W-:Y:S01]  /*11460*/  @!PT LDS RZ, [RZ] ;  /* 0x00000000fffff984 */ /* 0x000fe20000000800 */
[----:B------:R-:W-:Y:S01]  /*11470*/  @!PT LDS RZ, [RZ] ;  /* 0x00000000fffff984 */ /* 0x000fe20000000800 */
[----:B------:R0:W-:Y:S01]  /*11480*/  @!P1 LDGSTS.E.BYPASS.LTC128B.128 [R9+0x20400], desc[UR44][R2.64], !P0 ;  /* 0x2040000002099fae */ /* 0x0001e2000c101d6c */
[----:B------:R-:W-:Y:S01]  /*11490*/  ISETP.GE.AND P1, PT, R21, R4, PT ;  /* 0x000000041500720c */ /* 0x000fe20003f26270 */
[----:B------:R-:W-:Y:S02]  /*114a0*/  IMAD.MOV.U32 R13, RZ, RZ, R0 ;  /* 0x000000ffff0d7224 */ /* 0x000fe400078e0000 */
[----:B0-----:R-:W-:-:S10]  /*114b0*/  VIADD R9, R7, 0x20 ;  /* 0x0000002007097836 */ /* 0x001fd40000000000 */
[----:B------:R-:W-:Y:S01]  /*114c0*/  @!P1 LEA R21, R5, UR38, 0x1 ;  /* 0x0000002605159c11 */ /* 0x000fe2000f8e08ff */
[----:B------:R-:W-:-:S07]  /*114d0*/  IMAD.MOV.U32 R2, RZ, RZ, R14 ;  /* 0x000000ffff027224 */ /* 0x000fce00078e000e */
[----:B------:R-:W-:Y:S05]  /*114e0*/  WARPSYNC.COLLECTIVE R15, `(.L_x_4345) ;  /* 0x000000000f087348 */ /* 0x000fea0003c00000 */
[----:B------:R0:W1:Y:S02]  /*114f0*/  SHFL.IDX P6, R14, R13, R12, R11 ;  /* 0x0000000c0d0e7389 */ /* 0x00006400000c000b */
[----:B01----:R-:W-:Y:S01]  /*11500*/  ENDCOLLECTIVE ;  /* 0x000000000000791b */ /* 0x003fe20003800000 */
.L_x_4345:
        /* <DEDUP_REMOVED lines=8> */
.L_x_4346:
        /* <DEDUP_REMOVED lines=11> */
.L_x_4347:
        /* <DEDUP_REMOVED lines=8> */
.L_x_4348:
        /* <DEDUP_REMOVED lines=9> */
.L_x_4349:
[----:B------:R-:W-:Y:S05]  /*11750*/  BRA `(.L_x_4350) ;  /* 0xffffffc400607947 */ /* 0x000fea000383ffff */
.L_x_4249:
[----:B0-----:R-:W-:-:S04]  /*11760*/  IMAD.U32 R3, RZ, RZ, UR38 ;  /* 0x00000026ff037e24 */ /* 0x001fc8000f8e00ff */
[----:B------:R0:W1:Y:S03]  /*11770*/  SYNCS.PHASECHK.TRANS64.TRYWAIT P0, [R3+URZ+0x28c20], R4 ;  /* 0x028c2004030075a7 */ /* 0x000066000800017f */
[----:B-1----:R-:W-:Y:S05]  /*11780*/  @!P0 NANOSLEEP.SYNCS 0x989680 ;  /* 0x009896800000895d */ /* 0x002fea0003900000 */
[----:B------:R-:W1:Y:S02]  /*11790*/  @!P0 SYNCS.PHASECHK.TRANS64 P0, [R3+URZ+0x28c20], R4 ;  /* 0x028c2004030085a7 */ /* 0x000e64000800007f */
[----:B-1----:R-:W-:Y:S05]  /*117a0*/  @!P0 BRA `(.L_x_4249) ;  /* 0xfffffffc00ec8947 */ /* 0x002fea000383ffff */
[----:B------:R-:W-:Y:S05]  /*117b0*/  BRA `(.L_x_4351) ;  /* 0xffffffc400907947 */ /* 0x000fea000383ffff */
.L_x_4252:
[----:B0-----:R-:W-:-:S04]  /*117c0*/  IMAD.U32 R3, RZ, RZ, UR38 ;  /* 0x00000026ff037e24 */ /* 0x001fc8000f8e00ff */
[----:B------:R0:W1:Y:S03]  /*117d0*/  SYNCS.PHASECHK.TRANS64.TRYWAIT P0, [R3+URZ+0x28c60], R4 ;  /* 0x028c6004030075a7 */ /* 0x000066000800017f */
[----:B-1----:R-:W-:Y:S05]  /*117e0*/  @!P0 NANOSLEEP.SYNCS 0x989680 ;  /* 0x009896800000895d */ /* 0x002fea0003900000 */
[----:B------:R-:W1:Y:S02]  /*117f0*/  @!P0 SYNCS.PHASECHK.TRANS64 P0, [R3+URZ+0x28c60], R4 ;  /* 0x028c6004030085a7 */ /* 0x000e64000800007f */
[----:B-1----:R-:W-:Y:S05]  /*11800*/  @!P0 BRA `(.L_x_4252) ;  /* 0xfffffffc00ec8947 */ /* 0x002fea000383ffff */
[----:B------:R-:W-:Y:S05]  /*11810*/  BRA `(.L_x_4352) ;  /* 0xffffffc4009c7947 */ /* 0x000fea000383ffff */
.L_x_4268:
[----:B-1----:R-:W-:-:S04]  /*11820*/  MOV R3, UR38 ;  /* 0x0000002600037c02 */ /* 0x002fc80008000f00 */
[----:B------:R1:W2:Y:S03]  /*11830*/  SYNCS.PHASECHK.TRANS64.TRYWAIT P0, [R3+URZ+0x28c48], R2 ;  /* 0x028c4802030075a7 */ /* 0x0002a6000800017f */
[----:B--2---:R-:W-:Y:S05]  /*11840*/  @!P0 NANOSLEEP.SYNCS 0x989680 ;  /* 0x009896800000895d */ /* 0x004fea0003900000 */
[----:B------:R-:W2:Y:S02]  /*11850*/  @!P0 SYNCS.PHASECHK.TRANS64 P0, [R3+URZ+0x28c48], R2 ;  /* 0x028c4802030085a7 */ /* 0x000ea4000800007f */
[----:B--2---:R-:W-:Y:S05]  /*11860*/  @!P0 BRA `(.L_x_4268) ;  /* 0xfffffffc00ec8947 */ /* 0x004fea000383ffff */
[----:B------:R-:W-:Y:S05]  /*11870*/  BRA `(.L_x_4353) ;  /* 0xffffffd000687947 */ /* 0x000fea000383ffff */
.L_x_4273:
[----:B01----:R-:W-:-:S04]  /*11880*/  IMAD.U32 R3, RZ, RZ, UR38 ;  /* 0x00000026ff037e24 */ /* 0x003fc8000f8e00ff */
[----:B------:R0:W1:Y:S03]  /*11890*/  SYNCS.PHASECHK.TRANS64.TRYWAIT P0, [R3+URZ+0x28c68], R2 ;  /* 0x028c6802030075a7 */ /* 0x000066000800017f */
[----:B-1----:R-:W-:Y:S05]  /*118a0*/  @!P0 NANOSLEEP.SYNCS 0x989680 ;  /* 0x009896800000895d */ /* 0x002fea0003900000 */
[----:B------:R-:W1:Y:S02]  /*118b0*/  @!P0 SYNCS.PHASECHK.TRANS64 P0, [R3+URZ+0x28c68], R2 ;  /* 0x028c6802030085a7 */ /* 0x000e64000800007f */
[----:B-1----:R-:W-:Y:S05]  /*118c0*/  @!P0 BRA `(.L_x_4273) ;  /* 0xfffffffc00ec8947 */ /* 0x002fea000383ffff */
[----:B------:R-:W-:Y:S05]  /*118d0*/  BRA `(.L_x_4354) ;  /* 0xffffffd000c87947 */ /* 0x000fea000383ffff */
.L_x_4288:
[----:B-1----:R-:W-:-:S04]  /*118e0*/  IMAD.U32 R3, RZ, RZ, UR38 ;  /* 0x00000026ff037e24 */ /* 0x002fc8000f8e00ff */
[----:B------:R1:W2:Y:S03]  /*118f0*/  SYNCS.PHASECHK.TRANS64.TRYWAIT P0, [R3+URZ+0x28c40], R2 ;  /* 0x028c4002030075a7 */ /* 0x0002a6000800017f */
[----:B--2---:R-:W-:Y:S05]  /*11900*/  @!P0 NANOSLEEP.SYNCS 0x989680 ;  /* 0x009896800000895d */ /* 0x004fea0003900000 */
[----:B------:R-:W2:Y:S02]  /*11910*/  @!P0 SYNCS.PHASECHK.TRANS64 P0, [R3+URZ+0x28c40], R2 ;  /* 0x028c4002030085a7 */ /* 0x000ea4000800007f */
[----:B--2---:R-:W-:Y:S05]  /*11920*/  @!P0 BRA `(.L_x_4288) ;  /* 0xfffffffc00ec8947 */ /* 0x004fea000383ffff */
[----:B------:R-:W-:Y:S05]  /*11930*/  BRA `(.L_x_4355) ;  /* 0xffffffdc00187947 */ /* 0x000fea000383ffff */
.L_x_4293:
[----:B01----:R-:W-:-:S04]  /*11940*/  MOV R3, UR38 ;  /* 0x0000002600037c02 */ /* 0x003fc80008000f00 */
[----:B------:R0:W1:Y:S03]  /*11950*/  SYNCS.PHASECHK.TRANS64.TRYWAIT P0, [R3+URZ+0x28c60], R2 ;  /* 0x028c6002030075a7 */ /* 0x000066000800017f */
[----:B-1----:R-:W-:Y:S05]  /*11960*/  @!P0 NANOSLEEP.SYNCS 0x989680 ;  /* 0x009896800000895d */ /* 0x002fea0003900000 */
[----:B------:R-:W1:Y:S02]  /*11970*/  @!P0 SYNCS.PHASECHK.TRANS64 P0, [R3+URZ+0x28c60], R2 ;  /* 0x028c6002030085a7 */ /* 0x000e64000800007f */
[----:B-1----:R-:W-:Y:S05]  /*11980*/  @!P0 BRA `(.L_x_4293) ;  /* 0xfffffffc00ec8947 */ /* 0x002fea000383ffff */
[----:B------:R-:W-:Y:S05]  /*11990*/  BRA `(.L_x_4356) ;  /* 0xffffffdc007c7947 */ /* 0x000fea000383ffff */
.L_x_4309:
[----:B--2---:R-:W-:-:S04]  /*119a0*/  IMAD.U32 R3, RZ, RZ, UR38 ;  /* 0x00000026ff037e24 */ /* 0x004fc8000f8e00ff */
[----:B------:R2:W3:Y:S03]  /*119b0*/  SYNCS.PHASECHK.TRANS64.TRYWAIT P0, [R3+URZ+0x28c48], R2 ;  /* 0x028c4802030075a7 */ /* 0x0004e6000800017f */
[----:B---3--:R-:W-:Y:S05]  /*119c0*/  @!P0 NANOSLEEP.SYNCS 0x989680 ;  /* 0x009896800000895d */ /* 0x008fea0003900000 */
[----:B------:R-:W3:Y:S02]  /*119d0*/  @!P0 SYNCS.PHASECHK.TRANS64 P0, [R3+URZ+0x28c48], R2 ;  /* 0x028c4802030085a7 */ /* 0x000ee4000800007f */
[----:B---3--:R-:W-:Y:S05]  /*119e0*/  @!P0 BRA `(.L_x_4309) ;  /* 0xfffffffc00ec8947 */ /* 0x008fea000383ffff */
[----:B------:R-:W-:Y:S05]  /*119f0*/  BRA `(.L_x_4357) ;  /* 0xffffffe400d87947 */ /* 0x000fea000383ffff */
.L_x_4314:
[----:B--23--:R-:W-:-:S04]  /*11a00*/  IMAD.U32 R3, RZ, RZ, UR38 ;  /* 0x00000026ff037e24 */ /* 0x00cfc8000f8e00ff */
[----:B------:R2:W3:Y:S03]  /*11a10*/  SYNCS.PHASECHK.TRANS64.TRYWAIT P0, [R3+URZ+0x28c68], R2 ;  /* 0x028c6802030075a7 */ /* 0x0004e6000800017f */
[----:B---3--:R-:W-:Y:S05]  /*11a20*/  @!P0 NANOSLEEP.SYNCS 0x989680 ;  /* 0x009896800000895d */ /* 0x008fea0003900000 */
[----:B------:R-:W3:Y:S02]  /*11a30*/  @!P0 SYNCS.PHASECHK.TRANS64 P0, [R3+URZ+0x28c68], R2 ;  /* 0x028c6802030085a7 */ /* 0x000ee4000800007f */
[----:B---3--:R-:W-:Y:S05]  /*11a40*/  @!P0 BRA `(.L_x_4314) ;  /* 0xfffffffc00ec8947 */ /* 0x008fea000383ffff */
[----:B------:R-:W-:Y:S05]  /*11a50*/  BRA `(.L_x_4358) ;  /* 0xffffffe8003c7947 */ /* 0x000fea000383ffff */
.L_x_4325:
[----:B--2---:R2:W3:Y:S02]  /*11a60*/  SYNCS.PHASECHK.TRANS64.TRYWAIT P0, [R2+URZ+0x28c20], R9 ;  /* 0x028c2009020075a7 */ /* 0x0044e4000800017f */
[----:B---3--:R-:W-:Y:S05]  /*11a70*/  @!P0 NANOSLEEP.SYNCS 0x989680 ;  /* 0x009896800000895d */ /* 0x008fea0003900000 */
[----:B------:R-:W3:Y:S02]  /*11a80*/  @!P0 SYNCS.PHASECHK.TRANS64 P0, [R2+URZ+0x28c20], R9 ;  /* 0x028c2009020085a7 */ /* 0x000ee4000800007f */
[----:B---3--:R-:W-:Y:S05]  /*11a90*/  @!P0 BRA `(.L_x_4325) ;  /* 0xfffffffc00f08947 */ /* 0x008fea000383ffff */
[----:B------:R-:W-:Y:S05]  /*11aa0*/  BRA `(.L_x_4359) ;  /* 0xfffffff0002c7947 */ /* 0x000fea000383ffff */
.L_x_4326:
        /* <DEDUP_REMOVED lines=11> */
.L_x_4361:
[----:B------:R-:W-:Y:S05]  /*11b60*/  BSYNC B0 ;  /* 0x0000000000007941 */ /* 0x000fea0003800000 */
.L_x_4360:
[----:B------:R-:W-:Y:S05]  /*11b70*/  BRA `(.L_x_4362) ;  /* 0xfffffff000107947 */ /* 0x000fea000383ffff */
.L_x_4327:
[----:B------:R-:W-:Y:S01]  /*11b80*/  BSSY B0, `(.L_x_4363) ;  /* 0x0000006000007945 */ /* 0x000fe20003800000 */
[----:B------:R-:W-:-:S07]  /*11b90*/  IMAD.MOV.U32 R15, RZ, RZ, -0x1 ;  /* 0xffffffffff0f7424 */ /* 0x000fce00078e00ff */
[----:B0123--:R-:W-:Y:S05]  /*11ba0*/  WARPSYNC.COLLECTIVE R15, `(.L_x_4364) ;  /* 0x000000000f0c7348 */ /* 0x00ffea0003c00000 */
[----:B------:R-:W-:Y:S02]  /*11bb0*/  ELECT P6, UR62, PT ;  /* 0x00000000003e782f */ /* 0x000fe400038c0000 */
[----:B------:R-:W-:Y:S01]  /*11bc0*/  MOV R14, UR62 ;  /* 0x0000003e000e7c02 */ /* 0x000fe20008000f00 */
[----:B0123--:R-:W-:Y:S10]  /*11bd0*/  ENDCOLLECTIVE ;  /* 0x000000000000791b */ /* 0x00fff40003800000 */
.L_x_4364:
[----:B------:R-:W-:Y:S05]  /*11be0*/  BSYNC B0 ;  /* 0x0000000000007941 */ /* 0x000fea0003800000 */
.L_x_4363:
[----:B------:R-:W-:Y:S05]  /*11bf0*/  BRA `(.L_x_4365) ;  /* 0xfffffff000047947 */ /* 0x000fea000383ffff */
.L_x_4329:
[----:B0-----:R0:W3:Y:S02]  /*11c00*/  SYNCS.PHASECHK.TRANS64.TRYWAIT P0, [R7+URZ], R4 ;  /* 0x00000004070075a7 */ /* 0x0010e4000800017f */
[----:B---3--:R-:W-:Y:S05]  /*11c10*/  @!P0 NANOSLEEP.SYNCS 0x989680 ;  /* 0x009896800000895d */ /* 0x008fea0003900000 */
[----:B------:R-:W3:Y:S02]  /*11c20*/  @!P0 SYNCS.PHASECHK.TRANS64 P0, [R7+URZ], R4 ;  /* 0x00000004070085a7 */ /* 0x000ee4000800007f */
[----:B---3--:R-:W-:Y:S05]  /*11c30*/  @!P0 BRA `(.L_x_4329) ;  /* 0xfffffffc00f08947 */ /* 0x008fea000383ffff */
[----:B------:R-:W-:Y:S05]  /*11c40*/  BRA `(.L_x_4366) ;  /* 0xfffffff000387947 */ /* 0x000fea000383ffff */
.L_x_4330:
[----:B---3--:R3:W4:Y:S02]  /*11c50*/  SYNCS.PHASECHK.TRANS64.TRYWAIT P0, [R5+URZ], R0 ;  /* 0x00000000050075a7 */ /* 0x008724000800017f */
[----:B----4-:R-:W-:Y:S05]  /*11c60*/  @!P0 NANOSLEEP.SYNCS 0x989680 ;  /* 0x009896800000895d */ /* 0x010fea0003900000 */
[----:B------:R-:W4:Y:S02]  /*11c70*/  @!P0 SYNCS.PHASECHK.TRANS64 P0, [R5+URZ], R0 ;  /* 0x00000000050085a7 */ /* 0x000f24000800007f */
[----:B----4-:R-:W-:Y:S05]  /*11c80*/  @!P0 BRA `(.L_x_4330) ;  /* 0xfffffffc00f08947 */ /* 0x010fea000383ffff */
[----:B------:R-:W-:Y:S05]  /*11c90*/  BRA `(.L_x_4367) ;  /* 0xfffffff0002c7947 */ /* 0x000fea000383ffff */
.L_x_4332:
[----:B--2---:R2:W3:Y:S02]  /*11ca0*/  SYNCS.PHASECHK.TRANS64.TRYWAIT P0, [R5+URZ], R4 ;  /* 0x00000004050075a7 */ /* 0x0044e4000800017f */
[----:B---3--:R-:W-:Y:S05]  /*11cb0*/  @!P0 NANOSLEEP.SYNCS 0x989680 ;  /* 0x009896800000895d */ /* 0x008fea0003900000 */
[----:B------:R-:W3:Y:S02]  /*11cc0*/  @!P0 SYNCS.PHASECHK.TRANS64 P0, [R5+URZ], R4 ;  /* 0x00000004050085a7 */ /* 0x000ee4000800007f */
[----:B---3--:R-:W-:Y:S05]  /*11cd0*/  @!P0 BRA `(.L_x_4332) ;  /* 0xfffffffc00f08947 */ /* 0x008fea000383ffff */
[----:B------:R-:W-:Y:S05]  /*11ce0*/  BRA `(.L_x_4368) ;  /* 0xfffffff000307947 */ /* 0x000fea000383ffff */
.L_x_4369:
        /* <DEDUP_REMOVED lines=9> */
.L_x_6053:


//--------------------- .text._ZN7cutlass13device_kernelIN5flash11enable_sm90INS1_16FlashAttnFwdSm90INS1_25CollectiveMainloopFwdSm90ILi2EN4cute5tupleIJNS5_1CILi1EEES8_S8_EEENS6_IJNS7_ILi64EEESA_SA_EEELi512ENS_6half_tEfNS_4arch4Sm90ELb1ELb0ELb1ELb0ELb0ELb0ELb1ELb0ELb0ELb1ELb1ELb0EEENS1_21CollectiveEpilogueFwdINS6_IJSA_NS7_ILi512EEESA_EEES9_SC_SE_Li256ELb0ELb1ELb1ELb0EEENS1_19SingleTileSchedulerILb0ELb1ELb1ELi64EEEEEEEEEvNT_6ParamsE --------------------------
	.section	.text._ZN7cutlass13device_kernelIN5flash11enable_sm90INS1_16FlashAttnFwdSm90INS1_25CollectiveMainloopFwdSm90ILi2EN4cute5tupleIJNS5_1CILi1EEES8_S8_EEENS6_IJNS7_ILi64EEESA_SA_EEELi512ENS_6half_tEfNS_4arch4Sm90ELb1ELb0ELb1ELb0ELb0ELb0ELb1ELb0ELb0ELb1ELb1ELb0EEENS1_21CollectiveEpilogueFwdINS6_IJSA_NS7_ILi512EEESA_EEES9_SC_SE_Li256ELb0ELb1ELb1ELb0EEENS1_19SingleTileSchedulerILb0ELb1ELb1ELi64EEEEEEEEEvNT_6ParamsE,"ax",@progbits
	.align	128
.text._ZN7cutlass13device_kernelIN5flash11enable_sm90INS1_16FlashAttnFwdSm90INS1_25CollectiveMainloopFwdSm90ILi2EN4cute5tupleIJNS5_1CILi1EEES8_S8_EEENS6_IJNS7_ILi64EEESA_SA_EEELi512ENS_6half_tEfNS_4arch4Sm90ELb1ELb0ELb1ELb0ELb0ELb0ELb1ELb0ELb0ELb1ELb1ELb0EEENS1_21CollectiveEpilogueFwdINS6_IJSA_NS7_ILi512EEESA_EEES9_SC_SE_Li256ELb0ELb1ELb1ELb0EEENS1_19SingleTileSchedulerILb0ELb1ELb1ELi64EEEEEEEEEvNT_6ParamsE:
        .type           _ZN7cutlass13device_kernelIN5flash11enable_sm90INS1_16FlashAttnFwdSm90INS1_25CollectiveMainloopFwdSm90ILi2EN4cute5tupleIJNS5_1CILi1EEES8_S8_EEENS6_IJNS7_ILi64EEESA_SA_EEELi512ENS_6half_tEfNS_4arch4Sm90ELb1ELb0ELb1ELb0ELb0ELb0ELb1ELb0ELb0ELb1ELb1ELb0EEENS1_21CollectiveEpilogueFwdINS6_IJSA_NS7_ILi512EEESA_EEES9_SC_SE_Li256ELb0ELb1ELb1ELb0EEENS1_19SingleTileSchedulerILb0ELb1ELb1ELi64EEEEEEEEEvNT_6ParamsE,@function
        .size           _ZN7cutlass13device_kernelIN5flash11enable_sm90INS1_16FlashAttnFwdSm90INS1_25CollectiveMainloopFwdSm90ILi2EN4cute5tupleIJNS5_1CILi1EEES8_S8_EEENS6_IJNS7_ILi64EEESA_SA_EEELi512ENS_6half_tEfNS_4arch4Sm90ELb1ELb0ELb1ELb0ELb0ELb0ELb1ELb0ELb0ELb1ELb1ELb0EEENS1_21CollectiveEpilogueFwdINS6_IJSA_NS7_ILi512EEESA_EEES9_SC_SE_Li256ELb0ELb1ELb1ELb0EEENS1_19SingleTileSchedulerILb0ELb1ELb1ELi64EEEEEEEEEvNT_6ParamsE,(.L_x_6054 - _ZN7cutlass13device_kernelIN5flash11enable_sm90INS1_16FlashAttnFwdSm90INS1_25CollectiveMainloopFwdSm90ILi2EN4cute5tupleIJNS5_1CILi1EEES8_S8_EEENS6_IJNS7_ILi64EEESA_SA_EEELi512ENS_6half_tEfNS_4arch4Sm90ELb1ELb0ELb1ELb0ELb0ELb0ELb1ELb0ELb0ELb1ELb1ELb0EEENS1_21CollectiveEpilogueFwdINS6_IJSA_NS7_ILi512EEESA_EEES9_SC_SE_Li256ELb0ELb1ELb1ELb0EEENS1_19SingleTileSchedulerILb0ELb1ELb1ELi64EEEEEEEEEvNT_6ParamsE)
        .other          _ZN7cutlass13device_kernelIN5flash11enable_sm90INS1_16FlashAttnFwdSm90INS1_25CollectiveMainloopFwdSm90ILi2EN4cute5tupleIJNS5_1CILi1EEES8_S8_EEENS6_IJNS7_ILi64EEESA_SA_EEELi512ENS_6half_tEfNS_4arch4Sm90ELb1ELb0ELb1ELb0ELb0ELb0ELb1ELb0ELb0ELb1ELb1ELb0EEENS1_21CollectiveEpilogueFwdINS6_IJSA_NS7_ILi512EEESA_EEES9_SC_SE_Li256ELb0ELb1ELb1ELb0EEENS1_19SingleTileSchedulerILb0ELb1ELb1ELi64EEEEEEEEEvNT_6ParamsE,@"STO_CUDA_ENTRY STV_DEFAULT"
_ZN7cutlass13device_kernelIN5flash11enable_sm90INS1_16FlashAttnFwdSm90INS1_25CollectiveMainloopFwdSm90ILi2EN4cute5tupleIJNS5_1CILi1EEES8_S8_EEENS6_IJNS7_ILi64EEESA_SA_EEELi512ENS_6half_tEfNS_4arch4Sm90ELb1ELb0ELb1ELb0ELb0ELb0ELb1ELb0ELb0ELb1ELb1ELb0EEENS1_21CollectiveEpilogueFwdINS6_IJSA_NS7_ILi512EEESA_EEES9_SC_SE_Li256ELb0ELb1ELb1ELb0EEENS1_19SingleTileSchedulerILb0ELb1ELb1ELi64EEEEEEEEEvNT_6ParamsE:
        /* <DEDUP_REMOVED lines=18> */
.L_x_4371:
[----:B------:R-:W-:Y:S05]  /*0120*/  BSYNC B0 ;  /* 0x0000000000007941 */ /* 0x000fea0003800000 */
.L_x_4370:
        /* <DEDUP_REMOVED lines=39> */
.L_x_4372:
        /* <DEDUP_REMOVED lines=22> */
.L_x_4373:
        /* <DEDUP_REMOVED lines=18> */
.L_x_4374:
        /* <DEDUP_REMOVED lines=22> */
.L_x_4375:
        /* <DEDUP_REMOVED lines=22> */
.L_x_4376:
        /* <DEDUP_REMOVED lines=9> */
.L_x_4379:
        /* <DEDUP_REMOVED lines=25> */
[----:B0-----:R-:W0:Y:S01]  /*0b00*/  LDC.64 R2, c[0x0][0x418] ;  /* 0x00010600ff027b82 */ /* 0x001e220000000a00 */
[----:B------:R-:W-:Y:S01]  /*0b10*/  UISETP.NE.AND UP0, UPT, UR10, 0x1, UPT ;  /* 0x000000010a00788c */ /* 0x000fe2000bf05270 */
[----:B------:R-:W-:-:S06]  /*0b20*/  VIADD R23, R11, 0xffffff80 ;  /* 0xffffff800b177836 */ /* 0x000fcc0000000000 */
[----:B------:R-:W1:Y:S08]  /*0b30*/  LDC R192, c[0x0][0x424] ;  /* 0x00010900ffc07b82 */ /* 0x000e700000000800 */
[----:B------:R-:W2:Y:S08]  /*0b40*/  LDC R7, c[0x0][0x2f0] ;  /* 0x0000bc00ff077b82 */ /* 0x000eb00000000800 */
[----:B------:R-:W3:Y:S01]  /*0b50*/  S2UR UR60, SR_CTAID.X ;  /* 0x00000000003c79c3 */ /* 0x000ee20000002500 */
[----:B0-----:R-:W-:-:S04]  /*0b60*/  ISETP.NE.U32.AND P0, PT, R2, RZ, PT ;  /* 0x000000ff0200720c */ /* 0x001fc80003f05070 */
[----:B------:R-:W-:-:S04]  /*0b70*/  ISETP.NE.AND.EX P0, PT, R3, RZ, PT, P0 ;  /* 0x000000ff0300720c */ /* 0x000fc80003f05300 */
[----:B-1----:R-:W-:Y:S02]  /*0b80*/  SEL R192, R192, 0x1, P0 ;  /* 0x00000001c0c07807 */ /* 0x002fe40000000000 */
[----:B------:R-:W-:-:S03]  /*0b90*/  PLOP3.LUT P0, PT, PT, PT, UP0, 0x80, 0x0 ;  /* 0x000000000000781c */ /* 0x000fc60003f0f008 */
[----:B--2---:R-:W-:-:S05]  /*0ba0*/  IMAD R0, R192, R7, 0x3f ;  /* 0x0000003fc0007424 */ /* 0x004fca00078e0207 */
[----:B------:R-:W-:Y:S01]  /*0bb0*/  SHF.R.S32.HI R3, RZ, 0x1f, R0 ;  /* 0x0000001fff037819 */ /* 0x000fe20000011400 */
[----:B---3--:R-:W-:-:S03]  /*0bc0*/  USHF.L.U32 UR60, UR60, 0x6, URZ ;  /* 0x000000063c3c7899 */ /* 0x008fc6000800063f */
[----:B------:R-:W-:-:S04]  /*0bd0*/  LEA.HI R3, R3, R0, RZ, 0x6 ;  /* 0x0000000003037211 */ /* 0x000fc800078f30ff */
[----:B------:R-:W-:Y:S01]  /*0be0*/  SHF.R.S32.HI R3, RZ, 0x6, R3 ;  /* 0x00000006ff037819 */ /* 0x000fe20000011403 */
[----:B------:R-:W-:Y:S06]  /*0bf0*/  @!P0 BRA `(.L_x_4381) ;  /* 0x0000001c00f48947 */ /* 0x000fec0003800000 */
[----:B------:R-:W0:Y:S01]  /*0c00*/  LDC R5, c[0x0][0x288] ;  /* 0x0000a200ff057b82 */ /* 0x000e220000000800 */
[----:B------:R-:W-:Y:S01]  /*0c10*/  ULDC UR5, c[0x0][0x448] ;  /* 0x0001120000057ab9 */ /* 0x000fe20000000800 */
[----:B------:R-:W-:Y:S01]  /*0c20*/  UIADD3 UR60, UR60, 0x3f, URZ ;  /* 0x0000003f3c3c7890 */ /* 0x000fe2000fffe03f */
[----:B------:R-:W-:Y:S01]  /*0c30*/  R2UR UR8, R3 ;  /* 0x00000000030872ca */ /* 0x000fe200000e0000 */
[----:B------:R-:W-:Y:S01]  /*0c40*/  UISETP.NE.AND UP0, UPT, UR5, 0x1, UPT ;  /* 0x000000010500788c */ /* 0x000fe2000bf05270 */
[----:B------:R-:W-:Y:S01]  /*0c50*/  PLOP3.LUT P0, PT, PT, PT, PT, 0x80, 0x0 ;  /* 0x000000000000781c */ /* 0x000fe20003f0f070 */
[----:B------:R-:W-:Y:S01]  /*0c60*/  USHF.R.U32.HI UR9, URZ, 0x10, UR4 ;  /* 0x000000103f097899 */ /* 0x000fe20008011604 */
[----:B------:R-:W-:Y:S01]  /*0c70*/  CS2R R2, SRZ ;  /* 0x0000000000027805 */ /* 0x000fe2000001ff00 */
[----:B------:R-:W-:Y:S01]  /*0c80*/  ULOP3.LUT UR6, UR4, 0xffff, URZ, 0xc0, !UPT ;  /* 0x0000ffff04067892 */ /* 0x000fe2000f8ec03f */
[----:B------:R-:W-:Y:S01]  /*0c90*/  IMAD.MOV.U32 R4, RZ, RZ, RZ ;  /* 0x000000ffff047224 */ /* 0x000fe200078e00ff */
[----:B------:R-:W-:-:S02]  /*0ca0*/  CS2R R150, SRZ ;  /* 0x0000000000967805 */ /* 0x000fc4000001ff00 */
[----:B------:R-:W-:Y:S02]  /*0cb0*/  CS2R R148, SRZ ;  /* 0x0000000000947805 */ /* 0x000fe4000001ff00 */
[----:B------:R-:W-:Y:S02]  /*0cc0*/  CS2R R146, SRZ ;  /* 0x0000000000927805 */ /* 0x000fe4000001ff00 */
[----:B------:R-:W-:Y:S02]  /*0cd0*/  CS2R R144, SRZ ;  /* 0x0000000000907805 */ /* 0x000fe4000001ff00 */
        /* <DEDUP_REMOVED lines=10> */
[----:B0-----:R-:W-:Y:S02]  /*0d80*/  IADD3 R5, -R5, 0x40, RZ ;  /* 0x0000004005057810 */ /* 0x001fe40007ffe1ff */
[----:B------:R-:W-:-:S02]  /*0d90*/  CS2R R130, SRZ ;  /* 0x0000000000827805 */ /* 0x000fc4000001ff00 */
[----:B------:R-:W-:Y:S02]  /*0da0*/  CS2R R128, SRZ ;  /* 0x0000000000807805 */ /* 0x000fe4000001ff00 */
[----:B------:R-:W-:Y:S02]  /*0db0*/  CS2R R126, SRZ ;  /* 0x00000000007e7805 */ /* 0x000fe4000001ff00 */
[----:B------:R-:W-:Y:S01]  /*0dc0*/  CS2R R124, SRZ ;  /* 0x00000000007c7805 */ /* 0x000fe2000001ff00 */
[----:B------:R-:W-:Y:S01]  /*0dd0*/  IMAD R5, R192, R7, R5 ;  /* 0x00000007c0057224 */ /* 0x000fe200078e0205 */
[----:B------:R-:W-:Y:S02]  /*0de0*/  CS2R R122, SRZ ;  /* 0x00000000007a7805 */ /* 0x000fe4000001ff00 */
        /* <DEDUP_REMOVED lines=16> */
[----:B------:R-:W-:Y:S01]  /*0ef0*/  UIADD3 UR60, UR7, UR60, URZ ;  /* 0x0000003c073c7290 */ /* 0x000fe2000fffe03f */
[----:B------:R-:W-:Y:S02]  /*0f00*/  CS2R R90, SRZ ;  /* 0x00000000005a7805 */ /* 0x000fe4000001ff00 */
[----:B------:R-:W-:Y:S02]  /*0f10*/  CS2R R88, SRZ ;  /* 0x0000000000587805 */ /* 0x000fe4000001ff00 */
[----:B------:R-:W-:Y:S01]  /*0f20*/  CS2R R86, SRZ ;  /* 0x0000000000567805 */ /* 0x000fe2000001ff00 */
[----:B------:R-:W-:Y:S01]  /*0f30*/  USHF.R.S32.HI UR4, URZ, 0x1f, UR60 ;  /* 0x0000001f3f047899 */ /* 0x000fe2000801143c */
[----:B------:R-:W-:-:S02]  /*0f40*/  CS2R R84, SRZ ;  /* 0x0000000000547805 */ /* 0x000fc4000001ff00 */
[----:B------:R-:W-:Y:S02]  /*0f50*/  CS2R R82, SRZ ;  /* 0x0000000000527805 */ /* 0x000fe4000001ff00 */
[----:B------:R-:W-:Y:S01]  /*0f60*/  CS2R R80, SRZ ;  /* 0x0000000000507805 */ /* 0x000fe2000001ff00 */
[----:B------:R-:W-:Y:S01]  /*0f70*/  ULEA.HI UR4, UR4, UR60, URZ, 0x6 ;  /* 0x0000003c04047291 */ /* 0x000fe2000f8f303f */
[----:B------:R-:W-:Y:S02]  /*0f80*/  CS2R R78, SRZ ;  /* 0x00000000004e7805 */ /* 0x000fe4000001ff00 */
[----:B------:R-:W-:Y:S02]  /*0f90*/  CS2R R76, SRZ ;  /* 0x00000000004c7805 */ /* 0x000fe4000001ff00 */
[----:B------:R-:W-:Y:S01]  /*0fa0*/  CS2R R74, SRZ ;  /* 0x00000000004a7805 */ /* 0x000fe2000001ff00 */
[----:B------:R-:W-:Y:S01]  /*0fb0*/  USHF.R.S32.HI UR4, URZ, 0x6, UR4 ;  /* 0x000000063f047899 */ /* 0x000fe20008011404 */
[----:B------:R-:W-:-:S02]  /*0fc0*/  CS2R R72, SRZ ;  /* 0x0000000000487805 */ /* 0x000fc4000001ff00 */
[----:B------:R-:W-:Y:S02]  /*0fd0*/  CS2R R70, SRZ ;  /* 0x0000000000467805 */ /* 0x000fe4000001ff00 */
[----:B------:R-:W-:Y:S01]  /*0fe0*/  CS2R R68, SRZ ;  /* 0x0000000000447805 */ /* 0x000fe2000001ff00 */
[----:B------:R-:W-:Y:S01]  /*0ff0*/  UISETP.LT.AND UP0, UPT, UR8, UR4, UPT ;  /* 0x000000040800728c */ /* 0x000fe2000bf01270 */
[----:B------:R-:W-:Y:S02]  /*1000*/  CS2R R66, SRZ ;  /* 0x0000000000427805 */ /* 0x000fe4000001ff00 */
[----:B------:R-:W-:Y:S02]  /*1010*/  CS2R R64, SRZ ;  /* 0x0000000000407805 */ /* 0x000fe4000001ff00 */
[----:B------:R-:W-:Y:S01]  /*1020*/  CS2R R62, SRZ ;  /* 0x00000000003e7805 */ /* 0x000fe2000001ff00 */
[----:B------:R-:W-:Y:S01]  /*1030*/  USEL UR5, UR8, UR4, UP0 ;  /* 0x0000000408057287 */ /* 0x000fe20008000000 */
[----:B------:R-:W-:Y:S01]  /*1040*/  CS2R R60, SRZ ;  /* 0x00000000003c7805 */ /* 0x000fe2000001ff00 */
[----:B------:R-:W-:Y:S01]  /*1050*/  UISETP.NE.AND UP0, UPT, UR9, URZ, UPT ;  /* 0x0000003f0900728c */ /* 0x000fe2000bf05270 */
[----:B------:R-:W-:Y:S01]  /*1060*/  CS2R R58, SRZ ;  /* 0x00000000003a7805 */ /* 0x000fe2000001ff00 */
[----:B------:R-:W-:Y:S01]  /*1070*/  UISETP.GE.AND UP1, UPT, UR5, 0x1, UPT ;  /* 0x000000010500788c */ /* 0x000fe2000bf26270 */
[----:B------:R-:W-:-:S02]  /*1080*/  CS2R R56, SRZ ;  /* 0x0000000000387805 */ /* 0x000fc4000001ff00 */
[----:B------:R-:W-:Y:S02]  /*1090*/  CS2R R54, SRZ ;  /* 0x0000000000367805 */ /* 0x000fe4000001ff00 */
[----:B------:R-:W-:Y:S02]  /*10a0*/  CS2R R52, SRZ ;  /* 0x0000000000347805 */ /* 0x000fe4000001ff00 */
[----:B------:R-:W-:Y:S02]  /*10b0*/  CS2R R50, SRZ ;  /* 0x0000000000327805 */ /* 0x000fe4000001ff00 */
[----:B------:R-:W-:Y:S02]  /*10c0*/  CS2R R48, SRZ ;  /* 0x0000000000307805 */ /* 0x000fe4000001ff00 */
[----:B------:R-:W-:Y:S02]  /*10d0*/  PLOP3.LUT P1, PT, PT, PT, UP1, 0x80, 0x0 ;  /* 0x000000000000781c */ /* 0x000fe40003f2f018 */
[----:B------:R-:W-:-:S02]  /*10e0*/  CS2R R46, SRZ ;  /* 0x00000000002e7805 */ /* 0x000fc4000001ff00 */
[----:B------:R-:W-:Y:S01]  /*10f0*/  CS2R R44, SRZ ;  /* 0x00000000002c7805 */ /* 0x000fe2000001ff00 */
[----:B------:R-:W-:Y:S01]  /*1100*/  @!UP0 ULDC UR9, c[0x0][0xae8] ;  /* 0x0002ba0000098ab9 */ /* 0x000fe20000000800 */
[----:B------:R-:W-:Y:S02]  /*1110*/  CS2R R42, SRZ ;  /* 0x00000000002a7805 */ /* 0x000fe4000001ff00 */
[----:B------:R-:W-:Y:S02]  /*1120*/  CS2R R40, SRZ ;  /* 0x0000000000287805 */ /* 0x000fe4000001ff00 */
[----:B------:R-:W-:Y:S01]  /*1130*/  CS2R R38, SRZ ;  /* 0x0000000000267805 */ /* 0x000fe2000001ff00 */
[----:B------:R-:W-:Y:S02]  /*1140*/  IMAD.MOV.U32 R37, RZ, RZ, RZ ;  /* 0x000000ffff257224 */ /* 0x000fe400078e00ff */
[----:B------:R-:W-:Y:S05]  /*1150*/  @!P1 BRA `(.L_x_4382) ;  /* 0x0000000000749947 */ /* 0x000fea0003800000 */
[----:B------:R-:W-:Y:S01]  /*1160*/  IMAD.U32 R5, RZ, RZ, UR9 ;  /* 0x00000009ff057e24 */ /* 0x000fe2000f8e00ff */
[----:B------:R-:W-:-:S04]  /*1170*/  UIADD3 UR4, UR9, -0x1, UR5 ;  /* 0xffffffff09047890 */ /* 0x000fc8000fffe005 */
[-C--:B------:R-:W-:Y:S02]  /*1180*/  IABS R3, R5.reuse ;  /* 0x0000000500037213 */ /* 0x080fe40000000000 */
[----:B------:R-:W-:Y:S01]  /*1190*/  IABS R9, R5 ;  /* 0x0000000500097213 */ /* 0x000fe20000000000 */
[----:B------:R-:W-:Y:S01]  /*11a0*/  IMAD.U32 R8, RZ, RZ, UR4 ;  /* 0x00000004ff087e24 */ /* 0x000fe2000f8e00ff */
[----:B------:R-:W0:Y:S01]  /*11b0*/  I2F.RP R0, R3 ;  /* 0x0000000300007306 */ /* 0x000e220000209400 */
[----:B------:R-:W-:Y:S02]  /*11c0*/  ULOP3.LUT UR4, UR4, UR9, URZ, 0x3c, !UPT ;  /* 0x0000000904047292 */ /* 0x000fe4000f8e3c3f */
[----:B------:R-:W-:-:S04]  /*11d0*/  IMAD.MOV R9, RZ, RZ, -R9 ;  /* 0x000000ffff097224 */ /* 0x000fc800078e0a09 */
[----:B------:R-:W-:Y:S01]  /*11e0*/  ISETP.LE.AND P3, PT, RZ, UR4, PT ;  /* 0x00000004ff007c0c */ /* 0x000fe2000bf63270 */
[----:B0-----:R-:W0:Y:S02]  /*11f0*/  MUFU.RCP R0, R0 ;  /* 0x0000000000007308 */ /* 0x001e240000001000 */
        /* <DEDUP_REMOVED lines=16> */
[----:B------:R-:W-:-:S04]  /*1300*/  IMAD.MOV.U32 R3, RZ, RZ, R7 ;  /* 0x000000ffff037224 */ /* 0x000fc800078e0007 */
[----:B------:R-:W-:Y:S01]  /*1310*/  @!P3 IMAD.MOV R3, RZ, RZ, -R3 ;  /* 0x000000ffff03b224 */ /* 0x000fe200078e0a03 */
[----:B------:R-:W-:-:S07]  /*1320*/  @!P2 LOP3.LUT R3, RZ, UR9, RZ, 0x33, !PT ;  /* 0x00000009ff03ac12 */ /* 0x000fce000f8e33ff */
.L_x_4382:
        /* <DEDUP_REMOVED lines=12> */
[----:B------:R-:W0:Y:S08]  /*13f0*/  S2UR UR7, SR_CgaCtaId ;  /* 0x00000000000779c3 */ /* 0x000e300000008800 */
[----:B------:R-:W-:Y:S01]  /*1400*/  BAR.SYNC.DEFER_BLOCKING 0xe, 0x100 ;  /* 0x0384000000007b1d */ /* 0x000fe20000010000 */
[----:B------:R-:W-:Y:S01]  /*1410*/  LOP3.LUT R5, R11, 0x7f, RZ, 0xc0, !PT ;  /* 0x0000007f0b057812 */ /* 0x000fe200078ec0ff */
[----:B------:R-:W-:Y:S01]  /*1420*/  VIADD R3, R3, 0xfffffffe ;  /* 0xfffffffe03037836 */ /* 0x000fe20000000000 */
[----:B------:R-:W-:-:S02]  /*1430*/  LEA.HI R2, R2, R23, RZ, 0x7 ;  /* 0x0000001702027211 */ /* 0x000fc400078f38ff */
[----:B------:R-:W-:Y:S01]  /*1440*/  ISETP.NE.AND P1, PT, R5, RZ, PT ;  /* 0x000000ff0500720c */ /* 0x000fe20003f25270 */
[----:B------:R-:W-:Y:S01]  /*1450*/  UMOV UR9, 0x40000040 ;  /* 0x4000004000097882 */ /* 0x000fe20000000000 */
[----:B------:R-:W-:Y:S01]  /*1460*/  SHF.R.S32.HI R4, RZ, 0x7, R2 ;  /* 0x00000007ff047819 */ /* 0x000fe20000011402 */
[----:B------:R-:W-:Y:S01]  /*1470*/  UMOV UR11, 0x40000040 ;  /* 0x40000040000b7882 */ /* 0x000fe20000000000 */
[----:B------:R-:W-:Y:S01]  /*1480*/  UMOV UR13, 0x40000040 ;  /* 0x40000040000d7882 */ /* 0x000fe20000000000 */
[----:B------:R-:W-:Y:S01]  /*1490*/  UMOV UR15, 0x40000040 ;  /* 0x40000040000f7882 */ /* 0x000fe20000000000 */
[----:B------:R-:W-:Y:S01]  /*14a0*/  UMOV UR17, 0x40000040 ;  /* 0x4000004000117882 */ /* 0x000fe20000000000 */
[----:B------:R-:W-:Y:S01]  /*14b0*/  UMOV UR19, 0x40000040 ;  /* 0x4000004000137882 */ /* 0x000fe20000000000 */
[----:B------:R-:W1:Y:S01]  /*14c0*/  SHFL.IDX PT, R4, R4, RZ, 0x1f ;  /* 0x00001fff04047589 */ /* 0x000e6200000e0000 */
[----:B------:R-:W-:Y:S01]  /*14d0*/  UMOV UR21, 0x40000040 ;  /* 0x4000004000157882 */ /* 0x000fe20000000000 */
[----:B------:R-:W-:Y:S01]  /*14e0*/  UMOV UR23, 0x40000040 ;  /* 0x4000004000177882 */ /* 0x000fe20000000000 */
[----:B------:R-:W-:-:S02]  /*14f0*/  LOP3.LUT R2, R2, 0xffffff80, RZ, 0xc0, !PT ;  /* 0xffffff8002027812 */ /* 0x000fc400078ec0ff */
[----:B------:R-:W-:-:S03]  /*1500*/  ISETP.GE.AND P0, PT, R3, R0, PT ;  /* 0x000000000300720c */ /* 0x000fc60003f06270 */
[----:B------:R-:W-:Y:S01]  /*1510*/  IMAD.IADD R2, R23, 0x1, -R2 ;  /* 0x0000000117027824 */ /* 0x000fe200078e0a02 */
[----:B------:R-:W-:-:S04]  /*1520*/  WARPGROUP.ARRIVE ;  /* 0x00000000000079c5 */ /* 0x000fc80000000000 */
[----:B------:R-:W-:Y:S02]  /*1530*/  SHF.R.S32.HI R5, RZ, 0x1f, R2 ;  /* 0x0000001fff057819 */ /* 0x000fe40000011402 */
[----:B-1----:R-:W-:Y:S02]  /*1540*/  R2UR UR4, R4 ;  /* 0x00000000040472ca */ /* 0x002fe400000e0000 */
[CC--:B------:R-:W-:Y:S02]  /*1550*/  LEA.HI R4, R5.reuse, R2.reuse, RZ, 0x2 ;  /* 0x0000000205047211 */ /* 0x0c0fe400078f10ff */
[----:B------:R-:W-:Y:S02]  /*1560*/  LEA.HI R2, R5, R2, RZ, 0x5 ;  /* 0x0000000205027211 */ /* 0x000fe400078f28ff */
[----:B------:R-:W-:Y:S02]  /*1570*/  SHF.R.S32.HI R7, RZ, 0x1f, R4 ;  /* 0x0000001fff077819 */ /* 0x000fe40000011404 */
[----:B------:R-:W-:-:S05]  /*1580*/  SHF.R.S32.HI R2, RZ, 0x5, R2 ;  /* 0x00000005ff027819 */ /* 0x000fca0000011402 */
[----:B------:R-:W-:-:S04]  /*1590*/  ULEA.HI UR5, UR4, UR4, URZ, 0x1 ;  /* 0x0000000404057291 */ /* 0x000fc8000f8f083f */
[----:B------:R-:W-:-:S03]  /*15a0*/  ULOP3.LUT UR6, UR5, 0x1fffe, URZ, 0xc0, !UPT ;  /* 0x0001fffe05067892 */ /* 0x000fc6000f8ec03f */
[----:B------:R-:W-:Y:S01]  /*15b0*/  UMOV UR5, 0x400 ;  /* 0x0000040000057882 */ /* 0x000fe20000000000 */
[----:B------:R-:W-:Y:S02]  /*15c0*/  UIADD3 UR6, UR4, -UR6, URZ ;  /* 0x8000000604067290 */ /* 0x000fe4000fffe03f */
[----:B0-----:R-:W-:-:S04]  /*15d0*/  ULEA UR5, UR7, UR5, 0x18 ;  /* 0x0000000507057291 */ /* 0x001fc8000f8ec03f */
        /* <DEDUP_REMOVED lines=43> */
.L_x_4385:
        /* <DEDUP_REMOVED lines=170> */
.L_x_4384:
[----:B------:R-:W-:Y:S01]  /*2330*/  BAR.SYNC.DEFER_BLOCKING 0xe, 0x100 ;  /* 0x0384000000007b1d */ /* 0x000fe20000010000 */
[----:B------:R-:W-:Y:S01]  /*2340*/  VIADD R2, R2, UR4 ;  /* 0x0000000402027c36 */ /* 0x000fe20008000000 */
[----:B------:R-:W-:Y:S01]  /*2350*/  PLOP3.LUT P0, PT, PT, PT, PT, 0x8, 0x0 ;  /* 0x000000000000781c */ /* 0x000fe20003f0e170 */
[----:B-1----:R-:W-:-:S03]  /*2360*/  IMAD.MOV.U32 R4, RZ, RZ, RZ ;  /* 0x000000ffff047224 */ /* 0x002fc600078e00ff */
[----:B------:R-:W-:-:S05]  /*2370*/  LEA R2, R2, UR5, 0x2 ;  /* 0x0000000502027c11 */ /* 0x000fca000f8e10ff */
[----:B------:R-:W1:Y:S04]  /*2380*/  LDS R3, [R2+0x38400] ;  /* 0x0384000002037984 */ /* 0x000e680000000800 */
[----:B------:R2:W3:Y:S02]  /*2390*/  LDS R0, [R2+0x38420] ;  /* 0x0384200002007984 */ /* 0x0004e40000000800 */
[----:B--2---:R-:W-:Y:S01]  /*23a0*/  MOV R2, RZ ;  /* 0x000000ff00027202 */ /* 0x004fe20000000f00 */
        /* <DEDUP_REMOVED lines=130> */
.L_x_4381:
[----:B------:R-:W0:Y:S01]  /*2bd0*/  LDC R0, c[0x0][0x448] ;  /* 0x00011200ff007b82 */ /* 0x000e220000000800 */
[----:B------:R-:W-:Y:S02]  /*2be0*/  UIADD3 UR5, UR60, 0x3f, URZ ;  /* 0x0000003f3c057890 */ /* 0x000fe4000fffe03f */
[----:B------:R-:W-:Y:S02]  /*2bf0*/  USHF.R.U32.HI UR10, URZ, 0x10, UR4 ;  /* 0x000000103f0a7899 */ /* 0x000fe40008011604 */
[----:B------:R-:W-:Y:S02]  /*2c00*/  ULOP3.LUT UR8, UR4, 0xffff, URZ, 0xc0, !UPT ;  /* 0x0000ffff04087892 */ /* 0x000fe4000f8ec03f */
[----:B------:R-:W-:Y:S01]  /*2c10*/  UISETP.NE.AND UP0, UPT, UR10, URZ, UPT ;  /* 0x0000003f0a00728c */ /* 0x000fe2000bf05270 */
[----:B------:R-:W1:Y:S01]  /*2c20*/  LDC R2, c[0x0][0x288] ;  /* 0x0000a200ff027b82 */ /* 0x000e620000000800 */
[----:B------:R-:W-:-:S09]  /*2c30*/  UMOV UR4, URZ ;  /* 0x0000003f00047c82 */ /* 0x000fd20008000000 */
[----:B------:R-:W-:Y:S01]  /*2c40*/  @!UP0 ULDC UR10, c[0x0][0xae8] ;  /* 0x0002ba00000a8ab9 */ /* 0x000fe20000000800 */
[----:B0-----:R-:W-:Y:S02]  /*2c50*/  ISETP.NE.AND P0, PT, R0, 0x1, PT ;  /* 0x000000010000780c */ /* 0x001fe40003f05270 */
[----:B-1----:R-:W-:-:S11]  /*2c60*/  IADD3 R4, -R2, 0x40, RZ ;  /* 0x0000004002047810 */ /* 0x002fd60007ffe1ff */
[----:B------:R-:W0:Y:S01]  /*2c70*/  @P0 LDC R0, c[0x0][0x44c] ;  /* 0x00011300ff000b82 */ /* 0x000e220000000800 */
[----:B------:R-:W-:-:S07]  /*2c80*/  IMAD R7, R192, R7, R4 ;  /* 0x00000007c0077224 */ /* 0x000fce00078e0204 */
[----:B------:R-:W1:Y:S01]  /*2c90*/  @P0 LDC R5, c[0x0][0x450] ;  /* 0x00011400ff050b82 */ /* 0x000e620000000800 */
[----:B0-----:R-:W-:-:S04]  /*2ca0*/  @P0 IMAD.HI.U32 R2, R0, UR5, RZ ;  /* 0x0000000500020c27 */ /* 0x001fc8000f8e00ff */
[----:B------:R-:W-:Y:S01]  /*2cb0*/  IMAD.U32 R0, RZ, RZ, UR5 ;  /* 0x00000005ff007e24 */ /* 0x000fe2000f8e00ff */
[----:B-1----:R-:W-:-:S05]  /*2cc0*/  @P0 SHF.R.U32.HI R0, RZ, R5, R2 ;  /* 0x00000005ff000219 */ /* 0x002fca0000011602 */
[----:B------:R-:W-:-:S05]  /*2cd0*/  IMAD.IADD R0, R7, 0x1, R0 ;  /* 0x0000000107007824 */ /* 0x000fca00078e0200 */
[----:B------:R-:W-:-:S04]  /*2ce0*/  SHF.R.S32.HI R5, RZ, 0x1f, R0 ;  /* 0x0000001fff057819 */ /* 0x000fc80000011400 */
[----:B------:R-:W-:-:S04]  /*2cf0*/  LEA.HI R5, R5, R0, RZ, 0x6 ;  /* 0x0000000005057211 */ /* 0x000fc800078f30ff */
[----:B------:R-:W-:-:S04]  /*2d00*/  SHF.R.S32.HI R0, RZ, 0x6, R5 ;  /* 0x00000006ff007819 */ /* 0x000fc80000011405 */
[----:B------:R-:W-:-:S04]  /*2d10*/  VIMNMX R22, R3, R0, PT ;  /* 0x0000000003167248 */ /* 0x000fc80003fe0100 */
[----:B------:R-:W-:-:S13]  /*2d20*/  ISETP.GE.AND P0, PT, R22, 0x1, PT ;  /* 0x000000011600780c */ /* 0x000fda0003f06270 */
[----:B------:R-:W-:Y:S05]  /*2d30*/  @!P0 BRA `(.L_x_4386) ;  /* 0x0000000000808947 */ /* 0x000fea0003800000 */
[----:B------:R-:W-:Y:S01]  /*2d40*/  IMAD.U32 R5, RZ, RZ, UR10 ;  /* 0x0000000aff057e24 */ /* 0x000fe2000f8e00ff */
[----:B------:R-:W-:-:S04]  /*2d50*/  UMOV UR4, URZ ;  /* 0x0000003f00047c82 */ /* 0x000fc80008000000 */
[----:B------:R-:W-:-:S04]  /*2d60*/  IABS R0, R5 ;  /* 0x0000000500007213 */ /* 0x000fc80000000000 */
[----:B------:R-:W-:Y:S02]  /*2d70*/  R2UR UR9, R0 ;  /* 0x00000000000972ca */ /* 0x000fe400000e0000 */
[----:B------:R-:W-:Y:S02]  /*2d80*/  IADD3 R0, R5, -0x1, R22 ;  /* 0xffffffff05007810 */ /* 0x000fe40007ffe016 */
[----:B------:R-:W-:Y:S02]  /*2d90*/  IABS R5, R5 ;  /* 0x0000000500057213 */ /* 0x000fe40000000000 */
[----:B------:R-:W-:-:S04]  /*2da0*/  IABS R4, R0 ;  /* 0x0000000000047213 */ /* 0x000fc80000000000 */
[----:B------:R-:W-:-:S03]  /*2db0*/  R2UR UR7, R4 ;  /* 0x00000000040772ca */ /* 0x000fc600000e0000 */
        /* <DEDUP_REMOVED lines=11> */
[----:B------:R-:W-:Y:S01]  /*2e70*/  UIMAD UR4, UR5, UR6, UR7 ;  /* 0x00000006050472a4 */ /* 0x000fe2000f8e0207 */
[----:B------:R-:W-:-:S03]  /*2e80*/  R2UR UR6, R0 ;  /* 0x00000000000672ca */ /* 0x000fc600000e0000 */
[----:B------:R-:W-:-:S11]  /*2e90*/  UISETP.GT.U32.AND UP1, UPT, UR9, UR4, UPT ;  /* 0x000000040900728c */ /* 0x000fd6000bf24070 */
[----:B------:R-:W-:Y:S02]  /*2ea0*/  @!UP1 UIADD3 UR4, UR4, -UR9, URZ ;  /* 0x8000000904049290 */ /* 0x000fe4000fffe03f */
[----:B------:R-:W-:Y:S02]  /*2eb0*/  @!UP1 UIADD3 UR5, UR5, 0x1, URZ ;  /* 0x0000000105059890 */ /* 0x000fe4000fffe03f */
[----:B------:R-:W-:Y:S02]  /*2ec0*/  UISETP.GE.U32.AND UP0, UPT, UR4, UR9, UPT ;  /* 0x000000090400728c */ /* 0x000fe4000bf06070 */
[----:B------:R-:W-:-:S04]  /*2ed0*/  ULOP3.LUT UR4, UR6, UR10, URZ, 0x3c, !UPT ;  /* 0x0000000a06047292 */ /* 0x000fc8000f8e3c3f */
[----:B------:R-:W-:-:S05]  /*2ee0*/  UISETP.GE.AND UP1, UPT, UR4, URZ, UPT ;  /* 0x0000003f0400728c */ /* 0x000fca000bf26270 */
[----:B------:R-:W-:Y:S02]  /*2ef0*/  @UP0 UIADD3 UR5, UR5, 0x1, URZ ;  /* 0x0000000105050890 */ /* 0x000fe4000fffe03f */
[----:B------:R-:W-:-:S05]  /*2f00*/  UISETP.NE.AND UP0, UPT, UR10, URZ, UPT ;  /* 0x0000003f0a00728c */ /* 0x000fca000bf05270 */
[----:B------:R-:W-:Y:S02]  /*2f10*/  UMOV UR4, UR5 ;  /* 0x0000000500047c82 */ /* 0x000fe40008000000 */
[----:B------:R-:W-:-:S04]  /*2f20*/  @!UP1 UIADD3 UR4, -UR4, URZ, URZ ;  /* 0x0000003f04049290 */ /* 0x000fc8000fffe13f */
[----:B------:R-:W-:-:S12]  /*2f30*/  @!UP0 ULOP3.LUT UR4, URZ, UR10, URZ, 0x33, !UPT ;  /* 0x0000000a3f048292 */ /* 0x000fd8000f8e333f */
.L_x_4386:
[----:B------:R-:W-:Y:S02]  /*2f40*/  UIMAD UR5, UR8, UR4, URZ ;  /* 0x00000004080572a4 */ /* 0x000fe4000f8e023f */
[----:B------:R-:W-:Y:S01]  /*2f50*/  IMAD.U32 R3, RZ, RZ, UR4 ;  /* 0x00000004ff037e24 */ /* 0x000fe2000f8e00ff */
[----:B------:R-:W-:Y:S01]  /*2f60*/  PLOP3.LUT P0, PT, PT, PT, PT, 0x80, 0x0 ;  /* 0x000000000000781c */ /* 0x000fe20003f0f070 */
[----:B------:R-:W-:Y:S01]  /*2f70*/  IMAD.MOV.U32 R4, RZ, RZ, RZ ;  /* 0x000000ffff047224 */ /* 0x000fe200078e00ff */
[----:B------:R-:W-:Y:S01]  /*2f80*/  CS2R R150, SRZ ;  /* 0x0000000000967805 */ /* 0x000fe2000001ff00 */
[----:B------:R-:W-:Y:S01]  /*2f90*/  IMAD.MOV.U32 R2, RZ, RZ, RZ ;  /* 0x000000ffff027224 */ /* 0x000fe200078e00ff */
[----:B------:R-:W-:Y:S01]  /*2fa0*/  VIADDMNMX R22, R3, UR5, R22, PT ;  /* 0x0000000503167c46 */ /* 0x000fe2000b800116 */
[----:B------:R-:W-:Y:S01]  /*2fb0*/  IMAD.U32 R194, RZ, RZ, UR5 ;  /* 0x00000005ffc27e24 */ /* 0x000fe2000f8e00ff */
[----:B------:R-:W-:Y:S02]  /*2fc0*/  CS2R R148, SRZ ;  /* 0x0000000000947805 */ /* 0x000fe4000001ff00 */
[----:B------:R-:W-:-:S02]  /*2fd0*/  CS2R R146, SRZ ;  /* 0x0000000000927805 */ /* 0x000fc4000001ff00 */
[----:B------:R-:W-:Y:S02]  /*2fe0*/  ISETP.GT.AND P1, PT, R22, UR5, PT ;  /* 0x0000000516007c0c */ /* 0x000fe4000bf24270 */
        /* <DEDUP_REMOVED lines=70> */
[----:B------:R-:W-:Y:S01]  /*3450*/  LOP3.LUT R3, R2, 0x1fffe, RZ, 0xc0, !PT ;  /* 0x0001fffe02037812 */ /* 0x000fe200078ec0ff */
[----:B------:R-:W-:-:S04]  /*3460*/  VIADD R2, R195, 0x36400 ;  /* 0x00036400c3027836 */ /* 0x000fc80000000000 */
[----:B------:R-:W-:Y:S01]  /*3470*/  IMAD.IADD R0, R0, 0x1, -R3 ;  /* 0x0000000100007824 */ /* 0x000fe200078e0a03 */
[----:B------:R-:W-:-:S03]  /*3480*/  LOP3.LUT P0, RZ, R2, 0x3ff, RZ, 0xc0, !PT ;  /* 0x000003ff02ff7812 */ /* 0x000fc6000780c0ff */
[----:B------:R-:W-:-:S04]  /*3490*/  IMAD R0, R0, 0x8000, R195 ;  /* 0x0000800000007824 */ /* 0x000fc800078e02c3 */
        /* <DEDUP_REMOVED lines=21> */
.L_x_4387:
        /* <DEDUP_REMOVED lines=11> */
.L_x_4526:
[----:B------:R-:W2:Y:S01]  /*36a0*/  LDL R0, [R1+0x30] ;  /* 0x0000300001007983 */ /* 0x000ea20000100800 */
[----:B------:R-:W-:Y:S01]  /*36b0*/  LEA.HI R7, R7, R6, RZ, 0x3 ;  /* 0x0000000607077211 */ /* 0x000fe200078f18ff */
[----:B------:R-:W-:-:S03]  /*36c0*/  IMAD.IADD R2, R17, 0x1, -R2 ;  /* 0x0000000111027824 */ /* 0x000fc600078e0a02 */
[----:B------:R-:W-:-:S05]  /*36d0*/  LOP3.LUT R7, R7, 0xfffffff8, RZ, 0xc0, !PT ;  /* 0xfffffff807077812 */ /* 0x000fca00078ec0ff */
[----:B------:R-:W-:Y:S01]  /*36e0*/  IMAD.IADD R6, R6, 0x1, -R7 ;  /* 0x0000000106067824 */ /* 0x000fe200078e0a07 */
[----:B--2---:R-:W-:Y:S02]  /*36f0*/  R2UR UR4, R0 ;  /* 0x00000000000472ca */ /* 0x004fe400000e0000 */
[----:B------:R-:W-:-:S05]  /*3700*/  LOP3.LUT R0, R5, 0x7ffffffc, RZ, 0xc0, !PT ;  /* 0x7ffffffc05007812 */ /* 0x000fca00078ec0ff */
[----:B------:R-:W-:Y:S01]  /*3710*/  IMAD.IADD R0, R3, 0x1, -R0 ;  /* 0x0000000103007824 */ /* 0x000fe200078e0a00 */
[----:B------:R-:W-:-:S03]  /*3720*/  LEA.HI R3, R4, R3, RZ, 0x5 ;  /* 0x0000000304037211 */ /* 0x000fc600078f28ff */
[----:B------:R-:W-:Y:S01]  /*3730*/  IMAD.SHL.U32 R193, R0, 0x2, RZ ;  /* 0x0000000200c17824 */ /* 0x000fe200078e00ff */
[----:B------:R-:W-:Y:S01]  /*3740*/  SHF.R.S32.HI R3, RZ, 0x5, R3 ;  /* 0x00000005ff037819 */ /* 0x000fe20000011403 */
[----:B------:R-:W-:Y:S02]  /*3750*/  ULOP3.LUT UR4, UR4, 0x1, URZ, 0xfc, !UPT ;  /* 0x0000000104047892 */ /* 0x000fe4000f8efc3f */
[----:B------:R-:W-:Y:S02]  /*3760*/  IMAD R191, R2, 0x100, R193 ;  /* 0x0000010002bf7824 */ /* 0x000fe400078e02c1 */
[----:B------:R-:W-:Y:S02]  /*3770*/  IMAD R189, R3, 0x10, R6 ;  /* 0x0000001003bd7824 */ /* 0x000fe400078e0206 */
[----:B------:R-:W-:-:S05]  /*3780*/  IMAD.U32 R5, RZ, RZ, UR4 ;  /* 0x00000004ff057e24 */ /* 0x000fca000f8e00ff */
[----:B------:R-:W-:-:S13]  /*3790*/  ISETP.NE.AND P0, PT, R5, 0x3, PT ;  /* 0x000000030500780c */ /* 0x000fda0003f05270 */
[----:B------:R-:W-:Y:S05]  /*37a0*/  @!P0 BRA `(.L_x_4389) ;  /* 0x0000000000048947 */ /* 0x000fea0003800000 */
[----:B------:R-:W-:Y:S01]  /*37b0*/  BPT.TRAP 0x1 ;  /* 0x000000040000795c */ /* 0x000fe20000300000 */
.L_x_4389:
[----:B------:R1:W2:Y:S01]  /*37c0*/  SYNCS.PHASECHK.TRANS64.TRYWAIT P1, [R195+URZ+0x38830], R10 ;  /* 0x0388300ac30075a7 */ /* 0x0002a2000802017f */
[----:B------:R-:W-:Y:S05]  /*37d0*/  @!P0 BRA `(.L_x_4390) ;  /* 0x0000000000048947 */ /* 0x000fea0003800000 */
[----:B------:R-:W-:Y:S01]  /*37e0*/  BPT.TRAP 0x1 ;  /* 0x000000040000795c */ /* 0x000fe20000300000 */
.L_x_4390:
[----:B--2---:R-:W-:Y:S05]  /*37f0*/  @P1 BRA `(.L_x_4391) ;  /* 0x0000000000081947 */ /* 0x004fea0003800000 */
[----:B------:R-:W2:Y:S02]  /*3800*/  SYNCS.PHASECHK.TRANS64.TRYWAIT P1, [R195+URZ+0x38830], R10 ;  /* 0x0388300ac30075a7 */ /* 0x000ea4000802017f */
[----:B--2---:R-:W-:Y:S05]  /*3810*/  @!P1 BRA `(.L_x_4392) ;  /* 0x00000124003c9947 */ /* 0x004fea0003800000 */
.L_x_4391:
[----:B------:R-:W-:Y:S05]  /*3820*/  WARPSYNC.ALL ;  /* 0x0000000000007948 */ /* 0x000fea0003800000 */
[C---:B------:R-:W-:Y:S01]  /*3830*/  VIADD R0, R195.reuse, 0x20400 ;  /* 0x00020400c3007836 */ /* 0x040fe20000000000 */
[----:B------:R-:W-:Y:S01]  /*3840*/  IADD3 R2, R195, 0x22400, RZ ;  /* 0x00022400c3027810 */ /* 0x000fe20007ffe0ff */
[----:B------:R-:W-:Y:S01]  /*3850*/  WARPGROUP.ARRIVE ;  /* 0x00000000000079c5 */ /* 0x000fe20000000000 */
        /* <DEDUP_REMOVED lines=27> */
[----:B------:R-:W-:Y:S02]  /*3a10*/  VIADD R0, R0, 0x6 ;  /* 0x0000000600007836 */ /* 0x000fe40000000000 */
[----:B------:R-:W-:-:S03]  /*3a20*/  IMAD.U32 R5, RZ, RZ, UR9 ;  /* 0x00000009ff057e24 */ /* 0x000fc6000f8e00ff */
        /* <DEDUP_REMOVED lines=11> */
[----:B------:R-:W-:Y:S02]  /*3ae0*/  UMOV UR9, 0x40000040 ;  /* 0x4000004000097882 */ /* 0x000fe40000000000 */
[----:B------:R-:W-:-:S06]  /*3af0*/  IMAD.U32 R3, RZ, RZ, UR9 ;  /* 0x00000009ff037e24 */ /* 0x000fcc000f8e00ff */
        /* <DEDUP_REMOVED lines=19> */
.L_x_4527:
[----:B------:R-:W-:Y:S05]  /*3c30*/  @!P0 BRA `(.L_x_4394) ;  /* 0x0000000000048947 */ /* 0x000fea0003800000 */
[----:B------:R-:W-:Y:S01]  /*3c40*/  BPT.TRAP 0x1 ;  /* 0x000000040000795c */ /* 0x000fe20000300000 */
.L_x_4394:
[----:B------:R4:W0:Y:S01]  /*3c50*/  SYNCS.PHASECHK.TRANS64.TRYWAIT P1, [R195+URZ+0x38850], R10 ;  /* 0x0388500ac30075a7 */ /* 0x000822000802017f */
[----:B------:R-:W-:Y:S05]  /*3c60*/  @!P0 BRA `(.L_x_4395) ;  /* 0x0000000000048947 */ /* 0x000fea0003800000 */
[----:B------:R-:W-:Y:S01]  /*3c70*/  BPT.TRAP 0x1 ;  /* 0x000000040000795c */ /* 0x000fe20000300000 */
.L_x_4395:
        /* <DEDUP_REMOVED lines=11> */
.L_x_4396:
[----:B------:R-:W-:Y:S01]  /*3d30*/  R2UR UR4, R0 ;  /* 0x00000000000472ca */ /* 0x000fe200000e0000 */
[----:B------:R-:W-:Y:S01]  /*3d40*/  WARPGROUP.ARRIVE ;  /* 0x00000000000079c5 */ /* 0x000fe20000000000 */
[----:B------:R-:W-:Y:S01]  /*3d50*/  R2UR UR6, R16 ;  /* 0x00000000100672ca */ /* 0x000fe200000e0000 */
        /* <DEDUP_REMOVED lines=9> */
[----:B------:R-:W-:Y:S01]  /*3df0*/  VIADD R12, R0, 0x4 ;  /* 0x00000004000c7836 */ /* 0x000fe20000000000 */
[----:B------:R-:W-:Y:S01]  /*3e00*/  UMOV UR8, UR4 ;  /* 0x0000000400087c82 */ /* 0x000fe20008000000 */
[----:B------:R-:W-:Y:S01]  /*3e10*/  VIADD R13, R16, 0x4 ;  /* 0x00000004100d7836 */ /* 0x000fe20000000000 */
[----:B------:R-:W-:Y:S01]  /*3e20*/  UMOV UR4, UR8 ;  /* 0x0000000800047c82 */ /* 0x000fe20008000000 */
[----:B------:R-:W-:Y:S01]  /*3e30*/  IMAD.U32 R8, RZ, RZ, UR8 ;  /* 0x00000008ff087e24 */ /* 0x000fe2000f8e00ff */
[----:B------:R-:W-:Y:S01]  /*3e40*/  HGMMA.64x64x16.F32 R24, gdesc[UR4], R24, gsb0 ;  /* 0x00e00000041879f0 */ /* 0x000fe20008000818 */
[----:B------:R-:W-:Y:S01]  /*3e50*/  R2UR UR4, R10 ;  /* 0x000000000a0472ca */ /* 0x000fe200000e0000 */
[----:B------:R-:W-:Y:S01]  /*3e60*/  UMOV UR5, UR9 ;  /* 0x0000000900057c82 */ /* 0x000fe20008000000 */
[----:B------:R-:W-:Y:S01]  /*3e70*/  R2UR UR6, R11 ;  /* 0x000000000b0672ca */ /* 0x000fe200000e0000 */
[----:B------:R-:W-:Y:S01]  /*3e80*/  UMOV UR7, 0x40000040 ;  /* 0x4000004000077882 */ /* 0x000fe20000000000 */
[----:B------:R-:W-:Y:S01]  /*3e90*/  IMAD.U32 R11, RZ, RZ, UR9 ;  /* 0x00000009ff0b7e24 */ /* 0x000fe2000f8e00ff */
[----:B------:R-:W-:Y:S01]  /*3ea0*/  UMOV UR9, 0x40000040 ;  /* 0x4000004000097882 */ /* 0x000fe20000000000 */
[----:B------:R-:W-:Y:S01]  /*3eb0*/  VIADD R17, R0, 0x6 ;  /* 0x0000000600117836 */ /* 0x000fe20000000000 */
[----:B------:R-:W-:Y:S01]  /*3ec0*/  UMOV UR15, 0x40000040 ;  /* 0x40000040000f7882 */ /* 0x000fe20000000000 */
[----:B------:R-:W-:Y:S01]  /*3ed0*/  VIADD R18, R16, 0x6 ;  /* 0x0000000610127836 */ /* 0x000fe20000000000 */
        /* <DEDUP_REMOVED lines=27> */
[----:B------:R-:W-:Y:S01]  /*4090*/  IADD3 R186, R189, UR60, RZ ;  /* 0x0000003cbdba7c10 */ /* 0x000fe2000fffe0ff */
[----:B------:R-:W-:Y:S01]  /*40a0*/  VIADD R196, R0, 0xe00 ;  /* 0x00000e0000c47836 */ /* 0x000fe20000000000 */
[----:B------:R-:W1:Y:S01]  /*40b0*/  S2R R70, SR_TID.X ;  /* 0x0000000000467919 */ /* 0x000e620000002100 */
[----:B------:R-:W-:Y:S01]  /*40c0*/  VIADD R213, R190, 0x80 ;  /* 0x00000080bed57836 */ /* 0x000fe20000000000 */
[----:B------:R-:W-:-:S02]  /*40d0*/  R2UR UR61, R194 ;  /* 0x00000000c23d72ca */ /* 0x000fc400000e0000 */
        /* <DEDUP_REMOVED lines=9> */
[----:B------:R-:W-:Y:S01]  /*4170*/  IMAD.U32 R13, RZ, RZ, UR9 ;  /* 0x00000009ff0d7e24 */ /* 0x000fe2000f8e00ff */
[----:B------:R-:W-:-:S08]  /*4180*/  UMOV UR9, 0x40000040 ;  /* 0x4000004000097882 */ /* 0x000fd00000000000 */
        /* <DEDUP_REMOVED lines=14> */
[----:B------:R-:W-:Y:S02]  /*4270*/  R2UR UR10, R18 ;  /* 0x00000000120a72ca */ /* 0x000fe400000e0000 */
[----:B------:R-:W-:Y:S02]  /*4280*/  IADD3 R18, R16, 0x202, RZ ;  /* 0x0000020210127810 */ /* 0x000fe40007ffe0ff */
        /* <DEDUP_REMOVED lines=47> */
[----:B------:R-:W-:Y:S01]  /*4580*/  ULDC UR6, c[0x0][0xad0] ;  /* 0x0002b40000067ab9 */ /* 0x000fe20000000800 */
[----:B------:R-:W-:Y:S01]  /*4590*/  UISETP.NE.AND UP0, UPT, UR7, 0x1, UPT ;  /* 0x000000010700788c */ /* 0x000fe2000bf05270 */
[----:B0-----:R-:W-:-:S10]  /*45a0*/  VIADD R19, R0, 0x800 ;  /* 0x0000080000137836 */ /* 0x001fd40000000000 */
[----:B------:R-:W-:Y:S01]  /*45b0*/  @UP0 ULDC UR7, c[0x0][0x44c] ;  /* 0x0001130000070ab9 */ /* 0x000fe20000000800 */
        /* <DEDUP_REMOVED lines=73> */
[----:B------:R-:W-:Y:S02]  /*4a50*/  IADD3 R17, R17, R18, R16 ;  /* 0x0000001211117210 */ /* 0x000fe40007ffe010 */
[----:B------:R-:W-:Y:S01]  /*4a60*/  IADD3 R18, R0, 0xa00, RZ ;  /* 0x00000a0000127810 */ /* 0x000fe20007ffe0ff */
        /* <DEDUP_REMOVED lines=106> */
[----:B------:R-:W-:Y:S02]  /*5110*/  IMAD.IADD R21, R60, 0x1, R21 ;  /* 0x000000013c157824 */ /* 0x000fe400078e0215 */
[----:B------:R-:W-:Y:S01]  /*5120*/  IMAD.MOV.U32 R57, RZ, RZ, 0x40 ;  /* 0x00000040ff397424 */ /* 0x000fe200078e00ff */
        /* <DEDUP_REMOVED lines=18> */
[----:B------:R-:W-:Y:S02]  /*5250*/  SEL R20, R57, 0x3e, P1 ;  /* 0x0000003e39147807 */ /* 0x000fe40000800000 */
[----:B------:R-:W-:Y:S02]  /*5260*/  PLOP3.LUT P1, PT, PT, PT, UP0, 0x80, 0x0 ;  /* 0x000000000000781c */ /* 0x000fe40003f2f008 */
        /* <DEDUP_REMOVED lines=10> */
[----:B------:R-:W-:-:S04]  /*5310*/  LEA.HI R20, R56, R23, RZ, 0x2 ;  /* 0x0000001738147211 */ /* 0x000fc800078f10ff */
[----:B------:R-:W-:-:S05]  /*5320*/  LOP3.LUT R20, R20, 0xfffffffc, RZ, 0xc0, !PT ;  /* 0xfffffffc14147812 */ /* 0x000fca00078ec0ff */
[----:B------:R-:W-:-:S05]  /*5330*/  IMAD.IADD R20, R23, 0x1, -R20 ;  /* 0x0000000117147824 */ /* 0x000fca00078e0a14 */
[----:B------:R-:W-:-:S04]  /*5340*/  LEA.HI R21, R20, R20, RZ, 0x1 ;  /* 0x0000001414157211 */ /* 0x000fc800078f08ff */
[----:B------:R-:W-:-:S05]  /*5350*/  LOP3.LUT R21, R21, 0x1ffffffe, RZ, 0xc0, !PT ;  /* 0x1ffffffe15157812 */ /* 0x000fca00078ec0ff */
[----:B------:R-:W-:-:S04]  /*5360*/  IMAD.IADD R21, R20, 0x1, -R21 ;  /* 0x0000000114157824 */ /* 0x000fc800078e0a15 */
[----:B------:R-:W-:-:S04]  /*5370*/  IMAD R186, R21, 0x8, R186 ;  /* 0x0000000815ba7824 */ /* 0x000fc800078e02ba */
[----:B------:R-:W-:Y:S01]  /*5380*/  @P1 IMAD.HI.U32 R21, R186, UR7, RZ ;  /* 0x00000007ba151c27 */ /* 0x000fe2000f8e00ff */
[----:B------:R-:W-:-:S03]  /*5390*/  @UP0 ULDC UR7, c[0x0][0x450] ;  /* 0x0001140000070ab9 */ /* 0x000fc60000000800 */
[----:B------:R-:W-:Y:S01]  /*53a0*/  IMAD.MOV.U32 R20, RZ, RZ, R186 ;  /* 0x000000ffff147224 */ /* 0x000fe200078e00ba */
[----:B------:R-:W-:Y:S01]  /*53b0*/  @P1 SHF.R.U32.HI R20, RZ, UR7, R21 ;  /* 0x00000007ff141c19 */ /* 0x000fe20008011615 */
[----:B------:R-:W-:Y:S01]  /*53c0*/  ULDC UR7, c[0x0][0x2f0] ;  /* 0x0000bc0000077ab9 */ /* 0x000fe20000000800 */
[----:B------:R-:W0:Y:S03]  /*53d0*/  LDC R21, c[0x0][0x288] ;  /* 0x0000a200ff157b82 */ /* 0x000e260000000800 */
[----:B------:R-:W1:Y:S04]  /*53e0*/  SHFL.IDX PT, R58, R20, RZ, 0x1c1f ;  /* 0x001c1fff143a7589 */ /* 0x000e6800000e0000 */
[----:B------:R-:W2:Y:S01]  /*53f0*/  SHFL.IDX PT, R20, R20, 0x1, 0x1c1f ;  /* 0x003c1f0014147f89 */ /* 0x000ea200000e0000 */
        /* <DEDUP_REMOVED lines=17> */
[----:B---3--:R-:W-:-:S02]  /*5510*/  IMAD R25, R22, -0x40, R57 ;  /* 0xffffffc016197824 */ /* 0x008fc400078e0239 */
[----:B------:R-:W-:Y:S01]  /*5520*/  FMUL.FTZ R45, R45, UR6 ;  /* 0x000000062d2d7c20 */ /* 0x000fe20008410000 */
[----:B------:R-:W-:Y:S01]  /*5530*/  FMUL.FTZ R48, R48, UR6 ;  /* 0x0000000630307c20 */ /* 0x000fe20008410000 */
[----:B------:R-:W-:Y:S01]  /*5540*/  FMUL.FTZ R49, R49, UR6 ;  /* 0x0000000631317c20 */ /* 0x000fe20008410000 */
[----:B------:R-:W-:Y:S01]  /*5550*/  FMUL.FTZ R52, R52, UR6 ;  /* 0x0000000634347c20 */ /* 0x000fe20008410000 */
[----:B------:R-:W-:Y:S01]  /*5560*/  FMUL.FTZ R53, R53, UR6 ;  /* 0x0000000635357c20 */ /* 0x000fe20008410000 */
[----:B------:R-:W-:Y:S01]  /*5570*/  FMUL.FTZ R26, R26, UR6 ;  /* 0x000000061a1a7c20 */ /* 0x000fe20008410000 */
[----:B------:R3:W5:Y:S01]  /*5580*/  MUFU.TANH R59, R24 ;  /* 0x00000018003b7308 */ /* 0x0007620000002400 */
[----:B----4-:R-:W-:Y:S02]  /*5590*/  VIADD R29, R25, 0x1 ;  /* 0x00000001191d7836 */ /* 0x010fe40000000000 */
[----:B------:R-:W-:Y:S01]  /*55a0*/  FMUL.FTZ R27, R27, UR6 ;  /* 0x000000061b1b7c20 */ /* 0x000fe20008410000 */
[----:B------:R-:W-:Y:S01]  /*55b0*/  FMUL.FTZ R30, R30, UR6 ;  /* 0x000000061e1e7c20 */ /* 0x000fe20008410000 */
[----:B------:R-:W-:Y:S01]  /*55c0*/  FMUL.FTZ R31, R31, UR6 ;  /* 0x000000061f1f7c20 */ /* 0x000fe20008410000 */
[----:B------:R-:W-:Y:S01]  /*55d0*/  FMUL.FTZ R34, R34, UR6 ;  /* 0x0000000622227c20 */ /* 0x000fe20008410000 */
[----:B------:R-:W-:Y:S01]  /*55e0*/  FMUL.FTZ R35, R35, UR6 ;  /* 0x0000000623237c20 */ /* 0x000fe20008410000 */
[----:B------:R-:W-:Y:S01]  /*55f0*/  FMUL.FTZ R38, R38, UR6 ;  /* 0x0000000626267c20 */ /* 0x000fe20008410000 */
[----:B------:R4:W5:Y:S01]  /*5600*/  MUFU.TANH R61, R28 ;  /* 0x0000001c003d7308 */ /* 0x0009620000002400 */
[----:B---3--:R-:W-:-:S02]  /*5610*/  IMAD R24, R192, UR7, R25 ;  /* 0x00000007c0187c24 */ /* 0x008fc4000f8e0219 */
[----:B------:R-:W-:Y:S01]  /*5620*/  FMUL.FTZ R39, R39, UR6 ;  /* 0x0000000627277c20 */ /* 0x000fe20008410000 */
[----:B------:R-:W-:Y:S01]  /*5630*/  FMUL.FTZ R42, R42, UR6 ;  /* 0x000000062a2a7c20 */ /* 0x000fe20008410000 */
[----:B------:R-:W-:Y:S01]  /*5640*/  FMUL.FTZ R43, R43, UR6 ;  /* 0x000000062b2b7c20 */ /* 0x000fe20008410000 */
[----:B------:R-:W-:Y:S02]  /*5650*/  IMAD.IADD R24, R24, 0x1, -R193 ;  /* 0x0000000118187824 */ /* 0x000fe400078e0ac1 */
[----:B------:R-:W-:Y:S01]  /*5660*/  FMUL.FTZ R46, R46, UR6 ;  /* 0x000000062e2e7c20 */ /* 0x000fe20008410000 */
[----:B------:R-:W-:Y:S01]  /*5670*/  FMUL.FTZ R47, R47, UR6 ;  /* 0x000000062f2f7c20 */ /* 0x000fe20008410000 */
[----:B------:R3:W3:Y:S01]  /*5680*/  MUFU.TANH R63, R32 ;  /* 0x00000020003f7308 */ /* 0x0006e20000002400 */
[----:B----4-:R-:W-:Y:S02]  /*5690*/  IMAD R28, R192, UR7, R29 ;  /* 0x00000007c01c7c24 */ /* 0x010fe4000f8e021d */
[----:B------:R-:W-:Y:S01]  /*56a0*/  FMUL.FTZ R50, R50, UR6 ;  /* 0x0000000632327c20 */ /* 0x000fe20008410000 */
[----:B------:R-:W-:Y:S01]  /*56b0*/  FMUL.FTZ R51, R51, UR6 ;  /* 0x0000000633337c20 */ /* 0x000fe20008410000 */
[----:B------:R-:W-:Y:S01]  /*56c0*/  FMUL.FTZ R54, R54, UR6 ;  /* 0x0000000636367c20 */ /* 0x000fe20008410000 */
[----:B------:R-:W-:Y:S01]  /*56d0*/  FMUL.FTZ R55, R55, UR6 ;  /* 0x0000000637377c20 */ /* 0x000fe20008410000 */
[----:B0-----:R-:W-:Y:S01]  /*56e0*/  IADD3 R25, R28, -R21, -R193 ;  /* 0x800000151c197210 */ /* 0x001fe20007ffe8c1 */
[----:B------:R-:W-:Y:S01]  /*56f0*/  ULDC UR6, c[0x0][0xa80] ;  /* 0x0002a00000067ab9 */ /* 0x000fe20000000800 */
[----:B------:R0:W4:Y:S01]  /*5700*/  MUFU.TANH R64, R33 ;  /* 0x0000002100407308 */ /* 0x0001220000002400 */
[----:B------:R-:W-:Y:S01]  /*5710*/  IMAD R21, R192, UR7, -R21 ;  /* 0x00000007c0157c24 */ /* 0x000fe2000f8e0a15 */
[----:B-1----:R-:W-:-:S02]  /*5720*/  VIADDMNMX R58, R58, R25, R24, PT ;  /* 0x000000193a3a7246 */ /* 0x002fc40003800118 */
[----:B--2---:R-:W-:Y:S02]  /*5730*/  VIADDMNMX R24, R20, R25, R24, PT ;  /* 0x0000001914187246 */ /* 0x004fe40003800118 */
[C---:B------:R-:W-:Y:S02]  /*5740*/  ISETP.GT.AND P2, PT, R58.reuse, RZ, PT ;  /* 0x000000ff3a00720c */ /* 0x040fe40003f44270 */
[C---:B------:R-:W-:Y:S01]  /*5750*/  ISETP.GT.AND P3, PT, R58.reuse, 0x1, PT ;  /* 0x000000013a00780c */ /* 0x040fe20003f64270 */
[----:B------:R-:W1:Y:S01]  /*5760*/  MUFU.TANH R65, R36 ;  /* 0x0000002400417308 */ /* 0x000e620000002400 */
[----:B------:R-:W-:Y:S02]  /*5770*/  ISETP.GT.AND P4, PT, R58, 0x8, PT ;  /* 0x000000083a00780c */ /* 0x000fe40003f84270 */
[----:B-----5:R-:W-:Y:S02]  /*5780*/  FSEL R28, R59, -INF , P2 ;  /* 0xff8000003b1c7808 */ /* 0x020fe40001000000 */
[----:B------:R-:W-:-:S02]  /*5790*/  FSEL R29, R60, -INF , P3 ;  /* 0xff8000003c1d7808 */ /* 0x000fc40001800000 */
[C---:B------:R-:W-:Y:S01]  /*57a0*/  ISETP.GT.AND P2, PT, R58.reuse, 0x9, PT ;  /* 0x000000093a00780c */ /* 0x040fe20003f44270 */
[----:B------:R2:W5:Y:S01]  /*57b0*/  MUFU.TANH R66, R37 ;  /* 0x0000002500427308 */ /* 0x0005620000002400 */
[----:B---3--:R-:W-:Y:S02]  /*57c0*/  FSEL R32, R61, -INF , P4 ;  /* 0xff8000003d207808 */ /* 0x008fe40002000000 */
[----:B------:R-:W-:Y:S02]  /*57d0*/  ISETP.GT.AND P3, PT, R58, 0x10, PT ;  /* 0x000000103a00780c */ /* 0x000fe40003f64270 */
[----:B0-----:R-:W-:Y:S02]  /*57e0*/  FSEL R33, R62, -INF , P2 ;  /* 0xff8000003e217808 */ /* 0x001fe40001000000 */
[----:B------:R-:W-:Y:S01]  /*57f0*/  ISETP.GT.AND P2, PT, R58, 0x11, PT ;  /* 0x000000113a00780c */ /* 0x000fe20003f44270 */
[----:B------:R0:W3:Y:S01]  /*5800*/  MUFU.TANH R67, R40 ;  /* 0x0000002800437308 */ /* 0x0000e20000002400 */
[----:B--2---:R-:W-:-:S02]  /*5810*/  FMNMX.FTZ R37, R28, R29, !PT ;  /* 0x0000001d1c257209 */ /* 0x004fc40007810000 */
[----:B------:R-:W-:Y:S02]  /*5820*/  FSEL R36, R63, -INF , P3 ;  /* 0xff8000003f247808 */ /* 0x000fe40001800000 */
[----:B------:R-:W-:Y:S02]  /*5830*/  ISETP.GT.AND P3, PT, R58, 0x18, PT ;  /* 0x000000183a00780c */ /* 0x000fe40003f64270 */
[----:B------:R-:W-:Y:S01]  /*5840*/  ISETP.GT.AND P4, PT, R24, 0x8, PT ;  /* 0x000000081800780c */ /* 0x000fe20003f84270 */
[----:B------:R2:W3:Y:S01]  /*5850*/  MUFU.TANH R68, R41 ;  /* 0x0000002900447308 */ /* 0x0004e20000002400 */
[----:B0-----:R-:W-:Y:S02]  /*5860*/  FMNMX.FTZ R40, R32, R37, !PT ;  /* 0x0000002520287209 */ /* 0x001fe40007810000 */
[----:B----4-:R-:W-:Y:S02]  /*5870*/  FSEL R37, R64, -INF , P2 ;  /* 0xff80000040257808 */ /* 0x010fe40001000000 */
[----:B------:R-:W-:-:S02]  /*5880*/  ISETP.GT.AND P2, PT, R58, 0x19, PT ;  /* 0x000000193a00780c */ /* 0x000fc40003f44270 */
[----:B------:R-:W-:Y:S01]  /*5890*/  ISETP.GT.AND P5, PT, R24, 0x28, PT ;  /* 0x000000281800780c */ /* 0x000fe20003fa4270 */
[----:B------:R0:W4:Y:S01]  /*58a0*/  MUFU.TANH R69, R44 ;  /* 0x0000002c00457308 */ /* 0x0001220000002400 */
[----:B--2---:R-:W-:Y:S02]  /*58b0*/  FMNMX.FTZ R41, R33, R40, !PT ;  /* 0x0000002821297209 */ /* 0x004fe40007810000 */
[----:B-1----:R-:W-:Y:S02]  /*58c0*/  FSEL R40, R65, -INF , P3 ;  /* 0xff80000041287808 */ /* 0x002fe40001800000 */
[----:B------:R-:W-:Y:S02]  /*58d0*/  ISETP.GT.AND P3, PT, R58, 0x20, PT ;  /* 0x000000203a00780c */ /* 0x000fe40003f64270 */
[----:B------:R-:W-:Y:S01]  /*58e0*/  R2UR UR7, R21 ;  /* 0x00000000150772ca */ /* 0x000fe200000e0000 */
[----:B------:R1:W2:Y:S01]  /*58f0*/  MUFU.TANH R61, R45 ;  /* 0x0000002d003d7308 */ /* 0x0002a20000002400 */
[----:B0-----:R-:W-:-:S02]  /*5900*/  FMNMX.FTZ R44, R36, R41, !PT ;  /* 0x00000029242c7209 */ /* 0x001fc40007810000 */
[----:B-----5:R-:W-:Y:S02]  /*5910*/  FSEL R41, R66, -INF , P2 ;  /* 0xff80000042297808 */ /* 0x020fe40001000000 */
[----:B------:R-:W-:-:S03]  /*5920*/  ISETP.GT.AND P2, PT, R58, 0x21, PT ;  /* 0x000000213a00780c */ /* 0x000fc60003f44270 */
[----:B------:R4:W0:Y:S01]  /*5930*/  MUFU.TANH R62, R48 ;  /* 0x00000030003e7308 */ /* 0x0008220000002400 */
[----:B-1----:R-:W-:Y:S02]  /*5940*/  FMNMX.FTZ R45, R37, R44, !PT ;  /* 0x0000002c252d7209 */ /* 0x002fe40007810000 */
[----:B---3--:R-:W-:Y:S02]  /*5950*/  FSEL R44, R67, -INF , P3 ;  /* 0xff800000432c7808 */ /* 0x008fe40001800000 */
[----:B------:R-:W-:Y:S02]  /*5960*/  FMNMX.FTZ R60, R40, R45, !PT ;  /* 0x0000002d283c7209 */ /* 0x000fe40007810000 */
[----:B------:R-:W-:Y:S01]  /*5970*/  ISETP.GT.AND P3, PT, R58, 0x28, PT ;  /* 0x000000283a00780c */ /* 0x000fe20003f64270 */
[----:B------:R2:W1:Y:S01]  /*5980*/  MUFU.TANH R63, R49 ;  /* 0x00000031003f7308 */ /* 0x0004620000002400 */
[----:B------:R-:W-:Y:S02]  /*5990*/  FMNMX.FTZ R59, R41, R60, !PT ;  /* 0x0000003c293b7209 */ /* 0x000fe40007810000 */
[----:B------:R-:W-:-:S02]  /*59a0*/  FSEL R45, R68, -INF , P2 ;  /* 0xff800000442d7808 */ /* 0x000fc40001000000 */
[----:B------:R-:W-:Y:S02]  /*59b0*/  FMNMX.FTZ R60, R44, R59, !PT ;  /* 0x0000003b2c3c7209 */ /* 0x000fe40007810000 */
[C---:B------:R-:W-:Y:S01]  /*59c0*/  ISETP.GT.AND P2, PT, R58.reuse, 0x29, PT ;  /* 0x000000293a00780c */ /* 0x040fe20003f44270 */
[----:B------:R0:W3:Y:S01]  /*59d0*/  MUFU.TANH R64, R52 ;  /* 0x0000003400407308 */ /* 0x0000e20000002400 */
[----:B----4-:R-:W-:Y:S02]  /*59e0*/  FSEL R48, R69, -INF , P3 ;  /* 0xff80000045307808 */ /* 0x010fe40001800000 */
[----:B------:R-:W-:Y:S02]  /*59f0*/  FMNMX.FTZ R59, R45, R60, !PT ;  /* 0x0000003c2d3b7209 */ /* 0x000fe40007810000 */
[----:B------:R-:W-:Y:S02]  /*5a00*/  ISETP.GT.AND P3, PT, R58, 0x30, PT ;  /* 0x000000303a00780c */ /* 0x000fe40003f64270 */
[----:B--2---:R-:W-:Y:S01]  /*5a10*/  FSEL R49, R61, -INF , P2 ;  /* 0xff8000003d317808 */ /* 0x004fe20001000000 */
[----:B------:R3:W2:Y:S01]  /*5a20*/  MUFU.TANH R65, R53 ;  /* 0x0000003500417308 */ /* 0x0006a20000002400 */
[----:B------:R-:W-:-:S02]  /*5a30*/  FMNMX.FTZ R60, R48, R59, !PT ;  /* 0x0000003b303c7209 */ /* 0x000fc40007810000 */
[----:B------:R-:W-:Y:S02]  /*5a40*/  ISETP.GT.AND P2, PT, R58, 0x31, PT ;  /* 0x000000313a00780c */ /* 0x000fe40003f44270 */
[----:B0-----:R-:W-:Y:S02]  /*5a50*/  FSEL R52, R62, -INF , P3 ;  /* 0xff8000003e347808 */ /* 0x001fe40001800000 */
[----:B------:R-:W-:Y:S01]  /*5a60*/  FMNMX.FTZ R61, R49, R60, !PT ;  /* 0x0000003c313d7209 */ /* 0x000fe20007810000 */
[----:B------:R-:W0:Y:S01]  /*5a70*/  MUFU.TANH R62, R26 ;  /* 0x0000001a003e7308 */ /* 0x000e220000002400 */
[----:B------:R-:W-:Y:S02]  /*5a80*/  ISETP.GT.AND P3, PT, R58, 0x38, PT ;  /* 0x000000383a00780c */ /* 0x000fe40003f64270 */
[----:B-1----:R-:W-:Y:S02]  /*5a90*/  FSEL R59, R63, -INF , P2 ;  /* 0xff8000003f3b7808 */ /* 0x002fe40001000000 */
[----:B------:R-:W-:-:S02]  /*5aa0*/  FMNMX.FTZ R60, R52, R61, !PT ;  /* 0x0000003d343c7209 */ /* 0x000fc40007810000 */
[----:B------:R-:W-:Y:S01]  /*5ab0*/  ISETP.GT.AND P2, PT, R58, 0x39, PT ;  /* 0x000000393a00780c */ /* 0x000fe20003f44270 */
[----:B------:R-:W1:Y:S01]  /*5ac0*/  MUFU.TANH R63, R27 ;  /* 0x0000001b003f7308 */ /* 0x000e620000002400 */
[----:B---3--:R-:W-:Y:S02]  /*5ad0*/  FSEL R53, R64, -INF , P3 ;  /* 0xff80000040357808 */ /* 0x008fe40001800000 */
[----:B------:R-:W-:Y:S02]  /*5ae0*/  FMNMX.FTZ R60, R59, R60, !PT ;  /* 0x0000003c3b3c7209 */ /* 0x000fe40007810000 */
[----:B--2---:R-:W-:Y:S02]  /*5af0*/  FSEL R58, R65, -INF , P2 ;  /* 0xff800000413a7808 */ /* 0x004fe40001000000 */
[----:B------:R-:W-:Y:S01]  /*5b00*/  FMNMX.FTZ R61, R53, R60, !PT ;  /* 0x0000003c353d7209 */ /* 0x000fe20007810000 */
[----:B------:R-:W2:Y:S01]  /*5b10*/  MUFU.TANH R30, R30 ;  /* 0x0000001e001e7308 */ /* 0x000ea20000002400 */
[----:B------:R-:W-:-:S02]  /*5b20*/  ISETP.GT.AND P2, PT, R24, RZ, PT ;  /* 0x000000ff1800720c */ /* 0x000fc40003f44270 */
[----:B------:R-:W-:Y:S02]  /*5b30*/  FMNMX.FTZ R61, R58, R61, !PT ;  /* 0x0000003d3a3d7209 */ /* 0x000fe40007810000 */
[----:B------:R-:W-:Y:S02]  /*5b40*/  ISETP.GT.AND P3, PT, R24, 0x1, PT ;  /* 0x000000011800780c */ /* 0x000fe40003f64270 */
[----:B0-----:R-:W-:Y:S01]  /*5b50*/  FSEL R20, R62, -INF , P2 ;  /* 0xff8000003e147808 */ /* 0x001fe20001000000 */
[----:B------:R-:W0:Y:S01]  /*5b60*/  SHFL.BFLY PT, R26, R61, 0x2, 0x1f ;  /* 0x0c401f003d1a7f89 */ /* 0x000e2200000e0000 */
[----:B------:R3:W4:Y:S01]  /*5b70*/  MUFU.TANH R60, R31 ;  /* 0x0000001f003c7308 */ /* 0x0007220000002400 */
[----:B-1----:R-:W-:Y:S02]  /*5b80*/  FSEL R25, R63, -INF , P3 ;  /* 0xff8000003f197808 */ /* 0x002fe40001800000 */
[C---:B------:R-:W-:Y:S02]  /*5b90*/  ISETP.GT.AND P2, PT, R24.reuse, 0x9, PT ;  /* 0x000000091800780c */ /* 0x040fe40003f44270 */
[----:B------:R-:W-:-:S03]  /*5ba0*/  ISETP.GT.AND P3, PT, R24, 0x10, PT ;  /* 0x000000101800780c */ /* 0x000fc60003f64270 */
[----:B------:R1:W5:Y:S01]  /*5bb0*/  MUFU.TANH R64, R34 ;  /* 0x0000002200407308 */ /* 0x0003620000002400 */
[----:B---3--:R-:W-:-:S07]  /*5bc0*/  FMNMX.FTZ R31, R20, R25, !PT ;  /* 0x00000019141f7209 */ /* 0x008fce0007810000 */
[----:B------:R3:W3:Y:S01]  /*5bd0*/  MUFU.TANH R65, R35 ;  /* 0x0000002300417308 */ /* 0x0006e20000002400 */
[----:B0-----:R-:W-:-:S07]  /*5be0*/  FMNMX.FTZ R26, R61, R26, !PT ;  /* 0x0000001a3d1a7209 */ /* 0x001fce0007810000 */
[----:B------:R0:W0:Y:S01]  /*5bf0*/  MUFU.TANH R66, R38 ;  /* 0x0000002600427308 */ /* 0x0000220000002400 */
[----:B------:R-:W2:Y:S07]  /*5c00*/  SHFL.BFLY PT, R27, R26, 0x1, 0x1f ;  /* 0x0c201f001a1b7f89 */ /* 0x000eae00000e0000 */
[----:B------:R0:W0:Y:S08]  /*5c10*/  MUFU.TANH R61, R39 ;  /* 0x00000027003d7308 */ /* 0x0000300000002400 */
[----:B------:R0:W0:Y:S08]  /*5c20*/  MUFU.TANH R67, R42 ;  /* 0x0000002a00437308 */ /* 0x0000300000002400 */
[----:B------:R0:W0:Y:S01]  /*5c30*/  MUFU.TANH R68, R43 ;  /* 0x0000002b00447308 */ /* 0x0000220000002400 */
[----:B--2---:R-:W-:-:S02]  /*5c40*/  FMNMX.FTZ R168, R26, R27, !PT ;  /* 0x0000001b1aa87209 */ /* 0x004fc40007810000 */
[----:B------:R-:W-:Y:S02]  /*5c50*/  FSEL R26, R30, -INF , P4 ;  /* 0xff8000001e1a7808 */ /* 0x000fe40002000000 */
[----:B----4-:R-:W-:-:S03]  /*5c60*/  FSEL R27, R60, -INF , P2 ;  /* 0xff8000003c1b7808 */ /* 0x010fc60001000000 */
[----:B------:R2:W4:Y:S01]  /*5c70*/  MUFU.TANH R69, R46 ;  /* 0x0000002e00457308 */ /* 0x0005220000002400 */
[----:B-1----:R-:W-:Y:S02]  /*5c80*/  FMNMX.FTZ R34, R26, R31, !PT ;  /* 0x0000001f1a227209 */ /* 0x002fe40007810000 */
[----:B------:R-:W-:Y:S02]  /*5c90*/  ISETP.GT.AND P2, PT, R24, 0x11, PT ;  /* 0x000000111800780c */ /* 0x000fe40003f44270 */
[----:B-----5:R-:W-:Y:S02]  /*5ca0*/  FSEL R30, R64, -INF , P3 ;  /* 0xff800000401e7808 */ /* 0x020fe40001800000 */
[----:B---3--:R-:W-:Y:S01]  /*5cb0*/  FMNMX.FTZ R35, R27, R34, !PT ;  /* 0x000000221b237209 */ /* 0x008fe20007810000 */
[----:B------:R1:W3:Y:S01]  /*5cc0*/  MUFU.TANH R62, R47 ;  /* 0x0000002f003e7308 */ /* 0x0002e20000002400 */
[----:B------:R-:W-:Y:S02]  /*5cd0*/  ISETP.GT.AND P3, PT, R24, 0x18, PT ;  /* 0x000000181800780c */ /* 0x000fe40003f64270 */
[----:B------:R-:W-:-:S02]  /*5ce0*/  FSEL R31, R65, -INF , P2 ;  /* 0xff800000411f7808 */ /* 0x000fc40001000000 */
[----:B0-----:R-:W-:Y:S02]  /*5cf0*/  FMNMX.FTZ R38, R30, R35, !PT ;  /* 0x000000231e267209 */ /* 0x001fe40007810000 */
[----:B------:R-:W-:Y:S01]  /*5d00*/  ISETP.GT.AND P4, PT, R24, 0x19, PT ;  /* 0x000000191800780c */ /* 0x000fe20003f84270 */
[----:B------:R0:W5:Y:S01]  /*5d10*/  MUFU.TANH R63, R50 ;  /* 0x00000032003f7308 */ /* 0x0001620000002400 */
[----:B------:R-:W-:Y:S02]  /*5d20*/  FSEL R34, R66, -INF , P3 ;  /* 0xff80000042227808 */ /* 0x000fe40001800000 */
[----:B------:R-:W-:Y:S02]  /*5d30*/  FMNMX.FTZ R39, R31, R38, !PT ;  /* 0x000000261f277209 */ /* 0x000fe40007810000 */
[----:B------:R-:W-:Y:S02]  /*5d40*/  ISETP.GT.AND P2, PT, R24, 0x20, PT ;  /* 0x000000201800780c */ /* 0x000fe40003f44270 */
[----:B------:R-:W-:Y:S01]  /*5d50*/  FSEL R35, R61, -INF , P4 ;  /* 0xff8000003d237808 */ /* 0x000fe20002000000 */
[----:B------:R-:W5:Y:S01]  /*5d60*/  MUFU.TANH R51, R51 ;  /* 0x0000003300337308 */ /* 0x000f620000002400 */
[----:B------:R-:W-:-:S02]  /*5d70*/  FMNMX.FTZ R42, R34, R39, !PT ;  /* 0x00000027222a7209 */ /* 0x000fc40007810000 */
[----:B------:R-:W-:Y:S02]  /*5d80*/  ISETP.GT.AND P3, PT, R24, 0x21, PT ;  /* 0x000000211800780c */ /* 0x000fe40003f64270 */
[----:B------:R-:W-:Y:S02]  /*5d90*/  FSEL R38, R67, -INF , P2 ;  /* 0xff80000043267808 */ /* 0x000fe40001000000 */
[----:B------:R-:W-:Y:S01]  /*5da0*/  FMNMX.FTZ R43, R35, R42, !PT ;  /* 0x0000002a232b7209 */ /* 0x000fe20007810000 */
[----:B------:R-:W5:Y:S01]  /*5db0*/  MUFU.TANH R54, R54 ;  /* 0x0000003600367308 */ /* 0x000f620000002400 */
[----:B------:R-:W-:Y:S02]  /*5dc0*/  FSEL R39, R68, -INF , P3 ;  /* 0xff80000044277808 */ /* 0x000fe40001800000 */
[----:B--2---:R-:W-:Y:S01]  /*5dd0*/  FMNMX.FTZ R46, R38, R43, !PT ;  /* 0x0000002b262e7209 */ /* 0x004fe20007810000 */
[C---:B------:R-:W-:Y:S01]  /*5de0*/  FMUL.FTZ R43, R168.reuse, UR6 ;  /* 0x00000006a82b7c20 */ /* 0x040fe20008410000 */
[----:B------:R-:W-:-:S02]  /*5df0*/  FSETP.NEU.FTZ.AND P3, PT, R168, -INF , PT ;  /* 0xff800000a800780b */ /* 0x000fc40003f7d000 */
[C---:B------:R-:W-:Y:S01]  /*5e00*/  ISETP.GT.AND P4, PT, R24.reuse, 0x29, PT ;  /* 0x000000291800780c */ /* 0x040fe20003f84270 */
[----:B------:R-:W2:Y:S01]  /*5e10*/  MUFU.TANH R55, R55 ;  /* 0x0000003700377308 */ /* 0x000ea20000002400 */
[----:B----4-:R-:W-:Y:S02]  /*5e20*/  FSEL R42, R69, -INF , P5 ;  /* 0xff800000452a7808 */ /* 0x010fe40002800000 */
[----:B-1----:R-:W-:Y:S02]  /*5e30*/  FMNMX.FTZ R47, R39, R46, !PT ;  /* 0x0000002e272f7209 */ /* 0x002fe40007810000 */
[----:B------:R-:W-:Y:S02]  /*5e40*/  FSEL R60, R43, RZ, P3 ;  /* 0x000000ff2b3c7208 */ /* 0x000fe40001800000 */
[----:B------:R-:W-:Y:S02]  /*5e50*/  ISETP.GT.AND P2, PT, R24, 0x30, PT ;  /* 0x000000301800780c */ /* 0x000fe40003f44270 */
[----:B---3--:R-:W-:Y:S01]  /*5e60*/  FSEL R43, R62, -INF , P4 ;  /* 0xff8000003e2b7808 */ /* 0x008fe20002000000 */
[--C-:B------:R-:W-:Y:S01]  /*5e70*/  FFMA.FTZ R170, R28, UR6, -R60.reuse ;  /* 0x000000061caa7c23 */ /* 0x100fe2000801083c */
[----:B0-----:R-:W-:Y:S01]  /*5e80*/  FMNMX.FTZ R50, R42, R47, !PT ;  /* 0x0000002f2a327209 */ /* 0x001fe20007810000 */
[--C-:B------:R-:W-:Y:S01]  /*5e90*/  FFMA.FTZ R171, R29, UR6, -R60.reuse ;  /* 0x000000061dab7c23 */ /* 0x100fe2000801083c */
[----:B------:R-:W-:Y:S01]  /*5ea0*/  ISETP.GT.AND P3, PT, R24, 0x31, PT ;  /* 0x000000311800780c */ /* 0x000fe20003f64270 */
[--C-:B------:R-:W-:Y:S01]  /*5eb0*/  FFMA.FTZ R173, R33, UR6, -R60.reuse ;  /* 0x0000000621ad7c23 */ /* 0x100fe2000801083c */
[----:B-----5:R-:W-:Y:S01]  /*5ec0*/  FSEL R46, R63, -INF , P2 ;  /* 0xff8000003f2e7808 */ /* 0x020fe20001000000 */
[--C-:B------:R-:W-:Y:S01]  /*5ed0*/  FFMA.FTZ R172, R32, UR6, -R60.reuse ;  /* 0x0000000620ac7c23 */ /* 0x100fe2000801083c */
[----:B------:R-:W-:Y:S01]  /*5ee0*/  FMNMX.FTZ R47, R43, R50, !PT ;  /* 0x000000322b2f7209 */ /* 0x000fe20007810000 */
[--C-:B------:R-:W-:Y:S01]  /*5ef0*/  FFMA.FTZ R174, R36, UR6, -R60.reuse ;  /* 0x0000000624ae7c23 */ /* 0x100fe2000801083c */
[----:B------:R-:W-:Y:S01]  /*5f00*/  FSEL R28, R51, -INF , P3 ;  /* 0xff800000331c7808 */ /* 0x000fe20001800000 */
[--C-:B------:R-:W-:Y:S01]  /*5f10*/  FFMA.FTZ R175, R37, UR6, -R60.reuse ;  /* 0x0000000625af7c23 */ /* 0x100fe2000801083c */
[----:B------:R-:W-:Y:S01]  /*5f20*/  ISETP.GT.AND P2, PT, R24, 0x38, PT ;  /* 0x000000381800780c */ /* 0x000fe20003f44270 */
[--C-:B------:R-:W-:Y:S01]  /*5f30*/  FFMA.FTZ R176, R40, UR6, -R60.reuse ;  /* 0x0000000628b07c23 */ /* 0x100fe2000801083c */
[----:B------:R-:W-:Y:S01]  /*5f40*/  FMNMX.FTZ R51, R46, R47, !PT ;  /* 0x0000002f2e337209 */ /* 0x000fe20007810000 */
[--C-:B------:R-:W-:Y:S01]  /*5f50*/  FFMA.FTZ R177, R41, UR6, -R60.reuse ;  /* 0x0000000629b17c23 */ /* 0x100fe2000801083c */
[----:B------:R-:W-:Y:S01]  /*5f60*/  ISETP.GT.AND P3, PT, R24, 0x39, PT ;  /* 0x000000391800780c */ /* 0x000fe20003f64270 */
[--C-:B------:R-:W-:Y:S01]  /*5f70*/  FFMA.FTZ R178, R44, UR6, -R60.reuse ;  /* 0x000000062cb27c23 */ /* 0x100fe2000801083c */
[----:B------:R-:W-:Y:S01]  /*5f80*/  FSEL R47, R54, -INF , P2 ;  /* 0xff800000362f7808 */ /* 0x000fe20001000000 */
[--C-:B------:R-:W-:Y:S01]  /*5f90*/  FFMA.FTZ R179, R45, UR6, -R60.reuse ;  /* 0x000000062db37c23 */ /* 0x100fe2000801083c */
[----:B------:R-:W-:Y:S01]  /*5fa0*/  FMNMX.FTZ R24, R28, R51, !PT ;  /* 0x000000331c187209 */ /* 0x000fe20007810000 */
[--C-:B------:R-:W-:Y:S01]  /*5fb0*/  FFMA.FTZ R180, R48, UR6, -R60.reuse ;  /* 0x0000000630b47c23 */ /* 0x100fe2000801083c */
[----:B--2---:R-:W-:Y:S01]  /*5fc0*/  FSEL R29, R55, -INF , P3 ;  /* 0xff800000371d7808 */ /* 0x004fe20001800000 */
[--C-:B------:R-:W-:Y:S01]  /*5fd0*/  FFMA.FTZ R181, R49, UR6, -R60.reuse ;  /* 0x0000000631b57c23 */ /* 0x100fe2000801083c */
[----:B------:R-:W-:Y:S01]  /*5fe0*/  FMNMX.FTZ R24, R47, R24, !PT ;  /* 0x000000182f187209 */ /* 0x000fe20007810000 */
[--C-:B------:R-:W-:Y:S01]  /*5ff0*/  FFMA.FTZ R182, R52, UR6, -R60.reuse ;  /* 0x0000000634b67c23 */ /* 0x100fe2000801083c */
[--C-:B------:R-:W-:Y:S01]  /*6000*/  FFMA.FTZ R197, R59, UR6, -R60.reuse ;  /* 0x000000063bc57c23 */ /* 0x100fe2000801083c */
[--C-:B------:R-:W-:Y:S01]  /*6010*/  FFMA.FTZ R183, R53, UR6, -R60.reuse ;  /* 0x0000000635b77c23 */ /* 0x100fe2000801083c */
[----:B------:R-:W-:Y:S01]  /*6020*/  FMNMX.FTZ R24, R29, R24, !PT ;  /* 0x000000181d187209 */ /* 0x000fe20007810000 */
[----:B------:R-:W-:Y:S01]  /*6030*/  FFMA.FTZ R200, R58, UR6, -R60 ;  /* 0x000000063ac87c23 */ /* 0x000fe2000801083c */
[----:B------:R-:W-:Y:S03]  /*6040*/  MUFU.EX2 R170, R170 ;  /* 0x000000aa00aa7308 */ /* 0x000fe60000000800 */
[----:B------:R-:W0:Y:S05]  /*6050*/  SHFL.BFLY PT, R33, R24, 0x2, 0x1f ;  /* 0x0c401f0018217f89 */ /* 0x000e2a00000e0000 */
[----:B------:R-:W1:Y:S08]  /*6060*/  MUFU.EX2 R171, R171 ;  /* 0x000000ab00ab7308 */ /* 0x000e700000000800 */
[----:B------:R-:W-:Y:S08]  /*6070*/  MUFU.EX2 R172, R172 ;  /* 0x000000ac00ac7308 */ /* 0x000ff00000000800 */
[----:B------:R-:W2:Y:S01]  /*6080*/  MUFU.EX2 R173, R173 ;  /* 0x000000ad00ad7308 */ /* 0x000ea20000000800 */
[----:B-1----:R-:W-:Y:S01]  /*6090*/  F2FP.F16.F32.PACK_AB R152, R171, R170 ;  /* 0x000000aaab98723e */ /* 0x002fe200000000ff */
[----:B------:R-:W-:Y:S01]  /*60a0*/  FADD.FTZ R171, R170, R171 ;  /* 0x000000abaaab7221 */ /* 0x000fe20000010000 */
[----:B0-----:R-:W-:-:S05]  /*60b0*/  FMNMX.FTZ R33, R24, R33, !PT ;  /* 0x0000002118217209 */ /* 0x001fca0007810000 */
[----:B------:R-:W0:Y:S01]  /*60c0*/  SHFL.BFLY PT, R24, R33, 0x1, 0x1f ;  /* 0x0c201f0021187f89 */ /* 0x000e2200000e0000 */
[----:B------:R-:W-:Y:S08]  /*60d0*/  MUFU.EX2 R174, R174 ;  /* 0x000000ae00ae7308 */ /* 0x000ff00000000800 */
[----:B------:R-:W1:Y:S01]  /*60e0*/  MUFU.EX2 R175, R175 ;  /* 0x000000af00af7308 */ /* 0x000e620000000800 */
[----:B--2---:R-:W-:Y:S01]  /*60f0*/  F2FP.F16.F32.PACK_AB R154, R173, R172 ;  /* 0x000000acad9a723e */ /* 0x004fe200000000ff */
[----:B------:R-:W-:-:S04]  /*6100*/  FADD.FTZ R172, R172, R171 ;  /* 0x000000abacac7221 */ /* 0x000fc80000010000 */
[----:B------:R-:W-:Y:S02]  /*6110*/  FADD.FTZ R173, R173, R172 ;  /* 0x000000acadad7221 */ /* 0x000fe40000010000 */
[----:B------:R-:W-:Y:S01]  /*6120*/  MUFU.EX2 R176, R176 ;  /* 0x000000b000b07308 */ /* 0x000fe20000000800 */
[----:B0-----:R-:W-:-:S07]  /*6130*/  FMNMX.FTZ R169, R33, R24, !PT ;  /* 0x0000001821a97209 */ /* 0x001fce0007810000 */
[----:B------:R-:W0:Y:S01]  /*6140*/  MUFU.EX2 R177, R177 ;  /* 0x000000b100b17308 */ /* 0x000e220000000800 */
[----:B-1----:R-:W-:Y:S01]  /*6150*/  F2FP.F16.F32.PACK_AB R156, R175, R174 ;  /* 0x000000aeaf9c723e */ /* 0x002fe200000000ff */
[----:B------:R-:W-:Y:S01]  /*6160*/  FADD.FTZ R174, R174, R173 ;  /* 0x000000adaeae7221 */ /* 0x000fe20000010000 */
[C---:B------:R-:W-:Y:S01]  /*6170*/  FSETP.NEU.FTZ.AND P2, PT, R169.reuse, -INF , PT ;  /* 0xff800000a900780b */ /* 0x040fe20003f5d000 */
[----:B------:R-:W-:Y:S02]  /*6180*/  FMUL.FTZ R24, R169, UR6 ;  /* 0x00000006a9187c20 */ /* 0x000fe40008410000 */
[----:B------:R-:W-:Y:S02]  /*6190*/  FADD.FTZ R175, R175, R174 ;  /* 0x000000aeafaf7221 */ /* 0x000fe40000010000 */
[----:B------:R-:W-:Y:S01]  /*61a0*/  MUFU.EX2 R178, R178 ;  /* 0x000000b200b27308 */ /* 0x000fe20000000800 */
[----:B------:R-:W-:Y:S02]  /*61b0*/  FSEL R32, R24, RZ, P2 ;  /* 0x000000ff18207208 */ /* 0x000fe40001000000 */
[----:B------:R-:W-:-:S03]  /*61c0*/  ISETP.NE.AND P2, PT, R70, RZ, PT ;  /* 0x000000ff4600720c */ /* 0x000fc60003f45270 */
[--C-:B------:R-:W-:Y:S01]  /*61d0*/  FFMA.FTZ R198, R20, UR6, -R32.reuse ;  /* 0x0000000614c67c23 */ /* 0x100fe20008010820 */
[-C--:B------:R-:W-:Y:S01]  /*61e0*/  LEA.HI R20, R56, R23.reuse, RZ, 0x4 ;  /* 0x0000001738147211 */ /* 0x080fe200078f20ff */
[--C-:B------:R-:W-:Y:S01]  /*61f0*/  FFMA.FTZ R199, R25, UR6, -R32.reuse ;  /* 0x0000000619c77c23 */ /* 0x100fe20008010820 */
[--C-:B------:R-:W-:Y:S01]  /*6200*/  FFMA.FTZ R202, R27, UR6, -R32.reuse ;  /* 0x000000061bca7c23 */ /* 0x100fe20008010820 */
[--C-:B------:R-:W-:Y:S01]  /*6210*/  FFMA.FTZ R204, R31, UR6, -R32.reuse ;  /* 0x000000061fcc7c23 */ /* 0x100fe20008010820 */
[----:B------:R-:W-:Y:S01]  /*6220*/  LOP3.LUT R24, R20, 0xfffffff0, RZ, 0xc0, !PT ;  /* 0xfffffff014187812 */ /* 0x000fe200078ec0ff */
[--C-:B------:R-:W-:Y:S01]  /*6230*/  FFMA.FTZ R201, R26, UR6, -R32.reuse ;  /* 0x000000061ac97c23 */ /* 0x100fe20008010820 */
[----:B------:R-:W-:Y:S01]  /*6240*/  LEA.HI R56, R56, R23, RZ, 0x5 ;  /* 0x0000001738387211 */ /* 0x000fe200078f28ff */
[----:B------:R-:W-:Y:S01]  /*6250*/  FFMA.FTZ R203, R30, UR6, -R32 ;  /* 0x000000061ecb7c23 */ /* 0x000fe20008010820 */
[----:B------:R-:W-:Y:S01]  /*6260*/  SHF.R.U32.HI R31, RZ, 0x1, R20 ;  /* 0x00000001ff1f7819 */ /* 0x000fe20000011614 */
[----:B------:R-:W-:-:S02]  /*6270*/  IMAD.IADD R24, R23, 0x1, -R24 ;  /* 0x0000000117187824 */ /* 0x000fc400078e0a18 */
[--C-:B------:R-:W-:Y:S01]  /*6280*/  FFMA.FTZ R205, R34, UR6, -R32.reuse ;  /* 0x0000000622cd7c23 */ /* 0x100fe20008010820 */
[----:B------:R-:W-:Y:S02]  /*6290*/  IMAD.SHL.U32 R56, R56, 0x20, RZ ;  /* 0x0000002038387824 */ /* 0x000fe400078e00ff */
[----:B------:R-:W-:Y:S01]  /*62a0*/  FFMA.FTZ R206, R35, UR6, -R32 ;  /* 0x0000000623ce7c23 */ /* 0x000fe20008010820 */
[----:B------:R-:W-:Y:S01]  /*62b0*/  @!P2 VIADD R20, R195, 0x38840 ;  /* 0x00038840c314a836 */ /* 0x000fe20000000000 */
[----:B------:R-:W-:Y:S01]  /*62c0*/  SHF.R.S32.HI R25, RZ, 0x1f, R24 ;  /* 0x0000001fff197819 */ /* 0x000fe20000011418 */
[--C-:B------:R-:W-:Y:S01]  /*62d0*/  FFMA.FTZ R207, R38, UR6, -R32.reuse ;  /* 0x0000000626cf7c23 */ /* 0x100fe20008010820 */
[----:B------:R-:W-:Y:S01]  /*62e0*/  LOP3.LUT R56, R56, 0x7ffffc00, RZ, 0xc0, !PT ;  /* 0x7ffffc0038387812 */ /* 0x000fe200078ec0ff */
        /* <DEDUP_REMOVED lines=9> */
[----:B------:R-:W-:Y:S01]  /*6380*/  FFMA.FTZ R214, R29, UR6, -R32 ;  /* 0x000000061dd67c23 */ /* 0x000fe20008010820 */
[----:B------:R-:W-:Y:S01]  /*6390*/  IMAD.IADD R27, R24, 0x1, -R27 ;  /* 0x00000001181b7824 */ /* 0x000fe200078e0a1b */
[----:B------:R-:W-:Y:S01]  /*63a0*/  LOP3.LUT R25, R25, 0x7ffffe00, RZ, 0xc0, !PT ;  /* 0x7ffffe0019197812 */ /* 0x000fe200078ec0ff */
[----:B------:R-:W-:Y:S01]  /*63b0*/  MUFU.EX2 R198, R198 ;  /* 0x000000c600c67308 */ /* 0x000fe20000000800 */
[----:B0-----:R-:W-:Y:S01]  /*63c0*/  F2FP.F16.F32.PACK_AB R158, R177, R176 ;  /* 0x000000b0b19e723e */ /* 0x001fe200000000ff */
[C---:B------:R-:W-:Y:S01]  /*63d0*/  IMAD.SHL.U32 R24, R27.reuse, 0x40, RZ ;  /* 0x000000401b187824 */ /* 0x040fe200078e00ff */
[C---:B------:R-:W-:Y:S01]  /*63e0*/  LOP3.LUT P4, RZ, R27.reuse, 0x2, RZ, 0xc0, !PT ;  /* 0x000000021bff7812 */ /* 0x040fe2000788c0ff */
[----:B------:R-:W-:Y:S01]  /*63f0*/  FADD.FTZ R176, R176, R175 ;  /* 0x000000afb0b07221 */ /* 0x000fe20000010000 */
[----:B------:R-:W-:Y:S01]  /*6400*/  LOP3.LUT P3, RZ, R27, 0x4, RZ, 0xc0, !PT ;  /* 0x000000041bff7812 */ /* 0x000fe2000786c0ff */
[----:B------:R-:W-:Y:S01]  /*6410*/  @!P2 VIADD R21, R195, 0x38860 ;  /* 0x00038860c315a836 */ /* 0x000fe20000000000 */
[----:B------:R-:W-:Y:S01]  /*6420*/  LOP3.LUT R24, R24, 0x1c0, RZ, 0xc0, !PT ;  /* 0x000001c018187812 */ /* 0x000fe200078ec0ff */
[----:B------:R-:W0:Y:S01]  /*6430*/  MUFU.EX2 R199, R199 ;  /* 0x000000c700c77308 */ /* 0x000e220000000800 */
[----:B------:R-:W-:Y:S01]  /*6440*/  SEL R57, R57, 0xffffffc0, !P3 ;  /* 0xffffffc039397807 */ /* 0x000fe20005800000 */
[----:B------:R-:W-:Y:S01]  /*6450*/  FADD.FTZ R177, R177, R176 ;  /* 0x000000b0b1b17221 */ /* 0x000fe20000010000 */
[----:B------:R-:W-:-:S02]  /*6460*/  LOP3.LUT R31, R24, 0x8, R31, 0xf8, !PT ;  /* 0x00000008181f7812 */ /* 0x000fc400078ef81f */
[----:B------:R-:W-:Y:S02]  /*6470*/  SHF.R.U32.HI R24, RZ, 0x3, R24 ;  /* 0x00000003ff187819 */ /* 0x000fe40000011618 */
[----:B------:R-:W-:Y:S01]  /*6480*/  @!P2 PRMT R21, RZ, 0x654, R21 ;  /* 0x00000654ff15a816 */ /* 0x000fe20000000015 */
[----:B------:R-:W-:Y:S01]  /*6490*/  MUFU.EX2 R201, R201 ;  /* 0x000000c900c97308 */ /* 0x000fe20000000800 */
[----:B------:R-:W-:-:S04]  /*64a0*/  LOP3.LUT R24, R31, R24, RZ, 0x3c, !PT ;  /* 0x000000181f187212 */ /* 0x000fc800078e3cff */
[----:B------:R-:W-:-:S03]  /*64b0*/  IADD3 R24, R24, R25, R56 ;  /* 0x0000001918187210 */ /* 0x000fc60007ffe038 */
[----:B------:R-:W1:Y:S01]  /*64c0*/  MUFU.EX2 R202, R202 ;  /* 0x000000ca00ca7308 */ /* 0x000e620000000800 */
[----:B0-----:R-:W-:Y:S01]  /*64d0*/  F2FP.F16.F32.PACK_AB R153, R199, R198 ;  /* 0x000000c6c799723e */ /* 0x001fe200000000ff */
[----:B------:R-:W-:Y:S01]  /*64e0*/  IMAD R184, R24, 0x2, R195 ;  /* 0x0000000218b87824 */ /* 0x000fe200078e02c3 */
[----:B------:R-:W-:Y:S01]  /*64f0*/  @!P2 PRMT R24, RZ, 0x654, R20 ;  /* 0x00000654ff18a816 */ /* 0x000fe20000000014 */
[----:B------:R-:W-:Y:S02]  /*6500*/  FADD.FTZ R198, R198, R199 ;  /* 0x000000c7c6c67221 */ /* 0x000fe40000010000 */
[C---:B------:R-:W-:Y:S01]  /*6510*/  VIADD R187, R184.reuse, 0x36400 ;  /* 0x00036400b8bb7836 */ /* 0x040fe20000000000 */
[----:B------:R0:W-:Y:S01]  /*6520*/  @!P2 SYNCS.ARRIVE.TRANS64.RED.A1T0 RZ, [R24+URZ], RZ ;  /* 0x000000ff18ffa9a7 */ /* 0x0001e2000810043f */
[----:B------:R-:W-:Y:S01]  /*6530*/  MUFU.EX2 R203, R203 ;  /* 0x000000cb00cb7308 */ /* 0x000fe20000000800 */
[----:B------:R-:W-:Y:S02]  /*6540*/  VIADD R20, R184, 0x36420 ;  /* 0x00036420b8147836 */ /* 0x000fe40000000000 */
[----:B------:R-:W-:-:S02]  /*6550*/  @P4 VIADD R20, R187, 0xffffffe0 ;  /* 0xffffffe0bb144836 */ /* 0x000fc40000000000 */
[----:B------:R-:W-:Y:S02]  /*6560*/  IMAD.IADD R187, R187, 0x1, R57 ;  /* 0x00000001bbbb7824 */ /* 0x000fe400078e0239 */
[----:B------:R-:W-:Y:S01]  /*6570*/  IMAD.IADD R185, R57, 0x1, R20 ;  /* 0x0000000139b97824 */ /* 0x000fe200078e0214 */
[----:B------:R-:W2:Y:S01]  /*6580*/  MUFU.EX2 R204, R204 ;  /* 0x000000cc00cc7308 */ /* 0x000ea20000000800 */
[----:B-1----:R-:W-:Y:S01]  /*6590*/  F2FP.F16.F32.PACK_AB R155, R202, R201 ;  /* 0x000000c9ca9b723e */ /* 0x002fe200000000ff */
[----:B------:R-:W-:Y:S01]  /*65a0*/  BAR.SYNC.DEFER_BLOCKING 0xf, 0x100 ;  /* 0x03c4000000007b1d */ /* 0x000fe20000010000 */
[----:B------:R-:W-:Y:S01]  /*65b0*/  FADD.FTZ R201, R201, R198 ;  /* 0x000000c6c9c97221 */ /* 0x000fe20000010000 */
[----:B------:R-:W-:-:S03]  /*65c0*/  VIADD R198, R22, 0xfffffffe ;  /* 0xfffffffe16c67836 */ /* 0x000fc60000000000 */
[----:B------:R-:W-:Y:S01]  /*65d0*/  FADD.FTZ R202, R202, R201 ;  /* 0x000000c9caca7221 */ /* 0x000fe20000010000 */
[----:B------:R-:W-:Y:S08]  /*65e0*/  MUFU.EX2 R205, R205 ;  /* 0x000000cd00cd7308 */ /* 0x000ff00000000800 */
[----:B------:R-:W1:Y:S01]  /*65f0*/  MUFU.EX2 R206, R206 ;  /* 0x000000ce00ce7308 */ /* 0x000e620000000800 */
[----:B--2---:R-:W-:Y:S01]  /*6600*/  F2FP.F16.F32.PACK_AB R157, R204, R203 ;  /* 0x000000cbcc9d723e */ /* 0x004fe200000000ff */
[----:B------:R-:W-:-:S04]  /*6610*/  FADD.FTZ R203, R203, R202 ;  /* 0x000000cacbcb7221 */ /* 0x000fc80000010000 */
[----:B------:R-:W-:Y:S02]  /*6620*/  FADD.FTZ R204, R204, R203 ;  /* 0x000000cbcccc7221 */ /* 0x000fe40000010000 */
[----:B------:R-:W2:Y:S01]  /*6630*/  MUFU.EX2 R179, R179 ;  /* 0x000000b300b37308 */ /* 0x000ea20000000800 */
[----:B------:R3:W-:Y:S07]  /*6640*/  STSM.16.M88.4 [R184+0x36400], R152 ;  /* 0x03640098b8007844 */ /* 0x0007ee0000000200 */
[----:B------:R-:W-:Y:S01]  /*6650*/  MUFU.EX2 R180, R180 ;  /* 0x000000b400b47308 */ /* 0x000fe20000000800 */
[----:B-1----:R-:W-:Y:S01]  /*6660*/  F2FP.F16.F32.PACK_AB R159, R206, R205 ;  /* 0x000000cdce9f723e */ /* 0x002fe200000000ff */
[----:B------:R-:W-:-:S04]  /*6670*/  FADD.FTZ R205, R205, R204 ;  /* 0x000000cccdcd7221 */ /* 0x000fc80000010000 */
[----:B------:R1:W-:Y:S01]  /*6680*/  STSM.16.M88.4 [R20], R156 ;  /* 0x0000009c14007844 */ /* 0x0003e20000000200 */
[----:B------:R-:W-:Y:S01]  /*6690*/  FADD.FTZ R206, R206, R205 ;  /* 0x000000cdcece7221 */ /* 0x000fe20000010000 */
[----:B------:R-:W4:Y:S01]  /*66a0*/  MUFU.EX2 R181, R181 ;  /* 0x000000b500b57308 */ /* 0x000f220000000800 */
[----:B--2---:R-:W-:Y:S01]  /*66b0*/  F2FP.F16.F32.PACK_AB R160, R179, R178 ;  /* 0x000000b2b3a0723e */ /* 0x004fe200000000ff */
[----:B------:R-:W-:-:S04]  /*66c0*/  FADD.FTZ R178, R178, R177 ;  /* 0x000000b1b2b27221 */ /* 0x000fc80000010000 */
[----:B------:R-:W-:Y:S02]  /*66d0*/  FADD.FTZ R179, R179, R178 ;  /* 0x000000b2b3b37221 */ /* 0x000fe40000010000 */
[----:B------:R-:W-:Y:S08]  /*66e0*/  MUFU.EX2 R207, R207 ;  /* 0x000000cf00cf7308 */ /* 0x000ff00000000800 */
[----:B------:R-:W2:Y:S01]  /*66f0*/  MUFU.EX2 R208, R208 ;  /* 0x000000d000d07308 */ /* 0x000ea20000000800 */
[----:B----4-:R-:W-:Y:S01]  /*6700*/  F2FP.F16.F32.PACK_AB R162, R181, R180 ;  /* 0x000000b4b5a2723e */ /* 0x010fe200000000ff */
[----:B------:R-:W-:-:S04]  /*6710*/  FADD.FTZ R180, R180, R179 ;  /* 0x000000b3b4b47221 */ /* 0x000fc80000010000 */
[----:B------:R-:W-:Y:S02]  /*6720*/  FADD.FTZ R181, R181, R180 ;  /* 0x000000b4b5b57221 */ /* 0x000fe40000010000 */
[----:B------:R-:W-:Y:S08]  /*6730*/  MUFU.EX2 R209, R209 ;  /* 0x000000d100d17308 */ /* 0x000ff00000000800 */
        /* <DEDUP_REMOVED lines=8> */
[----:B------:R1:W-:Y:S01]  /*67c0*/  STSM.16.M88.4 [R187], R160 ;  /* 0x000000a0bb007844 */ /* 0x0003e20000000200 */
[----:B------:R-:W-:Y:S01]  /*67d0*/  FADD.FTZ R210, R210, R209 ;  /* 0x000000d1d2d27221 */ /* 0x000fe20000010000 */
[----:B------:R-:W-:Y:S08]  /*67e0*/  MUFU.EX2 R183, R183 ;  /* 0x000000b700b77308 */ /* 0x000ff00000000800 */
[----:B------:R-:W4:Y:S01]  /*67f0*/  MUFU.EX2 R200, R200 ;  /* 0x000000c800c87308 */ /* 0x000f220000000800 */
[----:B--2---:R-:W-:Y:S01]  /*6800*/  F2FP.F16.F32.PACK_AB R164, R197, R182 ;  /* 0x000000b6c5a4723e */ /* 0x004fe200000000ff */
[----:B------:R-:W-:-:S04]  /*6810*/  FADD.FTZ R182, R182, R181 ;  /* 0x000000b5b6b67221 */ /* 0x000fc80000010000 */
[----:B------:R-:W-:Y:S02]  /*6820*/  FADD.FTZ R182, R197, R182 ;  /* 0x000000b6c5b67221 */ /* 0x000fe40000010000 */
[----:B------:R-:W-:Y:S08]  /*6830*/  MUFU.EX2 R23, R23 ;  /* 0x0000001700177308 */ /* 0x000ff00000000800 */
[----:B------:R-:W2:Y:S01]  /*6840*/  MUFU.EX2 R212, R212 ;  /* 0x000000d400d47308 */ /* 0x000ea20000000800 */
[----:B----4-:R-:W-:-:S07]  /*6850*/  F2FP.F16.F32.PACK_AB R166, R200, R183 ;  /* 0x000000b7c8a6723e */ /* 0x010fce00000000ff */
[----:B------:R-:W-:Y:S08]  /*6860*/  MUFU.EX2 R211, R211 ;  /* 0x000000d300d37308 */ /* 0x000ff00000000800 */
[----:B------:R-:W4:Y:S01]  /*6870*/  MUFU.EX2 R214, R214 ;  /* 0x000000d600d67308 */ /* 0x000f220000000800 */
[----:B--2---:R-:W-:Y:S01]  /*6880*/  F2FP.F16.F32.PACK_AB R165, R212, R23 ;  /* 0x00000017d4a5723e */ /* 0x004fe200000000ff */
[----:B------:R-:W-:-:S04]  /*6890*/  FADD.FTZ R23, R23, R210 ;  /* 0x000000d217177221 */ /* 0x000fc80000010000 */
[----:B------:R-:W-:Y:S01]  /*68a0*/  FADD.FTZ R212, R212, R23 ;  /* 0x00000017d4d47221 */ /* 0x000fe20000010000 */
[----:B------:R-:W-:Y:S01]  /*68b0*/  IMAD.MOV.U32 R23, RZ, RZ, RZ ;  /* 0x000000ffff177224 */ /* 0x000fe200078e00ff */
[----:B----4-:R-:W-:Y:S02]  /*68c0*/  F2FP.F16.F32.PACK_AB R167, R214, R211 ;  /* 0x000000d3d6a7723e */ /* 0x010fe400000000ff */
[----:B------:R-:W-:-:S03]  /*68d0*/  FADD.FTZ R211, R211, R212 ;  /* 0x000000d4d3d37221 */ /* 0x000fc60000010000 */
[----:B------:R1:W-:Y:S01]  /*68e0*/  STSM.16.M88.4 [R185], R164 ;  /* 0x000000a4b9007844 */ /* 0x0003e20000000200 */
[----:B0-----:R-:W-:Y:S01]  /*68f0*/  WARPGROUP.ARRIVE ;  /* 0x00000000000079c5 */ /* 0x001fe20000000000 */
[----:B------:R-:W-:-:S05]  /*6900*/  FADD.FTZ R22, R214, R211 ;  /* 0x000000d3d6167221 */ /* 0x000fca0000010000 */
[----:B------:R-:W-:Y:S01]  /*6910*/  HGMMA.64x256x16.F32 R24, R152, gdesc[UR8].tnspB, RZ, !UPT, gsb0 ;  /* 0x43e0000898187df0 */ /* 0x000fe2000c0008ff */
[----:B------:R-:W-:Y:S01]  /*6920*/  R2UR UR10, R213 ;  /* 0x00000000d50a72ca */ /* 0x000fe200000e0000 */
[----:B------:R-:W-:Y:S01]  /*6930*/  UMOV UR11, 0x40000040 ;  /* 0x40000040000b7882 */ /* 0x000fe20000000000 */
[C---:B------:R-:W-:Y:S01]  /*6940*/  VIADD R213, R190.reuse, 0x100 ;  /* 0x00000100bed57836 */ /* 0x040fe20000000000 */
[----:B------:R-:W-:Y:S02]  /*6950*/  WARPGROUP.DEPBAR.LE gsb0, 0x0 ;  /* 0x00008000000079c5 */ /* 0x000fe40000010000 */
[----:B------:R-:W-:Y:S01]  /*6960*/  WARPGROUP.ARRIVE ;  /* 0x00000000000079c5 */ /* 0x000fe20000000000 */
[----:B---3--:R-:W-:-:S15]  /*6970*/  VIADD R152, R190, 0x180 ;  /* 0x00000180be987836 */ /* 0x008fde0000000000 */
        /* <DEDUP_REMOVED lines=13> */
[----:B------:R-:W-:Y:S01]  /*6a50*/  HGMMA.64x256x16.F32 R24, R164, gdesc[UR8].tnspB, R24, gsb0 ;  /* 0x43e00008a4187df0 */ /* 0x000fe20008000818 */
[----:B------:R-:W-:Y:S02]  /*6a60*/  @UP0 ULDC UR10, c[0x0][0x44c] ;  /* 0x00011300000a0ab9 */ /* 0x000fe40000000800 */
[----:B------:R-:W-:-:S04]  /*6a70*/  UIMAD.WIDE.U32 UR10, UR60, UR10, URZ ;  /* 0x0000000a3c0a72a5 */ /* 0x000fc8000f8e003f */
[----:B------:R-:W-:-:S04]  /*6a80*/  @UP0 USHF.R.U32.HI UR60, URZ, UR14, UR11 ;  /* 0x0000000e3f3c0299 */ /* 0x000fc8000801160b */
[----:B------:R-:W-:-:S04]  /*6a90*/  UIADD3 UR60, UR7, UR60, URZ ;  /* 0x0000003c073c7290 */ /* 0x000fc8000fffe03f */
[----:B------:R-:W-:-:S04]  /*6aa0*/  USHF.R.S32.HI UR7, URZ, 0x1f, UR60 ;  /* 0x0000001f3f077899 */ /* 0x000fc8000801143c */
[----:B------:R-:W-:-:S04]  /*6ab0*/  ULEA.HI UR7, UR7, UR60, URZ, 0x6 ;  /* 0x0000003c07077291 */ /* 0x000fc8000f8f303f */
[----:B------:R-:W-:-:S04]  /*6ac0*/  USHF.R.S32.HI UR7, URZ, 0x6, UR7 ;  /* 0x000000063f077899 */ /* 0x000fc80008011407 */
[----:B------:R-:W-:-:S04]  /*6ad0*/  UISETP.LT.AND UP1, UPT, UR61, UR7, UPT ;  /* 0x000000073d00728c */ /* 0x000fc8000bf21270 */
[----:B------:R-:W-:-:S03]  /*6ae0*/  USEL UR10, UR61, UR7, !UP1 ;  /* 0x000000073d0a7287 */ /* 0x000fc6000c800000 */
[----:B------:R-:W-:-:S03]  /*6af0*/  UMOV UR61, URZ ;  /* 0x0000003f003d7c82 */ /* 0x000fc60008000000 */
[----:B------:R-:W-:Y:S01]  /*6b00*/  ISETP.GE.AND P3, PT, R198, UR10, PT ;  /* 0x0000000ac6007c0c */ /* 0x000fe2000bf66270 */
[----:B------:R-:W-:Y:S01]  /*6b10*/  IMAD.U32 R201, RZ, RZ, UR10 ;  /* 0x0000000affc97e24 */ /* 0x000fe2000f8e00ff */
        /* <DEDUP_REMOVED lines=9> */
[----:B------:R0:W-:Y:S02]  /*6bb0*/  @!P2 SYNCS.ARRIVE.TRANS64.RED.A1T0 RZ, [R21+URZ], RZ ;  /* 0x000000ff15ffa9a7 */ /* 0x0001e4000810043f */
[----:B0-----:R-:W-:-:S04]  /*6bc0*/  FADD.FTZ R21, R183, R182 ;  /* 0x000000b6b7157221 */ /* 0x001fc80000010000 */
[----:B------:R-:W-:Y:S01]  /*6bd0*/  FADD.FTZ R21, R200, R21 ;  /* 0x00000015c8157221 */ /* 0x000fe20000010000 */
[----:B-1----:R-:W-:Y:S06]  /*6be0*/  @!P3 BRA `(.L_x_4398) ;  /* 0x000000340090b947 */ /* 0x002fec0003800000 */
[----:B------:R-:W-:Y:S01]  /*6bf0*/  IMAD.MOV.U32 R199, RZ, RZ, R169 ;  /* 0x000000ffffc77224 */ /* 0x000fe200078e00a9 */
[----:B------:R-:W-:Y:S01]  /*6c00*/  UMOV UR61, URZ ;  /* 0x0000003f003d7c82 */ /* 0x000fe20008000000 */
[----:B------:R-:W-:Y:S01]  /*6c10*/  IMAD.MOV.U32 R200, RZ, RZ, R168 ;  /* 0x000000ffffc87224 */ /* 0x000fe200078e00a8 */
[----:B------:R-:W-:Y:S01]  /*6c20*/  ULDC UR60, c[0x0][0xad0] ;  /* 0x0002b400003c7ab9 */ /* 0x000fe20000000800 */
[----:B------:R-:W-:-:S07]  /*6c30*/  IMAD.MOV.U32 R202, RZ, RZ, RZ ;  /* 0x000000ffffca7224 */ /* 0x000fce00078e00ff */
.L_x_4407:
[----:B------:R-:W-:-:S05]  /*6c40*/  VIADD R23, R202, 0x1 ;  /* 0x00000001ca177836 */ /* 0x000fca0000000000 */
[----:B------:R-:W-:-:S04]  /*6c50*/  ISETP.NE.AND P3, PT, R23, 0x2, PT ;  /* 0x000000021700780c */ /* 0x000fc80003f65270 */
[----:B------:R-:W-:Y:S02]  /*6c60*/  SEL R152, RZ, 0x1, P3 ;  /* 0x00000001ff987807 */ /* 0x000fe40001800000 */
[----:B------:R-:W-:Y:S02]  /*6c70*/  SEL R23, R23, RZ, P3 ;  /* 0x000000ff17177207 */ /* 0x000fe40001800000 */
[----:B------:R-:W-:-:S13]  /*6c80*/  R2UR UR6, R152 ;  /* 0x00000000980672ca */ /* 0x000fda00000e0000 */
[----:B------:R-:W-:Y:S01]  /*6c90*/  ULOP3.LUT UR61, UR61, UR6, URZ, 0x3c, !UPT ;  /* 0x000000063d3d7292 */ /* 0x000fe2000f8e3c3f */
[----:B--2---:R-:W-:Y:S11]  /*6ca0*/  @!P0 BRA `(.L_x_4399) ;  /* 0x0000000000048947 */ /* 0x004ff60003800000 */
[----:B------:R-:W-:Y:S01]  /*6cb0*/  BPT.TRAP 0x1 ;  /* 0x000000040000795c */ /* 0x000fe20000300000 */
.L_x_4399:
[----:B------:R-:W-:Y:S02]  /*6cc0*/  IMAD.U32 R204, RZ, RZ, UR61 ;  /* 0x0000003dffcc7e24 */ /* 0x000fe4000f8e00ff */
[----:B------:R-:W-:-:S03]  /*6cd0*/  IMAD R197, R23, 0x8, R195 ;  /* 0x0000000817c57824 */ /* 0x000fc600078e02c3 */
[----:B------:R-:W-:-:S04]  /*6ce0*/  SHF.L.U32 R204, R204, 0x1f, RZ ;  /* 0x0000001fcccc7819 */ /* 0x000fc800000006ff */
[----:B------:R0:W1:Y:S01]  /*6cf0*/  SYNCS.PHASECHK.TRANS64.TRYWAIT P3, [R197+URZ+0x38830], R204 ;  /* 0x038830ccc50075a7 */ /* 0x000062000806017f */
[----:B------:R-:W-:Y:S05]  /*6d00*/  @!P0 BRA `(.L_x_4400) ;  /* 0x0000000000048947 */ /* 0x000fea0003800000 */
[----:B------:R-:W-:Y:S01]  /*6d10*/  BPT.TRAP 0x1 ;  /* 0x000000040000795c */ /* 0x000fe20000300000 */
.L_x_4400:
[----:B------:R-:W-:Y:S01]  /*6d20*/  IMAD R203, R23, 0x200, R188 ;  /* 0x0000020017cb7824 */ /* 0x000fe200078e02bc */
[----:B-1----:R-:W-:Y:S06]  /*6d30*/  @P3 BRA `(.L_x_4401) ;  /* 0x0000000000083947 */ /* 0x002fec0003800000 */
[----:B------:R-:W1:Y:S02]  /*6d40*/  SYNCS.PHASECHK.TRANS64.TRYWAIT P3, [R197+URZ+0x38830], R204 ;  /* 0x038830ccc50075a7 */ /* 0x000e64000806017f */
[----:B-1----:R-:W-:Y:S05]  /*6d50*/  @!P3 BRA `(.L_x_4402) ;  /* 0x000000f00028b947 */ /* 0x002fea0003800000 */
.L_x_4401:
        /* <DEDUP_REMOVED lines=22> */
[----:B------:R-:W-:Y:S02]  /*6ec0*/  R2UR UR6, R205 ;  /* 0x00000000cd0672ca */ /* 0x000fe400000e0000 */
[C---:B------:R-:W-:Y:S01]  /*6ed0*/  IADD3 R205, R203.reuse, 0x4, RZ ;  /* 0x00000004cbcd7810 */ /* 0x040fe20007ffe0ff */
[----:B------:R-:W-:Y:S01]  /*6ee0*/  VIADD R203, R203, 0x6 ;  /* 0x00000006cbcb7836 */ /* 0x000fe20000000000 */
[----:B------:R-:W-:Y:S02]  /*6ef0*/  R2UR UR56, R2 ;  /* 0x00000000023872ca */ /* 0x000fe400000e0000 */
[----:B------:R-:W-:Y:S02]  /*6f00*/  R2UR UR57, R3 ;  /* 0x00000000033972ca */ /* 0x000fe400000e0000 */
[----:B------:R-:W-:-:S05]  /*6f10*/  R2UR UR16, R206 ;  /* 0x00000000ce1072ca */ /* 0x000fca00000e0000 */
        /* <DEDUP_REMOVED lines=21> */
.L_x_4403:
[----:B------:R2:W3:Y:S01]  /*7070*/  SYNCS.PHASECHK.TRANS64.TRYWAIT P3, [R197+URZ+0x38850], R204 ;  /* 0x038850ccc50075a7 */ /* 0x0004e2000806017f */
[----:B------:R-:W-:Y:S05]  /*7080*/  @!P0 BRA `(.L_x_4404) ;  /* 0x0000000000048947 */ /* 0x000fea0003800000 */
[----:B------:R-:W-:Y:S01]  /*7090*/  BPT.TRAP 0x1 ;  /* 0x000000040000795c */ /* 0x000fe20000300000 */
.L_x_4404:
[----:B---3--:R-:W-:Y:S05]  /*70a0*/  @P3 BRA `(.L_x_4405) ;  /* 0x0000000000083947 */ /* 0x008fea0003800000 */
[----:B------:R-:W3:Y:S02]  /*70b0*/  SYNCS.PHASECHK.TRANS64.TRYWAIT P3, [R197+URZ+0x38850], R204 ;  /* 0x038850ccc50075a7 */ /* 0x000ee4000806017f */
[----:B---3--:R-:W-:Y:S05]  /*70c0*/  @!P3 BRA `(.L_x_4406) ;  /* 0x000000ec0060b947 */ /* 0x008fea0003800000 */
.L_x_4405:
        /* <DEDUP_REMOVED lines=36> */
[----:B------:R-:W-:-:S05]  /*7310*/  IMAD R220, R23, 0x1000, R190 ;  /* 0x0000100017dc7824 */ /* 0x000fca00078e02be */
[----:B------:R-:W-:Y:S01]  /*7320*/  IADD3 R221, R220, 0x80, RZ ;  /* 0x00000080dcdd7810 */ /* 0x000fe20007ffe0ff */
[----:B------:R-:W-:Y:S01]  /*7330*/  UMOV UR54, UR6 ;  /* 0x0000000600367c82 */ /* 0x000fe20008000000 */
[----:B------:R-:W-:Y:S01]  /*7340*/  R2UR UR6, R204 ;  /* 0x00000000cc0672ca */ /* 0x000fe200000e0000 */
[----:B------:R-:W-:-:S12]  /*7350*/  VIADD R204, R203, 0x6 ;  /* 0x00000006cbcc7836 */ /* 0x000fd80000000000 */
        /* <DEDUP_REMOVED lines=25> */
[----:B------:R-:W-:Y:S01]  /*74f0*/  R2UR UR52, R207 ;  /* 0x00000000cf3472ca */ /* 0x000fe200000e0000 */
[C---:B------:R-:W-:Y:S01]  /*7500*/  VIADD R207, R203.reuse, 0x800 ;  /* 0x00000800cbcf7836 */ /* 0x040fe20000000000 */
[----:B------:R-:W-:Y:S01]  /*7510*/  R2UR UR42, R204 ;  /* 0x00000000cc2a72ca */ /* 0x000fe200000e0000 */
[----:B------:R-:W-:-:S05]  /*7520*/  VIADD R204, R203, 0x602 ;  /* 0x00000602cbcc7836 */ /* 0x000fca0000000000 */
[----:B------:R-:W-:Y:S01]  /*7530*/  R2UR UR46, R204 ;  /* 0x00000000cc2e72ca */ /* 0x000fe200000e0000 */
[----:B------:R-:W-:-:S05]  /*7540*/  VIADD R204, R203, 0x604 ;  /* 0x00000604cbcc7836 */ /* 0x000fca0000000000 */
[----:B------:R-:W-:Y:S01]  /*7550*/  R2UR UR50, R204 ;  /* 0x00000000cc3272ca */ /* 0x000fe200000e0000 */
[----:B------:R-:W-:-:S05]  /*7560*/  VIADD R204, R203, 0x606 ;  /* 0x00000606cbcc7836 */ /* 0x000fca0000000000 */
[----:B------:R-:W-:Y:S02]  /*7570*/  R2UR UR54, R204 ;  /* 0x00000000cc3672ca */ /* 0x000fe400000e0000 */
[----:B------:R-:W0:Y:S02]  /*7580*/  SHFL.IDX PT, R204, R208, RZ, 0x1f ;  /* 0x00001fffd0cc7589 */ /* 0x000e2400000e0000 */
[----:B0-----:R-:W-:-:S04]  /*7590*/  ISETP.GT.AND P3, PT, R204, 0x7f, PT ;  /* 0x0000007fcc00780c */ /* 0x001fc80003f64270 */
        /* <DEDUP_REMOVED lines=19> */
[----:B------:R-:W-:Y:S01]  /*76d0*/  @UP0 ULDC UR6, c[0x0][0x44c] ;  /* 0x0001130000060ab9 */ /* 0x000fe20000000800 */
[----:B------:R-:W-:Y:S01]  /*76e0*/  ULDC UR7, c[0x0][0x288] ;  /* 0x0000a20000077ab9 */ /* 0x000fe20000000800 */
[----:B------:R-:W-:Y:S02]  /*76f0*/  WARPGROUP.DEPBAR.LE gsb0, 0x0 ;  /* 0x00008000000079c5 */ /* 0x000fe40000010000 */
[----:B------:R-:W-:-:S06]  /*7700*/  WARPGROUP.ARRIVE ;  /* 0x00000000000079c5 */ /* 0x000fcc0000000000 */
[----:B------:R-:W-:Y:S01]  /*7710*/  HGMMA.64x64x16.F32 R152, gdesc[UR8], R152, gsb0 ;  /* 0x00e00000089879f0 */ /* 0x000fe20008000898 */
[----:B------:R-:W-:Y:S01]  /*7720*/  ULDC UR11, c[0x0][0x2f0] ;  /* 0x0000bc00000b7ab9 */ /* 0x000fe20000000800 */
        /* <DEDUP_REMOVED lines=74> */
[--C-:B------:R-:W-:Y:S01]  /*7bd0*/  IMAD.IADD R209, R206, 0x1, R207.reuse ;  /* 0x00000001ced17824 */ /* 0x100fe200078e02cf */
[----:B------:R-:W-:Y:S01]  /*7be0*/  IADD3 R208, R18, R206, RZ ;  /* 0x000000ce12d07210 */ /* 0x000fe20007ffe0ff */
        /* <DEDUP_REMOVED lines=117> */
[----:B------:R-:W-:Y:S01]  /*8340*/  @P1 IMAD.HI.U32 R203, R186, UR6, RZ ;  /* 0x00000006bacb1c27 */ /* 0x000fe2000f8e00ff */
[----:B------:R-:W-:-:S03]  /*8350*/  @UP0 ULDC UR6, c[0x0][0x450] ;  /* 0x0001140000060ab9 */ /* 0x000fc60000000800 */
[----:B------:R-:W-:Y:S01]  /*8360*/  IMAD.MOV.U32 R206, RZ, RZ, R186 ;  /* 0x000000ffffce7224 */ /* 0x000fe200078e00ba */
[----:B------:R-:W-:Y:S01]  /*8370*/  @P1 SHF.R.U32.HI R206, RZ, UR6, R203 ;  /* 0x00000006ffce1c19 */ /* 0x000fe200080116cb */
[----:B------:R-:W-:-:S04]  /*8380*/  ULDC UR6, c[0x0][0xa80] ;  /* 0x0002a00000067ab9 */ /* 0x000fc80000000800 */
[----:B------:R-:W0:Y:S01]  /*8390*/  SHFL.IDX PT, R203, R206, RZ, 0x1c1f ;  /* 0x001c1fffcecb7589 */ /* 0x000e2200000e0000 */
        /* <DEDUP_REMOVED lines=16> */
[----:B------:R2:W3:Y:S01]  /*84a0*/  MUFU.TANH R205, R152 ;  /* 0x0000009800cd7308 */ /* 0x0004e20000002400 */
[----:B-1----:R-:W-:-:S02]  /*84b0*/  IMAD.MOV.U32 R153, RZ, RZ, -0x40 ;  /* 0xffffffc0ff997424 */ /* 0x002fc400078e00ff */
[----:B------:R-:W-:Y:S01]  /*84c0*/  FMUL.FTZ R181, R181, UR60 ;  /* 0x0000003cb5b57c20 */ /* 0x000fe20008410000 */
[----:B------:R-:W-:Y:S01]  /*84d0*/  FMUL.FTZ R155, R155, UR60 ;  /* 0x0000003c9b9b7c20 */ /* 0x000fe20008410000 */
[----:B------:R-:W-:Y:S01]  /*84e0*/  FMUL.FTZ R213, R167, UR60 ;  /* 0x0000003ca7d57c20 */ /* 0x000fe20008410000 */
[----:B------:R-:W-:Y:S01]  /*84f0*/  FMUL.FTZ R214, R170, UR60 ;  /* 0x0000003caad67c20 */ /* 0x000fe20008410000 */
[----:B------:R-:W-:Y:S01]  /*8500*/  FMUL.FTZ R171, R171, UR60 ;  /* 0x0000003cabab7c20 */ /* 0x000fe20008410000 */
[----:B------:R-:W-:Y:S01]  /*8510*/  FMUL.FTZ R174, R174, UR60 ;  /* 0x0000003caeae7c20 */ /* 0x000fe20008410000 */
[----:B------:R1:W-:Y:S01]  /*8520*/  MUFU.TANH R208, R157 ;  /* 0x0000009d00d07308 */ /* 0x0003e20000002400 */
[----:B--2---:R-:W-:Y:S02]  /*8530*/  IMAD R152, R198, R153, 0x1 ;  /* 0x00000001c6987424 */ /* 0x004fe400078e0299 */
[----:B------:R-:W-:Y:S01]  /*8540*/  FMUL.FTZ R153, R168, UR60 ;  /* 0x0000003ca8997c20 */ /* 0x000fe20008410000 */
[----:B------:R-:W-:Y:S01]  /*8550*/  FMUL.FTZ R175, R175, UR60 ;  /* 0x0000003cafaf7c20 */ /* 0x000fe20008410000 */
[----:B------:R-:W-:Y:S01]  /*8560*/  FMUL.FTZ R178, R178, UR60 ;  /* 0x0000003cb2b27c20 */ /* 0x000fe20008410000 */
[----:B------:R-:W-:Y:S01]  /*8570*/  FMUL.FTZ R179, R179, UR60 ;  /* 0x0000003cb3b37c20 */ /* 0x000fe20008410000 */
[----:B------:R-:W-:Y:S01]  /*8580*/  FMUL.FTZ R182, R182, UR60 ;  /* 0x0000003cb6b67c20 */ /* 0x000fe20008410000 */
[----:B------:R-:W-:Y:S01]  /*8590*/  FMUL.FTZ R183, R183, UR60 ;  /* 0x0000003cb7b77c20 */ /* 0x000fe20008410000 */
[----:B------:R2:W4:Y:S01]  /*85a0*/  MUFU.TANH R207, R156 ;  /* 0x0000009c00cf7308 */ /* 0x0005220000002400 */
[----:B-1----:R-:W-:-:S04]  /*85b0*/  IMAD.IADD R157, R152, 0x1, -R193 ;  /* 0x00000001989d7824 */ /* 0x002fc800078e0ac1 */
[----:B------:R-:W-:Y:S01]  /*85c0*/  IMAD R168, R192, UR11, R157 ;  /* 0x0000000bc0a87c24 */ /* 0x000fe2000f8e029d */
[----:B------:R-:W-:Y:S02]  /*85d0*/  UMOV UR11, 0x40000040 ;  /* 0x40000040000b7882 */ /* 0x000fe40000000000 */
[----:B------:R1:W5:Y:S01]  /*85e0*/  MUFU.TANH R209, R160 ;  /* 0x000000a000d17308 */ /* 0x0003620000002400 */
[----:B--2---:R-:W-:Y:S01]  /*85f0*/  FMUL.FTZ R156, R172, UR60 ;  /* 0x0000003cac9c7c20 */ /* 0x004fe20008410000 */
[----:B0-----:R-:W-:-:S04]  /*8600*/  IADD3 R152, R203, -UR7, R168 ;  /* 0x80000007cb987c10 */ /* 0x001fc8000fffe0a8 */
[C---:B------:R-:W-:Y:S02]  /*8610*/  ISETP.GT.AND P3, PT, R152.reuse, RZ, PT ;  /* 0x000000ff9800720c */ /* 0x040fe40003f64270 */
[C---:B------:R-:W-:Y:S01]  /*8620*/  ISETP.GT.AND P4, PT, R152.reuse, 0x1, PT ;  /* 0x000000019800780c */ /* 0x040fe20003f84270 */
[----:B------:R-:W0:Y:S01]  /*8630*/  MUFU.TANH R161, R161 ;  /* 0x000000a100a17308 */ /* 0x000e220000002400 */
[----:B---3--:R-:W-:Y:S02]  /*8640*/  FSEL R205, R205, -INF , P3 ;  /* 0xff800000cdcd7808 */ /* 0x008fe40001800000 */
[----:B------:R-:W-:Y:S02]  /*8650*/  ISETP.GT.AND P3, PT, R152, 0x8, PT ;  /* 0x000000089800780c */ /* 0x000fe40003f64270 */
[----:B------:R-:W-:Y:S02]  /*8660*/  FSEL R204, R204, -INF , P4 ;  /* 0xff800000cccc7808 */ /* 0x000fe40002000000 */
[----:B------:R-:W-:Y:S01]  /*8670*/  FMNMX.FTZ R157, R205, R200, !PT ;  /* 0x000000c8cd9d7209 */ /* 0x000fe20007810000 */
[----:B------:R-:W2:Y:S01]  /*8680*/  MUFU.TANH R164, R164 ;  /* 0x000000a400a47308 */ /* 0x000ea20000002400 */
[----:B------:R-:W-:-:S02]  /*8690*/  ISETP.GT.AND P4, PT, R152, 0x9, PT ;  /* 0x000000099800780c */ /* 0x000fc40003f84270 */
[----:B----4-:R-:W-:Y:S02]  /*86a0*/  FSEL R172, R207, -INF , P3 ;  /* 0xff800000cfac7808 */ /* 0x010fe40001800000 */
[----:B------:R-:W-:Y:S02]  /*86b0*/  FMNMX.FTZ R157, R204, R157, !PT ;  /* 0x0000009dcc9d7209 */ /* 0x000fe40007810000 */
[----:B------:R-:W-:Y:S01]  /*86c0*/  ISETP.GT.AND P3, PT, R152, 0x10, PT ;  /* 0x000000109800780c */ /* 0x000fe20003f64270 */
[----:B------:R3:W-:Y:S01]  /*86d0*/  MUFU.TANH R210, R153 ;  /* 0x0000009900d27308 */ /* 0x0007e20000002400 */
[----:B-1----:R-:W-:Y:S02]  /*86e0*/  FMNMX.FTZ R160, R172, R157, !PT ;  /* 0x0000009daca07209 */ /* 0x002fe40007810000 */
[----:B-----5:R-:W-:Y:S02]  /*86f0*/  FSEL R203, R209, -INF , P3 ;  /* 0xff800000d1cb7808 */ /* 0x020fe40001800000 */
[----:B------:R-:W-:-:S03]  /*8700*/  ISETP.GT.AND P3, PT, R152, 0x18, PT ;  /* 0x000000189800780c */ /* 0x000fc60003f64270 */
[----:B------:R-:W1:Y:S01]  /*8710*/  MUFU.TANH R165, R165 ;  /* 0x000000a500a57308 */ /* 0x000e620000002400 */
[----:B---3--:R-:W-:Y:S01]  /*8720*/  FMUL.FTZ R153, R173, UR60 ;  /* 0x0000003cad997c20 */ /* 0x008fe20008410000 */
[----:B------:R-:W-:Y:S02]  /*8730*/  FSEL R173, R208, -INF , P4 ;  /* 0xff800000d0ad7808 */ /* 0x000fe40002000000 */
[----:B------:R-:W-:Y:S02]  /*8740*/  ISETP.GT.AND P4, PT, R152, 0x11, PT ;  /* 0x000000119800780c */ /* 0x000fe40003f84270 */
[----:B------:R-:W-:Y:S02]  /*8750*/  FMNMX.FTZ R160, R173, R160, !PT ;  /* 0x000000a0ada07209 */ /* 0x000fe40007810000 */
[----:B------:R0:W3:Y:S02]  /*8760*/  MUFU.TANH R211, R169 ;  /* 0x000000a900d37308 */ /* 0x0000e40000002400 */
[----:B------:R-:W-:-:S06]  /*8770*/  FMNMX.FTZ R160, R203, R160, !PT ;  /* 0x000000a0cba07209 */ /* 0x000fcc0007810000 */
[----:B------:R4:W5:Y:S01]  /*8780*/  MUFU.TANH R212, R156 ;  /* 0x0000009c00d47308 */ /* 0x0009620000002400 */
[----:B0-----:R-:W-:Y:S02]  /*8790*/  FSEL R169, R161, -INF , P4 ;  /* 0xff800000a1a97808 */ /* 0x001fe40002000000 */
[----:B------:R-:W-:-:S05]  /*87a0*/  ISETP.GT.AND P4, PT, R152, 0x19, PT ;  /* 0x000000199800780c */ /* 0x000fca0003f84270 */
[----:B------:R0:W5:Y:S01]  /*87b0*/  MUFU.TANH R207, R153 ;  /* 0x0000009900cf7308 */ /* 0x0001620000002400 */
[----:B----4-:R-:W-:Y:S01]  /*87c0*/  FMUL.FTZ R156, R176, UR60 ;  /* 0x0000003cb09c7c20 */ /* 0x010fe20008410000 */
[----:B--2---:R-:W-:Y:S02]  /*87d0*/  FSEL R176, R164, -INF , P3 ;  /* 0xff800000a4b07808 */ /* 0x004fe40001800000 */
[C---:B------:R-:W-:Y:S02]  /*87e0*/  ISETP.GT.AND P3, PT, R152.reuse, 0x20, PT ;  /* 0x000000209800780c */ /* 0x040fe40003f64270 */
[----:B-1----:R-:W-:Y:S02]  /*87f0*/  FSEL R164, R165, -INF , P4 ;  /* 0xff800000a5a47808 */ /* 0x002fe40002000000 */
[----:B------:R1:W2:Y:S01]  /*8800*/  MUFU.TANH R157, R156 ;  /* 0x0000009c009d7308 */ /* 0x0002a20000002400 */
[----:B0-----:R-:W-:Y:S02]  /*8810*/  FMNMX.FTZ R153, R169, R160, !PT ;  /* 0x000000a0a9997209 */ /* 0x001fe40007810000 */
[----:B------:R-:W-:-:S02]  /*8820*/  ISETP.GT.AND P4, PT, R152, 0x21, PT ;  /* 0x000000219800780c */ /* 0x000fc40003f84270 */
[----:B------:R-:W-:Y:S02]  /*8830*/  FMNMX.FTZ R153, R176, R153, !PT ;  /* 0x00000099b0997209 */ /* 0x000fe40007810000 */
[----:B------:R-:W-:Y:S01]  /*8840*/  FSEL R165, R210, -INF , P3 ;  /* 0xff800000d2a57808 */ /* 0x000fe20001800000 */
[----:B------:R0:W4:Y:S01]  /*8850*/  MUFU.TANH R209, R177 ;  /* 0x000000b100d17308 */ /* 0x0001220000002400 */
[----:B-1----:R-:W-:Y:S02]  /*8860*/  FMNMX.FTZ R156, R164, R153, !PT ;  /* 0x00000099a49c7209 */ /* 0x002fe40007810000 */
[----:B------:R-:W-:Y:S02]  /*8870*/  ISETP.GT.AND P3, PT, R152, 0x28, PT ;  /* 0x000000289800780c */ /* 0x000fe40003f64270 */
[----:B---3--:R-:W-:Y:S01]  /*8880*/  FSEL R160, R211, -INF , P4 ;  /* 0xff800000d3a07808 */ /* 0x008fe20002000000 */
[----:B------:R-:W-:Y:S01]  /*8890*/  FMUL.FTZ R211, R166, UR60 ;  /* 0x0000003ca6d37c20 */ /* 0x000fe20008410000 */
[----:B------:R-:W-:Y:S01]  /*88a0*/  FMNMX.FTZ R153, R165, R156, !PT ;  /* 0x0000009ca5997209 */ /* 0x000fe20007810000 */
[----:B------:R1:W3:Y:S01]  /*88b0*/  MUFU.TANH R210, R180 ;  /* 0x000000b400d27308 */ /* 0x0002e20000002400 */
[----:B------:R-:W-:Y:S01]  /*88c0*/  ISETP.GT.AND P4, PT, R152, 0x29, PT ;  /* 0x000000299800780c */ /* 0x000fe20003f84270 */
[----:B0-----:R-:W-:Y:S01]  /*88d0*/  FMUL.FTZ R177, R154, UR60 ;  /* 0x0000003c9ab17c20 */ /* 0x001fe20008410000 */
[----:B-----5:R-:W-:-:S02]  /*88e0*/  FSEL R161, R212, -INF , P3 ;  /* 0xff800000d4a17808 */ /* 0x020fc40001800000 */
[----:B------:R-:W-:Y:S02]  /*88f0*/  FMNMX.FTZ R208, R160, R153, !PT ;  /* 0x00000099a0d07209 */ /* 0x000fe40007810000 */
[C---:B------:R-:W-:Y:S01]  /*8900*/  ISETP.GT.AND P3, PT, R152.reuse, 0x30, PT ;  /* 0x000000309800780c */ /* 0x040fe20003f64270 */
[----:B------:R-:W0:Y:S01]  /*8910*/  MUFU.TANH R181, R181 ;  /* 0x000000b500b57308 */ /* 0x000e220000002400 */
[----:B------:R-:W-:Y:S02]  /*8920*/  FSEL R156, R207, -INF , P4 ;  /* 0xff800000cf9c7808 */ /* 0x000fe40002000000 */
[----:B------:R-:W-:Y:S01]  /*8930*/  FMNMX.FTZ R153, R161, R208, !PT ;  /* 0x000000d0a1997209 */ /* 0x000fe20007810000 */
[----:B------:R-:W-:Y:S01]  /*8940*/  FMUL.FTZ R208, R159, UR60 ;  /* 0x0000003c9fd07c20 */ /* 0x000fe20008410000 */
[----:B------:R-:W-:Y:S01]  /*8950*/  ISETP.GT.AND P4, PT, R152, 0x31, PT ;  /* 0x000000319800780c */ /* 0x000fe20003f84270 */
[----:B------:R-:W5:Y:S01]  /*8960*/  SHFL.IDX PT, R159, R206, 0x1, 0x1c1f ;  /* 0x003c1f00ce9f7f89 */ /* 0x000f6200000e0000 */
[----:B--2---:R-:W-:Y:S01]  /*8970*/  FSEL R157, R157, -INF , P3 ;  /* 0xff8000009d9d7808 */ /* 0x004fe20001800000 */
[----:B------:R-:W2:Y:S01]  /*8980*/  MUFU.TANH R177, R177 ;  /* 0x000000b100b17308 */ /* 0x000ea20000002400 */
[----:B-1----:R-:W-:-:S02]  /*8990*/  FMNMX.FTZ R180, R156, R153, !PT ;  /* 0x000000999cb47209 */ /* 0x002fc40007810000 */
[----:B------:R-:W-:Y:S02]  /*89a0*/  ISETP.GT.AND P3, PT, R152, 0x38, PT ;  /* 0x000000389800780c */ /* 0x000fe40003f64270 */
[----:B----4-:R-:W-:Y:S01]  /*89b0*/  FSEL R154, R209, -INF , P4 ;  /* 0xff800000d19a7808 */ /* 0x010fe20002000000 */
[----:B------:R-:W-:Y:S01]  /*89c0*/  FMUL.FTZ R209, R162, UR60 ;  /* 0x0000003ca2d17c20 */ /* 0x000fe20008410000 */
[----:B------:R-:W-:Y:S01]  /*89d0*/  FMNMX.FTZ R207, R157, R180, !PT ;  /* 0x000000b49dcf7209 */ /* 0x000fe20007810000 */
[----:B------:R-:W1:Y:S01]  /*89e0*/  MUFU.TANH R155, R155 ;  /* 0x0000009b009b7308 */ /* 0x000e620000002400 */
[----:B------:R-:W-:Y:S02]  /*89f0*/  ISETP.GT.AND P4, PT, R152, 0x39, PT ;  /* 0x000000399800780c */ /* 0x000fe40003f84270 */
[----:B---3--:R-:W-:Y:S01]  /*8a00*/  FSEL R153, R210, -INF , P3 ;  /* 0xff800000d2997808 */ /* 0x008fe20001800000 */
[----:B------:R-:W-:Y:S01]  /*8a10*/  FMUL.FTZ R210, R163, UR60 ;  /* 0x0000003ca3d27c20 */ /* 0x000fe20008410000 */
[----:B------:R-:W-:Y:S01]  /*8a20*/  FMNMX.FTZ R180, R154, R207, !PT ;  /* 0x000000cf9ab47209 */ /* 0x000fe20007810000 */
[----:B------:R-:W-:Y:S01]  /*8a30*/  FMUL.FTZ R207, R158, UR60 ;  /* 0x0000003c9ecf7c20 */ /* 0x000fe20008410000 */
[----:B0-----:R-:W-:Y:S01]  /*8a40*/  FSEL R152, R181, -INF , P4 ;  /* 0xff800000b5987808 */ /* 0x001fe20002000000 */
[----:B------:R-:W-:Y:S01]  /*8a50*/  MUFU.TANH R208, R208 ;  /* 0x000000d000d07308 */ /* 0x000fe20000002400 */
[----:B------:R-:W-:-:S04]  /*8a60*/  FMNMX.FTZ R181, R153, R180, !PT ;  /* 0x000000b499b57209 */ /* 0x000fc80007810000 */
[----:B------:R-:W-:Y:S02]  /*8a70*/  FMNMX.FTZ R181, R152, R181, !PT ;  /* 0x000000b598b57209 */ /* 0x000fe40007810000 */
[----:B-----5:R-:W-:Y:S01]  /*8a80*/  IADD3 R162, R159, -UR7, R168 ;  /* 0x800000079fa27c10 */ /* 0x020fe2000fffe0a8 */
[----:B------:R-:W0:Y:S01]  /*8a90*/  MUFU.TANH R207, R207 ;  /* 0x000000cf00cf7308 */ /* 0x000e220000002400 */
[----:B------:R-:W-:Y:S01]  /*8aa0*/  R2UR UR7, R201 ;  /* 0x00000000c90772ca */ /* 0x000fe200000e0000 */
[----:B------:R-:W3:Y:S01]  /*8ab0*/  SHFL.BFLY PT, R158, R181, 0x2, 0x1f ;  /* 0x0c401f00b59e7f89 */ /* 0x000ee200000e0000 */
[C---:B------:R-:W-:Y:S02]  /*8ac0*/  ISETP.GT.AND P3, PT, R162.reuse, RZ, PT ;  /* 0x000000ffa200720c */ /* 0x040fe40003f64270 */
[C---:B------:R-:W-:Y:S02]  /*8ad0*/  ISETP.GT.AND P4, PT, R162.reuse, 0x1, PT ;  /* 0x00000001a200780c */ /* 0x040fe40003f84270 */
[----:B--2---:R-:W-:Y:S01]  /*8ae0*/  FSEL R166, R177, -INF , P3 ;  /* 0xff800000b1a67808 */ /* 0x004fe20001800000 */
[----:B------:R-:W2:Y:S01]  /*8af0*/  MUFU.TANH R209, R209 ;  /* 0x000000d100d17308 */ /* 0x000ea20000002400 */
[----:B------:R-:W-:-:S02]  /*8b00*/  ISETP.GT.AND P3, PT, R162, 0x8, PT ;  /* 0x00000008a200780c */ /* 0x000fc40003f64270 */
[----:B-1----:R-:W-:Y:S02]  /*8b10*/  FSEL R167, R155, -INF , P4 ;  /* 0xff8000009ba77808 */ /* 0x002fe40002000000 */
[C---:B------:R-:W-:Y:S02]  /*8b20*/  ISETP.GT.AND P4, PT, R162.reuse, 0x9, PT ;  /* 0x00000009a200780c */ /* 0x040fe40003f84270 */
[C---:B------:R-:W-:Y:S01]  /*8b30*/  ISETP.GT.AND P6, PT, R162.reuse, 0x20, PT ;  /* 0x00000020a200780c */ /* 0x040fe20003fc4270 */
[----:B------:R-:W1:Y:S01]  /*8b40*/  MUFU.TANH R210, R210 ;  /* 0x000000d200d27308 */ /* 0x000e620000002400 */
[----:B0-----:R-:W-:Y:S02]  /*8b50*/  FSEL R207, R207, -INF , P3 ;  /* 0xff800000cfcf7808 */ /* 0x001fe40001800000 */
[----:B------:R-:W-:Y:S02]  /*8b60*/  ISETP.GT.AND P3, PT, R162, 0x10, PT ;  /* 0x00000010a200780c */ /* 0x000fe40003f64270 */
[----:B------:R-:W-:-:S02]  /*8b70*/  FSEL R208, R208, -INF , P4 ;  /* 0xff800000d0d07808 */ /* 0x000fc40002000000 */
[----:B------:R-:W-:Y:S01]  /*8b80*/  ISETP.GT.AND P4, PT, R162, 0x11, PT ;  /* 0x00000011a200780c */ /* 0x000fe20003f84270 */
[----:B------:R-:W0:Y:S01]  /*8b90*/  MUFU.TANH R211, R211 ;  /* 0x000000d300d37308 */ /* 0x000e220000002400 */
[----:B--2---:R-:W-:Y:S02]  /*8ba0*/  FSEL R209, R209, -INF , P3 ;  /* 0xff800000d1d17808 */ /* 0x004fe40001800000 */
[----:B---3--:R-:W-:Y:S02]  /*8bb0*/  FMNMX.FTZ R163, R181, R158, !PT ;  /* 0x0000009eb5a37209 */ /* 0x008fe40007810000 */
[----:B------:R-:W-:Y:S02]  /*8bc0*/  FMNMX.FTZ R158, R166, R199, !PT ;  /* 0x000000c7a69e7209 */ /* 0x000fe40007810000 */
[----:B------:R-:W-:Y:S01]  /*8bd0*/  ISETP.GT.AND P3, PT, R162, 0x18, PT ;  /* 0x00000018a200780c */ /* 0x000fe20003f64270 */
[----:B------:R-:W2:Y:S01]  /*8be0*/  MUFU.TANH R213, R213 ;  /* 0x000000d500d57308 */ /* 0x000ea20000002400 */
[----:B------:R-:W-:Y:S01]  /*8bf0*/  FMNMX.FTZ R158, R167, R158, !PT ;  /* 0x0000009ea79e7209 */ /* 0x000fe20007810000 */
[----:B------:R-:W3:Y:S01]  /*8c00*/  SHFL.BFLY PT, R180, R163, 0x1, 0x1f ;  /* 0x0c201f00a3b47f89 */ /* 0x000ee200000e0000 */
[----:B-1----:R-:W-:-:S02]  /*8c10*/  FSEL R210, R210, -INF , P4 ;  /* 0xff800000d2d27808 */ /* 0x002fc40002000000 */
[----:B------:R-:W-:Y:S02]  /*8c20*/  FMNMX.FTZ R155, R207, R158, !PT ;  /* 0x0000009ecf9b7209 */ /* 0x000fe40007810000 */
[----:B------:R-:W-:Y:S01]  /*8c30*/  ISETP.GT.AND P4, PT, R162, 0x19, PT ;  /* 0x00000019a200780c */ /* 0x000fe20003f84270 */
[----:B------:R-:W1:Y:S01]  /*8c40*/  MUFU.TANH R214, R214 ;  /* 0x000000d600d67308 */ /* 0x000e620000002400 */
[----:B------:R-:W-:Y:S02]  /*8c50*/  FMNMX.FTZ R158, R208, R155, !PT ;  /* 0x0000009bd09e7209 */ /* 0x000fe40007810000 */
[----:B0-----:R-:W-:Y:S02]  /*8c60*/  FSEL R211, R211, -INF , P3 ;  /* 0xff800000d3d37808 */ /* 0x001fe40001800000 */
[----:B------:R-:W-:Y:S02]  /*8c70*/  FMNMX.FTZ R155, R209, R158, !PT ;  /* 0x0000009ed19b7209 */ /* 0x000fe40007810000 */
[----:B------:R-:W-:Y:S01]  /*8c80*/  ISETP.GT.AND P3, PT, R162, 0x21, PT ;  /* 0x00000021a200780c */ /* 0x000fe20003f64270 */
[----:B------:R-:W0:Y:S01]  /*8c90*/  MUFU.TANH R171, R171 ;  /* 0x000000ab00ab7308 */ /* 0x000e220000002400 */
[----:B------:R-:W-:-:S02]  /*8ca0*/  FMNMX.FTZ R158, R210, R155, !PT ;  /* 0x0000009bd29e7209 */ /* 0x000fc40007810000 */
[----:B--2---:R-:W-:Y:S02]  /*8cb0*/  FSEL R213, R213, -INF , P4 ;  /* 0xff800000d5d57808 */ /* 0x004fe40002000000 */
[----:B------:R-:W-:Y:S02]  /*8cc0*/  FMNMX.FTZ R158, R211, R158, !PT ;  /* 0x0000009ed39e7209 */ /* 0x000fe40007810000 */
[----:B------:R-:W-:Y:S01]  /*8cd0*/  ISETP.GT.AND P4, PT, R162, 0x28, PT ;  /* 0x00000028a200780c */ /* 0x000fe20003f84270 */
[----:B------:R-:W2:Y:S01]  /*8ce0*/  MUFU.TANH R174, R174 ;  /* 0x000000ae00ae7308 */ /* 0x000ea20000002400 */
[----:B-1----:R-:W-:Y:S02]  /*8cf0*/  FSEL R214, R214, -INF , P6 ;  /* 0xff800000d6d67808 */ /* 0x002fe40003000000 */
[----:B------:R-:W-:Y:S02]  /*8d00*/  FMNMX.FTZ R155, R213, R158, !PT ;  /* 0x0000009ed59b7209 */ /* 0x000fe40007810000 */
[----:B------:R-:W-:-:S02]  /*8d10*/  ISETP.GT.AND P5, PT, R162, 0x29, PT ;  /* 0x00000029a200780c */ /* 0x000fc40003fa4270 */
[----:B------:R-:W-:Y:S01]  /*8d20*/  FMNMX.FTZ R158, R214, R155, !PT ;  /* 0x0000009bd69e7209 */ /* 0x000fe20007810000 */
[----:B------:R-:W1:Y:S01]  /*8d30*/  MUFU.TANH R159, R175 ;  /* 0x000000af009f7308 */ /* 0x000e620000002400 */
[----:B0-----:R-:W-:Y:S02]  /*8d40*/  FSEL R215, R171, -INF , P3 ;  /* 0xff800000abd77808 */ /* 0x001fe40001800000 */
[----:B------:R-:W-:Y:S02]  /*8d50*/  ISETP.GT.AND P6, PT, R162, 0x30, PT ;  /* 0x00000030a200780c */ /* 0x000fe40003fc4270 */
[----:B------:R-:W-:Y:S02]  /*8d60*/  FMNMX.FTZ R155, R215, R158, !PT ;  /* 0x0000009ed79b7209 */ /* 0x000fe40007810000 */
[----:B---3--:R-:W-:Y:S01]  /*8d70*/  FMNMX.FTZ R168, R163, R180, !PT ;  /* 0x000000b4a3a87209 */ /* 0x008fe20007810000 */
[----:B------:R-:W0:Y:S01]  /*8d80*/  MUFU.TANH R178, R178 ;  /* 0x000000b200b27308 */ /* 0x000e220000002400 */
[----:B--2---:R-:W-:-:S02]  /*8d90*/  FSEL R212, R174, -INF , P4 ;  /* 0xff800000aed47808 */ /* 0x004fc40002000000 */
[----:B------:R-:W-:Y:S01]  /*8da0*/  ISETP.GT.AND P4, PT, R162, 0x31, PT ;  /* 0x00000031a200780c */ /* 0x000fe20003f84270 */
[----:B------:R-:W-:Y:S01]  /*8db0*/  FMUL.FTZ R206, R168, UR6 ;  /* 0x00000006a8ce7c20 */ /* 0x000fe20008410000 */
[----:B------:R-:W-:Y:S02]  /*8dc0*/  FMNMX.FTZ R158, R212, R155, !PT ;  /* 0x0000009bd49e7209 */ /* 0x000fe40007810000 */
[----:B------:R-:W-:Y:S01]  /*8dd0*/  FSETP.NEU.FTZ.AND P3, PT, R168, -INF , PT ;  /* 0xff800000a800780b */ /* 0x000fe20003f7d000 */
[----:B------:R-:W2:Y:S01]  /*8de0*/  MUFU.TANH R179, R179 ;  /* 0x000000b300b37308 */ /* 0x000ea20000002400 */
[----:B-1----:R-:W-:Y:S02]  /*8df0*/  FSEL R159, R159, -INF , P5 ;  /* 0xff8000009f9f7808 */ /* 0x002fe40002800000 */
[----:B------:R-:W-:Y:S02]  /*8e00*/  ISETP.GT.AND P5, PT, R162, 0x38, PT ;  /* 0x00000038a200780c */ /* 0x000fe40003fa4270 */
[----:B------:R-:W-:-:S02]  /*8e10*/  FMNMX.FTZ R174, R159, R158, !PT ;  /* 0x0000009e9fae7209 */ /* 0x000fc40007810000 */
[----:B------:R-:W-:Y:S01]  /*8e20*/  FSEL R206, R206, RZ, P3 ;  /* 0x000000ffcece7208 */ /* 0x000fe20001800000 */
[----:B------:R-:W1:Y:S01]  /*8e30*/  MUFU.TANH R182, R182 ;  /* 0x000000b600b67308 */ /* 0x000e620000002400 */
[----:B0-----:R-:W-:-:S03]  /*8e40*/  FSEL R155, R178, -INF , P6 ;  /* 0xff800000b29b7808 */ /* 0x001fc60003000000 */
[--C-:B------:R-:W-:Y:S01]  /*8e50*/  FFMA.FTZ R177, R164, UR6, -R206.reuse ;  /* 0x00000006a4b17c23 */ /* 0x100fe200080108ce */
[----:B------:R-:W-:Y:S01]  /*8e60*/  FMNMX.FTZ R163, R155, R174, !PT ;  /* 0x000000ae9ba37209 */ /* 0x000fe20007810000 */
[--C-:B------:R-:W-:Y:S01]  /*8e70*/  FFMA.FTZ R171, R204, UR6, -R206.reuse ;  /* 0x00000006ccab7c23 */ /* 0x100fe200080108ce */
[--C-:B------:R-:W-:Y:S01]  /*8e80*/  FFMA.FTZ R204, R152, UR6, -R206.reuse ;  /* 0x0000000698cc7c23 */ /* 0x100fe200080108ce */
[----:B------:R-:W0:Y:S01]  /*8e90*/  MUFU.TANH R183, R183 ;  /* 0x000000b700b77308 */ /* 0x000e220000002400 */
[----:B--2---:R-:W-:Y:S01]  /*8ea0*/  FSEL R158, R179, -INF , P4 ;  /* 0xff800000b39e7808 */ /* 0x004fe20002000000 */
[--C-:B------:R-:W-:Y:S01]  /*8eb0*/  FFMA.FTZ R181, R156, UR6, -R206.reuse ;  /* 0x000000069cb57c23 */ /* 0x100fe200080108ce */
[----:B------:R-:W-:Y:S01]  /*8ec0*/  ISETP.GT.AND P4, PT, R162, 0x39, PT ;  /* 0x00000039a200780c */ /* 0x000fe20003f84270 */
[--C-:B------:R-:W-:Y:S01]  /*8ed0*/  FFMA.FTZ R170, R205, UR6, -R206.reuse ;  /* 0x00000006cdaa7c23 */ /* 0x100fe200080108ce */
[----:B------:R-:W-:Y:S01]  /*8ee0*/  FMNMX.FTZ R175, R158, R163, !PT ;  /* 0x000000a39eaf7209 */ /* 0x000fe20007810000 */
[--C-:B------:R-:W-:Y:S01]  /*8ef0*/  FFMA.FTZ R172, R172, UR6, -R206.reuse ;  /* 0x00000006acac7c23 */ /* 0x100fe200080108ce */
[--C-:B------:R-:W-:Y:S01]  /*8f00*/  FFMA.FTZ R173, R173, UR6, -R206.reuse ;  /* 0x00000006adad7c23 */ /* 0x100fe200080108ce */
[--C-:B------:R-:W-:Y:S01]  /*8f10*/  FFMA.FTZ R176, R176, UR6, -R206.reuse ;  /* 0x00000006b0b07c23 */ /* 0x100fe200080108ce */
[----:B-1----:R-:W-:Y:S01]  /*8f20*/  FSEL R162, R182, -INF , P5 ;  /* 0xff800000b6a27808 */ /* 0x002fe20002800000 */
[--C-:B------:R-:W-:Y:S01]  /*8f30*/  FFMA.FTZ R180, R161, UR6, -R206.reuse ;  /* 0x00000006a1b47c23 */ /* 0x100fe200080108ce */
[--C-:B------:R-:W-:Y:S01]  /*8f40*/  FFMA.FTZ R182, R157, UR6, -R206.reuse ;  /* 0x000000069db67c23 */ /* 0x100fe200080108ce */
[----:B------:R-:W-:Y:S01]  /*8f50*/  MUFU.EX2 R170, R170 ;  /* 0x000000aa00aa7308 */ /* 0x000fe20000000800 */
[----:B------:R-:W-:Y:S01]  /*8f60*/  FMNMX.FTZ R174, R162, R175, !PT ;  /* 0x000000afa2ae7209 */ /* 0x000fe20007810000 */
[--C-:B------:R-:W-:Y:S01]  /*8f70*/  FFMA.FTZ R175, R169, UR6, -R206.reuse ;  /* 0x00000006a9af7c23 */ /* 0x100fe200080108ce */
[----:B0-----:R-:W-:Y:S01]  /*8f80*/  FSEL R163, R183, -INF , P4 ;  /* 0xff800000b7a37808 */ /* 0x001fe20002000000 */
[----:B------:R-:W-:-:S04]  /*8f90*/  FFMA.FTZ R183, R154, UR6, -R206 ;  /* 0x000000069ab77c23 */ /* 0x000fc800080108ce */
[----:B------:R-:W-:Y:S01]  /*8fa0*/  MUFU.EX2 R171, R171 ;  /* 0x000000ab00ab7308 */ /* 0x000fe20000000800 */
[----:B------:R-:W-:Y:S01]  /*8fb0*/  FMNMX.FTZ R178, R163, R174, !PT ;  /* 0x000000aea3b27209 */ /* 0x000fe20007810000 */
[--C-:B------:R-:W-:Y:S01]  /*8fc0*/  FFMA.FTZ R174, R203, UR6, -R206.reuse ;  /* 0x00000006cbae7c23 */ /* 0x100fe200080108ce */
[----:B------:R-:W-:-:S03]  /*8fd0*/  FFMA.FTZ R203, R153, UR6, -R206 ;  /* 0x0000000699cb7c23 */ /* 0x000fc600080108ce */
[----:B------:R-:W0:Y:S02]  /*8fe0*/  SHFL.BFLY PT, R179, R178, 0x2, 0x1f ;  /* 0x0c401f00b2b37f89 */ /* 0x000e2400000e0000 */
[----:B------:R-:W-:Y:S08]  /*8ff0*/  MUFU.EX2 R172, R172 ;  /* 0x000000ac00ac7308 */ /* 0x000ff00000000800 */
[----:B------:R-:W-:Y:S08]  /*9000*/  MUFU.EX2 R173, R173 ;  /* 0x000000ad00ad7308 */ /* 0x000ff00000000800 */
[----:B------:R-:W-:Y:S01]  /*9010*/  MUFU.EX2 R174, R174 ;  /* 0x000000ae00ae7308 */ /* 0x000fe20000000800 */
[----:B0-----:R-:W-:Y:S01]  /*9020*/  FMNMX.FTZ R164, R178, R179, !PT ;  /* 0x000000b3b2a47209 */ /* 0x001fe20007810000 */
[--C-:B------:R-:W-:Y:S01]  /*9030*/  FFMA.FTZ R179, R160, UR6, -R206.reuse ;  /* 0x00000006a0b37c23 */ /* 0x100fe200080108ce */
[----:B------:R-:W-:-:S05]  /*9040*/  FFMA.FTZ R178, R165, UR6, -R206 ;  /* 0x00000006a5b27c23 */ /* 0x000fca00080108ce */
[----:B------:R-:W-:Y:S01]  /*9050*/  MUFU.EX2 R175, R175 ;  /* 0x000000af00af7308 */ /* 0x000fe20000000800 */
[----:B------:R-:W0:Y:S07]  /*9060*/  SHFL.BFLY PT, R169, R164, 0x1, 0x1f ;  /* 0x0c201f00a4a97f89 */ /* 0x000e2e00000e0000 */
[----:B------:R-:W-:Y:S08]  /*9070*/  MUFU.EX2 R176, R176 ;  /* 0x000000b000b07308 */ /* 0x000ff00000000800 */
[----:B------:R-:W-:Y:S08]  /*9080*/  MUFU.EX2 R177, R177 ;  /* 0x000000b100b17308 */ /* 0x000ff00000000800 */
[----:B------:R-:W-:Y:S01]  /*9090*/  MUFU.EX2 R178, R178 ;  /* 0x000000b200b27308 */ /* 0x000fe20000000800 */
[----:B0-----:R-:W-:-:S04]  /*90a0*/  FMNMX.FTZ R169, R164, R169, !PT ;  /* 0x000000a9a4a97209 */ /* 0x001fc80007810000 */
[C---:B------:R-:W-:Y:S01]  /*90b0*/  FSETP.NEU.FTZ.AND P4, PT, R169.reuse, -INF , PT ;  /* 0xff800000a900780b */ /* 0x040fe20003f9d000 */
[C---:B------:R-:W-:Y:S02]  /*90c0*/  FMUL.FTZ R153, R169.reuse, UR6 ;  /* 0x00000006a9997c20 */ /* 0x040fe40008410000 */
[----:B------:R-:W-:Y:S01]  /*90d0*/  MUFU.EX2 R179, R179 ;  /* 0x000000b300b37308 */ /* 0x000fe20000000800 */
[----:B------:R-:W-:Y:S02]  /*90e0*/  FSEL R154, R169, RZ, P4 ;  /* 0x000000ffa99a7208 */ /* 0x000fe40002000000 */
[----:B------:R-:W-:Y:S02]  /*90f0*/  FSEL R152, R153, RZ, P4 ;  /* 0x000000ff99987208 */ /* 0x000fe40002000000 */
[----:B------:R-:W-:Y:S01]  /*9100*/  FSEL R153, R168, RZ, P3 ;  /* 0x000000ffa8997208 */ /* 0x000fe20001800000 */
[----:B------:R-:W-:Y:S01]  /*9110*/  FADD.FTZ R154, -R154, R199 ;  /* 0x000000c79a9a7221 */ /* 0x000fe20000010100 */
[----:B------:R-:W-:Y:S01]  /*9120*/  ISETP.NE.AND P3, PT, R191, RZ, PT ;  /* 0x000000ffbf00720c */ /* 0x000fe20003f65270 */
[--C-:B------:R-:W-:Y:S01]  /*9130*/  FFMA.FTZ R216, R213, UR6, -R152.reuse ;  /* 0x00000006d5d87c23 */ /* 0x100fe20008010898 */
[----:B------:R-:W-:Y:S01]  /*9140*/  FFMA.FTZ R205, R166, UR6, -R152 ;  /* 0x00000006a6cd7c23 */ /* 0x000fe20008010898 */
[----:B------:R-:W-:Y:S01]  /*9150*/  FADD.FTZ R153, -R153, R200 ;  /* 0x000000c899997221 */ /* 0x000fe20000010100 */
[----:B------:R-:W-:Y:S01]  /*9160*/  FMUL.FTZ R154, R154, UR6 ;  /* 0x000000069a9a7c20 */ /* 0x000fe20008410000 */
[--C-:B------:R-:W-:Y:S01]  /*9170*/  FFMA.FTZ R206, R167, UR6, -R152.reuse ;  /* 0x00000006a7ce7c23 */ /* 0x100fe20008010898 */
[----:B------:R-:W-:Y:S01]  /*9180*/  FFMA.FTZ R207, R207, UR6, -R152 ;  /* 0x00000006cfcf7c23 */ /* 0x000fe20008010898 */
[----:B------:R-:W-:Y:S01]  /*9190*/  FMUL.FTZ R219, R153, UR6 ;  /* 0x0000000699db7c20 */ /* 0x000fe20008410000 */
[----:B------:R-:W0:Y:S01]  /*91a0*/  MUFU.EX2 R218, R154 ;  /* 0x0000009a00da7308 */ /* 0x000e220000000800 */
[----:B------:R-:W-:-:S02]  /*91b0*/  @!P2 VIADD R153, R197, 0x38840 ;  /* 0x00038840c599a836 */ /* 0x000fc40000000000 */
[--C-:B------:R-:W-:Y:S01]  /*91c0*/  FFMA.FTZ R208, R208, UR6, -R152.reuse ;  /* 0x00000006d0d07c23 */ /* 0x100fe20008010898 */
[--C-:B------:R-:W-:Y:S01]  /*91d0*/  FFMA.FTZ R213, R214, UR6, -R152.reuse ;  /* 0x00000006d6d57c23 */ /* 0x100fe20008010898 */
[--C-:B------:R-:W-:Y:S01]  /*91e0*/  FFMA.FTZ R209, R209, UR6, -R152.reuse ;  /* 0x00000006d1d17c23 */ /* 0x100fe20008010898 */
[----:B------:R-:W-:Y:S01]  /*91f0*/  @!P3 IMAD R156, R202, 0x40, R189 ;  /* 0x00000040ca9cb824 */ /* 0x000fe200078e02bd */
[----:B------:R-:W-:Y:S01]  /*9200*/  @!P2 PRMT R153, RZ, 0x654, R153 ;  /* 0x00000654ff99a816 */ /* 0x000fe20000000099 */
[--C-:B------:R-:W-:Y:S01]  /*9210*/  FFMA.FTZ R210, R210, UR6, -R152.reuse ;  /* 0x00000006d2d27c23 */ /* 0x100fe20008010898 */
[----:B------:R-:W1:Y:S01]  /*9220*/  MUFU.EX2 R219, R219 ;  /* 0x000000db00db7308 */ /* 0x000e620000000800 */
[----:B------:R-:W-:Y:S02]  /*9230*/  @!P3 IMAD R160, R156, 0x4, R195 ;  /* 0x000000049ca0b824 */ /* 0x000fe400078e02c3 */
[--C-:B------:R-:W-:Y:S01]  /*9240*/  FFMA.FTZ R211, R211, UR6, -R152.reuse ;  /* 0x00000006d3d37c23 */ /* 0x100fe20008010898 */
[--C-:B------:R-:W-:Y:S01]  /*9250*/  FFMA.FTZ R214, R215, UR6, -R152.reuse ;  /* 0x00000006d7d67c23 */ /* 0x100fe20008010898 */
[--C-:B------:R-:W-:Y:S01]  /*9260*/  FFMA.FTZ R212, R212, UR6, -R152.reuse ;  /* 0x00000006d4d47c23 */ /* 0x100fe20008010898 */
[--C-:B------:R-:W-:Y:S01]  /*9270*/  FFMA.FTZ R215, R159, UR6, -R152.reuse ;  /* 0x000000069fd77c23 */ /* 0x100fe20008010898 */
[----:B------:R2:W-:Y:S01]  /*9280*/  @!P2 SYNCS.ARRIVE.TRANS64.RED.A1T0 RZ, [R153+URZ], RZ ;  /* 0x000000ff99ffa9a7 */ /* 0x0005e2000810043f */
[--C-:B------:R-:W-:Y:S01]  /*9290*/  FFMA.FTZ R199, R158, UR6, -R152.reuse ;  /* 0x000000069ec77c23 */ /* 0x100fe20008010898 */
[--C-:B------:R-:W-:Y:S01]  /*92a0*/  FFMA.FTZ R217, R163, UR6, -R152.reuse ;  /* 0x00000006a3d97c23 */ /* 0x100fe20008010898 */
[----:B0-----:R-:W-:Y:S01]  /*92b0*/  @!P3 STS [R160+0x38420], R218 ;  /* 0x038420daa000b388 */ /* 0x001fe20000000800 */
[--C-:B------:R-:W-:Y:S01]  /*92c0*/  FFMA.FTZ R155, R155, UR6, -R152.reuse ;  /* 0x000000069b9b7c23 */ /* 0x100fe20008010898 */
[----:B------:R-:W-:Y:S01]  /*92d0*/  FFMA.FTZ R162, R162, UR6, -R152 ;  /* 0x00000006a2a27c23 */ /* 0x000fe20008010898 */
[----:B------:R-:W-:Y:S01]  /*92e0*/  MUFU.EX2 R205, R205 ;  /* 0x000000cd00cd7308 */ /* 0x000fe20000000800 */
[----:B------:R-:W-:Y:S01]  /*92f0*/  F2FP.F16.F32.PACK_AB R152, R171, R170 ;  /* 0x000000aaab98723e */ /* 0x000fe200000000ff */
[----:B------:R-:W-:Y:S01]  /*9300*/  FMUL.FTZ R26, R26, R218 ;  /* 0x000000da1a1a7220 */ /* 0x000fe20000410000 */
[----:B------:R-:W-:Y:S01]  /*9310*/  F2FP.F16.F32.PACK_AB R154, R173, R172 ;  /* 0x000000acad9a723e */ /* 0x000fe200000000ff */
[----:B------:R-:W-:Y:S01]  /*9320*/  FMUL.FTZ R27, R27, R218 ;  /* 0x000000da1b1b7220 */ /* 0x000fe20000410000 */
[----:B-1----:R0:W-:Y:S01]  /*9330*/  @!P3 STS [R160+0x38400], R219 ;  /* 0x038400dba000b388 */ /* 0x0021e20000000800 */
[----:B------:R-:W-:Y:S01]  /*9340*/  F2FP.F16.F32.PACK_AB R156, R175, R174 ;  /* 0x000000aeaf9c723e */ /* 0x000fe200000000ff */
[-C--:B------:R-:W-:Y:S01]  /*9350*/  FMUL.FTZ R24, R24, R219.reuse ;  /* 0x000000db18187220 */ /* 0x080fe20000410000 */
[----:B------:R-:W2:Y:S01]  /*9360*/  MUFU.EX2 R206, R206 ;  /* 0x000000ce00ce7308 */ /* 0x000ea20000000800 */
[----:B------:R-:W-:Y:S01]  /*9370*/  F2FP.F16.F32.PACK_AB R158, R177, R176 ;  /* 0x000000b0b19e723e */ /* 0x000fe200000000ff */
[-C--:B------:R-:W-:Y:S01]  /*9380*/  FMUL.FTZ R25, R25, R219.reuse ;  /* 0x000000db19197220 */ /* 0x080fe20000410000 */
[-C--:B------:R-:W-:Y:S01]  /*9390*/  FMUL.FTZ R28, R28, R219.reuse ;  /* 0x000000db1c1c7220 */ /* 0x080fe20000410000 */
[-C--:B------:R-:W-:Y:S01]  /*93a0*/  FMUL.FTZ R29, R29, R219.reuse ;  /* 0x000000db1d1d7220 */ /* 0x080fe20000410000 */
[-C--:B------:R-:W-:Y:S01]  /*93b0*/  FMUL.FTZ R30, R30, R218.reuse ;  /* 0x000000da1e1e7220 */ /* 0x080fe20000410000 */
[----:B------:R-:W-:Y:S01]  /*93c0*/  FMUL.FTZ R31, R31, R218 ;  /* 0x000000da1f1f7220 */ /* 0x000fe20000410000 */
[----:B0-----:R-:W-:Y:S01]  /*93d0*/  F2FP.F16.F32.PACK_AB R160, R179, R178 ;  /* 0x000000b2b3a0723e */ /* 0x001fe200000000ff */
        /* <DEDUP_REMOVED lines=8> */
[----:B------:R-:W-:Y:S01]  /*9460*/  MUFU.EX2 R208, R208 ;  /* 0x000000d000d07308 */ /* 0x000fe20000000800 */
[----:B--2---:R-:W-:Y:S01]  /*9470*/  F2FP.F16.F32.PACK_AB R153, R206, R205 ;  /* 0x000000cdce99723e */ /* 0x004fe200000000ff */
        /* <DEDUP_REMOVED lines=127> */
[----:B0-----:R-:W-:Y:S01]  /*9c70*/  F2FP.F16.F32.PACK_AB R155, R208, R207 ;  /* 0x000000cfd09b723e */ /* 0x001fe200000000ff */
[----:B------:R-:W-:Y:S01]  /*9c80*/  BAR.SYNC.DEFER_BLOCKING 0xf, 0x100 ;  /* 0x03c4000000007b1d */ /* 0x000fe20000010000 */
[----:B-1----:R-:W-:Y:S01]  /*9c90*/  F2FP.F16.F32.PACK_AB R166, R204, R203 ;  /* 0x000000cbcca6723e */ /* 0x002fe200000000ff */
[-C--:B------:R-:W-:Y:S01]  /*9ca0*/  FMUL.FTZ R145, R145, R219.reuse ;  /* 0x000000db91917220 */ /* 0x080fe20000410000 */
[-C--:B------:R-:W-:Y:S01]  /*9cb0*/  FMUL.FTZ R146, R146, R218.reuse ;  /* 0x000000da92927220 */ /* 0x080fe20000410000 */
[-C--:B------:R-:W-:Y:S01]  /*9cc0*/  FMUL.FTZ R147, R147, R218.reuse ;  /* 0x000000da93937220 */ /* 0x080fe20000410000 */
[-C--:B------:R-:W-:Y:S01]  /*9cd0*/  FMUL.FTZ R148, R148, R219.reuse ;  /* 0x000000db94947220 */ /* 0x080fe20000410000 */
[----:B------:R0:W-:Y:S01]  /*9ce0*/  MUFU.EX2 R202, R162 ;  /* 0x000000a200ca7308 */ /* 0x0001e20000000800 */
[----:B------:R-:W-:Y:S01]  /*9cf0*/  FMUL.FTZ R149, R149, R219 ;  /* 0x000000db95957220 */ /* 0x000fe20000410000 */
[-C--:B------:R-:W-:Y:S01]  /*9d00*/  FMUL.FTZ R150, R150, R218.reuse ;  /* 0x000000da96967220 */ /* 0x080fe20000410000 */
[----:B------:R-:W-:Y:S01]  /*9d10*/  FMUL.FTZ R151, R151, R218 ;  /* 0x000000da97977220 */ /* 0x000fe20000410000 */
[----:B------:R-:W-:Y:S01]  /*9d20*/  FFMA.FTZ R170, R219, R21, R170 ;  /* 0x00000015dbaa7223 */ /* 0x000fe200000100aa */
[----:B------:R-:W-:Y:S01]  /*9d30*/  FFMA.FTZ R205, R218, R22, R205 ;  /* 0x00000016dacd7223 */ /* 0x000fe200000100cd */
[----:B------:R-:W-:Y:S01]  /*9d40*/  ISETP.GT.AND P3, PT, R198, UR7, PT ;  /* 0x00000007c6007c0c */ /* 0x000fe2000bf64270 */
[----:B------:R-:W-:Y:S01]  /*9d50*/  @!P2 VIADD R197, R197, 0x38860 ;  /* 0x00038860c5c5a836 */ /* 0x000fe20000000000 */
[----:B------:R-:W1:Y:S01]  /*9d60*/  MUFU.EX2 R217, R217 ;  /* 0x000000d900d97308 */ /* 0x000e620000000800 */
[----:B0-----:R-:W-:Y:S01]  /*9d70*/  F2FP.F16.F32.PACK_AB R162, R181, R180 ;  /* 0x000000b4b5a2723e */ /* 0x001fe200000000ff */
[----:B------:R-:W-:Y:S01]  /*9d80*/  FADD.FTZ R171, R171, R170 ;  /* 0x000000aaabab7221 */ /* 0x000fe20000010000 */
[----:B--2---:R-:W-:Y:S01]  /*9d90*/  F2FP.F16.F32.PACK_AB R165, R199, R200 ;  /* 0x000000c8c7a5723e */ /* 0x004fe200000000ff */
[----:B------:R-:W-:Y:S01]  /*9da0*/  FADD.FTZ R206, R206, R205 ;  /* 0x000000cdcece7221 */ /* 0x000fe20000010000 */
[----:B------:R-:W-:Y:S01]  /*9db0*/  @!P2 PRMT R197, RZ, 0x654, R197 ;  /* 0x00000654ffc5a816 */ /* 0x000fe200000000c5 */
[----:B------:R-:W-:-:S02]  /*9dc0*/  FADD.FTZ R172, R172, R171 ;  /* 0x000000abacac7221 */ /* 0x000fc40000010000 */
[----:B------:R-:W-:Y:S01]  /*9dd0*/  FADD.FTZ R207, R207, R206 ;  /* 0x000000cecfcf7221 */ /* 0x000fe20000010000 */
[----:B------:R0:W-:Y:S01]  /*9de0*/  STSM.16.M88.4 [R184+0x36400], R152 ;  /* 0x03640098b8007844 */ /* 0x0001e20000000200 */
[----:B------:R-:W-:Y:S02]  /*9df0*/  FADD.FTZ R173, R173, R172 ;  /* 0x000000acadad7221 */ /* 0x000fe40000010000 */
[----:B------:R-:W-:Y:S01]  /*9e00*/  FADD.FTZ R208, R208, R207 ;  /* 0x000000cfd0d07221 */ /* 0x000fe20000010000 */
[----:B------:R2:W-:Y:S01]  /*9e10*/  STSM.16.M88.4 [R20], R156 ;  /* 0x0000009c14007844 */ /* 0x0005e20000000200 */
[----:B------:R-:W-:Y:S02]  /*9e20*/  FADD.FTZ R174, R174, R173 ;  /* 0x000000adaeae7221 */ /* 0x000fe40000010000 */
[----:B------:R-:W-:Y:S01]  /*9e30*/  FADD.FTZ R209, R209, R208 ;  /* 0x000000d0d1d17221 */ /* 0x000fe20000010000 */
[----:B-1----:R-:W-:Y:S01]  /*9e40*/  F2FP.F16.F32.PACK_AB R167, R217, R202 ;  /* 0x000000cad9a7723e */ /* 0x002fe200000000ff */
[----:B------:R2:W-:Y:S01]  /*9e50*/  STSM.16.M88.4 [R187], R160 ;  /* 0x000000a0bb007844 */ /* 0x0005e20000000200 */
[----:B------:R-:W-:Y:S01]  /*9e60*/  FADD.FTZ R175, R175, R174 ;  /* 0x000000aeafaf7221 */ /* 0x000fe20000010000 */
[----:B------:R-:W-:-:S02]  /*9e70*/  FADD.FTZ R210, R210, R209 ;  /* 0x000000d1d2d27221 */ /* 0x000fc40000010000 */
[----:B------:R2:W-:Y:S01]  /*9e80*/  STSM.16.M88.4 [R185], R164 ;  /* 0x000000a4b9007844 */ /* 0x0005e20000000200 */
[----:B------:R-:W-:Y:S01]  /*9e90*/  WARPGROUP.ARRIVE ;  /* 0x00000000000079c5 */ /* 0x000fe20000000000 */
[----:B------:R-:W-:Y:S01]  /*9ea0*/  FADD.FTZ R176, R176, R175 ;  /* 0x000000afb0b07221 */ /* 0x000fe20000010000 */
[----:B------:R-:W-:-:S03]  /*9eb0*/  FADD.FTZ R211, R211, R210 ;  /* 0x000000d2d3d37221 */ /* 0x000fc60000010000 */
[----:B------:R-:W-:Y:S01]  /*9ec0*/  FADD.FTZ R177, R177, R176 ;  /* 0x000000b0b1b17221 */ /* 0x000fe20000010000 */
[----:B------:R-:W-:Y:S01]  /*9ed0*/  HGMMA.64x256x16.F32 R24, R152, gdesc[UR8].tnspB, R24, gsb0 ;  /* 0x43e0000898187df0 */ /* 0x000fe20008000818 */
[----:B------:R-:W-:Y:S01]  /*9ee0*/  R2UR UR10, R221 ;  /* 0x00000000dd0a72ca */ /* 0x000fe200000e0000 */
[----:B------:R-:W-:Y:S01]  /*9ef0*/  UMOV UR11, 0x40000040 ;  /* 0x40000040000b7882 */ /* 0x000fe20000000000 */
[----:B------:R-:W-:Y:S02]  /*9f00*/  VIADD R221, R220, 0x100 ;  /* 0x00000100dcdd7836 */ /* 0x000fe40000000000 */
[----:B------:R-:W-:Y:S01]  /*9f10*/  FADD.FTZ R216, R216, R211 ;  /* 0x000000d3d8d87221 */ /* 0x000fe20000010000 */
[----:B------:R-:W-:Y:S02]  /*9f20*/  VIADD R220, R220, 0x180 ;  /* 0x00000180dcdc7836 */ /* 0x000fe40000000000 */
[----:B------:R-:W-:Y:S01]  /*9f30*/  FADD.FTZ R178, R178, R177 ;  /* 0x000000b1b2b27221 */ /* 0x000fe20000010000 */
[----:B------:R-:W-:-:S03]  /*9f40*/  FADD.FTZ R213, R213, R216 ;  /* 0x000000d8d5d57221 */ /* 0x000fc60000010000 */
        /* <DEDUP_REMOVED lines=9> */
[----:B------:R-:W-:Y:S01]  /*9fe0*/  FADD.FTZ R199, R199, R200 ;  /* 0x000000c8c7c77221 */ /* 0x000fe20000010000 */
[----:B------:R-:W-:Y:S02]  /*9ff0*/  IMAD.MOV.U32 R200, RZ, RZ, R168 ;  /* 0x000000ffffc87224 */ /* 0x000fe400078e00a8 */
[----:B------:R-:W-:Y:S01]  /*a000*/  FADD.FTZ R21, R203, R182 ;  /* 0x000000b6cb157221 */ /* 0x000fe20000010000 */
[----:B------:R-:W-:Y:S01]  /*a010*/  FADD.FTZ R22, R202, R199 ;  /* 0x000000c7ca167221 */ /* 0x000fe20000010000 */
[----:B------:R-:W-:Y:S02]  /*a020*/  IMAD.MOV.U32 R202, RZ, RZ, R23 ;  /* 0x000000ffffca7224 */ /* 0x000fe400078e0017 */
[----:B------:R-:W-:Y:S01]  /*a030*/  FADD.FTZ R21, R204, R21 ;  /* 0x00000015cc157221 */ /* 0x000fe20000010000 */
[----:B------:R-:W-:Y:S02]  /*a040*/  IMAD.MOV.U32 R199, RZ, RZ, R169 ;  /* 0x000000ffffc77224 */ /* 0x000fe400078e00a9 */
[----:B------:R-:W-:Y:S01]  /*a050*/  FADD.FTZ R22, R217, R22 ;  /* 0x00000016d9167221 */ /* 0x000fe20000010000 */
[----:B------:R-:W-:-:S02]  /*a060*/  WARPGROUP.DEPBAR.LE gsb0, 0x0 ;  /* 0x00008000000079c5 */ /* 0x000fc40000010000 */
[----:B------:R-:W-:Y:S01]  /*a070*/  WARPGROUP.ARRIVE ;  /* 0x00000000000079c5 */ /* 0x000fe20000000000 */
[----:B0-----:R-:W-:-:S04]  /*a080*/  VIADD R152, R198, 0xffffffff ;  /* 0xffffffffc6987836 */ /* 0x001fc80000000000 */
[----:B------:R-:W-:Y:S01]  /*a090*/  IMAD.MOV.U32 R198, RZ, RZ, R152 ;  /* 0x000000ffffc67224 */ /* 0x000fe200078e0098 */
        /* <DEDUP_REMOVED lines=24> */
[----:B------:R-:W-:-:S07]  /*a220*/  IMAD.MOV.U32 R198, RZ, RZ, R152 ;  /* 0x000000ffffc67224 */ /* 0x000fce00078e0098 */
.L_x_4398:
[----:B------:R-:W-:-:S13]  /*a230*/  R2UR UR7, R194 ;  /* 0x00000000c20772ca */ /* 0x000fda00000e0000 */
[----:B------:R-:W-:-:S13]  /*a240*/  ISETP.GE.AND P1, PT, R198, UR7, PT ;  /* 0x00000007c6007c0c */ /* 0x000fda000bf26270 */
[----:B------:R-:W-:Y:S05]  /*a250*/  @!P1 BRA `(.L_x_4408) ;  /* 0x0000002c00cc9947 */ /* 0x000fea0003800000 */
[----:B------:R-:W-:Y:S01]  /*a260*/  IMAD.MOV.U32 R200, RZ, RZ, R169 ;  /* 0x000000ffffc87224 */ /* 0x000fe200078e00a9 */
[----:B------:R-:W-:Y:S01]  /*a270*/  ULDC UR60, c[0x0][0xad0] ;  /* 0x0002b400003c7ab9 */ /* 0x000fe20000000800 */
[----:B------:R-:W-:Y:S02]  /*a280*/  IMAD.MOV.U32 R193, RZ, RZ, R168 ;  /* 0x000000ffffc17224 */ /* 0x000fe400078e00a8 */
[----:B------:R-:W-:-:S07]  /*a290*/  IMAD.MOV.U32 R192, RZ, RZ, R23 ;  /* 0x000000ffffc07224 */ /* 0x000fce00078e0017 */
.L_x_4417:
[----:B------:R-:W-:-:S05]  /*a2a0*/  VIADD R23, R192, 0x1 ;  /* 0x00000001c0177836 */ /* 0x000fca0000000000 */
[----:B------:R-:W-:-:S04]  /*a2b0*/  ISETP.NE.AND P1, PT, R23, 0x2, PT ;  /* 0x000000021700780c */ /* 0x000fc80003f25270 */
[----:B------:R-:W-:Y:S02]  /*a2c0*/  SEL R152, RZ, 0x1, P1 ;  /* 0x00000001ff987807 */ /* 0x000fe40000800000 */
[----:B------:R-:W-:Y:S02]  /*a2d0*/  SEL R23, R23, RZ, P1 ;  /* 0x000000ff17177207 */ /* 0x000fe40000800000 */
[----:B------:R-:W-:-:S13]  /*a2e0*/  R2UR UR6, R152 ;  /* 0x00000000980672ca */ /* 0x000fda00000e0000 */
[----:B------:R-:W-:Y:S01]  /*a2f0*/  ULOP3.LUT UR61, UR61, UR6, URZ, 0x3c, !UPT ;  /* 0x000000063d3d7292 */ /* 0x000fe2000f8e3c3f */
[----:B---3--:R-:W-:Y:S11]  /*a300*/  @!P0 BRA `(.L_x_4409) ;  /* 0x0000000000048947 */ /* 0x008ff60003800000 */
[----:B------:R-:W-:Y:S01]  /*a310*/  BPT.TRAP 0x1 ;  /* 0x000000040000795c */ /* 0x000fe20000300000 */
.L_x_4409:
[----:B--2---:R-:W-:Y:S02]  /*a320*/  IMAD.U32 R197, RZ, RZ, UR61 ;  /* 0x0000003dffc57e24 */ /* 0x004fe4000f8e00ff */
[----:B------:R-:W-:-:S03]  /*a330*/  IMAD R186, R23, 0x8, R195 ;  /* 0x0000000817ba7824 */ /* 0x000fc600078e02c3 */
[----:B------:R-:W-:-:S04]  /*a340*/  SHF.L.U32 R197, R197, 0x1f, RZ ;  /* 0x0000001fc5c57819 */ /* 0x000fc800000006ff */
[----:B------:R0:W1:Y:S01]  /*a350*/  SYNCS.PHASECHK.TRANS64.TRYWAIT P1, [R186+URZ+0x38830], R197 ;  /* 0x038830c5ba0075a7 */ /* 0x000062000802017f */
[----:B------:R-:W-:Y:S05]  /*a360*/  @!P0 BRA `(.L_x_4410) ;  /* 0x0000000000048947 */ /* 0x000fea0003800000 */
[----:B------:R-:W-:Y:S01]  /*a370*/  BPT.TRAP 0x1 ;  /* 0x000000040000795c */ /* 0x000fe20000300000 */
.L_x_4410:
[----:B------:R-:W-:Y:S01]  /*a380*/  IMAD R199, R23, 0x200, R188 ;  /* 0x0000020017c77824 */ /* 0x000fe200078e02bc */
[----:B-1----:R-:W-:Y:S06]  /*a390*/  @P1 BRA `(.L_x_4411) ;  /* 0x0000000000081947 */ /* 0x002fec0003800000 */
[----:B------:R-:W1:Y:S02]  /*a3a0*/  SYNCS.PHASECHK.TRANS64.TRYWAIT P1, [R186+URZ+0x38830], R197 ;  /* 0x038830c5ba0075a7 */ /* 0x000e64000802017f */
[----:B-1----:R-:W-:Y:S05]  /*a3b0*/  @!P1 BRA `(.L_x_4412) ;  /* 0x000000b800b89947 */ /* 0x002fea0003800000 */
.L_x_4411:
[----:B------:R-:W-:Y:S01]  /*a3c0*/  R2UR UR58, R199 ;  /* 0x00000000c73a72ca */ /* 0x000fe200000e0000 */
[----:B------:R-:W-:Y:S01]  /*a3d0*/  WARPGROUP.ARRIVE ;  /* 0x00000000000079c5 */ /* 0x000fe20000000000 */
[----:B------:R-:W-:Y:S01]  /*a3e0*/  R2UR UR56, R6 ;  /* 0x00000000063872ca */ /* 0x000fe200000e0000 */
[----:B------:R-:W-:Y:S01]  /*a3f0*/  UMOV UR59, 0x40000040 ;  /* 0x40000040003b7882 */ /* 0x000fe20000000000 */
[----:B------:R-:W-:Y:S01]  /*a400*/  R2UR UR57, R7 ;  /* 0x00000000073972ca */ /* 0x000fe200000e0000 */
[----:B------:R-:W-:-:S12]  /*a410*/  VIADD R201, R199, 0x2 ;  /* 0x00000002c7c97836 */ /* 0x000fd80000000000 */
[----:B------:R-:W-:Y:S01]  /*a420*/  HGMMA.64x64x16.F32 R152, gdesc[UR56], RZ, !UPT, gsb0 ;  /* 0x00e00000389879f0 */ /* 0x000fe2000c0008ff */
[----:B------:R-:W-:Y:S01]  /*a430*/  R2UR UR58, R201 ;  /* 0x00000000c93a72ca */ /* 0x000fe200000e0000 */
[----:B------:R-:W-:Y:S01]  /*a440*/  UMOV UR59, 0x40000040 ;  /* 0x40000040003b7882 */ /* 0x000fe20000000000 */
[----:B------:R-:W-:Y:S01]  /*a450*/  R2UR UR56, R14 ;  /* 0x000000000e3872ca */ /* 0x000fe200000e0000 */
[----:B------:R-:W-:Y:S01]  /*a460*/  VIADD R201, R199, 0x4 ;  /* 0x00000004c7c97836 */ /* 0x000fe20000000000 */
[----:B------:R-:W-:Y:S01]  /*a470*/  R2UR UR57, R15 ;  /* 0x000000000f3972ca */ /* 0x000fe200000e0000 */
[----:B------:R-:W-:Y:S01]  /*a480*/  VIADD R199, R199, 0x6 ;  /* 0x00000006c7c77836 */ /* 0x000fe20000000000 */
[----:B------:R-:W-:Y:S02]  /*a490*/  WARPGROUP.DEPBAR.LE gsb0, 0x0 ;  /* 0x00008000000079c5 */ /* 0x000fe40000010000 */
[----:B------:R-:W-:-:S09]  /*a4a0*/  WARPGROUP.ARRIVE ;  /* 0x00000000000079c5 */ /* 0x000fd20000000000 */
[----:B------:R-:W-:Y:S01]  /*a4b0*/  HGMMA.64x64x16.F32 R152, gdesc[UR56], R152, gsb0 ;  /* 0x00e00000389879f0 */ /* 0x000fe20008000898 */
[----:B------:R-:W-:Y:S01]  /*a4c0*/  R2UR UR58, R201 ;  /* 0x00000000c93a72ca */ /* 0x000fe200000e0000 */
[----:B------:R-:W-:Y:S01]  /*a4d0*/  UMOV UR59, 0x40000040 ;  /* 0x40000040003b7882 */ /* 0x000fe20000000000 */
[----:B------:R-:W-:Y:S02]  /*a4e0*/  R2UR UR56, R4 ;  /* 0x00000000043872ca */ /* 0x000fe400000e0000 */
[----:B------:R-:W-:Y:S01]  /*a4f0*/  R2UR UR57, R5 ;  /* 0x00000000053972ca */ /* 0x000fe200000e0000 */
[----:B------:R-:W-:Y:S02]  /*a500*/  WARPGROUP.DEPBAR.LE gsb0, 0x0 ;  /* 0x00008000000079c5 */ /* 0x000fe40000010000 */
[----:B------:R-:W-:-:S10]  /*a510*/  WARPGROUP.ARRIVE ;  /* 0x00000000000079c5 */ /* 0x000fd40000000000 */
[----:B------:R-:W-:Y:S01]  /*a520*/  HGMMA.64x64x16.F32 R152, gdesc[UR56], R152, gsb0 ;  /* 0x00e00000389879f0 */ /* 0x000fe20008000898 */
[----:B------:R-:W-:Y:S01]  /*a530*/  R2UR UR58, R199 ;  /* 0x00000000c73a72ca */ /* 0x000fe200000e0000 */
[----:B------:R-:W-:Y:S01]  /*a540*/  UMOV UR59, 0x40000040 ;  /* 0x40000040003b7882 */ /* 0x000fe20000000000 */
[----:B------:R-:W-:Y:S02]  /*a550*/  R2UR UR56, R2 ;  /* 0x00000000023872ca */ /* 0x000fe400000e0000 */
[----:B------:R-:W-:Y:S01]  /*a560*/  R2UR UR57, R3 ;  /* 0x00000000033972ca */ /* 0x000fe200000e0000 */
[----:B------:R-:W-:Y:S02]  /*a570*/  WARPGROUP.DEPBAR.LE gsb0, 0x0 ;  /* 0x00008000000079c5 */ /* 0x000fe40000010000 */
[----:B------:R-:W-:-:S10]  /*a580*/  WARPGROUP.ARRIVE ;  /* 0x00000000000079c5 */ /* 0x000fd40000000000 */
[----:B------:R-:W-:Y:S03]  /*a590*/  HGMMA.64x64x16.F32 R152, gdesc[UR56], R152, gsb0 ;  /* 0x00e00000389879f0 */ /* 0x000fe60008000898 */
[----:B------:R-:W-:Y:S02]  /*a5a0*/  WARPGROUP.DEPBAR.LE gsb0, 0x0 ;  /* 0x00008000000079c5 */ /* 0x000fe40000010000 */
[----:B------:R-:W-:Y:S05]  /*a5b0*/  @!P0 BRA `(.L_x_4413) ;  /* 0x0000000000048947 */ /* 0x000fea0003800000 */
[----:B------:R-:W-:Y:S01]  /*a5c0*/  BPT.TRAP 0x1 ;  /* 0x000000040000795c */ /* 0x000fe20000300000 */
.L_x_4413:
[----:B------:R2:W3:Y:S01]  /*a5d0*/  SYNCS.PHASECHK.TRANS64.TRYWAIT P1, [R186+URZ+0x38850], R197 ;  /* 0x038850c5ba0075a7 */ /* 0x0004e2000802017f */
[----:B------:R-:W-:Y:S05]  /*a5e0*/  @!P0 BRA `(.L_x_4414) ;  /* 0x0000000000048947 */ /* 0x000fea0003800000 */
[----:B------:R-:W-:Y:S01]  /*a5f0*/  BPT.TRAP 0x1 ;  /* 0x000000040000795c */ /* 0x000fe20000300000 */
.L_x_4414:
[----:B---3--:R-:W-:Y:S05]  /*a600*/  @P1 BRA `(.L_x_4415) ;  /* 0x0000000000081947 */ /* 0x008fea0003800000 */
[----:B------:R-:W3:Y:S02]  /*a610*/  SYNCS.PHASECHK.TRANS64.TRYWAIT P1, [R186+URZ+0x38850], R197 ;  /* 0x038850c5ba0075a7 */ /* 0x000ee4000802017f */
[----:B---3--:R-:W-:Y:S05]  /*a620*/  @!P1 BRA `(.L_x_4416) ;  /* 0x000000b800309947 */ /* 0x008fea0003800000 */
.L_x_4415:
[----:B0123--:R-:W-:Y:S01]  /*a630*/  IMAD R197, R23, 0x1000, R16 ;  /* 0x0000100017c57824 */ /* 0x00ffe200078e0210 */
[----:B------:R-:W-:Y:S01]  /*a640*/  R2UR UR56, R8 ;  /* 0x00000000083872ca */ /* 0x000fe200000e0000 */
[----:B------:R-:W-:Y:S01]  /*a650*/  WARPGROUP.ARRIVE ;  /* 0x00000000000079c5 */ /* 0x000fe20000000000 */
[----:B------:R-:W-:Y:S01]  /*a660*/  R2UR UR57, R9 ;  /* 0x00000000093972ca */ /* 0x000fe200000e0000 */
[----:B------:R-:W-:Y:S01]  /*a670*/  UMOV UR59, 0x40000040 ;  /* 0x40000040003b7882 */ /* 0x000fe20000000000 */
[C---:B------:R-:W-:Y:S01]  /*a680*/  R2UR UR58, R197.reuse ;  /* 0x00000000c53a72ca */ /* 0x040fe200000e0000 */
[----:B------:R-:W-:Y:S01]  /*a690*/  VIADD R199, R197, 0x2 ;  /* 0x00000002c5c77836 */ /* 0x000fe20000000000 */
        /* <DEDUP_REMOVED lines=11> */
[----:B------:R-:W-:Y:S01]  /*a750*/  HGMMA.64x64x16.F32 R152, gdesc[UR56], R152, gsb0 ;  /* 0x00e00000389879f0 */ /* 0x000fe20008000898 */
[----:B------:R-:W-:Y:S01]  /*a760*/  R2UR UR58, R199 ;  /* 0x00000000c73a72ca */ /* 0x000fe200000e0000 */
[----:B------:R-:W-:Y:S01]  /*a770*/  UMOV UR59, 0x40000040 ;  /* 0x40000040003b7882 */ /* 0x000fe20000000000 */
[----:B------:R-:W-:Y:S01]  /*a780*/  R2UR UR56, R10 ;  /* 0x000000000a3872ca */ /* 0x000fe200000e0000 */
[----:B------:R-:W-:Y:S01]  /*a790*/  VIADD R199, R197, 0x4 ;  /* 0x00000004c5c77836 */ /* 0x000fe20000000000 */
[----:B------:R-:W-:Y:S01]  /*a7a0*/  R2UR UR57, R11 ;  /* 0x000000000b3972ca */ /* 0x000fe200000e0000 */
[----:B------:R-:W-:Y:S01]  /*a7b0*/  UMOV UR51, 0x40000040 ;  /* 0x4000004000337882 */ /* 0x000fe20000000000 */
[----:B------:R-:W0:Y:S01]  /*a7c0*/  S2R R201, SR_TID.X ;  /* 0x0000000000c97919 */ /* 0x000e220000002100 */
[----:B------:R-:W-:Y:S01]  /*a7d0*/  UMOV UR55, 0x40000040 ;  /* 0x4000004000377882 */ /* 0x000fe20000000000 */
[----:B------:R-:W-:-:S02]  /*a7e0*/  VIADD R204, R197, 0x800 ;  /* 0x00000800c5cc7836 */ /* 0x000fc40000000000 */
[----:B------:R-:W-:-:S04]  /*a7f0*/  IMAD R215, R23, 0x1000, R190 ;  /* 0x0000100017d77824 */ /* 0x000fc800078e02be */
[----:B------:R-:W-:Y:S01]  /*a800*/  VIADD R217, R215, 0x80 ;  /* 0x00000080d7d97836 */ /* 0x000fe20000000000 */
[----:B0-----:R-:W-:Y:S01]  /*a810*/  SHF.R.U32.HI R201, RZ, 0x7, R201 ;  /* 0x00000007ffc97819 */ /* 0x001fe200000116c9 */
[----:B------:R-:W-:Y:S02]  /*a820*/  WARPGROUP.DEPBAR.LE gsb0, 0x0 ;  /* 0x00008000000079c5 */ /* 0x000fe40000010000 */
[----:B------:R-:W-:-:S06]  /*a830*/  WARPGROUP.ARRIVE ;  /* 0x00000000000079c5 */ /* 0x000fcc0000000000 */
[----:B------:R-:W-:Y:S01]  /*a840*/  HGMMA.64x64x16.F32 R152, gdesc[UR56], R152, gsb0 ;  /* 0x00e00000389879f0 */ /* 0x000fe20008000898 */
[----:B------:R-:W-:Y:S01]  /*a850*/  R2UR UR58, R199 ;  /* 0x00000000c73a72ca */ /* 0x000fe200000e0000 */
[----:B------:R-:W-:Y:S01]  /*a860*/  UMOV UR59, 0x40000040 ;  /* 0x40000040003b7882 */ /* 0x000fe20000000000 */
[----:B------:R-:W-:Y:S01]  /*a870*/  R2UR UR56, R12 ;  /* 0x000000000c3872ca */ /* 0x000fe200000e0000 */
[----:B------:R-:W-:Y:S01]  /*a880*/  VIADD R199, R197, 0x6 ;  /* 0x00000006c5c77836 */ /* 0x000fe20000000000 */
[----:B------:R-:W-:-:S04]  /*a890*/  R2UR UR57, R13 ;  /* 0x000000000d3972ca */ /* 0x000fc800000e0000 */
        /* <DEDUP_REMOVED lines=14> */
[----:B------:R-:W-:Y:S02]  /*a980*/  R2UR UR34, R199 ;  /* 0x00000000c72272ca */ /* 0x000fe400000e0000 */
[----:B------:R-:W-:-:S04]  /*a990*/  IADD3 R199, R197, 0x406, RZ ;  /* 0x00000406c5c77810 */ /* 0x000fc80007ffe0ff */
[----:B------:R-:W-:Y:S01]  /*a9a0*/  R2UR UR38, R199 ;  /* 0x00000000c72672ca */ /* 0x000fe200000e0000 */
[----:B------:R-:W-:-:S05]  /*a9b0*/  VIADD R199, R197, 0x600 ;  /* 0x00000600c5c77836 */ /* 0x000fca0000000000 */
[----:B------:R-:W-:Y:S01]  /*a9c0*/  R2UR UR42, R199 ;  /* 0x00000000c72a72ca */ /* 0x000fe200000e0000 */
[----:B------:R-:W-:-:S05]  /*a9d0*/  VIADD R199, R197, 0x602 ;  /* 0x00000602c5c77836 */ /* 0x000fca0000000000 */
[----:B------:R-:W-:Y:S01]  /*a9e0*/  R2UR UR46, R199 ;  /* 0x00000000c72e72ca */ /* 0x000fe200000e0000 */
[----:B------:R-:W-:-:S05]  /*a9f0*/  VIADD R199, R197, 0x604 ;  /* 0x00000604c5c77836 */ /* 0x000fca0000000000 */
[----:B------:R-:W-:Y:S01]  /*aa00*/  R2UR UR50, R199 ;  /* 0x00000000c73272ca */ /* 0x000fe200000e0000 */
[----:B------:R-:W-:Y:S02]  /*aa10*/  WARPGROUP.DEPBAR.LE gsb0, 0x0 ;  /* 0x00008000000079c5 */ /* 0x000fe40000010000 */
[----:B------:R-:W-:Y:S01]  /*aa20*/  WARPGROUP.ARRIVE ;  /* 0x00000000000079c5 */ /* 0x000fe20000000000 */
[----:B------:R-:W-:-:S05]  /*aa30*/  VIADD R199, R197, 0x606 ;  /* 0x00000606c5c77836 */ /* 0x000fca0000000000 */
[----:B------:R-:W-:Y:S01]  /*aa40*/  HGMMA.64x64x16.F32 R152, gdesc[UR56], R152, gsb0 ;  /* 0x00e00000389879f0 */ /* 0x000fe20008000898 */
[----:B------:R-:W-:Y:S01]  /*aa50*/  R2UR UR54, R199 ;  /* 0x00000000c73672ca */ /* 0x000fe200000e0000 */
[----:B------:R-:W-:Y:S01]  /*aa60*/  UMOV UR57, 0x40000040 ;  /* 0x4000004000397882 */ /* 0x000fe20000000000 */
[----:B------:R-:W0:Y:S01]  /*aa70*/  SHFL.IDX PT, R199, R201, RZ, 0x1f ;  /* 0x00001fffc9c77589 */ /* 0x000e2200000e0000 */
[----:B------:R-:W-:Y:S01]  /*aa80*/  UMOV UR59, 0x40000040 ;  /* 0x40000040003b7882 */ /* 0x000fe20000000000 */
[----:B0-----:R-:W-:-:S04]  /*aa90*/  ISETP.GT.AND P1, PT, R199, 0x7f, PT ;  /* 0x0000007fc700780c */ /* 0x001fc80003f24270 */
[----:B------:R-:W-:-:S05]  /*aaa0*/  SEL R199, RZ, 0x2, !P1 ;  /* 0x00000002ffc77807 */ /* 0x000fca0004800000 */
[----:B------:R-:W-:Y:S02]  /*aab0*/  IMAD.IADD R201, R19, 0x1, R199 ;  /* 0x0000000113c97824 */ /* 0x000fe400078e02c7 */
[----:B------:R-:W-:-:S03]  /*aac0*/  IMAD.IADD R202, R199, 0x1, R204 ;  /* 0x00000001c7ca7824 */ /* 0x000fc600078e02cc */
[----:B------:R-:W-:Y:S02]  /*aad0*/  R2UR UR56, R201 ;  /* 0x00000000c93872ca */ /* 0x000fe400000e0000 */
[----:B------:R-:W-:Y:S01]  /*aae0*/  R2UR UR58, R202 ;  /* 0x00000000ca3a72ca */ /* 0x000fe200000e0000 */
        /* <DEDUP_REMOVED lines=11> */
[----:B------:R-:W-:Y:S01]  /*aba0*/  R2UR UR7, R194 ;  /* 0x00000000c20772ca */ /* 0x000fe200000e0000 */
        /* <DEDUP_REMOVED lines=61> */
[----:B------:R-:W-:Y:S01]  /*af80*/  VIADD R204, R197, 0xa00 ;  /* 0x00000a00c5cc7836 */ /* 0x000fe20000000000 */
        /* <DEDUP_REMOVED lines=77> */
[----:B------:R-:W-:Y:S01]  /*b460*/  IMAD.MOV.U32 R204, RZ, RZ, 0xe00 ;  /* 0x00000e00ffcc7424 */ /* 0x000fe200078e00ff */
[----:B------:R-:W-:-:S04]  /*b470*/  MOV R203, 0x38 ;  /* 0x0000003800cb7802 */ /* 0x000fc80000000f00 */
        /* <DEDUP_REMOVED lines=33> */
[----:B------:R-:W-:Y:S02]  /*b690*/  IMAD.IADD R202, R202, 0x1, R204 ;  /* 0x00000001caca7824 */ /* 0x000fe400078e02cc */
[----:B------:R-:W-:-:S05]  /*b6a0*/  IMAD.MOV.U32 R201, RZ, RZ, 0x1000 ;  /* 0x00001000ffc97424 */ /* 0x000fca00078e00ff */
[----:B------:R-:W-:Y:S01]  /*b6b0*/  SEL R201, R201, 0xf80, P1 ;  /* 0x00000f80c9c97807 */ /* 0x000fe20000800000 */
[----:B------:R-:W-:Y:S02]  /*b6c0*/  WARPGROUP.DEPBAR.LE gsb0, 0x0 ;  /* 0x00008000000079c5 */ /* 0x000fe40000010000 */
[----:B------:R-:W-:-:S06]  /*b6d0*/  WARPGROUP.ARRIVE ;  /* 0x00000000000079c5 */ /* 0x000fcc0000000000 */
[----:B------:R-:W-:Y:S01]  /*b6e0*/  HGMMA.64x64x16.F32 R152, gdesc[UR56], R152, gsb0 ;  /* 0x00e00000389879f0 */ /* 0x000fe20008000898 */
[----:B------:R-:W-:Y:S01]  /*b6f0*/  R2UR UR56, R199 ;  /* 0x00000000c73872ca */ /* 0x000fe200000e0000 */
[----:B------:R-:W-:Y:S01]  /*b700*/  UMOV UR57, 0x40000040 ;  /* 0x4000004000397882 */ /* 0x000fe20000000000 */
[----:B------:R-:W-:Y:S01]  /*b710*/  R2UR UR58, R202 ;  /* 0x00000000ca3a72ca */ /* 0x000fe200000e0000 */
[----:B------:R-:W-:Y:S01]  /*b720*/  UMOV UR59, 0x40000040 ;  /* 0x40000040003b7882 */ /* 0x000fe20000000000 */
[----:B------:R-:W-:Y:S01]  /*b730*/  IMAD.MOV.U32 R199, RZ, RZ, 0x40 ;  /* 0x00000040ffc77424 */ /* 0x000fe200078e00ff */
[----:B------:R-:W-:-:S04]  /*b740*/  LOP3.LUT R202, R201, 0x1e00, RZ, 0xc0, !PT ;  /* 0x00001e00c9ca7812 */ /* 0x000fc800078ec0ff */
[----:B------:R-:W-:Y:S02]  /*b750*/  SEL R199, R199, 0x3e, P1 ;  /* 0x0000003ec7c77807 */ /* 0x000fe40000800000 */
[----:B------:R-:W-:Y:S02]  /*b760*/  ISETP.NE.AND P1, PT, R191, RZ, PT ;  /* 0x000000ffbf00720c */ /* 0x000fe40003f25270 */
        /* <DEDUP_REMOVED lines=59> */
[----:B-1----:R-:W-:Y:S01]  /*bb20*/  FMNMX.FTZ R157, R209, R156, !PT ;  /* 0x0000009cd19d7209 */ /* 0x002fe20007810000 */
[----:B------:R-:W-:Y:S01]  /*bb30*/  FMUL.FTZ R156, R162, UR60 ;  /* 0x0000003ca29c7c20 */ /* 0x000fe20008410000 */
[----:B------:R-:W-:-:S05]  /*bb40*/  FMUL.FTZ R162, R174, UR60 ;  /* 0x0000003caea27c20 */ /* 0x000fca0008410000 */
[----:B------:R-:W1:Y:S01]  /*bb50*/  MUFU.TANH R212, R212 ;  /* 0x000000d400d47308 */ /* 0x000e620000002400 */
[----:B--2---:R-:W-:Y:S01]  /*bb60*/  FMNMX.FTZ R158, R210, R157, !PT ;  /* 0x0000009dd29e7209 */ /* 0x004fe20007810000 */
[----:B------:R-:W-:-:S06]  /*bb70*/  FMUL.FTZ R157, R163, UR60 ;  /* 0x0000003ca39d7c20 */ /* 0x000fcc0008410000 */
[----:B------:R-:W2:Y:S01]  /*bb80*/  MUFU.TANH R213, R213 ;  /* 0x000000d500d57308 */ /* 0x000ea20000002400 */
[----:B0-----:R-:W-:-:S07]  /*bb90*/  FMNMX.FTZ R159, R211, R158, !PT ;  /* 0x0000009ed39f7209 */ /* 0x001fce0007810000 */
[----:B------:R-:W0:Y:S01]  /*bba0*/  MUFU.TANH R207, R207 ;  /* 0x000000cf00cf7308 */ /* 0x000e220000002400 */
[----:B-1----:R-:W-:Y:S01]  /*bbb0*/  FMNMX.FTZ R158, R212, R159, !PT ;  /* 0x0000009fd49e7209 */ /* 0x002fe20007810000 */
[----:B------:R-:W-:-:S06]  /*bbc0*/  FMUL.FTZ R159, R167, UR60 ;  /* 0x0000003ca79f7c20 */ /* 0x000fcc0008410000 */
[----:B------:R-:W1:Y:S01]  /*bbd0*/  MUFU.TANH R153, R153 ;  /* 0x0000009900997308 */ /* 0x000e620000002400 */
[----:B--2---:R-:W-:Y:S01]  /*bbe0*/  FMNMX.FTZ R160, R213, R158, !PT ;  /* 0x0000009ed5a07209 */ /* 0x004fe20007810000 */
[----:B------:R-:W-:Y:S01]  /*bbf0*/  FMUL.FTZ R158, R166, UR60 ;  /* 0x0000003ca69e7c20 */ /* 0x000fe20008410000 */
[----:B------:R-:W-:-:S05]  /*bc00*/  FMUL.FTZ R166, R182, UR60 ;  /* 0x0000003cb6a67c20 */ /* 0x000fca0008410000 */
[----:B------:R-:W2:Y:S01]  /*bc10*/  MUFU.TANH R152, R152 ;  /* 0x0000009800987308 */ /* 0x000ea20000002400 */
[----:B0-----:R-:W-:Y:S01]  /*bc20*/  FMNMX.FTZ R164, R207, R160, !PT ;  /* 0x000000a0cfa47209 */ /* 0x001fe20007810000 */
[----:B------:R-:W-:-:S04]  /*bc30*/  FMUL.FTZ R160, R170, UR60 ;  /* 0x0000003caaa07c20 */ /* 0x000fc80008410000 */
        /* <DEDUP_REMOVED lines=16> */
[----:B------:R-:W2:Y:S08]  /*bd40*/  MUFU.TANH R159, R159 ;  /* 0x0000009f009f7308 */ /* 0x000eb00000002400 */
[----:B------:R-:W4:Y:S01]  /*bd50*/  MUFU.TANH R160, R160 ;  /* 0x000000a000a07308 */ /* 0x000f220000002400 */
[----:B-1----:R-:W-:Y:S02]  /*bd60*/  FMNMX.FTZ R168, R171, R172, !PT ;  /* 0x000000acaba87209 */ /* 0x002fe40007810000 */
[----:B0-----:R-:W-:-:S05]  /*bd70*/  FMNMX.FTZ R171, R157, R170, !PT ;  /* 0x000000aa9dab7209 */ /* 0x001fca0007810000 */
[----:B------:R-:W0:Y:S01]  /*bd80*/  MUFU.TANH R161, R161 ;  /* 0x000000a100a17308 */ /* 0x000e220000002400 */
[----:B---3--:R-:W-:Y:S01]  /*bd90*/  FMNMX.FTZ R170, R158, R171, !PT ;  /* 0x000000ab9eaa7209 */ /* 0x008fe20007810000 */
[C---:B------:R-:W-:Y:S01]  /*bda0*/  FADD.FTZ R172, -R168.reuse, R193 ;  /* 0x000000c1a8ac7221 */ /* 0x040fe20000010100 */
[----:B------:R-:W-:Y:S02]  /*bdb0*/  FMUL.FTZ R214, R168, UR6 ;  /* 0x00000006a8d67c20 */ /* 0x000fe40008410000 */
[----:B--2---:R-:W-:Y:S01]  /*bdc0*/  FMNMX.FTZ R171, R159, R170, !PT ;  /* 0x000000aa9fab7209 */ /* 0x004fe20007810000 */
[----:B------:R-:W-:Y:S01]  /*bdd0*/  FMUL.FTZ R175, R172, UR6 ;  /* 0x00000006acaf7c20 */ /* 0x000fe20008410000 */
[--C-:B------:R-:W-:Y:S01]  /*bde0*/  FFMA.FTZ R176, R204, UR6, -R214.reuse ;  /* 0x00000006ccb07c23 */ /* 0x100fe200080108d6 */
[----:B------:R-:W1:Y:S01]  /*bdf0*/  MUFU.TANH R162, R162 ;  /* 0x000000a200a27308 */ /* 0x000e620000002400 */
        /* <DEDUP_REMOVED lines=9> */
[--C-:B------:R-:W-:Y:S01]  /*be90*/  FFMA.FTZ R182, R210, UR6, -R214.reuse ;  /* 0x00000006d2b67c23 */ /* 0x100fe200080108d6 */
[--C-:B------:R-:W-:Y:S01]  /*bea0*/  FFMA.FTZ R183, R211, UR6, -R214.reuse ;  /* 0x00000006d3b77c23 */ /* 0x100fe200080108d6 */
[--C-:B------:R-:W-:Y:S01]  /*beb0*/  FFMA.FTZ R202, R212, UR6, -R214.reuse ;  /* 0x00000006d4ca7c23 */ /* 0x100fe200080108d6 */
[----:B------:R-:W-:-:S03]  /*bec0*/  FFMA.FTZ R213, R213, UR6, -R214 ;  /* 0x00000006d5d57c23 */ /* 0x000fc600080108d6 */
[----:B------:R-:W0:Y:S01]  /*bed0*/  MUFU.TANH R164, R164 ;  /* 0x000000a400a47308 */ /* 0x000e220000002400 */
[----:B-1----:R-:W-:-:S07]  /*bee0*/  FMNMX.FTZ R172, R162, R173, !PT ;  /* 0x000000ada2ac7209 */ /* 0x002fce0007810000 */
[----:B------:R-:W1:Y:S01]  /*bef0*/  MUFU.TANH R165, R165 ;  /* 0x000000a500a57308 */ /* 0x000e620000002400 */
[----:B--2---:R-:W-:-:S07]  /*bf00*/  FMNMX.FTZ R173, R163, R172, !PT ;  /* 0x000000aca3ad7209 */ /* 0x004fce0007810000 */
[----:B------:R-:W2:Y:S01]  /*bf10*/  MUFU.TANH R166, R166 ;  /* 0x000000a600a67308 */ /* 0x000ea20000002400 */
[----:B0-----:R-:W-:Y:S01]  /*bf20*/  FMNMX.FTZ R174, R164, R173, !PT ;  /* 0x000000ada4ae7209 */ /* 0x001fe20007810000 */
[----:B------:R-:W-:-:S06]  /*bf30*/  FFMA.FTZ R173, R199, UR6, -R214 ;  /* 0x00000006c7ad7c23 */ /* 0x000fcc00080108d6 */
[----:B------:R-:W0:Y:S08]  /*bf40*/  MUFU.TANH R167, R167 ;  /* 0x000000a700a77308 */ /* 0x000e300000002400 */
[----:B------:R1:W3:Y:S08]  /*bf50*/  MUFU.EX2 R170, R175 ;  /* 0x000000af00aa7308 */ /* 0x0002f00000000800 */
[----:B------:R4:W-:Y:S01]  /*bf60*/  MUFU.EX2 R172, R197 ;  /* 0x000000c500ac7308 */ /* 0x0009e20000000800 */
[----:B-1----:R-:W-:-:S04]  /*bf70*/  FMNMX.FTZ R175, R165, R174, !PT ;  /* 0x000000aea5af7209 */ /* 0x002fc80007810000 */
[----:B--2---:R-:W-:Y:S01]  /*bf80*/  FMNMX.FTZ R174, R166, R175, !PT ;  /* 0x000000afa6ae7209 */ /* 0x004fe20007810000 */
[--C-:B------:R-:W-:Y:S02]  /*bf90*/  FFMA.FTZ R175, R203, UR6, -R214.reuse ;  /* 0x00000006cbaf7c23 */ /* 0x100fe400080108d6 */
[----:B------:R-:W-:Y:S01]  /*bfa0*/  MUFU.EX2 R171, R171 ;  /* 0x000000ab00ab7308 */ /* 0x000fe20000000800 */
[----:B0-----:R-:W-:Y:S01]  /*bfb0*/  FMNMX.FTZ R180, R167, R174, !PT ;  /* 0x000000aea7b47209 */ /* 0x001fe20007810000 */
[-C--:B---3--:R-:W-:Y:S01]  /*bfc0*/  FMUL.FTZ R24, R24, R170.reuse ;  /* 0x000000aa18187220 */ /* 0x088fe20000410000 */
[-C--:B------:R-:W-:Y:S01]  /*bfd0*/  FMUL.FTZ R25, R25, R170.reuse ;  /* 0x000000aa19197220 */ /* 0x080fe20000410000 */
[-C--:B------:R-:W-:Y:S01]  /*bfe0*/  FMUL.FTZ R28, R28, R170.reuse ;  /* 0x000000aa1c1c7220 */ /* 0x080fe20000410000 */
[-C--:B------:R-:W-:Y:S01]  /*bff0*/  FMUL.FTZ R29, R29, R170.reuse ;  /* 0x000000aa1d1d7220 */ /* 0x080fe20000410000 */
[----:B------:R-:W0:Y:S01]  /*c000*/  SHFL.BFLY PT, R181, R180, 0x2, 0x1f ;  /* 0x0c401f00b4b57f89 */ /* 0x000e2200000e0000 */
        /* <DEDUP_REMOVED lines=23> */
[----:B0-----:R-:W-:Y:S01]  /*c180*/  FMNMX.FTZ R193, R180, R181, !PT ;  /* 0x000000b5b4c17209 */ /* 0x001fe20007810000 */
[--C-:B------:R-:W-:Y:S01]  /*c190*/  FFMA.FTZ R180, R169, UR6, -R214.reuse ;  /* 0x00000006a9b47c23 */ /* 0x100fe200080108d6 */
[--C-:B------:R-:W-:Y:S01]  /*c1a0*/  FFMA.FTZ R181, R209, UR6, -R214.reuse ;  /* 0x00000006d1b57c23 */ /* 0x100fe200080108d6 */
[----:B------:R-:W-:Y:S01]  /*c1b0*/  FFMA.FTZ R214, R207, UR6, -R214 ;  /* 0x00000006cfd67c23 */ /* 0x000fe200080108d6 */
        /* <DEDUP_REMOVED lines=24> */
[----:B------:R-:W-:Y:S01]  /*c340*/  MUFU.EX2 R179, R179 ;  /* 0x000000b300b37308 */ /* 0x000fe20000000800 */
[----:B0-----:R-:W-:Y:S01]  /*c350*/  FMNMX.FTZ R169, R193, R204, !PT ;  /* 0x000000ccc1a97209 */ /* 0x001fe20007810000 */
[-C--:B------:R-:W-:Y:S01]  /*c360*/  FMUL.FTZ R112, R112, R170.reuse ;  /* 0x000000aa70707220 */ /* 0x080fe20000410000 */
[-C--:B------:R-:W-:Y:S01]  /*c370*/  FMUL.FTZ R113, R113, R170.reuse ;  /* 0x000000aa71717220 */ /* 0x080fe20000410000 */
[-C--:B------:R-:W-:Y:S01]  /*c380*/  FMUL.FTZ R116, R116, R170.reuse ;  /* 0x000000aa74747220 */ /* 0x080fe20000410000 */
[-C--:B------:R-:W-:Y:S01]  /*c390*/  FMUL.FTZ R117, R117, R170.reuse ;  /* 0x000000aa75757220 */ /* 0x080fe20000410000 */
[C---:B----4-:R-:W-:Y:S01]  /*c3a0*/  FADD.FTZ R197, -R169.reuse, R200 ;  /* 0x000000c8a9c57221 */ /* 0x050fe20000010100 */
[----:B------:R-:W-:Y:S01]  /*c3b0*/  FMUL.FTZ R207, R169, UR6 ;  /* 0x00000006a9cf7c20 */ /* 0x000fe20008410000 */
[----:B------:R0:W-:Y:S01]  /*c3c0*/  MUFU.EX2 R193, R213 ;  /* 0x000000d500c17308 */ /* 0x0001e20000000800 */
[----:B------:R-:W-:Y:S01]  /*c3d0*/  FMUL.FTZ R120, R120, R170 ;  /* 0x000000aa78787220 */ /* 0x000fe20000410000 */
[----:B------:R-:W-:Y:S01]  /*c3e0*/  FMUL.FTZ R197, R197, UR6 ;  /* 0x00000006c5c57c20 */ /* 0x000fe20008410000 */
[--C-:B------:R-:W-:Y:S01]  /*c3f0*/  FFMA.FTZ R199, R152, UR6, -R207.reuse ;  /* 0x0000000698c77c23 */ /* 0x100fe200080108cf */
[----:B-1----:R-:W-:Y:S01]  /*c400*/  FFMA.FTZ R201, R154, UR6, -R207 ;  /* 0x000000069ac97c23 */ /* 0x002fe200080108cf */
[----:B------:R-:W-:-:S02]  /*c410*/  @!P2 VIADD R152, R186, 0x38840 ;  /* 0x00038840ba98a836 */ /* 0x000fc40000000000 */
[----:B------:R-:W-:Y:S01]  /*c420*/  FFMA.FTZ R204, R153, UR6, -R207 ;  /* 0x0000000699cc7c23 */ /* 0x000fe200080108cf */
[----:B------:R-:W-:Y:S01]  /*c430*/  @!P1 IMAD R154, R192, 0x40, R189 ;  /* 0x00000040c09a9824 */ /* 0x000fe200078e02bd */
[----:B------:R-:W1:Y:S01]  /*c440*/  MUFU.EX2 R197, R197 ;  /* 0x000000c500c57308 */ /* 0x000e620000000800 */
[----:B------:R-:W-:Y:S01]  /*c450*/  FFMA.FTZ R206, R155, UR6, -R207 ;  /* 0x000000069bce7c23 */ /* 0x000fe200080108cf */
[----:B------:R-:W-:Y:S01]  /*c460*/  @!P2 PRMT R152, RZ, 0x654, R152 ;  /* 0x00000654ff98a816 */ /* 0x000fe20000000098 */
[----:B------:R-:W-:Y:S02]  /*c470*/  @!P1 IMAD R154, R154, 0x4, R195 ;  /* 0x000000049a9a9824 */ /* 0x000fe400078e02c3 */
        /* <DEDUP_REMOVED lines=8> */
[--C-:B0-----:R-:W-:Y:S01]  /*c500*/  FFMA.FTZ R213, R164, UR6, -R207.reuse ;  /* 0x00000006a4d57c23 */ /* 0x101fe200080108cf */
[--C-:B------:R-:W-:Y:S01]  /*c510*/  FFMA.FTZ R216, R165, UR6, -R207.reuse ;  /* 0x00000006a5d87c23 */ /* 0x100fe200080108cf */
[--C-:B------:R-:W-:Y:S01]  /*c520*/  FFMA.FTZ R192, R166, UR6, -R207.reuse ;  /* 0x00000006a6c07c23 */ /* 0x100fe200080108cf */
[----:B------:R0:W-:Y:S01]  /*c530*/  @!P2 SYNCS.ARRIVE.TRANS64.RED.A1T0 RZ, [R152+URZ], RZ ;  /* 0x000000ff98ffa9a7 */ /* 0x0001e2000810043f */
[----:B------:R-:W-:Y:S01]  /*c540*/  @!P1 STS [R154+0x38400], R170 ;  /* 0x038400aa9a009388 */ /* 0x000fe20000000800 */
[--C-:B--2---:R-:W-:Y:S01]  /*c550*/  FFMA.FTZ R214, R163, UR6, -R207.reuse ;  /* 0x00000006a3d67c23 */ /* 0x104fe200080108cf */
[----:B------:R-:W-:Y:S01]  /*c560*/  FFMA.FTZ R207, R167, UR6, -R207 ;  /* 0x00000006a7cf7c23 */ /* 0x000fe200080108cf */
[----:B------:R-:W-:Y:S01]  /*c570*/  MUFU.EX2 R204, R204 ;  /* 0x000000cc00cc7308 */ /* 0x000fe20000000800 */
[----:B-1----:R1:W-:Y:S01]  /*c580*/  @!P1 STS [R154+0x38420], R197 ;  /* 0x038420c59a009388 */ /* 0x0023e20000000800 */
[----:B------:R-:W-:Y:S01]  /*c590*/  F2FP.F16.F32.PACK_AB R156, R176, R175 ;  /* 0x000000afb09c723e */ /* 0x000fe200000000ff */
[----:B------:R-:W-:Y:S01]  /*c5a0*/  FMUL.FTZ R26, R26, R197 ;  /* 0x000000c51a1a7220 */ /* 0x000fe20000410000 */
[----:B0-----:R-:W-:Y:S01]  /*c5b0*/  F2FP.F16.F32.PACK_AB R152, R172, R171 ;  /* 0x000000abac98723e */ /* 0x001fe200000000ff */
[----:B------:R-:W-:Y:S01]  /*c5c0*/  FMUL.FTZ R27, R27, R197 ;  /* 0x000000c51b1b7220 */ /* 0x000fe20000410000 */
[----:B------:R-:W-:Y:S01]  /*c5d0*/  F2FP.F16.F32.PACK_AB R158, R178, R177 ;  /* 0x000000b1b29e723e */ /* 0x000fe200000000ff */
[-C--:B------:R-:W-:Y:S01]  /*c5e0*/  FMUL.FTZ R30, R30, R197.reuse ;  /* 0x000000c51e1e7220 */ /* 0x080fe20000410000 */
[----:B------:R-:W0:Y:S01]  /*c5f0*/  MUFU.EX2 R199, R199 ;  /* 0x000000c700c77308 */ /* 0x000e220000000800 */
[-C--:B------:R-:W-:Y:S01]  /*c600*/  FMUL.FTZ R31, R31, R197.reuse ;  /* 0x000000c51f1f7220 */ /* 0x080fe20000410000 */
[----:B------:R-:W-:Y:S01]  /*c610*/  FMUL.FTZ R34, R34, R197 ;  /* 0x000000c522227220 */ /* 0x000fe20000410000 */
[----:B-1----:R-:W-:Y:S01]  /*c620*/  F2FP.F16.F32.PACK_AB R154, R174, R173 ;  /* 0x000000adae9a723e */ /* 0x002fe200000000ff */
        /* <DEDUP_REMOVED lines=61> */
[----:B-1----:R-:W-:Y:S01]  /*ca00*/  F2FP.F16.F32.PACK_AB R159, R210, R205 ;  /* 0x000000cdd29f723e */ /* 0x002fe200000000ff */
[-C--:B------:R-:W-:Y:S01]  /*ca10*/  FMUL.FTZ R127, R127, R197.reuse ;  /* 0x000000c57f7f7220 */ /* 0x080fe20000410000 */
[-C--:B------:R-:W-:Y:S01]  /*ca20*/  FMUL.FTZ R128, R128, R170.reuse ;  /* 0x000000aa80807220 */ /* 0x080fe20000410000 */
[-C--:B------:R-:W-:Y:S01]  /*ca30*/  FMUL.FTZ R129, R129, R170.reuse ;  /* 0x000000aa81817220 */ /* 0x080fe20000410000 */
[-C--:B------:R-:W-:Y:S01]  /*ca40*/  FMUL.FTZ R130, R130, R197.reuse ;  /* 0x000000c582827220 */ /* 0x080fe20000410000 */
[----:B------:R-:W-:Y:S01]  /*ca50*/  FMUL.FTZ R131, R131, R197 ;  /* 0x000000c583837220 */ /* 0x000fe20000410000 */
        /* <DEDUP_REMOVED lines=15> */
[-C--:B------:R-:W-:Y:S01]  /*cb50*/  FMUL.FTZ R144, R144, R170.reuse ;  /* 0x000000aa90907220 */ /* 0x080fe20000410000 */
[-C--:B------:R-:W-:Y:S01]  /*cb60*/  FMUL.FTZ R145, R145, R170.reuse ;  /* 0x000000aa91917220 */ /* 0x080fe20000410000 */
[----:B------:R-:W0:Y:S01]  /*cb70*/  MUFU.EX2 R212, R212 ;  /* 0x000000d400d47308 */ /* 0x000e220000000800 */
[----:B-1----:R-:W-:Y:S01]  /*cb80*/  F2FP.F16.F32.PACK_AB R162, R182, R181 ;  /* 0x000000b5b6a2723e */ /* 0x002fe200000000ff */
[-C--:B------:R-:W-:Y:S01]  /*cb90*/  FMUL.FTZ R146, R146, R197.reuse ;  /* 0x000000c592927220 */ /* 0x080fe20000410000 */
[-C--:B------:R-:W-:Y:S01]  /*cba0*/  FMUL.FTZ R147, R147, R197.reuse ;  /* 0x000000c593937220 */ /* 0x080fe20000410000 */
[-C--:B------:R-:W-:Y:S01]  /*cbb0*/  FMUL.FTZ R148, R148, R170.reuse ;  /* 0x000000aa94947220 */ /* 0x080fe20000410000 */
[----:B------:R-:W-:Y:S01]  /*cbc0*/  FMUL.FTZ R149, R149, R170 ;  /* 0x000000aa95957220 */ /* 0x000fe20000410000 */
[-C--:B------:R-:W-:Y:S01]  /*cbd0*/  FMUL.FTZ R150, R150, R197.reuse ;  /* 0x000000c596967220 */ /* 0x080fe20000410000 */
[----:B------:R-:W-:Y:S01]  /*cbe0*/  FMUL.FTZ R151, R151, R197 ;  /* 0x000000c597977220 */ /* 0x000fe20000410000 */
[----:B------:R-:W-:Y:S01]  /*cbf0*/  MUFU.EX2 R211, R211 ;  /* 0x000000d300d37308 */ /* 0x000fe20000000800 */
[----:B------:R-:W-:Y:S01]  /*cc00*/  F2FP.F16.F32.PACK_AB R166, R200, R193 ;  /* 0x000000c1c8a6723e */ /* 0x000fe200000000ff */
[----:B------:R1:W-:Y:S01]  /*cc10*/  STSM.16.M88.4 [R184+0x36400], R152 ;  /* 0x03640098b8007844 */ /* 0x0003e20000000200 */
[----:B------:R-:W-:Y:S01]  /*cc20*/  FFMA.FTZ R21, R170, R21, R171 ;  /* 0x00000015aa157223 */ /* 0x000fe200000100ab */
[----:B------:R-:W-:Y:S01]  /*cc30*/  FFMA.FTZ R22, R197, R22, R204 ;  /* 0x00000016c5167223 */ /* 0x000fe200000100cc */
[----:B------:R-:W-:Y:S01]  /*cc40*/  ISETP.GT.AND P1, PT, R198, UR7, PT ;  /* 0x00000007c6007c0c */ /* 0x000fe2000bf24270 */
[----:B------:R3:W-:Y:S01]  /*cc50*/  STSM.16.M88.4 [R20], R156 ;  /* 0x0000009c14007844 */ /* 0x0007e20000000200 */
[----:B------:R-:W-:Y:S01]  /*cc60*/  FADD.FTZ R172, R172, R21 ;  /* 0x00000015acac7221 */ /* 0x000fe20000010000 */
[----:B------:R-:W2:Y:S01]  /*cc70*/  MUFU.EX2 R214, R214 ;  /* 0x000000d600d67308 */ /* 0x000ea20000000800 */
[----:B0-----:R-:W-:Y:S01]  /*cc80*/  F2FP.F16.F32.PACK_AB R161, R212, R209 ;  /* 0x000000d1d4a1723e */ /* 0x001fe200000000ff */
[----:B------:R-:W-:Y:S01]  /*cc90*/  FADD.FTZ R22, R199, R22 ;  /* 0x00000016c7167221 */ /* 0x000fe20000010000 */
[----:B------:R-:W-:Y:S01]  /*cca0*/  FADD.FTZ R173, R173, R172 ;  /* 0x000000acadad7221 */ /* 0x000fe20000010000 */
[----:B------:R-:W-:-:S02]  /*ccb0*/  @!P2 VIADD R186, R186, 0x38860 ;  /* 0x00038860babaa836 */ /* 0x000fc40000000000 */
[----:B------:R-:W-:Y:S01]  /*ccc0*/  FADD.FTZ R201, R201, R22 ;  /* 0x00000016c9c97221 */ /* 0x000fe20000010000 */
[----:B------:R-:W-:Y:S01]  /*ccd0*/  FADD.FTZ R174, R174, R173 ;  /* 0x000000adaeae7221 */ /* 0x000fe20000010000 */
[----:B------:R-:W-:Y:S01]  /*cce0*/  MUFU.EX2 R183, R183 ;  /* 0x000000b700b77308 */ /* 0x000fe20000000800 */
[----:B------:R-:W-:Y:S01]  /*ccf0*/  @!P2 PRMT R186, RZ, 0x654, R186 ;  /* 0x00000654ffbaa816 */ /* 0x000fe200000000ba */
        /* <DEDUP_REMOVED lines=10> */
[----:B------:R-:W-:Y:S01]  /*cda0*/  MUFU.EX2 R213, R213 ;  /* 0x000000d500d57308 */ /* 0x000fe20000000800 */
[----:B------:R-:W-:Y:S02]  /*cdb0*/  FADD.FTZ R178, R178, R177 ;  /* 0x000000b1b2b27221 */ /* 0x000fe40000010000 */
[----:B------:R-:W-:Y:S02]  /*cdc0*/  FADD.FTZ R210, R210, R205 ;  /* 0x000000cdd2d27221 */ /* 0x000fe40000010000 */
[----:B------:R-:W-:Y:S02]  /*cdd0*/  FADD.FTZ R179, R179, R178 ;  /* 0x000000b2b3b37221 */ /* 0x000fe40000010000 */
[----:B------:R-:W-:Y:S01]  /*cde0*/  FADD.FTZ R209, R209, R210 ;  /* 0x000000d2d1d17221 */ /* 0x000fe20000010000 */
[----:B------:R-:W2:Y:S01]  /*cdf0*/  MUFU.EX2 R216, R216 ;  /* 0x000000d800d87308 */ /* 0x000ea20000000800 */
[----:B0-----:R-:W-:Y:S01]  /*ce00*/  F2FP.F16.F32.PACK_AB R164, R202, R183 ;  /* 0x000000b7caa4723e */ /* 0x001fe200000000ff */
[----:B------:R-:W-:Y:S01]  /*ce10*/  FADD.FTZ R180, R180, R179 ;  /* 0x000000b3b4b47221 */ /* 0x000fe20000010000 */
[----:B------:R-:W-:-:S03]  /*ce20*/  FADD.FTZ R212, R212, R209 ;  /* 0x000000d1d4d47221 */ /* 0x000fc60000010000 */
[----:B------:R-:W-:Y:S01]  /*ce30*/  FADD.FTZ R181, R181, R180 ;  /* 0x000000b4b5b57221 */ /* 0x000fe20000010000 */
[----:B------:R-:W-:Y:S01]  /*ce40*/  FADD.FTZ R211, R211, R212 ;  /* 0x000000d4d3d37221 */ /* 0x000fe20000010000 */
[----:B------:R-:W0:Y:S02]  /*ce50*/  MUFU.EX2 R192, R192 ;  /* 0x000000c000c07308 */ /* 0x000e240000000800 */
[----:B------:R-:W-:Y:S01]  /*ce60*/  FADD.FTZ R182, R182, R181 ;  /* 0x000000b5b6b67221 */ /* 0x000fe20000010000 */
[----:B------:R-:W-:-:S03]  /*ce70*/  FADD.FTZ R214, R214, R211 ;  /* 0x000000d3d6d67221 */ /* 0x000fc60000010000 */
[----:B------:R-:W-:Y:S02]  /*ce80*/  FADD.FTZ R183, R183, R182 ;  /* 0x000000b6b7b77221 */ /* 0x000fe40000010000 */
[----:B------:R-:W4:Y:S01]  /*ce90*/  MUFU.EX2 R207, R207 ;  /* 0x000000cf00cf7308 */ /* 0x000f220000000800 */
[----:B--2---:R-:W-:Y:S01]  /*cea0*/  F2FP.F16.F32.PACK_AB R165, R216, R213 ;  /* 0x000000d5d8a5723e */ /* 0x004fe200000000ff */
[----:B------:R-:W-:Y:S01]  /*ceb0*/  FADD.FTZ R213, R213, R214 ;  /* 0x000000d6d5d57221 */ /* 0x000fe20000010000 */
[----:B------:R-:W-:-:S03]  /*cec0*/  FADD.FTZ R202, R202, R183 ;  /* 0x000000b7caca7221 */ /* 0x000fc60000010000 */
[----:B------:R-:W-:Y:S01]  /*ced0*/  FADD.FTZ R213, R216, R213 ;  /* 0x000000d5d8d57221 */ /* 0x000fe20000010000 */
[----:B------:R-:W-:Y:S01]  /*cee0*/  FADD.FTZ R21, R193, R202 ;  /* 0x000000cac1157221 */ /* 0x000fe20000010000 */
[----:B------:R-:W-:Y:S02]  /*cef0*/  IMAD.MOV.U32 R193, RZ, RZ, R168 ;  /* 0x000000ffffc17224 */ /* 0x000fe400078e00a8 */
[----:B0-----:R-:W-:Y:S01]  /*cf00*/  FADD.FTZ R22, R192, R213 ;  /* 0x000000d5c0167221 */ /* 0x001fe20000010000 */
[----:B------:R-:W-:Y:S01]  /*cf10*/  FADD.FTZ R21, R200, R21 ;  /* 0x00000015c8157221 */ /* 0x000fe20000010000 */
[----:B------:R-:W-:Y:S01]  /*cf20*/  IMAD.MOV.U32 R200, RZ, RZ, R169 ;  /* 0x000000ffffc87224 */ /* 0x000fe200078e00a9 */
[C---:B----4-:R-:W-:Y:S01]  /*cf30*/  F2FP.F16.F32.PACK_AB R167, R207.reuse, R192 ;  /* 0x000000c0cfa7723e */ /* 0x050fe200000000ff */
[----:B------:R-:W-:Y:S01]  /*cf40*/  FADD.FTZ R22, R207, R22 ;  /* 0x00000016cf167221 */ /* 0x000fe20000010000 */
[----:B------:R-:W-:-:S03]  /*cf50*/  IMAD.MOV.U32 R192, RZ, RZ, R23 ;  /* 0x000000ffffc07224 */ /* 0x000fc600078e0017 */
        /* <DEDUP_REMOVED lines=8> */
[----:B------:R-:W-:Y:S01]  /*cfe0*/  WARPGROUP.ARRIVE ;  /* 0x00000000000079c5 */ /* 0x000fe20000000000 */
[----:B-1----:R-:W-:-:S04]  /*cff0*/  VIADD R152, R198, 0xffffffff ;  /* 0xffffffffc6987836 */ /* 0x002fc80000000000 */
[----:B------:R-:W-:-:S15]  /*d000*/  IMAD.MOV.U32 R198, RZ, RZ, R152 ;  /* 0x000000ffffc67224 */ /* 0x000fde00078e0098 */
        /* <DEDUP_REMOVED lines=24> */
.L_x_4408:
[----:B------:R-:W0:Y:S01]  /*d190*/  SHFL.BFLY PT, R0, R21, 0x2, 0x1f ;  /* 0x0c401f0015007f89 */ /* 0x000e2200000e0000 */
[----:B------:R-:W-:Y:S08]  /*d1a0*/  BAR.ARV 0x8, 0x100 ;  /* 0x0204000000007b1d */ /* 0x000ff00000002000 */
[----:B------:R-:W-:Y:S01]  /*d1b0*/  BAR.SYNC.DEFER_BLOCKING 0xf, 0x100 ;  /* 0x03c4000000007b1d */ /* 0x000fe20000010000 */
[----:B------:R-:W-:Y:S01]  /*d1c0*/  ISETP.NE.AND P0, PT, R191, RZ, PT ;  /* 0x000000ffbf00720c */ /* 0x000fe20003f05270 */
[----:B------:R-:W-:-:S04]  /*d1d0*/  IMAD.U32 R9, RZ, RZ, UR6 ;  /* 0x00000006ff097e24 */ /* 0x000fc8000f8e00ff */
[----:B------:R-:W1:Y:S01]  /*d1e0*/  SHFL.BFLY PT, R5, R22, 0x2, 0x1f ;  /* 0x0c401f0016057f89 */ /* 0x000e6200000e0000 */
[----:B0-----:R-:W-:-:S05]  /*d1f0*/  FADD.FTZ R2, R0, R21 ;  /* 0x0000001500027221 */ /* 0x001fca0000010000 */
[----:B------:R-:W0:Y:S01]  /*d200*/  SHFL.BFLY PT, R3, R2, 0x1, 0x1f ;  /* 0x0c201f0002037f89 */ /* 0x000e2200000e0000 */
[----:B-1----:R-:W-:-:S05]  /*d210*/  FADD.FTZ R5, R5, R22 ;  /* 0x0000001605057221 */ /* 0x002fca0000010000 */
[----:B------:R-:W1:Y:S01]  /*d220*/  SHFL.BFLY PT, R0, R5, 0x1, 0x1f ;  /* 0x0c201f0005007f89 */ /* 0x000e6200000e0000 */
[----:B0-----:R-:W-:Y:S01]  /*d230*/  FADD.FTZ R4, R2, R3 ;  /* 0x0000000302047221 */ /* 0x001fe20000010000 */
[----:B------:R-:W-:Y:S02]  /*d240*/  IMAD.MOV.U32 R3, RZ, RZ, RZ ;  /* 0x000000ffff037224 */ /* 0x000fe400078e00ff */
[----:B------:R-:W-:Y:S02]  /*d250*/  IMAD R2, R23, 0x40, R189 ;  /* 0x0000004017027824 */ /* 0x000fe400078e02bd */
[----:B------:R-:W-:Y:S02]  /*d260*/  FSETP.NE.FTZ.AND P1, PT, R4, RZ, PT ;  /* 0x000000ff0400720b */ /* 0x000fe40003f35000 */
[----:B------:R-:W-:Y:S02]  /*d270*/  @!P0 IMAD R195, R2, 0x4, R195 ;  /* 0x0000000402c38824 */ /* 0x000fe400078e02c3 */
[----:B------:R-:W-:-:S09]  /*d280*/  IMAD.MOV.U32 R2, RZ, RZ, -0x800000 ;  /* 0xff800000ff027424 */ /* 0x000fd200078e00ff */
[----:B------:R-:W0:Y:S01]  /*d290*/  @P1 MUFU.RCP R3, R4 ;  /* 0x0000000400031308 */ /* 0x000e220000001000 */
[----:B-1----:R-:W-:Y:S01]  /*d2a0*/  FADD.FTZ R6, R5, R0 ;  /* 0x0000000005067221 */ /* 0x002fe20000010000 */
[----:B------:R-:W-:-:S04]  /*d2b0*/  IMAD.MOV.U32 R0, RZ, RZ, RZ ;  /* 0x000000ffff007224 */ /* 0x000fc800078e00ff */
[----:B------:R-:W-:Y:S02]  /*d2c0*/  FSETP.NE.FTZ.AND P2, PT, R6, RZ, PT ;  /* 0x000000ff0600720b */ /* 0x000fe40003f55000 */
[----:B------:R-:W-:Y:S01]  /*d2d0*/  @P1 MUFU.LG2 R5, R4 ;  /* 0x0000000400051308 */ /* 0x000fe20000000c00 */
[----:B0-----:R0:W-:Y:S01]  /*d2e0*/  @!P0 STS [R195+0x38400], R3 ;  /* 0x03840003c3008388 */ /* 0x0011e20000000800 */
        /* <DEDUP_REMOVED lines=10> */
[----:B------:R4:W5:Y:S01]  /*d390*/  @P2 MUFU.LG2 R7, R6 ;  /* 0x0000000600072308 */ /* 0x0009620000000c00 */
        /* <DEDUP_REMOVED lines=56> */
[----:B0-----:R-:W-:-:S02]  /*d720*/  IMAD.U32 R3, RZ, RZ, UR6 ;  /* 0x00000006ff037e24 */ /* 0x001fc4000f8e00ff */
[----:B------:R-:W-:Y:S01]  /*d730*/  @P2 FMUL.FTZ R9, R9, 0.69314718246459960938 ;  /* 0x3f31721809092820 */ /* 0x000fe20000410000 */
[----:B----4-:R-:W-:Y:S01]  /*d740*/  @P1 FMUL.FTZ R6, R5, 0.69314718246459960938 ;  /* 0x3f31721805061820 */ /* 0x010fe20000410000 */
[----:B-----5:R-:W-:Y:S01]  /*d750*/  @P2 FMUL.FTZ R8, R7, 0.69314718246459960938 ;  /* 0x3f31721807082820 */ /* 0x020fe20000410000 */
[----:B------:R-:W-:Y:S01]  /*d760*/  @P1 FMUL.FTZ R3, R3, 0.69314718246459960938 ;  /* 0x3f31721803031820 */ /* 0x000fe20000410000 */
[----:B------:R-:W-:Y:S01]  /*d770*/  MOV R4, 0xff800000 ;  /* 0xff80000000047802 */ /* 0x000fe20000000f00 */
[-C--:B------:R-:W-:Y:S01]  /*d780*/  FMUL.FTZ R26, R26, R0.reuse ;  /* 0x000000001a1a7220 */ /* 0x080fe20000410000 */
        /* <DEDUP_REMOVED lines=66> */
[----:B-1----:R-:W-:Y:S06]  /*dbb0*/  BAR.ARV 0xe, 0x100 ;  /* 0x0384000000007b1d */ /* 0x002fec0000002000 */
.L_x_4383:
[----:B------:R-:W-:Y:S05]  /*dbc0*/  @P0 BRA `(.L_x_4418) ;  /* 0x0000002400180947 */ /* 0x000fea0003800000 */
[----:B--23--:R-:W2:Y:S01]  /*dbd0*/  LDL R156, [R1] ;  /* 0x00000000019c7983 */ /* 0x00cea20000100800 */
        /* <DEDUP_REMOVED lines=19> */
[----:B------:R-:W-:-:S02]  /*dd10*/  SHF.R.S32.HI R155, RZ, 0x1f, R8 ;  /* 0x0000001fff9b7819 */ /* 0x000fc40000011408 */
[----:B-1----:R-:W-:Y:S02]  /*dd20*/  ISETP.NE.AND P0, PT, R7, RZ, PT ;  /* 0x000000ff0700720c */ /* 0x002fe40003f05270 */
[----:B------:R-:W-:-:S04]  /*dd30*/  LEA.HI R7, R155, R8, RZ, 0x2 ;  /* 0x000000089b077211 */ /* 0x000fc800078f10ff */
[----:B------:R-:W-:Y:S02]  /*dd40*/  SHF.R.S32.HI R154, RZ, 0x2, R7 ;  /* 0x00000002ff9a7819 */ /* 0x000fe40000011407 */
        /* <DEDUP_REMOVED lines=9> */
[----:B------:R-:W-:Y:S01]  /*dde0*/  LEA.HI R11, R21, R20, RZ, 0x2 ;  /* 0x00000014150b7211 */ /* 0x000fe200078f10ff */
[----:B------:R-:W-:Y:S01]  /*ddf0*/  ULDC.64 UR4, c[0x0][0xcd0] ;  /* 0x0003340000047ab9 */ /* 0x000fe20000000a00 */
[----:B------:R-:W-:Y:S01]  /*de00*/  R2UR UR10, R156 ;  /* 0x000000009c0a72ca */ /* 0x000fe200000e0000 */
[C---:B------:R-:W-:Y:S01]  /*de10*/  IMAD.IADD R23, R20.reuse, 0x1, -R9 ;  /* 0x0000000114177824 */ /* 0x040fe200078e0a09 */
[----:B------:R-:W-:Y:S01]  /*de20*/  LOP3.LUT R11, R11, 0xfffffffc, RZ, 0xc0, !PT ;  /* 0xfffffffc0b0b7812 */ /* 0x000fe200078ec0ff */
[----:B------:R-:W2:Y:S03]  /*de30*/  S2UR UR7, SR_CTAID.Z ;  /* 0x00000000000779c3 */ /* 0x000ea60000002700 */
[----:B------:R-:W-:Y:S01]  /*de40*/  SHF.R.S32.HI R10, RZ, 0x1f, R23 ;  /* 0x0000001fff0a7819 */ /* 0x000fe20000011417 */
[----:B------:R-:W-:-:S03]  /*de50*/  IMAD.IADD R11, R20, 0x1, -R11 ;  /* 0x00000001140b7824 */ /* 0x000fc600078e0a0b */
[CC--:B------:R-:W-:Y:S01]  /*de60*/  LEA.HI R152, R10.reuse, R23.reuse, RZ, 0x2 ;  /* 0x000000170a987211 */ /* 0x0c0fe200078f10ff */
[----:B------:R-:W3:Y:S01]  /*de70*/  LDC.64 R18, c[0x0][0xcd8] ;  /* 0x00033600ff127b82 */ /* 0x000ee20000000a00 */
[----:B------:R-:W-:Y:S01]  /*de80*/  LEA.HI R10, R10, R23, RZ, 0x5 ;  /* 0x000000170a0a7211 */ /* 0x000fe200078f28ff */
[----:B------:R-:W-:Y:S01]  /*de90*/  UIMAD.WIDE.U32 UR8, UR10, UR4, URZ ;  /* 0x000000040a0872a5 */ /* 0x000fe2000f8e003f */
[--C-:B------:R-:W-:Y:S01]  /*dea0*/  SHF.R.S32.HI R9, RZ, 0x2, R152.reuse ;  /* 0x00000002ff097819 */ /* 0x100fe20000011498 */
[----:B------:R-:W-:Y:S01]  /*deb0*/  UIMAD UR4, UR6, UR4, URZ ;  /* 0x00000004060472a4 */ /* 0x000fe2000f8e023f */
[----:B------:R-:W-:Y:S02]  /*dec0*/  SHF.R.S32.HI R12, RZ, 0x1f, R152 ;  /* 0x0000001fff0c7819 */ /* 0x000fe40000011498 */
[----:B------:R-:W-:Y:S01]  /*ded0*/  SHF.R.S32.HI R10, RZ, 0x5, R10 ;  /* 0x00000005ff0a7819 */ /* 0x000fe2000001140a */
[----:B------:R-:W-:Y:S01]  /*dee0*/  UIMAD UR4, UR10, UR5, UR4 ;  /* 0x000000050a0472a4 */ /* 0x000fe2000f8e0204 */
[----:B0-----:R-:W-:-:S02]  /*def0*/  ISETP.NE.AND P0, PT, R16, 0x1, PT ;  /* 0x000000011000780c */ /* 0x001fc40003f05270 */
[----:B------:R-:W-:Y:S01]  /*df00*/  LEA.HI R12, R12, R9, RZ, 0x3 ;  /* 0x000000090c0c7211 */ /* 0x000fe200078f18ff */
[----:B------:R-:W-:Y:S01]  /*df10*/  UIADD3 UR4, UR9, UR4, URZ ;  /* 0x0000000409047290 */ /* 0x000fe2000fffe03f */
[----:B------:R-:W-:Y:S01]  /*df20*/  LOP3.LUT R152, R152, 0x7ffffffc, RZ, 0xc0, !PT ;  /* 0x7ffffffc98987812 */ /* 0x000fe200078ec0ff */
[----:B------:R-:W-:Y:S01]  /*df30*/  ULDC.64 UR10, c[0x0][0x208] ;  /* 0x00008200000a7ab9 */ /* 0x000fe20000000a00 */
[----:B------:R-:W-:Y:S01]  /*df40*/  LOP3.LUT R12, R12, 0xfffffff8, RZ, 0xc0, !PT ;  /* 0xfffffff80c0c7812 */ /* 0x000fe200078ec0ff */
[----:B--2---:R-:W-:Y:S02]  /*df50*/  USHF.R.S32.HI UR5, URZ, 0x1f, UR7 ;  /* 0x0000001f3f057899 */ /* 0x004fe40008011407 */
[----:B------:R-:W-:Y:S02]  /*df60*/  IMAD.IADD R152, R23, 0x1, -R152 ;  /* 0x0000000117987824 */ /* 0x000fe400078e0a98 */
[----:B------:R-:W-:Y:S01]  /*df70*/  IMAD.IADD R9, R9, 0x1, -R12 ;  /* 0x0000000109097824 */ /* 0x000fe200078e0a0c */
[----:B------:R-:W-:Y:S01]  /*df80*/  LEA.HI R12, R11, R11, RZ, 0x1 ;  /* 0x0000000b0b0c7211 */ /* 0x000fe200078f08ff */
[----:B------:R-:W0:Y:S01]  /*df90*/  @P0 LDC R14, c[0x0][0xcec] ;  /* 0x00033b00ff0e0b82 */ /* 0x000e220000000800 */
[----:B------:R-:W-:-:S02]  /*dfa0*/  IMAD.SHL.U32 R152, R152, 0x2, RZ ;  /* 0x0000000298987824 */ /* 0x000fc400078e00ff */
[----:B------:R-:W-:Y:S01]  /*dfb0*/  LOP3.LUT R12, R12, 0x1ffffffe, RZ, 0xc0, !PT ;  /* 0x1ffffffe0c0c7812 */ /* 0x000fe200078ec0ff */
[----:B------:R-:W-:Y:S02]  /*dfc0*/  IMAD R153, R10, 0x10, R9 ;  /* 0x000000100a997824 */ /* 0x000fe400078e0209 */
[----:B------:R-:W-:Y:S02]  /*dfd0*/  IMAD.U32 R10, RZ, RZ, UR8 ;  /* 0x00000008ff0a7e24 */ /* 0x000fe4000f8e00ff */
[----:B------:R-:W2:Y:S01]  /*dfe0*/  @P0 LDC R17, c[0x0][0xcf0] ;  /* 0x00033c00ff110b82 */ /* 0x000ea20000000800 */
[----:B------:R-:W-:Y:S02]  /*dff0*/  IMAD.IADD R12, R11, 0x1, -R12 ;  /* 0x000000010b0c7824 */ /* 0x000fe400078e0a0c */
[----:B------:R-:W-:Y:S02]  /*e000*/  IMAD.U32 R11, RZ, RZ, UR9 ;  /* 0x00000009ff0b7e24 */ /* 0x000fe4000f8e00ff */
[----:B------:R-:W-:-:S02]  /*e010*/  IMAD R9, R12, 0x8, R153 ;  /* 0x000000080c097824 */ /* 0x000fc400078e0299 */
[----:B---3--:R-:W-:Y:S02]  /*e020*/  IMAD R12, R18, UR5, RZ ;  /* 0x00000005120c7c24 */ /* 0x008fe4000f8e02ff */
[----:B-1----:R-:W-:Y:S02]  /*e030*/  IMAD R9, R22, 0x40, R9 ;  /* 0x0000004016097824 */ /* 0x002fe400078e0209 */
[----:B------:R-:W-:Y:S02]  /*e040*/  IMAD R15, R19, UR7, R12 ;  /* 0x00000007130f7c24 */ /* 0x000fe4000f8e020c */
[----:B------:R-:W-:Y:S01]  /*e050*/  IMAD.U32 R11, RZ, RZ, UR4 ;  /* 0x00000004ff0b7e24 */ /* 0x000fe2000f8e00ff */
[----:B------:R-:W-:Y:S01]  /*e060*/  ULDC.64 UR4, c[0x0][0xce0] ;  /* 0x0003380000047ab9 */ /* 0x000fe20000000a00 */
[----:B------:R-:W-:Y:S02]  /*e070*/  IMAD.MOV.U32 R13, RZ, RZ, R9 ;  /* 0x000000ffff0d7224 */ /* 0x000fe400078e0009 */
[----:B0-----:R-:W-:-:S04]  /*e080*/  @P0 IMAD.HI.U32 R12, R9, R14, RZ ;  /* 0x0000000e090c0227 */ /* 0x001fc800078e00ff */
[----:B------:R-:W-:Y:S01]  /*e090*/  IMAD.WIDE.U32 R10, R18, UR7, R10 ;  /* 0x00000007120a7c25 */ /* 0x000fe2000f8e000a */
[----:B--2---:R-:W-:-:S03]  /*e0a0*/  @P0 SHF.R.U32.HI R13, RZ, R17, R12 ;  /* 0x00000011ff0d0219 */ /* 0x004fc6000001160c */
[----:B------:R-:W-:Y:S02]  /*e0b0*/  IMAD.IADD R11, R11, 0x1, R15 ;  /* 0x000000010b0b7824 */ /* 0x000fe400078e020f */
[----:B------:R-:W-:Y:S01]  /*e0c0*/  IMAD R12, R5, UR4, RZ ;  /* 0x00000004050c7c24 */ /* 0x000fe2000f8e02ff */
[--C-:B------:R-:W-:Y:S01]  /*e0d0*/  SHF.R.S32.HI R15, RZ, 0x1f, R13.reuse ;  /* 0x0000001fff0f7819 */ /* 0x100fe2000001140d */
[----:B------:R-:W-:Y:S02]  /*e0e0*/  IMAD.MOV R14, RZ, RZ, -R13 ;  /* 0x000000ffff0e7224 */ /* 0x000fe400078e0a0d */
[----:B------:R-:W-:-:S04]  /*e0f0*/  IMAD.WIDE.U32 R10, R3, UR4, R10 ;  /* 0x00000004030a7c25 */ /* 0x000fc8000f8e000a */
        /* <DEDUP_REMOVED lines=18> */
[----:B------:R-:W-:-:S02]  /*e220*/  IMAD R9, R22, 0x40, R153 ;  /* 0x0000004016097824 */ /* 0x000fc400078e0299 */
[----:B------:R-:W-:Y:S01]  /*e230*/  IMAD.IADD R15, R0, 0x1, -R11 ;  /* 0x00000001000f7824 */ /* 0x000fe200078e0a0b */
[----:B------:R-:W-:Y:S03]  /*e240*/  SHFL.IDX PT, R10, R17, RZ, 0x1c1f ;  /* 0x001c1fff110a7589 */ /* 0x000fe600000e0000 */
        /* <DEDUP_REMOVED lines=9> */
.L_x_4419:
[----:B------:R-:W1:Y:S01]  /*e2e0*/  S2R R14, SR_CTAID.X ;  /* 0x00000000000e7919 */ /* 0x000e620000002500 */
[----:B------:R-:W-:Y:S01]  /*e2f0*/  LEA.HI R21, R21, R20, RZ, 0x2 ;  /* 0x0000001415157211 */ /* 0x000fe200078f10ff */
[----:B------:R-:W2:Y:S01]  /*e300*/  S2UR UR7, SR_CTAID.Z ;  /* 0x00000000000779c3 */ /* 0x000ea20000002700 */
[----:B------:R-:W-:Y:S01]  /*e310*/  SHF.R.S32.HI R9, RZ, 0x1f, R7 ;  /* 0x0000001fff097819 */ /* 0x000fe20000011407 */
[----:B------:R-:W-:Y:S01]  /*e320*/  ULDC.64 UR8, c[0x0][0xc38] ;  /* 0x00030e0000087ab9 */ /* 0x000fe20000000a00 */
[----:B------:R-:W-:Y:S01]  /*e330*/  LOP3.LUT R21, R21, 0xfffffffc, RZ, 0xc0, !PT ;  /* 0xfffffffc15157812 */ /* 0x000fe200078ec0ff */
[----:B------:R-:W-:Y:S01]  /*e340*/  UIMAD UR6, UR6, UR8, URZ ;  /* 0x00000008060672a4 */ /* 0x000fe2000f8e023f */
[----:B------:R-:W-:Y:S01]  /*e350*/  R2UR UR10, R156 ;  /* 0x000000009c0a72ca */ /* 0x000fe200000e0000 */
[----:B------:R-:W-:Y:S01]  /*e360*/  BSSY B0, `(.L_x_4420) ;  /* 0x0000103000007945 */ /* 0x000fe20003800000 */
[----:B------:R-:W-:Y:S01]  /*e370*/  LEA.HI R9, R9, R154, RZ, 0x3 ;  /* 0x0000009a09097211 */ /* 0x000fe200078f18ff */
[----:B------:R-:W-:Y:S01]  /*e380*/  IMAD.IADD R21, R20, 0x1, -R21 ;  /* 0x0000000114157824 */ /* 0x000fe200078e0a15 */
[----:B0-----:R-:W0:Y:S01]  /*e390*/  LDC.64 R12, c[0x0][0xc40] ;  /* 0x00031000ff0c7b82 */ /* 0x001e220000000a00 */
[----:B------:R-:W-:-:S02]  /*e3a0*/  LEA.HI R155, R155, R8, RZ, 0x5 ;  /* 0x000000089b9b7211 */ /* 0x000fc400078f28ff */
[----:B------:R-:W-:Y:S02]  /*e3b0*/  LOP3.LUT R9, R9, 0xfffffff8, RZ, 0xc0, !PT ;  /* 0xfffffff809097812 */ /* 0x000fe400078ec0ff */
[C---:B------:R-:W-:Y:S02]  /*e3c0*/  LEA.HI R2, R21.reuse, R21, RZ, 0x1 ;  /* 0x0000001515027211 */ /* 0x040fe400078f08ff */
[----:B------:R-:W-:Y:S01]  /*e3d0*/  SHF.R.S32.HI R155, RZ, 0x5, R155 ;  /* 0x00000005ff9b7819 */ /* 0x000fe2000001149b */
[----:B------:R-:W3:Y:S01]  /*e3e0*/  @P1 LDC R4, c[0x0][0xcec] ;  /* 0x00033b00ff041b82 */ /* 0x000ee20000000800 */
[----:B------:R-:W-:Y:S01]  /*e3f0*/  LOP3.LUT R2, R2, 0x1ffffffe, RZ, 0xc0, !PT ;  /* 0x1ffffffe02027812 */ /* 0x000fe200078ec0ff */
[----:B------:R-:W-:Y:S01]  /*e400*/  IMAD.IADD R154, R154, 0x1, -R9 ;  /* 0x000000019a9a7824 */ /* 0x000fe200078e0a09 */
[----:B------:R-:W-:Y:S02]  /*e410*/  UIMAD.WIDE.U32 UR4, UR10, UR8, URZ ;  /* 0x000000080a0472a5 */ /* 0x000fe4000f8e003f */
[----:B------:R-:W-:Y:S01]  /*e420*/  UIMAD UR6, UR10, UR9, UR6 ;  /* 0x000000090a0672a4 */ /* 0x000fe2000f8e0206 */
[----:B------:R-:W-:Y:S01]  /*e430*/  IMAD.IADD R2, R21, 0x1, -R2 ;  /* 0x0000000115027824 */ /* 0x000fe200078e0a02 */
[----:B--2---:R-:W-:Y:S01]  /*e440*/  USHF.R.S32.HI UR8, URZ, 0x1f, UR7 ;  /* 0x0000001f3f087899 */ /* 0x004fe20008011407 */
[----:B------:R-:W2:Y:S01]  /*e450*/  @P1 LDC R17, c[0x0][0xcf0] ;  /* 0x00033c00ff111b82 */ /* 0x000ea20000000800 */
[----:B------:R-:W-:Y:S01]  /*e460*/  IMAD R155, R155, 0x10, R154 ;  /* 0x000000109b9b7824 */ /* 0x000fe200078e029a */
[----:B------:R-:W-:-:S02]  /*e470*/  UIADD3 UR6, UR5, UR6, URZ ;  /* 0x0000000605067290 */ /* 0x000fc4000fffe03f */
[----:B------:R-:W-:Y:S02]  /*e480*/  IMAD.U32 R11, RZ, RZ, UR5 ;  /* 0x00000005ff0b7e24 */ /* 0x000fe4000f8e00ff */
[----:B------:R-:W-:Y:S02]  /*e490*/  IMAD R9, R2, 0x8, R155 ;  /* 0x0000000802097824 */ /* 0x000fe400078e029b */
[----:B------:R-:W-:Y:S01]  /*e4a0*/  IMAD.U32 R10, RZ, RZ, UR4 ;  /* 0x00000004ff0a7e24 */ /* 0x000fe2000f8e00ff */
[----:B------:R-:W-:Y:S01]  /*e4b0*/  MOV R11, UR6 ;  /* 0x00000006000b7c02 */ /* 0x000fe20008000f00 */
[----:B-1----:R-:W-:Y:S01]  /*e4c0*/  IMAD R15, R14, 0x40, R9 ;  /* 0x000000400e0f7824 */ /* 0x002fe200078e0209 */
[----:B------:R-:W-:Y:S01]  /*e4d0*/  ULDC.64 UR4, c[0x0][0xc48] ;  /* 0x0003120000047ab9 */ /* 0x000fe20000000a00 */
[C---:B0-----:R-:W-:Y:S02]  /*e4e0*/  IMAD R2, R12.reuse, UR8, RZ ;  /* 0x000000080c027c24 */ /* 0x041fe4000f8e02ff */
[----:B------:R-:W-:-:S04]  /*e4f0*/  IMAD.WIDE.U32 R10, R12, UR7, R10 ;  /* 0x000000070c0a7c25 */ /* 0x000fc8000f8e000a */
[----:B---3--:R-:W-:-:S04]  /*e500*/  @P1 IMAD.HI.U32 R4, R15, R4, RZ ;  /* 0x000000040f041227 */ /* 0x008fc800078e00ff */
[----:B------:R-:W-:Y:S02]  /*e510*/  IMAD R13, R13, UR7, R2 ;  /* 0x000000070d0d7c24 */ /* 0x000fe4000f8e0202 */
[----:B------:R-:W-:Y:S01]  /*e520*/  IMAD.MOV.U32 R9, RZ, RZ, R15 ;  /* 0x000000ffff097224 */ /* 0x000fe200078e000f */
[----:B--2---:R-:W-:Y:S01]  /*e530*/  @P1 SHF.R.U32.HI R9, RZ, R17, R4 ;  /* 0x00000011ff091219 */ /* 0x004fe20000011604 */
[----:B------:R-:W-:Y:S02]  /*e540*/  IMAD R2, R5, UR4, RZ ;  /* 0x0000000405027c24 */ /* 0x000fe4000f8e02ff */
[----:B------:R-:W-:Y:S01]  /*e550*/  IMAD.IADD R11, R11, 0x1, R13 ;  /* 0x000000010b0b7824 */ /* 0x000fe200078e020d */
[--C-:B------:R-:W-:Y:S01]  /*e560*/  SHF.R.S32.HI R4, RZ, 0x1f, R9.reuse ;  /* 0x0000001fff047819 */ /* 0x100fe20000011409 */
[----:B------:R-:W-:Y:S02]  /*e570*/  IMAD R13, R3, UR5, R2 ;  /* 0x00000005030d7c24 */ /* 0x000fe4000f8e0202 */
[----:B------:R-:W-:-:S02]  /*e580*/  IMAD.MOV R5, RZ, RZ, -R9 ;  /* 0x000000ffff057224 */ /* 0x000fc400078e0a09 */
        /* <DEDUP_REMOVED lines=224> */
.L_x_4421:
[----:B------:R-:W-:Y:S05]  /*f390*/  BSYNC B0 ;  /* 0x0000000000007941 */ /* 0x000fea0003800000 */
.L_x_4420:
        /* <DEDUP_REMOVED lines=201> */
.L_x_4418:
[----:B------:R-:W1:Y:S02]  /*10030*/  S2R R0, SR_TID.X ;  /* 0x0000000000007919 */ /* 0x000e640000002100 */
[----:B-1----:R-:W-:-:S05]  /*10040*/  VIADD R2, R0, 0xffffff80 ;  /* 0xffffff8000027836 */ /* 0x002fca0000000000 */
[----:B------:R-:W-:-:S13]  /*10050*/  ISETP.GT.AND P0, PT, R2, 0x3f, PT ;  /* 0x0000003f0200780c */ /* 0x000fda0003f04270 */
[----:B------:R-:W-:Y:S05]  /*10060*/  @P0 BRA `(.L_x_4380) ;  /* 0x0000005c000c0947 */ /* 0x000fea0003800000 */
[----:B------:R-:W1:Y:S01]  /*10070*/  S2R R3, SR_CTAID.X ;  /* 0x0000000000037919 */ /* 0x000e620000002500 */
[----:B------:R-:W4:Y:S01]  /*10080*/  LDC R6, c[0x0][0xce8] ;  /* 0x00033a00ff067b82 */ /* 0x000f220000000800 */
[----:B------:R-:W-:Y:S01]  /*10090*/  ULDC UR4, c[0x0][0xb88] ;  /* 0x0002e20000047ab9 */ /* 0x000fe20000000800 */
[----:B-1----:R-:W-:Y:S02]  /*100a0*/  IMAD R0, R3, 0x40, R0 ;  /* 0x0000004003007824 */ /* 0x002fe400078e0200 */
[----:B----4-:R-:W-:Y:S02]  /*100b0*/  IMAD R3, R6, UR4, RZ ;  /* 0x0000000406037c24 */ /* 0x010fe4000f8e02ff */
[----:B------:R-:W-:-:S05]  /*100c0*/  VIADD R0, R0, 0xffffff80 ;  /* 0xffffff8000007836 */ /* 0x000fca0000000000 */
[----:B------:R-:W-:-:S13]  /*100d0*/  ISETP.GE.AND P0, PT, R0, R3, PT ;  /* 0x000000030000720c */ /* 0x000fda0003f06270 */
[----:B------:R-:W-:Y:S05]  /*100e0*/  @P0 BRA `(.L_x_4380) ;  /* 0x0000005800ec0947 */ /* 0x000fea0003800000 */
[----:B------:R-:W4:Y:S01]  /*100f0*/  LDL R4, [R1] ;  /* 0x0000000001047983 */ /* 0x000f220000100800 */
[----:B------:R-:W-:Y:S01]  /*10100*/  ISETP.NE.AND P0, PT, R6, 0x1, PT ;  /* 0x000000010600780c */ /* 0x000fe20003f05270 */
[----:B------:R-:W-:Y:S01]  /*10110*/  S2UR UR7, SR_CTAID.Z ;  /* 0x00000000000779c3 */ /* 0x000fe20000002700 */
[----:B------:R-:W-:Y:S01]  /*10120*/  ULDC.64 UR8, c[0x0][0xcd0] ;  /* 0x0003340000087ab9 */ /* 0x000fe20000000a00 */
[----:B------:R-:W-:Y:S01]  /*10130*/  IMAD.MOV.U32 R5, RZ, RZ, R0 ;  /* 0x000000ffff057224 */ /* 0x000fe200078e0000 */
[----:B------:R-:W-:-:S05]  /*10140*/  ULDC.64 UR12, c[0x0][0x208] ;  /* 0x00008200000c7ab9 */ /* 0x000fca0000000a00 */
[----:B------:R-:W1:Y:S08]  /*10150*/  LDC.64 R10, c[0x0][0xcd8] ;  /* 0x00033600ff0a7b82 */ /* 0x000e700000000a00 */
[----:B------:R-:W5:Y:S08]  /*10160*/  @P0 LDC R7, c[0x0][0xcec] ;  /* 0x00033b00ff070b82 */ /* 0x000f700000000800 */
[----:B------:R-:W2:Y:S08]  /*10170*/  @P0 LDC R9, c[0x0][0xcf0] ;  /* 0x00033c00ff090b82 */ /* 0x000eb00000000800 */
[----:B------:R-:W3:Y:S08]  /*10180*/  S2UR UR10, SR_CTAID.Y ;  /* 0x00000000000a79c3 */ /* 0x000ef00000002600 */
[----:B0-----:R-:W3:Y:S01]  /*10190*/  LDC R8, c[0x0][0xd50] ;  /* 0x00035400ff087b82 */ /* 0x001ee20000000800 */
[----:B----4-:R-:W-:Y:S01]  /*101a0*/  R2UR UR11, R4 ;  /* 0x00000000040b72ca */ /* 0x010fe200000e0000 */
[----:B-----5:R-:W-:-:S05]  /*101b0*/  @P0 IMAD.HI.U32 R4, R0, R7, RZ ;  /* 0x0000000700040227 */ /* 0x020fca00078e00ff */
[----:B--2---:R-:W-:-:S07]  /*101c0*/  @P0 SHF.R.U32.HI R5, RZ, R9, R4 ;  /* 0x00000009ff050219 */ /* 0x004fce0000011604 */
[----:B------:R-:W-:Y:S02]  /*101d0*/  USHF.R.S32.HI UR6, URZ, 0x1f, UR11 ;  /* 0x0000001f3f067899 */ /* 0x000fe4000801140b */
[----:B------:R-:W-:Y:S01]  /*101e0*/  IMAD R7, RZ, RZ, -UR11 ;  /* 0x8000000bff077e24 */ /* 0x000fe2000f8e02ff */
[----:B------:R-:W-:Y:S02]  /*101f0*/  UIMAD.WIDE.U32 UR4, UR11, UR8, URZ ;  /* 0x000000080b0472a5 */ /* 0x000fe4000f8e003f */
[----:B------:R-:W-:Y:S01]  /*10200*/  UIMAD UR6, UR6, UR8, URZ ;  /* 0x00000008060672a4 */ /* 0x000fe2000f8e023f */
[----:B---3--:R-:W-:Y:S01]  /*10210*/  IMAD R9, R8, R7, UR10 ;  /* 0x0000000a08097e24 */ /* 0x008fe2000f8e0207 */
[----:B------:R-:W-:Y:S01]  /*10220*/  USHF.R.S32.HI UR8, URZ, 0x1f, UR7 ;  /* 0x0000001f3f087899 */ /* 0x000fe20008011407 */
[----:B------:R-:W-:Y:S01]  /*10230*/  IMAD.MOV R7, RZ, RZ, -R5 ;  /* 0x000000ffff077224 */ /* 0x000fe200078e0a05 */
[----:B------:R-:W-:Y:S01]  /*10240*/  UIMAD UR6, UR11, UR9, UR6 ;  /* 0x000000090b0672a4 */ /* 0x000fe2000f8e0206 */
[----:B------:R-:W-:Y:S01]  /*10250*/  IMAD.U32 R3, RZ, RZ, UR5 ;  /* 0x00000005ff037e24 */ /* 0x000fe2000f8e00ff */
[----:B------:R-:W-:Y:S01]  /*10260*/  SHF.R.S32.HI R4, RZ, 0x1f, R9 ;  /* 0x0000001fff047819 */ /* 0x000fe20000011409 */
[----:B------:R-:W-:Y:S01]  /*10270*/  IMAD.U32 R2, RZ, RZ, UR4 ;  /* 0x00000004ff027e24 */ /* 0x000fe2000f8e00ff */
[----:B------:R-:W-:Y:S01]  /*10280*/  UIADD3 UR6, UR5, UR6, URZ ;  /* 0x0000000605067290 */ /* 0x000fe2000fffe03f */
[----:B-1----:R-:W-:-:S02]  /*10290*/  IMAD R12, R10, UR8, RZ ;  /* 0x000000080a0c7c24 */ /* 0x002fc4000f8e02ff */
        /* <DEDUP_REMOVED lines=24> */
.L_x_4378:
        /* <DEDUP_REMOVED lines=18> */
.L_x_4422:
[----:B------:R-:W-:Y:S01]  /*10540*/  ULDC UR43, c[0x0][0xd50] ;  /* 0x00035400002b7ab9 */ /* 0x000fe20000000800 */
[----:B------:R-:W-:Y:S01]  /*10550*/  UMOV UR36, UR6 ;  /* 0x0000000600247c82 */ /* 0x000fe20008000000 */
[----:B------:R-:W-:-:S11]  /*10560*/  UISETP.NE.AND UP0, UPT, UR43, 0x1, UPT ;  /* 0x000000012b00788c */ /* 0x000fd6000bf05270 */
[----:B------:R-:W-:Y:S01]  /*10570*/  @UP0 ULDC UR4, c[0x0][0xd54] ;  /* 0x0003550000040ab9 */ /* 0x000fe20000000800 */
[----:B------:R-:W-:Y:S01]  /*10580*/  @UP0 ULDC UR7, c[0x0][0xd58] ;  /* 0x0003560000070ab9 */ /* 0x000fe20000000800 */
[----:B------:R-:W-:-:S04]  /*10590*/  UIMAD.WIDE.U32 UR4, UR6, UR4, URZ ;  /* 0x00000004060472a5 */ /* 0x000fc8000f8e003f */
[----:B------:R-:W-:-:S12]  /*105a0*/  @UP0 USHF.R.U32.HI UR36, URZ, UR7, UR5 ;  /* 0x000000073f240299 */ /* 0x000fd80008011605 */
.L_x_4423:
[----:B------:R-:W-:Y:S01]  /*105b0*/  ISETP.LE.AND P0, PT, RZ, UR44, PT ;  /* 0x0000002cff007c0c */ /* 0x000fe2000bf03270 */
[----:B------:R-:W-:Y:S01]  /*105c0*/  UIADD3 UR4, -UR36, URZ, URZ ;  /* 0x0000003f24047290 */ /* 0x000fe2000fffe13f */
[----:B------:R-:W-:Y:S02]  /*105d0*/  IMAD.MOV.U32 R0, RZ, RZ, 0x1 ;  /* 0x00000001ff007424 */ /* 0x000fe400078e00ff */
[----:B------:R-:W-:Y:S01]  /*105e0*/  IMAD.MOV.U32 R6, RZ, RZ, RZ ;  /* 0x000000ffff067224 */ /* 0x000fe200078e00ff */
[----:B------:R-:W-:Y:S01]  /*105f0*/  UIMAD UR43, UR43, UR4, UR6 ;  /* 0x000000042b2b72a4 */ /* 0x000fe2000f8e0206 */
[----:B------:R-:W-:-:S07]  /*10600*/  IMAD.MOV.U32 R9, RZ, RZ, 0x1 ;  /* 0x00000001ff097424 */ /* 0x000fce00078e00ff */
        /* <DEDUP_REMOVED lines=40> */
[----:B------:R-:W-:Y:S02]  /*10890*/  IABS R5, R4 ;  /* 0x0000000400057213 */ /* 0x000fe40000000000 */
[----:B------:R-:W-:Y:S02]  /*108a0*/  R2UR UR11, R2 ;  /* 0x00000000020b72ca */ /* 0x000fe400000e0000 */
[----:B------:R-:W-:Y:S01]  /*108b0*/  MOV R4, UR6 ;  /* 0x0000000600047c02 */ /* 0x000fe20008000f00 */
[----:B------:R-:W-:Y:S01]  /*108c0*/  IMAD.MOV R5, RZ, RZ, -R5 ;  /* 0x000000ffff057224 */ /* 0x000fe200078e0a05 */
[----:B------:R-:W-:-:S09]  /*108d0*/  ULOP3.LUT UR6, UR6, UR10, URZ, 0x3c, !UPT ;  /* 0x0000000a06067292 */ /* 0x000fd2000f8e3c3f */
        /* <DEDUP_REMOVED lines=24> */
.L_x_4425:
        /* <DEDUP_REMOVED lines=32> */
.L_x_4426:
        /* <DEDUP_REMOVED lines=20> */
.L_x_4428:
[----:B------:R0:W1:Y:S01]  /*10da0*/  LDC.64 R2, c[0x4][R16] ;  /* 0x0100000010027b82 */ /* 0x0000620000000a00 */
[----:B------:R-:W-:Y:S01]  /*10db0*/  ULDC.64 UR6, c[0x4][0x90] ;  /* 0x0100240000067ab9 */ /* 0x000fe20000000a00 */
[----:B------:R-:W-:Y:S01]  /*10dc0*/  ULDC.64 UR8, c[0x4][0x98] ;  /* 0x0100260000087ab9 */ /* 0x000fe20000000a00 */
[----:B------:R-:W-:Y:S01]  /*10dd0*/  ULDC.64 UR4, c[0x4][0x18] ;  /* 0x0100060000047ab9 */ /* 0x000fe20000000a00 */
[----:B------:R-:W-:Y:S01]  /*10de0*/  IMAD.U32 R4, RZ, RZ, UR6 ;  /* 0x00000006ff047e24 */ /* 0x000fe2000f8e00ff */
[----:B------:R-:W-:Y:S01]  /*10df0*/  MOV R8, 0x70 ;  /* 0x0000007000087802 */ /* 0x000fe20000000f00 */
[----:B------:R-:W-:Y:S02]  /*10e00*/  IMAD.U32 R5, RZ, RZ, UR7 ;  /* 0x00000007ff057e24 */ /* 0x000fe4000f8e00ff */
[----:B------:R-:W-:Y:S02]  /*10e10*/  IMAD.U32 R6, RZ, RZ, UR8 ;  /* 0x00000008ff067e24 */ /* 0x000fe4000f8e00ff */
[----:B------:R-:W-:-:S02]  /*10e20*/  IMAD.U32 R7, RZ, RZ, UR9 ;  /* 0x00000009ff077e24 */ /* 0x000fc4000f8e00ff */
[----:B------:R-:W-:Y:S02]  /*10e30*/  IMAD.U32 R10, RZ, RZ, UR4 ;  /* 0x00000004ff0a7e24 */ /* 0x000fe4000f8e00ff */
[----:B------:R-:W-:Y:S02]  /*10e40*/  IMAD.U32 R11, RZ, RZ, UR5 ;  /* 0x00000005ff0b7e24 */ /* 0x000fe4000f8e00ff */
[----:B------:R-:W-:Y:S02]  /*10e50*/  IMAD.MOV.U32 R12, RZ, RZ, 0x1 ;  /* 0x00000001ff0c7424 */ /* 0x000fe400078e00ff */
[----:B0-----:R-:W-:-:S07]  /*10e60*/  IMAD.MOV.U32 R13, RZ, RZ, RZ ;  /* 0x000000ffff0d7224 */ /* 0x001fce00078e00ff */
[----:B------:R-:W-:-:S07]  /*10e70*/  LEPC R20, `(.L_x_4427) ;  /* 0x000000001014794e */ /* 0x000fce0000000000 */
[----:B-1----:R-:W-:Y:S05]  /*10e80*/  CALL.ABS.NOINC R2 ;  /* 0x0000000002007343 */ /* 0x002fea0003c00000 */
.L_x_4427:
        /* <DEDUP_REMOVED lines=25> */
.L_x_4529:
        /* <DEDUP_REMOVED lines=9> */
.L_x_4532:
[----:B------:R-:W-:Y:S05]  /*110b0*/  @!P6 BRA `(.L_x_4430) ;  /* 0x0000000000dce947 */ /* 0x000fea0003800000 */
[----:B------:R-:W-:Y:S01]  /*110c0*/  IMAD.MOV.U32 R16, RZ, RZ, R18 ;  /* 0x000000ffff107224 */ /* 0x000fe200078e0012 */
[----:B------:R-:W-:Y:S06]  /*110d0*/  @!P1 BRA `(.L_x_4432) ;  /* 0x0000000000549947 */ /* 0x000fec0003800000 */
[----:B0-----:R-:W-:Y:S01]  /*110e0*/  IMAD.MOV.U32 R6, RZ, RZ, R0 ;  /* 0x000000ffff067224 */ /* 0x001fe200078e0000 */
[----:B------:R-:W-:Y:S01]  /*110f0*/  ULDC.64 UR4, c[0x0][0x428] ;  /* 0x00010a0000047ab9 */ /* 0x000fe20000000a00 */
[----:B------:R-:W0:Y:S01]  /*11100*/  LDC R0, c[0x0][0x43c] ;  /* 0x00010f00ff007b82 */ /* 0x000e220000000800 */
[----:B------:R-:W-:Y:S01]  /*11110*/  IMAD R9, R19, UR4, RZ ;  /* 0x0000000413097c24 */ /* 0x000fe2000f8e02ff */
[----:B------:R-:W-:Y:S01]  /*11120*/  ULDC.64 UR6, c[0x0][0x208] ;  /* 0x0000820000067ab9 */ /* 0x000fe20000000a00 */
[----:B------:R-:W-:Y:S02]  /*11130*/  IMAD.MOV.U32 R7, RZ, RZ, R6 ;  /* 0x000000ffff077224 */ /* 0x000fe400078e0006 */
        /* <DEDUP_REMOVED lines=15> */
.L_x_4432:
[----:B------:R-:W-:Y:S01]  /*11230*/  IMAD.MOV.U32 R0, RZ, RZ, 0x1 ;  /* 0x00000001ff007424 */ /* 0x000fe200078e00ff */
[----:B01----:R-:W0:Y:S04]  /*11240*/  S2R R6, SR_TID.X ;  /* 0x0000000000067919 */ /* 0x003e280000002100 */
[----:B------:R-:W-:-:S04]  /*11250*/  SHF.L.U32 R0, R0, 0x1f, RZ ;  /* 0x0000001f00007819 */ /* 0x000fc800000006ff */
[----:B------:R-:W1:Y:S01]  /*11260*/  SYNCS.PHASECHK.TRANS64.TRYWAIT P0, [UR38+0x38840], R0 ;  /* 0x03884000ff0075a7 */ /* 0x000e620008000166 */
[----:B0-----:R-:W-:-:S04]  /*11270*/  LOP3.LUT R2, R6, 0x7f, RZ, 0xc0, !PT ;  /* 0x0000007f06027812 */ /* 0x001fc800078ec0ff */
[----:B------:R-:W-:Y:S01]  /*11280*/  ISETP.NE.AND P1, PT, R2, RZ, PT ;  /* 0x000000ff0200720c */ /* 0x000fe20003f25270 */
[----:B-1----:R-:W-:-:S12]  /*11290*/  @!P0 BRA `(.L_x_4433) ;  /* 0x0000004c00688947 */ /* 0x002fd80003800000 */
.L_x_4533:
[----:B------:R-:W-:Y:S05]  /*112a0*/  @P1 BRA `(.L_x_4434) ;  /* 0x0000000000181947 */ /* 0x000fea0003800000 */
[----:B------:R-:W1:Y:S01]  /*112b0*/  S2R R2, SR_TID.X ;  /* 0x0000000000027919 */ /* 0x000e620000002100 */
[----:B0-----:R-:W-:-:S04]  /*112c0*/  IMAD.MOV.U32 R0, RZ, RZ, 0x2000 ;  /* 0x00002000ff007424 */ /* 0x001fc800078e00ff */
[----:B------:R2:W-:Y:S01]  /*112d0*/  SYNCS.ARRIVE.TRANS64 RZ, [UR38+0x38830], R0 ;  /* 0x03883000ffff79a7 */ /* 0x0005e20008000026 */
[----:B-1----:R-:W-:-:S13]  /*112e0*/  LOP3.LUT P0, RZ, R2, 0x1f, RZ, 0xc0, !PT ;  /* 0x0000001f02ff7812 */ /* 0x002fda000780c0ff */
[----:B--2---:R-:W-:Y:S05]  /*112f0*/  @!P0 BRA `(.L_x_4434) ;  /* 0x0000000000048947 */ /* 0x004fea0003800000 */
[----:B------:R-:W-:Y:S01]  /*11300*/  BPT.TRAP 0x1 ;  /* 0x000000040000795c */ /* 0x000fe20000300000 */
.L_x_4434:
[----:B0-----:R-:W2:Y:S01]  /*11310*/  LDL R0, [R1+0xc] ;  /* 0x00000c0001007983 */ /* 0x001ea20000100800 */
        /* <DEDUP_REMOVED lines=17> */
.L_x_4430:
        /* <DEDUP_REMOVED lines=24> */
.L_x_4435:
        /* <DEDUP_REMOVED lines=24> */
[----:B------:R-:W-:Y:S01]  /*11730*/  IMAD.MOV.U32 R9, RZ, RZ, R11 ;  /* 0x000000ffff097224 */ /* 0x000fe200078e000b */
[----:B------:R2:W-:Y:S01]  /*11740*/  STL [R1+0x8], R11 ;  /* 0x0000080b01007387 */ /* 0x0005e20000100800 */
[----:B-1----:R-:W-:-:S05]  /*11750*/  @P0 IMAD.HI.U32 R0, R11, R0, RZ ;  /* 0x000000000b000227 */ /* 0x002fca00078e00ff */
[----:B0-----:R-:W-:Y:S01]  /*11760*/  @P0 SHF.R.U32.HI R9, RZ, R5, R0 ;  /* 0x00000005ff090219 */ /* 0x001fe20000011600 */
[----:B------:R-:W-:Y:S01]  /*11770*/  IMAD.U32 R5, RZ, RZ, UR5 ;  /* 0x00000005ff057e24 */ /* 0x000fe2000f8e00ff */
[----:B------:R-:W-:Y:S02]  /*11780*/  ULDC.64 UR4, c[0x0][0x2d0] ;  /* 0x0000b40000047ab9 */ /* 0x000fe40000000a00 */
[----:B------:R-:W-:Y:S01]  /*11790*/  SHF.R.S32.HI R0, RZ, 0x1f, R9 ;  /* 0x0000001fff007819 */ /* 0x000fe20000011409 */
[C---:B------:R-:W-:Y:S01]  /*117a0*/  IMAD.WIDE.U32 R2, R9.reuse, UR4, R2 ;  /* 0x0000000409027c25 */ /* 0x040fe2000f8e0002 */
[----:B------:R-:W-:-:S03]  /*117b0*/  IADD3 R4, -R9, RZ, RZ ;  /* 0x000000ff09047210 */ /* 0x000fc60007ffe1ff */
[----:B------:R-:W-:Y:S02]  /*117c0*/  IMAD R0, R0, UR4, RZ ;  /* 0x0000000400007c24 */ /* 0x000fe4000f8e02ff */
[----:B------:R-:W-:Y:S02]  /*117d0*/  IMAD R5, R7, R4, R11 ;  /* 0x0000000407057224 */ /* 0x000fe400078e020b */
[----:B--2---:R-:W-:Y:S01]  /*117e0*/  IMAD R11, R9, UR5, R0 ;  /* 0x00000005090b7c24 */ /* 0x004fe2000f8e0200 */
[----:B------:R-:W-:Y:S02]  /*117f0*/  ULDC.64 UR4, c[0x0][0x2c8] ;  /* 0x0000b20000047ab9 */ /* 0x000fe40000000a00 */
[----:B------:R-:W-:Y:S01]  /*11800*/  SHF.R.S32.HI R0, RZ, 0x1f, R5 ;  /* 0x0000001fff007819 */ /* 0x000fe20000011405 */
[----:B------:R-:W-:-:S04]  /*11810*/  IMAD.IADD R3, R3, 0x1, R11 ;  /* 0x0000000103037824 */ /* 0x000fc800078e020b */
[----:B------:R-:W-:Y:S02]  /*11820*/  IMAD R0, R0, UR4, RZ ;  /* 0x0000000400007c24 */ /* 0x000fe4000f8e02ff */
[----:B------:R-:W-:-:S04]  /*11830*/  IMAD.WIDE.U32 R2, R5, UR4, R2 ;  /* 0x0000000405027c25 */ /* 0x000fc8000f8e0002 */
[----:B------:R-:W-:Y:S01]  /*11840*/  IMAD R9, R5, UR5, R0 ;  /* 0x0000000505097c24 */ /* 0x000fe2000f8e0200 */
[----:B------:R-:W-:Y:S02]  /*11850*/  ULDC.64 UR4, c[0x0][0x280] ;  /* 0x0000a00000047ab9 */ /* 0x000fe40000000a00 */
[C---:B------:R-:W-:Y:S01]  /*11860*/  LEA R0, P0, R2.reuse, UR4, 0x1 ;  /* 0x0000000402007c11 */ /* 0x040fe2000f8008ff */
[----:B------:R-:W-:Y:S01]  /*11870*/  IMAD.IADD R3, R3, 0x1, R9 ;  /* 0x0000000103037824 */ /* 0x000fe200078e0209 */
[----:B------:R-:W-:Y:S01]  /*11880*/  ULDC UR4, c[0x0][0x2b8] ;  /* 0x0000ae0000047ab9 */ /* 0x000fe20000000800 */
[----:B------:R-:W0:Y:S03]  /*11890*/  S2R R9, SR_TID.X ;  /* 0x0000000000097919 */ /* 0x000e260000002100 */
[----:B------:R-:W-:Y:S01]  /*118a0*/  LEA.HI.X R3, R2, UR5, R3, 0x1, P0 ;  /* 0x0000000502037c11 */ /* 0x000fe200080f0c03 */
[----:B0-----:R-:W-:-:S05]  /*118b0*/  IMAD.SHL.U32 R2, R9, 0x8, RZ ;  /* 0x0000000809027824 */ /* 0x001fca00078e00ff */
        /* <DEDUP_REMOVED lines=8> */
[----:B------:R-:W0:Y:S01]  /*11940*/  S2R R4, SR_TID.X ;  /* 0x0000000000047919 */ /* 0x000e220000002100 */
[----:B------:R-:W-:Y:S01]  /*11950*/  ULDC UR4, c[0x0][0x288] ;  /* 0x0000a20000047ab9 */ /* 0x000fe20000000800 */
[----:B------:R-:W-:Y:S01]  /*11960*/  IMAD R8, R8, 0x40, R6 ;  /* 0x0000004008087824 */ /* 0x000fe200078e0206 */
[----:B------:R-:W-:Y:S01]  /*11970*/  ULDC.64 UR6, c[0x0][0x208] ;  /* 0x0000820000067ab9 */ /* 0x000fe20000000a00 */
[----:B------:R-:W1:Y:S01]  /*11980*/  SHFL.IDX PT, R14, R0, RZ, 0x181f ;  /* 0x00181fff000e7589 */ /* 0x000e6200000e0000 */
[----:B------:R-:W-:Y:S02]  /*11990*/  IMAD R2, R7, UR4, RZ ;  /* 0x0000000407027c24 */ /* 0x000fe4000f8e02ff */
[C---:B------:R-:W-:Y:S01]  /*119a0*/  VIADD R6, R8.reuse, 0x10 ;  /* 0x0000001008067836 */ /* 0x040fe20000000000 */
[----:B------:R2:W-:Y:S02]  /*119b0*/  STL [R1+0x4], R8 ;  /* 0x0000040801007387 */ /* 0x0005e40000100800 */
[----:B------:R-:W-:-:S02]  /*119c0*/  ISETP.GE.AND P1, PT, R8, R2, PT ;  /* 0x000000020800720c */ /* 0x000fc40003f26270 */
[----:B------:R-:W-:Y:S01]  /*119d0*/  STL [R1+0x10], R6 ;  /* 0x0000100601007387 */ /* 0x000fe20000100800 */
[----:B--2---:R-:W-:-:S10]  /*119e0*/  VIADD R8, R8, 0x20 ;  /* 0x0000002008087836 */ /* 0x004fd40000000000 */
[----:B------:R-:W-:Y:S01]  /*119f0*/  @!P1 LEA R9, R10, UR38, 0x1 ;  /* 0x000000260a099c11 */ /* 0x000fe2000f8e08ff */
[----:B------:R-:W-:Y:S01]  /*11a00*/  STL [R1+0x14], R8 ;  /* 0x0000140801007387 */ /* 0x000fe20000100800 */
[----:B0-----:R-:W-:-:S03]  /*11a10*/  IMAD.SHL.U32 R11, R4, 0x8, RZ ;  /* 0x00000008040b7824 */ /* 0x001fc600078e00ff */
[----:B------:R-:W0:Y:S02]  /*11a20*/  SHFL.IDX PT, R4, R3, RZ, 0x181f ;  /* 0x00181fff03047589 */ /* 0x000e2400000e0000 */
[----:B------:R-:W-:-:S04]  /*11a30*/  LOP3.LUT R11, R11, 0x38, RZ, 0xc0, !PT ;  /* 0x000000380b0b7812 */ /* 0x000fc800078ec0ff */
[----:B-1----:R-:W-:-:S05]  /*11a40*/  @!P1 LEA R14, P2, R11, R14, 0x1 ;  /* 0x0000000e0b0e9211 */ /* 0x002fca00078408ff */
[----:B0-----:R-:W-:Y:S02]  /*11a50*/  @!P1 IMAD.X R5, RZ, RZ, R4, P2 ;  /* 0x000000ffff059224 */ /* 0x001fe400010e0604 */
[----:B------:R-:W-:Y:S02]  /*11a60*/  @!P1 IMAD.MOV.U32 R4, RZ, RZ, R14 ;  /* 0x000000ffff049224 */ /* 0x000fe400078e000e */
[----:B------:R-:W0:Y:S04]  /*11a70*/  SHFL.IDX PT, R14, R0, 0x1, 0x181f ;  /* 0x00381f00000e7f89 */ /* 0x000e2800000e0000 */
[----:B------:R1:W-:Y:S01]  /*11a80*/  @!P1 LDGSTS.E.BYPASS.LTC128B.128 [R9+0x20400], desc[UR6][R4.64], !P0 ;  /* 0x2040000004099fae */ /* 0x0003e2000c101d46 */
[----:B------:R-:W-:-:S03]  /*11a90*/  ISETP.GE.AND P1, PT, R6, R2, PT ;  /* 0x000000020600720c */ /* 0x000fc60003f26270 */
[----:B-1----:R-:W1:Y:S10]  /*11aa0*/  SHFL.IDX PT, R4, R3, 0x1, 0x181f ;  /* 0x00381f0003047f89 */ /* 0x002e7400000e0000 */
[----:B------:R-:W-:-:S02]  /*11ab0*/  @!P1 LEA R7, R10, UR38, 0x1 ;  /* 0x000000260a079c11 */ /* 0x000fc4000f8e08ff */
[----:B0-----:R-:W-:Y:S02]  /*11ac0*/  @!P1 LEA R6, P2, R11, R14, 0x1 ;  /* 0x0000000e0b069211 */ /* 0x001fe400078408ff */
[----:B------:R-:W0:Y:S03]  /*11ad0*/  SHFL.IDX PT, R14, R0, 0x2, 0x181f ;  /* 0x00581f00000e7f89 */ /* 0x000e2600000e0000 */
        /* <DEDUP_REMOVED lines=14> */
.L_x_4542:
[----:B--2---:R-:W2:Y:S01]  /*11bc0*/  LDL R4, [R1+0x4] ;  /* 0x0000040001047983 */ /* 0x004ea20000100800 */
[----:B------:R-:W-:Y:S01]  /*11bd0*/  ULDC.64 UR4, c[0x0][0x208] ;  /* 0x0000820000047ab9 */ /* 0x000fe20000000a00 */
[----:B------:R-:W0:Y:S02]  /*11be0*/  S2R R0, SR_TID.X ;  /* 0x0000000000007919 */ /* 0x000e240000002100 */
[----:B0-----:R-:W-:-:S05]  /*11bf0*/  IMAD.SHL.U32 R0, R0, 0x8, RZ ;  /* 0x0000000800007824 */ /* 0x001fca00078e00ff */
[----:B------:R-:W-:Y:S01]  /*11c00*/  LOP3.LUT R0, R0, 0x38, RZ, 0xc0, !PT ;  /* 0x0000003800007812 */ /* 0x000fe200078ec0ff */
        /* <DEDUP_REMOVED lines=42> */
.L_x_4437:
[----:B------:R-:W2:Y:S01]  /*11eb0*/  LDL.LU.64 R6, [R1+0x20] ;  /* 0x0000200001067983 */ /* 0x000ea20000300a00 */
[----:B------:R-:W-:-:S03]  /*11ec0*/  ULDC.64 UR8, c[0x0][0x3e0] ;  /* 0x0000f80000087ab9 */ /* 0x000fc60000000a00 */
[----:B------:R-:W3:Y:S04]  /*11ed0*/  LDL.LU R2, [R1+0x2c] ;  /* 0x00002c0001027983 */ /* 0x000ee80000300800 */
[----:B0-----:R-:W4:Y:S01]  /*11ee0*/  LDL.LU R4, [R1+0x8] ;  /* 0x0000080001047983 */ /* 0x001f220000300800 */
[----:B------:R-:W-:Y:S01]  /*11ef0*/  UIMAD UR6, UR45, UR8, URZ ;  /* 0x000000082d0672a4 */ /* 0x000fe2000f8e023f */
[----:B------:R-:W-:Y:S01]  /*11f00*/  LOP3.LUT R17, R17, 0xfffffff7, RZ, 0xc0, !PT ;  /* 0xfffffff711117812 */ /* 0x000fe200078ec0ff */
[----:B------:R-:W0:Y:S02]  /*11f10*/  S2R R8, SR_TID.X ;  /* 0x0000000000087919 */ /* 0x000e240000002100 */
[----:B------:R-:W-:Y:S01]  /*11f20*/  UIMAD UR6, UR44, UR9, UR6 ;  /* 0x000000092c0672a4 */ /* 0x000fe2000f8e0206 */
[----:B0-----:R-:W-:-:S04]  /*11f30*/  SHF.L.U32 R10, R8, 0x3, RZ ;  /* 0x00000003080a7819 */ /* 0x001fc800000006ff */
[----:B------:R-:W-:Y:S02]  /*11f40*/  LOP3.LUT R10, R10, 0x38, RZ, 0xc0, !PT ;  /* 0x000000380a0a7812 */ /* 0x000fe400078ec0ff */
[----:B--2---:R-:W-:Y:S02]  /*11f50*/  R2UR UR5, R7 ;  /* 0x00000000070572ca */ /* 0x004fe400000e0000 */
[----:B------:R-:W0:Y:S01]  /*11f60*/  LDC R7, c[0x0][0x448] ;  /* 0x00011200ff077b82 */ /* 0x000e220000000800 */
[----:B------:R-:W-:Y:S02]  /*11f70*/  R2UR UR4, R6 ;  /* 0x00000000060472ca */ /* 0x000fe400000e0000 */
[----:B---3--:R-:W-:-:S13]  /*11f80*/  R2UR UR5, R2 ;  /* 0x00000000020572ca */ /* 0x008fda00000e0000 */
[----:B------:R-:W-:-:S03]  /*11f90*/  UIMAD.WIDE.U32 UR4, UR44, UR8, UR4 ;  /* 0x000000082c0472a5 */ /* 0x000fc6000f8e0004 */
[----:B------:R-:W-:Y:S01]  /*11fa0*/  ULDC.64 UR8, c[0x0][0x3d0] ;  /* 0x0000f40000087ab9 */ /* 0x000fe20000000a00 */
[----:B------:R-:W-:Y:S01]  /*11fb0*/  UIADD3 UR5, UR5, UR6, URZ ;  /* 0x0000000605057290 */ /* 0x000fe2000fffe03f */
[----:B0-----:R-:W-:-:S13]  /*11fc0*/  ISETP.NE.AND P0, PT, R7, 0x1, PT ;  /* 0x000000010700780c */ /* 0x001fda0003f05270 */
[----:B------:R-:W4:Y:S08]  /*11fd0*/  @P0 LDC R2, c[0x0][0x44c] ;  /* 0x00011300ff020b82 */ /* 0x000f300000000800 */
[----:B------:R-:W0:Y:S01]  /*11fe0*/  @P0 LDC R0, c[0x0][0x450] ;  /* 0x00011400ff000b82 */ /* 0x000e220000000800 */
[----:B----4-:R-:W-:-:S04]  /*11ff0*/  @P0 IMAD.HI.U32 R3, R4, R2, RZ ;  /* 0x0000000204030227 */ /* 0x010fc800078e00ff */
[----:B------:R-:W-:Y:S01]  /*12000*/  IMAD.MOV.U32 R2, RZ, RZ, R4 ;  /* 0x000000ffff027224 */ /* 0x000fe200078e0004 */
[----:B0-----:R-:W-:-:S04]  /*12010*/  @P0 SHF.R.U32.HI R2, RZ, R0, R3 ;  /* 0x00000000ff020219 */ /* 0x001fc80000011603 */
[--C-:B------:R-:W-:Y:S01]  /*12020*/  SHF.R.S32.HI R3, RZ, 0x1f, R2.reuse ;  /* 0x0000001fff037819 */ /* 0x100fe20000011402 */
[----:B------:R-:W-:-:S04]  /*12030*/  IMAD.MOV R0, RZ, RZ, -R2 ;  /* 0x000000ffff007224 */ /* 0x000fc800078e0a02 */
[----:B------:R-:W-:Y:S02]  /*12040*/  IMAD R0, R7, R0, R4 ;  /* 0x0000000007007224 */ /* 0x000fe400078e0204 */
[----:B------:R-:W-:Y:S02]  /*12050*/  IMAD R5, R3, UR8, RZ ;  /* 0x0000000803057c24 */ /* 0x000fe4000f8e02ff */
[----:B------:R-:W-:Y:S01]  /*12060*/  IMAD.U32 R3, RZ, RZ, UR8 ;  /* 0x00000008ff037e24 */ /* 0x000fe2000f8e00ff */
[----:B------:R-:W-:Y:S01]  /*12070*/  SHF.R.S32.HI R4, RZ, 0x1f, R0 ;  /* 0x0000001fff047819 */ /* 0x000fe20000011400 */
[C---:B------:R-:W-:Y:S02]  /*12080*/  IMAD R5, R2.reuse, UR9, R5 ;  /* 0x0000000902057c24 */ /* 0x040fe4000f8e0205 */
        /* <DEDUP_REMOVED lines=9> */
[----:B------:R-:W-:Y:S02]  /*12120*/  ULDC UR4, c[0x0][0x3b8] ;  /* 0x0000ee0000047ab9 */ /* 0x000fe40000000800 */
[----:B------:R-:W-:Y:S02]  /*12130*/  ISETP.GE.AND P3, PT, R10, UR4, PT ;  /* 0x000000040a007c0c */ /* 0x000fe4000bf66270 */
[----:B------:R-:W-:Y:S02]  /*12140*/  LEA.HI.X R6, R2, UR5, R3, 0x1, P0 ;  /* 0x0000000502067c11 */ /* 0x000fe400080f0c03 */
[----:B------:R-:W-:-:S04]  /*12150*/  LOP3.LUT R2, R10, 0x40, RZ, 0xfc, !PT ;  /* 0x000000400a027812 */ /* 0x000fc800078efcff */
[----:B------:R-:W-:Y:S02]  /*12160*/  ISETP.GE.AND P1, PT, R2, UR4, PT ;  /* 0x0000000402007c0c */ /* 0x000fe4000bf26270 */
[----:B------:R-:W-:Y:S02]  /*12170*/  LOP3.LUT R2, R10, 0x80, RZ, 0xfc, !PT ;  /* 0x000000800a027812 */ /* 0x000fe400078efcff */
[----:B------:R-:W-:Y:S02]  /*12180*/  SEL R4, RZ, 0x2, P1 ;  /* 0x00000002ff047807 */ /* 0x000fe40000800000 */
[----:B------:R-:W-:Y:S02]  /*12190*/  ISETP.GE.AND P2, PT, R2, UR4, PT ;  /* 0x0000000402007c0c */ /* 0x000fe4000bf46270 */
[----:B------:R-:W-:Y:S02]  /*121a0*/  SEL R2, RZ, 0x1, P3 ;  /* 0x00000001ff027807 */ /* 0x000fe40001800000 */
[----:B------:R-:W-:-:S03]  /*121b0*/  SEL R3, RZ, 0x4, P2 ;  /* 0x00000004ff037807 */ /* 0x000fc60001000000 */
[----:B------:R-:W-:Y:S02]  /*121c0*/  @P1 LOP3.LUT R17, R17, 0x8, RZ, 0xfc, !PT ;  /* 0x0000000811111812 */ /* 0x000fe400078efcff */
[----:B------:R-:W-:Y:S02]  /*121d0*/  IADD3 R2, R3, R4, R2 ;  /* 0x0000000403027210 */ /* 0x000fe40007ffe002 */
[C---:B------:R-:W-:Y:S02]  /*121e0*/  LOP3.LUT R3, R10.reuse, 0xc0, RZ, 0xfc, !PT ;  /* 0x000000c00a037812 */ /* 0x040fe400078efcff */
[----:B------:R-:W-:Y:S02]  /*121f0*/  LOP3.LUT R17, R17, 0xfffffffb, RZ, 0xc0, !PT ;  /* 0xfffffffb11117812 */ /* 0x000fe400078ec0ff */
[----:B------:R-:W-:Y:S02]  /*12200*/  ISETP.GE.AND P5, PT, R3, UR4, PT ;  /* 0x0000000403007c0c */ /* 0x000fe4000bfa6270 */
[----:B------:R-:W-:-:S02]  /*12210*/  LOP3.LUT R3, R10, 0x100, RZ, 0xfc, !PT ;  /* 0x000001000a037812 */ /* 0x000fc400078efcff */
[----:B------:R-:W-:Y:S02]  /*12220*/  SEL R4, RZ, 0x8, P5 ;  /* 0x00000008ff047807 */ /* 0x000fe40002800000 */
[----:B------:R-:W-:Y:S02]  /*12230*/  ISETP.GE.AND P0, PT, R3, UR4, PT ;  /* 0x0000000403007c0c */ /* 0x000fe4000bf06270 */
[----:B------:R-:W-:Y:S02]  /*12240*/  LOP3.LUT R17, R17, 0xffffffef, RZ, 0xc0, !PT ;  /* 0xffffffef11117812 */ /* 0x000fe400078ec0ff */
[----:B------:R-:W-:Y:S02]  /*12250*/  SEL R3, RZ, 0x10, P0 ;  /* 0x00000010ff037807 */ /* 0x000fe40000000000 */
[----:B------:R-:W-:Y:S02]  /*12260*/  @P3 LOP3.LUT R17, R17, 0x10, RZ, 0xfc, !PT ;  /* 0x0000001011113812 */ /* 0x000fe400078efcff */
[----:B------:R-:W-:-:S02]  /*12270*/  IADD3 R2, R3, R2, R4 ;  /* 0x0000000203027210 */ /* 0x000fc40007ffe004 */
[C---:B------:R-:W-:Y:S02]  /*12280*/  LOP3.LUT R3, R10.reuse, 0x180, RZ, 0xfc, !PT ;  /* 0x000001800a037812 */ /* 0x040fe400078efcff */
[----:B------:R-:W-:Y:S02]  /*12290*/  @P2 LOP3.LUT R17, R17, 0x4, RZ, 0xfc, !PT ;  /* 0x0000000411112812 */ /* 0x000fe400078efcff */
[----:B------:R-:W-:Y:S02]  /*122a0*/  ISETP.GE.AND P1, PT, R3, UR4, PT ;  /* 0x0000000403007c0c */ /* 0x000fe4000bf26270 */
[----:B------:R-:W-:Y:S02]  /*122b0*/  LOP3.LUT R3, R10, 0x140, RZ, 0xfc, !PT ;  /* 0x000001400a037812 */ /* 0x000fe400078efcff */
[----:B------:R-:W-:Y:S02]  /*122c0*/  SEL R4, RZ, 0x40, P1 ;  /* 0x00000040ff047807 */ /* 0x000fe40000800000 */
[----:B------:R-:W-:-:S04]  /*122d0*/  ISETP.GE.AND P1, PT, R3, UR4, PT ;  /* 0x0000000403007c0c */ /* 0x000fc8000bf26270 */
[----:B------:R-:W-:-:S04]  /*122e0*/  SEL R3, RZ, 0x20, P1 ;  /* 0x00000020ff037807 */ /* 0x000fc80000800000 */
[----:B------:R-:W-:Y:S02]  /*122f0*/  IADD3 R4, R4, R2, R3 ;  /* 0x0000000204047210 */ /* 0x000fe40007ffe003 */
[----:B------:R-:W-:-:S04]  /*12300*/  LOP3.LUT R2, R10, 0x1c0, RZ, 0xfc, !PT ;  /* 0x000001c00a027812 */ /* 0x000fc800078efcff */
        /* <DEDUP_REMOVED lines=104> */
.L_x_4552:
        /* <DEDUP_REMOVED lines=38> */
.L_x_4440:
[----:B------:R-:W-:Y:S05]  /*12bf0*/  BSYNC B0 ;  /* 0x0000000000007941 */ /* 0x000fea0003800000 */
.L_x_4439:
        /* <DEDUP_REMOVED lines=9> */
.L_x_4553:
        /* <DEDUP_REMOVED lines=9> */
.L_x_4554:
        /* <DEDUP_REMOVED lines=8> */
.L_x_4446:
[----:B------:R-:W-:Y:S05]  /*12da0*/  BSYNC B1 ;  /* 0x0000000000017941 */ /* 0x000fea0003800000 */
.L_x_4445:
        /* <DEDUP_REMOVED lines=11> */
.L_x_4447:
        /* <DEDUP_REMOVED lines=13> */
.L_x_4448:
        /* <DEDUP_REMOVED lines=13> */
.L_x_4449:
        /* <DEDUP_REMOVED lines=13> */
.L_x_4450:
        /* <DEDUP_REMOVED lines=13> */
.L_x_4451:
        /* <DEDUP_REMOVED lines=13> */
.L_x_4452:
        /* <DEDUP_REMOVED lines=13> */
.L_x_4453:
        /* <DEDUP_REMOVED lines=13> */
.L_x_4454:
        /* <DEDUP_REMOVED lines=8> */
.L_x_4443:
[----:B------:R-:W-:Y:S05]  /*13490*/  BSYNC B0 ;  /* 0x0000000000007941 */ /* 0x000fea0003800000 */
.L_x_4442:
        /* <DEDUP_REMOVED lines=30> */
.L_x_4496:
        /* <DEDUP_REMOVED lines=9> */
[----:B------:R-:W-:Y:S01]  /*13710*/  MOV R13, R8 ;  /* 0x00000008000d7202 */ /* 0x000fe20000000f00 */
        /* <DEDUP_REMOVED lines=18> */
.L_x_4458:
[----:B------:R-:W1:Y:S01]  /*13840*/  S2R R2, SR_TID.X ;  /* 0x0000000000027919 */ /* 0x000e620000002100 */
[----:B------:R-:W-:Y:S01]  /*13850*/  BSSY B2, `(.L_x_4459) ;  /* 0x0000006000027945 */ /* 0x000fe20003800000 */
[----:B-1----:R-:W-:Y:S02]  /*13860*/  LOP3.LUT R3, R2, 0x7f, RZ, 0xc0, !PT ;  /* 0x0000007f02037812 */ /* 0x002fe400078ec0ff */
[----:B------:R-:W-:Y:S02]  /*13870*/  SHF.L.U32 R2, R0, 0x1f, RZ ;  /* 0x0000001f00027819 */ /* 0x000fe400000006ff */
[----:B------:R-:W-:Y:S02]  /*13880*/  ISETP.NE.AND P2, PT, R3, RZ, PT ;  /* 0x000000ff0300720c */ /* 0x000fe40003f45270 */
[----:B------:R-:W1:Y:S02]  /*13890*/  SYNCS.PHASECHK.TRANS64.TRYWAIT P0, [UR38+0x38848], R2 ;  /* 0x03884802ff0075a7 */ /* 0x000e640008000166 */
[----:B-1----:R-:W-:Y:S09]  /*138a0*/  @!P0 BRA `(.L_x_4460) ;  /* 0x0000003400f88947 */ /* 0x002ff20003800000 */
.L_x_4555:
[----:B------:R-:W-:Y:S05]  /*138b0*/  BSYNC B2 ;  /* 0x0000000000027941 */ /* 0x000fea0003800000 */
.L_x_4459:
[----:B------:R-:W-:Y:S04]  /*138c0*/  BSSY B2, `(.L_x_4461) ;  /* 0x0000007000027945 */ /* 0x000fe80003800000 */
[----:B------:R-:W-:Y:S05]  /*138d0*/  @P2 BRA `(.L_x_4462) ;  /* 0x0000000000142947 */ /* 0x000fea0003800000 */
[----:B------:R-:W-:Y:S01]  /*138e0*/  ISETP.NE.AND P0, PT, R10, RZ, PT ;  /* 0x000000ff0a00720c */ /* 0x000fe20003f05270 */
[----:B-1----:R-:W-:-:S04]  /*138f0*/  IMAD.MOV.U32 R3, RZ, RZ, 0x2000 ;  /* 0x00002000ff037424 */ /* 0x002fc800078e00ff */
[----:B------:R3:W-:Y:S08]  /*13900*/  SYNCS.ARRIVE.TRANS64 RZ, [UR38+0x38838], R3 ;  /* 0x03883803ffff79a7 */ /* 0x0007f00008000026 */
[----:B---3--:R-:W-:Y:S05]  /*13910*/  @!P0 BRA `(.L_x_4462) ;  /* 0x0000000000048947 */ /* 0x008fea0003800000 */
[----:B------:R-:W-:Y:S01]  /*13920*/  BPT.TRAP 0x1 ;  /* 0x000000040000795c */ /* 0x000fe20000300000 */
.L_x_4462:
[----:B------:R-:W-:Y:S05]  /*13930*/  BSYNC B2 ;  /* 0x0000000000027941 */ /* 0x000fea0003800000 */
.L_x_4461:
        /* <DEDUP_REMOVED lines=11> */
.L_x_4463:
        /* <DEDUP_REMOVED lines=10> */
.L_x_4556:
[----:B------:R-:W-:Y:S05]  /*13a90*/  BSYNC B2 ;  /* 0x0000000000027941 */ /* 0x000fea0003800000 */
.L_x_4464:
        /* <DEDUP_REMOVED lines=9> */
.L_x_4467:
[----:B------:R-:W-:Y:S05]  /*13b30*/  BSYNC B2 ;  /* 0x0000000000027941 */ /* 0x000fea0003800000 */
.L_x_4466:
        /* <DEDUP_REMOVED lines=9> */
.L_x_4468:
        /* <DEDUP_REMOVED lines=13> */
.L_x_4469:
        /* <DEDUP_REMOVED lines=13> */
.L_x_4470:
        /* <DEDUP_REMOVED lines=13> */
.L_x_4471:
        /* <DEDUP_REMOVED lines=13> */
.L_x_4472:
        /* <DEDUP_REMOVED lines=13> */
.L_x_4473:
        /* <DEDUP_REMOVED lines=13> */
.L_x_4474:
        /* <DEDUP_REMOVED lines=13> */
.L_x_4475:
        /* <DEDUP_REMOVED lines=8> */
.L_x_4457:
[----:B------:R-:W-:Y:S05]  /*14200*/  BSYNC B1 ;  /* 0x0000000000017941 */ /* 0x000fea0003800000 */
.L_x_4456:
        /* <DEDUP_REMOVED lines=27> */
.L_x_4478:
[----:B------:R-:W1:Y:S01]  /*143c0*/  S2R R2, SR_TID.X ;  /* 0x0000000000027919 */ /* 0x000e620000002100 */
[----:B------:R-:W-:Y:S01]  /*143d0*/  BSSY B2, `(.L_x_4479) ;  /* 0x0000006000027945 */ /* 0x000fe20003800000 */
[----:B-1----:R-:W-:Y:S02]  /*143e0*/  LOP3.LUT R3, R2, 0x7f, RZ, 0xc0, !PT ;  /* 0x0000007f02037812 */ /* 0x002fe400078ec0ff */
[----:B------:R-:W-:Y:S02]  /*143f0*/  SHF.L.U32 R2, R0, 0x1f, RZ ;  /* 0x0000001f00027819 */ /* 0x000fe400000006ff */
[----:B------:R-:W-:Y:S02]  /*14400*/  ISETP.NE.AND P2, PT, R3, RZ, PT ;  /* 0x000000ff0300720c */ /* 0x000fe40003f45270 */
[----:B------:R-:W1:Y:S02]  /*14410*/  SYNCS.PHASECHK.TRANS64.TRYWAIT P0, [UR38+0x38840], R2 ;  /* 0x03884002ff0075a7 */ /* 0x000e640008000166 */
[----:B-1----:R-:W-:Y:S09]  /*14420*/  @!P0 BRA `(.L_x_4480) ;  /* 0x0000002c00488947 */ /* 0x002ff20003800000 */
.L_x_4557:
[----:B------:R-:W-:Y:S05]  /*14430*/  BSYNC B2 ;  /* 0x0000000000027941 */ /* 0x000fea0003800000 */
.L_x_4479:
[----:B------:R-:W-:Y:S04]  /*14440*/  BSSY B2, `(.L_x_4481) ;  /* 0x0000007000027945 */ /* 0x000fe80003800000 */
[----:B------:R-:W-:Y:S05]  /*14450*/  @P2 BRA `(.L_x_4482) ;  /* 0x0000000000142947 */ /* 0x000fea0003800000 */
[----:B------:R-:W-:Y:S01]  /*14460*/  ISETP.NE.AND P0, PT, R10, RZ, PT ;  /* 0x000000ff0a00720c */ /* 0x000fe20003f05270 */
[----:B-1----:R-:W-:-:S04]  /*14470*/  IMAD.MOV.U32 R3, RZ, RZ, 0x2000 ;  /* 0x00002000ff037424 */ /* 0x002fc800078e00ff */
[----:B------:R3:W-:Y:S08]  /*14480*/  SYNCS.ARRIVE.TRANS64 RZ, [UR38+0x38830], R3 ;  /* 0x03883003ffff79a7 */ /* 0x0007f00008000026 */
[----:B---3--:R-:W-:Y:S05]  /*14490*/  @!P0 BRA `(.L_x_4482) ;  /* 0x0000000000048947 */ /* 0x008fea0003800000 */
[----:B------:R-:W-:Y:S01]  /*144a0*/  BPT.TRAP 0x1 ;  /* 0x000000040000795c */ /* 0x000fe20000300000 */
.L_x_4482:
[----:B------:R-:W-:Y:S05]  /*144b0*/  BSYNC B2 ;  /* 0x0000000000027941 */ /* 0x000fea0003800000 */
.L_x_4481:
        /* <DEDUP_REMOVED lines=11> */
.L_x_4483:
        /* <DEDUP_REMOVED lines=11> */
.L_x_4558:
[----:B------:R-:W-:Y:S05]  /*14620*/  BSYNC B2 ;  /* 0x0000000000027941 */ /* 0x000fea0003800000 */
.L_x_4484:
        /* <DEDUP_REMOVED lines=9> */
.L_x_4487:
[----:B------:R-:W-:Y:S05]  /*146c0*/  BSYNC B2 ;  /* 0x0000000000027941 */ /* 0x000fea0003800000 */
.L_x_4486:
        /* <DEDUP_REMOVED lines=9> */
.L_x_4488:
        /* <DEDUP_REMOVED lines=13> */
.L_x_4489:
        /* <DEDUP_REMOVED lines=13> */
.L_x_4490:
        /* <DEDUP_REMOVED lines=13> */
.L_x_4491:
        /* <DEDUP_REMOVED lines=13> */
.L_x_4492:
        /* <DEDUP_REMOVED lines=13> */
.L_x_4493:
        /* <DEDUP_REMOVED lines=13> */
.L_x_4494:
        /* <DEDUP_REMOVED lines=13> */
.L_x_4495:
        /* <DEDUP_REMOVED lines=8> */
.L_x_4477:
[----:B------:R-:W-:Y:S05]  /*14d90*/  BSYNC B1 ;  /* 0x0000000000017941 */ /* 0x000fea0003800000 */
.L_x_4476:
[----:B------:R-:W-:Y:S01]  /*14da0*/  VIADD R8, R8, 0xfffffffe ;  /* 0xfffffffe08087836 */ /* 0x000fe20000000000 */
[----:B------:R-:W-:Y:S06]  /*14db0*/  @P1 BRA `(.L_x_4496) ;  /* 0xffffffe800301947 */ /* 0x000fec000383ffff */
[----:B------:R-:W-:Y:S05]  /*14dc0*/  BSYNC B0 ;  /* 0x0000000000007941 */ /* 0x000fea0003800000 */
.L_x_4455:
        /* <DEDUP_REMOVED lines=26> */
.L_x_4499:
[----:B------:R-:W1:Y:S01]  /*14f70*/  S2R R2, SR_TID.X ;  /* 0x0000000000027919 */ /* 0x000e620000002100 */
[----:B------:R-:W-:Y:S01]  /*14f80*/  BSSY B1, `(.L_x_4500) ;  /* 0x0000006000017945 */ /* 0x000fe20003800000 */
[----:B-1----:R-:W-:Y:S02]  /*14f90*/  LOP3.LUT R3, R2, 0x7f, RZ, 0xc0, !PT ;  /* 0x0000007f02037812 */ /* 0x002fe400078ec0ff */
[----:B------:R-:W-:Y:S02]  /*14fa0*/  SHF.L.U32 R2, R0, 0x1f, RZ ;  /* 0x0000001f00027819 */ /* 0x000fe400000006ff */
[----:B------:R-:W-:Y:S02]  /*14fb0*/  ISETP.NE.AND P1, PT, R3, RZ, PT ;  /* 0x000000ff0300720c */ /* 0x000fe40003f25270 */
[----:B------:R-:W1:Y:S02]  /*14fc0*/  SYNCS.PHASECHK.TRANS64.TRYWAIT P0, [UR38+0x38848], R2 ;  /* 0x03884802ff0075a7 */ /* 0x000e640008000166 */
[----:B-1----:R-:W-:Y:S09]  /*14fd0*/  @!P0 BRA `(.L_x_4501) ;  /* 0x00000020008c8947 */ /* 0x002ff20003800000 */
.L_x_4559:
[----:B------:R-:W-:Y:S05]  /*14fe0*/  BSYNC B1 ;  /* 0x0000000000017941 */ /* 0x000fea0003800000 */
.L_x_4500:
[----:B------:R-:W-:Y:S04]  /*14ff0*/  BSSY B1, `(.L_x_4502) ;  /* 0x0000007000017945 */ /* 0x000fe80003800000 */
[----:B------:R-:W-:Y:S05]  /*15000*/  @P1 BRA `(.L_x_4503) ;  /* 0x0000000000141947 */ /* 0x000fea0003800000 */
[----:B------:R-:W-:Y:S01]  /*15010*/  ISETP.NE.AND P0, PT, R10, RZ, PT ;  /* 0x000000ff0a00720c */ /* 0x000fe20003f05270 */
[----:B-1----:R-:W-:-:S04]  /*15020*/  IMAD.MOV.U32 R3, RZ, RZ, 0x2000 ;  /* 0x00002000ff037424 */ /* 0x002fc800078e00ff */
[----:B------:R3:W-:Y:S08]  /*15030*/  SYNCS.ARRIVE.TRANS64 RZ, [UR38+0x38838], R3 ;  /* 0x03883803ffff79a7 */ /* 0x0007f00008000026 */
[----:B---3--:R-:W-:Y:S05]  /*15040*/  @!P0 BRA `(.L_x_4503) ;  /* 0x0000000000048947 */ /* 0x008fea0003800000 */
[----:B------:R-:W-:Y:S01]  /*15050*/  BPT.TRAP 0x1 ;  /* 0x000000040000795c */ /* 0x000fe20000300000 */
.L_x_4503:
[----:B------:R-:W-:Y:S05]  /*15060*/  BSYNC B1 ;  /* 0x0000000000017941 */ /* 0x000fea0003800000 */
.L_x_4502:
        /* <DEDUP_REMOVED lines=11> */
.L_x_4504:
        /* <DEDUP_REMOVED lines=11> */
.L_x_4560:
[----:B------:R-:W-:Y:S05]  /*151d0*/  BSYNC B1 ;  /* 0x0000000000017941 */ /* 0x000fea0003800000 */
.L_x_4505:
        /* <DEDUP_REMOVED lines=9> */
.L_x_4508:
[----:B------:R-:W-:Y:S05]  /*15270*/  BSYNC B1 ;  /* 0x0000000000017941 */ /* 0x000fea0003800000 */
.L_x_4507:
        /* <DEDUP_REMOVED lines=9> */
.L_x_4509:
        /* <DEDUP_REMOVED lines=13> */
.L_x_4510:
        /* <DEDUP_REMOVED lines=13> */
.L_x_4511:
        /* <DEDUP_REMOVED lines=13> */
.L_x_4512:
        /* <DEDUP_REMOVED lines=13> */
.L_x_4513:
        /* <DEDUP_REMOVED lines=13> */
.L_x_4514:
        /* <DEDUP_REMOVED lines=13> */
.L_x_4515:
        /* <DEDUP_REMOVED lines=13> */
.L_x_4516:
        /* <DEDUP_REMOVED lines=8> */
.L_x_4498:
[----:B------:R-:W-:Y:S05]  /*15940*/  BSYNC B0 ;  /* 0x0000000000007941 */ /* 0x000fea0003800000 */
.L_x_4497:
[----:B------:R-:W-:Y:S01]  /*15950*/  LOP3.LUT R0, R0, 0x1, RZ, 0x3c, !PT ;  /* 0x0000000100007812 */ /* 0x000fe200078e3cff */
[----:B------:R-:W-:Y:S01]  /*15960*/  IMAD.MOV.U32 R9, RZ, RZ, RZ ;  /* 0x000000ffff097224 */ /* 0x000fe200078e00ff */
[----:B------:R-:W-:-:S07]  /*15970*/  MOV R6, RZ ;  /* 0x000000ff00067202 */ /* 0x000fce0000000f00 */
.L_x_4424:
[----:B------:R-:W1:Y:S01]  /*15980*/  S2R R3, SR_CgaCtaId ;  /* 0x0000000000037919 */ /* 0x000e620000008800 */
[----:B------:R-:W-:Y:S02]  /*15990*/  MOV R2, 0x400 ;  /* 0x0000040000027802 */ /* 0x000fe40000000f00 */
[----:B------:R-:W-:Y:S02]  /*159a0*/  SHF.L.U32 R9, R9, 0x1f, RZ ;  /* 0x0000001f09097819 */ /* 0x000fe400000006ff */
[----:B-1----:R-:W-:-:S04]  /*159b0*/  LEA R2, R3, R2, 0x18 ;  /* 0x0000000203027211 */ /* 0x002fc800078ec0ff */
[----:B------:R-:W1:Y:S02]  /*159c0*/  SYNCS.PHASECHK.TRANS64.TRYWAIT P0, [R2+URZ+0x38820], R9 ;  /* 0x03882009020075a7 */ /* 0x000e64000800017f */
[----:B-1----:R-:W-:Y:S05]  /*159d0*/  @!P0 BRA `(.L_x_4517) ;  /* 0x00000018003c8947 */ /* 0x002fea0003800000 */
.L_x_4561:
[----:B------:R-:W-:-:S03]  /*159e0*/  UMOV UR4, 0xffffffff ;  /* 0xffffffff00047882 */ /* 0x000fc60000000000 */
[----:B------:R-:W-:Y:S05]  /*159f0*/  BRA.DIV UR4, `(.L_x_4518) ;  /* 0x0000001a04487947 */ /* 0x000fea000b800000 */
[----:B------:R-:W3:Y:S02]  /*15a00*/  S2R R3, SR_TID.X ;  /* 0x0000000000037919 */ /* 0x000ee40000002100 */
[----:B---3--:R-:W-:-:S04]  /*15a10*/  SHF.R.U32.HI R3, RZ, 0x5, R3 ;  /* 0x00000005ff037819 */ /* 0x008fc80000011603 */
[----:B------:R-:W-:-:S05]  /*15a20*/  LOP3.LUT R3, R3, 0x3, RZ, 0xc0, !PT ;  /* 0x0000000303037812 */ /* 0x000fca00078ec0ff */
[----:B--2---:R2:W3:Y:S02]  /*15a30*/  SHFL.IDX PT, R14, R3, RZ, 0x1f ;  /* 0x00001fff030e7589 */ /* 0x0044e400000e0000 */
.L_x_4564:
[----:B---3--:R-:W-:-:S13]  /*15a40*/  ISETP.NE.AND P0, PT, R14, RZ, PT ;  /* 0x000000ff0e00720c */ /* 0x008fda0003f05270 */
[----:B------:R-:W-:Y:S05]  /*15a50*/  @P0 BRA `(.L_x_4380) ;  /* 0x0000000000900947 */ /* 0x000fea0003800000 */
[----:B------:R-:W-:-:S03]  /*15a60*/  UMOV UR4, 0xffffffff ;  /* 0xffffffff00047882 */ /* 0x000fc60000000000 */
[----:B------:R-:W-:Y:S05]  /*15a70*/  BRA.DIV UR4, `(.L_x_4519) ;  /* 0x0000001a045c7947 */ /* 0x000fea000b800000 */
[----:B------:R-:W-:-:S13]  /*15a80*/  ELECT P6, URZ, PT ;  /* 0x00000000003f782f */ /* 0x000fda00038c0000 */
.L_x_4567:
        /* <DEDUP_REMOVED lines=8> */
.L_x_4520:
        /* <DEDUP_REMOVED lines=12> */
.L_x_4568:
[----:B------:R-:W3:Y:S02]  /*15bd0*/  SYNCS.PHASECHK.TRANS64.TRYWAIT P0, [R5+URZ], R0 ;  /* 0x00000000050075a7 */ /* 0x000ee4000800017f */
[----:B---3--:R-:W-:Y:S05]  /*15be0*/  @!P0 BRA `(.L_x_4522) ;  /* 0x0000001800348947 */ /* 0x008fea0003800000 */
.L_x_4569:
[----:B------:R-:W-:Y:S05]  /*15bf0*/  @!P2 BRA `(.L_x_4523) ;  /* 0x000000000004a947 */ /* 0x000fea0003800000 */
[----:B------:R-:W-:Y:S01]  /*15c00*/  BPT.TRAP 0x1 ;  /* 0x000000040000795c */ /* 0x000fe20000300000 */
.L_x_4523:
[----:B-1----:R-:W-:-:S04]  /*15c10*/  VIADD R2, R2, 0x38860 ;  /* 0x0003886002027836 */ /* 0x002fc80000000000 */
[----:B---3--:R-:W-:-:S04]  /*15c20*/  IMAD R5, R6, 0x8, R2 ;  /* 0x0000000806057824 */ /* 0x008fc800078e0202 */
[----:B------:R-:W1:Y:S02]  /*15c30*/  SYNCS.PHASECHK.TRANS64.TRYWAIT P0, [R5+URZ], R4 ;  /* 0x00000004050075a7 */ /* 0x000e64000800017f */
[----:B-1----:R-:W-:Y:S05]  /*15c40*/  @!P0 BRA `(.L_x_4524) ;  /* 0x0000001800308947 */ /* 0x002fea0003800000 */
.L_x_4570:
[----:B------:R-:W-:-:S07]  /*15c50*/  IMAD R3, R3, 0x8, R2 ;  /* 0x0000000803037824 */ /* 0x000fce00078e0202 */
.L_x_4525:
[----:B---3--:R3:W4:Y:S02]  /*15c60*/  SYNCS.PHASECHK.TRANS64.TRYWAIT P0, [R3+URZ], R0 ;  /* 0x00000000030075a7 */ /* 0x008724000800017f */
[----:B----4-:R-:W-:Y:S05]  /*15c70*/  @!P0 NANOSLEEP.SYNCS 0x989680 ;  /* 0x009896800000895d */ /* 0x010fea0003900000 */
[----:B------:R-:W4:Y:S02]  /*15c80*/  @!P0 SYNCS.PHASECHK.TRANS64 P0, [R3+URZ], R0 ;  /* 0x00000000030085a7 */ /* 0x000f24000800007f */
[----:B----4-:R-:W-:Y:S05]  /*15c90*/  @!P0 BRA `(.L_x_4525) ;  /* 0xfffffffc00f08947 */ /* 0x010fea000383ffff */
.L_x_4380:
[----:B------:R-:W-:Y:S05]  /*15ca0*/  BSYNC B6 ;  /* 0x0000000000067941 */ /* 0x000fea0003800000 */
.L_x_4377:
[----:B------:R-:W-:Y:S05]  /*15cb0*/  EXIT ;  /* 0x000000000000794d */ /* 0x000fea0003800000 */
.L_x_4388:
[----:B0-----:R0:W1:Y:S02]  /*15cc0*/  SYNCS.PHASECHK.TRANS64.TRYWAIT P0, [R195+URZ+0x38800], R10 ;  /* 0x0388000ac30075a7 */ /* 0x001064000800017f */
[----:B-1----:R-:W-:Y:S05]  /*15cd0*/  @!P0 NANOSLEEP.SYNCS 0x989680 ;  /* 0x009896800000895d */ /* 0x002fea0003900000 */
[----:B------:R-:W1:Y:S02]  /*15ce0*/  @!P0 SYNCS.PHASECHK.TRANS64 P0, [R195+URZ+0x38800], R10 ;  /* 0x0388000ac30085a7 */ /* 0x000e64000800007f */
[----:B-1----:R-:W-:Y:S05]  /*15cf0*/  @!P0 BRA `(.L_x_4388) ;  /* 0xfffffffc00f08947 */ /* 0x002fea000383ffff */
[----:B------:R-:W-:Y:S05]  /*15d00*/  BRA `(.L_x_4526) ;  /* 0xfffffed800647947 */ /* 0x000fea000383ffff */
.L_x_4392:
[----:B--2---:R2:W3:Y:S02]  /*15d10*/  SYNCS.PHASECHK.TRANS64.TRYWAIT P1, [R195+URZ+0x38830], R10 ;  /* 0x0388300ac30075a7 */ /* 0x0044e4000802017f */
[----:B---3--:R-:W-:Y:S05]  /*15d20*/  @!P1 NANOSLEEP.SYNCS 0x989680 ;  /* 0x009896800000995d */ /* 0x008fea0003900000 */
[----:B------:R-:W3:Y:S02]  /*15d30*/  @!P1 SYNCS.PHASECHK.TRANS64 P1, [R195+URZ+0x38830], R10 ;  /* 0x0388300ac30095a7 */ /* 0x000ee4000802007f */
[----:B---3--:R-:W-:Y:S05]  /*15d40*/  @!P1 BRA `(.L_x_4392) ;  /* 0xfffffffc00f09947 */ /* 0x008fea000383ffff */
[----:B------:R-:W-:Y:S05]  /*15d50*/  BRA `(.L_x_4391) ;  /* 0xfffffed800b07947 */ /* 0x000fea000383ffff */
.L_x_4393:
[----:B---3--:R3:W4:Y:S02]  /*15d60*/  SYNCS.PHASECHK.TRANS64.TRYWAIT P1, [R195+URZ+0x38810], R10 ;  /* 0x0388100ac30075a7 */ /* 0x008724000802017f */
[----:B----4-:R-:W-:Y:S05]  /*15d70*/  @!P1 NANOSLEEP.SYNCS 0x989680 ;  /* 0x009896800000995d */ /* 0x010fea0003900000 */
[----:B------:R-:W4:Y:S02]  /*15d80*/  @!P1 SYNCS.PHASECHK.TRANS64 P1, [R195+URZ+0x38810], R10 ;  /* 0x0388100ac30095a7 */ /* 0x000f24000802007f */
[----:B----4-:R-:W-:Y:S05]  /*15d90*/  @!P1 BRA `(.L_x_4393) ;  /* 0xfffffffc00f09947 */ /* 0x010fea000383ffff */
[----:B------:R-:W-:Y:S05]  /*15da0*/  BRA `(.L_x_4527) ;  /* 0xfffffedc00a07947 */ /* 0x000fea000383ffff */
.L_x_4397:
[----:B------:R0:W0:Y:S02]  /*15db0*/  SYNCS.PHASECHK.TRANS64.TRYWAIT P1, [R195+URZ+0x38850], R10 ;  /* 0x0388500ac30075a7 */ /* 0x000024000802017f */
[----:B0-----:R-:W-:Y:S05]  /*15dc0*/  @!P1 NANOSLEEP.SYNCS 0x989680 ;  /* 0x009896800000995d */ /* 0x001fea0003900000 */
[----:B------:R-:W0:Y:S02]  /*15dd0*/  @!P1 SYNCS.PHASECHK.TRANS64 P1, [R195+URZ+0x38850], R10 ;  /* 0x0388500ac30095a7 */ /* 0x000e24000802007f */
[----:B0-----:R-:W-:Y:S05]  /*15de0*/  @!P1 BRA `(.L_x_4397) ;  /* 0xfffffffc00f09947 */ /* 0x001fea000383ffff */
[----:B------:R-:W-:Y:S05]  /*15df0*/  BRA `(.L_x_4396) ;  /* 0xfffffedc00cc7947 */ /* 0x000fea000383ffff */
.L_x_4402:
[----:B-1----:R1:W2:Y:S02]  /*15e00*/  SYNCS.PHASECHK.TRANS64.TRYWAIT P3, [R197+URZ+0x38830], R204 ;  /* 0x038830ccc50075a7 */ /* 0x0022a4000806017f */
[----:B--2---:R-:W-:Y:S05]  /*15e10*/  @!P3 NANOSLEEP.SYNCS 0x989680 ;  /* 0x009896800000b95d */ /* 0x004fea0003900000 */
[----:B------:R-:W2:Y:S02]  /*15e20*/  @!P3 SYNCS.PHASECHK.TRANS64 P3, [R197+URZ+0x38830], R204 ;  /* 0x038830ccc500b5a7 */ /* 0x000ea4000806007f */
[----:B--2---:R-:W-:Y:S05]  /*15e30*/  @!P3 BRA `(.L_x_4402) ;  /* 0xfffffffc00f0b947 */ /* 0x004fea000383ffff */
[----:B------:R-:W-:Y:S05]  /*15e40*/  BRA `(.L_x_4401) ;  /* 0xffffff0c00c47947 */ /* 0x000fea000383ffff */
.L_x_4406:
[----:B---3--:R3:W4:Y:S02]  /*15e50*/  SYNCS.PHASECHK.TRANS64.TRYWAIT P3, [R197+URZ+0x38850], R204 ;  /* 0x038850ccc50075a7 */ /* 0x008724000806017f */
[----:B----4-:R-:W-:Y:S05]  /*15e60*/  @!P3 NANOSLEEP.SYNCS 0x989680 ;  /* 0x009896800000b95d */ /* 0x010fea0003900000 */
[----:B------:R-:W4:Y:S02]  /*15e70*/  @!P3 SYNCS.PHASECHK.TRANS64 P3, [R197+URZ+0x38850], R204 ;  /* 0x038850ccc500b5a7 */ /* 0x000f24000806007f */
[----:B----4-:R-:W-:Y:S05]  /*15e80*/  @!P3 BRA `(.L_x_4406) ;  /* 0xfffffffc00f0b947 */ /* 0x010fea000383ffff */
[----:B------:R-:W-:Y:S05]  /*15e90*/  BRA `(.L_x_4405) ;  /* 0xffffff10008c7947 */ /* 0x000fea000383ffff */
.L_x_4412:
[----:B-1----:R1:W2:Y:S02]  /*15ea0*/  SYNCS.PHASECHK.TRANS64.TRYWAIT P1, [R186+URZ+0x38830], R197 ;  /* 0x038830c5ba0075a7 */ /* 0x0022a4000802017f */
[----:B--2---:R-:W-:Y:S05]  /*15eb0*/  @!P1 NANOSLEEP.SYNCS 0x989680 ;  /* 0x009896800000995d */ /* 0x004fea0003900000 */
[----:B------:R-:W2:Y:S02]  /*15ec0*/  @!P1 SYNCS.PHASECHK.TRANS64 P1, [R186+URZ+0x38830], R197 ;  /* 0x038830c5ba0095a7 */ /* 0x000ea4000802007f */
[----:B--2---:R-:W-:Y:S05]  /*15ed0*/  @!P1 BRA `(.L_x_4412) ;  /* 0xfffffffc00f09947 */ /* 0x004fea000383ffff */
[----:B------:R-:W-:Y:S05]  /*15ee0*/  BRA `(.L_x_4411) ;  /* 0xffffff4400347947 */ /* 0x000fea000383ffff */
.L_x_4416:
[----:B---3--:R3:W4:Y:S02]  /*15ef0*/  SYNCS.PHASECHK.TRANS64.TRYWAIT P1, [R186+URZ+0x38850], R197 ;  /* 0x038850c5ba0075a7 */ /* 0x008724000802017f */
[----:B----4-:R-:W-:Y:S05]  /*15f00*/  @!P1 NANOSLEEP.SYNCS 0x989680 ;  /* 0x009896800000995d */ /* 0x010fea0003900000 */
[----:B------:R-:W4:Y:S02]  /*15f10*/  @!P1 SYNCS.PHASECHK.TRANS64 P1, [R186+URZ+0x38850], R197 ;  /* 0x038850c5ba0095a7 */ /* 0x000f24000802007f */
[----:B----4-:R-:W-:Y:S05]  /*15f20*/  @!P1 BRA `(.L_x_4416) ;  /* 0xfffffffc00f09947 */ /* 0x010fea000383ffff */
[----:B------:R-:W-:Y:S05]  /*15f30*/  BRA `(.L_x_4415) ;  /* 0xffffff4400bc7947 */ /* 0x000fea000383ffff */
.L_x_4429:
[----:B------:R-:W-:Y:S02]  /*15f40*/  IMAD.MOV.U32 R13, RZ, RZ, R6 ;  /* 0x000000ffff0d7224 */ /* 0x000fe400078e0006 */
[----:B------:R-:W-:Y:S02]  /*15f50*/  IMAD.MOV.U32 R12, RZ, RZ, RZ ;  /* 0x000000ffff0c7224 */ /* 0x000fe400078e00ff */
[----:B------:R-:W-:Y:S02]  /*15f60*/  IMAD.MOV.U32 R11, RZ, RZ, 0x1f ;  /* 0x0000001fff0b7424 */ /* 0x000fe400078e00ff */
[----:B------:R-:W-:-:S07]  /*15f70*/  IMAD.MOV.U32 R15, RZ, RZ, -0x1 ;  /* 0xffffffffff0f7424 */ /* 0x000fce00078e00ff */
[----:B------:R-:W-:Y:S05]  /*15f80*/  WARPSYNC.COLLECTIVE R15, `(.L_x_4528) ;  /* 0x000000000f087348 */ /* 0x000fea0003c00000 */
[----:B------:R0:W1:Y:S02]  /*15f90*/  SHFL.IDX P6, R14, R13, R12, R11 ;  /* 0x0000000c0d0e7389 */ /* 0x00006400000c000b */
[----:B01----:R-:W-:Y:S01]  /*15fa0*/  ENDCOLLECTIVE ;  /* 0x000000000000791b */ /* 0x003fe20003800000 */
.L_x_4528:
[----:B------:R-:W-:Y:S05]  /*15fb0*/  BRA `(.L_x_4529) ;  /* 0xffffffb000187947 */ /* 0x000fea000383ffff */
.L_x_4431:
[----:B------:R-:W-:Y:S01]  /*15fc0*/  BSSY B0, `(.L_x_4530) ;  /* 0x0000006000007945 */ /* 0x000fe20003800000 */
[----:B------:R-:W-:-:S07]  /*15fd0*/  IMAD.MOV.U32 R15, RZ, RZ, -0x1 ;  /* 0xffffffffff0f7424 */ /* 0x000fce00078e00ff */
[----:B0-----:R-:W-:Y:S05]  /*15fe0*/  WARPSYNC.COLLECTIVE R15, `(.L_x_4531) ;  /* 0x000000000f0c7348 */ /* 0x001fea0003c00000 */
[----:B------:R-:W-:Y:S02]  /*15ff0*/  ELECT P6, UR62, PT ;  /* 0x00000000003e782f */ /* 0x000fe400038c0000 */
[----:B------:R-:W-:Y:S01]  /*16000*/  MOV R14, UR62 ;  /* 0x0000003e000e7c02 */ /* 0x000fe20008000f00 */
[----:B0-----:R-:W-:Y:S10]  /*16010*/  ENDCOLLECTIVE ;  /* 0x000000000000791b */ /* 0x001ff40003800000 */
.L_x_4531:
[----:B------:R-:W-:Y:S05]  /*16020*/  BSYNC B0 ;  /* 0x0000000000007941 */ /* 0x000fea0003800000 */
.L_x_4530:
[----:B------:R-:W-:Y:S05]  /*16030*/  BRA `(.L_x_4532) ;  /* 0xffffffb0001c7947 */ /* 0x000fea000383ffff */
.L_x_4433:
[----:B0-----:R-:W-:-:S04]  /*16040*/  IMAD.U32 R3, RZ, RZ, UR38 ;  /* 0x00000026ff037e24 */ /* 0x001fc8000f8e00ff */
[----:B------:R0:W1:Y:S03]  /*16050*/  SYNCS.PHASECHK.TRANS64.TRYWAIT P0, [R3+URZ+0x38840], R0 ;  /* 0x03884000030075a7 */ /* 0x000066000800017f */
[----:B-1----:R-:W-:Y:S05]  /*16060*/  @!P0 NANOSLEEP.SYNCS 0x989680 ;  /* 0x009896800000895d */ /* 0x002fea0003900000 */
[----:B------:R-:W1:Y:S02]  /*16070*/  @!P0 SYNCS.PHASECHK.TRANS64 P0, [R3+URZ+0x38840], R0 ;  /* 0x03884000030085a7 */ /* 0x000e64000800007f */
[----:B-1----:R-:W-:Y:S05]  /*16080*/  @!P0 BRA `(.L_x_4433) ;  /* 0xfffffffc00ec8947 */ /* 0x002fea000383ffff */
[----:B------:R-:W-:Y:S05]  /*16090*/  BRA `(.L_x_4533) ;  /* 0xffffffb000807947 */ /* 0x000fea000383ffff */
.L_x_4436:
[----:B------:R-:W-:Y:S02]  /*160a0*/  IMAD.MOV.U32 R13, RZ, RZ, R3 ;  /* 0x000000ffff0d7224 */ /* 0x000fe400078e0003 */
[----:B------:R-:W-:Y:S02]  /*160b0*/  IMAD.MOV.U32 R12, RZ, RZ, RZ ;  /* 0x000000ffff0c7224 */ /* 0x000fe400078e00ff */
[----:B------:R-:W-:Y:S02]  /*160c0*/  IMAD.MOV.U32 R11, RZ, RZ, 0x181f ;  /* 0x0000181fff0b7424 */ /* 0x000fe400078e00ff */
[----:B------:R-:W-:Y:S02]  /*160d0*/  IMAD.MOV.U32 R15, RZ, RZ, -0x1 ;  /* 0xffffffffff0f7424 */ /* 0x000fe400078e00ff */
[----:B------:R-:W-:Y:S02]  /*160e0*/  IMAD R6, R8, 0x40, R6 ;  /* 0x0000004008067824 */ /* 0x000fe400078e0206 */
[----:B------:R-:W-:-:S07]  /*160f0*/  IMAD.SHL.U32 R8, R9, 0x8, RZ ;  /* 0x0000000809087824 */ /* 0x000fce00078e00ff */
[----:B------:R-:W-:Y:S05]  /*16100*/  WARPSYNC.COLLECTIVE R15, `(.L_x_4534) ;  /* 0x000000000f087348 */ /* 0x000fea0003c00000 */
[----:B------:R0:W1:Y:S02]  /*16110*/  SHFL.IDX P6, R14, R13, R12, R11 ;  /* 0x0000000c0d0e7389 */ /* 0x00006400000c000b */
[----:B01----:R-:W-:Y:S01]  /*16120*/  ENDCOLLECTIVE ;  /* 0x000000000000791b */ /* 0x003fe20003800000 */
.L_x_4534:
[----:B------:R-:W-:Y:S01]  /*16130*/  LOP3.LUT R8, R8, 0x38, RZ, 0xc0, !PT ;  /* 0x0000003808087812 */ /* 0x000fe200078ec0ff */
[----:B------:R0:W-:Y:S01]  /*16140*/  STL [R1+0x4], R6 ;  /* 0x0000040601007387 */ /* 0x0001e20000100800 */
[----:B------:R-:W-:Y:S02]  /*16150*/  IMAD.MOV.U32 R13, RZ, RZ, R0 ;  /* 0x000000ffff0d7224 */ /* 0x000fe400078e0000 */
[----:B------:R-:W-:-:S07]  /*16160*/  IMAD.MOV.U32 R4, RZ, RZ, R14 ;  /* 0x000000ffff047224 */ /* 0x000fce00078e000e */
[----:B0-----:R-:W-:Y:S05]  /*16170*/  WARPSYNC.COLLECTIVE R15, `(.L_x_4535) ;  /* 0x000000000f087348 */ /* 0x001fea0003c00000 */
[----:B------:R1:W2:Y:S02]  /*16180*/  SHFL.IDX P6, R14, R13, R12, R11 ;  /* 0x0000000c0d0e7389 */ /* 0x0002a400000c000b */
[----:B012---:R-:W-:Y:S01]  /*16190*/  ENDCOLLECTIVE ;  /* 0x000000000000791b */ /* 0x007fe20003800000 */
.L_x_4535:
        /* <DEDUP_REMOVED lines=17> */
.L_x_4536:
[----:B------:R-:W-:-:S05]  /*162b0*/  IMAD.MOV.U32 R9, RZ, RZ, R6 ;  /* 0x000000ffff097224 */ /* 0x000fca00078e0006 */
[C---:B------:R-:W-:Y:S01]  /*162c0*/  IADD3 R5, R9.reuse, 0x10, RZ ;  /* 0x0000001009057810 */ /* 0x040fe20007ffe0ff */
        /* <DEDUP_REMOVED lines=9> */
.L_x_4537:
        /* <DEDUP_REMOVED lines=15> */
.L_x_4538:
[----:B------:R-:W-:Y:S01]  /*16450*/  @!P1 LEA R6, R10, UR38, 0x1 ;  /* 0x000000260a069c11 */ /* 0x000fe2000f8e08ff */
[----:B------:R-:W-:Y:S02]  /*16460*/  IMAD.MOV.U32 R13, RZ, RZ, R0 ;  /* 0x000000ffff0d7224 */ /* 0x000fe400078e0000 */
[----:B------:R-:W-:-:S07]  /*16470*/  IMAD.MOV.U32 R4, RZ, RZ, R14 ;  /* 0x000000ffff047224 */ /* 0x000fce00078e000e */
[----:B------:R-:W-:Y:S05]  /*16480*/  WARPSYNC.COLLECTIVE R15, `(.L_x_4539) ;  /* 0x000000000f087348 */ /* 0x000fea0003c00000 */
[----:B------:R0:W1:Y:S02]  /*16490*/  SHFL.IDX P6, R14, R13, R12, R11 ;  /* 0x0000000c0d0e7389 */ /* 0x00006400000c000b */
[----:B01----:R-:W-:Y:S01]  /*164a0*/  ENDCOLLECTIVE ;  /* 0x000000000000791b */ /* 0x003fe20003800000 */
.L_x_4539:
        /* <DEDUP_REMOVED lines=15> */
.L_x_4540:
[----:B------:R-:W-:Y:S02]  /*165a0*/  IMAD.MOV.U32 R13, RZ, RZ, R0 ;  /* 0x000000ffff0d7224 */ /* 0x000fe400078e0000 */
[----:B------:R-:W-:-:S07]  /*165b0*/  IMAD.MOV.U32 R3, RZ, RZ, R14 ;  /* 0x000000ffff037224 */ /* 0x000fce00078e000e */
[----:B------:R-:W-:Y:S05]  /*165c0*/  WARPSYNC.COLLECTIVE R15, `(.L_x_4541) ;  /* 0x000000000f087348 */ /* 0x000fea0003c00000 */
[----:B------:R0:W1:Y:S02]  /*165d0*/  SHFL.IDX P6, R14, R13, R12, R11 ;  /* 0x0000000c0d0e7389 */ /* 0x00006400000c000b */
[----:B01----:R-:W-:Y:S01]  /*165e0*/  ENDCOLLECTIVE ;  /* 0x000000000000791b */ /* 0x003fe20003800000 */
.L_x_4541:
[----:B------:R-:W-:Y:S05]  /*165f0*/  BRA `(.L_x_4542) ;  /* 0xffffffb400707947 */ /* 0x000fea000383ffff */
.L_x_4438:
        /* <DEDUP_REMOVED lines=8> */
.L_x_4544:
[----:B------:R-:W-:Y:S05]  /*16680*/  BSYNC B0 ;  /* 0x0000000000007941 */ /* 0x000fea0003800000 */
.L_x_4543:
        /* <DEDUP_REMOVED lines=17> */
.L_x_4545:
        /* <DEDUP_REMOVED lines=41> */
[----:B------:R-:W-:-:S02]  /*16a30*/  @!P4 ISETP.NE.U32.AND P6, PT, R8, RZ, PT ;  /* 0x000000ff0800c20c */ /* 0x000fc40003fc5070 */
[----:B------:R-:W-:-:S11]  /*16a40*/  MOV R11, 0x181f ;  /* 0x0000181f000b7802 */ /* 0x000fd60000000f00 */
[----:B------:R0:W-:Y:S02]  /*16a50*/  @!P4 LDGSTS.E.BYPASS.LTC128B.128 [R9+0x34400], desc[UR6][R2.64+0x380], P6 ;  /* 0x344003800209cfae */ /* 0x0001e4000b101d46 */
[----:B0-----:R-:W-:Y:S02]  /*16a60*/  IMAD.MOV.U32 R9, RZ, RZ, R15 ;  /* 0x000000ffff097224 */ /* 0x001fe400078e000f */
[----:B------:R-:W-:-:S07]  /*16a70*/  IMAD.MOV.U32 R15, RZ, RZ, -0x1 ;  /* 0xffffffffff0f7424 */ /* 0x000fce00078e00ff */
[----:B------:R-:W-:Y:S05]  /*16a80*/  WARPSYNC.COLLECTIVE R15, `(.L_x_4546) ;  /* 0x000000000f087348 */ /* 0x000fea0003c00000 */
[----:B------:R0:W1:Y:S02]  /*16a90*/  SHFL.IDX P6, R14, R13, R12, R11 ;  /* 0x0000000c0d0e7389 */ /* 0x00006400000c000b */
[----:B01----:R-:W-:Y:S01]  /*16aa0*/  ENDCOLLECTIVE ;  /* 0x000000000000791b */ /* 0x003fe20003800000 */
.L_x_4546:
[----:B------:R-:W-:Y:S02]  /*16ab0*/  IMAD.MOV.U32 R13, RZ, RZ, R0 ;  /* 0x000000ffff0d7224 */ /* 0x000fe400078e0000 */
[----:B------:R-:W-:-:S07]  /*16ac0*/  IMAD.MOV.U32 R8, RZ, RZ, R14 ;  /* 0x000000ffff087224 */ /* 0x000fce00078e000e */
[----:B------:R-:W-:Y:S05]  /*16ad0*/  WARPSYNC.COLLECTIVE R15, `(.L_x_4547) ;  /* 0x000000000f087348 */ /* 0x000fea0003c00000 */
[----:B------:R0:W1:Y:S02]  /*16ae0*/  SHFL.IDX P6, R14, R13, R12, R11 ;  /* 0x0000000c0d0e7389 */ /* 0x00006400000c000b */
[----:B01----:R-:W-:Y:S01]  /*16af0*/  ENDCOLLECTIVE ;  /* 0x000000000000791b */ /* 0x003fe20003800000 */
.L_x_4547:
        /* <DEDUP_REMOVED lines=31> */
.L_x_4548:
[----:B------:R-:W-:Y:S02]  /*16cf0*/  IMAD.MOV.U32 R13, RZ, RZ, R0 ;  /* 0x000000ffff0d7224 */ /* 0x000fe400078e0000 */
[----:B------:R-:W-:-:S07]  /*16d00*/  IMAD.MOV.U32 R2, RZ, RZ, R14 ;  /* 0x000000ffff027224 */ /* 0x000fce00078e000e */
[----:B------:R-:W-:Y:S05]  /*16d10*/  WARPSYNC.COLLECTIVE R15, `(.L_x_4549) ;  /* 0x000000000f087348 */ /* 0x000fea0003c00000 */
[----:B------:R0:W1:Y:S02]  /*16d20*/  SHFL.IDX P6, R14, R13, R12, R11 ;  /* 0x0000000c0d0e7389 */ /* 0x00006400000c000b */
[----:B01----:R-:W-:Y:S01]  /*16d30*/  ENDCOLLECTIVE ;  /* 0x000000000000791b */ /* 0x003fe20003800000 */
.L_x_4549:
        /* <DEDUP_REMOVED lines=35> */
.L_x_4550:
[----:B------:R-:W-:Y:S02]  /*16f70*/  IMAD.MOV.U32 R13, RZ, RZ, R0 ;  /* 0x000000ffff0d7224 */ /* 0x000fe400078e0000 */
[----:B------:R-:W-:-:S07]  /*16f80*/  IMAD.MOV.U32 R6, RZ, RZ, R14 ;  /* 0x000000ffff067224 */ /* 0x000fce00078e000e */
[----:B------:R-:W-:Y:S05]  /*16f90*/  WARPSYNC.COLLECTIVE R15, `(.L_x_4551) ;  /* 0x000000000f087348 */ /* 0x000fea0003c00000 */
[----:B------:R0:W1:Y:S02]  /*16fa0*/  SHFL.IDX P6, R14, R13, R12, R11 ;  /* 0x0000000c0d0e7389 */ /* 0x00006400000c000b */
[----:B01----:R-:W-:Y:S01]  /*16fb0*/  ENDCOLLECTIVE ;  /* 0x000000000000791b */ /* 0x003fe20003800000 */
.L_x_4551:
[----:B------:R-:W-:Y:S05]  /*16fc0*/  BRA `(.L_x_4552) ;  /* 0xffffffb800707947 */ /* 0x000fea000383ffff */
.L_x_4441:
[----:B0-----:R-:W-:-:S04]  /*16fd0*/  IMAD.U32 R3, RZ, RZ, UR38 ;  /* 0x00000026ff037e24 */ /* 0x001fc8000f8e00ff */
[----:B------:R0:W3:Y:S03]  /*16fe0*/  SYNCS.PHASECHK.TRANS64.TRYWAIT P0, [R3+URZ+0x38820], R2 ;  /* 0x03882002030075a7 */ /* 0x0000e6000800017f */
[----:B---3--:R-:W-:Y:S05]  /*16ff0*/  @!P0 NANOSLEEP.SYNCS 0x989680 ;  /* 0x009896800000895d */ /* 0x008fea0003900000 */
[----:B------:R-:W3:Y:S02]  /*17000*/  @!P0 SYNCS.PHASECHK.TRANS64 P0, [R3+URZ+0x38820], R2 ;  /* 0x03882002030085a7 */ /* 0x000ee4000800007f */
[----:B---3--:R-:W-:Y:S05]  /*17010*/  @!P0 BRA `(.L_x_4441) ;  /* 0xfffffffc00ec8947 */ /* 0x008fea000383ffff */
[----:B------:R-:W-:Y:S05]  /*17020*/  BRA `(.L_x_4553) ;  /* 0xffffffbc00187947 */ /* 0x000fea000383ffff */
.L_x_4444:
[----:B0-----:R-:W-:-:S04]  /*17030*/  IMAD.U32 R3, RZ, RZ, UR38 ;  /* 0x00000026ff037e24 */ /* 0x001fc8000f8e00ff */
[----:B------:R0:W3:Y:S03]  /*17040*/  SYNCS.PHASECHK.TRANS64.TRYWAIT P0, [R3+URZ+0x38860], R2 ;  /* 0x03886002030075a7 */ /* 0x0000e6000800017f */
[----:B---3--:R-:W-:Y:S05]  /*17050*/  @!P0 NANOSLEEP.SYNCS 0x989680 ;  /* 0x009896800000895d */ /* 0x008fea0003900000 */
[----:B------:R-:W3:Y:S02]  /*17060*/  @!P0 SYNCS.PHASECHK.TRANS64 P0, [R3+URZ+0x38860], R2 ;  /* 0x03886002030085a7 */ /* 0x000ee4000800007f */
[----:B---3--:R-:W-:Y:S05]  /*17070*/  @!P0 BRA `(.L_x_4444) ;  /* 0xfffffffc00ec8947 */ /* 0x008fea000383ffff */
[----:B------:R-:W-:Y:S05]  /*17080*/  BRA `(.L_x_4554) ;  /* 0xffffffbc00247947 */ /* 0x000fea000383ffff */
.L_x_4460:
[----:B-1----:R-:W-:-:S04]  /*17090*/  IMAD.U32 R3, RZ, RZ, UR38 ;  /* 0x00000026ff037e24 */ /* 0x002fc8000f8e00ff */
[----:B------:R1:W3:Y:S03]  /*170a0*/  SYNCS.PHASECHK.TRANS64.TRYWAIT P0, [R3+URZ+0x38848], R2 ;  /* 0x03884802030075a7 */ /* 0x0002e6000800017f */
[----:B---3--:R-:W-:Y:S05]  /*170b0*/  @!P0 NANOSLEEP.SYNCS 0x989680 ;  /* 0x009896800000895d */ /* 0x008fea0003900000 */
[----:B------:R-:W3:Y:S02]  /*170c0*/  @!P0 SYNCS.PHASECHK.TRANS64 P0, [R3+URZ+0x38848], R2 ;  /* 0x03884802030085a7 */ /* 0x000ee4000800007f */
[----:B---3--:R-:W-:Y:S05]  /*170d0*/  @!P0 BRA `(.L_x_4460) ;  /* 0xfffffffc00ec8947 */ /* 0x008fea000383ffff */
[----:B------:R-:W-:Y:S05]  /*170e0*/  BRA `(.L_x_4555) ;  /* 0xffffffc400f07947 */ /* 0x000fea000383ffff */
.L_x_4465:
[----:B01----:R-:W-:-:S04]  /*170f0*/  IMAD.U32 R3, RZ, RZ, UR38 ;  /* 0x00000026ff037e24 */ /* 0x003fc8000f8e00ff */
[----:B------:R0:W1:Y:S03]  /*17100*/  SYNCS.PHASECHK.TRANS64.TRYWAIT P0, [R3+URZ+0x38868], R2 ;  /* 0x03886802030075a7 */ /* 0x000066000800017f */
[----:B-1----:R-:W-:Y:S05]  /*17110*/  @!P0 NANOSLEEP.SYNCS 0x989680 ;  /* 0x009896800000895d */ /* 0x002fea0003900000 */
[----:B------:R-:W1:Y:S02]  /*17120*/  @!P0 SYNCS.PHASECHK.TRANS64 P0, [R3+URZ+0x38868], R2 ;  /* 0x03886802030085a7 */ /* 0x000e64000800007f */
[----:B-1----:R-:W-:Y:S05]  /*17130*/  @!P0 BRA `(.L_x_4465) ;  /* 0xfffffffc00ec8947 */ /* 0x002fea000383ffff */
[----:B------:R-:W-:Y:S05]  /*17140*/  BRA `(.L_x_4556) ;  /* 0xffffffc800507947 */ /* 0x000fea000383ffff */
.L_x_4480:
[----:B-1----:R-:W-:-:S04]  /*17150*/  IMAD.U32 R3, RZ, RZ, UR38 ;  /* 0x00000026ff037e24 */ /* 0x002fc8000f8e00ff */
[----:B------:R1:W3:Y:S03]  /*17160*/  SYNCS.PHASECHK.TRANS64.TRYWAIT P0, [R3+URZ+0x38840], R2 ;  /* 0x03884002030075a7 */ /* 0x0002e6000800017f */
[----:B---3--:R-:W-:Y:S05]  /*17170*/  @!P0 NANOSLEEP.SYNCS 0x989680 ;  /* 0x009896800000895d */ /* 0x008fea0003900000 */
[----:B------:R-:W3:Y:S02]  /*17180*/  @!P0 SYNCS.PHASECHK.TRANS64 P0, [R3+URZ+0x38840], R2 ;  /* 0x03884002030085a7 */ /* 0x000ee4000800007f */
[----:B---3--:R-:W-:Y:S05]  /*17190*/  @!P0 BRA `(.L_x_4480) ;  /* 0xfffffffc00ec8947 */ /* 0x008fea000383ffff */
[----:B------:R-:W-:Y:S05]  /*171a0*/  BRA `(.L_x_4557) ;  /* 0xffffffd000a07947 */ /* 0x000fea000383ffff */
.L_x_4485:
[----:B01----:R-:W-:-:S04]  /*171b0*/  IMAD.U32 R3, RZ, RZ, UR38 ;  /* 0x00000026ff037e24 */ /* 0x003fc8000f8e00ff */
[----:B------:R0:W1:Y:S03]  /*171c0*/  SYNCS.PHASECHK.TRANS64.TRYWAIT P0, [R3+URZ+0x38860], R2 ;  /* 0x03886002030075a7 */ /* 0x000066000800017f */
[----:B-1----:R-:W-:Y:S05]  /*171d0*/  @!P0 NANOSLEEP.SYNCS 0x989680 ;  /* 0x009896800000895d */ /* 0x002fea0003900000 */
[----:B------:R-:W1:Y:S02]  /*171e0*/  @!P0 SYNCS.PHASECHK.TRANS64 P0, [R3+URZ+0x38860], R2 ;  /* 0x03886002030085a7 */ /* 0x000e64000800007f */
[----:B-1----:R-:W-:Y:S05]  /*171f0*/  @!P0 BRA `(.L_x_4485) ;  /* 0xfffffffc00ec8947 */ /* 0x002fea000383ffff */
[----:B------:R-:W-:Y:S05]  /*17200*/  BRA `(.L_x_4558) ;  /* 0xffffffd400047947 */ /* 0x000fea000383ffff */
.L_x_4501:
[----:B-1----:R-:W-:-:S04]  /*17210*/  IMAD.U32 R3, RZ, RZ, UR38 ;  /* 0x00000026ff037e24 */ /* 0x002fc8000f8e00ff */
[----:B------:R1:W3:Y:S03]  /*17220*/  SYNCS.PHASECHK.TRANS64.TRYWAIT P0, [R3+URZ+0x38848], R2 ;  /* 0x03884802030075a7 */ /* 0x0002e6000800017f */
[----:B---3--:R-:W-:Y:S05]  /*17230*/  @!P0 NANOSLEEP.SYNCS 0x989680 ;  /* 0x009896800000895d */ /* 0x008fea0003900000 */
[----:B------:R-:W3:Y:S02]  /*17240*/  @!P0 SYNCS.PHASECHK.TRANS64 P0, [R3+URZ+0x38848], R2 ;  /* 0x03884802030085a7 */ /* 0x000ee4000800007f */
[----:B---3--:R-:W-:Y:S05]  /*17250*/  @!P0 BRA `(.L_x_4501) ;  /* 0xfffffffc00ec8947 */ /* 0x008fea000383ffff */
[----:B------:R-:W-:Y:S05]  /*17260*/  BRA `(.L_x_4559) ;  /* 0xffffffdc005c7947 */ /* 0x000fea000383ffff */
.L_x_4506:
[----:B-1----:R-:W-:-:S04]  /*17270*/  IMAD.U32 R3, RZ, RZ, UR38 ;  /* 0x00000026ff037e24 */ /* 0x002fc8000f8e00ff */
[----:B------:R1:W3:Y:S03]  /*17280*/  SYNCS.PHASECHK.TRANS64.TRYWAIT P0, [R3+URZ+0x38868], R2 ;  /* 0x03886802030075a7 */ /* 0x0002e6000800017f */
[----:B---3--:R-:W-:Y:S05]  /*17290*/  @!P0 NANOSLEEP.SYNCS 0x989680 ;  /* 0x009896800000895d */ /* 0x008fea0003900000 */
[----:B------:R-:W3:Y:S02]  /*172a0*/  @!P0 SYNCS.PHASECHK.TRANS64 P0, [R3+URZ+0x38868], R2 ;  /* 0x03886802030085a7 */ /* 0x000ee4000800007f */
[----:B---3--:R-:W-:Y:S05]  /*172b0*/  @!P0 BRA `(.L_x_4506) ;  /* 0xfffffffc00ec8947 */ /* 0x008fea000383ffff */
[----:B------:R-:W-:Y:S05]  /*172c0*/  BRA `(.L_x_4560) ;  /* 0xffffffdc00c07947 */ /* 0x000fea000383ffff */
.L_x_4517:
[----:B-1----:R1:W3:Y:S02]  /*172d0*/  SYNCS.PHASECHK.TRANS64.TRYWAIT P0, [R2+URZ+0x38820], R9 ;  /* 0x03882009020075a7 */ /* 0x0022e4000800017f */
[----:B---3--:R-:W-:Y:S05]  /*172e0*/  @!P0 NANOSLEEP.SYNCS 0x989680 ;  /* 0x009896800000895d */ /* 0x008fea0003900000 */
[----:B------:R-:W3:Y:S02]  /*172f0*/  @!P0 SYNCS.PHASECHK.TRANS64 P0, [R2+URZ+0x38820], R9 ;  /* 0x03882009020085a7 */ /* 0x000ee4000800007f */
[----:B---3--:R-:W-:Y:S05]  /*17300*/  @!P0 BRA `(.L_x_4517) ;  /* 0xfffffffc00f08947 */ /* 0x008fea000383ffff */
[----:B------:R-:W-:Y:S05]  /*17310*/  BRA `(.L_x_4561) ;  /* 0xffffffe400b07947 */ /* 0x000fea000383ffff */
.L_x_4518:
        /* <DEDUP_REMOVED lines=11> */
.L_x_4563:
[----:B------:R-:W-:Y:S05]  /*173d0*/  BSYNC B0 ;  /* 0x0000000000007941 */ /* 0x000fea0003800000 */
.L_x_4562:
[----:B------:R-:W-:Y:S05]  /*173e0*/  BRA `(.L_x_4564) ;  /* 0xffffffe400947947 */ /* 0x000fea000383ffff */
.L_x_4519:
[----:B------:R-:W-:Y:S01]  /*173f0*/  BSSY B0, `(.L_x_4565) ;  /* 0x0000006000007945 */ /* 0x000fe20003800000 */
[----:B------:R-:W-:-:S07]  /*17400*/  IMAD.MOV.U32 R15, RZ, RZ, -0x1 ;  /* 0xffffffffff0f7424 */ /* 0x000fce00078e00ff */
[----:B012---:R-:W-:Y:S05]  /*17410*/  WARPSYNC.COLLECTIVE R15, `(.L_x_4566) ;  /* 0x000000000f0c7348 */ /* 0x007fea0003c00000 */
[----:B------:R-:W-:Y:S02]  /*17420*/  ELECT P6, UR62, PT ;  /* 0x00000000003e782f */ /* 0x000fe400038c0000 */
[----:B------:R-:W-:Y:S01]  /*17430*/  MOV R14, UR62 ;  /* 0x0000003e000e7c02 */ /* 0x000fe20008000f00 */
[----:B012---:R-:W-:Y:S10]  /*17440*/  ENDCOLLECTIVE ;  /* 0x000000000000791b */ /* 0x007ff40003800000 */
.L_x_4566:
[----:B------:R-:W-:Y:S05]  /*17450*/  BSYNC B0 ;  /* 0x0000000000007941 */ /* 0x000fea0003800000 */
.L_x_4565:
[----:B------:R-:W-:Y:S05]  /*17460*/  BRA `(.L_x_4567) ;  /* 0xffffffe400887947 */ /* 0x000fea000383ffff */
.L_x_4521:
[----:B--2---:R2:W3:Y:S02]  /*17470*/  SYNCS.PHASECHK.TRANS64.TRYWAIT P0, [R7+URZ], R4 ;  /* 0x00000004070075a7 */ /* 0x0044e4000800017f */
[----:B---3--:R-:W-:Y:S05]  /*17480*/  @!P0 NANOSLEEP.SYNCS 0x989680 ;  /* 0x009896800000895d */ /* 0x008fea0003900000 */
[----:B------:R-:W3:Y:S02]  /*17490*/  @!P0 SYNCS.PHASECHK.TRANS64 P0, [R7+URZ], R4 ;  /* 0x00000004070085a7 */ /* 0x000ee4000800007f */
[----:B---3--:R-:W-:Y:S05]  /*174a0*/  @!P0 BRA `(.L_x_4521) ;  /* 0xfffffffc00f08947 */ /* 0x008fea000383ffff */
[----:B------:R-:W-:Y:S05]  /*174b0*/  BRA `(.L_x_4568) ;  /* 0xffffffe400c47947 */ /* 0x000fea000383ffff */
.L_x_4522:
[----:B---3--:R3:W4:Y:S02]  /*174c0*/  SYNCS.PHASECHK.TRANS64.TRYWAIT P0, [R5+URZ], R0 ;  /* 0x00000000050075a7 */ /* 0x008724000800017f */
[----:B----4-:R-:W-:Y:S05]  /*174d0*/  @!P0 NANOSLEEP.SYNCS 0x989680 ;  /* 0x009896800000895d */ /* 0x010fea0003900000 */
[----:B------:R-:W4:Y:S02]  /*174e0*/  @!P0 SYNCS.PHASECHK.TRANS64 P0, [R5+URZ], R0 ;  /* 0x00000000050085a7 */ /* 0x000f24000800007f */
[----:B----4-:R-:W-:Y:S05]  /*174f0*/  @!P0 BRA `(.L_x_4522) ;  /* 0xfffffffc00f08947 */ /* 0x010fea000383ffff */
[----:B------:R-:W-:Y:S05]  /*17500*/  BRA `(.L_x_4569) ;  /* 0xffffffe400b87947 */ /* 0x000fea000383ffff */
.L_x_4524:
[----:B-1----:R1:W3:Y:S02]  /*17510*/  SYNCS.PHASECHK.TRANS64.TRYWAIT P0, [R5+URZ], R4 ;  /* 0x00000004050075a7 */ /* 0x0022e4000800017f */
[----:B---3--:R-:W-:Y:S05]  /*17520*/  @!P0 NANOSLEEP.SYNCS 0x989680 ;  /* 0x009896800000895d */ /* 0x008fea0003900000 */
[----:B------:R-:W3:Y:S02]  /*17530*/  @!P0 SYNCS.PHASECHK.TRANS64 P0, [R5+URZ], R4 ;  /* 0x00000004050085a7 */ /* 0x000ee4000800007f */
[----:B---3--:R-:W-:Y:S05]  /*17540*/  @!P0 BRA `(.L_x_4524) ;  /* 0xfffffffc00f08947 */ /* 0x008fea000383ffff */
[----:B------:R-:W-:Y:S05]  /*17550*/  BRA `(.L_x_4570) ;  /* 0xffffffe400bc7947 */ /* 0x000fea000383ffff */
.L_x_4571:
        /* <DEDUP_REMOVED lines=10> */
.L_x_6054:


//--------------------- .text._ZN7cutlass13device_kernelIN5flash11enable_sm90INS1_16FlashAttnFwdSm90INS1_25CollectiveMainloopFwdSm90ILi2EN4cute5tupleIJNS5_1CILi1EEES8_S8_EEENS6_IJNS7_ILi64EEESA_SA_EEELi512ENS_6half_tEfNS_4arch4Sm90ELb1ELb0ELb1ELb1ELb0ELb0ELb0ELb0ELb0ELb1ELb1ELb0EEENS1_21CollectiveEpilogueFwdINS6_IJSA_NS7_ILi512EEESA_EEES9_SC_SE_Li256ELb1ELb1ELb1ELb0EEENS1_36VarlenDynamicPersistentTileSchedulerILi64ELi64ELi256ELi128ELb1ELb1ELb1ELb1ELb1ELb1EEEEEEEEEvNT_6ParamsE --------------------------
	.section	.text._ZN7cutlass13device_kernelIN5flash11enable_sm90INS1_16FlashAttnFwdSm90INS1_25CollectiveMainloopFwdSm90ILi2EN4cute5tupleIJNS5_1CILi1EEES8_S8_EEENS6_IJNS7_ILi64EEESA_SA_EEELi512ENS_6half_tEfNS_4arch4Sm90ELb1ELb0ELb1ELb1ELb0ELb0ELb0ELb0ELb0ELb1ELb1ELb0EEENS1_21CollectiveEpilogueFwdINS6_IJSA_NS7_ILi512EEESA_EEES9_SC_SE_Li256ELb1ELb1ELb1ELb0EEENS1_36VarlenDynamicPersistentTileSchedulerILi64ELi64ELi256ELi128ELb1ELb1ELb1ELb1ELb1ELb1EEEEEEEEEvNT_6ParamsE,"ax",@progbits
	.align	128
.text._ZN7cutlass13device_kernelIN5flash11enable_sm90INS1_16FlashAttnFwdSm90INS1_25CollectiveMainloopFwdSm90ILi2EN4cute5tupleIJNS5_1CILi1EEES8_S8_EEENS6_IJNS7_ILi64EEESA_SA_EEELi512ENS_6half_tEfNS_4arch4Sm90ELb1ELb0ELb1ELb1ELb0ELb0ELb0ELb0ELb0ELb1ELb1ELb0EEENS1_21CollectiveEpilogueFwdINS6_IJSA_NS7_ILi512EEESA_EEES9_SC_SE_Li256ELb1ELb1ELb1ELb0EEENS1_36VarlenDynamicPersistentTileSchedulerILi64ELi64ELi256ELi128ELb1ELb1ELb1ELb1ELb1ELb1EEEEEEEEEvNT_6ParamsE:
        .type           _ZN7cutlass13device_kernelIN5flash11enable_sm90INS1_16FlashAttnFwdSm90INS1_25CollectiveMainloopFwdSm90ILi2EN4cute5tupleIJNS5_1CILi1EEES8_S8_EEENS6_IJNS7_ILi64EEESA_SA_EEELi512ENS_6half_tEfNS_4arch4Sm90ELb1ELb0ELb1ELb1ELb0ELb0ELb0ELb0ELb0ELb1ELb1ELb0EEENS1_21CollectiveEpilogueFwdINS6_IJSA_NS7_ILi512EEESA_EEES9_SC_SE_Li256ELb1ELb1ELb1ELb0EEENS1_36VarlenDynamicPersistentTileSchedulerILi64ELi64ELi256ELi128ELb1ELb1ELb1ELb1ELb1ELb1EEEEEEEEEvNT_6ParamsE,@function
        .size           _ZN7cutlass13device_kernelIN5flash11enable_sm90INS1_16FlashAttnFwdSm90INS1_25CollectiveMainloopFwdSm90ILi2EN4cute5tupleIJNS5_1CILi1EEES8_S8_EEENS6_IJNS7_ILi64EEESA_SA_EEELi512ENS_6half_tEfNS_4arch4Sm90ELb1ELb0ELb1ELb1ELb0ELb0ELb0ELb0ELb0ELb1ELb1ELb0EEENS1_21CollectiveEpilogueFwdINS6_IJSA_NS7_ILi512EEESA_EEES9_SC_SE_Li256ELb1ELb1ELb1ELb0EEENS1_36VarlenDynamicPersistentTileSchedulerILi64ELi64ELi256ELi128ELb1ELb1ELb1ELb1ELb1ELb1EEEEEEEEEvNT_6ParamsE,(.L_x_6055 - _ZN7cutlass13device_kernelIN5flash11enable_sm90INS1_16FlashAttnFwdSm90INS1_25CollectiveMainloopFwdSm90ILi2EN4cute5tupleIJNS5_1CILi1EEES8_S8_EEENS6_IJNS7_ILi64EEESA_SA_EEELi512ENS_6half_tEfNS_4arch4Sm90ELb1ELb0ELb1ELb1ELb0ELb0ELb0ELb0ELb0ELb1ELb1ELb0EEENS1_21CollectiveEpilogueFwdINS6_IJSA_NS7_ILi512EEESA_EEES9_SC_SE_Li256ELb1ELb1ELb1ELb0EEENS1_36VarlenDynamicPersistentTileSchedulerILi64ELi64ELi256ELi128ELb1ELb1ELb1ELb1ELb1ELb1EEEEEEEEEvNT_6ParamsE)
        .other          _ZN7cutlass13device_kernelIN5flash11enable_sm90INS1_16FlashAttnFwdSm90INS1_25CollectiveMainloopFwdSm90ILi2EN4cute5tupleIJNS5_1CILi1EEES8_S8_EEENS6_IJNS7_ILi64EEESA_SA_EEELi512ENS_6half_tEfNS_4arch4Sm90ELb1ELb0ELb1ELb1ELb0ELb0ELb0ELb0ELb0ELb1ELb1ELb0EEENS1_21CollectiveEpilogueFwdINS6_IJSA_NS7_ILi512EEESA_EEES9_SC_SE_Li256ELb1ELb1ELb1ELb0EEENS1_36VarlenDynamicPersistentTileSchedulerILi64ELi64ELi256ELi128ELb1ELb1ELb1ELb1ELb1ELb1EEEEEEEEEvNT_6ParamsE,@"STO_CUDA_ENTRY STV_DEFAULT"
_ZN7cutlass13device_kernelIN5flash11enable_sm90INS1_16FlashAttnFwdSm90INS1_25CollectiveMainloopFwdSm90ILi2EN4cute5tupleIJNS5_1CILi1EEES8_S8_EEENS6_IJNS7_ILi64EEESA_SA_EEELi512ENS_6half_tEfNS_4arch4Sm90ELb1ELb0ELb1ELb1ELb0ELb0ELb0ELb0ELb0ELb1ELb1ELb0EEENS1_21CollectiveEpilogueFwdINS6_IJSA_NS7_ILi512EEESA_EEES9_SC_SE_Li256ELb1ELb1ELb1ELb0EEENS1_36VarlenDynamicPersistentTileSchedulerILi64ELi64ELi256ELi128ELb1ELb1ELb1ELb1ELb1ELb1EEEEEEEEEvNT_6ParamsE:
        /* <DEDUP_REMOVED lines=18> */
.L_x_4573:
[----:B------:R-:W-:Y:S05]  /*0120*/  BSYNC B0 ;  /* 0x0000000000007941 */ /* 0x000fea0003800000 */
.L_x_4572:
        /* <DEDUP_REMOVED lines=37> */
.L_x_4574:
        /* <DEDUP_REMOVED lines=22> */
.L_x_4575:
        /* <DEDUP_REMOVED lines=18> */
.L_x_4576:
        /* <DEDUP_REMOVED lines=22> */
.L_x_4577:
        /* <DEDUP_REMOVED lines=22> */
.L_x_4578:
[----:B------:R-:W-:Y:S01]  /*08c0*/  PLOP3.LUT P0, PT, PT, PT, UP0, 0x80, 0x0 ;  /* 0x000000000000781c */ /* 0x000fe20003f0f008 */
[----:B------:R-:W-:Y:S01]  /*08d0*/  UMOV UR36, 0x1 ;  /* 0x0000000100247882 */ /* 0x000fe20000000000 */
[----:B------:R-:W-:Y:S01]  /*08e0*/  NOP ;  /* 0x0000000000007918 */ /* 0x000fe20000000000 */
[----:B------:R-:W-:Y:S01]  /*08f0*/  USEL UR36, UR36, 0x2, !UP0 ;  /* 0x0000000224247887 */ /* 0x000fe2000c000000 */
[----:B------:R-:W-:Y:S01]  /*0900*/  ULDC.64 UR40, c[0x0][0x208] ;  /* 0x0000820000287ab9 */ /* 0x000fe20000000a00 */
[----:B012-4-:R-:W-:Y:S08]  /*0910*/  BAR.SYNC.DEFER_BLOCKING 0x0 ;  /* 0x0000000000007b1d */ /* 0x017ff00000010000 */
[----:B------:R-:W-:Y:S05]  /*0920*/  @!P0 BRA `(.L_x_4579) ;  /* 0x000000e800888947 */ /* 0x000fea0003800000 */
.L_x_4580:
        /* <DEDUP_REMOVED lines=32> */
[----:B------:R-:W-:Y:S02]  /*0b30*/  LOP3.LUT R11, R7, 0xfffffff8, RZ, 0xc0, !PT ;  /* 0xfffffff8070b7812 */ /* 0x000fe400078ec0ff */
[----:B------:R-:W-:Y:S02]  /*0b40*/  LOP3.LUT R13, R3, 0xfffffffc, RZ, 0xc0, !PT ;  /* 0xfffffffc030d7812 */ /* 0x000fe400078ec0ff */
[----:B------:R-:W-:Y:S01]  /*0b50*/  SHF.R.S32.HI R7, RZ, 0x4, R2 ;  /* 0x00000004ff077819 */ /* 0x000fe20000011402 */
[----:B------:R-:W-:Y:S01]  /*0b60*/  IMAD.IADD R10, R6, 0x1, -R11 ;  /* 0x00000001060a7824 */ /* 0x000fe200078e0a0b */
[----:B------:R-:W-:Y:S01]  /*0b70*/  LOP3.LUT R3, R2, 0xfffffff0, RZ, 0xc0, !PT ;  /* 0xfffffff002037812 */ /* 0x000fe200078ec0ff */
[----:B------:R-:W-:Y:S01]  /*0b80*/  IMAD.IADD R13, R6, 0x1, -R13 ;  /* 0x00000001060d7824 */ /* 0x000fe200078e0a0d */
[----:B------:R-:W-:-:S02]  /*0b90*/  SHF.R.S32.HI R5, RZ, 0x5, R4 ;  /* 0x00000005ff057819 */ /* 0x000fc40000011404 */
[----:B------:R-:W-:Y:S02]  /*0ba0*/  SHF.R.S32.HI R8, RZ, 0x1f, R4 ;  /* 0x0000001fff087819 */ /* 0x000fe40000011404 */
[----:B------:R-:W-:Y:S02]  /*0bb0*/  LOP3.LUT R9, R0, 0xffffff80, RZ, 0xc0, !PT ;  /* 0xffffff8000097812 */ /* 0x000fe400078ec0ff */
[----:B------:R-:W-:Y:S01]  /*0bc0*/  LEA.HI R4, R2, R7, RZ, 0x1 ;  /* 0x0000000702047211 */ /* 0x000fe200078f08ff */
[----:B------:R-:W-:Y:S01]  /*0bd0*/  IMAD.IADD R2, R6, 0x1, -R3 ;  /* 0x0000000106027824 */ /* 0x000fe200078e0a03 */
[----:B------:R-:W-:Y:S01]  /*0be0*/  LEA.HI R8, R8, R5, RZ, 0x2 ;  /* 0x0000000508087211 */ /* 0x000fe200078f10ff */
[----:B------:R-:W-:Y:S01]  /*0bf0*/  IMAD.IADD R9, R6, 0x1, -R9 ;  /* 0x0000000106097824 */ /* 0x000fe200078e0a09 */
[----:B------:R-:W-:Y:S02]  /*0c00*/  LOP3.LUT R4, R4, 0x1ffffffe, RZ, 0xc0, !PT ;  /* 0x1ffffffe04047812 */ /* 0x000fe400078ec0ff */
[----:B------:R-:W-:-:S02]  /*0c10*/  SHF.R.S32.HI R3, RZ, 0x1f, R2 ;  /* 0x0000001fff037819 */ /* 0x000fc40000011402 */
[----:B------:R-:W-:Y:S01]  /*0c20*/  SHF.R.S32.HI R223, RZ, 0x7, R0 ;  /* 0x00000007ffdf7819 */ /* 0x000fe20000011400 */
[----:B------:R-:W-:Y:S01]  /*0c30*/  IMAD.IADD R4, R7, 0x1, -R4 ;  /* 0x0000000107047824 */ /* 0x000fe200078e0a04 */
[----:B------:R-:W-:Y:S02]  /*0c40*/  LOP3.LUT R8, R8, 0x3ffffc, RZ, 0xc0, !PT ;  /* 0x003ffffc08087812 */ /* 0x000fe400078ec0ff */
[----:B------:R-:W-:Y:S01]  /*0c50*/  SHF.R.S32.HI R6, RZ, 0x1f, R9 ;  /* 0x0000001fff067819 */ /* 0x000fe20000011409 */
[----:B------:R-:W-:Y:S01]  /*0c60*/  IMAD R15, R223, 0x100, R2 ;  /* 0x00000100df0f7824 */ /* 0x000fe200078e0202 */
[----:B------:R-:W-:Y:S01]  /*0c70*/  LEA.HI R11, R13, R13, RZ, 0x1 ;  /* 0x0000000d0d0b7211 */ /* 0x000fe200078f08ff */
[----:B------:R-:W-:Y:S01]  /*0c80*/  IMAD.IADD R8, R5, 0x1, -R8 ;  /* 0x0000000105087824 */ /* 0x000fe200078e0a08 */
[----:B------:R-:W-:Y:S01]  /*0c90*/  LEA.HI R7, R3, R2, RZ, 0x3 ;  /* 0x0000000203077211 */ /* 0x000fe200078f18ff */
[----:B------:R-:W-:Y:S01]  /*0ca0*/  IMAD.SHL.U32 R4, R4, 0x8, RZ ;  /* 0x0000000804047824 */ /* 0x000fe200078e00ff */
[----:B------:R-:W-:Y:S01]  /*0cb0*/  LEA.HI R3, R6, R9, RZ, 0x2 ;  /* 0x0000000906037211 */ /* 0x000fe200078f10ff */
[----:B------:R-:W-:Y:S01]  /*0cc0*/  IMAD R15, R8, 0x10, R15 ;  /* 0x00000010080f7824 */ /* 0x000fe200078e020f */
[----:B------:R-:W-:-:S02]  /*0cd0*/  LOP3.LUT R12, R11, 0x1ffffffe, RZ, 0xc0, !PT ;  /* 0x1ffffffe0b0c7812 */ /* 0x000fc400078ec0ff */
[----:B------:R-:W-:Y:S02]  /*0ce0*/  LOP3.LUT R11, R7, 0xfffffff8, RZ, 0xc0, !PT ;  /* 0xfffffff8070b7812 */ /* 0x000fe400078ec0ff */
[----:B------:R-:W-:Y:S01]  /*0cf0*/  LOP3.LUT R8, R3, 0x7ffffffc, RZ, 0xc0, !PT ;  /* 0x7ffffffc03087812 */ /* 0x000fe200078ec0ff */
[----:B------:R-:W-:Y:S01]  /*0d00*/  IMAD.IADD R13, R13, 0x1, -R12 ;  /* 0x000000010d0d7824 */ /* 0x000fe200078e0a0c */
[----:B------:R-:W-:Y:S01]  /*0d10*/  LEA.HI R6, R6, R9, RZ, 0x5 ;  /* 0x0000000906067211 */ /* 0x000fe200078f28ff */
[----:B------:R-:W-:Y:S01]  /*0d20*/  IMAD.IADD R11, R2, 0x1, -R11 ;  /* 0x00000001020b7824 */ /* 0x000fe200078e0a0b */
[----:B------:R-:W-:Y:S01]  /*0d30*/  LEA.HI R0, R0, R223, RZ, 0x1 ;  /* 0x000000df00007211 */ /* 0x000fe200078f08ff */
[----:B------:R-:W-:Y:S01]  /*0d40*/  IMAD.IADD R185, R9, 0x1, -R8 ;  /* 0x0000000109b97824 */ /* 0x000fe200078e0a08 */
[--C-:B------:R-:W-:Y:S01]  /*0d50*/  SHF.R.S32.HI R2, RZ, 0x2, R3.reuse ;  /* 0x00000002ff027819 */ /* 0x100fe20000011403 */
[----:B------:R-:W-:Y:S01]  /*0d60*/  IMAD.SHL.U32 R8, R11, 0x40, RZ ;  /* 0x000000400b087824 */ /* 0x000fe200078e00ff */
[----:B------:R-:W-:Y:S01]  /*0d70*/  LOP3.LUT R0, R0, 0xfffffe, RZ, 0xc0, !PT ;  /* 0x00fffffe00007812 */ /* 0x000fe200078ec0ff */
[----:B------:R-:W-:Y:S01]  /*0d80*/  IMAD.SHL.U32 R9, R7, 0x40, RZ ;  /* 0x0000004007097824 */ /* 0x000fe200078e00ff */
[----:B------:R-:W-:Y:S01]  /*0d90*/  SHF.R.S32.HI R3, RZ, 0x1f, R3 ;  /* 0x0000001fff037819 */ /* 0x000fe20000011403 */
[----:B------:R-:W-:Y:S01]  /*0da0*/  IMAD.SHL.U32 R185, R185, 0x2, RZ ;  /* 0x00000002b9b97824 */ /* 0x000fe200078e00ff */
[----:B------:R-:W-:Y:S01]  /*0db0*/  LOP3.LUT R7, R8, 0x1c0, RZ, 0xc0, !PT ;  /* 0x000001c008077812 */ /* 0x000fe200078ec0ff */
[----:B------:R-:W-:Y:S01]  /*0dc0*/  IMAD.IADD R0, R223, 0x1, -R0 ;  /* 0x00000001df007824 */ /* 0x000fe200078e0a00 */
[----:B------:R-:W-:Y:S01]  /*0dd0*/  LOP3.LUT R8, R9, 0x7ffffe00, RZ, 0xc0, !PT ;  /* 0x7ffffe0009087812 */ /* 0x000fe200078ec0ff */
[--C-:B------:R-:W-:Y:S01]  /*0de0*/  IMAD.U32 R9, R15, 0x40, R4.reuse ;  /* 0x000000400f097824 */ /* 0x100fe200078e0004 */
[----:B------:R-:W-:-:S02]  /*0df0*/  LOP3.LUT R4, R7, 0x8, R4, 0xf8, !PT ;  /* 0x0000000807047812 */ /* 0x000fc400078ef804 */
[----:B------:R-:W-:Y:S01]  /*0e00*/  SHF.R.U32.HI R7, RZ, 0x3, R7 ;  /* 0x00000003ff077819 */ /* 0x000fe20000011607 */
[----:B------:R-:W-:Y:S01]  /*0e10*/  IMAD R8, R5, 0x400, R8 ;  /* 0x0000040005087824 */ /* 0x000fe200078e0208 */
[----:B------:R0:W-:Y:S01]  /*0e20*/  STL [R1+0x54], R9 ;  /* 0x0000540901007387 */ /* 0x0001e20000100800 */
[----:B------:R-:W-:Y:S02]  /*0e30*/  LEA.HI R3, R3, R2, RZ, 0x3 ;  /* 0x0000000203037211 */ /* 0x000fe400078f18ff */
[----:B------:R-:W-:Y:S02]  /*0e40*/  LOP3.LUT R7, R4, R7, RZ, 0x3c, !PT ;  /* 0x0000000704077212 */ /* 0x000fe400078e3cff */
[----:B------:R-:W-:Y:S02]  /*0e50*/  LOP3.LUT R3, R3, 0xfffffff8, RZ, 0xc0, !PT ;  /* 0xfffffff803037812 */ /* 0x000fe400078ec0ff */
[----:B------:R-:W-:Y:S01]  /*0e60*/  R2P PR, R11, 0x6 ;  /* 0x000000060b007804 */ /* 0x000fe20000000000 */
[----:B------:R-:W-:Y:S01]  /*0e70*/  IMAD.IADD R7, R8, 0x1, R7 ;  /* 0x0000000108077824 */ /* 0x000fe200078e0207 */
[----:B------:R-:W-:Y:S01]  /*0e80*/  SHF.R.S32.HI R6, RZ, 0x5, R6 ;  /* 0x00000005ff067819 */ /* 0x000fe20000011406 */
[----:B0-----:R-:W-:-:S02]  /*0e90*/  IMAD.SHL.U32 R9, R0, 0x100, RZ ;  /* 0x0000010000097824 */ /* 0x001fc400078e00ff */
[----:B------:R-:W-:Y:S01]  /*0ea0*/  IMAD.IADD R3, R2, 0x1, -R3 ;  /* 0x0000000102037824 */ /* 0x000fe200078e0a03 */
[----:B------:R-:W-:Y:S01]  /*0eb0*/  LEA R19, R7, UR46, 0x1 ;  /* 0x0000002e07137c11 */ /* 0x000fe2000f8e08ff */
[----:B------:R-:W-:Y:S01]  /*0ec0*/  IMAD.SHL.U32 R2, R10, 0x8, RZ ;  /* 0x000000080a027824 */ /* 0x000fe200078e00ff */
[----:B------:R0:W-:Y:S01]  /*0ed0*/  STL [R1+0x50], R9 ;  /* 0x0000500901007387 */ /* 0x0001e20000100800 */
[----:B------:R-:W-:Y:S01]  /*0ee0*/  IMAD.IADD R17, R185, 0x1, R9 ;  /* 0x00000001b9117824 */ /* 0x000fe200078e0209 */
[----:B------:R-:W-:Y:S01]  /*0ef0*/  SEL R23, R23, 0xffffffc0, !P2 ;  /* 0xffffffc017177807 */ /* 0x000fe20005000000 */
[----:B------:R-:W-:Y:S02]  /*0f00*/  VIADD R191, R2, 0x40 ;  /* 0x0000004002bf7836 */ /* 0x000fe40000000000 */
[C---:B------:R-:W-:Y:S01]  /*0f10*/  VIADD R222, R17.reuse, 0x8 ;  /* 0x0000000811de7836 */ /* 0x040fe20000000000 */
[----:B------:R-:W-:Y:S01]  /*0f20*/  SHF.R.S32.HI R0, RZ, 0x1f, R17 ;  /* 0x0000001fff007819 */ /* 0x000fe20000011411 */
[----:B------:R-:W-:-:S02]  /*0f30*/  VIADD R221, R17, 0x10 ;  /* 0x0000001011dd7836 */ /* 0x000fc40000000000 */
[C---:B------:R-:W-:Y:S01]  /*0f40*/  VIADD R220, R17.reuse, 0x18 ;  /* 0x0000001811dc7836 */ /* 0x040fe20000000000 */
[----:B------:R-:W-:Y:S01]  /*0f50*/  SHF.R.S32.HI R0, RZ, 0x1f, R222 ;  /* 0x0000001fff007819 */ /* 0x000fe200000114de */
[C---:B------:R-:W-:Y:S01]  /*0f60*/  VIADD R219, R17.reuse, 0x20 ;  /* 0x0000002011db7836 */ /* 0x040fe20000000000 */
[----:B------:R-:W-:Y:S01]  /*0f70*/  SHF.R.S32.HI R4, RZ, 0x1f, R221 ;  /* 0x0000001fff047819 */ /* 0x000fe200000114dd */
[C---:B------:R-:W-:Y:S02]  /*0f80*/  VIADD R218, R17.reuse, 0x28 ;  /* 0x0000002811da7836 */ /* 0x040fe40000000000 */
[C---:B------:R-:W-:Y:S01]  /*0f90*/  VIADD R217, R17.reuse, 0x30 ;  /* 0x0000003011d97836 */ /* 0x040fe20000000000 */
[----:B------:R-:W-:Y:S01]  /*0fa0*/  SHF.R.S32.HI R0, RZ, 0x1f, R219 ;  /* 0x0000001fff007819 */ /* 0x000fe200000114db */
[C---:B------:R-:W-:Y:S01]  /*0fb0*/  VIADD R216, R17.reuse, 0x38 ;  /* 0x0000003811d87836 */ /* 0x040fe20000000000 */
[----:B------:R-:W-:Y:S01]  /*0fc0*/  SHF.R.S32.HI R4, RZ, 0x1f, R218 ;  /* 0x0000001fff047819 */ /* 0x000fe200000114da */
[----:B------:R-:W-:-:S02]  /*0fd0*/  VIADD R215, R17, 0x40 ;  /* 0x0000004011d77836 */ /* 0x000fc40000000000 */
[C---:B------:R-:W-:Y:S01]  /*0fe0*/  VIADD R214, R17.reuse, 0x48 ;  /* 0x0000004811d67836 */ /* 0x040fe20000000000 */
[----:B------:R-:W-:Y:S01]  /*0ff0*/  SHF.R.S32.HI R0, RZ, 0x1f, R216 ;  /* 0x0000001fff007819 */ /* 0x000fe200000114d8 */
[----:B------:R-:W-:Y:S01]  /*1000*/  VIADD R213, R17, 0x50 ;  /* 0x0000005011d57836 */ /* 0x000fe20000000000 */
[----:B------:R-:W-:Y:S01]  /*1010*/  SHF.R.S32.HI R4, RZ, 0x1f, R215 ;  /* 0x0000001fff047819 */ /* 0x000fe200000114d7 */
[----:B------:R-:W-:Y:S02]  /*1020*/  VIADD R184, R19, 0x26800 ;  /* 0x0002680013b87836 */ /* 0x000fe40000000000 */
        /* <DEDUP_REMOVED lines=57> */
[----:B------:R-:W-:Y:S02]  /*13c0*/  IMAD R186, R13, 0x8, R16 ;  /* 0x000000080dba7824 */ /* 0x000fe400078e0210 */
[----:B0-----:R-:W-:-:S07]  /*13d0*/  IMAD.IADD R23, R23, 0x1, R22 ;  /* 0x0000000117177824 */ /* 0x001fce00078e0216 */
.L_x_4641:
[----:B------:R-:W-:Y:S01]  /*13e0*/  ULDC.64 UR8, c[0x0][0xc88] ;  /* 0x0003220000087ab9 */ /* 0x000fe20000000a00 */
[----:B------:R-:W-:Y:S01]  /*13f0*/  ULDC.64 UR10, c[0x0][0xa18] ;  /* 0x00028600000a7ab9 */ /* 0x000fe20000000a00 */
[----:B------:R-:W-:Y:S02]  /*1400*/  UIMAD.WIDE UR8, UR7, 0x4, UR8 ;  /* 0x00000004070878a5 */ /* 0x000fe4000f8e0208 */
[----:B------:R-:W-:Y:S02]  /*1410*/  UISETP.NE.U32.AND UP1, UPT, UR10, URZ, UPT ;  /* 0x0000003f0a00728c */ /* 0x000fe4000bf25070 */
[----:B------:R-:W-:Y:S02]  /*1420*/  ULOP3.LUT UR4, UR6, 0xff000000, URZ, 0xc0, !UPT ;  /* 0xff00000006047892 */ /* 0x000fe4000f8ec03f */
[----:B0-234-:R-:W-:Y:S01]  /*1430*/  IMAD.U32 R4, RZ, RZ, UR8 ;  /* 0x00000008ff047e24 */ /* 0x01dfe2000f8e00ff */
[----:B------:R-:W-:Y:S01]  /*1440*/  ULDC UR7, c[0x0][0x424] ;  /* 0x0001090000077ab9 */ /* 0x000fe20000000800 */
[----:B------:R-:W-:Y:S01]  /*1450*/  IMAD.U32 R5, RZ, RZ, UR9 ;  /* 0x00000009ff057e24 */ /* 0x000fe2000f8e00ff */
        /* <DEDUP_REMOVED lines=16> */
[----:B-1----:R-:W-:-:S03]  /*1560*/  IMAD.U32 R6, RZ, RZ, UR10 ;  /* 0x0000000aff067e24 */ /* 0x002fc6000f8e00ff */
[----:B------:R-:W-:Y:S01]  /*1570*/  IMAD.U32 R7, RZ, RZ, UR11 ;  /* 0x0000000bff077e24 */ /* 0x000fe2000f8e00ff */
[----:B------:R-:W2:Y:S01]  /*1580*/  @P0 LDG.E R4, desc[UR40][R4.64] ;  /* 0x0000002804040981 */ /* 0x000ea2000c1e1900 */
[----:B------:R-:W-:Y:S01]  /*1590*/  UISETP.NE.U32.AND UP0, UPT, UR8, URZ, UPT ;  /* 0x0000003f0800728c */ /* 0x000fe2000bf05070 */
[----:B------:R-:W-:Y:S02]  /*15a0*/  ULDC.64 UR10, c[0x0][0xa20] ;  /* 0x00028800000a7ab9 */ /* 0x000fe40000000a00 */
[----:B------:R-:W3:Y:S01]  /*15b0*/  @P2 LDG.E R6, desc[UR40][R6.64] ;  /* 0x0000002806062981 */ /* 0x000ee2000c1e1900 */
[----:B------:R-:W-:Y:S01]  /*15c0*/  UISETP.NE.AND.EX UP0, UPT, UR9, URZ, UPT, UP0 ;  /* 0x0000003f0900728c */ /* 0x000fe2000bf05300 */
[----:B------:R-:W-:Y:S01]  /*15d0*/  ISETP.NE.U32.AND P1, PT, RZ, UR10, PT ;  /* 0x0000000aff007c0c */ /* 0x000fe2000bf25070 */
[----:B------:R-:W-:Y:S02]  /*15e0*/  ULOP3.LUT UR43, UR6, 0xff0000, URZ, 0xc0, !UPT ;  /* 0x00ff0000062b7892 */ /* 0x000fe4000f8ec03f */
[----:B------:R-:W-:Y:S01]  /*15f0*/  USHF.R.U32.HI UR4, URZ, 0x8, UR4 ;  /* 0x000000083f047899 */ /* 0x000fe20008011604 */
[----:B------:R-:W-:Y:S01]  /*1600*/  ISETP.NE.AND.EX P1, PT, RZ, UR11, PT, P1 ;  /* 0x0000000bff007c0c */ /* 0x000fe2000bf25310 */
        /* <DEDUP_REMOVED lines=23> */
.L_x_4581:
[----:B------:R-:W-:Y:S05]  /*1780*/  @!P1 BRA `(.L_x_4582) ;  /* 0x00000000001c9947 */ /* 0x000fea0003800000 */
[----:B------:R-:W-:-:S04]  /*1790*/  ULEA UR4, UP0, UR45, UR10, 0x2 ;  /* 0x0000000a2d047291 */ /* 0x000fc8000f80103f */
[----:B------:R-:W-:Y:S02]  /*17a0*/  ULEA.HI.X UR6, UR45, UR11, UR44, 0x2, UP0 ;  /* 0x0000000b2d067291 */ /* 0x000fe400080f142c */
[----:B------:R-:W-:-:S04]  /*17b0*/  IMAD.U32 R4, RZ, RZ, UR4 ;  /* 0x00000004ff047e24 */ /* 0x000fc8000f8e00ff */
[----:B------:R-:W-:-:S05]  /*17c0*/  IMAD.U32 R5, RZ, RZ, UR6 ;  /* 0x00000006ff057e24 */ /* 0x000fca000f8e00ff */
[----:B------:R-:W2:Y:S02]  /*17d0*/  LDG.E R4, desc[UR40][R4.64] ;  /* 0x0000002804047981 */ /* 0x000ea4000c1e1900 */
[----:B--2---:R-:W-:Y:S01]  /*17e0*/  R2UR UR4, R4 ;  /* 0x00000000040472ca */ /* 0x004fe200000e0000 */
[----:B------:R-:W-:-:S14]  /*17f0*/  BRA `(.L_x_4583) ;  /* 0x0000000000347947 */ /* 0x000fdc0003800000 */
.L_x_4582:
        /* <DEDUP_REMOVED lines=13> */
.L_x_4583:
[----:B------:R-:W-:Y:S02]  /*18d0*/  UISETP.NE.AND UP0, UPT, UR48, 0x1, UPT ;  /* 0x000000013000788c */ /* 0x000fe4000bf05270 */
[----:B------:R-:W-:Y:S02]  /*18e0*/  UIADD3 UR51, -UR51, UR4, URZ ;  /* 0x0000000433337290 */ /* 0x000fe4000fffe13f */
        /* <DEDUP_REMOVED lines=10> */
[----:B------:R-:W-:Y:S02]  /*1990*/  UIADD3 UR51, UR51, 0x40, -UR52 ;  /* 0x0000004033337890 */ /* 0x000fe4000fffe834 */
[----:B------:R-:W-:-:S07]  /*19a0*/  ULOP3.LUT UR20, UR43, 0xff, URZ, 0xc0, !UPT ;  /* 0x000000ff2b147892 */ /* 0x000fce000f8ec03f */
[----:B------:R-:W-:Y:S01]  /*19b0*/  @UP0 ULDC UR4, c[0x0][0x44c] ;  /* 0x0001130000040ab9 */ /* 0x000fe20000000800 */
[----:B------:R-:W-:Y:S01]  /*19c0*/  @UP0 ULDC UR8, c[0x0][0x450] ;  /* 0x0001140000080ab9 */ /* 0x000fe20000000800 */
[----:B------:R-:W-:-:S04]  /*19d0*/  UIMAD.WIDE.U32 UR4, UR6, UR4, URZ ;  /* 0x00000004060472a5 */ /* 0x000fc8000f8e003f */
[----:B------:R-:W-:-:S04]  /*19e0*/  @UP0 USHF.R.U32.HI UR6, URZ, UR8, UR5 ;  /* 0x000000083f060299 */ /* 0x000fc80008011605 */
[----:B------:R-:W-:-:S04]  /*19f0*/  UIADD3 UR6, UR51, UR6, URZ ;  /* 0x0000000633067290 */ /* 0x000fc8000fffe03f */
[----:B------:R-:W-:-:S04]  /*1a00*/  USHF.R.S32.HI UR4, URZ, 0x1f, UR6 ;  /* 0x0000001f3f047899 */ /* 0x000fc80008011406 */
[----:B------:R-:W-:-:S04]  /*1a10*/  ULEA.HI UR4, UR4, UR6, URZ, 0x6 ;  /* 0x0000000604047291 */ /* 0x000fc8000f8f303f */
[----:B------:R-:W-:-:S04]  /*1a20*/  USHF.R.S32.HI UR4, URZ, 0x6, UR4 ;  /* 0x000000063f047899 */ /* 0x000fc80008011404 */
[----:B------:R-:W-:-:S04]  /*1a30*/  UISETP.LT.AND UP0, UPT, UR7, UR4, UPT ;  /* 0x000000040700728c */ /* 0x000fc8000bf01270 */
[----:B------:R-:W-:-:S03]  /*1a40*/  USEL UR9, UR7, UR4, UP0 ;  /* 0x0000000407097287 */ /* 0x000fc60008000000 */
[----:B------:R-:W-:Y:S01]  /*1a50*/  UMOV UR4, URZ ;  /* 0x0000003f00047c82 */ /* 0x000fe20008000000 */
[----:B------:R-:W-:-:S06]  /*1a60*/  UISETP.GE.AND UP0, UPT, UR9, 0x1, UPT ;  /* 0x000000010900788c */ /* 0x000fcc000bf06270 */
[----:B------:R-:W-:-:S13]  /*1a70*/  PLOP3.LUT P0, PT, PT, PT, UP0, 0x80, 0x0 ;  /* 0x000000000000781c */ /* 0x000fda0003f0f008 */
[----:B------:R-:W-:Y:S05]  /*1a80*/  @!P0 BRA `(.L_x_4585) ;  /* 0x0000000000908947 */ /* 0x000fea0003800000 */
[----:B------:R-:W-:Y:S01]  /*1a90*/  USHF.R.U32.HI UR10, URZ, 0x10, UR43 ;  /* 0x000000103f0a7899 */ /* 0x000fe2000801162b */
[----:B------:R-:W-:-:S03]  /*1aa0*/  UMOV UR4, URZ ;  /* 0x0000003f00047c82 */ /* 0x000fc60008000000 */
[----:B------:R-:W-:-:S11]  /*1ab0*/  UISETP.NE.AND UP0, UPT, UR10, URZ, UPT ;  /* 0x0000003f0a00728c */ /* 0x000fd6000bf05270 */
[----:B------:R-:W-:Y:S02]  /*1ac0*/  @!UP0 ULDC UR10, c[0x0][0x9f0] ;  /* 0x00027c00000a8ab9 */ /* 0x000fe40000000800 */
[----:B------:R-:W-:Y:S01]  /*1ad0*/  IMAD.U32 R4, RZ, RZ, UR10 ;  /* 0x0000000aff047e24 */ /* 0x000fe2000f8e00ff */
[----:B------:R-:W-:-:S04]  /*1ae0*/  UIADD3 UR6, UR10, -0x1, UR9 ;  /* 0xffffffff0a067890 */ /* 0x000fc8000fffe009 */
        /* <DEDUP_REMOVED lines=30> */
.L_x_4585:
        /* <DEDUP_REMOVED lines=91> */
.L_x_4587:
[----:B------:R-:W-:Y:S01]  /*2280*/  ULEA UR23, UR37, UR46, 0x3 ;  /* 0x0000002e25177291 */ /* 0x000fe2000f8e183f */
[----:B------:R-:W-:-:S05]  /*2290*/  IMAD.U32 R0, RZ, RZ, UR38 ;  /* 0x00000026ff007e24 */ /* 0x000fca000f8e00ff */
[----:B------:R-:W-:-:S04]  /*22a0*/  SHF.L.U32 R0, R0, 0x1f, RZ ;  /* 0x0000001f00007819 */ /* 0x000fc800000006ff */
[----:B------:R-:W0:Y:S02]  /*22b0*/  SYNCS.PHASECHK.TRANS64.TRYWAIT P1, [UR23+0x28c50], R0 ;  /* 0x028c5000ff0075a7 */ /* 0x000e240008020157 */
[----:B0-----:R-:W-:Y:S05]  /*22c0*/  @!P1 BRA `(.L_x_4588) ;  /* 0x0000014c000c9947 */ /* 0x001fea0003800000 */
.L_x_4784:
        /* <DEDUP_REMOVED lines=46> */
.L_x_4594:
        /* <DEDUP_REMOVED lines=144> */
.L_x_4590:
[----:B------:R-:W-:Y:S01]  /*2eb0*/  ULEA UR23, UR37, UR46, 0x3 ;  /* 0x0000002e25177291 */ /* 0x000fe2000f8e183f */
[----:B------:R-:W-:-:S05]  /*2ec0*/  IMAD.U32 R0, RZ, RZ, UR38 ;  /* 0x00000026ff007e24 */ /* 0x000fca000f8e00ff */
[----:B------:R-:W-:-:S04]  /*2ed0*/  SHF.L.U32 R0, R0, 0x1f, RZ ;  /* 0x0000001f00007819 */ /* 0x000fc800000006ff */
[----:B------:R0:W1:Y:S01]  /*2ee0*/  SYNCS.PHASECHK.TRANS64.TRYWAIT P1, [UR23+0x28c50], R0 ;  /* 0x028c5000ff0075a7 */ /* 0x0000620008020157 */
[----:B------:R-:W-:Y:S05]  /*2ef0*/  @!P0 BRA `(.L_x_4591) ;  /* 0x0000000000048947 */ /* 0x000fea0003800000 */
[----:B------:R-:W-:Y:S01]  /*2f00*/  BPT.TRAP 0x1 ;  /* 0x000000040000795c */ /* 0x000fe20000300000 */
.L_x_4591:
[----:B-1----:R-:W-:Y:S05]  /*2f10*/  @P1 BRA `(.L_x_4592) ;  /* 0x0000000000081947 */ /* 0x002fea0003800000 */
[----:B------:R-:W1:Y:S02]  /*2f20*/  SYNCS.PHASECHK.TRANS64.TRYWAIT P1, [UR23+0x28c50], R0 ;  /* 0x028c5000ff0075a7 */ /* 0x000e640008020157 */
[----:B-1----:R-:W-:Y:S05]  /*2f30*/  @!P1 BRA `(.L_x_4593) ;  /* 0x0000014000089947 */ /* 0x002fea0003800000 */
.L_x_4592:
        /* <DEDUP_REMOVED lines=30> */
.L_x_4589:
[----:B------:R-:W-:Y:S01]  /*3120*/  BAR.SYNC.DEFER_BLOCKING 0xe, 0x100 ;  /* 0x0384000000007b1d */ /* 0x000fe20000010000 */
[----:B------:R-:W-:Y:S01]  /*3130*/  IMAD.U32 R3, RZ, RZ, UR37 ;  /* 0x00000025ff037e24 */ /* 0x000fe2000f8e00ff */
[----:B------:R-:W-:Y:S01]  /*3140*/  UIADD3 UR37, UR37, 0x1, URZ ;  /* 0x0000000125257890 */ /* 0x000fe2000fffe03f */
[----:B------:R-:W-:Y:S02]  /*3150*/  PLOP3.LUT P0, PT, PT, PT, PT, 0x8, 0x0 ;  /* 0x000000000000781c */ /* 0x000fe40003f0e170 */
[----:B------:R-:W-:Y:S01]  /*3160*/  CS2R R12, SRZ ;  /* 0x00000000000c7805 */ /* 0x000fe2000001ff00 */
        /* <DEDUP_REMOVED lines=138> */
.L_x_4584:
        /* <DEDUP_REMOVED lines=55> */
.L_x_4595:
        /* <DEDUP_REMOVED lines=104> */
.L_x_4596:
        /* <DEDUP_REMOVED lines=12> */
.L_x_4785:
[----:B------:R-:W-:Y:S05]  /*44c0*/  @!P0 BRA `(.L_x_4598) ;  /* 0x0000000000048947 */ /* 0x000fea0003800000 */
[----:B------:R-:W-:Y:S01]  /*44d0*/  BPT.TRAP 0x1 ;  /* 0x000000040000795c */ /* 0x000fe20000300000 */
.L_x_4598:
[----:B------:R-:W-:Y:S02]  /*44e0*/  IMAD.U32 R7, RZ, RZ, UR37 ;  /* 0x00000025ff077e24 */ /* 0x000fe4000f8e00ff */
[----:B------:R-:W-:-:S03]  /*44f0*/  IMAD.U32 R8, RZ, RZ, UR38 ;  /* 0x00000026ff087e24 */ /* 0x000fc6000f8e00ff */
[----:B------:R-:W-:Y:S02]  /*4500*/  LEA R7, R7, UR46, 0x3 ;  /* 0x0000002e07077c11 */ /* 0x000fe4000f8e18ff */
[----:B------:R-:W-:-:S04]  /*4510*/  SHF.L.U32 R8, R8, 0x1f, RZ ;  /* 0x0000001f08087819 */ /* 0x000fc800000006ff */
[----:B------:R1:W2:Y:S01]  /*4520*/  SYNCS.PHASECHK.TRANS64.TRYWAIT P1, [R7+URZ+0x28c30], R8 ;  /* 0x028c3008070075a7 */ /* 0x0002a2000802017f */
[----:B------:R-:W-:Y:S05]  /*4530*/  @!P0 BRA `(.L_x_4599) ;  /* 0x0000000000048947 */ /* 0x000fea0003800000 */
[----:B------:R-:W-:Y:S01]  /*4540*/  BPT.TRAP 0x1 ;  /* 0x000000040000795c */ /* 0x000fe20000300000 */
.L_x_4599:
[----:B--2---:R-:W-:Y:S05]  /*4550*/  @P1 BRA `(.L_x_4600) ;  /* 0x0000000000081947 */ /* 0x004fea0003800000 */
[----:B------:R-:W2:Y:S02]  /*4560*/  SYNCS.PHASECHK.TRANS64.TRYWAIT P1, [R7+URZ+0x28c30], R8 ;  /* 0x028c3008070075a7 */ /* 0x000ea4000802017f */
[----:B--2---:R-:W-:Y:S05]  /*4570*/  @!P1 BRA `(.L_x_4601) ;  /* 0x0000012800a89947 */ /* 0x004fea0003800000 */
.L_x_4600:
        /* <DEDUP_REMOVED lines=19> */
[----:B------:R-:W-:Y:S01]  /*46b0*/  LOP3.LUT R18, R18, 0xfffff7ff, RZ, 0xc0, !PT ;  /* 0xfffff7ff12127812 */ /* 0x000fe200078ec0ff */
[----:B------:R-:W-:Y:S01]  /*46c0*/  UMOV UR11, 0x40000040 ;  /* 0x40000040000b7882 */ /* 0x000fe20000000000 */
[----:B------:R-:W-:Y:S01]  /*46d0*/  UMOV UR9, 0x40000040 ;  /* 0x4000004000097882 */ /* 0x000fe20000000000 */
[----:B------:R-:W-:-:S02]  /*46e0*/  ULEA UR18, UR37, UR18, 0x9 ;  /* 0x0000001225127291 */ /* 0x000fc4000f8e483f */
[----:B------:R-:W-:Y:S02]  /*46f0*/  ULOP3.LUT UR16, UR4, 0x10000, URZ, 0xfc, !UPT ;  /* 0x0001000004107892 */ /* 0x000fe4000f8efc3f */
[----:B------:R-:W-:Y:S02]  /*4700*/  UIADD3 UR6, UR18, 0x2, URZ ;  /* 0x0000000212067890 */ /* 0x000fe4000fffe03f */
[----:B------:R-:W-:Y:S02]  /*4710*/  UIADD3 UR4, UR16, 0x2, URZ ;  /* 0x0000000210047890 */ /* 0x000fe4000fffe03f */
[----:B------:R-:W-:Y:S02]  /*4720*/  UIADD3 UR10, UR18, 0x4, URZ ;  /* 0x00000004120a7890 */ /* 0x000fe4000fffe03f */
[----:B------:R-:W-:Y:S02]  /*4730*/  UIADD3 UR8, UR16, 0x4, URZ ;  /* 0x0000000410087890 */ /* 0x000fe4000fffe03f */
[----:B------:R-:W-:Y:S01]  /*4740*/  HGMMA.64x64x16.F32 R24, gdesc[UR16], RZ, !UPT, gsb0 ;  /* 0x00e00000101879f0 */ /* 0x000fe2000c0008ff */
[----:B------:R-:W-:-:S02]  /*4750*/  UIADD3 UR14, UR18, 0x6, URZ ;  /* 0x00000006120e7890 */ /* 0x000fc4000fffe03f */
[----:B------:R-:W-:Y:S01]  /*4760*/  UIADD3 UR12, UR16, 0x6, URZ ;  /* 0x00000006100c7890 */ /* 0x000fe2000fffe03f */
[----:B------:R-:W-:Y:S01]  /*4770*/  UMOV UR15, 0x40000040 ;  /* 0x40000040000f7882 */ /* 0x000fe20000000000 */
[----:B------:R-:W-:Y:S01]  /*4780*/  UMOV UR13, 0x40000040 ;  /* 0x40000040000d7882 */ /* 0x000fe20000000000 */
[----:B------:R-:W-:Y:S02]  /*4790*/  WARPGROUP.DEPBAR.LE gsb0, 0x0 ;  /* 0x00008000000079c5 */ /* 0x000fe40000010000 */
[----:B------:R-:W-:-:S06]  /*47a0*/  WARPGROUP.ARRIVE ;  /* 0x00000000000079c5 */ /* 0x000fcc0000000000 */
[----:B------:R-:W-:Y:S01]  /*47b0*/  HGMMA.64x64x16.F32 R24, gdesc[UR4], R24, gsb0 ;  /* 0x00e00000041879f0 */ /* 0x000fe20008000818 */
[----:B------:R-:W-:Y:S02]  /*47c0*/  ULDC UR6, c[0x0][0x448] ;  /* 0x0001120000067ab9 */ /* 0x000fe40000000800 */
[----:B------:R-:W-:-:S06]  /*47d0*/  UISETP.NE.AND UP0, UPT, UR6, 0x1, UPT ;  /* 0x000000010600788c */ /* 0x000fcc000bf05270 */
[----:B------:R-:W-:-:S05]  /*47e0*/  PLOP3.LUT P2, PT, PT, PT, UP0, 0x80, 0x0 ;  /* 0x000000000000781c */ /* 0x000fca0003f4f008 */
[----:B------:R-:W-:-:S08]  /*47f0*/  @UP0 ULDC UR6, c[0x0][0x44c] ;  /* 0x0001130000060ab9 */ /* 0x000fd00000000800 */
[----:B------:R-:W-:Y:S01]  /*4800*/  @P2 IMAD.HI.U32 R4, R0, UR6, RZ ;  /* 0x0000000600042c27 */ /* 0x000fe2000f8e00ff */
[----:B------:R-:W-:Y:S01]  /*4810*/  @UP0 ULDC UR6, c[0x0][0x450] ;  /* 0x0001140000060ab9 */ /* 0x000fe20000000800 */
[----:B------:R-:W-:-:S03]  /*4820*/  @P2 LOP3.LUT R18, R18, 0x800, RZ, 0xfc, !PT ;  /* 0x0000080012122812 */ /* 0x000fc600078efcff */
[----:B------:R-:W-:Y:S01]  /*4830*/  @P2 SHF.R.U32.HI R0, RZ, UR6, R4 ;  /* 0x00000006ff002c19 */ /* 0x000fe20008011604 */
[----:B------:R-:W-:Y:S02]  /*4840*/  UMOV UR6, 0xffffffc0 ;  /* 0xffffffc000067882 */ /* 0x000fe40000000000 */
[----:B------:R-:W-:Y:S02]  /*4850*/  UIMAD UR6, UR53, UR6, 0x40 ;  /* 0x00000040350674a4 */ /* 0x000fe4000f8e0206 */
[----:B------:R-:W0:Y:S02]  /*4860*/  SHFL.IDX PT, R6, R0, 0x1, 0x1c1f ;  /* 0x003c1f0000067f89 */ /* 0x000e2400000e0000 */
[----:B------:R-:W-:Y:S02]  /*4870*/  UIADD3 UR7, UR51, 0x1, UR6 ;  /* 0x0000000133077890 */ /* 0x000fe4000fffe006 */
[----:B------:R-:W-:Y:S01]  /*4880*/  IMAD.U32 R4, RZ, RZ, UR6 ;  /* 0x00000006ff047e24 */ /* 0x000fe2000f8e00ff */
[----:B------:R-:W3:Y:S04]  /*4890*/  SHFL.IDX PT, R0, R0, RZ, 0x1c1f ;  /* 0x001c1fff00007589 */ /* 0x000ee800000e0000 */
[----:B------:R-:W-:Y:S01]  /*48a0*/  IADD3 R4, -R185, UR51, R4 ;  /* 0x00000033b9047c10 */ /* 0x000fe2000fffe104 */
[----:B------:R-:W-:-:S02]  /*48b0*/  WARPGROUP.DEPBAR.LE gsb0, 0x0 ;  /* 0x00008000000079c5 */ /* 0x000fc40000010000 */
[----:B------:R-:W-:-:S06]  /*48c0*/  WARPGROUP.ARRIVE ;  /* 0x00000000000079c5 */ /* 0x000fcc0000000000 */
[----:B------:R-:W-:Y:S01]  /*48d0*/  HGMMA.64x64x16.F32 R24, gdesc[UR8], R24, gsb0 ;  /* 0x00e00000081879f0 */ /* 0x000fe20008000818 */
[----:B------:R-:W-:Y:S02]  /*48e0*/  ULDC UR10, c[0x0][0x9d8] ;  /* 0x00027600000a7ab9 */ /* 0x000fe40000000800 */
        /* <DEDUP_REMOVED lines=18> */
[----:B----4-:R-:W-:-:S02]  /*4a10*/  IMAD.U32 R30, RZ, RZ, UR7 ;  /* 0x00000007ff1e7e24 */ /* 0x010fc4000f8e00ff */
[----:B------:R-:W-:Y:S01]  /*4a20*/  FMUL.FTZ R50, R50, UR10 ;  /* 0x0000000a32327c20 */ /* 0x000fe20008410000 */
[----:B------:R-:W-:Y:S01]  /*4a30*/  FMUL.FTZ R51, R51, UR10 ;  /* 0x0000000a33337c20 */ /* 0x000fe20008410000 */
[----:B------:R-:W-:Y:S01]  /*4a40*/  FMUL.FTZ R54, R54, UR10 ;  /* 0x0000000a36367c20 */ /* 0x000fe20008410000 */
[----:B------:R-:W-:Y:S01]  /*4a50*/  FMUL.FTZ R55, R55, UR10 ;  /* 0x0000000a37377c20 */ /* 0x000fe20008410000 */
[----:B------:R-:W-:Y:S01]  /*4a60*/  IADD3 R5, R30, -UR52, -R185 ;  /* 0x800000341e057c10 */ /* 0x000fe2000fffe8b9 */
[----:B------:R-:W-:Y:S01]  /*4a70*/  FMUL.FTZ R24, R24, UR10 ;  /* 0x0000000a18187c20 */ /* 0x000fe20008410000 */
[----:B------:R5:W4:Y:S01]  /*4a80*/  MUFU.TANH R9, R27 ;  /* 0x0000001b00097308 */ /* 0x000b220000002400 */
[----:B------:R-:W-:Y:S01]  /*4a90*/  FMUL.FTZ R25, R25, UR10 ;  /* 0x0000000a19197c20 */ /* 0x000fe20008410000 */
[----:B0-----:R-:W-:Y:S01]  /*4aa0*/  VIADDMNMX R6, R6, R5, R4, PT ;  /* 0x0000000506067246 */ /* 0x001fe20003800104 */
[----:B------:R-:W-:Y:S01]  /*4ab0*/  FMUL.FTZ R28, R28, UR10 ;  /* 0x0000000a1c1c7c20 */ /* 0x000fe20008410000 */
[----:B------:R-:W-:Y:S01]  /*4ac0*/  FMUL.FTZ R29, R29, UR10 ;  /* 0x0000000a1d1d7c20 */ /* 0x000fe20008410000 */
[----:B------:R-:W-:Y:S01]  /*4ad0*/  FMUL.FTZ R32, R32, UR10 ;  /* 0x0000000a20207c20 */ /* 0x000fe20008410000 */
[C---:B------:R-:W-:Y:S01]  /*4ae0*/  ISETP.GT.AND P2, PT, R6.reuse, RZ, PT ;  /* 0x000000ff0600720c */ /* 0x040fe20003f44270 */
[----:B------:R-:W-:Y:S01]  /*4af0*/  FMUL.FTZ R33, R33, UR10 ;  /* 0x0000000a21217c20 */ /* 0x000fe20008410000 */
[----:B------:R0:W1:Y:S01]  /*4b00*/  MUFU.TANH R11, R31 ;  /* 0x0000001f000b7308 */ /* 0x0000620000002400 */
[----:B------:R-:W-:Y:S01]  /*4b10*/  ISETP.GT.AND P3, PT, R6, 0x1, PT ;  /* 0x000000010600780c */ /* 0x000fe20003f64270 */
[----:B------:R-:W-:Y:S01]  /*4b20*/  FMUL.FTZ R36, R36, UR10 ;  /* 0x0000000a24247c20 */ /* 0x000fe20008410000 */
[----:B------:R-:W-:Y:S01]  /*4b30*/  ISETP.GT.AND P4, PT, R6, 0x8, PT ;  /* 0x000000080600780c */ /* 0x000fe20003f84270 */
[----:B------:R-:W-:Y:S01]  /*4b40*/  FMUL.FTZ R37, R37, UR10 ;  /* 0x0000000a25257c20 */ /* 0x000fe20008410000 */
[----:B-----5:R-:W-:Y:S01]  /*4b50*/  FSEL R27, R26, -INF , P2 ;  /* 0xff8000001a1b7808 */ /* 0x020fe20001000000 */
[----:B------:R-:W-:Y:S01]  /*4b60*/  FMUL.FTZ R40, R40, UR10 ;  /* 0x0000000a28287c20 */ /* 0x000fe20008410000 */
[----:B------:R-:W-:Y:S01]  /*4b70*/  ISETP.GT.AND P2, PT, R6, 0x9, PT ;  /* 0x000000090600780c */ /* 0x000fe20003f44270 */
[----:B------:R1:W5:Y:S01]  /*4b80*/  MUFU.TANH R12, R34 ;  /* 0x00000022000c7308 */ /* 0x0003620000002400 */
[----:B----4-:R-:W-:Y:S01]  /*4b90*/  FSEL R30, R9, -INF , P3 ;  /* 0xff800000091e7808 */ /* 0x010fe20001800000 */
[----:B------:R-:W-:Y:S01]  /*4ba0*/  FMUL.FTZ R41, R41, UR10 ;  /* 0x0000000a29297c20 */ /* 0x000fe20008410000 */
[----:B0-----:R-:W-:Y:S01]  /*4bb0*/  FSEL R31, R10, -INF , P4 ;  /* 0xff8000000a1f7808 */ /* 0x001fe20002000000 */
[----:B------:R-:W-:Y:S01]  /*4bc0*/  FMUL.FTZ R44, R44, UR10 ;  /* 0x0000000a2c2c7c20 */ /* 0x000fe20008410000 */
[----:B------:R-:W-:Y:S01]  /*4bd0*/  FMNMX.FTZ R10, R27, R30, !PT ;  /* 0x0000001e1b0a7209 */ /* 0x000fe20007810000 */
[----:B------:R-:W-:Y:S01]  /*4be0*/  FMUL.FTZ R45, R45, UR10 ;  /* 0x0000000a2d2d7c20 */ /* 0x000fe20008410000 */
[----:B------:R-:W-:Y:S01]  /*4bf0*/  ISETP.GT.AND P3, PT, R6, 0x10, PT ;  /* 0x000000100600780c */ /* 0x000fe20003f64270 */
[----:B------:R5:W0:Y:S01]  /*4c00*/  MUFU.TANH R13, R35 ;  /* 0x00000023000d7308 */ /* 0x000a220000002400 */
[----:B-1----:R-:W-:Y:S01]  /*4c10*/  FSEL R34, R11, -INF , P2 ;  /* 0xff8000000b227808 */ /* 0x002fe20001000000 */
[----:B------:R-:W-:Y:S01]  /*4c20*/  FMUL.FTZ R48, R48, UR10 ;  /* 0x0000000a30307c20 */ /* 0x000fe20008410000 */
[----:B------:R-:W-:Y:S01]  /*4c30*/  FMNMX.FTZ R9, R31, R10, !PT ;  /* 0x0000000a1f097209 */ /* 0x000fe20007810000 */
[----:B------:R-:W-:Y:S01]  /*4c40*/  FMUL.FTZ R49, R49, UR10 ;  /* 0x0000000a31317c20 */ /* 0x000fe20008410000 */
[----:B------:R-:W-:Y:S01]  /*4c50*/  ISETP.GT.AND P2, PT, R6, 0x11, PT ;  /* 0x000000110600780c */ /* 0x000fe20003f44270 */
[----:B------:R-:W-:Y:S01]  /*4c60*/  FMUL.FTZ R52, R52, UR10 ;  /* 0x0000000a34347c20 */ /* 0x000fe20008410000 */
[----:B------:R-:W-:Y:S01]  /*4c70*/  FMNMX.FTZ R10, R34, R9, !PT ;  /* 0x00000009220a7209 */ /* 0x000fe20007810000 */
[----:B------:R0:W1:Y:S01]  /*4c80*/  MUFU.TANH R14, R38 ;  /* 0x00000026000e7308 */ /* 0x0000620000002400 */
[----:B-----5:R-:W-:Y:S01]  /*4c90*/  FSEL R35, R12, -INF , P3 ;  /* 0xff8000000c237808 */ /* 0x020fe20001800000 */
[----:B------:R-:W-:Y:S01]  /*4ca0*/  FMUL.FTZ R53, R53, UR10 ;  /* 0x0000000a35357c20 */ /* 0x000fe20008410000 */
[----:B------:R-:W-:Y:S01]  /*4cb0*/  ISETP.GT.AND P3, PT, R6, 0x18, PT ;  /* 0x000000180600780c */ /* 0x000fe20003f64270 */
[----:B------:R-:W-:Y:S01]  /*4cc0*/  ULDC UR10, c[0x0][0x988] ;  /* 0x00026200000a7ab9 */ /* 0x000fe20000000800 */
[----:B------:R-:W-:-:S02]  /*4cd0*/  FMNMX.FTZ R9, R35, R10, !PT ;  /* 0x0000000a23097209 */ /* 0x000fc40007810000 */
[----:B---3--:R-:W-:Y:S01]  /*4ce0*/  VIADDMNMX R4, R0, R5, R4, PT ;  /* 0x0000000500047246 */ /* 0x008fe20003800104 */
[----:B------:R1:W3:Y:S01]  /*4cf0*/  MUFU.TANH R15, R39 ;  /* 0x00000027000f7308 */ /* 0x0002e20000002400 */
[----:B0-----:R-:W-:Y:S02]  /*4d00*/  FSEL R38, R13, -INF , P2 ;  /* 0xff8000000d267808 */ /* 0x001fe40001000000 */
[----:B------:R-:W-:Y:S02]  /*4d10*/  ISETP.GT.AND P2, PT, R6, 0x19, PT ;  /* 0x000000190600780c */ /* 0x000fe40003f44270 */
[----:B------:R-:W-:Y:S02]  /*4d20*/  FMNMX.FTZ R10, R38, R9, !PT ;  /* 0x00000009260a7209 */ /* 0x000fe40007810000 */
[----:B------:R-:W-:Y:S01]  /*4d30*/  ISETP.GT.AND P4, PT, R4, 0x8, PT ;  /* 0x000000080400780c */ /* 0x000fe20003f84270 */
[----:B------:R3:W0:Y:S01]  /*4d40*/  MUFU.TANH R20, R42 ;  /* 0x0000002a00147308 */ /* 0x0006220000002400 */
[----:B-1----:R-:W-:-:S02]  /*4d50*/  FSEL R39, R14, -INF , P3 ;  /* 0xff8000000e277808 */ /* 0x002fc40001800000 */
[----:B------:R-:W-:Y:S02]  /*4d60*/  ISETP.GT.AND P3, PT, R6, 0x20, PT ;  /* 0x000000200600780c */ /* 0x000fe40003f64270 */
[----:B------:R-:W-:Y:S02]  /*4d70*/  FMNMX.FTZ R9, R39, R10, !PT ;  /* 0x0000000a27097209 */ /* 0x000fe40007810000 */
[----:B------:R-:W-:Y:S01]  /*4d80*/  ISETP.GT.AND P5, PT, R4, 0x20, PT ;  /* 0x000000200400780c */ /* 0x000fe20003fa4270 */
[----:B------:R0:W1:Y:S01]  /*4d90*/  MUFU.TANH R21, R43 ;  /* 0x0000002b00157308 */ /* 0x0000620000002400 */
[----:B---3--:R-:W-:Y:S02]  /*4da0*/  FSEL R42, R15, -INF , P2 ;  /* 0xff8000000f2a7808 */ /* 0x008fe40001000000 */
[----:B------:R-:W-:Y:S02]  /*4db0*/  ISETP.GT.AND P2, PT, R6, 0x21, PT ;  /* 0x000000210600780c */ /* 0x000fe40003f44270 */
[----:B------:R-:W-:-:S03]  /*4dc0*/  FMNMX.FTZ R10, R42, R9, !PT ;  /* 0x000000092a0a7209 */ /* 0x000fc60007810000 */
[----:B------:R1:W3:Y:S01]  /*4dd0*/  MUFU.TANH R56, R46 ;  /* 0x0000002e00387308 */ /* 0x0002e20000002400 */
[----:B0-----:R-:W-:Y:S02]  /*4de0*/  FSEL R43, R20, -INF , P3 ;  /* 0xff800000142b7808 */ /* 0x001fe40001800000 */
[----:B------:R-:W-:Y:S02]  /*4df0*/  ISETP.GT.AND P3, PT, R6, 0x28, PT ;  /* 0x000000280600780c */ /* 0x000fe40003f64270 */
[----:B------:R-:W-:-:S03]  /*4e00*/  FMNMX.FTZ R9, R43, R10, !PT ;  /* 0x0000000a2b097209 */ /* 0x000fc60007810000 */
[----:B------:R3:W0:Y:S01]  /*4e10*/  MUFU.TANH R26, R47 ;  /* 0x0000002f001a7308 */ /* 0x0006220000002400 */
[----:B-1----:R-:W-:Y:S02]  /*4e20*/  FSEL R46, R21, -INF , P2 ;  /* 0xff800000152e7808 */ /* 0x002fe40001000000 */
[----:B------:R-:W-:Y:S02]  /*4e30*/  ISETP.GT.AND P2, PT, R6, 0x29, PT ;  /* 0x000000290600780c */ /* 0x000fe40003f44270 */
[----:B------:R-:W-:-:S03]  /*4e40*/  FMNMX.FTZ R10, R46, R9, !PT ;  /* 0x000000092e0a7209 */ /* 0x000fc60007810000 */
        /* <DEDUP_REMOVED lines=16> */
[----:B------:R-:W3:Y:S01]  /*4f50*/  MUFU.TANH R24, R24 ;  /* 0x0000001800187308 */ /* 0x000ee20000002400 */
[----:B0-----:R-:W-:Y:S02]  /*4f60*/  FSEL R55, R13, -INF , P3 ;  /* 0xff8000000d377808 */ /* 0x001fe40001800000 */
[----:B------:R-:W-:Y:S02]  /*4f70*/  ISETP.GT.AND P3, PT, R4, 0x1, PT ;  /* 0x000000010400780c */ /* 0x000fe40003f64270 */
[----:B------:R-:W-:-:S03]  /*4f80*/  FMNMX.FTZ R9, R55, R6, !PT ;  /* 0x0000000637097209 */ /* 0x000fc60007810000 */
[----:B------:R-:W0:Y:S01]  /*4f90*/  MUFU.TANH R10, R25 ;  /* 0x00000019000a7308 */ /* 0x000e220000002400 */
[----:B-1----:R-:W-:Y:S02]  /*4fa0*/  FSEL R56, R56, -INF , P2 ;  /* 0xff80000038387808 */ /* 0x002fe40001000000 */
[----:B------:R-:W-:Y:S02]  /*4fb0*/  ISETP.GT.AND P2, PT, R4, RZ, PT ;  /* 0x000000ff0400720c */ /* 0x000fe40003f44270 */
[----:B------:R-:W-:-:S03]  /*4fc0*/  FMNMX.FTZ R9, R56, R9, !PT ;  /* 0x0000000938097209 */ /* 0x000fc60007810000 */
[----:B------:R-:W-:Y:S01]  /*4fd0*/  MUFU.TANH R28, R28 ;  /* 0x0000001c001c7308 */ /* 0x000fe20000002400 */
[----:B---3--:R-:W-:Y:S01]  /*4fe0*/  FSEL R5, R24, -INF , P2 ;  /* 0xff80000018057808 */ /* 0x008fe20001000000 */
[----:B------:R-:W1:Y:S01]  /*4ff0*/  SHFL.BFLY PT, R6, R9, 0x2, 0x1f ;  /* 0x0c401f0009067f89 */ /* 0x000e6200000e0000 */
[----:B------:R-:W-:-:S05]  /*5000*/  ISETP.GT.AND P2, PT, R4, 0x9, PT ;  /* 0x000000090400780c */ /* 0x000fca0003f44270 */
[----:B------:R-:W3:Y:S01]  /*5010*/  MUFU.TANH R11, R29 ;  /* 0x0000001d000b7308 */ /* 0x000ee20000002400 */
[----:B0-----:R-:W-:Y:S02]  /*5020*/  FSEL R10, R10, -INF , P3 ;  /* 0xff8000000a0a7808 */ /* 0x001fe40001800000 */
[----:B------:R-:W-:-:S05]  /*5030*/  ISETP.GT.AND P3, PT, R4, 0x10, PT ;  /* 0x000000100400780c */ /* 0x000fca0003f64270 */
[----:B------:R-:W0:Y:S08]  /*5040*/  MUFU.TANH R12, R32 ;  /* 0x00000020000c7308 */ /* 0x000e300000002400 */
[----:B------:R-:W4:Y:S01]  /*5050*/  MUFU.TANH R13, R33 ;  /* 0x00000021000d7308 */ /* 0x000f220000002400 */
[----:B---3--:R-:W-:Y:S02]  /*5060*/  FSEL R11, R11, -INF , P2 ;  /* 0xff8000000b0b7808 */ /* 0x008fe40001000000 */
[----:B-1----:R-:W-:-:S02]  /*5070*/  FMNMX.FTZ R6, R9, R6, !PT ;  /* 0x0000000609067209 */ /* 0x002fc40007810000 */
[----:B------:R-:W-:-:S03]  /*5080*/  ISETP.GT.AND P2, PT, R4, 0x11, PT ;  /* 0x000000110400780c */ /* 0x000fc60003f44270 */
[----:B------:R-:W1:Y:S01]  /*5090*/  SHFL.BFLY PT, R9, R6, 0x1, 0x1f ;  /* 0x0c201f0006097f89 */ /* 0x000e6200000e0000 */
[----:B------:R-:W3:Y:S01]  /*50a0*/  MUFU.TANH R14, R36 ;  /* 0x00000024000e7308 */ /* 0x000ee20000002400 */
[----:B0-----:R-:W-:Y:S02]  /*50b0*/  FSEL R12, R12, -INF , P3 ;  /* 0xff8000000c0c7808 */ /* 0x001fe40001800000 */
[----:B------:R-:W-:-:S05]  /*50c0*/  ISETP.GT.AND P3, PT, R4, 0x18, PT ;  /* 0x000000180400780c */ /* 0x000fca0003f64270 */
[----:B------:R-:W-:Y:S01]  /*50d0*/  MUFU.TANH R37, R37 ;  /* 0x0000002500257308 */ /* 0x000fe20000002400 */
[----:B----4-:R-:W-:Y:S02]  /*50e0*/  FSEL R13, R13, -INF , P2 ;  /* 0xff8000000d0d7808 */ /* 0x010fe40001000000 */
[----:B------:R-:W-:-:S05]  /*50f0*/  ISETP.GT.AND P2, PT, R4, 0x19, PT ;  /* 0x000000190400780c */ /* 0x000fca0003f44270 */
[----:B------:R-:W0:Y:S01]  /*5100*/  MUFU.TANH R20, R40 ;  /* 0x0000002800147308 */ /* 0x000e220000002400 */
[----:B---3--:R-:W-:Y:S02]  /*5110*/  FSEL R14, R14, -INF , P3 ;  /* 0xff8000000e0e7808 */ /* 0x008fe40001800000 */
[----:B------:R-:W-:Y:S02]  /*5120*/  ISETP.GT.AND P3, PT, R4, 0x28, PT ;  /* 0x000000280400780c */ /* 0x000fe40003f64270 */
[----:B-1----:R-:W-:-:S03]  /*5130*/  FMNMX.FTZ R0, R6, R9, !PT ;  /* 0x0000000906007209 */ /* 0x002fc60007810000 */
[----:B------:R-:W1:Y:S01]  /*5140*/  MUFU.TANH R41, R41 ;  /* 0x0000002900297308 */ /* 0x000e620000002400 */
[----:B------:R-:W-:Y:S02]  /*5150*/  FSEL R9, R28, -INF , P4 ;  /* 0xff8000001c097808 */ /* 0x000fe40002000000 */
[----:B------:R-:W-:Y:S02]  /*5160*/  FMNMX.FTZ R6, R5, R10, !PT ;  /* 0x0000000a05067209 */ /* 0x000fe40007810000 */
[----:B------:R-:W-:Y:S02]  /*5170*/  ISETP.GT.AND P4, PT, R4, 0x21, PT ;  /* 0x000000210400780c */ /* 0x000fe40003f84270 */
[----:B------:R-:W-:Y:S01]  /*5180*/  FMNMX.FTZ R6, R9, R6, !PT ;  /* 0x0000000609067209 */ /* 0x000fe20007810000 */
[----:B------:R-:W3:Y:S01]  /*5190*/  MUFU.TANH R44, R44 ;  /* 0x0000002c002c7308 */ /* 0x000ee20000002400 */
[----:B0-----:R-:W-:Y:S02]  /*51a0*/  FSEL R20, R20, -INF , P5 ;  /* 0xff80000014147808 */ /* 0x001fe40002800000 */
[----:B------:R-:W-:-:S02]  /*51b0*/  FMNMX.FTZ R15, R11, R6, !PT ;  /* 0x000000060b0f7209 */ /* 0x000fc40007810000 */
[----:B------:R-:W-:Y:S02]  /*51c0*/  ISETP.GT.AND P5, PT, R4, 0x30, PT ;  /* 0x000000300400780c */ /* 0x000fe40003fa4270 */
[----:B------:R-:W-:Y:S01]  /*51d0*/  FMNMX.FTZ R6, R12, R15, !PT ;  /* 0x0000000f0c067209 */ /* 0x000fe20007810000 */
[----:B------:R-:W0:Y:S01]  /*51e0*/  MUFU.TANH R45, R45 ;  /* 0x0000002d002d7308 */ /* 0x000e220000002400 */
[----:B------:R-:W-:Y:S02]  /*51f0*/  FSEL R15, R37, -INF , P2 ;  /* 0xff800000250f7808 */ /* 0x000fe40001000000 */
[----:B------:R-:W-:Y:S02]  /*5200*/  FMNMX.FTZ R21, R13, R6, !PT ;  /* 0x000000060d157209 */ /* 0x000fe40007810000 */
[----:B------:R-:W-:Y:S02]  /*5210*/  ISETP.GT.AND P2, PT, R4, 0x29, PT ;  /* 0x000000290400780c */ /* 0x000fe40003f44270 */
[----:B------:R-:W-:Y:S01]  /*5220*/  FMNMX.FTZ R6, R14, R21, !PT ;  /* 0x000000150e067209 */ /* 0x000fe20007810000 */
[----:B------:R-:W4:Y:S01]  /*5230*/  MUFU.TANH R26, R48 ;  /* 0x00000030001a7308 */ /* 0x000f220000002400 */
[----:B-1----:R-:W-:-:S02]  /*5240*/  FSEL R21, R41, -INF , P4 ;  /* 0xff80000029157808 */ /* 0x002fc40002000000 */
[----:B------:R-:W-:Y:S02]  /*5250*/  FMNMX.FTZ R25, R15, R6, !PT ;  /* 0x000000060f197209 */ /* 0x000fe40007810000 */
[----:B------:R-:W-:Y:S02]  /*5260*/  FSETP.NEU.FTZ.AND P4, PT, R0, -INF , PT ;  /* 0xff8000000000780b */ /* 0x000fe40003f9d000 */
[----:B------:R-:W-:Y:S01]  /*5270*/  FMNMX.FTZ R6, R20, R25, !PT ;  /* 0x0000001914067209 */ /* 0x000fe20007810000 */
[----:B------:R-:W1:Y:S01]  /*5280*/  MUFU.TANH R49, R49 ;  /* 0x0000003100317308 */ /* 0x000e620000002400 */
[----:B------:R-:W-:Y:S01]  /*5290*/  FMUL.FTZ R25, R0, UR10 ;  /* 0x0000000a00197c20 */ /* 0x000fe20008410000 */
[----:B---3--:R-:W-:Y:S02]  /*52a0*/  FSEL R24, R44, -INF , P3 ;  /* 0xff8000002c187808 */ /* 0x008fe40001800000 */
[----:B------:R-:W-:Y:S02]  /*52b0*/  FMNMX.FTZ R29, R21, R6, !PT ;  /* 0x00000006151d7209 */ /* 0x000fe40007810000 */
[----:B------:R-:W-:-:S02]  /*52c0*/  FSEL R32, R25, RZ, P4 ;  /* 0x000000ff19207208 */ /* 0x000fc40002000000 */
[----:B------:R-:W3:Y:S01]  /*52d0*/  MUFU.TANH R28, R52 ;  /* 0x00000034001c7308 */ /* 0x000ee20000002400 */
[----:B0-----:R-:W-:Y:S02]  /*52e0*/  FSEL R25, R45, -INF , P2 ;  /* 0xff8000002d197808 */ /* 0x001fe40001000000 */
[----:B------:R-:W-:Y:S01]  /*52f0*/  FMNMX.FTZ R6, R24, R29, !PT ;  /* 0x0000001d18067209 */ /* 0x000fe20007810000 */
[--C-:B------:R-:W-:Y:S01]  /*5300*/  FFMA.FTZ R36, R27, UR10, -R32.reuse ;  /* 0x0000000a1b247c23 */ /* 0x100fe20008010820 */
[----:B------:R-:W-:Y:S01]  /*5310*/  ISETP.GT.AND P2, PT, R4, 0x31, PT ;  /* 0x000000310400780c */ /* 0x000fe20003f44270 */
[--C-:B------:R-:W-:Y:S01]  /*5320*/  FFMA.FTZ R30, R30, UR10, -R32.reuse ;  /* 0x0000000a1e1e7c23 */ /* 0x100fe20008010820 */
[----:B----4-:R-:W-:Y:S01]  /*5330*/  FSEL R26, R26, -INF , P5 ;  /* 0xff8000001a1a7808 */ /* 0x010fe20002800000 */
[----:B------:R-:W0:Y:S01]  /*5340*/  MUFU.TANH R53, R53 ;  /* 0x0000003500357308 */ /* 0x000e220000002400 */
[----:B------:R-:W-:Y:S01]  /*5350*/  FMNMX.FTZ R29, R25, R6, !PT ;  /* 0x00000006191d7209 */ /* 0x000fe20007810000 */
[--C-:B------:R-:W-:Y:S01]  /*5360*/  FFMA.FTZ R34, R34, UR10, -R32.reuse ;  /* 0x0000000a22227c23 */ /* 0x100fe20008010820 */
[----:B------:R-:W-:Y:S01]  /*5370*/  ISETP.GT.AND P3, PT, R4, 0x38, PT ;  /* 0x000000380400780c */ /* 0x000fe20003f64270 */
[--C-:B------:R-:W-:Y:S01]  /*5380*/  FFMA.FTZ R35, R35, UR10, -R32.reuse ;  /* 0x0000000a23237c23 */ /* 0x100fe20008010820 */
[----:B-1----:R-:W-:Y:S01]  /*5390*/  FSEL R27, R49, -INF , P2 ;  /* 0xff800000311b7808 */ /* 0x002fe20001000000 */
[--C-:B------:R-:W-:Y:S01]  /*53a0*/  FFMA.FTZ R38, R38, UR10, -R32.reuse ;  /* 0x0000000a26267c23 */ /* 0x100fe20008010820 */
[----:B------:R-:W-:Y:S01]  /*53b0*/  FMNMX.FTZ R6, R26, R29, !PT ;  /* 0x0000001d1a067209 */ /* 0x000fe20007810000 */
[----:B------:R-:W-:Y:S01]  /*53c0*/  MUFU.EX2 R153, R30 ;  /* 0x0000001e00997308 */ /* 0x000fe20000000800 */
[----:B------:R-:W-:Y:S01]  /*53d0*/  ISETP.GT.AND P2, PT, R4, 0x39, PT ;  /* 0x000000390400780c */ /* 0x000fe20003f44270 */
[--C-:B------:R-:W-:Y:S01]  /*53e0*/  FFMA.FTZ R39, R39, UR10, -R32.reuse ;  /* 0x0000000a27277c23 */ /* 0x100fe20008010820 */
[----:B---3--:R-:W-:Y:S01]  /*53f0*/  FSEL R28, R28, -INF , P3 ;  /* 0xff8000001c1c7808 */ /* 0x008fe20001800000 */
[--C-:B------:R-:W-:Y:S01]  /*5400*/  FFMA.FTZ R42, R42, UR10, -R32.reuse ;  /* 0x0000000a2a2a7c23 */ /* 0x100fe20008010820 */
[----:B------:R-:W-:Y:S01]  /*5410*/  FMNMX.FTZ R33, R27, R6, !PT ;  /* 0x000000061b217209 */ /* 0x000fe20007810000 */
[--C-:B------:R-:W-:Y:S01]  /*5420*/  FFMA.FTZ R6, R31, UR10, -R32.reuse ;  /* 0x0000000a1f067c23 */ /* 0x100fe20008010820 */
[--C-:B------:R-:W-:Y:S01]  /*5430*/  FFMA.FTZ R43, R43, UR10, -R32.reuse ;  /* 0x0000000a2b2b7c23 */ /* 0x100fe20008010820 */
[----:B------:R-:W-:Y:S01]  /*5440*/  MUFU.EX2 R36, R36 ;  /* 0x0000002400247308 */ /* 0x000fe20000000800 */
[----:B0-----:R-:W-:Y:S01]  /*5450*/  FSEL R29, R53, -INF , P2 ;  /* 0xff800000351d7808 */ /* 0x001fe20001000000 */
[--C-:B------:R-:W-:Y:S01]  /*5460*/  FFMA.FTZ R46, R46, UR10, -R32.reuse ;  /* 0x0000000a2e2e7c23 */ /* 0x100fe20008010820 */
[----:B------:R-:W-:Y:S01]  /*5470*/  FMNMX.FTZ R4, R28, R33, !PT ;  /* 0x000000211c047209 */ /* 0x000fe20007810000 */
[--C-:B------:R-:W-:Y:S01]  /*5480*/  FFMA.FTZ R47, R47, UR10, -R32.reuse ;  /* 0x0000000a2f2f7c23 */ /* 0x100fe20008010820 */
[--C-:B------:R-:W-:Y:S01]  /*5490*/  FFMA.FTZ R50, R50, UR10, -R32.reuse ;  /* 0x0000000a32327c23 */ /* 0x100fe20008010820 */
[--C-:B------:R-:W-:Y:S01]  /*54a0*/  FFMA.FTZ R51, R51, UR10, -R32.reuse ;  /* 0x0000000a33337c23 */ /* 0x100fe20008010820 */
[----:B------:R-:W-:Y:S01]  /*54b0*/  FMNMX.FTZ R4, R29, R4, !PT ;  /* 0x000000041d047209 */ /* 0x000fe20007810000 */
[----:B------:R0:W-:Y:S01]  /*54c0*/  MUFU.EX2 R155, R6 ;  /* 0x00000006009b7308 */ /* 0x0001e20000000800 */
[--C-:B------:R-:W-:Y:S01]  /*54d0*/  FFMA.FTZ R54, R54, UR10, -R32.reuse ;  /* 0x0000000a36367c23 */ /* 0x100fe20008010820 */
[--C-:B------:R-:W-:Y:S01]  /*54e0*/  FFMA.FTZ R55, R55, UR10, -R32.reuse ;  /* 0x0000000a37377c23 */ /* 0x100fe20008010820 */
[----:B------:R-:W-:Y:S01]  /*54f0*/  FFMA.FTZ R32, R56, UR10, -R32 ;  /* 0x0000000a38207c23 */ /* 0x000fe20008010820 */
[----:B------:R-:W1:Y:S04]  /*5500*/  SHFL.BFLY PT, R31, R4, 0x2, 0x1f ;  /* 0x0c401f00041f7f89 */ /* 0x000e6800000e0000 */
[----:B------:R-:W-:Y:S08]  /*5510*/  MUFU.EX2 R34, R34 ;  /* 0x0000002200227308 */ /* 0x000ff00000000800 */
[----:B------:R-:W-:Y:S08]  /*5520*/  MUFU.EX2 R35, R35 ;  /* 0x0000002300237308 */ /* 0x000ff00000000800 */
[----:B------:R-:W3:Y:S01]  /*5530*/  MUFU.EX2 R38, R38 ;  /* 0x0000002600267308 */ /* 0x000ee20000000800 */
[----:B-1----:R-:W-:-:S07]  /*5540*/  FMNMX.FTZ R31, R4, R31, !PT ;  /* 0x0000001f041f7209 */ /* 0x002fce0007810000 */
[----:B------:R-:W-:Y:S01]  /*5550*/  MUFU.EX2 R39, R39 ;  /* 0x0000002700277308 */ /* 0x000fe20000000800 */
[----:B0-----:R-:W0:Y:S07]  /*5560*/  SHFL.BFLY PT, R6, R31, 0x1, 0x1f ;  /* 0x0c201f001f067f89 */ /* 0x001e2e00000e0000 */
[----:B------:R-:W1:Y:S01]  /*5570*/  MUFU.EX2 R42, R42 ;  /* 0x0000002a002a7308 */ /* 0x000e620000000800 */
[----:B---3--:R-:W-:-:S07]  /*5580*/  F2FP.F16.F32.PACK_AB R157, R38, R35 ;  /* 0x00000023269d723e */ /* 0x008fce00000000ff */
[----:B------:R-:W-:Y:S08]  /*5590*/  MUFU.EX2 R43, R43 ;  /* 0x0000002b002b7308 */ /* 0x000ff00000000800 */
[----:B------:R-:W3:Y:S01]  /*55a0*/  MUFU.EX2 R46, R46 ;  /* 0x0000002e002e7308 */ /* 0x000ee20000000800 */
[----:B0-----:R-:W-:Y:S02]  /*55b0*/  FMNMX.FTZ R6, R31, R6, !PT ;  /* 0x000000061f067209 */ /* 0x001fe40007810000 */
[----:B-1----:R-:W-:-:S02]  /*55c0*/  F2FP.F16.F32.PACK_AB R159, R42, R39 ;  /* 0x000000272a9f723e */ /* 0x002fc400000000ff */
[C---:B------:R-:W-:Y:S01]  /*55d0*/  FSETP.NEU.FTZ.AND P2, PT, R6.reuse, -INF , PT ;  /* 0xff8000000600780b */ /* 0x040fe20003f5d000 */
[----:B------:R-:W-:Y:S02]  /*55e0*/  FMUL.FTZ R4, R6, UR10 ;  /* 0x0000000a06047c20 */ /* 0x000fe40008410000 */
[----:B------:R-:W-:Y:S03]  /*55f0*/  MUFU.EX2 R47, R47 ;  /* 0x0000002f002f7308 */ /* 0x000fe60000000800 */
[----:B------:R-:W-:Y:S01]  /*5600*/  FSEL R30, R4, RZ, P2 ;  /* 0x000000ff041e7208 */ /* 0x000fe20001000000 */
[----:B------:R-:W-:Y:S01]  /*5610*/  FADD.FTZ R4, R36, R153 ;  /* 0x0000009924047221 */ /* 0x000fe20000010000 */
[----:B------:R-:W-:-:S03]  /*5620*/  F2FP.F16.F32.PACK_AB R153, R153, R36 ;  /* 0x000000249999723e */ /* 0x000fc600000000ff */
        /* <DEDUP_REMOVED lines=17> */
[----:B------:R-:W-:Y:S01]  /*5740*/  FFMA.FTZ R29, R29, UR10, -R30 ;  /* 0x0000000a1d1d7c23 */ /* 0x000fe2000801081e */
[----:B---3--:R-:W-:-:S04]  /*5750*/  F2FP.F16.F32.PACK_AB R161, R46, R43 ;  /* 0x0000002b2ea1723e */ /* 0x008fc800000000ff */
[----:B------:R-:W1:Y:S08]  /*5760*/  MUFU.EX2 R9, R9 ;  /* 0x0000000900097308 */ /* 0x000e700000000800 */
[----:B------:R3:W4:Y:S01]  /*5770*/  MUFU.EX2 R154, R11 ;  /* 0x0000000b009a7308 */ /* 0x0007220000000800 */
[----:B0-----:R-:W-:Y:S01]  /*5780*/  FADD.FTZ R40, R5, R10 ;  /* 0x0000000a05287221 */ /* 0x001fe20000010000 */
[----:B------:R-:W-:-:S06]  /*5790*/  F2FP.F16.F32.PACK_AB R152, R10, R5 ;  /* 0x000000050a98723e */ /* 0x000fcc00000000ff */
[----:B------:R-:W0:Y:S01]  /*57a0*/  MUFU.EX2 R12, R12 ;  /* 0x0000000c000c7308 */ /* 0x000e220000000800 */
[----:B---3--:R-:W-:Y:S01]  /*57b0*/  FADD.FTZ R11, R155, R4 ;  /* 0x000000049b0b7221 */ /* 0x008fe20000010000 */
[----:B------:R-:W-:Y:S01]  /*57c0*/  @!P1 VIADD R4, R7, 0x28c40 ;  /* 0x00028c4007049836 */ /* 0x000fe20000000000 */
[C---:B------:R-:W-:Y:S02]  /*57d0*/  F2FP.F16.F32.PACK_AB R155, R34.reuse, R155 ;  /* 0x0000009b229b723e */ /* 0x040fe400000000ff */
[----:B------:R-:W-:Y:S01]  /*57e0*/  FADD.FTZ R44, R34, R11 ;  /* 0x0000000b222c7221 */ /* 0x000fe20000010000 */
[----:B-1----:R-:W-:Y:S01]  /*57f0*/  FADD.FTZ R11, R9, R40 ;  /* 0x00000028090b7221 */ /* 0x002fe20000010000 */
[----:B------:R-:W-:Y:S01]  /*5800*/  @!P1 PRMT R4, RZ, 0x654, R4 ;  /* 0x00000654ff049816 */ /* 0x000fe20000000004 */
[----:B------:R-:W1:Y:S01]  /*5810*/  MUFU.EX2 R13, R13 ;  /* 0x0000000d000d7308 */ /* 0x000e620000000800 */
[----:B------:R-:W-:Y:S01]  /*5820*/  FADD.FTZ R31, R35, R44 ;  /* 0x0000002c231f7221 */ /* 0x000fe20000010000 */
[C---:B----4-:R-:W-:Y:S01]  /*5830*/  FADD.FTZ R11, R154.reuse, R11 ;  /* 0x0000000b9a0b7221 */ /* 0x050fe20000010000 */
[----:B------:R0:W-:Y:S01]  /*5840*/  @!P1 SYNCS.ARRIVE.TRANS64.RED.A1T0 RZ, [R4+URZ], RZ ;  /* 0x000000ff04ff99a7 */ /* 0x0001e2000810043f */
[----:B------:R-:W-:Y:S01]  /*5850*/  F2FP.F16.F32.PACK_AB R154, R154, R9 ;  /* 0x000000099a9a723e */ /* 0x000fe200000000ff */
[----:B------:R-:W-:Y:S01]  /*5860*/  FADD.FTZ R40, R38, R31 ;  /* 0x0000001f26287221 */ /* 0x000fe20000010000 */
[----:B------:R-:W-:Y:S03]  /*5870*/  BAR.SYNC.DEFER_BLOCKING 0xf, 0x100 ;  /* 0x03c4000000007b1d */ /* 0x000fe60000010000 */
[----:B------:R-:W-:Y:S01]  /*5880*/  FADD.FTZ R31, R39, R40 ;  /* 0x00000028271f7221 */ /* 0x000fe20000010000 */
[----:B0-----:R-:W-:-:S02]  /*5890*/  FADD.FTZ R4, R12, R11 ;  /* 0x0000000b0c047221 */ /* 0x001fc40000010000 */
[----:B------:R-:W0:Y:S01]  /*58a0*/  MUFU.EX2 R14, R14 ;  /* 0x0000000e000e7308 */ /* 0x000e220000000800 */
[----:B------:R-:W-:Y:S01]  /*58b0*/  FADD.FTZ R30, R42, R31 ;  /* 0x0000001f2a1e7221 */ /* 0x000fe20000010000 */
[----:B-1----:R-:W-:-:S03]  /*58c0*/  FADD.FTZ R11, R13, R4 ;  /* 0x000000040d0b7221 */ /* 0x002fc60000010000 */
[----:B------:R-:W-:Y:S01]  /*58d0*/  FADD.FTZ R31, R43, R30 ;  /* 0x0000001e2b1f7221 */ /* 0x000fe20000010000 */
[----:B------:R-:W-:Y:S02]  /*58e0*/  F2FP.F16.F32.PACK_AB R156, R13, R12 ;  /* 0x0000000c0d9c723e */ /* 0x000fe400000000ff */
[----:B------:R-:W1:Y:S01]  /*58f0*/  MUFU.EX2 R15, R15 ;  /* 0x0000000f000f7308 */ /* 0x000e620000000800 */
[----:B------:R-:W-:-:S04]  /*5900*/  FADD.FTZ R30, R46, R31 ;  /* 0x0000001f2e1e7221 */ /* 0x000fc80000010000 */
[----:B------:R-:W-:-:S03]  /*5910*/  FADD.FTZ R9, R47, R30 ;  /* 0x0000001e2f097221 */ /* 0x000fc60000010000 */
[----:B------:R-:W3:Y:S01]  /*5920*/  MUFU.EX2 R20, R20 ;  /* 0x0000001400147308 */ /* 0x000ee20000000800 */
[----:B0-----:R-:W-:Y:S01]  /*5930*/  FADD.FTZ R4, R14, R11 ;  /* 0x0000000b0e047221 */ /* 0x001fe20000010000 */
[----:B------:R0:W-:Y:S06]  /*5940*/  STSM.16.M88.4 [R19+0x26800], R152 ;  /* 0x0268009813007844 */ /* 0x0001ec0000000200 */
[----:B------:R-:W4:Y:S01]  /*5950*/  MUFU.EX2 R21, R21 ;  /* 0x0000001500157308 */ /* 0x000f220000000800 */
[C---:B-1----:R-:W-:Y:S01]  /*5960*/  FADD.FTZ R11, R15.reuse, R4 ;  /* 0x000000040f0b7221 */ /* 0x042fe20000010000 */
[----:B------:R-:W-:-:S05]  /*5970*/  F2FP.F16.F32.PACK_AB R158, R15, R14 ;  /* 0x0000000e0f9e723e */ /* 0x000fca00000000ff */
[----:B------:R0:W-:Y:S01]  /*5980*/  STSM.16.M88.4 [R22], R156 ;  /* 0x0000009c16007844 */ /* 0x0001e20000000200 */
[----:B------:R-:W1:Y:S01]  /*5990*/  MUFU.EX2 R24, R24 ;  /* 0x0000001800187308 */ /* 0x000e620000000800 */
[----:B---3--:R-:W-:-:S07]  /*59a0*/  FADD.FTZ R4, R20, R11 ;  /* 0x0000000b14047221 */ /* 0x008fce0000010000 */
[----:B------:R-:W3:Y:S01]  /*59b0*/  MUFU.EX2 R50, R50 ;  /* 0x0000003200327308 */ /* 0x000ee20000000800 */
[C---:B----4-:R-:W-:Y:S01]  /*59c0*/  FADD.FTZ R5, R21.reuse, R4 ;  /* 0x0000000415057221 */ /* 0x050fe20000010000 */
[----:B------:R-:W-:-:S06]  /*59d0*/  F2FP.F16.F32.PACK_AB R160, R21, R20 ;  /* 0x0000001415a0723e */ /* 0x000fcc00000000ff */
[----:B------:R-:W4:Y:S01]  /*59e0*/  MUFU.EX2 R25, R25 ;  /* 0x0000001900197308 */ /* 0x000f220000000800 */
[----:B-1----:R-:W-:-:S07]  /*59f0*/  FADD.FTZ R4, R24, R5 ;  /* 0x0000000518047221 */ /* 0x002fce0000010000 */
[----:B------:R-:W-:Y:S01]  /*5a00*/  MUFU.EX2 R51, R51 ;  /* 0x0000003300337308 */ /* 0x000fe20000000800 */
[C---:B---3--:R-:W-:Y:S01]  /*5a10*/  F2FP.F16.F32.PACK_AB R163, R50.reuse, R47 ;  /* 0x0000002f32a3723e */ /* 0x048fe200000000ff */
        /* <DEDUP_REMOVED lines=26> */
.L_x_4602:
[----:B------:R1:W3:Y:S01]  /*5bc0*/  SYNCS.PHASECHK.TRANS64.TRYWAIT P2, [R7+URZ+0x28c50], R8 ;  /* 0x028c5008070075a7 */ /* 0x0002e2000804017f */
[----:B------:R-:W-:Y:S05]  /*5bd0*/  @!P0 BRA `(.L_x_4603) ;  /* 0x0000000000048947 */ /* 0x000fea0003800000 */
[----:B------:R-:W-:Y:S01]  /*5be0*/  BPT.TRAP 0x1 ;  /* 0x000000040000795c */ /* 0x000fe20000300000 */
.L_x_4603:
[----:B---3--:R-:W-:Y:S05]  /*5bf0*/  @P2 BRA `(.L_x_4604) ;  /* 0x0000000000082947 */ /* 0x008fea0003800000 */
[----:B------:R-:W3:Y:S02]  /*5c00*/  SYNCS.PHASECHK.TRANS64.TRYWAIT P2, [R7+URZ+0x28c50], R8 ;  /* 0x028c5008070075a7 */ /* 0x000ee4000804017f */
[----:B---3--:R-:W-:Y:S05]  /*5c10*/  @!P2 BRA `(.L_x_4605) ;  /* 0x000001140014a947 */ /* 0x008fea0003800000 */
.L_x_4604:
[----:B------:R-:W-:Y:S01]  /*5c20*/  ULEA UR11, UR37, UR50, 0xc ;  /* 0x00000032250b7291 */ /* 0x000fe2000f8e603f */
[----:B------:R-:W-:Y:S01]  /*5c30*/  WARPGROUP.ARRIVE ;  /* 0x00000000000079c5 */ /* 0x000fe20000000000 */
[----:B------:R-:W-:Y:S01]  /*5c40*/  UMOV UR7, 0x40000040 ;  /* 0x4000004000077882 */ /* 0x000fe20000000000 */
[----:B------:R-:W-:Y:S01]  /*5c50*/  @UP0 ULDC UR14, c[0x0][0x450] ;  /* 0x00011400000e0ab9 */ /* 0x000fe20000000800 */
[----:B------:R-:W-:Y:S01]  /*5c60*/  UIADD3 UR21, UR53, -0x2, URZ ;  /* 0xfffffffe35157890 */ /* 0x000fe2000fffe03f */
[----:B-123--:R-:W-:Y:S02]  /*5c70*/  @!P1 VIADD R7, R7, 0x28c60 ;  /* 0x00028c6007079836 */ /* 0x00efe40000000000 */
[----:B------:R-:W-:Y:S02]  /*5c80*/  UMOV UR6, UR11 ;  /* 0x0000000b00067c82 */ /* 0x000fe40008000000 */
[----:B------:R-:W-:Y:S01]  /*5c90*/  HGMMA.64x256x16.F32 R24, R152, gdesc[UR4].tnspB, RZ, !UPT, gsb0 ;  /* 0x43e0000498187df0 */ /* 0x000fe2000c0008ff */
        /* <DEDUP_REMOVED lines=24> */
[----:B------:R-:W-:-:S04]  /*5e20*/  USHF.R.S32.HI UR7, URZ, 0x1f, UR6 ;  /* 0x0000001f3f077899 */ /* 0x000fc80008011406 */
[----:B------:R-:W-:-:S04]  /*5e30*/  ULEA.HI UR7, UR7, UR6, URZ, 0x6 ;  /* 0x0000000607077291 */ /* 0x000fc8000f8f303f */
[----:B------:R-:W-:-:S04]  /*5e40*/  USHF.R.S32.HI UR7, URZ, 0x6, UR7 ;  /* 0x000000063f077899 */ /* 0x000fc80008011407 */
[----:B------:R-:W-:-:S04]  /*5e50*/  UISETP.LT.AND UP1, UPT, UR49, UR7, UPT ;  /* 0x000000073100728c */ /* 0x000fc8000bf21270 */
[----:B------:R-:W-:-:S04]  /*5e60*/  USEL UR20, UR49, UR7, !UP1 ;  /* 0x0000000731147287 */ /* 0x000fc8000c800000 */
        /* <DEDUP_REMOVED lines=18> */
.L_x_4615:
[----:B------:R-:W-:-:S04]  /*5f90*/  UIADD3 UR37, UR23, 0x1, URZ ;  /* 0x0000000117257890 */ /* 0x000fc8000fffe03f */
[----:B------:R-:W-:-:S04]  /*5fa0*/  UISETP.NE.AND UP1, UPT, UR37, 0x2, UPT ;  /* 0x000000022500788c */ /* 0x000fc8000bf25270 */
[----:B------:R-:W-:Y:S02]  /*5fb0*/  USEL UR6, URZ, 0x1, UP1 ;  /* 0x000000013f067887 */ /* 0x000fe40008800000 */
[----:B------:R-:W-:Y:S02]  /*5fc0*/  USEL UR37, UR37, URZ, UP1 ;  /* 0x0000003f25257287 */ /* 0x000fe40008800000 */
[----:B------:R-:W-:Y:S01]  /*5fd0*/  ULOP3.LUT UR38, UR38, UR6, URZ, 0x3c, !UPT ;  /* 0x0000000626267292 */ /* 0x000fe2000f8e3c3f */
[----:B0-23--:R-:W-:Y:S11]  /*5fe0*/  @!P0 BRA `(.L_x_4607) ;  /* 0x0000000000048947 */ /* 0x00dff60003800000 */
[----:B------:R-:W-:Y:S01]  /*5ff0*/  BPT.TRAP 0x1 ;  /* 0x000000040000795c */ /* 0x000fe20000300000 */
.L_x_4607:
[----:B------:R-:W-:Y:S01]  /*6000*/  ULEA UR25, UR37, UR46, 0x3 ;  /* 0x0000002e25197291 */ /* 0x000fe2000f8e183f */
[----:B-1----:R-:W-:-:S05]  /*6010*/  IMAD.U32 R7, RZ, RZ, UR38 ;  /* 0x00000026ff077e24 */ /* 0x002fca000f8e00ff */
[----:B------:R-:W-:-:S04]  /*6020*/  SHF.L.U32 R7, R7, 0x1f, RZ ;  /* 0x0000001f07077819 */ /* 0x000fc800000006ff */
[----:B------:R1:W2:Y:S01]  /*6030*/  SYNCS.PHASECHK.TRANS64.TRYWAIT P2, [UR25+0x28c30], R7 ;  /* 0x028c3007ff0075a7 */ /* 0x0002a20008040159 */
[----:B------:R-:W-:Y:S05]  /*6040*/  @!P0 BRA `(.L_x_4608) ;  /* 0x0000000000048947 */ /* 0x000fea0003800000 */
[----:B------:R-:W-:Y:S01]  /*6050*/  BPT.TRAP 0x1 ;  /* 0x000000040000795c */ /* 0x000fe20000300000 */
.L_x_4608:
[----:B------:R-:W-:Y:S01]  /*6060*/  VIADD R10, R186, UR39 ;  /* 0x00000027ba0a7c36 */ /* 0x000fe20008000000 */
[----:B--2---:R-:W-:Y:S06]  /*6070*/  @P2 BRA `(.L_x_4609) ;  /* 0x0000000000082947 */ /* 0x004fec0003800000 */
[----:B------:R-:W2:Y:S02]  /*6080*/  SYNCS.PHASECHK.TRANS64.TRYWAIT P2, [UR25+0x28c30], R7 ;  /* 0x028c3007ff0075a7 */ /* 0x000ea40008040159 */
[----:B--2---:R-:W-:Y:S05]  /*6090*/  @!P2 BRA `(.L_x_4610) ;  /* 0x000001100008a947 */ /* 0x004fea0003800000 */
.L_x_4609:
[----:B------:R-:W-:Y:S01]  /*60a0*/  R2UR UR18, R3 ;  /* 0x00000000031272ca */ /* 0x000fe200000e0000 */
[----:B0-----:R-:W-:Y:S01]  /*60b0*/  WARPGROUP.ARRIVE ;  /* 0x00000000000079c5 */ /* 0x001fe20000000000 */
[----:B------:R-:W-:Y:S01]  /*60c0*/  UMOV UR19, 0x40000040 ;  /* 0x4000004000137882 */ /* 0x000fe20000000000 */
[----:B------:R-:W-:Y:S01]  /*60d0*/  PLOP3.LUT P2, PT, PT, PT, UP0, 0x80, 0x0 ;  /* 0x000000000000781c */ /* 0x000fe20003f4f008 */
[----:B------:R-:W-:Y:S01]  /*60e0*/  @UP0 ULDC UR6, c[0x0][0x44c] ;  /* 0x0001130000060ab9 */ /* 0x000fe20000000800 */
[----:B------:R-:W-:Y:S01]  /*60f0*/  UMOV UR7, 0x40000040 ;  /* 0x4000004000077882 */ /* 0x000fe20000000000 */
[----:B------:R-:W-:Y:S01]  /*6100*/  UMOV UR11, 0x40000040 ;  /* 0x40000040000b7882 */ /* 0x000fe20000000000 */
[----:B------:R-:W-:Y:S01]  /*6110*/  UMOV UR15, 0x40000040 ;  /* 0x40000040000f7882 */ /* 0x000fe20000000000 */
[----:B------:R-:W-:-:S04]  /*6120*/  LOP3.LUT R18, R18, 0xffffdfff, RZ, 0xc0, !PT ;  /* 0xffffdfff12127812 */ /* 0x000fc800078ec0ff */
[----:B------:R-:W-:Y:S01]  /*6130*/  @P1 LOP3.LUT R18, R18, 0x2000, RZ, 0xfc, !PT ;  /* 0x0000200012121812 */ /* 0x000fe200078efcff */
[----:B------:R-:W-:-:S03]  /*6140*/  ULEA UR18, UR37, UR18, 0x9 ;  /* 0x0000001225127291 */ /* 0x000fc6000f8e483f */
[----:B--2---:R-:W-:Y:S01]  /*6150*/  @P2 IMAD.HI.U32 R0, R10, UR6, RZ ;  /* 0x000000060a002c27 */ /* 0x004fe2000f8e00ff */
[----:B------:R-:W-:Y:S01]  /*6160*/  @UP0 ULDC UR6, c[0x0][0x450] ;  /* 0x0001140000060ab9 */ /* 0x000fe20000000800 */
[----:B------:R-:W-:Y:S01]  /*6170*/  UIADD3 UR10, UR18, 0x4, URZ ;  /* 0x00000004120a7890 */ /* 0x000fe2000fffe03f */
[----:B------:R-:W-:Y:S01]  /*6180*/  LOP3.LUT R18, R18, 0xffffefff, RZ, 0xc0, !PT ;  /* 0xffffefff12127812 */ /* 0x000fe200078ec0ff */
[----:B------:R-:W-:Y:S01]  /*6190*/  UIADD3 UR14, UR18, 0x6, URZ ;  /* 0x00000006120e7890 */ /* 0x000fe2000fffe03f */
[----:B------:R-:W-:Y:S01]  /*61a0*/  @P2 SHF.R.U32.HI R10, RZ, UR6, R0 ;  /* 0x00000006ff0a2c19 */ /* 0x000fe20008011600 */
[----:B------:R-:W-:Y:S01]  /*61b0*/  HGMMA.64x64x16.F32 R152, gdesc[UR16], RZ, !UPT, gsb0 ;  /* 0x00e00000109879f0 */ /* 0x000fe2000c0008ff */
[----:B------:R-:W-:Y:S01]  /*61c0*/  UMOV UR6, 0xffffffc0 ;  /* 0xffffffc000067882 */ /* 0x000fe20000000000 */
[----:B------:R-:W-:Y:S01]  /*61d0*/  IMAD.U32 R0, RZ, RZ, UR51 ;  /* 0x00000033ff007e24 */ /* 0x000fe2000f8e00ff */
[----:B------:R-:W-:Y:S01]  /*61e0*/  UIMAD UR6, UR21, UR6, 0x1 ;  /* 0x00000001150674a4 */ /* 0x000fe2000f8e0206 */
[----:B------:R-:W0:Y:S01]  /*61f0*/  SHFL.IDX PT, R11, R10, RZ, 0x1c1f ;  /* 0x001c1fff0a0b7589 */ /* 0x000e2200000e0000 */
[----:B------:R-:W-:-:S03]  /*6200*/  @P0 LOP3.LUT R18, R18, 0x1000, RZ, 0xfc, !PT ;  /* 0x0000100012120812 */ /* 0x000fc600078efcff */
[----:B------:R-:W2:Y:S01]  /*6210*/  SHFL.IDX PT, R13, R10, 0x1, 0x1c1f ;  /* 0x003c1f000a0d7f89 */ /* 0x000ea200000e0000 */
[----:B------:R-:W-:Y:S01]  /*6220*/  IADD3 R0, R0, UR6, -R185 ;  /* 0x0000000600007c10 */ /* 0x000fe2000fffe8b9 */
[----:B------:R-:W-:Y:S01]  /*6230*/  UIADD3 UR6, UR18, 0x2, URZ ;  /* 0x0000000212067890 */ /* 0x000fe2000fffe03f */
[----:B------:R-:W-:-:S03]  /*6240*/  LOP3.LUT R18, R18, 0xffffbfff, RZ, 0xc0, !PT ;  /* 0xffffbfff12127812 */ /* 0x000fc600078ec0ff */
[----:B------:R-:W-:-:S04]  /*6250*/  VIADD R0, R0, -UR52 ;  /* 0x8000003400007c36 */ /* 0x000fc80008000000 */
[C---:B0-----:R-:W-:Y:S02]  /*6260*/  IMAD.IADD R6, R0.reuse, 0x1, R11 ;  /* 0x0000000100067824 */ /* 0x041fe400078e020b */
[----:B--2---:R-:W-:-:S03]  /*6270*/  IMAD.IADD R0, R0, 0x1, R13 ;  /* 0x0000000100007824 */ /* 0x004fc600078e020d */
[C---:B------:R-:W-:Y:S02]  /*6280*/  ISETP.GT.AND P1, PT, R6.reuse, 0x19, PT ;  /* 0x000000190600780c */ /* 0x040fe40003f24270 */
[C---:B------:R-:W-:Y:S02]  /*6290*/  ISETP.GT.AND P0, PT, R6.reuse, 0x20, PT ;  /* 0x000000200600780c */ /* 0x040fe40003f04270 */
[C---:B------:R-:W-:Y:S02]  /*62a0*/  ISETP.GT.AND P4, PT, R6.reuse, 0x29, PT ;  /* 0x000000290600780c */ /* 0x040fe40003f84270 */
[C---:B------:R-:W-:Y:S02]  /*62b0*/  ISETP.GT.AND P5, PT, R6.reuse, 0x30, PT ;  /* 0x000000300600780c */ /* 0x040fe40003fa4270 */
[C---:B------:R-:W-:Y:S02]  /*62c0*/  ISETP.GT.AND P2, PT, R6.reuse, 0x21, PT ;  /* 0x000000210600780c */ /* 0x040fe40003f44270 */
[----:B------:R-:W-:-:S02]  /*62d0*/  ISETP.GT.AND P3, PT, R6, 0x28, PT ;  /* 0x000000280600780c */ /* 0x000fc40003f64270 */
[----:B------:R-:W-:Y:S02]  /*62e0*/  ISETP.GT.AND P6, PT, R6, 0x31, PT ;  /* 0x000000310600780c */ /* 0x000fe40003fc4270 */
[----:B------:R-:W-:Y:S02]  /*62f0*/  @P1 LOP3.LUT R18, R18, 0x4000, RZ, 0xfc, !PT ;  /* 0x0000400012121812 */ /* 0x000fe400078efcff */
[----:B------:R-:W-:Y:S02]  /*6300*/  ISETP.GT.AND P1, PT, R6, RZ, PT ;  /* 0x000000ff0600720c */ /* 0x000fe40003f24270 */
[----:B------:R-:W-:-:S04]  /*6310*/  LOP3.LUT R18, R18, 0xffff7fff, RZ, 0xc0, !PT ;  /* 0xffff7fff12127812 */ /* 0x000fc800078ec0ff */
[----:B------:R-:W-:Y:S02]  /*6320*/  @P0 LOP3.LUT R18, R18, 0x8000, RZ, 0xfc, !PT ;  /* 0x0000800012120812 */ /* 0x000fe400078efcff */
[----:B------:R-:W-:Y:S01]  /*6330*/  ISETP.GT.AND P0, PT, R6, 0x1, PT ;  /* 0x000000010600780c */ /* 0x000fe20003f04270 */
        /* <DEDUP_REMOVED lines=32> */
[----:B--2---:R-:W-:Y:S01]  /*6540*/  FMUL.FTZ R160, R176, UR24 ;  /* 0x00000018b0a07c20 */ /* 0x004fe20008410000 */
[----:B0-----:R-:W-:Y:S01]  /*6550*/  FSEL R10, R10, -INF , P1 ;  /* 0xff8000000a0a7808 */ /* 0x001fe20000800000 */
[----:B------:R-:W-:Y:S01]  /*6560*/  FMUL.FTZ R159, R159, UR24 ;  /* 0x000000189f9f7c20 */ /* 0x000fe20008410000 */
[----:B------:R-:W-:Y:S01]  /*6570*/  ISETP.GT.AND P1, PT, R6, 0x8, PT ;  /* 0x000000080600780c */ /* 0x000fe20003f24270 */
[----:B------:R-:W-:Y:S01]  /*6580*/  FMUL.FTZ R166, R166, UR24 ;  /* 0x00000018a6a67c20 */ /* 0x000fe20008410000 */
[----:B------:R-:W-:Y:S01]  /*6590*/  FMUL.FTZ R167, R167, UR24 ;  /* 0x00000018a7a77c20 */ /* 0x000fe20008410000 */
[----:B------:R-:W-:Y:S01]  /*65a0*/  FMUL.FTZ R175, R175, UR24 ;  /* 0x00000018afaf7c20 */ /* 0x000fe20008410000 */
[----:B------:R-:W0:Y:S08]  /*65b0*/  MUFU.TANH R12, R156 ;  /* 0x0000009c000c7308 */ /* 0x000e300000002400 */
[----:B------:R-:W2:Y:S01]  /*65c0*/  MUFU.TANH R13, R157 ;  /* 0x0000009d000d7308 */ /* 0x000ea20000002400 */
[----:B---3--:R-:W-:-:S02]  /*65d0*/  FSEL R11, R11, -INF , P0 ;  /* 0xff8000000b0b7808 */ /* 0x008fc40000000000 */
[----:B------:R-:W-:-:S05]  /*65e0*/  ISETP.GT.AND P0, PT, R6, 0x9, PT ;  /* 0x000000090600780c */ /* 0x000fca0003f04270 */
[----:B------:R-:W3:Y:S01]  /*65f0*/  MUFU.TANH R157, R173 ;  /* 0x000000ad009d7308 */ /* 0x000ee20000002400 */
[----:B0-----:R-:W-:Y:S02]  /*6600*/  FSEL R12, R12, -INF , P1 ;  /* 0xff8000000c0c7808 */ /* 0x001fe40000800000 */
[----:B------:R-:W-:-:S04]  /*6610*/  ISETP.GT.AND P1, PT, R6, 0x10, PT ;  /* 0x000000100600780c */ /* 0x000fc80003f24270 */
[----:B------:R-:W-:Y:S01]  /*6620*/  FSEL R14, R14, -INF , P1 ;  /* 0xff8000000e0e7808 */ /* 0x000fe20000800000 */
[----:B------:R-:W0:Y:S01]  /*6630*/  MUFU.TANH R160, R160 ;  /* 0x000000a000a07308 */ /* 0x000e220000002400 */
[----:B--2---:R-:W-:Y:S02]  /*6640*/  FSEL R13, R13, -INF , P0 ;  /* 0xff8000000d0d7808 */ /* 0x004fe40000000000 */
[C---:B------:R-:W-:Y:S02]  /*6650*/  ISETP.GT.AND P0, PT, R6.reuse, 0x11, PT ;  /* 0x000000110600780c */ /* 0x040fe40003f04270 */
[----:B------:R-:W-:-:S03]  /*6660*/  ISETP.GT.AND P1, PT, R6, 0x18, PT ;  /* 0x000000180600780c */ /* 0x000fc60003f24270 */
[----:B------:R2:W4:Y:S01]  /*6670*/  MUFU.TANH R153, R169 ;  /* 0x000000a900997308 */ /* 0x0005220000002400 */
[----:B---3--:R-:W-:Y:S02]  /*6680*/  FSEL R157, R157, -INF , P4 ;  /* 0xff8000009d9d7808 */ /* 0x008fe40002000000 */
[----:B------:R-:W-:-:S05]  /*6690*/  ISETP.GT.AND P4, PT, R6, 0x38, PT ;  /* 0x000000380600780c */ /* 0x000fca0003f84270 */
[----:B------:R-:W3:Y:S01]  /*66a0*/  MUFU.TANH R156, R172 ;  /* 0x000000ac009c7308 */ /* 0x000ee20000002400 */
[----:B0-----:R-:W-:Y:S01]  /*66b0*/  FSEL R160, R160, -INF , P5 ;  /* 0xff800000a0a07808 */ /* 0x001fe20002800000 */
[----:B--2---:R-:W-:Y:S01]  /*66c0*/  FMUL.FTZ R169, R174, UR24 ;  /* 0x00000018aea97c20 */ /* 0x004fe20008410000 */
[----:B------:R-:W-:Y:S01]  /*66d0*/  ISETP.GT.AND P5, PT, R6, 0x39, PT ;  /* 0x000000390600780c */ /* 0x000fe20003fa4270 */
[----:B------:R-:W-:-:S04]  /*66e0*/  FMUL.FTZ R174, R182, UR24 ;  /* 0x00000018b6ae7c20 */ /* 0x000fc80008410000 */
[----:B------:R-:W0:Y:S01]  /*66f0*/  MUFU.TANH R154, R154 ;  /* 0x0000009a009a7308 */ /* 0x000e220000002400 */
[----:B----4-:R-:W-:Y:S02]  /*6700*/  FSEL R153, R153, -INF , P2 ;  /* 0xff80000099997808 */ /* 0x010fe40001000000 */
[----:B------:R-:W-:-:S05]  /*6710*/  ISETP.GT.AND P2, PT, R0, RZ, PT ;  /* 0x000000ff0000720c */ /* 0x000fca0003f44270 */
[----:B------:R-:W2:Y:S01]  /*6720*/  MUFU.TANH R155, R155 ;  /* 0x0000009b009b7308 */ /* 0x000ea20000002400 */
[----:B---3--:R-:W-:Y:S02]  /*6730*/  FSEL R156, R156, -INF , P3 ;  /* 0xff8000009c9c7808 */ /* 0x008fe40001800000 */
[----:B------:R-:W-:-:S05]  /*6740*/  ISETP.GT.AND P3, PT, R0, 0x1, PT ;  /* 0x000000010000780c */ /* 0x000fca0003f64270 */
[----:B------:R3:W-:Y:S01]  /*6750*/  MUFU.TANH R152, R168 ;  /* 0x000000a800987308 */ /* 0x0007e20000002400 */
[----:B0-----:R-:W-:Y:S02]  /*6760*/  FSEL R154, R154, -INF , P2 ;  /* 0xff8000009a9a7808 */ /* 0x001fe40001000000 */
[----:B------:R-:W-:-:S05]  /*6770*/  ISETP.GT.AND P2, PT, R0, 0x10, PT ;  /* 0x000000100000780c */ /* 0x000fca0003f44270 */
[----:B------:R-:W0:Y:S01]  /*6780*/  MUFU.TANH R162, R162 ;  /* 0x000000a200a27308 */ /* 0x000e220000002400 */
[----:B---3--:R-:W-:Y:S01]  /*6790*/  FMUL.FTZ R168, R170, UR24 ;  /* 0x00000018aaa87c20 */ /* 0x008fe20008410000 */
[----:B--2---:R-:W-:Y:S02]  /*67a0*/  FSEL R155, R155, -INF , P3 ;  /* 0xff8000009b9b7808 */ /* 0x004fe40001800000 */
[----:B------:R-:W-:-:S04]  /*67b0*/  ISETP.GT.AND P3, PT, R0, 0x11, PT ;  /* 0x000000110000780c */ /* 0x000fc80003f64270 */
[----:B------:R-:W2:Y:S08]  /*67c0*/  MUFU.TANH R163, R163 ;  /* 0x000000a300a37308 */ /* 0x000eb00000002400 */
[----:B------:R-:W3:Y:S01]  /*67d0*/  MUFU.TANH R168, R168 ;  /* 0x000000a800a87308 */ /* 0x000ee20000002400 */
[----:B0-----:R-:W-:Y:S02]  /*67e0*/  FSEL R162, R162, -INF , P2 ;  /* 0xff800000a2a27808 */ /* 0x001fe40001000000 */
[----:B------:R-:W-:-:S05]  /*67f0*/  ISETP.GT.AND P2, PT, R0, 0x20, PT ;  /* 0x000000200000780c */ /* 0x000fca0003f44270 */
[----:B------:R-:W0:Y:S01]  /*6800*/  MUFU.TANH R6, R171 ;  /* 0x000000ab00067308 */ /* 0x000e220000002400 */
[----:B--2---:R-:W-:Y:S02]  /*6810*/  FSEL R163, R163, -INF , P3 ;  /* 0xff800000a3a37808 */ /* 0x004fe40001800000 */
[----:B------:R-:W-:-:S05]  /*6820*/  ISETP.GT.AND P3, PT, R0, 0x21, PT ;  /* 0x000000210000780c */ /* 0x000fca0003f64270 */
[----:B------:R2:W4:Y:S01]  /*6830*/  MUFU.TANH R15, R161 ;  /* 0x000000a1000f7308 */ /* 0x0005220000002400 */
[----:B---3--:R-:W-:Y:S02]  /*6840*/  FSEL R170, R168, -INF , P2 ;  /* 0xff800000a8aa7808 */ /* 0x008fe40001000000 */
[----:B------:R-:W-:-:S05]  /*6850*/  ISETP.GT.AND P2, PT, R0, 0x30, PT ;  /* 0x000000300000780c */ /* 0x000fca0003f44270 */
[----:B------:R3:W5:Y:S01]  /*6860*/  MUFU.TANH R20, R164 ;  /* 0x000000a400147308 */ /* 0x0007620000002400 */
[----:B0-----:R-:W-:Y:S01]  /*6870*/  FSEL R168, R6, -INF , P3 ;  /* 0xff80000006a87808 */ /* 0x001fe20001800000 */
[----:B--2---:R-:W-:Y:S01]  /*6880*/  FMUL.FTZ R161, R177, UR24 ;  /* 0x00000018b1a17c20 */ /* 0x004fe20008410000 */
[----:B------:R-:W-:Y:S02]  /*6890*/  FMNMX.FTZ R6, R10, R9, !PT ;  /* 0x000000090a067209 */ /* 0x000fe40007810000 */
[----:B------:R-:W-:Y:S02]  /*68a0*/  ISETP.GT.AND P3, PT, R0, 0x31, PT ;  /* 0x000000310000780c */ /* 0x000fe40003f64270 */
[----:B------:R-:W-:Y:S01]  /*68b0*/  FMNMX.FTZ R6, R11, R6, !PT ;  /* 0x000000060b067209 */ /* 0x000fe20007810000 */
[----:B------:R0:W2:Y:S01]  /*68c0*/  MUFU.TANH R21, R165 ;  /* 0x000000a500157308 */ /* 0x0000a20000002400 */
[----:B----4-:R-:W-:Y:S01]  /*68d0*/  FSEL R15, R15, -INF , P0 ;  /* 0xff8000000f0f7808 */ /* 0x010fe20000000000 */
[----:B---3--:R-:W-:Y:S01]  /*68e0*/  FMUL.FTZ R164, R180, UR24 ;  /* 0x00000018b4a47c20 */ /* 0x008fe20008410000 */
[----:B------:R-:W-:-:S02]  /*68f0*/  FMNMX.FTZ R6, R12, R6, !PT ;  /* 0x000000060c067209 */ /* 0x000fc40007810000 */
[----:B------:R-:W-:Y:S02]  /*6900*/  LOP3.LUT P0, RZ, R18, 0x8000, RZ, 0xc0, !PT ;  /* 0x0000800012ff7812 */ /* 0x000fe4000780c0ff */
[----:B------:R-:W-:Y:S01]  /*6910*/  FMNMX.FTZ R6, R13, R6, !PT ;  /* 0x000000060d067209 */ /* 0x000fe20007810000 */
[----:B------:R-:W3:Y:S01]  /*6920*/  MUFU.TANH R161, R161 ;  /* 0x000000a100a17308 */ /* 0x000ee20000002400 */
[----:B-----5:R-:W-:Y:S01]  /*6930*/  FSEL R20, R20, -INF , P1 ;  /* 0xff80000014147808 */ /* 0x020fe20000800000 */
[----:B0-----:R-:W-:Y:S01]  /*6940*/  FMUL.FTZ R165, R181, UR24 ;  /* 0x00000018b5a57c20 */ /* 0x001fe20008410000 */
[----:B------:R-:W-:Y:S02]  /*6950*/  FMNMX.FTZ R6, R14, R6, !PT ;  /* 0x000000060e067209 */ /* 0x000fe40007810000 */
[----:B------:R-:W-:Y:S02]  /*6960*/  LOP3.LUT P1, RZ, R18, 0x4000, RZ, 0xc0, !PT ;  /* 0x0000400012ff7812 */ /* 0x000fe4000782c0ff */
[----:B------:R-:W-:Y:S01]  /*6970*/  FMNMX.FTZ R6, R15, R6, !PT ;  /* 0x000000060f067209 */ /* 0x000fe20007810000 */
[----:B------:R-:W0:Y:S01]  /*6980*/  MUFU.TANH R164, R164 ;  /* 0x000000a400a47308 */ /* 0x000e220000002400 */
[----:B--2---:R-:W-:-:S02]  /*6990*/  FSEL R21, R21, -INF , P1 ;  /* 0xff80000015157808 */ /* 0x004fc40000800000 */
[----:B------:R-:W-:Y:S02]  /*69a0*/  FMNMX.FTZ R6, R20, R6, !PT ;  /* 0x0000000614067209 */ /* 0x000fe40007810000 */
[----:B------:R-:W-:Y:S02]  /*69b0*/  FSEL R152, R152, -INF , P0 ;  /* 0xff80000098987808 */ /* 0x000fe40000000000 */
[----:B------:R-:W-:Y:S01]  /*69c0*/  FMNMX.FTZ R6, R21, R6, !PT ;  /* 0x0000000615067209 */ /* 0x000fe20007810000 */
[----:B------:R-:W2:Y:S01]  /*69d0*/  MUFU.TANH R165, R165 ;  /* 0x000000a500a57308 */ /* 0x000ea20000002400 */
[----:B---3--:R-:W-:Y:S02]  /*69e0*/  FSEL R161, R161, -INF , P6 ;  /* 0xff800000a1a17808 */ /* 0x008fe40003000000 */
[----:B------:R-:W-:Y:S02]  /*69f0*/  FMNMX.FTZ R6, R152, R6, !PT ;  /* 0x0000000698067209 */ /* 0x000fe40007810000 */
[----:B------:R-:W-:-:S02]  /*6a00*/  LOP3.LUT P1, RZ, R18, 0x2000, RZ, 0xc0, !PT ;  /* 0x0000200012ff7812 */ /* 0x000fc4000782c0ff */
[----:B------:R-:W-:Y:S01]  /*6a10*/  FMNMX.FTZ R6, R153, R6, !PT ;  /* 0x0000000699067209 */ /* 0x000fe20007810000 */
[----:B------:R-:W3:Y:S01]  /*6a20*/  MUFU.TANH R158, R158 ;  /* 0x0000009e009e7308 */ /* 0x000ee20000002400 */
[----:B0-----:R-:W-:Y:S02]  /*6a30*/  FSEL R164, R164, -INF , P4 ;  /* 0xff800000a4a47808 */ /* 0x001fe40002000000 */
[----:B------:R-:W-:Y:S02]  /*6a40*/  FMNMX.FTZ R6, R156, R6, !PT ;  /* 0x000000069c067209 */ /* 0x000fe40007810000 */
[----:B------:R-:W-:Y:S02]  /*6a50*/  ISETP.GT.AND P4, PT, R0, 0x8, PT ;  /* 0x000000080000780c */ /* 0x000fe40003f84270 */
[----:B------:R-:W-:Y:S01]  /*6a60*/  FMNMX.FTZ R6, R157, R6, !PT ;  /* 0x000000069d067209 */ /* 0x000fe20007810000 */
[----:B------:R-:W0:Y:S01]  /*6a70*/  MUFU.TANH R159, R159 ;  /* 0x0000009f009f7308 */ /* 0x000e220000002400 */
[----:B--2---:R-:W-:-:S02]  /*6a80*/  FSEL R165, R165, -INF , P5 ;  /* 0xff800000a5a57808 */ /* 0x004fc40002800000 */
[----:B------:R-:W-:Y:S02]  /*6a90*/  FMNMX.FTZ R6, R160, R6, !PT ;  /* 0x00000006a0067209 */ /* 0x000fe40007810000 */
[----:B------:R-:W-:Y:S02]  /*6aa0*/  ISETP.GT.AND P5, PT, R0, 0x9, PT ;  /* 0x000000090000780c */ /* 0x000fe40003fa4270 */
[----:B------:R-:W-:Y:S01]  /*6ab0*/  FMNMX.FTZ R6, R161, R6, !PT ;  /* 0x00000006a1067209 */ /* 0x000fe20007810000 */
[----:B------:R-:W2:Y:S01]  /*6ac0*/  MUFU.TANH R166, R166 ;  /* 0x000000a600a67308 */ /* 0x000ea20000002400 */
[----:B---3--:R-:W-:Y:S02]  /*6ad0*/  FSEL R158, R158, -INF , P4 ;  /* 0xff8000009e9e7808 */ /* 0x008fe40002000000 */
[----:B------:R-:W-:Y:S02]  /*6ae0*/  FMNMX.FTZ R6, R164, R6, !PT ;  /* 0x00000006a4067209 */ /* 0x000fe40007810000 */
[----:B------:R-:W-:-:S02]  /*6af0*/  ISETP.GT.AND P4, PT, R0, 0x18, PT ;  /* 0x000000180000780c */ /* 0x000fc40003f84270 */
[----:B------:R-:W-:Y:S01]  /*6b00*/  FMNMX.FTZ R6, R165, R6, !PT ;  /* 0x00000006a5067209 */ /* 0x000fe20007810000 */
[----:B------:R-:W3:Y:S01]  /*6b10*/  MUFU.TANH R167, R167 ;  /* 0x000000a700a77308 */ /* 0x000ee20000002400 */
[----:B0-----:R-:W-:Y:S02]  /*6b20*/  FSEL R159, R159, -INF , P5 ;  /* 0xff8000009f9f7808 */ /* 0x001fe40002800000 */
[----:B------:R-:W-:Y:S01]  /*6b30*/  ISETP.GT.AND P5, PT, R0, 0x19, PT ;  /* 0x000000190000780c */ /* 0x000fe20003fa4270 */
[----:B------:R-:W0:Y:S01]  /*6b40*/  SHFL.BFLY PT, R171, R6, 0x2, 0x1f ;  /* 0x0c401f0006ab7f89 */ /* 0x000e2200000e0000 */
[----:B------:R-:W-:-:S03]  /*6b50*/  LOP3.LUT P0, RZ, R18, 0x1000, RZ, 0xc0, !PT ;  /* 0x0000100012ff7812 */ /* 0x000fc6000780c0ff */
[----:B------:R-:W4:Y:S01]  /*6b60*/  MUFU.TANH R169, R169 ;  /* 0x000000a900a97308 */ /* 0x000f220000002400 */
[----:B--2---:R-:W-:Y:S02]  /*6b70*/  FSEL R166, R166, -INF , P4 ;  /* 0xff800000a6a67808 */ /* 0x004fe40002000000 */
[----:B------:R-:W-:-:S05]  /*6b80*/  ISETP.GT.AND P4, PT, R0, 0x28, PT ;  /* 0x000000280000780c */ /* 0x000fca0003f84270 */
[----:B------:R-:W2:Y:S01]  /*6b90*/  MUFU.TANH R174, R174 ;  /* 0x000000ae00ae7308 */ /* 0x000ea20000002400 */
[----:B---3--:R-:W-:Y:S02]  /*6ba0*/  FSEL R167, R167, -INF , P5 ;  /* 0xff800000a7a77808 */ /* 0x008fe40002800000 */
[C---:B------:R-:W-:Y:S02]  /*6bb0*/  ISETP.GT.AND P5, PT, R0.reuse, 0x39, PT ;  /* 0x000000390000780c */ /* 0x040fe40003fa4270 */
[----:B----4-:R-:W-:Y:S02]  /*6bc0*/  FSEL R169, R169, -INF , P4 ;  /* 0xff800000a9a97808 */ /* 0x010fe40002000000 */
[----:B------:R-:W-:Y:S02]  /*6bd0*/  ISETP.GT.AND P4, PT, R0, 0x38, PT ;  /* 0x000000380000780c */ /* 0x000fe40003f84270 */
[----:B0-----:R-:W-:Y:S02]  /*6be0*/  FMNMX.FTZ R6, R6, R171, !PT ;  /* 0x000000ab06067209 */ /* 0x001fe40007810000 */
[----:B--2---:R-:W-:-:S03]  /*6bf0*/  FSEL R174, R174, -INF , P4 ;  /* 0xff800000aeae7808 */ /* 0x004fc60002000000 */
[----:B------:R-:W0:Y:S02]  /*6c00*/  SHFL.BFLY PT, R171, R6, 0x1, 0x1f ;  /* 0x0c201f0006ab7f89 */ /* 0x000e2400000e0000 */
[----:B0-----:R-:W-:-:S04]  /*6c10*/  FMNMX.FTZ R6, R6, R171, !PT ;  /* 0x000000ab06067209 */ /* 0x001fc80007810000 */
[C---:B------:R-:W-:Y:S01]  /*6c20*/  FSETP.NEU.FTZ.AND P6, PT, R6.reuse, -INF , PT ;  /* 0xff8000000600780b */ /* 0x040fe20003fdd000 */
[----:B------:R-:W-:-:S03]  /*6c30*/  FMUL.FTZ R171, R6, UR10 ;  /* 0x0000000a06ab7c20 */ /* 0x000fc60008410000 */
[----:B------:R-:W-:Y:S02]  /*6c40*/  FSEL R172, R6, RZ, P6 ;  /* 0x000000ff06ac7208 */ /* 0x000fe40003000000 */
[----:B------:R-:W-:Y:S02]  /*6c50*/  FSEL R171, R171, RZ, P6 ;  /* 0x000000ffabab7208 */ /* 0x000fe40003000000 */
[----:B------:R-:W-:Y:S01]  /*6c60*/  ISETP.GT.AND P6, PT, R0, 0x29, PT ;  /* 0x000000290000780c */ /* 0x000fe20003fc4270 */
[----:B------:R-:W-:Y:S02]  /*6c70*/  FADD.FTZ R172, -R172, R9 ;  /* 0x00000009acac7221 */ /* 0x000fe40000010100 */
        /* <DEDUP_REMOVED lines=13> */
[----:B0-----:R-:W-:Y:S01]  /*6d50*/  FMUL.FTZ R10, R172, UR10 ;  /* 0x0000000aac0a7c20 */ /* 0x001fe20008410000 */
[--C-:B------:R-:W-:Y:S01]  /*6d60*/  FFMA.FTZ R157, R157, UR10, -R171.reuse ;  /* 0x0000000a9d9d7c23 */ /* 0x100fe200080108ab */
[--C-:B------:R-:W-:Y:S01]  /*6d70*/  FFMA.FTZ R160, R160, UR10, -R171.reuse ;  /* 0x0000000aa0a07c23 */ /* 0x100fe200080108ab */
[--C-:B------:R-:W-:Y:S01]  /*6d80*/  FFMA.FTZ R161, R161, UR10, -R171.reuse ;  /* 0x0000000aa1a17c23 */ /* 0x100fe200080108ab */
[--C-:B------:R-:W-:Y:S01]  /*6d90*/  FFMA.FTZ R164, R164, UR10, -R171.reuse ;  /* 0x0000000aa4a47c23 */ /* 0x100fe200080108ab */
[----:B------:R-:W-:Y:S01]  /*6da0*/  FFMA.FTZ R165, R165, UR10, -R171 ;  /* 0x0000000aa5a57c23 */ /* 0x000fe200080108ab */
[----:B------:R-:W-:Y:S01]  /*6db0*/  FMUL.FTZ R171, R178, UR24 ;  /* 0x00000018b2ab7c20 */ /* 0x000fe20008410000 */
[----:B------:R-:W0:Y:S01]  /*6dc0*/  MUFU.EX2 R10, R10 ;  /* 0x0000000a000a7308 */ /* 0x000e220000000800 */
[----:B------:R-:W-:-:S07]  /*6dd0*/  FMUL.FTZ R172, R179, UR24 ;  /* 0x00000018b3ac7c20 */ /* 0x000fce0008410000 */
[----:B------:R2:W3:Y:S08]  /*6de0*/  MUFU.TANH R9, R175 ;  /* 0x000000af00097308 */ /* 0x0004f00000002400 */
[----:B------:R-:W4:Y:S01]  /*6df0*/  MUFU.TANH R171, R171 ;  /* 0x000000ab00ab7308 */ /* 0x000f220000002400 */
[----:B0-----:R-:W-:Y:S01]  /*6e00*/  FFMA.FTZ R4, R10, R4, R152 ;  /* 0x000000040a047223 */ /* 0x001fe20000010098 */
[----:B------:R-:W-:Y:S01]  /*6e10*/  F2FP.F16.F32.PACK_AB R152, R11, R152 ;  /* 0x000000980b98723e */ /* 0x000fe200000000ff */
[----:B--2---:R-:W-:Y:S01]  /*6e20*/  FMUL.FTZ R175, R183, UR24 ;  /* 0x00000018b7af7c20 */ /* 0x004fe20008410000 */
[----:B------:R-:W-:Y:S01]  /*6e30*/  FMUL.FTZ R24, R24, R10 ;  /* 0x0000000a18187220 */ /* 0x000fe20000410000 */
[----:B------:R-:W-:Y:S01]  /*6e40*/  FADD.FTZ R4, R11, R4 ;  /* 0x000000040b047221 */ /* 0x000fe20000010000 */
[----:B------:R-:W-:-:S02]  /*6e50*/  IMAD.U32 R11, RZ, RZ, UR25 ;  /* 0x00000019ff0b7e24 */ /* 0x000fc4000f8e00ff */
[-C--:B------:R-:W-:Y:S01]  /*6e60*/  FMUL.FTZ R25, R25, R10.reuse ;  /* 0x0000000a19197220 */ /* 0x080fe20000410000 */
[----:B------:R-:W0:Y:S01]  /*6e70*/  MUFU.TANH R172, R172 ;  /* 0x000000ac00ac7308 */ /* 0x000e220000002400 */
[----:B---3--:R-:W-:Y:S01]  /*6e80*/  FSEL R9, R9, -INF , P6 ;  /* 0xff80000009097808 */ /* 0x008fe20003000000 */
[----:B------:R-:W-:Y:S02]  /*6e90*/  @!P1 VIADD R0, R11, 0x28c40 ;  /* 0x00028c400b009836 */ /* 0x000fe40000000000 */
[-C--:B------:R-:W-:Y:S01]  /*6ea0*/  FMUL.FTZ R28, R28, R10.reuse ;  /* 0x0000000a1c1c7220 */ /* 0x080fe20000410000 */
[-C--:B------:R-:W-:Y:S01]  /*6eb0*/  FMUL.FTZ R29, R29, R10.reuse ;  /* 0x0000000a1d1d7220 */ /* 0x080fe20000410000 */
[-C--:B------:R-:W-:Y:S01]  /*6ec0*/  FMUL.FTZ R32, R32, R10.reuse ;  /* 0x0000000a20207220 */ /* 0x080fe20000410000 */
[-C--:B------:R-:W-:Y:S01]  /*6ed0*/  FMUL.FTZ R33, R33, R10.reuse ;  /* 0x0000000a21217220 */ /* 0x080fe20000410000 */
[----:B------:R-:W-:Y:S01]  /*6ee0*/  @!P1 PRMT R0, RZ, 0x654, R0 ;  /* 0x00000654ff009816 */ /* 0x000fe20000000000 */
[----:B------:R-:W2:Y:S01]  /*6ef0*/  MUFU.TANH R175, R175 ;  /* 0x000000af00af7308 */ /* 0x000ea20000002400 */
[----:B----4-:R-:W-:Y:S01]  /*6f00*/  FSEL R171, R171, -INF , P2 ;  /* 0xff800000abab7808 */ /* 0x010fe20001000000 */
[-C--:B------:R-:W-:Y:S01]  /*6f10*/  FMUL.FTZ R36, R36, R10.reuse ;  /* 0x0000000a24247220 */ /* 0x080fe20000410000 */
[----:B------:R3:W-:Y:S01]  /*6f20*/  @!P1 SYNCS.ARRIVE.TRANS64.RED.A1T0 RZ, [R0+URZ], RZ ;  /* 0x000000ff00ff99a7 */ /* 0x0007e2000810043f */
[----:B------:R-:W-:Y:S01]  /*6f30*/  ISETP.NE.AND P2, PT, R17, RZ, PT ;  /* 0x000000ff1100720c */ /* 0x000fe20003f45270 */
[-C--:B------:R-:W-:Y:S01]  /*6f40*/  FMUL.FTZ R37, R37, R10.reuse ;  /* 0x0000000a25257220 */ /* 0x080fe20000410000 */
[-C--:B------:R-:W-:Y:S01]  /*6f50*/  FMUL.FTZ R40, R40, R10.reuse ;  /* 0x0000000a28287220 */ /* 0x080fe20000410000 */
[-C--:B------:R-:W-:Y:S01]  /*6f60*/  FMUL.FTZ R41, R41, R10.reuse ;  /* 0x0000000a29297220 */ /* 0x080fe20000410000 */
[----:B------:R-:W4:Y:S01]  /*6f70*/  MUFU.EX2 R12, R12 ;  /* 0x0000000c000c7308 */ /* 0x000f220000000800 */
[----:B0-----:R-:W-:Y:S01]  /*6f80*/  FSEL R172, R172, -INF , P3 ;  /* 0xff800000acac7808 */ /* 0x001fe20001800000 */
[----:B------:R-:W-:Y:S01]  /*6f90*/  FMUL.FTZ R44, R44, R10 ;  /* 0x0000000a2c2c7220 */ /* 0x000fe20000410000 */
[----:B---3--:R-:W-:Y:S01]  /*6fa0*/  FMNMX.FTZ R0, R154, R8, !PT ;  /* 0x000000089a007209 */ /* 0x008fe20007810000 */
[-C--:B------:R-:W-:Y:S01]  /*6fb0*/  FMUL.FTZ R45, R45, R10.reuse ;  /* 0x0000000a2d2d7220 */ /* 0x080fe20000410000 */
[-C--:B------:R-:W-:Y:S01]  /*6fc0*/  FMUL.FTZ R48, R48, R10.reuse ;  /* 0x0000000a30307220 */ /* 0x080fe20000410000 */
[----:B------:R-:W-:Y:S01]  /*6fd0*/  FMUL.FTZ R49, R49, R10 ;  /* 0x0000000a31317220 */ /* 0x000fe20000410000 */
[----:B------:R-:W-:Y:S01]  /*6fe0*/  FMNMX.FTZ R0, R155, R0, !PT ;  /* 0x000000009b007209 */ /* 0x000fe20007810000 */
[----:B------:R-:W-:Y:S01]  /*6ff0*/  MUFU.EX2 R180, R157 ;  /* 0x0000009d00b47308 */ /* 0x000fe20000000800 */
[----:B--2---:R-:W-:Y:S01]  /*7000*/  FSEL R175, R175, -INF , P5 ;  /* 0xff800000afaf7808 */ /* 0x004fe20002800000 */
[----:B------:R-:W-:Y:S01]  /*7010*/  FMUL.FTZ R52, R52, R10 ;  /* 0x0000000a34347220 */ /* 0x000fe20000410000 */
[----:B------:R-:W-:Y:S01]  /*7020*/  FMNMX.FTZ R0, R158, R0, !PT ;  /* 0x000000009e007209 */ /* 0x000fe20007810000 */
[-C--:B------:R-:W-:Y:S01]  /*7030*/  FMUL.FTZ R53, R53, R10.reuse ;  /* 0x0000000a35357220 */ /* 0x080fe20000410000 */
[-C--:B------:R-:W-:Y:S01]  /*7040*/  FMUL.FTZ R56, R56, R10.reuse ;  /* 0x0000000a38387220 */ /* 0x080fe20000410000 */
[----:B------:R-:W-:Y:S01]  /*7050*/  FMUL.FTZ R57, R57, R10 ;  /* 0x0000000a39397220 */ /* 0x000fe20000410000 */
[----:B------:R-:W-:Y:S01]  /*7060*/  FMNMX.FTZ R0, R159, R0, !PT ;  /* 0x000000009f007209 */ /* 0x000fe20007810000 */
[----:B------:R-:W0:Y:S01]  /*7070*/  MUFU.EX2 R13, R13 ;  /* 0x0000000d000d7308 */ /* 0x000e220000000800 */
[----:B----4-:R-:W-:Y:S01]  /*7080*/  FADD.FTZ R4, R12, R4 ;  /* 0x000000040c047221 */ /* 0x010fe20000010000 */
[----:B------:R-:W-:Y:S01]  /*7090*/  FMUL.FTZ R60, R60, R10 ;  /* 0x0000000a3c3c7220 */ /* 0x000fe20000410000 */
[----:B------:R-:W-:Y:S01]  /*70a0*/  FMNMX.FTZ R0, R162, R0, !PT ;  /* 0x00000000a2007209 */ /* 0x000fe20007810000 */
[-C--:B------:R-:W-:Y:S01]  /*70b0*/  FMUL.FTZ R61, R61, R10.reuse ;  /* 0x0000000a3d3d7220 */ /* 0x080fe20000410000 */
[-C--:B------:R-:W-:Y:S01]  /*70c0*/  FMUL.FTZ R64, R64, R10.reuse ;  /* 0x0000000a40407220 */ /* 0x080fe20000410000 */
[----:B------:R-:W-:Y:S01]  /*70d0*/  FMUL.FTZ R65, R65, R10 ;  /* 0x0000000a41417220 */ /* 0x000fe20000410000 */
[----:B------:R-:W-:Y:S01]  /*70e0*/  FMNMX.FTZ R0, R163, R0, !PT ;  /* 0x00000000a3007209 */ /* 0x000fe20007810000 */
[----:B------:R-:W2:Y:S01]  /*70f0*/  MUFU.EX2 R14, R14 ;  /* 0x0000000e000e7308 */ /* 0x000ea20000000800 */
[-C--:B------:R-:W-:Y:S01]  /*7100*/  FMUL.FTZ R68, R68, R10.reuse ;  /* 0x0000000a44447220 */ /* 0x080fe20000410000 */
        /* <DEDUP_REMOVED lines=15> */
[----:B--2---:R-:W-:Y:S01]  /*7200*/  FADD.FTZ R4, R14, R4 ;  /* 0x000000040e047221 */ /* 0x004fe20000010000 */
[----:B------:R-:W-:Y:S01]  /*7210*/  FMUL.FTZ R85, R85, R10 ;  /* 0x0000000a55557220 */ /* 0x000fe20000410000 */
[----:B------:R-:W-:Y:S01]  /*7220*/  FMNMX.FTZ R0, R169, R0, !PT ;  /* 0x00000000a9007209 */ /* 0x000fe20007810000 */
[-C--:B------:R-:W-:Y:S01]  /*7230*/  FMUL.FTZ R88, R88, R10.reuse ;  /* 0x0000000a58587220 */ /* 0x080fe20000410000 */
[-C--:B------:R-:W-:Y:S01]  /*7240*/  FMUL.FTZ R89, R89, R10.reuse ;  /* 0x0000000a59597220 */ /* 0x080fe20000410000 */
[----:B------:R-:W-:Y:S01]  /*7250*/  FMUL.FTZ R92, R92, R10 ;  /* 0x0000000a5c5c7220 */ /* 0x000fe20000410000 */
[----:B------:R-:W-:Y:S01]  /*7260*/  FMNMX.FTZ R0, R9, R0, !PT ;  /* 0x0000000009007209 */ /* 0x000fe20007810000 */
[----:B------:R-:W-:Y:S01]  /*7270*/  MUFU.EX2 R181, R161 ;  /* 0x000000a100b57308 */ /* 0x000fe20000000800 */
[----:B---3--:R-:W-:Y:S01]  /*7280*/  FADD.FTZ R4, R15, R4 ;  /* 0x000000040f047221 */ /* 0x008fe20000010000 */
        /* <DEDUP_REMOVED lines=15> */
[-C--:B------:R-:W-:Y:S01]  /*7380*/  FMUL.FTZ R109, R109, R10.reuse ;  /* 0x0000000a6d6d7220 */ /* 0x080fe20000410000 */
[-C--:B------:R-:W-:Y:S01]  /*7390*/  FMUL.FTZ R112, R112, R10.reuse ;  /* 0x0000000a70707220 */ /* 0x080fe20000410000 */
[-C--:B------:R-:W-:Y:S01]  /*73a0*/  FMUL.FTZ R113, R113, R10.reuse ;  /* 0x0000000a71717220 */ /* 0x080fe20000410000 */
[----:B------:R-:W3:Y:S01]  /*73b0*/  SHFL.BFLY PT, R176, R0, 0x2, 0x1f ;  /* 0x0c401f0000b07f89 */ /* 0x000ee200000e0000 */
[-C--:B------:R-:W-:Y:S01]  /*73c0*/  FMUL.FTZ R116, R116, R10.reuse ;  /* 0x0000000a74747220 */ /* 0x080fe20000410000 */
[-C--:B------:R-:W-:Y:S01]  /*73d0*/  FMUL.FTZ R117, R117, R10.reuse ;  /* 0x0000000a75757220 */ /* 0x080fe20000410000 */
[-C--:B------:R-:W-:Y:S01]  /*73e0*/  FMUL.FTZ R120, R120, R10.reuse ;  /* 0x0000000a78787220 */ /* 0x080fe20000410000 */
[----:B------:R-:W-:Y:S01]  /*73f0*/  MUFU.EX2 R179, R165 ;  /* 0x000000a500b37308 */ /* 0x000fe20000000800 */
[----:B--2---:R-:W-:Y:S01]  /*7400*/  FADD.FTZ R4, R21, R4 ;  /* 0x0000000415047221 */ /* 0x004fe20000010000 */
        /* <DEDUP_REMOVED lines=16> */
[----:B---3--:R-:W-:-:S05]  /*7510*/  FMNMX.FTZ R0, R0, R176, !PT ;  /* 0x000000b000007209 */ /* 0x008fca0007810000 */
[----:B------:R-:W0:Y:S02]  /*7520*/  SHFL.BFLY PT, R176, R0, 0x1, 0x1f ;  /* 0x0c201f0000b07f89 */ /* 0x000e2400000e0000 */
[----:B0-----:R-:W-:-:S04]  /*7530*/  FMNMX.FTZ R0, R0, R176, !PT ;  /* 0x000000b000007209 */ /* 0x001fc80007810000 */
[C---:B------:R-:W-:Y:S01]  /*7540*/  FSETP.NEU.FTZ.AND P3, PT, R0.reuse, -INF , PT ;  /* 0xff8000000000780b */ /* 0x040fe20003f7d000 */
[----:B------:R-:W-:-:S03]  /*7550*/  FMUL.FTZ R177, R0, UR10 ;  /* 0x0000000a00b17c20 */ /* 0x000fc60008410000 */
[----:B------:R-:W-:Y:S02]  /*7560*/  FSEL R176, R0, RZ, P3 ;  /* 0x000000ff00b07208 */ /* 0x000fe40001800000 */
[----:B------:R-:W-:-:S03]  /*7570*/  FSEL R177, R177, RZ, P3 ;  /* 0x000000ffb1b17208 */ /* 0x000fc60001800000 */
[----:B------:R-:W-:Y:S02]  /*7580*/  FADD.FTZ R176, -R176, R8 ;  /* 0x00000008b0b07221 */ /* 0x000fe40000010100 */
[--C-:B------:R-:W-:Y:S01]  /*7590*/  FFMA.FTZ R154, R154, UR10, -R177.reuse ;  /* 0x0000000a9a9a7c23 */ /* 0x100fe200080108b1 */
[--C-:B------:R-:W-:Y:S01]  /*75a0*/  FFMA.FTZ R155, R155, UR10, -R177.reuse ;  /* 0x0000000a9b9b7c23 */ /* 0x100fe200080108b1 */
[----:B------:R-:W-:Y:S01]  /*75b0*/  FMUL.FTZ R8, R176, UR10 ;  /* 0x0000000ab0087c20 */ /* 0x000fe20008410000 */
[----:B------:R-:W-:Y:S02]  /*75c0*/  IMAD.U32 R176, RZ, RZ, UR23 ;  /* 0x00000017ffb07e24 */ /* 0x000fe4000f8e00ff */
[--C-:B------:R-:W-:Y:S01]  /*75d0*/  FFMA.FTZ R158, R158, UR10, -R177.reuse ;  /* 0x0000000a9e9e7c23 */ /* 0x100fe200080108b1 */
[--C-:B------:R-:W-:Y:S01]  /*75e0*/  FFMA.FTZ R159, R159, UR10, -R177.reuse ;  /* 0x0000000a9f9f7c23 */ /* 0x100fe200080108b1 */
[--C-:B------:R-:W-:Y:S01]  /*75f0*/  FFMA.FTZ R178, R162, UR10, -R177.reuse ;  /* 0x0000000aa2b27c23 */ /* 0x100fe200080108b1 */
[----:B------:R-:W-:Y:S01]  /*7600*/  @!P2 IMAD R176, R176, 0x40, R16 ;  /* 0x00000040b0b0a824 */ /* 0x000fe200078e0210 */
[----:B------:R-:W0:Y:S01]  /*7610*/  MUFU.EX2 R8, R8 ;  /* 0x0000000800087308 */ /* 0x000e220000000800 */
[--C-:B------:R-:W-:Y:S01]  /*7620*/  FFMA.FTZ R163, R163, UR10, -R177.reuse ;  /* 0x0000000aa3a37c23 */ /* 0x100fe200080108b1 */
[--C-:B------:R-:W-:Y:S01]  /*7630*/  FFMA.FTZ R166, R166, UR10, -R177.reuse ;  /* 0x0000000aa6a67c23 */ /* 0x100fe200080108b1 */
[--C-:B------:R-:W-:Y:S01]  /*7640*/  FFMA.FTZ R167, R167, UR10, -R177.reuse ;  /* 0x0000000aa7a77c23 */ /* 0x100fe200080108b1 */
[----:B------:R-:W-:Y:S01]  /*7650*/  @!P2 LEA R176, R176, UR46, 0x2 ;  /* 0x0000002eb0b0ac11 */ /* 0x000fe2000f8e10ff */
[--C-:B------:R-:W-:Y:S01]  /*7660*/  FFMA.FTZ R170, R170, UR10, -R177.reuse ;  /* 0x0000000aaaaa7c23 */ /* 0x100fe200080108b1 */
[--C-:B------:R-:W-:Y:S01]  /*7670*/  FFMA.FTZ R168, R168, UR10, -R177.reuse ;  /* 0x0000000aa8a87c23 */ /* 0x100fe200080108b1 */
[--C-:B------:R-:W-:Y:S01]  /*7680*/  FFMA.FTZ R9, R9, UR10, -R177.reuse ;  /* 0x0000000a09097c23 */ /* 0x100fe200080108b1 */
[----:B------:R-:W-:Y:S01]  /*7690*/  MUFU.EX2 R155, R155 ;  /* 0x0000009b009b7308 */ /* 0x000fe20000000800 */
[----:B------:R-:W-:Y:S01]  /*76a0*/  @!P2 STS [R176+0x28800], R10 ;  /* 0x0288000ab000a388 */ /* 0x000fe20000000800 */
[--C-:B------:R-:W-:Y:S01]  /*76b0*/  FFMA.FTZ R171, R171, UR10, -R177.reuse ;  /* 0x0000000aabab7c23 */ /* 0x100fe200080108b1 */
[--C-:B------:R-:W-:Y:S01]  /*76c0*/  FFMA.FTZ R172, R172, UR10, -R177.reuse ;  /* 0x0000000aacac7c23 */ /* 0x100fe200080108b1 */
[--C-:B------:R-:W-:Y:S01]  /*76d0*/  FFMA.FTZ R174, R174, UR10, -R177.reuse ;  /* 0x0000000aaeae7c23 */ /* 0x100fe200080108b1 */
[----:B------:R-:W-:-:S03]  /*76e0*/  FFMA.FTZ R175, R175, UR10, -R177 ;  /* 0x0000000aafaf7c23 */ /* 0x000fc600080108b1 */
[----:B------:R-:W-:Y:S01]  /*76f0*/  MUFU.EX2 R157, R178 ;  /* 0x000000b2009d7308 */ /* 0x000fe20000000800 */
[----:B0-----:R0:W-:Y:S01]  /*7700*/  @!P2 STS [R176+0x28820], R8 ;  /* 0x02882008b000a388 */ /* 0x0011e20000000800 */
        /* <DEDUP_REMOVED lines=14> */
[----:B0-----:R-:W0:Y:S01]  /*77f0*/  MUFU.EX2 R176, R153 ;  /* 0x0000009900b07308 */ /* 0x001e220000000800 */
[----:B--2---:R-:W-:Y:S01]  /*7800*/  FFMA.FTZ R156, R169, UR10, -R177 ;  /* 0x0000000aa99c7c23 */ /* 0x004fe200080108b1 */
[-C--:B------:R-:W-:Y:S01]  /*7810*/  FMUL.FTZ R51, R51, R8.reuse ;  /* 0x0000000833337220 */ /* 0x080fe20000410000 */
[-C--:B------:R-:W-:Y:S01]  /*7820*/  FMUL.FTZ R54, R54, R8.reuse ;  /* 0x0000000836367220 */ /* 0x080fe20000410000 */
[-C--:B------:R-:W-:Y:S01]  /*7830*/  FMUL.FTZ R55, R55, R8.reuse ;  /* 0x0000000837377220 */ /* 0x080fe20000410000 */
[-C--:B------:R-:W-:Y:S01]  /*7840*/  FMUL.FTZ R58, R58, R8.reuse ;  /* 0x000000083a3a7220 */ /* 0x080fe20000410000 */
[-C--:B------:R-:W-:Y:S01]  /*7850*/  FMUL.FTZ R59, R59, R8.reuse ;  /* 0x000000083b3b7220 */ /* 0x080fe20000410000 */
[-C--:B------:R-:W-:Y:S01]  /*7860*/  FMUL.FTZ R62, R62, R8.reuse ;  /* 0x000000083e3e7220 */ /* 0x080fe20000410000 */
[----:B------:R2:W3:Y:S01]  /*7870*/  MUFU.EX2 R153, R154 ;  /* 0x0000009a00997308 */ /* 0x0004e20000000800 */
[-C--:B------:R-:W-:Y:S01]  /*7880*/  FMUL.FTZ R63, R63, R8.reuse ;  /* 0x000000083f3f7220 */ /* 0x080fe20000410000 */
[-C--:B------:R-:W-:Y:S01]  /*7890*/  FMUL.FTZ R66, R66, R8.reuse ;  /* 0x0000000842427220 */ /* 0x080fe20000410000 */
[-C--:B------:R-:W-:Y:S01]  /*78a0*/  FMUL.FTZ R67, R67, R8.reuse ;  /* 0x0000000843437220 */ /* 0x080fe20000410000 */
[-C--:B------:R-:W-:Y:S01]  /*78b0*/  FMUL.FTZ R70, R70, R8.reuse ;  /* 0x0000000846467220 */ /* 0x080fe20000410000 */
[-C--:B------:R-:W-:Y:S01]  /*78c0*/  FMUL.FTZ R71, R71, R8.reuse ;  /* 0x0000000847477220 */ /* 0x080fe20000410000 */
[-C--:B------:R-:W-:Y:S01]  /*78d0*/  FMUL.FTZ R74, R74, R8.reuse ;  /* 0x000000084a4a7220 */ /* 0x080fe20000410000 */
[----:B------:R-:W-:Y:S01]  /*78e0*/  FMUL.FTZ R75, R75, R8 ;  /* 0x000000084b4b7220 */ /* 0x000fe20000410000 */
[----:B------:R-:W4:Y:S01]  /*78f0*/  MUFU.EX2 R177, R160 ;  /* 0x000000a000b17308 */ /* 0x000f220000000800 */
[----:B0-----:R-:W-:Y:S01]  /*7900*/  FADD.FTZ R4, R176, R4 ;  /* 0x00000004b0047221 */ /* 0x001fe20000010000 */
[----:B--2---:R-:W-:Y:S01]  /*7910*/  F2FP.F16.F32.PACK_AB R154, R13, R12 ;  /* 0x0000000c0d9a723e */ /* 0x004fe200000000ff */
[-C--:B------:R-:W-:Y:S01]  /*7920*/  FMUL.FTZ R78, R78, R8.reuse ;  /* 0x000000084e4e7220 */ /* 0x080fe20000410000 */
[----:B------:R-:W-:Y:S01]  /*7930*/  FMUL.FTZ R79, R79, R8 ;  /* 0x000000084f4f7220 */ /* 0x000fe20000410000 */
[----:B------:R-:W-:Y:S01]  /*7940*/  FADD.FTZ R4, R162, R4 ;  /* 0x00000004a2047221 */ /* 0x000fe20000010000 */
[----:B------:R-:W-:Y:S01]  /*7950*/  F2FP.F16.F32.PACK_AB R162, R180, R162 ;  /* 0x000000a2b4a2723e */ /* 0x000fe200000000ff */
[-C--:B------:R-:W-:Y:S01]  /*7960*/  FMUL.FTZ R82, R82, R8.reuse ;  /* 0x0000000852527220 */ /* 0x080fe20000410000 */
[----:B------:R-:W-:Y:S01]  /*7970*/  MUFU.EX2 R160, R163 ;  /* 0x000000a300a07308 */ /* 0x000fe20000000800 */
[----:B---3--:R-:W-:Y:S01]  /*7980*/  FFMA.FTZ R5, R8, R5, R153 ;  /* 0x0000000508057223 */ /* 0x008fe20000010099 */
[----:B------:R-:W-:Y:S01]  /*7990*/  F2FP.F16.F32.PACK_AB R153, R155, R153 ;  /* 0x000000999b99723e */ /* 0x000fe200000000ff */
[----:B------:R-:W-:Y:S01]  /*79a0*/  FADD.FTZ R4, R180, R4 ;  /* 0x00000004b4047221 */ /* 0x000fe20000010000 */
[-C--:B------:R-:W-:Y:S01]  /*79b0*/  FMUL.FTZ R83, R83, R8.reuse ;  /* 0x0000000853537220 */ /* 0x080fe20000410000 */
[----:B------:R-:W-:Y:S01]  /*79c0*/  FADD.FTZ R5, R155, R5 ;  /* 0x000000059b057221 */ /* 0x000fe20000010000 */
[-C--:B------:R-:W-:Y:S01]  /*79d0*/  FMUL.FTZ R86, R86, R8.reuse ;  /* 0x0000000856567220 */ /* 0x080fe20000410000 */
[-C--:B------:R-:W-:Y:S01]  /*79e0*/  FMUL.FTZ R87, R87, R8.reuse ;  /* 0x0000000857577220 */ /* 0x080fe20000410000 */
[----:B------:R-:W0:Y:S01]  /*79f0*/  MUFU.EX2 R155, R158 ;  /* 0x0000009e009b7308 */ /* 0x000e220000000800 */
[----:B----4-:R-:W-:Y:S01]  /*7a00*/  FADD.FTZ R4, R177, R4 ;  /* 0x00000004b1047221 */ /* 0x010fe20000010000 */
[-C--:B------:R-:W-:Y:S01]  /*7a10*/  FMUL.FTZ R90, R90, R8.reuse ;  /* 0x000000085a5a7220 */ /* 0x080fe20000410000 */
[-C--:B------:R-:W-:Y:S01]  /*7a20*/  FMUL.FTZ R91, R91, R8.reuse ;  /* 0x000000085b5b7220 */ /* 0x080fe20000410000 */
[-C--:B------:R-:W-:Y:S01]  /*7a30*/  FMUL.FTZ R94, R94, R8.reuse ;  /* 0x000000085e5e7220 */ /* 0x080fe20000410000 */
[----:B------:R-:W-:Y:S01]  /*7a40*/  FADD.FTZ R4, R181, R4 ;  /* 0x00000004b5047221 */ /* 0x000fe20000010000 */
        /* <DEDUP_REMOVED lines=21> */
[----:B------:R-:W-:Y:S01]  /*7ba0*/  BAR.SYNC.DEFER_BLOCKING 0xf, 0x100 ;  /* 0x03c4000000007b1d */ /* 0x000fe20000010000 */
[----:B------:R-:W-:Y:S01]  /*7bb0*/  F2FP.F16.F32.PACK_AB R158, R21, R20 ;  /* 0x00000014159e723e */ /* 0x000fe200000000ff */
[----:B------:R-:W-:Y:S01]  /*7bc0*/  FADD.FTZ R5, R157, R5 ;  /* 0x000000059d057221 */ /* 0x000fe20000010000 */
[----:B------:R-:W-:Y:S01]  /*7bd0*/  F2FP.F16.F32.PACK_AB R157, R160, R157 ;  /* 0x0000009da09d723e */ /* 0x000fe200000000ff */
[-C--:B------:R-:W-:Y:S01]  /*7be0*/  FMUL.FTZ R126, R126, R8.reuse ;  /* 0x000000087e7e7220 */ /* 0x080fe20000410000 */
[-C--:B------:R-:W-:Y:S01]  /*7bf0*/  FMUL.FTZ R127, R127, R8.reuse ;  /* 0x000000087f7f7220 */ /* 0x080fe20000410000 */
[----:B------:R-:W2:Y:S01]  /*7c00*/  MUFU.EX2 R161, R170 ;  /* 0x000000aa00a17308 */ /* 0x000ea20000000800 */
[----:B------:R-:W-:Y:S01]  /*7c10*/  FADD.FTZ R5, R160, R5 ;  /* 0x00000005a0057221 */ /* 0x000fe20000010000 */
[----:B------:R-:W-:Y:S01]  /*7c20*/  F2FP.F16.F32.PACK_AB R160, R176, R173 ;  /* 0x000000adb0a0723e */ /* 0x000fe200000000ff */
[-C--:B------:R-:W-:Y:S01]  /*7c30*/  FMUL.FTZ R130, R130, R8.reuse ;  /* 0x0000000882827220 */ /* 0x080fe20000410000 */
[-C--:B------:R-:W-:Y:S01]  /*7c40*/  FMUL.FTZ R131, R131, R8.reuse ;  /* 0x0000000883837220 */ /* 0x080fe20000410000 */
[----:B---3--:R-:W-:Y:S01]  /*7c50*/  FADD.FTZ R5, R159, R5 ;  /* 0x000000059f057221 */ /* 0x008fe20000010000 */
        /* <DEDUP_REMOVED lines=10> */
[----:B------:R0:W4:Y:S01]  /*7d00*/  MUFU.EX2 R163, R156 ;  /* 0x0000009c00a37308 */ /* 0x0001220000000800 */
[----:B--2---:R-:W-:Y:S01]  /*7d10*/  FADD.FTZ R5, R161, R5 ;  /* 0x00000005a1057221 */ /* 0x004fe20000010000 */
[----:B------:R2:W-:Y:S01]  /*7d20*/  STSM.16.M88.4 [R19+0x26800], R152 ;  /* 0x0268009813007844 */ /* 0x0005e20000000200 */
[-C--:B------:R-:W-:Y:S01]  /*7d30*/  FMUL.FTZ R147, R147, R8.reuse ;  /* 0x0000000893937220 */ /* 0x080fe20000410000 */
[-C--:B------:R-:W-:Y:S01]  /*7d40*/  FMUL.FTZ R150, R150, R8.reuse ;  /* 0x0000000896967220 */ /* 0x080fe20000410000 */
[----:B------:R-:W-:-:S03]  /*7d50*/  FMUL.FTZ R151, R151, R8 ;  /* 0x0000000897977220 */ /* 0x000fc60000410000 */
[----:B------:R-:W5:Y:S01]  /*7d60*/  MUFU.EX2 R9, R9 ;  /* 0x0000000900097308 */ /* 0x000f620000000800 */
[C---:B---3--:R-:W-:Y:S01]  /*7d70*/  FADD.FTZ R5, R168.reuse, R5 ;  /* 0x00000005a8057221 */ /* 0x048fe20000010000 */
[----:B0-----:R-:W-:Y:S02]  /*7d80*/  F2FP.F16.F32.PACK_AB R156, R15, R14 ;  /* 0x0000000e0f9c723e */ /* 0x001fe400000000ff */
[----:B------:R-:W-:-:S03]  /*7d90*/  F2FP.F16.F32.PACK_AB R161, R168, R161 ;  /* 0x000000a1a8a1723e */ /* 0x000fc600000000ff */
[----:B------:R2:W-:Y:S01]  /*7da0*/  STSM.16.M88.4 [R22], R156 ;  /* 0x0000009c16007844 */ /* 0x0005e20000000200 */
[----:B------:R-:W0:Y:S01]  /*7db0*/  MUFU.EX2 R165, R171 ;  /* 0x000000ab00a57308 */ /* 0x000e220000000800 */
[----:B----4-:R-:W-:-:S07]  /*7dc0*/  FADD.FTZ R5, R163, R5 ;  /* 0x00000005a3057221 */ /* 0x010fce0000010000 */
[----:B------:R-:W3:Y:S01]  /*7dd0*/  MUFU.EX2 R172, R172 ;  /* 0x000000ac00ac7308 */ /* 0x000ee20000000800 */
[C---:B-----5:R-:W-:Y:S01]  /*7de0*/  FADD.FTZ R5, R9.reuse, R5 ;  /* 0x0000000509057221 */ /* 0x060fe20000010000 */
[----:B------:R-:W-:-:S05]  /*7df0*/  F2FP.F16.F32.PACK_AB R163, R9, R163 ;  /* 0x000000a309a3723e */ /* 0x000fca00000000ff */
[----:B------:R2:W-:Y:S01]  /*7e00*/  STSM.16.M88.4 [R184], R160 ;  /* 0x000000a0b8007844 */ /* 0x0005e20000000200 */
[----:B------:R-:W4:Y:S01]  /*7e10*/  MUFU.EX2 R167, R174 ;  /* 0x000000ae00a77308 */ /* 0x000f220000000800 */
[----:B0-----:R-:W-:-:S07]  /*7e20*/  FADD.FTZ R5, R165, R5 ;  /* 0x00000005a5057221 */ /* 0x001fce0000010000 */
[----:B------:R0:W5:Y:S01]  /*7e30*/  MUFU.EX2 R169, R164 ;  /* 0x000000a400a97308 */ /* 0x0001620000000800 */
[C---:B---3--:R-:W-:Y:S01]  /*7e40*/  FADD.FTZ R5, R172.reuse, R5 ;  /* 0x00000005ac057221 */ /* 0x048fe20000010000 */
[----:B------:R-:W-:-:S06]  /*7e50*/  F2FP.F16.F32.PACK_AB R165, R172, R165 ;  /* 0x000000a5aca5723e */ /* 0x000fcc00000000ff */
[----:B------:R-:W3:Y:S01]  /*7e60*/  MUFU.EX2 R175, R175 ;  /* 0x000000af00af7308 */ /* 0x000ee20000000800 */
[----:B----4-:R-:W-:Y:S01]  /*7e70*/  FADD.FTZ R5, R167, R5 ;  /* 0x00000005a7057221 */ /* 0x010fe20000010000 */
[----:B0-----:R-:W-:Y:S02]  /*7e80*/  F2FP.F16.F32.PACK_AB R164, R181, R177 ;  /* 0x000000b1b5a4723e */ /* 0x001fe400000000ff */
[----:B-----5:R-:W-:Y:S01]  /*7e90*/  F2FP.F16.F32.PACK_AB R166, R179, R169 ;  /* 0x000000a9b3a6723e */ /* 0x020fe200000000ff */
[----:B------:R-:W-:-:S04]  /*7ea0*/  FADD.FTZ R4, R169, R4 ;  /* 0x00000004a9047221 */ /* 0x000fc80000010000 */
[----:B------:R-:W-:Y:S01]  /*7eb0*/  FADD.FTZ R4, R179, R4 ;  /* 0x00000004b3047221 */ /* 0x000fe20000010000 */
[C---:B---3--:R-:W-:Y:S01]  /*7ec0*/  F2FP.F16.F32.PACK_AB R167, R175.reuse, R167 ;  /* 0x000000a7afa7723e */ /* 0x048fe200000000ff */
[----:B------:R-:W-:-:S04]  /*7ed0*/  FADD.FTZ R5, R175, R5 ;  /* 0x00000005af057221 */ /* 0x000fc80000010000 */
[----:B------:R2:W-:Y:S01]  /*7ee0*/  STSM.16.M88.4 [R23], R164 ;  /* 0x000000a417007844 */ /* 0x0005e20000000200 */
[----:B------:R-:W-:Y:S05]  /*7ef0*/  @!P0 BRA `(.L_x_4611) ;  /* 0x0000000000048947 */ /* 0x000fea0003800000 */
[----:B------:R-:W-:Y:S01]  /*7f00*/  BPT.TRAP 0x1 ;  /* 0x000000040000795c */ /* 0x000fe20000300000 */
.L_x_4611:
[----:B------:R0:W3:Y:S01]  /*7f10*/  SYNCS.PHASECHK.TRANS64.TRYWAIT P2, [UR25+0x28c50], R7 ;  /* 0x028c5007ff0075a7 */ /* 0x0000e20008040159 */
[----:B------:R-:W-:Y:S05]  /*7f20*/  @!P0 BRA `(.L_x_4612) ;  /* 0x0000000000048947 */ /* 0x000fea0003800000 */
[----:B------:R-:W-:Y:S01]  /*7f30*/  BPT.TRAP 0x1 ;  /* 0x000000040000795c */ /* 0x000fe20000300000 */
.L_x_4612:
[----:B---3--:R-:W-:Y:S05]  /*7f40*/  @P2 BRA `(.L_x_4613) ;  /* 0x0000000000082947 */ /* 0x008fea0003800000 */
[----:B------:R-:W3:Y:S02]  /*7f50*/  SYNCS.PHASECHK.TRANS64.TRYWAIT P2, [UR25+0x28c50], R7 ;  /* 0x028c5007ff0075a7 */ /* 0x000ee40008040159 */
[----:B---3--:R-:W-:Y:S05]  /*7f60*/  @!P2 BRA `(.L_x_4614) ;  /* 0x000000f0006ca947 */ /* 0x008fea0003800000 */
.L_x_4613:
[----:B------:R-:W-:Y:S01]  /*7f70*/  ULEA UR11, UR37, UR50, 0xc ;  /* 0x00000032250b7291 */ /* 0x000fe2000f8e603f */
[----:B------:R-:W-:Y:S01]  /*7f80*/  WARPGROUP.ARRIVE ;  /* 0x00000000000079c5 */ /* 0x000fe20000000000 */
[----:B------:R-:W-:Y:S01]  /*7f90*/  UMOV UR7, 0x40000040 ;  /* 0x4000004000077882 */ /* 0x000fe20000000000 */
[----:B------:R-:W-:Y:S01]  /*7fa0*/  UISETP.GT.AND UP1, UPT, UR21, UR20, UPT ;  /* 0x000000141500728c */ /* 0x000fe2000bf24270 */
[----:B---3--:R-:W-:Y:S01]  /*7fb0*/  @!P1 VIADD R11, R11, 0x28c60 ;  /* 0x00028c600b0b9836 */ /* 0x008fe20000000000 */
        /* <DEDUP_REMOVED lines=36> */
[----:B------:R-:W-:Y:S05]  /*8200*/  @P2 BRA `(.L_x_4615) ;  /* 0xffffffdc00602947 */ /* 0x000fea000383ffff */
.L_x_4606:
        /* <DEDUP_REMOVED lines=8> */
.L_x_4625:
[----:B------:R-:W-:-:S04]  /*8290*/  UIADD3 UR37, UR22, 0x1, URZ ;  /* 0x0000000116257890 */ /* 0x000fc8000fffe03f */
[----:B------:R-:W-:-:S04]  /*82a0*/  UISETP.NE.AND UP0, UPT, UR37, 0x2, UPT ;  /* 0x000000022500788c */ /* 0x000fc8000bf05270 */
[----:B------:R-:W-:Y:S02]  /*82b0*/  USEL UR6, URZ, 0x1, UP0 ;  /* 0x000000013f067887 */ /* 0x000fe40008000000 */
[----:B------:R-:W-:Y:S02]  /*82c0*/  USEL UR37, UR37, URZ, UP0 ;  /* 0x0000003f25257287 */ /* 0x000fe40008000000 */
[----:B------:R-:W-:Y:S01]  /*82d0*/  ULOP3.LUT UR38, UR38, UR6, URZ, 0x3c, !UPT ;  /* 0x0000000626267292 */ /* 0x000fe2000f8e3c3f */
[----:B------:R-:W-:Y:S11]  /*82e0*/  @!P0 BRA `(.L_x_4617) ;  /* 0x0000000000048947 */ /* 0x000ff60003800000 */
[----:B------:R-:W-:Y:S01]  /*82f0*/  BPT.TRAP 0x1 ;  /* 0x000000040000795c */ /* 0x000fe20000300000 */
.L_x_4617:
[----:B------:R-:W-:Y:S01]  /*8300*/  ULEA UR24, UR37, UR46, 0x3 ;  /* 0x0000002e25187291 */ /* 0x000fe2000f8e183f */
[----:B01----:R-:W-:-:S05]  /*8310*/  IMAD.U32 R7, RZ, RZ, UR38 ;  /* 0x00000026ff077e24 */ /* 0x003fca000f8e00ff */
[----:B------:R-:W-:-:S04]  /*8320*/  SHF.L.U32 R7, R7, 0x1f, RZ ;  /* 0x0000001f07077819 */ /* 0x000fc800000006ff */
[----:B------:R0:W1:Y:S01]  /*8330*/  SYNCS.PHASECHK.TRANS64.TRYWAIT P2, [UR24+0x28c30], R7 ;  /* 0x028c3007ff0075a7 */ /* 0x0000620008040158 */
[----:B------:R-:W-:Y:S05]  /*8340*/  @!P0 BRA `(.L_x_4618) ;  /* 0x0000000000048947 */ /* 0x000fea0003800000 */
[----:B------:R-:W-:Y:S01]  /*8350*/  BPT.TRAP 0x1 ;  /* 0x000000040000795c */ /* 0x000fe20000300000 */
.L_x_4618:
[----:B-1----:R-:W-:Y:S05]  /*8360*/  @P2 BRA `(.L_x_4619) ;  /* 0x0000000000082947 */ /* 0x002fea0003800000 */
[----:B------:R-:W1:Y:S02]  /*8370*/  SYNCS.PHASECHK.TRANS64.TRYWAIT P2, [UR24+0x28c30], R7 ;  /* 0x028c3007ff0075a7 */ /* 0x000e640008040158 */
[----:B-1----:R-:W-:Y:S05]  /*8380*/  @!P2 BRA `(.L_x_4620) ;  /* 0x000000ec0078a947 */ /* 0x002fea0003800000 */
.L_x_4619:
[----:B------:R-:W-:Y:S01]  /*8390*/  R2UR UR18, R3 ;  /* 0x00000000031272ca */ /* 0x000fe200000e0000 */
[----:B--2---:R-:W-:Y:S01]  /*83a0*/  WARPGROUP.ARRIVE ;  /* 0x00000000000079c5 */ /* 0x004fe20000000000 */
        /* <DEDUP_REMOVED lines=21> */
[----:B-1----:R-:W-:Y:S01]  /*8500*/  FMUL.FTZ R0, R152, UR23 ;  /* 0x0000001798007c20 */ /* 0x002fe20008410000 */
[----:B------:R-:W-:Y:S01]  /*8510*/  FMUL.FTZ R10, R153, UR23 ;  /* 0x00000017990a7c20 */ /* 0x000fe20008410000 */
[----:B---3--:R-:W-:Y:S01]  /*8520*/  FMUL.FTZ R11, R156, UR23 ;  /* 0x000000179c0b7c20 */ /* 0x008fe20008410000 */
        /* <DEDUP_REMOVED lines=365> */
.L_x_4621:
[----:B------:R1:W2:Y:S01]  /*9c00*/  SYNCS.PHASECHK.TRANS64.TRYWAIT P2, [UR24+0x28c50], R7 ;  /* 0x028c5007ff0075a7 */ /* 0x0002a20008040158 */
[----:B------:R-:W-:Y:S05]  /*9c10*/  @!P0 BRA `(.L_x_4622) ;  /* 0x0000000000048947 */ /* 0x000fea0003800000 */
[----:B------:R-:W-:Y:S01]  /*9c20*/  BPT.TRAP 0x1 ;  /* 0x000000040000795c */ /* 0x000fe20000300000 */
.L_x_4622:
[----:B--2---:R-:W-:Y:S05]  /*9c30*/  @P2 BRA `(.L_x_4623) ;  /* 0x0000000000082947 */ /* 0x004fea0003800000 */
[----:B------:R-:W2:Y:S02]  /*9c40*/  SYNCS.PHASECHK.TRANS64.TRYWAIT P2, [UR24+0x28c50], R7 ;  /* 0x028c5007ff0075a7 */ /* 0x000ea40008040158 */
[----:B--2---:R-:W-:Y:S05]  /*9c50*/  @!P2 BRA `(.L_x_4624) ;  /* 0x000000d4005ca947 */ /* 0x004fea0003800000 */
.L_x_4623:
        /* <DEDUP_REMOVED lines=42> */
.L_x_4616:
[----:B------:R-:W4:Y:S01]  /*9f00*/  SHFL.BFLY PT, R3, R4, 0x2, 0x1f ;  /* 0x0c401f0004037f89 */ /* 0x000f2200000e0000 */
[----:B------:R-:W-:Y:S08]  /*9f10*/  BAR.ARV 0x8, 0x100 ;  /* 0x0204000000007b1d */ /* 0x000ff00000002000 */
[----:B------:R-:W-:Y:S01]  /*9f20*/  BAR.SYNC.DEFER_BLOCKING 0xf, 0x100 ;  /* 0x03c4000000007b1d */ /* 0x000fe20000010000 */
[----:B------:R-:W-:Y:S01]  /*9f30*/  ISETP.NE.AND P2, PT, R17, RZ, PT ;  /* 0x000000ff1100720c */ /* 0x000fe20003f45270 */
[----:B------:R-:W-:Y:S01]  /*9f40*/  IMAD.MOV.U32 R13, RZ, RZ, -0x800000 ;  /* 0xff800000ff0d7424 */ /* 0x000fe200078e00ff */
[----:B------:R-:W-:Y:S01]  /*9f50*/  UIADD3 UR47, UR47, 0x1, URZ ;  /* 0x000000012f2f7890 */ /* 0x000fe2000fffe03f */
[----:B------:R-:W-:-:S02]  /*9f60*/  IMAD.MOV.U32 R12, RZ, RZ, -0x800000 ;  /* 0xff800000ff0c7424 */ /* 0x000fc400078e00ff */
[----:B------:R-:W5:Y:S01]  /*9f70*/  SHFL.BFLY PT, R10, R5, 0x2, 0x1f ;  /* 0x0c401f00050a7f89 */ /* 0x000f6200000e0000 */
[----:B----4-:R-:W-:Y:S01]  /*9f80*/  FADD.FTZ R3, R3, R4 ;  /* 0x0000000403037221 */ /* 0x010fe20000010000 */
[----:B------:R-:W-:-:S04]  /*9f90*/  IMAD.MOV.U32 R4, RZ, RZ, RZ ;  /* 0x000000ffff047224 */ /* 0x000fc800078e00ff */
[----:B------:R-:W4:Y:S01]  /*9fa0*/  SHFL.BFLY PT, R8, R3, 0x1, 0x1f ;  /* 0x0c201f0003087f89 */ /* 0x000f2200000e0000 */
[----:B-----5:R-:W-:Y:S01]  /*9fb0*/  FADD.FTZ R10, R10, R5 ;  /* 0x000000050a0a7221 */ /* 0x020fe20000010000 */
[----:B------:R-:W-:-:S04]  /*9fc0*/  IMAD.U32 R5, RZ, RZ, UR10 ;  /* 0x0000000aff057e24 */ /* 0x000fc8000f8e00ff */
[----:B01----:R-:W0:Y:S01]  /*9fd0*/  SHFL.BFLY PT, R7, R10, 0x1, 0x1f ;  /* 0x0c201f000a077f89 */ /* 0x003e2200000e0000 */
[----:B----4-:R-:W-:Y:S01]  /*9fe0*/  FADD.FTZ R9, R3, R8 ;  /* 0x0000000803097221 */ /* 0x010fe20000010000 */
        /* <DEDUP_REMOVED lines=82> */
[----:B----4-:R-:W-:Y:S01]  /*a510*/  IMAD.U32 R4, RZ, RZ, UR10 ;  /* 0x0000000aff047e24 */ /* 0x010fe2000f8e00ff */
        /* <DEDUP_REMOVED lines=72> */
.L_x_4586:
        /* <DEDUP_REMOVED lines=12> */
[----:B------:R-:W4:Y:S01]  /*aa60*/  LDL R0, [R1+0x54] ;  /* 0x0000540001007983 */ /* 0x000f220000100800 */
[----:B------:R-:W0:Y:S01]  /*aa70*/  S2UR UR4, SR_SWINHI ;  /* 0x00000000000479c3 */ /* 0x000e220000002f00 */
[----:B------:R-:W-:Y:S01]  /*aa80*/  F2FP.F16.F32.PACK_AB R6, R29, R28 ;  /* 0x0000001c1d06723e */ /* 0x000fe200000000ff */
[----:B------:R-:W-:Y:S01]  /*aa90*/  USHF.L.U64.HI UR8, UR45, 0x2, UR44 ;  /* 0x000000022d087899 */ /* 0x000fe2000801022c */
[----:B------:R-:W-:Y:S01]  /*aaa0*/  F2FP.F16.F32.PACK_AB R7, R31, R30 ;  /* 0x0000001e1f07723e */ /* 0x000fe200000000ff */
[----:B------:R-:W-:Y:S01]  /*aab0*/  ULDC.64 UR12, c[0x0][0xc00] ;  /* 0x00030000000c7ab9 */ /* 0x000fe20000000a00 */
[----:B------:R-:W-:Y:S02]  /*aac0*/  F2FP.F16.F32.PACK_AB R9, R35, R34 ;  /* 0x000000222309723e */ /* 0x000fe400000000ff */
[----:B------:R-:W-:Y:S02]  /*aad0*/  F2FP.F16.F32.PACK_AB R10, R37, R36 ;  /* 0x00000024250a723e */ /* 0x000fe400000000ff */
[----:B---3--:R-:W-:Y:S01]  /*aae0*/  F2FP.F16.F32.PACK_AB R11, R39, R38 ;  /* 0x00000026270b723e */ /* 0x008fe200000000ff */
        /* <DEDUP_REMOVED lines=12> */
[----:B------:R-:W-:-:S04]  /*abb0*/  UIADD3 UR4, UP0, UR4, UR12, URZ ;  /* 0x0000000c04047290 */ /* 0x000fc8000ff1e03f */
[----:B------:R-:W-:Y:S01]  /*abc0*/  UIADD3.X UR8, UR8, UR13, URZ, UP0, !UPT ;  /* 0x0000000d08087290 */ /* 0x000fe200087fe43f */
[----:B----4-:R-:W-:-:S03]  /*abd0*/  IMAD.WIDE R20, R0, 0x2, R14 ;  /* 0x0000000200147825 */ /* 0x010fc600078e020e */
        /* <DEDUP_REMOVED lines=172> */
[----:B0-----:R-:W-:Y:S02]  /*b6a0*/  IMAD.U32 R4, RZ, RZ, UR10 ;  /* 0x0000000aff047e24 */ /* 0x001fe4000f8e00ff */
[----:B------:R-:W-:Y:S01]  /*b6b0*/  IMAD.U32 R5, RZ, RZ, UR11 ;  /* 0x0000000bff057e24 */ /* 0x000fe2000f8e00ff */
[----:B------:R-:W-:Y:S06]  /*b6c0*/  BAR.SYNC.DEFER_BLOCKING 0x1, 0x100 ;  /* 0x0044000000007b1d */ /* 0x000fec0000010000 */
[----:B------:R0:W3:Y:S02]  /*b6d0*/  @P1 LDG.E R3, desc[UR40][R4.64] ;  /* 0x0000002804031981 */ /* 0x0000e4000c1e1900 */
[----:B0-----:R-:W-:Y:S01]  /*b6e0*/  IMAD.U32 R4, RZ, RZ, UR4 ;  /* 0x00000004ff047e24 */ /* 0x001fe2000f8e00ff */
[----:B------:R-:W-:Y:S01]  /*b6f0*/  UISETP.NE.AND UP0, UPT, UR9, URZ, UPT ;  /* 0x0000003f0900728c */ /* 0x000fe2000bf05270 */
[----:B------:R-:W-:Y:S01]  /*b700*/  IMAD.U32 R5, RZ, RZ, UR8 ;  /* 0x00000008ff057e24 */ /* 0x000fe2000f8e00ff */
[----:B------:R-:W-:-:S04]  /*b710*/  ULDC UR4, c[0x0][0xad4] ;  /* 0x0002b50000047ab9 */ /* 0x000fc80000000800 */
[----:B------:R0:W5:Y:S01]  /*b720*/  @P0 LDG.E R0, desc[UR40][R4.64] ;  /* 0x0000002804000981 */ /* 0x000162000c1e1900 */
[----:B------:R-:W-:Y:S01]  /*b730*/  ULDC UR8, c[0x0][0xa88] ;  /* 0x0002a20000087ab9 */ /* 0x000fe20000000800 */
[----:B------:R-:W-:Y:S02]  /*b740*/  ULOP3.LUT UR43, UR43, 0xff, URZ, 0xc0, !UPT ;  /* 0x000000ff2b2b7892 */ /* 0x000fe4000f8ec03f */
[----:B------:R-:W-:Y:S01]  /*b750*/  USEL UR10, UR9, UR4, UP0 ;  /* 0x00000004090a7287 */ /* 0x000fe20008000000 */
[----:B---3--:R-:W-:Y:S01]  /*b760*/  @P1 R2UR UR8, R3 ;  /* 0x00000000030812ca */ /* 0x008fe200000e0000 */
[----:B0-----:R-:W-:-:S14]  /*b770*/  @P1 BRA `(.L_x_4628) ;  /* 0x0000000000181947 */ /* 0x001fdc0003800000 */
[----:B------:R-:W-:Y:S05]  /*b780*/  @!P0 BRA `(.L_x_4628) ;  /* 0x0000000000148947 */ /* 0x000fea0003800000 */
[----:B------:R-:W3:Y:S04]  /*b790*/  LDG.E R6, desc[UR40][R4.64] ;  /* 0x0000002804067981 */ /* 0x000ee8000c1e1900 */
[----:B------:R-:W4:Y:S01]  /*b7a0*/  LDG.E R3, desc[UR40][R4.64+0x4] ;  /* 0x0000042804037981 */ /* 0x000f22000c1e1900 */
[----:B---3--:R-:W-:Y:S02]  /*b7b0*/  R2UR UR4, R6 ;  /* 0x00000000060472ca */ /* 0x008fe400000e0000 */
[----:B----4-:R-:W-:-:S13]  /*b7c0*/  R2UR UR8, R3 ;  /* 0x00000000030872ca */ /* 0x010fda00000e0000 */
[----:B------:R-:W-:-:S12]  /*b7d0*/  UIADD3 UR8, -UR4, UR8, URZ ;  /* 0x0000000804087290 */ /* 0x000fd8000fffe13f */
.L_x_4628:
        /* <DEDUP_REMOVED lines=16> */
[----:B------:R-:W-:Y:S02]  /*b8e0*/  UISETP.NE.U32.AND UP0, UPT, UR12, URZ, UPT ;  /* 0x0000003f0c00728c */ /* 0x000fe4000bf05070 */
[----:B------:R-:W-:Y:S01]  /*b8f0*/  USEL UR18, UR18, 0x978, UP1 ;  /* 0x0000097812127887 */ /* 0x000fe20008800000 */
[----:B------:R-:W-:Y:S01]  /*b900*/  IMAD.MOV.U32 R3, RZ, RZ, R9 ;  /* 0x000000ffff037224 */ /* 0x000fe200078e0009 */
[----:B------:R-:W-:Y:S02]  /*b910*/  UISETP.NE.AND.EX UP0, UPT, UR13, URZ, UPT, UP0 ;  /* 0x0000003f0d00728c */ /* 0x000fe4000bf05300 */
[----:B------:R-:W-:-:S02]  /*b920*/  USEL UR16, UR43, URZ, UP1 ;  /* 0x0000003f2b107287 */ /* 0x000fc40008800000 */
[----:B------:R-:W-:Y:S02]  /*b930*/  USEL UR45, UR45, URZ, !UP0 ;  /* 0x0000003f2d2d7287 */ /* 0x000fe4000c000000 */
[----:B------:R-:W-:-:S04]  /*b940*/  USEL UR44, UR44, URZ, !UP0 ;  /* 0x0000003f2c2c7287 */ /* 0x000fc8000c000000 */
[----:B------:R-:W-:Y:S01]  /*b950*/  ULDC.64 UR14, c[0x0][UR18+0x228] ;  /* 0x00008a00120e7abb */ /* 0x000fe20008000a00 */
[----:B------:R-:W-:Y:S01]  /*b960*/  ULDC.64 UR12, c[0x0][UR18+0x220] ;  /* 0x00008800120c7abb */ /* 0x000fe20008000a00 */
[----:B------:R-:W-:Y:S02]  /*b970*/  UIMAD.WIDE.U32 UR20, UR14, UR16, URZ ;  /* 0x000000100e1472a5 */ /* 0x000fe4000f8e003f */
[----:B------:R-:W-:Y:S01]  /*b980*/  UIMAD UR19, UR15, UR16, URZ ;  /* 0x000000100f1372a4 */ /* 0x000fe2000f8e023f */
[----:B0-----:R-:W-:Y:S01]  /*b990*/  ISETP.NE.AND P0, PT, R0, 0x1, PT ;  /* 0x000000010000780c */ /* 0x001fe20003f05270 */
[----:B------:R-:W-:Y:S01]  /*b9a0*/  UIMAD.WIDE.U32 UR14, UR12, UR45, URZ ;  /* 0x0000002d0c0e72a5 */ /* 0x000fe2000f8e003f */
[----:B------:R-:W-:Y:S01]  /*b9b0*/  ULDC.64 UR10, c[0x0][UR18+0x218] ;  /* 0x00008600120a7abb */ /* 0x000fe20008000a00 */
[----:B------:R-:W-:Y:S02]  /*b9c0*/  UIMAD UR45, UR13, UR45, URZ ;  /* 0x0000002d0d2d72a4 */ /* 0x000fe4000f8e023f */
[----:B------:R-:W-:-:S02]  /*b9d0*/  UIMAD.WIDE.U32 UR16, UR10, UR42, URZ ;  /* 0x0000002a0a1072a5 */ /* 0x000fc4000f8e003f */
[----:B------:R-:W-:Y:S02]  /*b9e0*/  UIMAD UR10, UR11, UR42, URZ ;  /* 0x0000002a0b0a72a4 */ /* 0x000fe4000f8e023f */
[----:B------:R-:W-:Y:S02]  /*b9f0*/  UIMAD UR44, UR12, UR44, UR45 ;  /* 0x0000002c0c2c72a4 */ /* 0x000fe4000f8e022d */
[----:B------:R-:W-:Y:S02]  /*ba00*/  UIADD3 UR19, UR21, UR19, URZ ;  /* 0x0000001315137290 */ /* 0x000fe4000fffe03f */
[----:B------:R-:W0:Y:S01]  /*ba10*/  @P0 LDC R4, c[0x0][0xbec] ;  /* 0x0002fb00ff040b82 */ /* 0x000e220000000800 */
[----:B------:R-:W-:Y:S02]  /*ba20*/  UIADD3 UR11, UR17, UR10, URZ ;  /* 0x0000000a110b7290 */ /* 0x000fe4000fffe03f */
[----:B------:R-:W-:Y:S02]  /*ba30*/  UIADD3 UR16, UP0, UP2, UR14, UR16, UR4 ;  /* 0x000000100e107290 */ /* 0x000fe4000fa1e004 */
[----:B------:R-:W-:Y:S01]  /*ba40*/  UIADD3 UR10, UR15, UR44, URZ ;  /* 0x0000002c0f0a7290 */ /* 0x000fe2000fffe03f */
[----:B------:R-:W-:-:S02]  /*ba50*/  IMAD.U32 R6, RZ, RZ, UR19 ;  /* 0x00000013ff067e24 */ /* 0x000fc4000f8e00ff */
[----:B------:R-:W1:Y:S01]  /*ba60*/  @P0 LDC R5, c[0x0][0xbf0] ;  /* 0x0002fc00ff050b82 */ /* 0x000e620000000800 */
[----:B------:R-:W-:Y:S01]  /*ba70*/  UIADD3.X UR10, UR10, UR11, UR22, UP0, UP2 ;  /* 0x0000000b0a0a7290 */ /* 0x000fe200087e4416 */
[----:B0-----:R-:W-:-:S05]  /*ba80*/  @P0 IMAD.HI.U32 R4, R9, R4, RZ ;  /* 0x0000000409040227 */ /* 0x001fca00078e00ff */
[----:B-1----:R-:W-:Y:S01]  /*ba90*/  @P0 SHF.R.U32.HI R3, RZ, R5, R4 ;  /* 0x00000005ff030219 */ /* 0x002fe20000011604 */
[----:B------:R-:W-:-:S04]  /*baa0*/  IMAD.U32 R4, RZ, RZ, UR20 ;  /* 0x00000014ff047e24 */ /* 0x000fc8000f8e00ff */
[--C-:B------:R-:W-:Y:S01]  /*bab0*/  IMAD.MOV R7, RZ, RZ, -R3.reuse ;  /* 0x000000ffff077224 */ /* 0x100fe200078e0a03 */
[----:B------:R-:W-:Y:S02]  /*bac0*/  IADD3 R4, P0, P2, R3, UR16, R4 ;  /* 0x0000001003047c10 */ /* 0x000fe4000fa1e004 */
[----:B------:R-:W-:Y:S01]  /*bad0*/  SHF.R.S32.HI R3, RZ, 0x1f, R3 ;  /* 0x0000001fff037819 */ /* 0x000fe20000011403 */
[C---:B------:R-:W-:Y:S02]  /*bae0*/  IMAD R7, R0.reuse, R7, R9 ;  /* 0x0000000700077224 */ /* 0x040fe400078e0209 */
[----:B------:R-:W-:Y:S01]  /*baf0*/  IMAD R9, R0, UR8, RZ ;  /* 0x0000000800097c24 */ /* 0x000fe2000f8e02ff */
[----:B------:R-:W-:Y:S01]  /*bb00*/  IADD3.X R5, R3, UR10, R6, P0, P2 ;  /* 0x0000000a03057c10 */ /* 0x000fe200087e4406 */
[----:B------:R-:W-:Y:S01]  /*bb10*/  ULDC.64 UR10, c[0x0][UR18+0x210] ;  /* 0x00008400120a7abb */ /* 0x000fe20008000a00 */
[----:B------:R-:W-:Y:S01]  /*bb20*/  SHF.R.S32.HI R3, RZ, 0x1f, R7 ;  /* 0x0000001fff037819 */ /* 0x000fe20000011407 */
[----:B------:R-:W-:-:S02]  /*bb30*/  IMAD R6, R7, UR11, RZ ;  /* 0x0000000b07067c24 */ /* 0x000fc4000f8e02ff */
[----:B------:R-:W-:-:S04]  /*bb40*/  IMAD.WIDE.U32 R4, R7, UR10, R4 ;  /* 0x0000000a07047c25 */ /* 0x000fc8000f8e0004 */
[----:B------:R-:W-:Y:S01]  /*bb50*/  IMAD R3, R3, UR10, R6 ;  /* 0x0000000a03037c24 */ /* 0x000fe2000f8e0206 */
[----:B------:R-:W-:Y:S01]  /*bb60*/  ULDC.64 UR10, c[0x0][0xba8] ;  /* 0x0002ea00000a7ab9 */ /* 0x000fe20000000a00 */
[----:B------:R-:W-:Y:S01]  /*bb70*/  @!UP1 ULDC UR10, c[0x0][0xb50] ;  /* 0x0002d400000a9ab9 */ /* 0x000fe20000000800 */
[----:B------:R-:W-:Y:S01]  /*bb80*/  @!UP1 ULDC UR11, c[0x0][0xb54] ;  /* 0x0002d500000b9ab9 */ /* 0x000fe20000000800 */
[----:B------:R-:W-:Y:S01]  /*bb90*/  IMAD.IADD R3, R5, 0x1, R3 ;  /* 0x0000000105037824 */ /* 0x000fe200078e0203 */
[----:B------:R-:W-:Y:S01]  /*bba0*/  LEA R8, P0, R4, UR10, 0x2 ;  /* 0x0000000a04087c11 */ /* 0x000fe2000f8010ff */
[----:B------:R-:W-:-:S03]  /*bbb0*/  VIADD R0, R16, UR39 ;  /* 0x0000002710007c36 */ /* 0x000fc60008000000 */
[----:B------:R-:W-:Y:S01]  /*bbc0*/  LEA.HI.X R3, R4, UR11, R3, 0x2, P0 ;  /* 0x0000000b04037c11 */ /* 0x000fe200080f1403 */
[----:B------:R-:W-:Y:S04]  /*bbd0*/  SHFL.IDX PT, R6, R8, 0x1, 0x1c1f ;  /* 0x003c1f0008067f89 */ /* 0x000fe800000e0000 */
[----:B------:R-:W-:Y:S04]  /*bbe0*/  SHFL.IDX PT, R5, R3, RZ, 0x1c1f ;  /* 0x001c1fff03057589 */ /* 0x000fe800000e0000 */
[----:B------:R-:W-:Y:S01]  /*bbf0*/  SHFL.IDX PT, R7, R3, 0x1, 0x1c1f ;  /* 0x003c1f0003077f89 */ /* 0x000fe200000e0000 */
[----:B---3--:R-:W-:-:S05]  /*bc00*/  IMAD.MOV R4, RZ, RZ, -R10 ;  /* 0x000000ffff047224 */ /* 0x008fca00078e0a0a */
[----:B------:R-:W-:Y:S02]  /*bc10*/  ISETP.NE.AND P0, PT, R185, R4, PT ;  /* 0x00000004b900720c */ /* 0x000fe40003f05270 */
[----:B------:R-:W0:Y:S02]  /*bc20*/  SHFL.IDX PT, R4, R8, RZ, 0x1c1f ;  /* 0x001c1fff08047589 */ /* 0x000e2400000e0000 */
[C---:B------:R-:W-:Y:S01]  /*bc30*/  ISETP.GE.OR P2, PT, R0.reuse, R9, P0 ;  /* 0x000000090000720c */ /* 0x040fe20000746670 */
[----:B------:R-:W-:-:S05]  /*bc40*/  VIADD R0, R0, 0x8 ;  /* 0x0000000800007836 */ /* 0x000fca0000000000 */
[----:B------:R-:W-:-:S07]  /*bc50*/  ISETP.GE.OR P0, PT, R0, R9, P0 ;  /* 0x000000090000720c */ /* 0x000fce0000706670 */
[----:B0-----:R0:W-:Y:S06]  /*bc60*/  @!P2 ST.E desc[UR40][R4.64], R13 ;  /* 0x0000000d0400a985 */ /* 0x0011ec000c101928 */
[----:B------:R0:W-:Y:S02]  /*bc70*/  @!P0 ST.E desc[UR40][R6.64], R12 ;  /* 0x0000000c06008985 */ /* 0x0001e4000c101928 */
.L_x_4629:
[----:B------:R-:W-:Y:S05]  /*bc80*/  @P1 BRA `(.L_x_4630) ;  /* 0x00000010004c1947 */ /* 0x000fea0003800000 */
[----:B------:R-:W1:Y:S01]  /*bc90*/  S2R R0, SR_TID.X ;  /* 0x0000000000007919 */ /* 0x000e620000002100 */
[----:B------:R-:W3:Y:S01]  /*bca0*/  LDC R82, c[0x0][0xbe8] ;  /* 0x0002fa00ff527b82 */ /* 0x000ee20000000800 */
        /* <DEDUP_REMOVED lines=11> */
[----:B------:R-:W-:Y:S02]  /*bd60*/  LOP3.LUT R32, R33, 0x380, RZ, 0xc0, !PT ;  /* 0x0000038021207812 */ /* 0x000fe400078ec0ff */
[----:B------:R-:W-:Y:S02]  /*bd70*/  IADD3 R37, P1, R14, 0x6000, RZ ;  /* 0x000060000e257810 */ /* 0x000fe40007f3e0ff */
[----:B------:R-:W-:-:S02]  /*bd80*/  SHF.R.U64 R40, R40, 0x3, RZ ;  /* 0x0000000328287819 */ /* 0x000fc400000012ff */
[----:B------:R-:W-:Y:S02]  /*bd90*/  SHF.R.U64 R32, R32, 0x3, RZ ;  /* 0x0000000320207819 */ /* 0x000fe400000012ff */
[----:B------:R-:W-:Y:S02]  /*bda0*/  LOP3.LUT R36, R37, 0x380, RZ, 0xc0, !PT ;  /* 0x0000038025247812 */ /* 0x000fe400078ec0ff */
[----:B------:R-:W-:Y:S01]  /*bdb0*/  LOP3.LUT R40, R40, R41, RZ, 0x3c, !PT ;  /* 0x0000002928287212 */ /* 0x000fe200078e3cff */
[--C-:B------:R-:W-:Y:S01]  /*bdc0*/  IMAD.X R41, RZ, RZ, R15.reuse, P2 ;  /* 0x000000ffff297224 */ /* 0x100fe200010e060f */
[----:B------:R-:W-:Y:S01]  /*bdd0*/  LOP3.LUT R32, R32, R33, RZ, 0x3c, !PT ;  /* 0x0000002120207212 */ /* 0x000fe200078e3cff */
[--C-:B------:R-:W-:Y:S01]  /*bde0*/  IMAD.X R33, RZ, RZ, R15.reuse, P0 ;  /* 0x000000ffff217224 */ /* 0x100fe200000e060f */
[----:B------:R-:W-:Y:S02]  /*bdf0*/  IADD3 R69, P2, R14, 0xe000, RZ ;  /* 0x0000e0000e457810 */ /* 0x000fe40007f5e0ff */
[----:B------:R-:W-:Y:S01]  /*be00*/  SHF.R.U64 R36, R36, 0x3, RZ ;  /* 0x0000000324247819 */ /* 0x000fe200000012ff */
[----:B------:R-:W-:Y:S01]  /*be10*/  UIMAD UR12, UR22, UR14, URZ ;  /* 0x0000000e160c72a4 */ /* 0x000fe2000f8e023f */
[----:B------:R-:W-:Y:S01]  /*be20*/  IADD3 R61, P0, R14, 0xc000, RZ ;  /* 0x0000c0000e3d7810 */ /* 0x000fe20007f1e0ff */
[----:B------:R-:W-:Y:S01]  /*be30*/  UIMAD.WIDE.U32 UR10, UR4, UR14, URZ ;  /* 0x0000000e040a72a5 */ /* 0x000fe2000f8e003f */
[----:B------:R-:W-:Y:S01]  /*be40*/  LOP3.LUT R68, R69, 0x380, RZ, 0xc0, !PT ;  /* 0x0000038045447812 */ /* 0x000fe200078ec0ff */
[----:B------:R-:W5:Y:S01]  /*be50*/  LD.E.128 R32, desc[UR40][R32.64] ;  /* 0x0000002820207980 */ /* 0x000f62000c101d00 */
[----:B------:R-:W-:Y:S01]  /*be60*/  LOP3.LUT R36, R36, R37, RZ, 0x3c, !PT ;  /* 0x0000002524247212 */ /* 0x000fe200078e3cff */
[----:B------:R-:W-:Y:S01]  /*be70*/  IMAD.X R37, RZ, RZ, R15, P1 ;  /* 0x000000ffff257224 */ /* 0x000fe200008e060f */
[----:B------:R-:W-:Y:S01]  /*be80*/  LOP3.LUT R60, R61, 0x380, RZ, 0xc0, !PT ;  /* 0x000003803d3c7812 */ /* 0x000fe200078ec0ff */
[----:B------:R-:W5:Y:S01]  /*be90*/  LD.E.128 R40, desc[UR40][R40.64] ;  /* 0x0000002828287980 */ /* 0x000f62000c101d00 */
[----:B------:R-:W-:-:S02]  /*bea0*/  IADD3 R65, P1, R14, 0xd000, RZ ;  /* 0x0000d0000e417810 */ /* 0x000fc40007f3e0ff */
[----:B------:R-:W-:Y:S02]  /*beb0*/  SHF.R.U64 R68, R68, 0x3, RZ ;  /* 0x0000000344447819 */ /* 0x000fe400000012ff */
[----:B------:R-:W-:Y:S02]  /*bec0*/  IADD3 R9, P3, R14, 0x1000, RZ ;  /* 0x000010000e097810 */ /* 0x000fe40007f7e0ff */
[----:B------:R-:W-:Y:S02]  /*bed0*/  LOP3.LUT R81, R20, 0xfffffff8, RZ, 0xc0, !PT ;  /* 0xfffffff814517812 */ /* 0x000fe400078ec0ff */
[C---:B------:R-:W-:Y:S02]  /*bee0*/  IADD3 R13, P4, R14.reuse, 0x2000, RZ ;  /* 0x000020000e0d7810 */ /* 0x040fe40007f9e0ff */
[C---:B------:R-:W-:Y:S02]  /*bef0*/  IADD3 R25, P5, R14.reuse, 0x3000, RZ ;  /* 0x000030000e197810 */ /* 0x040fe40007fbe0ff */
[----:B------:R-:W-:Y:S01]  /*bf00*/  IADD3 R29, P6, R14, 0x4000, RZ ;  /* 0x000040000e1d7810 */ /* 0x000fe20007fde0ff */
[----:B------:R-:W-:Y:S01]  /*bf10*/  UIMAD UR12, UR4, UR15, UR12 ;  /* 0x0000000f040c72a4 */ /* 0x000fe2000f8e020c */
[----:B------:R-:W-:Y:S01]  /*bf20*/  SHF.R.U64 R60, R60, 0x3, RZ ;  /* 0x000000033c3c7819 */ /* 0x000fe200000012ff */
[----:B------:R-:W5:Y:S01]  /*bf30*/  LD.E.128 R36, desc[UR40][R36.64] ;  /* 0x0000002824247980 */ /* 0x000f62000c101d00 */
[----:B------:R-:W-:-:S02]  /*bf40*/  LOP3.LUT R64, R65, 0x380, RZ, 0xc0, !PT ;  /* 0x0000038041407812 */ /* 0x000fc400078ec0ff */
[----:B------:R-:W-:Y:S01]  /*bf50*/  LOP3.LUT R68, R68, R69, RZ, 0x3c, !PT ;  /* 0x0000004544447212 */ /* 0x000fe200078e3cff */
[--C-:B------:R-:W-:Y:S01]  /*bf60*/  IMAD.X R69, RZ, RZ, R15.reuse, P2 ;  /* 0x000000ffff457224 */ /* 0x100fe200010e060f */
[----:B------:R-:W-:Y:S01]  /*bf70*/  LOP3.LUT R60, R60, R61, RZ, 0x3c, !PT ;  /* 0x0000003d3c3c7212 */ /* 0x000fe200078e3cff */
[----:B------:R-:W-:Y:S01]  /*bf80*/  IMAD.X R61, RZ, RZ, R15, P0 ;  /* 0x000000ffff3d7224 */ /* 0x000fe200000e060f */
[----:B---3--:R-:W-:Y:S02]  /*bf90*/  ISETP.NE.AND P2, PT, R82, 0x1, PT ;  /* 0x000000015200780c */ /* 0x008fe40003f45270 */
[----:B------:R-:W-:Y:S02]  /*bfa0*/  SHF.R.U64 R64, R64, 0x3, RZ ;  /* 0x0000000340407819 */ /* 0x000fe400000012ff */
[----:B------:R-:W-:Y:S01]  /*bfb0*/  LOP3.LUT R8, R9, 0x380, RZ, 0xc0, !PT ;  /* 0x0000038009087812 */ /* 0x000fe200078ec0ff */
[----:B------:R-:W-:Y:S01]  /*bfc0*/  IMAD.IADD R20, R0, 0x1, -R81 ;  /* 0x0000000100147824 */ /* 0x000fe200078e0a51 */
[----:B------:R-:W-:-:S02]  /*bfd0*/  ISETP.GE.AND P0, PT, R191, UR16, PT ;  /* 0x00000010bf007c0c */ /* 0x000fc4000bf06270 */
[----:B------:R-:W-:Y:S02]  /*bfe0*/  LOP3.LUT R12, R13, 0x380, RZ, 0xc0, !PT ;  /* 0x000003800d0c7812 */ /* 0x000fe400078ec0ff */
[----:B------:R-:W-:Y:S02]  /*bff0*/  LOP3.LUT R24, R25, 0x380, RZ, 0xc0, !PT ;  /* 0x0000038019187812 */ /* 0x000fe400078ec0ff */
[----:B------:R-:W-:Y:S01]  /*c000*/  LOP3.LUT R28, R29, 0x380, RZ, 0xc0, !PT ;  /* 0x000003801d1c7812 */ /* 0x000fe200078ec0ff */
[----:B------:R-:W0:Y:S01]  /*c010*/  @P2 LDC R77, c[0x0][0xbec] ;  /* 0x0002fb00ff4d2b82 */ /* 0x000e220000000800 */
[----:B------:R-:W-:Y:S01]  /*c020*/  LOP3.LUT R64, R64, R65, RZ, 0x3c, !PT ;  /* 0x0000004140407212 */ /* 0x000fe200078e3cff */
[----:B------:R-:W-:Y:S01]  /*c030*/  IMAD.X R65, RZ, RZ, R15, P1 ;  /* 0x000000ffff417224 */ /* 0x000fe200008e060f */
[----:B------:R-:W-:Y:S01]  /*c040*/  SEL R76, RZ, 0xffffffff, P0 ;  /* 0xffffffffff4c7807 */ /* 0x000fe20000000000 */
[----:B------:R-:W-:Y:S01]  /*c050*/  UIADD3 UR11, UR11, UR12, URZ ;  /* 0x0000000c0b0b7290 */ /* 0x000fe2000fffe03f */
[----:B------:R-:W-:Y:S01]  /*c060*/  ISETP.GE.AND P1, PT, R2, UR16, PT ;  /* 0x0000001002007c0c */ /* 0x000fe2000bf26270 */
[----:B------:R-:W-:Y:S01]  /*c070*/  USHF.R.S32.HI UR4, URZ, 0x1f, UR9 ;  /* 0x0000001f3f047899 */ /* 0x000fe20008011409 */
[----:B------:R-:W-:Y:S01]  /*c080*/  SHF.R.U64 R8, R8, 0x3, RZ ;  /* 0x0000000308087819 */ /* 0x000fe200000012ff */
[----:B------:R-:W-:Y:S01]  /*c090*/  IMAD.SHL.U32 R76, R76, 0x2, RZ ;  /* 0x000000024c4c7824 */ /* 0x000fe200078e00ff */
[----:B------:R-:W-:Y:S01]  /*c0a0*/  SEL R21, RZ, 0x1, P1 ;  /* 0x00000001ff157807 */ /* 0x000fe20000800000 */
[----:B------:R-:W1:Y:S01]  /*c0b0*/  @P2 LDC R79, c[0x0][0xbf0] ;  /* 0x0002fc00ff4f2b82 */ /* 0x000e620000000800 */
[----:B------:R-:W-:Y:S01]  /*c0c0*/  ISETP.GE.AND P1, PT, R190, UR16, PT ;  /* 0x00000010be007c0c */ /* 0x000fe2000bf26270 */
[----:B------:R-:W-:Y:S01]  /*c0d0*/  ULDC.64 UR12, c[0x0][0xae8] ;  /* 0x0002ba00000c7ab9 */ /* 0x000fe20000000a00 */
[----:B------:R-:W-:Y:S01]  /*c0e0*/  LOP3.LUT R21, R76, 0x2, R21, 0xe2, !PT ;  /* 0x000000024c157812 */ /* 0x000fe200078ee215 */
[----:B------:R-:W5:Y:S01]  /*c0f0*/  LD.E.128 R60, desc[UR40][R60.64] ;  /* 0x000000283c3c7980 */ /* 0x000f62000c101d00 */
[----:B------:R-:W-:-:S02]  /*c100*/  SEL R76, RZ, 0xffffffff, P1 ;  /* 0xffffffffff4c7807 */ /* 0x000fc40000800000 */
[----:B------:R-:W-:Y:S01]  /*c110*/  ISETP.GE.AND P0, PT, R189, UR16, PT ;  /* 0x00000010bd007c0c */ /* 0x000fe2000bf06270 */
[----:B------:R-:W5:Y:S01]  /*c120*/  LD.E.128 R64, desc[UR40][R64.64] ;  /* 0x0000002840407980 */ /* 0x000f62000c101d00 */
[----:B------:R-:W-:Y:S01]  /*c130*/  LOP3.LUT R8, R8, R9, RZ, 0x3c, !PT ;  /* 0x0000000908087212 */ /* 0x000fe200078e3cff */
[----:B------:R-:W-:Y:S01]  /*c140*/  IMAD.X R9, RZ, RZ, R15, P3 ;  /* 0x000000ffff097224 */ /* 0x000fe200018e060f */
[----:B------:R-:W-:Y:S01]  /*c150*/  IADD3 R45, P3, R14, 0x8000, RZ ;  /* 0x000080000e2d7810 */ /* 0x000fe20007f7e0ff */
[----:B------:R-:W-:Y:S01]  /*c160*/  IMAD.SHL.U32 R76, R76, 0x4, RZ ;  /* 0x000000044c4c7824 */ /* 0x000fe200078e00ff */
[----:B------:R-:W-:Y:S01]  /*c170*/  SEL R0, RZ, 0xffffffff, P0 ;  /* 0xffffffffff007807 */ /* 0x000fe20000000000 */
[----:B------:R-:W5:Y:S01]  /*c180*/  LD.E.128 R68, desc[UR40][R68.64] ;  /* 0x0000002844447980 */ /* 0x000f62000c101d00 */
[----:B------:R-:W-:Y:S02]  /*c190*/  LOP3.LUT R44, R45, 0x380, RZ, 0xc0, !PT ;  /* 0x000003802d2c7812 */ /* 0x000fe400078ec0ff */
[----:B------:R-:W-:Y:S01]  /*c1a0*/  LOP3.LUT R21, R76, 0x4, R21, 0xe2, !PT ;  /* 0x000000044c157812 */ /* 0x000fe200078ee215 */
[----:B------:R-:W-:Y:S01]  /*c1b0*/  IMAD.SHL.U32 R76, R0, 0x8, RZ ;  /* 0x00000008004c7824 */ /* 0x000fe200078e00ff */
[----:B------:R-:W-:Y:S01]  /*c1c0*/  SHF.R.U64 R12, R12, 0x3, RZ ;  /* 0x000000030c0c7819 */ /* 0x000fe200000012ff */
[----:B------:R-:W-:Y:S01]  /*c1d0*/  IMAD R0, R20, 0x20, R3 ;  /* 0x0000002014007824 */ /* 0x000fe200078e0203 */
[----:B------:R-:W-:-:S02]  /*c1e0*/  SHF.R.U64 R24, R24, 0x3, RZ ;  /* 0x0000000318187819 */ /* 0x000fc400000012ff */
[----:B------:R-:W-:Y:S01]  /*c1f0*/  SHF.R.U64 R28, R28, 0x3, RZ ;  /* 0x000000031c1c7819 */ /* 0x000fe200000012ff */
[----:B------:R-:W-:Y:S01]  /*c200*/  UIMAD.WIDE.U32 UR10, UR42, UR12, UR10 ;  /* 0x0000000c2a0a72a5 */ /* 0x000fe2000f8e000a */
[----:B------:R-:W-:Y:S01]  /*c210*/  SHF.R.U64 R44, R44, 0x3, RZ ;  /* 0x000000032c2c7819 */ /* 0x000fe200000012ff */
[----:B------:R-:W-:Y:S01]  /*c220*/  VIADD R80, R0, UR39 ;  /* 0x0000002700507c36 */ /* 0x000fe20008000000 */
        /* <DEDUP_REMOVED lines=9> */
[----:B------:R-:W-:Y:S01]  /*c2c0*/  UIMAD UR11, UR42, UR13, UR11 ;  /* 0x0000000d2a0b72a4 */ /* 0x000fe2000f8e020b */
[C---:B------:R-:W-:Y:S01]  /*c2d0*/  IADD3 R53, P5, R14.reuse, 0xa000, RZ ;  /* 0x0000a0000e357810 */ /* 0x040fe20007fbe0ff */
[----:B------:R-:W5:Y:S01]  /*c2e0*/  LD.E.128 R8, desc[UR40][R8.64] ;  /* 0x0000002808087980 */ /* 0x000f62000c101d00 */
[----:B------:R-:W-:Y:S01]  /*c2f0*/  IADD3 R57, P6, R14, 0xb000, RZ ;  /* 0x0000b0000e397810 */ /* 0x000fe20007fde0ff */
[----:B------:R-:W-:Y:S01]  /*c300*/  ULDC.64 UR12, c[0x0][0xaf0] ;  /* 0x0002bc00000c7ab9 */ /* 0x000fe20000000a00 */
[----:B------:R-:W-:Y:S01]  /*c310*/  ISETP.GE.AND P0, PT, R188, UR16, PT ;  /* 0x00000010bc007c0c */ /* 0x000fe2000bf06270 */
[----:B0-----:R-:W-:Y:S01]  /*c320*/  @P2 IMAD.HI.U32 R0, R80, R77, RZ ;  /* 0x0000004d50002227 */ /* 0x001fe200078e00ff */
[----:B------:R-:W-:Y:S01]  /*c330*/  IADD3 R7, P3, R14, 0xf000, RZ ;  /* 0x0000f0000e077810 */ /* 0x000fe20007f7e0ff */
[----:B------:R-:W-:Y:S01]  /*c340*/  UIMAD UR4, UR4, UR12, URZ ;  /* 0x0000000c040472a4 */ /* 0x000fe2000f8e023f */
[----:B------:R-:W-:Y:S01]  /*c350*/  LOP3.LUT R48, R49, 0x380, RZ, 0xc0, !PT ;  /* 0x0000038031307812 */ /* 0x000fe200078ec0ff */
[----:B------:R-:W5:Y:S01]  /*c360*/  LD.E.128 R24, desc[UR40][R24.64] ;  /* 0x0000002818187980 */ /* 0x000f62000c101d00 */
[----:B------:R-:W-:-:S02]  /*c370*/  LOP3.LUT R52, R53, 0x380, RZ, 0xc0, !PT ;  /* 0x0000038035347812 */ /* 0x000fc400078ec0ff */
[----:B------:R-:W-:Y:S01]  /*c380*/  LOP3.LUT R56, R57, 0x380, RZ, 0xc0, !PT ;  /* 0x0000038039387812 */ /* 0x000fe200078ec0ff */
[----:B------:R-:W5:Y:S01]  /*c390*/  LD.E.128 R28, desc[UR40][R28.64] ;  /* 0x000000281c1c7980 */ /* 0x000f62000c101d00 */
[----:B------:R-:W-:Y:S02]  /*c3a0*/  LOP3.LUT R5, R14, 0x380, RZ, 0xc0, !PT ;  /* 0x000003800e057812 */ /* 0x000fe400078ec0ff */
[----:B------:R-:W-:Y:S01]  /*c3b0*/  SEL R20, RZ, 0xffffffff, P0 ;  /* 0xffffffffff147807 */ /* 0x000fe20000000000 */
[----:B------:R-:W-:Y:S01]  /*c3c0*/  IMAD.MOV.U32 R77, RZ, RZ, R80 ;  /* 0x000000ffff4d7224 */ /* 0x000fe200078e0050 */
[----:B------:R-:W-:Y:S01]  /*c3d0*/  LOP3.LUT R6, R7, 0x380, RZ, 0xc0, !PT ;  /* 0x0000038007067812 */ /* 0x000fe200078ec0ff */
[----:B------:R-:W-:Y:S01]  /*c3e0*/  UIMAD UR4, UR9, UR13, UR4 ;  /* 0x0000000d090472a4 */ /* 0x000fe2000f8e0204 */
[----:B-1----:R-:W-:Y:S01]  /*c3f0*/  @P2 SHF.R.U32.HI R77, RZ, R79, R0 ;  /* 0x0000004fff4d2219 */ /* 0x002fe20000011600 */
[----:B------:R-:W-:Y:S01]  /*c400*/  UIMAD.WIDE.U32 UR10, UR9, UR12, UR10 ;  /* 0x0000000c090a72a5 */ /* 0x000fe2000f8e000a */
[----:B------:R-:W-:Y:S01]  /*c410*/  SHF.R.U64 R48, R48, 0x3, RZ ;  /* 0x0000000330307819 */ /* 0x000fe200000012ff */
[----:B------:R-:W-:Y:S01]  /*c420*/  IMAD.SHL.U32 R20, R20, 0x10, RZ ;  /* 0x0000001014147824 */ /* 0x000fe200078e00ff */
[----:B------:R-:W-:Y:S01]  /*c430*/  SHF.R.U64 R52, R52, 0x3, RZ ;  /* 0x0000000334347819 */ /* 0x000fe200000012ff */
[----:B------:R-:W-:Y:S01]  /*c440*/  IMAD.X R73, RZ, RZ, R15, P3 ;  /* 0x000000ffff497224 */ /* 0x000fe200018e060f */
[----:B------:R-:W-:Y:S01]  /*c450*/  SHF.R.U64 R56, R56, 0x3, RZ ;  /* 0x0000000338387819 */ /* 0x000fe200000012ff */
[----:B------:R-:W5:Y:S01]  /*c460*/  LD.E.128 R44, desc[UR40][R44.64] ;  /* 0x000000282c2c7980 */ /* 0x000f62000c101d00 */
[----:B------:R-:W-:-:S02]  /*c470*/  SHF.R.U64 R5, R5, 0x3, RZ ;  /* 0x0000000305057819 */ /* 0x000fc400000012ff */
[----:B------:R-:W-:Y:S02]  /*c480*/  SHF.R.U64 R6, R6, 0x3, RZ ;  /* 0x0000000306067819 */ /* 0x000fe400000012ff */
[----:B------:R-:W-:Y:S01]  /*c490*/  LOP3.LUT R21, R76, 0x8, R21, 0xe2, !PT ;  /* 0x000000084c157812 */ /* 0x000fe200078ee215 */
[----:B------:R-:W-:Y:S01]  /*c4a0*/  UIADD3 UR4, UR11, UR4, URZ ;  /* 0x000000040b047290 */ /* 0x000fe2000fffe03f */
[----:B------:R-:W-:Y:S01]  /*c4b0*/  ISETP.GE.AND P0, PT, R187, UR16, PT ;  /* 0x00000010bb007c0c */ /* 0x000fe2000bf06270 */
        /* <DEDUP_REMOVED lines=9> */
[----:B------:R-:W-:-:S02]  /*c550*/  LOP3.LUT R72, R6, R7, RZ, 0x3c, !PT ;  /* 0x0000000706487212 */ /* 0x000fc400078e3cff */
[----:B------:R-:W-:Y:S02]  /*c560*/  SHF.R.S32.HI R78, RZ, 0x1f, R77 ;  /* 0x0000001fff4e7819 */ /* 0x000fe4000001144d */
[----:B------:R-:W-:Y:S01]  /*c570*/  LOP3.LUT R76, R20, 0x10, R21, 0xe2, !PT ;  /* 0x00000010144c7812 */ /* 0x000fe200078ee215 */
[----:B------:R-:W-:Y:S01]  /*c580*/  IMAD.U32 R20, RZ, RZ, UR10 ;  /* 0x0000000aff147e24 */ /* 0x000fe2000f8e00ff */
[----:B------:R-:W-:Y:S01]  /*c590*/  SEL R0, RZ, 0xffffffff, P0 ;  /* 0xffffffffff007807 */ /* 0x000fe20000000000 */
[----:B------:R-:W-:Y:S01]  /*c5a0*/  IMAD.U32 R21, RZ, RZ, UR11 ;  /* 0x0000000bff157e24 */ /* 0x000fe2000f8e00ff */
[----:B------:R-:W-:Y:S01]  /*c5b0*/  ULDC.64 UR10, c[0x0][0xae0] ;  /* 0x0002b800000a7ab9 */ /* 0x000fe20000000a00 */
[----:B------:R-:W-:Y:S01]  /*c5c0*/  IMAD R79, R82, R79, R80 ;  /* 0x0000004f524f7224 */ /* 0x000fe200078e0250 */
[----:B------:R-:W5:Y:S01]  /*c5d0*/  LD.E.128 R4, desc[UR40][R4.64] ;  /* 0x0000002804047980 */ /* 0x000f62000c101d00 */
[----:B------:R-:W-:Y:S02]  /*c5e0*/  IMAD.U32 R21, RZ, RZ, UR4 ;  /* 0x00000004ff157e24 */ /* 0x000fe4000f8e00ff */
[----:B------:R-:W-:Y:S01]  /*c5f0*/  IMAD R78, R78, UR10, RZ ;  /* 0x0000000a4e4e7c24 */ /* 0x000fe2000f8e02ff */
[----:B------:R-:W5:Y:S01]  /*c600*/  LD.E.128 R12, desc[UR40][R12.64] ;  /* 0x000000280c0c7980 */ /* 0x000f62000c101d00 */
[----:B------:R-:W-:Y:S01]  /*c610*/  IMAD.SHL.U32 R83, R0, 0x20, RZ ;  /* 0x0000002000537824 */ /* 0x000fe200078e00ff */
[----:B------:R-:W-:-:S02]  /*c620*/  ISETP.GE.AND P0, PT, R225, UR16, PT ;  /* 0x00000010e1007c0c */ /* 0x000fc4000bf06270 */
[----:B------:R-:W5:Y:S01]  /*c630*/  LD.E.128 R48, desc[UR40][R48.64] ;  /* 0x0000002830307980 */ /* 0x000f62000c101d00 */
[----:B------:R-:W-:-:S03]  /*c640*/  SHF.R.S32.HI R0, RZ, 0x1f, R79 ;  /* 0x0000001fff007819 */ /* 0x000fc6000001144f */
[----:B------:R-:W5:Y:S01]  /*c650*/  LD.E.128 R52, desc[UR40][R52.64] ;  /* 0x0000002834347980 */ /* 0x000f62000c101d00 */
[----:B------:R-:W-:-:S03]  /*c660*/  IMAD.WIDE.U32 R20, R77, UR10, R20 ;  /* 0x0000000a4d147c25 */ /* 0x000fc6000f8e0014 */
[----:B------:R-:W5:Y:S01]  /*c670*/  LD.E.128 R56, desc[UR40][R56.64] ;  /* 0x0000002838387980 */ /* 0x000f62000c101d00 */
[----:B------:R-:W-:Y:S01]  /*c680*/  IMAD R81, R77, UR11, R78 ;  /* 0x0000000b4d517c24 */ /* 0x000fe2000f8e024e */
[----:B------:R-:W-:Y:S02]  /*c690*/  ULDC.64 UR10, c[0x0][0xad8] ;  /* 0x0002b600000a7ab9 */ /* 0x000fe40000000a00 */
        /* <DEDUP_REMOVED lines=8> */
[----:B------:R-:W-:Y:S01]  /*c720*/  IMAD.IADD R21, R21, 0x1, R81 ;  /* 0x0000000115157824 */ /* 0x000fe200078e0251 */
[----:B------:R-:W-:Y:S01]  /*c730*/  SEL R77, RZ, 0x40, P0 ;  /* 0x00000040ff4d7807 */ /* 0x000fe20000000000 */
[----:B------:R-:W-:Y:S01]  /*c740*/  IMAD R78, R0, UR10, RZ ;  /* 0x0000000a004e7c24 */ /* 0x000fe2000f8e02ff */
[----:B------:R-:W-:Y:S01]  /*c750*/  ISETP.GE.AND P0, PT, R224, UR16, PT ;  /* 0x00000010e0007c0c */ /* 0x000fe2000bf06270 */
[----:B------:R-:W-:-:S02]  /*c760*/  IMAD R83, R82, UR8, RZ ;  /* 0x0000000852537c24 */ /* 0x000fc4000f8e02ff */
[----:B------:R-:W-:Y:S01]  /*c770*/  VIADD R82, R3, UR39 ;  /* 0x0000002703527c36 */ /* 0x000fe20008000000 */
        /* <DEDUP_REMOVED lines=14> */
[----:B------:R0:W3:Y:S01]  /*c860*/  SHFL.IDX PT, R21, R81, RZ, 0x181f ;  /* 0x00181fff51157589 */ /* 0x0000e200000e0000 */
[----:B------:R-:W-:Y:S02]  /*c870*/  LOP3.LUT R3, R0, R3, RZ, 0xfc, !PT ;  /* 0x0000000300037212 */ /* 0x000fe400078efcff */
[----:B--2---:R-:W-:Y:S01]  /*c880*/  SHF.R.S32.HI R152, RZ, 0x1f, R191 ;  /* 0x0000001fff987819 */ /* 0x004fe200000114bf */
        /* <DEDUP_REMOVED lines=9> */
[----:B---3--:R-:W-:-:S03]  /*c920*/  @!P0 IMAD.WIDE R78, R2, 0x2, R20 ;  /* 0x00000002024e8825 */ /* 0x008fc600078e0214 */
[----:B------:R-:W-:Y:S02]  /*c930*/  @!P1 LEA.HI.X R77, R191, R21, R152, 0x1, P2 ;  /* 0x00000015bf4d9211 */ /* 0x000fe400010f0c98 */
[----:B------:R-:W-:Y:S01]  /*c940*/  ISETP.GE.AND P2, PT, R188, UR16, PT ;  /* 0x00000010bc007c0c */ /* 0x000fe2000bf46270 */
[----:B-----5:R1:W-:Y:S01]  /*c950*/  @!P0 ST.E.128 desc[UR40][R78.64], R4 ;  /* 0x000000044e008985 */ /* 0x0203e2000c101d28 */
[----:B------:R-:W-:-:S03]  /*c960*/  LOP3.LUT P0, RZ, R0, 0x40, RZ, 0xc0, !PT ;  /* 0x0000004000ff7812 */ /* 0x000fc6000780c0ff */
[----:B------:R2:W-:Y:S01]  /*c970*/  @!P1 ST.E.128 desc[UR40][R76.64], R12 ;  /* 0x0000000c4c009985 */ /* 0x0005e2000c101d28 */
[----:B------:R-:W-:Y:S02]  /*c980*/  ISETP.GE.AND P1, PT, R187, UR16, PT ;  /* 0x00000010bb007c0c */ /* 0x000fe4000bf26270 */
[----:B-1----:R-:W-:Y:S02]  /*c990*/  SHF.R.S32.HI R4, RZ, 0x1f, R187 ;  /* 0x0000001fff047819 */ /* 0x002fe400000114bb */
[----:B------:R-:W-:Y:S02]  /*c9a0*/  SHF.R.S32.HI R5, RZ, 0x1f, R225 ;  /* 0x0000001fff057819 */ /* 0x000fe400000114e1 */
[CC--:B--2---:R-:W-:Y:S02]  /*c9b0*/  @!P4 LEA R76, P5, R190.reuse, R20.reuse, 0x1 ;  /* 0x00000014be4cc211 */ /* 0x0c4fe400078a08ff */
[----:B------:R-:W-:Y:S02]  /*c9c0*/  @!P3 LEA R14, P6, R189, R20, 0x1 ;  /* 0x00000014bd0eb211 */ /* 0x000fe400078c08ff */
[----:B------:R-:W-:-:S02]  /*c9d0*/  @!P4 LEA.HI.X R77, R190, R21, R85, 0x1, P5 ;  /* 0x00000015be4dc211 */ /* 0x000fc400028f0c55 */
[CC--:B------:R-:W-:Y:S02]  /*c9e0*/  @!P2 LEA R12, P5, R188.reuse, R20.reuse, 0x1 ;  /* 0x00000014bc0ca211 */ /* 0x0c0fe400078a08ff */
[-C--:B------:R-:W-:Y:S01]  /*c9f0*/  @!P3 LEA.HI.X R15, R189, R21.reuse, R84, 0x1, P6 ;  /* 0x00000015bd0fb211 */ /* 0x080fe200030f0c54 */
[----:B------:R2:W-:Y:S01]  /*ca00*/  @!P4 ST.E.128 desc[UR40][R76.64], R28 ;  /* 0x0000001c4c00c985 */ /* 0x0005e2000c101d28 */
[----:B------:R-:W-:Y:S02]  /*ca10*/  LOP3.LUT P6, RZ, R3, 0x80, RZ, 0xc0, !PT ;  /* 0x0000008003ff7812 */ /* 0x000fe400078cc0ff */
[-C--:B------:R-:W-:Y:S01]  /*ca20*/  @!P2 LEA.HI.X R13, R188, R21.reuse, R87, 0x1, P5 ;  /* 0x00000015bc0da211 */ /* 0x080fe200028f0c57 */
[----:B------:R2:W-:Y:S01]  /*ca30*/  @!P3 ST.E.128 desc[UR40][R14.64], R36 ;  /* 0x000000240e00b985 */ /* 0x0005e2000c101d28 */
[C---:B------:R-:W-:Y:S02]  /*ca40*/  @!P1 LEA R6, P5, R187.reuse, R20, 0x1 ;  /* 0x00000014bb069211 */ /* 0x040fe400078a08ff */
[----:B------:R-:W-:Y:S01]  /*ca50*/  SHF.R.S32.HI R79, RZ, 0x1f, R224 ;  /* 0x0000001fff4f7819 */ /* 0x000fe200000114e0 */
[----:B------:R2:W-:Y:S01]  /*ca60*/  @!P2 ST.E.128 desc[UR40][R12.64], R44 ;  /* 0x0000002c0c00a985 */ /* 0x0005e2000c101d28 */
[----:B------:R-:W-:-:S02]  /*ca70*/  @!P1 LEA.HI.X R7, R187, R21, R4, 0x1, P5 ;  /* 0x00000015bb079211 */ /* 0x000fc400028f0c04 */
[----:B------:R-:W-:-:S03]  /*ca80*/  @P0 LEA R4, P5, R225, R20, 0x1 ;  /* 0x00000014e1040211 */ /* 0x000fc600078a08ff */
[----:B------:R2:W-:Y:S01]  /*ca90*/  @!P1 ST.E.128 desc[UR40][R6.64], R52 ;  /* 0x0000003406009985 */ /* 0x0005e2000c101d28 */
[----:B------:R-:W-:Y:S02]  /*caa0*/  @P0 LEA.HI.X R5, R225, R21, R5, 0x1, P5 ;  /* 0x00000015e1050211 */ /* 0x000fe400028f0c05 */
[----:B------:R-:W-:-:S03]  /*cab0*/  @P6 LEA R20, P5, R224, R20, 0x1 ;  /* 0x00000014e0146211 */ /* 0x000fc600078a08ff */
[----:B------:R2:W-:Y:S01]  /*cac0*/  @P0 ST.E.128 desc[UR40][R4.64], R60 ;  /* 0x0000003c04000985 */ /* 0x0005e2000c101d28 */
[----:B------:R-:W-:-:S05]  /*cad0*/  @P6 LEA.HI.X R21, R224, R21, R79, 0x1, P5 ;  /* 0x00000015e0156211 */ /* 0x000fca00028f0c4f */
[----:B------:R2:W-:Y:S04]  /*cae0*/  @P6 ST.E.128 desc[UR40][R20.64], R68 ;  /* 0x0000004414006985 */ /* 0x0005e8000c101d28 */
.L_x_4632:
[----:B------:R-:W-:Y:S05]  /*caf0*/  BSYNC B1 ;  /* 0x0000000000017941 */ /* 0x000fea0003800000 */
.L_x_4631:
[----:B--2--5:R-:W-:Y:S01]  /*cb00*/  VIADD R6, R82, 0x20 ;  /* 0x0000002052067836 */ /* 0x024fe20000000000 */
[----:B------:R2:W4:Y:S04]  /*cb10*/  SHFL.IDX PT, R5, R81, 0x1, 0x181f ;  /* 0x00381f0051057f89 */ /* 0x00052800000e0000 */
[----:B------:R-:W-:Y:S01]  /*cb20*/  ISETP.GE.AND P0, PT, R6, R83, PT ;  /* 0x000000530600720c */ /* 0x000fe20003f06270 */
[----:B------:R2:W0:-:S12]  /*cb30*/  SHFL.IDX PT, R4, R80, 0x1, 0x181f ;  /* 0x00381f0050047f89 */ /* 0x00041800000e0000 */
[----:B--2---:R-:W-:Y:S05]  /*cb40*/  @P0 BRA `(.L_x_4633) ;  /* 0x0000002400e80947 */ /* 0x004fea0003800000 */
[----:B------:R-:W-:Y:S02]  /*cb50*/  ISETP.GE.AND P0, PT, R191, UR16, PT ;  /* 0x00000010bf007c0c */ /* 0x000fe4000bf06270 */
[----:B------:R-:W-:Y:S02]  /*cb60*/  ISETP.GE.AND P5, PT, R2, UR16, PT ;  /* 0x0000001002007c0c */ /* 0x000fe4000bfa6270 */
[----:B------:R-:W-:Y:S02]  /*cb70*/  ISETP.GE.AND P2, PT, R190, UR16, PT ;  /* 0x00000010be007c0c */ /* 0x000fe4000bf46270 */
[----:B------:R-:W-:Y:S02]  /*cb80*/  ISETP.GE.AND P1, PT, R189, UR16, PT ;  /* 0x00000010bd007c0c */ /* 0x000fe4000bf26270 */
[----:B------:R-:W-:Y:S02]  /*cb90*/  ISETP.GE.AND P3, PT, R188, UR16, PT ;  /* 0x00000010bc007c0c */ /* 0x000fe4000bf66270 */
[----:B------:R-:W-:-:S02]  /*cba0*/  SHF.R.S32.HI R15, RZ, 0x1f, R190 ;  /* 0x0000001fff0f7819 */ /* 0x000fc400000114be */
[----:B---3--:R-:W-:Y:S02]  /*cbb0*/  SHF.R.S32.HI R21, RZ, 0x1f, R189 ;  /* 0x0000001fff157819 */ /* 0x008fe400000114bd */
[C---:B0-----:R-:W-:Y:S01]  /*cbc0*/  @!P0 LEA R12, P4, R191.reuse, R4, 0x1 ;  /* 0x00000004bf0c8211 */ /* 0x041fe200078808ff */
        /* <DEDUP_REMOVED lines=31> */
.L_x_4630:
        /* <DEDUP_REMOVED lines=10> */
[----:B--2---:R-:W-:Y:S01]  /*ce60*/  SHF.R.S32.HI R152, RZ, 0x1f, R205 ;  /* 0x0000001fff987819 */ /* 0x004fe200000114cd */
        /* <DEDUP_REMOVED lines=49> */
[----:B------:R-:W-:Y:S01]  /*d180*/  IMAD.IADD R5, R5, 0x1, R9 ;  /* 0x0000000105057824 */ /* 0x000fe200078e0209 */
[----:B------:R-:W-:Y:S01]  /*d190*/  SHF.R.S32.HI R13, RZ, 0x1f, R220 ;  /* 0x0000001fff0d7819 */ /* 0x000fe200000114dc */
[C---:B------:R-:W-:Y:S01]  /*d1a0*/  IMAD R3, R7.reuse, UR11, R0 ;  /* 0x0000000b07037c24 */ /* 0x040fe2000f8e0200 */
[----:B------:R-:W-:Y:S01]  /*d1b0*/  SHF.R.S32.HI R167, RZ, 0x1f, R221 ;  /* 0x0000001fffa77819 */ /* 0x000fe200000114dd */
[----:B------:R-:W-:Y:S01]  /*d1c0*/  VIADD R0, R16, UR39 ;  /* 0x0000002710007c36 */ /* 0x000fe20008000000 */
[----:B------:R-:W-:Y:S01]  /*d1d0*/  SHF.R.S32.HI R168, RZ, 0x1f, R222 ;  /* 0x0000001fffa87819 */ /* 0x000fe200000114de */
[----:B------:R-:W-:Y:S01]  /*d1e0*/  IMAD.WIDE.U32 R4, R7, UR10, R4 ;  /* 0x0000000a07047c25 */ /* 0x000fe2000f8e0004 */
[----:B------:R-:W-:Y:S01]  /*d1f0*/  ULDC.64 UR10, c[0x0][0xb00] ;  /* 0x0002c000000a7ab9 */ /* 0x000fe20000000a00 */
[----:B------:R-:W-:-:S02]  /*d200*/  SHF.R.S32.HI R169, RZ, 0x1f, R17 ;  /* 0x0000001fffa97819 */ /* 0x000fc40000011411 */
[----:B------:R-:W-:Y:S01]  /*d210*/  ISETP.GE.AND P0, PT, R0, UR8, PT ;  /* 0x0000000800007c0c */ /* 0x000fe2000bf06270 */
[----:B------:R-:W-:Y:S01]  /*d220*/  IMAD.IADD R5, R5, 0x1, R3 ;  /* 0x0000000105057824 */ /* 0x000fe200078e0203 */
[----:B------:R-:W-:-:S04]  /*d230*/  LEA R3, P1, R4, UR10, 0x2 ;  /* 0x0000000a04037c11 */ /* 0x000fc8000f8210ff */
[----:B------:R-:W-:Y:S01]  /*d240*/  LEA.HI.X R10, R4, UR11, R5, 0x2, P1 ;  /* 0x0000000b040a7c11 */ /* 0x000fe200088f1405 */
[----:B------:R0:W1:Y:S04]  /*d250*/  SHFL.IDX PT, R11, R3, RZ, 0x1c1f ;  /* 0x001c1fff030b7589 */ /* 0x00006800000e0000 */
[----:B------:R0:W2:Y:S02]  /*d260*/  SHFL.IDX PT, R12, R10, RZ, 0x1c1f ;  /* 0x001c1fff0a0c7589 */ /* 0x0000a400000e0000 */
[----:B------:R-:W-:Y:S05]  /*d270*/  @P0 BRA `(.L_x_4635) ;  /* 0x0000000800040947 */ /* 0x000fea0003800000 */
[----:B------:R-:W-:Y:S02]  /*d280*/  ULDC UR4, c[0x0][0xac8] ;  /* 0x0002b20000047ab9 */ /* 0x000fe40000000800 */
[----:B------:R-:W-:Y:S02]  /*d290*/  ISETP.GE.AND P3, PT, R17, UR4, PT ;  /* 0x0000000411007c0c */ /* 0x000fe4000bf66270 */
[----:B------:R-:W-:Y:S02]  /*d2a0*/  ISETP.GE.AND P4, PT, R222, UR4, PT ;  /* 0x00000004de007c0c */ /* 0x000fe4000bf86270 */
[----:B------:R-:W-:Y:S02]  /*d2b0*/  ISETP.GE.AND P2, PT, R221, UR4, PT ;  /* 0x00000004dd007c0c */ /* 0x000fe4000bf46270 */
[----:B------:R-:W-:-:S07]  /*d2c0*/  ISETP.GE.AND P1, PT, R220, UR4, PT ;  /* 0x00000004dc007c0c */ /* 0x000fce000bf26270 */
[CC--:B-1----:R-:W-:Y:S02]  /*d2d0*/  @!P3 LEA R4, P0, R17.reuse, R11.reuse, 0x2 ;  /* 0x0000000b1104b211 */ /* 0x0c2fe400078010ff */
[C---:B------:R-:W-:Y:S02]  /*d2e0*/  @!P4 LEA R6, P5, R222.reuse, R11, 0x2 ;  /* 0x0000000bde06c211 */ /* 0x040fe400078a10ff */
        /* <DEDUP_REMOVED lines=122> */
.L_x_4635:
[----:B------:R-:W-:Y:S05]  /*da90*/  BSYNC B1 ;  /* 0x0000000000017941 */ /* 0x000fea0003800000 */
.L_x_4634:
[----:B------:R-:W-:Y:S01]  /*daa0*/  VIADD R0, R0, 0x8 ;  /* 0x0000000800007836 */ /* 0x000fe20000000000 */
[----:B------:R4:W1:Y:S04]  /*dab0*/  SHFL.IDX PT, R20, R10, 0x1, 0x1c1f ;  /* 0x003c1f000a147f89 */ /* 0x00086800000e0000 */
[----:B------:R-:W-:Y:S01]  /*dac0*/  ISETP.GE.AND P0, PT, R0, UR8, PT ;  /* 0x0000000800007c0c */ /* 0x000fe2000bf06270 */
[----:B0-----:R-:W0:-:S12]  /*dad0*/  SHFL.IDX PT, R3, R3, 0x1, 0x1c1f ;  /* 0x003c1f0003037f89 */ /* 0x001e1800000e0000 */
[----:B----4-:R-:W-:Y:S05]  /*dae0*/  @P0 BRA `(.L_x_4633) ;  /* 0x0000001800000947 */ /* 0x010fea0003800000 */
[----:B------:R-:W-:Y:S02]  /*daf0*/  ULDC UR4, c[0x0][0xac8] ;  /* 0x0002b20000047ab9 */ /* 0x000fe40000000800 */
[----:B------:R-:W-:Y:S02]  /*db00*/  ISETP.GE.AND P4, PT, R17, UR4, PT ;  /* 0x0000000411007c0c */ /* 0x000fe4000bf86270 */
[----:B------:R-:W-:Y:S02]  /*db10*/  ISETP.GE.AND P2, PT, R222, UR4, PT ;  /* 0x00000004de007c0c */ /* 0x000fe4000bf46270 */
[----:B------:R-:W-:Y:S02]  /*db20*/  ISETP.GE.AND P1, PT, R221, UR4, PT ;  /* 0x00000004dd007c0c */ /* 0x000fe4000bf26270 */
[----:B------:R-:W-:-:S07]  /*db30*/  ISETP.GE.AND P0, PT, R220, UR4, PT ;  /* 0x00000004dc007c0c */ /* 0x000fce000bf06270 */
[CC--:B0-----:R-:W-:Y:S02]  /*db40*/  @!P4 LEA R10, P3, R17.reuse, R3.reuse, 0x2 ;  /* 0x00000003110ac211 */ /* 0x0c1fe400078610ff */
[-C--:B---3--:R-:W-:Y:S02]  /*db50*/  @!P2 LEA R4, P6, R222, R3.reuse, 0x2 ;  /* 0x00000003de04a211 */ /* 0x088fe400078c10ff */
[----:B-1----:R-:W-:Y:S02]  /*db60*/  @!P4 LEA.HI.X R11, R17, R20, R169, 0x2, P3 ;  /* 0x00000014110bc211 */ /* 0x002fe400018f14a9 */
[----:B------:R-:W-:Y:S02]  /*db70*/  ISETP.GE.AND P3, PT, R219, UR4, PT ;  /* 0x00000004db007c0c */ /* 0x000fe4000bf66270 */
[----:B------:R-:W-:Y:S01]  /*db80*/  @!P1 LEA R6, P5, R221, R3, 0x2 ;  /* 0x00000003dd069211 */ /* 0x000fe200078a10ff */
[----:B------:R0:W-:Y:S01]  /*db90*/  @!P4 ST.E.64 desc[UR40][R10.64], R26 ;  /* 0x0000001a0a00c985 */ /* 0x0001e2000c101b28 */
[----:B------:R-:W-:-:S02]  /*dba0*/  ISETP.GE.AND P4, PT, R218, UR4, PT ;  /* 0x00000004da007c0c */ /* 0x000fc4000bf86270 */
[-C--:B------:R-:W-:Y:S02]  /*dbb0*/  @!P2 LEA.HI.X R5, R222, R20.reuse, R168, 0x2, P6 ;  /* 0x00000014de05a211 */ /* 0x080fe400030f14a8 */
[CC--:B------:R-:W-:Y:S02]  /*dbc0*/  @!P0 LEA R8, P6, R220.reuse, R3.reuse, 0x2 ;  /* 0x00000003dc088211 */ /* 0x0c0fe400078c10ff */
        /* <DEDUP_REMOVED lines=14> */
[-C--:B------:R-:W-:Y:S01]  /*dcb0*/  @!P5 LEA R14, P6, R217, R3.reuse, 0x2 ;  /* 0x00000003d90ed211 */ /* 0x080fe200078c10ff */
[----:B------:R4:W-:Y:S01]  /*dcc0*/  @!P4 ST.E.64 desc[UR40][R12.64], R46 ;  /* 0x0000002e0c00c985 */ /* 0x0009e2000c101b28 */
[----:B------:R-:W-:Y:S02]  /*dcd0*/  ISETP.GE.AND P3, PT, R213, UR4, PT ;  /* 0x00000004d5007c0c */ /* 0x000fe4000bf66270 */
[----:B------:R-:W-:Y:S02]  /*dce0*/  @!P5 LEA.HI.X R15, R217, R20, R164, 0x2, P6 ;  /* 0x00000014d90fd211 */ /* 0x000fe400030f14a4 */
[-C--:B-1----:R-:W-:Y:S02]  /*dcf0*/  @!P0 LEA R4, P6, R216, R3.reuse, 0x2 ;  /* 0x00000003d8048211 */ /* 0x082fe400078c10ff */
[----:B------:R-:W-:Y:S01]  /*dd00*/  ISETP.GE.AND P4, PT, R212, UR4, PT ;  /* 0x00000004d4007c0c */ /* 0x000fe2000bf86270 */
[----:B------:R1:W-:Y:S01]  /*dd10*/  @!P5 ST.E.64 desc[UR40][R14.64], R50 ;  /* 0x000000320e00d985 */ /* 0x0003e2000c101b28 */
[----:B---3--:R-:W-:-:S02]  /*dd20*/  @!P1 LEA R6, P5, R215, R3, 0x2 ;  /* 0x00000003d7069211 */ /* 0x008fc400078a10ff */
[-C--:B------:R-:W-:Y:S02]  /*dd30*/  @!P0 LEA.HI.X R5, R216, R20.reuse, R163, 0x2, P6 ;  /* 0x00000014d8058211 */ /* 0x080fe400030f14a3 */
        /* <DEDUP_REMOVED lines=9> */
[CC--:B----4-:R-:W-:Y:S02]  /*ddd0*/  @!P4 LEA R12, P2, R212.reuse, R3.reuse, 0x2 ;  /* 0x00000003d40cc211 */ /* 0x0d0fe400078410ff */
[----:B------:R-:W-:Y:S02]  /*dde0*/  ISETP.GE.AND P1, PT, R209, UR4, PT ;  /* 0x00000004d1007c0c */ /* 0x000fe4000bf26270 */
[-C--:B------:R-:W-:Y:S02]  /*ddf0*/  @!P3 LEA.HI.X R11, R213, R20.reuse, R160, 0x2, P6 ;  /* 0x00000014d50bb211 */ /* 0x080fe400030f14a0 */
[----:B------:R-:W-:Y:S02]  /*de00*/  @!P4 LEA.HI.X R13, R212, R20, R159, 0x2, P2 ;  /* 0x00000014d40dc211 */ /* 0x000fe400010f149f */
[----:B------:R-:W-:Y:S01]  /*de10*/  ISETP.GE.AND P2, PT, R208, UR4, PT ;  /* 0x00000004d0007c0c */ /* 0x000fe2000bf46270 */
[----:B------:R-:W-:Y:S01]  /*de20*/  @!P3 ST.E.64 desc[UR40][R10.64], R66 ;  /* 0x000000420a00b985 */ /* 0x000fe2000c101b28 */
[----:B-1----:R-:W-:-:S03]  /*de30*/  @!P5 LEA R14, P6, R211, R3, 0x2 ;  /* 0x00000003d30ed211 */ /* 0x002fc600078c10ff */
[----:B------:R1:W-:Y:S01]  /*de40*/  @!P4 ST.E.64 desc[UR40][R12.64], R70 ;  /* 0x000000460c00c985 */ /* 0x0003e2000c101b28 */
[-C--:B------:R-:W-:Y:S02]  /*de50*/  @!P5 LEA.HI.X R15, R211, R20.reuse, R158, 0x2, P6 ;  /* 0x00000014d30fd211 */ /* 0x080fe400030f149e */
[CC--:B0-----:R-:W-:Y:S02]  /*de60*/  @!P0 LEA R4, P4, R210.reuse, R3.reuse, 0x2 ;  /* 0x00000003d2048211 */ /* 0x0c1fe400078810ff */
[-C--:B---3--:R-:W-:Y:S01]  /*de70*/  @!P1 LEA R6, P3, R209, R3.reuse, 0x2 ;  /* 0x00000003d1069211 */ /* 0x088fe200078610ff */
        /* <DEDUP_REMOVED lines=14> */
[CC--:B------:R-:W-:Y:S02]  /*df60*/  @!P5 LEA R10, P6, R207.reuse, R3.reuse, 0x2 ;  /* 0x00000003cf0ad211 */ /* 0x0c0fe400078c10ff */
[-C--:B------:R-:W-:Y:S02]  /*df70*/  @!P4 LEA.HI.X R13, R206, R20.reuse, R153, 0x2, P0 ;  /* 0x00000014ce0dc211 */ /* 0x080fe400000f1499 */
[----:B------:R-:W-:Y:S02]  /*df80*/  @!P5 LEA.HI.X R11, R207, R20, R154, 0x2, P6 ;  /* 0x00000014cf0bd211 */ /* 0x000fe400030f149a */
[----:B------:R-:W-:Y:S02]  /*df90*/  ISETP.GE.AND P0, PT, R202, UR4, PT ;  /* 0x00000004ca007c0c */ /* 0x000fe4000bf06270 */
[----:B0-----:R-:W-:Y:S01]  /*dfa0*/  @!P3 LEA R14, P6, R205, R3, 0x2 ;  /* 0x00000003cd0eb211 */ /* 0x001fe200078c10ff */
[----:B------:R0:W-:Y:S01]  /*dfb0*/  @!P5 ST.E.64 desc[UR40][R10.64], R90 ;  /* 0x0000005a0a00d985 */ /* 0x0001e2000c101b28 */
[----:B------:R-:W-:-:S02]  /*dfc0*/  ISETP.GE.AND P5, PT, R201, UR4, PT ;  /* 0x00000004c9007c0c */ /* 0x000fc4000bfa6270 */
[-C--:B------:R-:W-:Y:S01]  /*dfd0*/  @!P3 LEA.HI.X R15, R205, R20.reuse, R152, 0x2, P6 ;  /* 0x00000014cd0fb211 */ /* 0x080fe200030f1498 */
[----:B------:R4:W-:Y:S01]  /*dfe0*/  @!P4 ST.E.64 desc[UR40][R12.64], R94 ;  /* 0x0000005e0c00c985 */ /* 0x0009e2000c101b28 */
[-C--:B---3--:R-:W-:Y:S02]  /*dff0*/  @!P2 LEA R4, P6, R204, R3.reuse, 0x2 ;  /* 0x00000003cc04a211 */ /* 0x088fe400078c10ff */
[----:B------:R-:W-:Y:S01]  /*e000*/  ISETP.GE.AND P4, PT, R200, UR4, PT ;  /* 0x00000004c8007c0c */ /* 0x000fe2000bf86270 */
[----:B------:R3:W-:Y:S01]  /*e010*/  @!P3 ST.E.64 desc[UR40][R14.64], R98 ;  /* 0x000000620e00b985 */ /* 0x0007e2000c101b28 */
[-C--:B--2---:R-:W-:Y:S02]  /*e020*/  @!P1 LEA R6, P3, R203, R3.reuse, 0x2 ;  /* 0x00000003cb069211 */ /* 0x084fe400078610ff */
        /* <DEDUP_REMOVED lines=11> */
[-C--:B------:R-:W-:Y:S02]  /*e0e0*/  @!P5 LEA.HI.X R11, R201, R20.reuse, R235, 0x2, P1 ;  /* 0x00000014c90bd211 */ /* 0x080fe400008f14eb */
        /* <DEDUP_REMOVED lines=8> */
[CC--:B-1----:R-:W-:Y:S01]  /*e170*/  @!P0 LEA R4, P5, R198.reuse, R3.reuse, 0x2 ;  /* 0x00000003c6048211 */ /* 0x0c2fe200078a10ff */
[----:B------:R1:W-:Y:S01]  /*e180*/  @!P3 ST.E.64 desc[UR40][R14.64], R122 ;  /* 0x0000007a0e00b985 */ /* 0x0003e2000c101b28 */
[----:B------:R-:W-:Y:S02]  /*e190*/  ISETP.GE.AND P3, PT, R195, UR4, PT ;  /* 0x00000004c3007c0c */ /* 0x000fe4000bf66270 */
[----:B------:R-:W-:Y:S02]  /*e1a0*/  @!P0 LEA.HI.X R5, R198, R20, R232, 0x2, P5 ;  /* 0x00000014c6058211 */ /* 0x000fe400028f14e8 */
[----:B------:R-:W-:Y:S02]  /*e1b0*/  ISETP.GE.AND P5, PT, R193, UR4, PT ;  /* 0x00000004c1007c0c */ /* 0x000fe4000bfa6270 */
[-C--:B--2---:R-:W-:Y:S01]  /*e1c0*/  @!P1 LEA R6, P6, R197, R3.reuse, 0x2 ;  /* 0x00000003c5069211 */ /* 0x084fe200078c10ff */
[----:B------:R2:W-:Y:S02]  /*e1d0*/  @!P0 ST.E.64 desc[UR40][R4.64], R126 ;  /* 0x0000007e04008985 */ /* 0x0005e4000c101b28 */
[----:B0-----:R-:W-:-:S02]  /*e1e0*/  @!P4 LEA R8, P0, R196, R3, 0x2 ;  /* 0x00000003c408c211 */ /* 0x001fc400078010ff */
[-C--:B------:R-:W-:Y:S02]  /*e1f0*/  @!P1 LEA.HI.X R7, R197, R20.reuse, R231, 0x2, P6 ;  /* 0x00000014c5079211 */ /* 0x080fe400030f14e7 */
[-C--:B---3--:R-:W-:Y:S02]  /*e200*/  @!P3 LEA R10, P6, R195, R3.reuse, 0x2 ;  /* 0x00000003c30ab211 */ /* 0x088fe400078c10ff */
[-C--:B------:R-:W-:Y:S01]  /*e210*/  @!P4 LEA.HI.X R9, R196, R20.reuse, R230, 0x2, P0 ;  /* 0x00000014c409c211 */ /* 0x080fe200000f14e6 */
        /* <DEDUP_REMOVED lines=16> */
.L_x_4627:
        /* <DEDUP_REMOVED lines=10> */
[----:B------:R-:W4:Y:S01]  /*e3c0*/  @P1 LDG.E R8, desc[UR40][R4.64] ;  /* 0x0000002804081981 */ /* 0x000f22000c1e1900 */
        /* <DEDUP_REMOVED lines=13> */
[----:B----4-:R-:W-:Y:S01]  /*e4a0*/  @P1 R2UR UR4, R8 ;  /* 0x00000000080412ca */ /* 0x010fe200000e0000 */
[----:B-1----:R-:W-:-:S05]  /*e4b0*/  VIADD R8, R3, 0xffffff80 ;  /* 0xffffff8003087836 */ /* 0x002fca0000000000 */
[----:B------:R-:W-:-:S07]  /*e4c0*/  ISETP.GT.AND P0, PT, R8, 0x3f, PT ;  /* 0x0000003f0800780c */ /* 0x000fce0003f04270 */
[----:B------:R-:W-:Y:S01]  /*e4d0*/  USHF.R.S32.HI UR22, URZ, 0x1f, UR4 ;  /* 0x0000001f3f167899 */ /* 0x000fe20008011404 */
[----:B0-----:R-:W-:Y:S11]  /*e4e0*/  @P2 BRA `(.L_x_4636) ;  /* 0x0000000000102947 */ /* 0x001ff60003800000 */
[----:B------:R-:W-:Y:S05]  /*e4f0*/  @!P1 BRA `(.L_x_4636) ;  /* 0x00000000000c9947 */ /* 0x000fea0003800000 */
[----:B------:R-:W4:Y:S04]  /*e500*/  LDG.E R3, desc[UR40][R4.64] ;  /* 0x0000002804037981 */ /* 0x000f28000c1e1900 */
[----:B-----5:R-:W4:Y:S02]  /*e510*/  LDG.E R0, desc[UR40][R4.64+0x4] ;  /* 0x0000042804007981 */ /* 0x020f24000c1e1900 */
[----:B----4-:R-:W-:-:S07]  /*e520*/  IMAD.IADD R0, R0, 0x1, -R3 ;  /* 0x0000000100007824 */ /* 0x010fce00078e0a03 */
.L_x_4636:
[----:B------:R-:W-:Y:S01]  /*e530*/  USEL UR45, UR45, URZ, !UP0 ;  /* 0x0000003f2d2d7287 */ /* 0x000fe2000c000000 */
[----:B------:R-:W-:Y:S01]  /*e540*/  BSSY B1, `(.L_x_4637) ;  /* 0x0000039000017945 */ /* 0x000fe20003800000 */
[----:B------:R-:W-:-:S03]  /*e550*/  USEL UR44, UR44, URZ, !UP0 ;  /* 0x0000003f2c2c7287 */ /* 0x000fc6000c000000 */
[----:B------:R-:W-:Y:S09]  /*e560*/  @P0 BRA `(.L_x_4638) ;  /* 0x0000000000d80947 */ /* 0x000ff20003800000 */
[----:B------:R-:W0:Y:S01]  /*e570*/  S2R R6, SR_TID.X ;  /* 0x0000000000067919 */ /* 0x000e220000002100 */
[----:B------:R-:W1:Y:S01]  /*e580*/  LDC R9, c[0x0][0xbe8] ;  /* 0x0002fa00ff097b82 */ /* 0x000e620000000800 */
[----:B------:R-:W-:Y:S02]  /*e590*/  IMAD.U32 R5, RZ, RZ, UR39 ;  /* 0x00000027ff057e24 */ /* 0x000fe4000f8e00ff */
[----:B-1---5:R-:W-:-:S03]  /*e5a0*/  IMAD R3, R0, R9, RZ ;  /* 0x0000000900037224 */ /* 0x022fc600078e02ff */
[----:B0-----:R-:W-:-:S04]  /*e5b0*/  IADD3 R6, R5, -0x80, R6 ;  /* 0xffffff8005067810 */ /* 0x001fc80007ffe006 */
        /* <DEDUP_REMOVED lines=34> */
[----:B------:R-:W-:Y:S01]  /*e7e0*/  ULDC.64 UR10, c[0x0][UR18+0x210] ;  /* 0x00008400120a7abb */ /* 0x000fe20008000a00 */
[----:B------:R-:W-:Y:S01]  /*e7f0*/  ULDC.64 UR12, c[0x0][0xba8] ;  /* 0x0002ea00000c7ab9 */ /* 0x000fe20000000a00 */
[----:B------:R-:W-:Y:S01]  /*e800*/  IMAD R7, R9, R7, R6 ;  /* 0x0000000709077224 */ /* 0x000fe200078e0206 */
[----:B------:R-:W-:Y:S01]  /*e810*/  IADD3.X R5, R5, UR8, R10, P0, P1 ;  /* 0x0000000805057c10 */ /* 0x000fe200087e240a */
[----:B------:R-:W-:Y:S01]  /*e820*/  @!UP0 ULDC UR12, c[0x0][0xb50] ;  /* 0x0002d400000c8ab9 */ /* 0x000fe20000000800 */
[----:B------:R-:W-:Y:S01]  /*e830*/  @!UP0 ULDC UR13, c[0x0][0xb54] ;  /* 0x0002d500000d8ab9 */ /* 0x000fe20000000800 */
[C---:B------:R-:W-:Y:S01]  /*e840*/  IMAD R6, R7.reuse, UR11, RZ ;  /* 0x0000000b07067c24 */ /* 0x040fe2000f8e02ff */
[----:B------:R-:W-:Y:S01]  /*e850*/  SHF.R.S32.HI R3, RZ, 0x1f, R7 ;  /* 0x0000001fff037819 */ /* 0x000fe20000011407 */
[----:B------:R-:W-:-:S04]  /*e860*/  IMAD.WIDE.U32 R4, R7, UR10, R4 ;  /* 0x0000000a07047c25 */ /* 0x000fc8000f8e0004 */
[----:B------:R-:W-:Y:S01]  /*e870*/  IMAD R3, R3, UR10, R6 ;  /* 0x0000000a03037c24 */ /* 0x000fe2000f8e0206 */
[----:B------:R-:W-:-:S03]  /*e880*/  LEA R6, P0, R4, UR12, 0x2 ;  /* 0x0000000c04067c11 */ /* 0x000fc6000f8010ff */
[----:B------:R-:W-:-:S05]  /*e890*/  IMAD.IADD R3, R5, 0x1, R3 ;  /* 0x0000000105037824 */ /* 0x000fca00078e0203 */
[----:B------:R-:W-:Y:S01]  /*e8a0*/  LEA.HI.X R7, R4, UR13, R3, 0x2, P0 ;  /* 0x0000000d04077c11 */ /* 0x000fe200080f1403 */
[----:B------:R-:W-:-:S05]  /*e8b0*/  IMAD.MOV.U32 R3, RZ, RZ, -0x800000 ;  /* 0xff800000ff037424 */ /* 0x000fca00078e00ff */
[----:B------:R0:W-:Y:S02]  /*e8c0*/  STG.E desc[UR40][R6.64], R3 ;  /* 0x0000000306007986 */ /* 0x0001e4000c101928 */
.L_x_4638:
[----:B------:R-:W-:Y:S05]  /*e8d0*/  BSYNC B1 ;  /* 0x0000000000017941 */ /* 0x000fea0003800000 */
.L_x_4637:
[----:B------:R-:W-:-:S06]  /*e8e0*/  UISETP.GT.AND UP0, UPT, UR9, 0x1, UPT ;  /* 0x000000010900788c */ /* 0x000fcc000bf04270 */
[----:B------:R-:W-:-:S13]  /*e8f0*/  PLOP3.LUT P0, PT, PT, PT, UP0, 0x80, 0x0 ;  /* 0x000000000000781c */ /* 0x000fda0003f0f008 */
[----:B------:R-:W-:Y:S05]  /*e900*/  @P0 BRA `(.L_x_4633) ;  /* 0x0000000800780947 */ /* 0x000fea0003800000 */
[----:B---3--:R-:W1:Y:S01]  /*e910*/  LDC R11, c[0x0][0xbe8] ;  /* 0x0002fa00ff0b7b82 */ /* 0x008e620000000800 */
        /* <DEDUP_REMOVED lines=15> */
[----:B------:R-:W-:Y:S01]  /*ea10*/  ISETP.GE.AND P1, PT, R190, UR12, PT ;  /* 0x0000000cbe007c0c */ /* 0x000fe2000bf26270 */
[----:B------:R-:W-:Y:S01]  /*ea20*/  UIMAD.WIDE.U32 UR8, UR42, UR10, UR8 ;  /* 0x0000000a2a0872a5 */ /* 0x000fe2000f8e0008 */
[----:B------:R-:W-:Y:S01]  /*ea30*/  IMAD R3, R9, 0x20, R26 ;  /* 0x0000002009037824 */ /* 0x000fe200078e021a */
[----:B------:R-:W-:Y:S01]  /*ea40*/  SEL R4, RZ, 0xffffffff, P2 ;  /* 0xffffffffff047807 */ /* 0x000fe20001000000 */
[----:B------:R-:W-:Y:S01]  /*ea50*/  VIADD R26, R26, UR39 ;  /* 0x000000271a1a7c36 */ /* 0x000fe20008000000 */
[----:B------:R-:W-:Y:S01]  /*ea60*/  ISETP.GE.AND P3, PT, R2, UR12, PT ;  /* 0x0000000c02007c0c */ /* 0x000fe2000bf66270 */
[----:B------:R-:W-:Y:S01]  /*ea70*/  VIADD R8, R3, UR39 ;  /* 0x0000002703087c36 */ /* 0x000fe20008000000 */
[----:B------:R-:W-:Y:S01]  /*ea80*/  UIMAD UR9, UR42, UR11, UR9 ;  /* 0x0000000b2a0972a4 */ /* 0x000fe2000f8e0209 */
[----:B-1----:R-:W-:Y:S01]  /*ea90*/  ISETP.NE.AND P0, PT, R11, 0x1, PT ;  /* 0x000000010b00780c */ /* 0x002fe20003f05270 */
[----:B------:R-:W-:Y:S01]  /*eaa0*/  IMAD.SHL.U32 R13, R4, 0x2, RZ ;  /* 0x00000002040d7824 */ /* 0x000fe200078e00ff */
[----:B------:R-:W-:Y:S01]  /*eab0*/  SEL R9, RZ, 0xffffffff, P1 ;  /* 0xffffffffff097807 */ /* 0x000fe20000800000 */
[----:B------:R-:W-:Y:S01]  /*eac0*/  ULDC.64 UR10, c[0x0][0xaf0] ;  /* 0x0002bc00000a7ab9 */ /* 0x000fe20000000a00 */
[----:B------:R-:W-:Y:S01]  /*ead0*/  SEL R6, RZ, 0x1, P3 ;  /* 0x00000001ff067807 */ /* 0x000fe20001800000 */
[----:B------:R-:W-:Y:S01]  /*eae0*/  UIMAD UR44, UR44, UR10, URZ ;  /* 0x0000000a2c2c72a4 */ /* 0x000fe2000f8e023f */
[----:B------:R-:W-:Y:S01]  /*eaf0*/  IMAD.MOV.U32 R3, RZ, RZ, R8 ;  /* 0x000000ffff037224 */ /* 0x000fe200078e0008 */
[----:B------:R-:W-:Y:S01]  /*eb00*/  UIMAD.WIDE.U32 UR8, UR45, UR10, UR8 ;  /* 0x0000000a2d0872a5 */ /* 0x000fe2000f8e0008 */
[----:B------:R-:W-:Y:S01]  /*eb10*/  IMAD.SHL.U32 R9, R9, 0x4, RZ ;  /* 0x0000000409097824 */ /* 0x000fe200078e00ff */
[----:B------:R-:W-:Y:S01]  /*eb20*/  LOP3.LUT R6, R13, 0x2, R6, 0xe2, !PT ;  /* 0x000000020d067812 */ /* 0x000fe200078ee206 */
[----:B------:R-:W-:Y:S01]  /*eb30*/  UIMAD UR4, UR45, UR11, UR44 ;  /* 0x0000000b2d0472a4 */ /* 0x000fe2000f8e022c */
[----:B-----5:R-:W-:Y:S01]  /*eb40*/  IMAD R25, R0, R11, RZ ;  /* 0x0000000b00197224 */ /* 0x020fe200078e02ff */
[----:B------:R-:W-:Y:S01]  /*eb50*/  ISETP.GE.AND P1, PT, R224, UR12, PT ;  /* 0x0000000ce0007c0c */ /* 0x000fe2000bf26270 */
[----:B------:R-:W0:Y:S01]  /*eb60*/  @P0 LDC R5, c[0x0][0xbec] ;  /* 0x0002fb00ff050b82 */ /* 0x000e220000000800 */
[----:B------:R-:W-:Y:S01]  /*eb70*/  LOP3.LUT R10, R9, 0x4, R6, 0xe2, !PT ;  /* 0x00000004090a7812 */ /* 0x000fe200078ee206 */
[----:B------:R-:W-:Y:S01]  /*eb80*/  UIADD3 UR4, UR9, UR4, URZ ;  /* 0x0000000409047290 */ /* 0x000fe2000fffe03f */
[----:B------:R-:W-:-:S02]  /*eb90*/  SEL R0, RZ, 0x80, P1 ;  /* 0x00000080ff007807 */ /* 0x000fc40000800000 */
[----:B------:R-:W-:Y:S02]  /*eba0*/  SHF.R.S32.HI R29, RZ, 0x1f, R188 ;  /* 0x0000001fff1d7819 */ /* 0x000fe400000114bc */
[----:B------:R-:W-:Y:S01]  /*ebb0*/  SHF.R.S32.HI R31, RZ, 0x1f, R224 ;  /* 0x0000001fff1f7819 */ /* 0x000fe200000114e0 */
[----:B------:R-:W1:Y:S01]  /*ebc0*/  @P0 LDC R7, c[0x0][0xbf0] ;  /* 0x0002fc00ff070b82 */ /* 0x000e620000000800 */
[----:B------:R-:W-:Y:S02]  /*ebd0*/  SHF.R.S32.HI R28, RZ, 0x1f, R189 ;  /* 0x0000001fff1c7819 */ /* 0x000fe400000114bd */
[----:B------:R-:W-:Y:S02]  /*ebe0*/  SHF.R.S32.HI R30, RZ, 0x1f, R225 ;  /* 0x0000001fff1e7819 */ /* 0x000fe400000114e1 */
        /* <DEDUP_REMOVED lines=27> */
[----:B------:R-:W-:Y:S02]  /*eda0*/  SEL R8, RZ, 0xffffffff, P0 ;  /* 0xffffffffff087807 */ /* 0x000fe40000000000 */
[----:B------:R-:W-:Y:S01]  /*edb0*/  ISETP.GE.AND P0, PT, R225, UR12, PT ;  /* 0x0000000ce1007c0c */ /* 0x000fe2000bf06270 */
[----:B------:R-:W-:Y:S01]  /*edc0*/  IMAD R3, R7, UR9, R6 ;  /* 0x0000000907037c24 */ /* 0x000fe2000f8e0206 */
[----:B------:R-:W-:Y:S01]  /*edd0*/  ULDC.64 UR8, c[0x0][0xa80] ;  /* 0x0002a00000087ab9 */ /* 0x000fe20000000a00 */
[----:B------:R-:W-:Y:S01]  /*ede0*/  IMAD.SHL.U32 R9, R8, 0x20, RZ ;  /* 0x0000002008097824 */ /* 0x000fe200078e00ff */
[----:B------:R-:W-:Y:S01]  /*edf0*/  SEL R7, RZ, 0x40, P0 ;  /* 0x00000040ff077807 */ /* 0x000fe20000000000 */
[----:B------:R-:W-:Y:S01]  /*ee00*/  IMAD.IADD R3, R5, 0x1, R3 ;  /* 0x0000000105037824 */ /* 0x000fe200078e0203 */
[----:B------:R-:W-:Y:S02]  /*ee10*/  LEA R20, P0, R4, UR8, 0x1 ;  /* 0x0000000804147c11 */ /* 0x000fe4000f8008ff */
[----:B------:R-:W-:-:S02]  /*ee20*/  LOP3.LUT R10, R13, 0x10, R10, 0xe2, !PT ;  /* 0x000000100d0a7812 */ /* 0x000fc400078ee20a */
[----:B------:R-:W-:Y:S01]  /*ee30*/  LEA.HI.X R3, R4, UR9, R3, 0x1, P0 ;  /* 0x0000000904037c11 */ /* 0x000fe200080f0c03 */
[----:B------:R0:W1:Y:S01]  /*ee40*/  SHFL.IDX PT, R6, R20, RZ, 0x181f ;  /* 0x00181fff14067589 */ /* 0x00006200000e0000 */
[----:B------:R-:W-:Y:S02]  /*ee50*/  ISETP.GE.AND P0, PT, R26, R25, PT ;  /* 0x000000191a00720c */ /* 0x000fe40003f06270 */
[----:B------:R-:W-:-:S04]  /*ee60*/  LOP3.LUT R10, R9, 0x20, R10, 0xe2, !PT ;  /* 0x00000020090a7812 */ /* 0x000fc800078ee20a */
[----:B------:R-:W-:Y:S02]  /*ee70*/  LOP3.LUT R21, R10, R7, RZ, 0xfc, !PT ;  /* 0x000000070a157212 */ /* 0x000fe400078efcff */
[----:B------:R0:W3:Y:S02]  /*ee80*/  SHFL.IDX PT, R7, R3, RZ, 0x181f ;  /* 0x00181fff03077589 */ /* 0x0000e400000e0000 */
[----:B------:R-:W-:-:S03]  /*ee90*/  LOP3.LUT R24, R21, R0, RZ, 0xfc, !PT ;  /* 0x0000000015187212 */ /* 0x000fc600078efcff */
[----:B------:R-:W-:Y:S05]  /*eea0*/  @P0 BRA `(.L_x_4640) ;  /* 0x00000000007c0947 */ /* 0x000fea0003800000 */
        /* <DEDUP_REMOVED lines=18> */
[----:B-1----:R-:W-:-:S02]  /*efd0*/  @!P1 LEA R8, P6, R187, R6, 0x1 ;  /* 0x00000006bb089211 */ /* 0x002fc400078c08ff */
        /* <DEDUP_REMOVED lines=12> */
.L_x_4640:
[----:B------:R-:W-:Y:S05]  /*f0a0*/  BSYNC B1 ;  /* 0x0000000000017941 */ /* 0x000fea0003800000 */
.L_x_4639:
[----:B------:R-:W-:Y:S01]  /*f0b0*/  VIADD R0, R26, 0x20 ;  /* 0x000000201a007836 */ /* 0x000fe20000000000 */
[----:B---34-:R4:W3:Y:S04]  /*f0c0*/  SHFL.IDX PT, R7, R3, 0x1, 0x181f ;  /* 0x00381f0003077f89 */ /* 0x0188e800000e0000 */
        /* <DEDUP_REMOVED lines=8> */
[----:B-1-3--:R-:W-:Y:S02]  /*f150*/  @!P1 IMAD.WIDE R4, R2, 0x2, R6 ;  /* 0x0000000202049825 */ /* 0x00afe400078e0206 */
        /* <DEDUP_REMOVED lines=15> */
[----:B-1----:R-:W-:-:S03]  /*f250*/  @!P1 LEA R4, P6, R187, R6, 0x1 ;  /* 0x00000006bb049211 */ /* 0x002fc600078c08ff */
        /* <DEDUP_REMOVED lines=9> */
.L_x_4633:
[----:B------:R-:W-:Y:S05]  /*f2f0*/  BSYNC B0 ;  /* 0x0000000000007941 */ /* 0x000fea0003800000 */
.L_x_4626:
[----:B------:R-:W-:Y:S02]  /*f300*/  ULDC UR4, c[0x0][0xc3c] ;  /* 0x00030f0000047ab9 */ /* 0x000fe40000000800 */
[----:B------:R-:W-:-:S06]  /*f310*/  UISETP.GE.AND UP0, UPT, UR7, UR4, UPT ;  /* 0x000000040700728c */ /* 0x000fcc000bf06270 */
[----:B------:R-:W-:-:S13]  /*f320*/  PLOP3.LUT P0, PT, PT, PT, UP0, 0x80, 0x0 ;  /* 0x000000000000781c */ /* 0x000fda0003f0f008 */
[----:B------:R-:W-:Y:S05]  /*f330*/  @!P0 BRA `(.L_x_4641) ;  /* 0xffffff2000288947 */ /* 0x000fea000383ffff */
[----:B------:R-:W-:Y:S05]  /*f340*/  EXIT ;  /* 0x000000000000794d */ /* 0x000fea0003800000 */
.L_x_4579:
        /* <DEDUP_REMOVED lines=18> */
.L_x_4642:
        /* <DEDUP_REMOVED lines=43> */
.L_x_4646:
        /* <DEDUP_REMOVED lines=39> */
.L_x_4644:
        /* <DEDUP_REMOVED lines=12> */
.L_x_4647:
        /* <DEDUP_REMOVED lines=63> */
.L_x_4648:
        /* <DEDUP_REMOVED lines=61> */
.L_x_4649:
[----:B01----:R-:W-:-:S05]  /*10210*/  LOP3.LUT R3, RZ, R2, RZ, 0x33, !PT ;  /* 0x00000002ff037212 */ /* 0x003fca00078e33ff */
[----:B------:R-:W-:-:S05]  /*10220*/  IMAD.IADD R2, R4, 0x1, R3 ;  /* 0x0000000104027824 */ /* 0x000fca00078e0203 */
[----:B------:R1:W-:Y:S01]  /*10230*/  STL [R1+0x4], R2 ;  /* 0x0000040201007387 */ /* 0x0003e20000100800 */
[----:B------:R-:W-:Y:S05]  /*10240*/  BRA `(.L_x_4650) ;  /* 0x0000000000107947 */ /* 0x000fea0003800000 */
.L_x_4645:
[----:B------:R-:W-:Y:S01]  /*10250*/  IMAD.U32 R2, RZ, RZ, UR6 ;  /* 0x00000006ff027e24 */ /* 0x000fe2000f8e00ff */
[----:B------:R0:W-:Y:S04]  /*10260*/  STL [R1+0x4], RZ ;  /* 0x000004ff01007387 */ /* 0x0001e80000100800 */
[----:B------:R0:W-:Y:S04]  /*10270*/  STL [R1+0x8], RZ ;  /* 0x000008ff01007387 */ /* 0x0001e80000100800 */
[----:B------:R0:W-:Y:S02]  /*10280*/  STL [R1], R2 ;  /* 0x0000000201007387 */ /* 0x0001e40000100800 */
.L_x_4650:
        /* <DEDUP_REMOVED lines=10> */
.L_x_4643:
        /* <DEDUP_REMOVED lines=30> */
.L_x_4771:
[----:B0-2---:R-:W2:Y:S01]  /*10510*/  LDL R0, [R1+0xc] ;  /* 0x00000c0001007983 */ /* 0x005ea20000100800 */
[----:B---3--:R-:W2:Y:S01]  /*10520*/  LDC.64 R2, c[0x0][0xc88] ;  /* 0x00032200ff027b82 */ /* 0x008ea20000000a00 */
[----:B------:R-:W-:Y:S05]  /*10530*/  YIELD ;  /* 0x0000000000007946 */ /* 0x000fea0003800000 */
[----:B------:R-:W-:Y:S01]  /*10540*/  ULDC.64 UR4, c[0x0][0xa28] ;  /* 0x00028a0000047ab9 */ /* 0x000fe20000000a00 */
[----:B-1----:R-:W-:Y:S01]  /*10550*/  IMAD.MOV.U32 R6, RZ, RZ, RZ ;  /* 0x000000ffff067224 */ /* 0x002fe200078e00ff */
[----:B------:R-:W-:Y:S01]  /*10560*/  ISETP.NE.U32.AND P0, PT, RZ, UR4, PT ;  /* 0x00000004ff007c0c */ /* 0x000fe2000bf05070 */
[----:B------:R-:W-:Y:S01]  /*10570*/  ULDC.64 UR8, c[0x0][0xa18] ;  /* 0x0002860000087ab9 */ /* 0x000fe20000000a00 */
[----:B------:R-:W-:Y:S01]  /*10580*/  ULDC.64 UR6, c[0x0][0xa08] ;  /* 0x0002820000067ab9 */ /* 0x000fe20000000a00 */
[----:B--2---:R-:W-:-:S05]  /*10590*/  IMAD.WIDE R2, R0, 0x4, R2 ;  /* 0x0000000400027825 */ /* 0x004fca00078e0202 */
[----:B------:R-:W2:Y:S01]  /*105a0*/  LDG.E R11, desc[UR40][R2.64] ;  /* 0x00000028020b7981 */ /* 0x000ea2000c1e1900 */
        /* <DEDUP_REMOVED lines=46> */
.L_x_4652:
[----:B------:R-:W2:Y:S01]  /*10890*/  LDL.LU R7, [R1+0x8] ;  /* 0x0000080001077983 */ /* 0x000ea20000300800 */
[----:B------:R-:W-:Y:S02]  /*108a0*/  ULDC.64 UR4, c[0x0][0xa20] ;  /* 0x0002880000047ab9 */ /* 0x000fe40000000a00 */
[----:B------:R-:W-:-:S04]  /*108b0*/  ISETP.NE.U32.AND P1, PT, RZ, UR4, PT ;  /* 0x00000004ff007c0c */ /* 0x000fc8000bf25070 */
[----:B------:R-:W-:Y:S02]  /*108c0*/  ISETP.NE.AND.EX P1, PT, RZ, UR5, PT, P1 ;  /* 0x00000005ff007c0c */ /* 0x000fe4000bf25310 */
[C---:B--2---:R-:W-:Y:S02]  /*108d0*/  LOP3.LUT R2, R7.reuse, 0xff000000, RZ, 0xc0, !PT ;  /* 0xff00000007027812 */ /* 0x044fe400078ec0ff */
        /* <DEDUP_REMOVED lines=10> */
[----:B--2---:R-:W-:-:S05]  /*10980*/  IADD3.X R7, R10, UR5, RZ, P0, !PT ;  /* 0x000000050a077c10 */ /* 0x004fca00087fe4ff */
[----:B------:R2:W5:Y:S01]  /*10990*/  LDG.E R6, desc[UR40][R6.64] ;  /* 0x0000002806067981 */ /* 0x000562000c1e1900 */
[----:B------:R-:W-:Y:S05]  /*109a0*/  BRA `(.L_x_4654) ;  /* 0x0000000000107947 */ /* 0x000fea0003800000 */
.L_x_4653:
[----:B------:R-:W-:Y:S05]  /*109b0*/  @!P0 BRA `(.L_x_4654) ;  /* 0x00000000000c8947 */ /* 0x000fea0003800000 */
[----:B------:R-:W3:Y:S04]  /*109c0*/  LDG.E R6, desc[UR40][R4.64] ;  /* 0x0000002804067981 */ /* 0x000ee8000c1e1900 */
[----:B------:R-:W3:Y:S02]  /*109d0*/  LDG.E R4, desc[UR40][R4.64+0x4] ;  /* 0x0000042804047981 */ /* 0x000ee4000c1e1900 */
[----:B---3--:R-:W-:-:S07]  /*109e0*/  IMAD.IADD R6, R4, 0x1, -R6 ;  /* 0x0000000104067824 */ /* 0x008fce00078e0a06 */
.L_x_4654:
[----:B------:R-:W3:Y:S01]  /*109f0*/  LDL R5, [R1+0x4] ;  /* 0x0000040001057983 */ /* 0x000ee20000100800 */
[----:B-----5:R-:W-:Y:S01]  /*10a00*/  IMAD.IADD R6, R6, 0x1, -R0 ;  /* 0x0000000106067824 */ /* 0x020fe200078e0a00 */
[----:B------:R-:W-:Y:S01]  /*10a10*/  BSSY B0, `(.L_x_4655) ;  /* 0x000003a000007945 */ /* 0x000fe20003800000 */
[----:B------:R-:W4:Y:S02]  /*10a20*/  LDC R0, c[0x0][0x448] ;  /* 0x00011200ff007b82 */ /* 0x000f240000000800 */
[----:B----4-:R-:W-:-:S13]  /*10a30*/  ISETP.NE.AND P0, PT, R0, 0x1, PT ;  /* 0x000000010000780c */ /* 0x010fda0003f05270 */
[----:B--2---:R-:W2:Y:S08]  /*10a40*/  @P0 LDC R3, c[0x0][0x44c] ;  /* 0x00011300ff030b82 */ /* 0x004eb00000000800 */
[----:B------:R-:W4:Y:S01]  /*10a50*/  @P0 LDC R4, c[0x0][0x450] ;  /* 0x00011400ff040b82 */ /* 0x000f220000000800 */
[----:B---3--:R-:W-:Y:S02]  /*10a60*/  IMAD.SHL.U32 R0, R5, 0x40, RZ ;  /* 0x0000004005007824 */ /* 0x008fe400078e00ff */
[----:B------:R-:W-:-:S02]  /*10a70*/  IMAD.MOV.U32 R5, RZ, RZ, RZ ;  /* 0x000000ffff057224 */ /* 0x000fc400078e00ff */
[----:B------:R-:W-:Y:S02]  /*10a80*/  VIADD R0, R0, 0x3f ;  /* 0x0000003f00007836 */ /* 0x000fe40000000000 */
[----:B------:R-:W-:Y:S02]  /*10a90*/  IMAD.MOV.U32 R10, RZ, RZ, R5 ;  /* 0x000000ffff0a7224 */ /* 0x000fe400078e0005 */
[----:B--2---:R-:W-:-:S05]  /*10aa0*/  @P0 IMAD.HI.U32 R3, R0, R3, RZ ;  /* 0x0000000300030227 */ /* 0x004fca00078e00ff */
[----:B----4-:R-:W-:Y:S01]  /*10ab0*/  @P0 SHF.R.U32.HI R0, RZ, R4, R3 ;  /* 0x00000004ff000219 */ /* 0x010fe20000011603 */
[C---:B------:R-:W-:Y:S01]  /*10ac0*/  VIADD R4, R6.reuse, 0x3f ;  /* 0x0000003f06047836 */ /* 0x040fe20000000000 */
[----:B------:R-:W-:Y:S02]  /*10ad0*/  IADD3 R3, R6, 0x40, -R9 ;  /* 0x0000004006037810 */ /* 0x000fe40007ffe809 */
[----:B01----:R-:W-:-:S03]  /*10ae0*/  LOP3.LUT R9, R2, 0xff, RZ, 0xc0, !PT ;  /* 0x000000ff02097812 */ /* 0x003fc600078ec0ff */
[----:B------:R-:W-:Y:S01]  /*10af0*/  IMAD.IADD R0, R3, 0x1, R0 ;  /* 0x0000000103007824 */ /* 0x000fe200078e0200 */
[----:B------:R-:W-:-:S04]  /*10b00*/  SHF.R.S32.HI R3, RZ, 0x1f, R4 ;  /* 0x0000001fff037819 */ /* 0x000fc80000011404 */
[----:B------:R-:W-:Y:S02]  /*10b10*/  LEA.HI R4, R3, R4, RZ, 0x6 ;  /* 0x0000000403047211 */ /* 0x000fe400078f30ff */
[----:B------:R-:W-:Y:S02]  /*10b20*/  SHF.R.S32.HI R3, RZ, 0x1f, R0 ;  /* 0x0000001fff037819 */ /* 0x000fe40000011400 */
[----:B------:R-:W-:Y:S02]  /*10b30*/  SHF.R.S32.HI R4, RZ, 0x6, R4 ;  /* 0x00000006ff047819 */ /* 0x000fe40000011404 */
[----:B------:R-:W-:Y:S02]  /*10b40*/  LEA.HI R3, R3, R0, RZ, 0x6 ;  /* 0x0000000003037211 */ /* 0x000fe400078f30ff */
[----:B------:R-:W-:Y:S02]  /*10b50*/  SHF.R.U32.HI R0, RZ, 0x10, R2 ;  /* 0x00000010ff007819 */ /* 0x000fe40000011602 */
[----:B------:R-:W-:-:S02]  /*10b60*/  SHF.R.S32.HI R3, RZ, 0x6, R3 ;  /* 0x00000006ff037819 */ /* 0x000fc40000011403 */
[----:B------:R-:W-:Y:S02]  /*10b70*/  ISETP.NE.AND P0, PT, R0, RZ, PT ;  /* 0x000000ff0000720c */ /* 0x000fe40003f05270 */
[----:B------:R-:W-:-:S04]  /*10b80*/  VIMNMX R8, R4, R3, PT ;  /* 0x0000000304087248 */ /* 0x000fc80003fe0100 */
[----:B------:R-:W-:Y:S01]  /*10b90*/  ISETP.GE.AND P1, PT, R8, 0x1, PT ;  /* 0x000000010800780c */ /* 0x000fe20003f26270 */
[----:B------:R0:W-:Y:S04]  /*10ba0*/  STL [R1+0x30], R8 ;  /* 0x0000300801007387 */ /* 0x0001e80000100800 */
[----:B------:R0:W-:Y:S02]  /*10bb0*/  STL [R1+0x3c], R5 ;  /* 0x00003c0501007387 */ /* 0x0001e40000100800 */
[----:B------:R-:W1:Y:S02]  /*10bc0*/  @!P0 LDC R0, c[0x0][0x9f0] ;  /* 0x00027c00ff008b82 */ /* 0x000e640000000800 */
[----:B------:R0:W-:Y:S04]  /*10bd0*/  STL [R1+0x54], R9 ;  /* 0x0000540901007387 */ /* 0x0001e80000100800 */
[----:B------:R-:W-:Y:S05]  /*10be0*/  @!P1 BRA `(.L_x_4656) ;  /* 0x0000000000709947 */ /* 0x000fea0003800000 */
[----:B-1----:R-:W-:-:S04]  /*10bf0*/  IABS R4, R0 ;  /* 0x0000000000047213 */ /* 0x002fc80000000000 */
[----:B------:R-:W1:Y:S08]  /*10c00*/  I2F.RP R2, R4 ;  /* 0x0000000400027306 */ /* 0x000e700000209400 */
[----:B-1----:R-:W1:Y:S02]  /*10c10*/  MUFU.RCP R2, R2 ;  /* 0x0000000200027308 */ /* 0x002e640000001000 */
[----:B-1----:R-:W-:-:S06]  /*10c20*/  VIADD R2, R2, 0xffffffe ;  /* 0x0ffffffe02027836 */ /* 0x002fcc0000000000 */
[----:B------:R-:W1:Y:S02]  /*10c30*/  F2I.FTZ.U32.TRUNC.NTZ R3, R2 ;  /* 0x0000000200037305 */ /* 0x000e64000021f000 */
[----:B-1----:R-:W-:-:S04]  /*10c40*/  IMAD.MOV R2, RZ, RZ, -R3 ;  /* 0x000000ffff027224 */ /* 0x002fc800078e0a03 */
[----:B0-----:R-:W-:Y:S02]  /*10c50*/  IMAD R5, R2, R4, RZ ;  /* 0x0000000402057224 */ /* 0x001fe400078e02ff */
[----:B------:R-:W-:-:S04]  /*10c60*/  IMAD.MOV.U32 R2, RZ, RZ, RZ ;  /* 0x000000ffff027224 */ /* 0x000fc800078e00ff */
[----:B------:R-:W-:Y:S01]  /*10c70*/  IMAD.HI.U32 R7, R3, R5, R2 ;  /* 0x0000000503077227 */ /* 0x000fe200078e0002 */
        /* <DEDUP_REMOVED lines=19> */
.L_x_4656:
[----:B------:R-:W-:Y:S05]  /*10db0*/  BSYNC B0 ;  /* 0x0000000000007941 */ /* 0x000fea0003800000 */
.L_x_4655:
[----:B-1----:R-:W-:Y:S01]  /*10dc0*/  IMAD.MOV.U32 R0, RZ, RZ, R10 ;  /* 0x000000ffff007224 */ /* 0x002fe200078e000a */
[----:B------:R-:W-:Y:S03]  /*10dd0*/  BSSY B7, `(.L_x_4657) ;  /* 0x00004b7000077945 */ /* 0x000fe60003800000 */
[----:B------:R-:W-:-:S05]  /*10de0*/  IMAD R2, R9, R0, RZ ;  /* 0x0000000009027224 */ /* 0x000fca00078e02ff */
[----:B------:R-:W-:Y:S01]  /*10df0*/  VIADDMNMX R0, R2, R0, R8, PT ;  /* 0x0000000002007246 */ /* 0x000fe20003800108 */
[----:B------:R1:W-:Y:S03]  /*10e00*/  STL [R1+0x20], R2 ;  /* 0x0000200201007387 */ /* 0x0003e60000100800 */
[----:B------:R-:W-:Y:S01]  /*10e10*/  ISETP.GT.AND P0, PT, R0, R2, PT ;  /* 0x000000020000720c */ /* 0x000fe20003f04270 */
[----:B------:R1:W-:-:S12]  /*10e20*/  STL [R1+0x34], R0 ;  /* 0x0000340001007387 */ /* 0x0003d80000100800 */
[----:B------:R-:W-:Y:S05]  /*10e30*/  @P0 BRA `(.L_x_4658) ;  /* 0x0000000000480947 */ /* 0x000fea0003800000 */
[----:B-1----:R-:W1:Y:S02]  /*10e40*/  S2R R0, SR_TID.X ;  /* 0x0000000000007919 */ /* 0x002e640000002100 */
[----:B-1----:R-:W-:-:S04]  /*10e50*/  LOP3.LUT R0, R0, 0x7f, RZ, 0xc0, !PT ;  /* 0x0000007f00007812 */ /* 0x002fc800078ec0ff */
[----:B------:R-:W-:-:S13]  /*10e60*/  ISETP.NE.AND P0, PT, R0, RZ, PT ;  /* 0x000000ff0000720c */ /* 0x000fda0003f05270 */
[----:B------:R-:W-:Y:S05]  /*10e70*/  @P0 BRA `(.L_x_4659) ;  /* 0x0000004800b00947 */ /* 0x000fea0003800000 */
[----:B0-----:R-:W0:Y:S01]  /*10e80*/  S2R R5, SR_LANEID ;  /* 0x0000000000057919 */ /* 0x001e220000000000 */
[----:B------:R-:W-:Y:S01]  /*10e90*/  VOTEU.ANY UR4, UPT, PT ;  /* 0x0000000000047886 */ /* 0x000fe200038e0100 */
[----:B------:R-:W1:Y:S01]  /*10ea0*/  LDC.64 R2, c[0x0][0xc60] ;  /* 0x00031800ff027b82 */ /* 0x000e620000000a00 */
[----:B------:R-:W0:Y:S02]  /*10eb0*/  FLO.U32 R0, UR4 ;  /* 0x0000000400007d00 */ /* 0x000e2400080e0000 */
[----:B0-----:R-:W-:-:S06]  /*10ec0*/  ISETP.EQ.U32.AND P0, PT, R0, R5, PT ;  /* 0x000000050000720c */ /* 0x001fcc0003f02070 */
[----:B------:R-:W1:Y:S07]  /*10ed0*/  POPC R5, UR4 ;  /* 0x0000000400057d09 */ /* 0x000e6e0008000000 */
[----:B-1----:R-:W3:Y:S01]  /*10ee0*/  @P0 ATOMG.E.ADD.STRONG.GPU PT, R3, desc[UR40][R2.64], R5 ;  /* 0x00000005020309a8 */ /* 0x002ee200081ee1e8 */
[----:B------:R-:W0:Y:S02]  /*10ef0*/  S2R R4, SR_LTMASK ;  /* 0x0000000000047919 */ /* 0x000e240000003900 */
[----:B0-----:R-:W-:-:S04]  /*10f00*/  LOP3.LUT R4, R4, UR4, RZ, 0xc0, !PT ;  /* 0x0000000404047c12 */ /* 0x001fc8000f8ec0ff */
[----:B------:R-:W0:Y:S01]  /*10f10*/  POPC R7, R4 ;  /* 0x0000000400077309 */ /* 0x000e220000000000 */
[----:B---3--:R-:W0:Y:S02]  /*10f20*/  SHFL.IDX PT, R0, R3, R0, 0x1f ;  /* 0x00001f0003007589 */ /* 0x008e2400000e0000 */
[----:B0-----:R-:W-:-:S05]  /*10f30*/  IADD3 R0, R0, UR37, R7 ;  /* 0x0000002500007c10 */ /* 0x001fca000fffe007 */
[----:B------:R1:W-:Y:S01]  /*10f40*/  STL [R1], R0 ;  /* 0x0000000001007387 */ /* 0x0003e20000100800 */
[----:B------:R-:W-:Y:S05]  /*10f50*/  BRA `(.L_x_4659) ;  /* 0x0000004800787947 */ /* 0x000fea0003800000 */
.L_x_4658:
[----:B-1----:R-:W-:Y:S01]  /*10f60*/  VIADD R0, R19, 0x22400 ;  /* 0x0002240013007836 */ /* 0x002fe20000000000 */
        /* <DEDUP_REMOVED lines=19> */
.L_x_4661:
[----:B------:R-:W-:Y:S05]  /*110a0*/  BSYNC B6 ;  /* 0x0000000000067941 */ /* 0x000fea0003800000 */
.L_x_4660:
        /* <DEDUP_REMOVED lines=9> */
[----:B------:R-:W-:Y:S02]  /*11140*/  IMAD.U32 R4, RZ, RZ, UR6 ;  /* 0x00000006ff047e24 */ /* 0x000fe4000f8e00ff */
[----:B0-----:R-:W-:Y:S02]  /*11150*/  IMAD.U32 R5, RZ, RZ, UR7 ;  /* 0x00000007ff057e24 */ /* 0x001fe4000f8e00ff */
[----:B------:R-:W-:Y:S02]  /*11160*/  IMAD.U32 R6, RZ, RZ, UR8 ;  /* 0x00000008ff067e24 */ /* 0x000fe4000f8e00ff */
[----:B------:R-:W-:-:S02]  /*11170*/  IMAD.U32 R7, RZ, RZ, UR9 ;  /* 0x00000009ff077e24 */ /* 0x000fc4000f8e00ff */
[----:B--2---:R-:W-:Y:S02]  /*11180*/  IMAD.U32 R10, RZ, RZ, UR4 ;  /* 0x00000004ff0a7e24 */ /* 0x004fe4000f8e00ff */
[----:B------:R-:W-:Y:S02]  /*11190*/  IMAD.U32 R11, RZ, RZ, UR5 ;  /* 0x00000005ff0b7e24 */ /* 0x000fe4000f8e00ff */
[----:B------:R-:W-:Y:S02]  /*111a0*/  IMAD.MOV.U32 R8, RZ, RZ, 0x70 ;  /* 0x00000070ff087424 */ /* 0x000fe400078e00ff */
[----:B------:R-:W-:Y:S02]  /*111b0*/  IMAD.MOV.U32 R12, RZ, RZ, 0x1 ;  /* 0x00000001ff0c7424 */ /* 0x000fe400078e00ff */
[----:B-1----:R-:W-:-:S07]  /*111c0*/  IMAD.MOV.U32 R13, RZ, RZ, RZ ;  /* 0x000000ffff0d7224 */ /* 0x002fce00078e00ff */
[----:B------:R-:W-:-:S07]  /*111d0*/  LEPC R20, `(.L_x_4664) ;  /* 0x000000001014794e */ /* 0x000fce0000000000 */
[----:B---3--:R-:W-:Y:S05]  /*111e0*/  CALL.ABS.NOINC R2 ;  /* 0x0000000002007343 */ /* 0x008fea0003c00000 */
.L_x_4664:
        /* <DEDUP_REMOVED lines=16> */
.L_x_4663:
[----:B------:R-:W-:Y:S05]  /*112f0*/  BSYNC B6 ;  /* 0x0000000000067941 */ /* 0x000fea0003800000 */
.L_x_4662:
[----:B------:R-:W3:Y:S01]  /*11300*/  LDL.LU R4, [R1+0x18] ;  /* 0x0000180001047983 */ /* 0x000ee20000300800 */
[----:B------:R-:W-:-:S03]  /*11310*/  ULDC.64 UR4, c[0x0][0x9f8] ;  /* 0x00027e0000047ab9 */ /* 0x000fc60000000a00 */
[----:B------:R-:W4:Y:S01]  /*11320*/  LDL R7, [R1+0x8] ;  /* 0x0000080001077983 */ /* 0x000f220000100800 */
[----:B------:R-:W-:-:S03]  /*11330*/  ISETP.NE.U32.AND P0, PT, RZ, UR4, PT ;  /* 0x00000004ff007c0c */ /* 0x000fc6000bf05070 */
[----:B------:R-:W5:Y:S01]  /*11340*/  LDL R0, [R1+0x34] ;  /* 0x0000340001007983 */ /* 0x000f620000100800 */
[----:B------:R-:W-:-:S13]  /*11350*/  ISETP.NE.AND.EX P0, PT, RZ, UR5, PT, P0 ;  /* 0x00000005ff007c0c */ /* 0x000fda000bf05300 */
[----:B------:R-:W-:-:S04]  /*11360*/  @P0 IADD3 R2, P1, R16, UR4, RZ ;  /* 0x0000000410020c10 */ /* 0x000fc8000ff3e0ff */
[----:B---3--:R-:W-:Y:S01]  /*11370*/  @P0 IADD3.X R3, R4, UR5, RZ, P1, !PT ;  /* 0x0000000504030c10 */ /* 0x008fe20008ffe4ff */
[----:B------:R-:W-:-:S04]  /*11380*/  ULDC.64 UR4, c[0x0][0xa08] ;  /* 0x0002820000047ab9 */ /* 0x000fc80000000a00 */
[----:B----4-:R1:W0:Y:S02]  /*11390*/  @P0 LDG.E R7, desc[UR40][R2.64] ;  /* 0x0000002802070981 */ /* 0x010224000c1e1900 */
[----:B-1----:R-:W1:Y:S01]  /*113a0*/  LDC.64 R2, c[0x0][0x418] ;  /* 0x00010600ff027b82 */ /* 0x002e620000000a00 */
[----:B-----5:R-:W-:Y:S01]  /*113b0*/  VIADD R0, R0, 0xffffffff ;  /* 0xffffffff00007836 */ /* 0x020fe20000000000 */
[----:B0-----:R-:W-:Y:S01]  /*113c0*/  SHF.R.S32.HI R8, RZ, 0x1f, R7 ;  /* 0x0000001fff087819 */ /* 0x001fe20000011407 */
[----:B------:R0:W-:Y:S04]  /*113d0*/  @P0 STL [R1+0x8], R7 ;  /* 0x0000080701000387 */ /* 0x0001e80000100800 */
[----:B------:R0:W-:Y:S01]  /*113e0*/  STL [R1+0x18], R8 ;  /* 0x0000180801007387 */ /* 0x0001e20000100800 */
[----:B-1----:R-:W-:Y:S01]  /*113f0*/  LOP3.LUT P0, RZ, R2, UR4, RZ, 0xfc, !PT ;  /* 0x0000000402ff7c12 */ /* 0x002fe2000f80fcff */
[----:B------:R-:W-:-:S03]  /*11400*/  UMOV UR4, 0xffffffff ;  /* 0xffffffff00047882 */ /* 0x000fc60000000000 */
[----:B------:R-:W-:-:S04]  /*11410*/  LOP3.LUT P0, RZ, R3, UR5, RZ, 0xfc, P0 ;  /* 0x0000000503ff7c12 */ /* 0x000fc8000800fcff */
[----:B------:R-:W-:Y:S01]  /*11420*/  SEL R16, R7, RZ, !P0 ;  /* 0x000000ff07107207 */ /* 0x000fe20004000000 */
[----:B0-----:R-:W-:Y:S08]  /*11430*/  BRA.DIV UR4, `(.L_x_4665) ;  /* 0x0000005e04787947 */ /* 0x001ff0000b800000 */
[----:B------:R-:W0:Y:S02]  /*11440*/  S2R R4, SR_TID.X ;  /* 0x0000000000047919 */ /* 0x000e240000002100 */
[----:B0-----:R-:W-:-:S04]  /*11450*/  SHF.R.U32.HI R4, RZ, 0x5, R4 ;  /* 0x00000005ff047819 */ /* 0x001fc80000011604 */
[----:B------:R-:W-:-:S05]  /*11460*/  LOP3.LUT R4, R4, 0x3, RZ, 0xc0, !PT ;  /* 0x0000000304047812 */ /* 0x000fca00078ec0ff */
[----:B------:R0:W1:Y:S02]  /*11470*/  SHFL.IDX PT, R14, R4, RZ, 0x1f ;  /* 0x00001fff040e7589 */ /* 0x00006400000e0000 */
.L_x_4788:
[----:B------:R3:W-:Y:S01]  /*11480*/  STL [R1+0x28], R0 ;  /* 0x0000280001007387 */ /* 0x0007e20000100800 */
[----:B-1----:R-:W-:Y:S02]  /*11490*/  ISETP.NE.AND P0, PT, R14, RZ, PT ;  /* 0x000000ff0e00720c */ /* 0x002fe40003f05270 */
[----:B------:R-:W-:Y:S02]  /*114a0*/  PLOP3.LUT P1, PT, PT, PT, PT, 0x8, 0x0 ;  /* 0x000000000000781c */ /* 0x000fe40003f2e170 */
[----:B------:R-:W-:-:S11]  /*114b0*/  LOP3.LUT R18, R18, 0xfffffffe, RZ, 0xc0, !PT ;  /* 0xfffffffe12127812 */ /* 0x000fd600078ec0ff */
[----:B------:R-:W-:Y:S01]  /*114c0*/  @P1 LOP3.LUT R18, R18, 0x1, RZ, 0xfc, !PT ;  /* 0x0000000112121812 */ /* 0x000fe200078efcff */
[----:B---3--:R-:W-:Y:S06]  /*114d0*/  @P0 BRA `(.L_x_4666) ;  /* 0x00000004000c0947 */ /* 0x008fec0003800000 */
[----:B------:R-:W-:-:S03]  /*114e0*/  UMOV UR4, 0xffffffff ;  /* 0xffffffff00047882 */ /* 0x000fc60000000000 */
[----:B------:R-:W-:Y:S05]  /*114f0*/  BRA.DIV UR4, `(.L_x_4667) ;  /* 0x0000005e047c7947 */ /* 0x000fea000b800000 */
[----:B------:R-:W-:-:S13]  /*11500*/  ELECT P6, URZ, PT ;  /* 0x00000000003f782f */ /* 0x000fda00038c0000 */
.L_x_4791:
[----:B------:R-:W-:Y:S05]  /*11510*/  @!P6 BRA `(.L_x_4666) ;  /* 0x0000000000fce947 */ /* 0x000fea0003800000 */
[----:B------:R-:W-:-:S04]  /*11520*/  ISETP.NE.U32.AND P0, PT, R2, RZ, PT ;  /* 0x000000ff0200720c */ /* 0x000fc80003f05070 */
[----:B------:R-:W-:-:S13]  /*11530*/  ISETP.NE.AND.EX P0, PT, R3, RZ, PT, P0 ;  /* 0x000000ff0300720c */ /* 0x000fda0003f05300 */
[----:B------:R-:W-:Y:S05]  /*11540*/  @!P0 BRA `(.L_x_4668) ;  /* 0x0000000000508947 */ /* 0x000fea0003800000 */
[----:B------:R-:W1:Y:S01]  /*11550*/  LDC R6, c[0x0][0x43c] ;  /* 0x00010f00ff067b82 */ /* 0x000e620000000800 */
[----:B------:R-:W-:Y:S01]  /*11560*/  IMAD.MOV.U32 R9, RZ, RZ, R0 ;  /* 0x000000ffff097224 */ /* 0x000fe200078e0000 */
[----:B------:R-:W-:-:S03]  /*11570*/  ULDC.64 UR4, c[0x0][0x428] ;  /* 0x00010a0000047ab9 */ /* 0x000fc60000000a00 */
[----:B------:R-:W-:Y:S01]  /*11580*/  IMAD.MOV.U32 R0, RZ, RZ, R9 ;  /* 0x000000ffff007224 */ /* 0x000fe200078e0009 */
[----:B-1----:R-:W-:-:S13]  /*11590*/  ISETP.NE.AND P0, PT, R6, 0x1, PT ;  /* 0x000000010600780c */ /* 0x002fda0003f05270 */
[----:B0-----:R-:W0:Y:S02]  /*115a0*/  @P0 LDC.64 R4, c[0x0][0x440] ;  /* 0x00011000ff040b82 */ /* 0x001e240000000a00 */
        /* <DEDUP_REMOVED lines=14> */
.L_x_4668:
[----:B------:R-:W3:Y:S04]  /*11690*/  LDL R0, [R1+0x10] ;  /* 0x0000100001007983 */ /* 0x000ee80000100800 */
[----:B-1----:R-:W4:Y:S01]  /*116a0*/  LDL R2, [R1+0x14] ;  /* 0x0000140001027983 */ /* 0x002f220000100800 */
[----:B---3--:R-:W-:Y:S01]  /*116b0*/  IMAD R0, R0, 0x8, R19 ;  /* 0x0000000800007824 */ /* 0x008fe200078e0213 */
[----:B----4-:R-:W-:-:S04]  /*116c0*/  SHF.L.U32 R2, R2, 0x1f, RZ ;  /* 0x0000001f02027819 */ /* 0x010fc800000006ff */
[----:B------:R-:W1:Y:S02]  /*116d0*/  SYNCS.PHASECHK.TRANS64.TRYWAIT P0, [R0+URZ+0x28c40], R2 ;  /* 0x028c4002000075a7 */ /* 0x000e64000800017f */
[----:B-1----:R-:W-:Y:S05]  /*116e0*/  @!P0 BRA `(.L_x_4669) ;  /* 0x0000005c00208947 */ /* 0x002fea0003800000 */
.L_x_4792:
        /* <DEDUP_REMOVED lines=11> */
.L_x_4670:
[----:B------:R-:W3:Y:S04]  /*117a0*/  LDL R3, [R1+0x10] ;  /* 0x0000100001037983 */ /* 0x000ee80000100800 */
[----:B0-----:R-:W4:Y:S04]  /*117b0*/  LDL R4, [R1+0x28] ;  /* 0x0000280001047983 */ /* 0x001f280000100800 */
[----:B-1----:R-:W2:Y:S01]  /*117c0*/  LDL R2, [R1+0x1c] ;  /* 0x00001c0001027983 */ /* 0x002ea20000100800 */
        /* <DEDUP_REMOVED lines=11> */
[----:B---3--:R-:W-:Y:S01]  /*11880*/  IMAD R0, R3, 0x2000, R19 ;  /* 0x0000200003007824 */ /* 0x008fe200078e0213 */
[----:B----4-:R-:W-:-:S04]  /*11890*/  R2UR UR11, R4 ;  /* 0x00000000040b72ca */ /* 0x010fc800000e0000 */
[----:B------:R-:W-:Y:S02]  /*118a0*/  R2UR UR8, R0 ;  /* 0x00000000000872ca */ /* 0x000fe400000e0000 */
[----:B--2---:R-:W-:-:S11]  /*118b0*/  R2UR UR4, R2 ;  /* 0x00000000020472ca */ /* 0x004fd600000e0000 */
[----:B------:R-:W-:Y:S02]  /*118c0*/  UIADD3 UR8, UR8, 0x22400, URZ ;  /* 0x0002240008087890 */ /* 0x000fe4000fffe03f */
[----:B------:R-:W-:-:S03]  /*118d0*/  ULEA UR11, UR11, UR4, 0x6 ;  /* 0x000000040b0b7291 */ /* 0x000fc6000f8e303f */
[----:B------:R-:W-:-:S06]  /*118e0*/  UMOV UR4, 0x0 ;  /* 0x0000000000047882 */ /* 0x000fcc0000000000 */
[----:B------:R1:W-:Y:S02]  /*118f0*/  UTMALDG.4D [UR8], [UR6], desc[UR4] ;  /* 0x00000408060075b4 */ /* 0x0003e40008019000 */
[----:B-1----:R-:W-:Y:S01]  /*11900*/  NOP ;  /* 0x0000000000007918 */ /* 0x002fe20000000000 */
.L_x_4666:
[----:B------:R-:W3:Y:S04]  /*11910*/  LDL.LU R3, [R1+0x38] ;  /* 0x0000380001037983 */ /* 0x000ee80000300800 */
[----:B------:R-:W4:Y:S04]  /*11920*/  LDL.LU R5, [R1+0x24] ;  /* 0x0000240001057983 */ /* 0x000f280000300800 */
[----:B0-----:R-:W5:Y:S01]  /*11930*/  LDL.LU R4, [R1+0x44] ;  /* 0x0000440001047983 */ /* 0x001f620000300800 */
        /* <DEDUP_REMOVED lines=9> */
[----:B---3--:R-:W-:Y:S02]  /*119d0*/  SHF.R.S32.HI R0, RZ, 0x1f, R3 ;  /* 0x0000001fff007819 */ /* 0x008fe40000011403 */
[----:B----4-:R-:W-:-:S03]  /*119e0*/  SEL R5, R5, RZ, !P0 ;  /* 0x000000ff05057207 */ /* 0x010fc60004000000 */
[----:B------:R-:W-:Y:S01]  /*119f0*/  IMAD R0, R0, UR4, RZ ;  /* 0x0000000400007c24 */ /* 0x000fe2000f8e02ff */
[----:B-----5:R-:W-:-:S03]  /*11a00*/  SEL R4, R4, RZ, !P0 ;  /* 0x000000ff04047207 */ /* 0x020fc60004000000 */
        /* <DEDUP_REMOVED lines=23> */
[----:B0-----:R-:W-:Y:S05]  /*11b80*/  CALL.ABS.NOINC R2 ;  /* 0x0000000002007343 */ /* 0x001fea0003c00000 */
.L_x_4672:
[----:B------:R-:W-:Y:S05]  /*11b90*/  BSYNC B6 ;  /* 0x0000000000067941 */ /* 0x000fea0003800000 */
.L_x_4671:
[----:B0-----:R-:W3:Y:S01]  /*11ba0*/  LDL.LU R0, [R1+0x44] ;  /* 0x0000440001007983 */ /* 0x001ee20000300800 */
[----:B------:R-:W-:Y:S01]  /*11bb0*/  ULDC.64 UR4, c[0x0][0x2d8] ;  /* 0x0000b60000047ab9 */ /* 0x000fe20000000a00 */
[----:B------:R-:W0:Y:S01]  /*11bc0*/  LDC R7, c[0x0][0x448] ;  /* 0x00011200ff077b82 */ /* 0x000e220000000800 */
[----:B------:R-:W-:Y:S01]  /*11bd0*/  ULDC UR6, c[0x0][0x2b8] ;  /* 0x0000ae0000067ab9 */ /* 0x000fe20000000800 */
[----:B------:R-:W4:Y:S04]  /*11be0*/  LDL.LU R4, [R1+0x38] ;  /* 0x0000380001047983 */ /* 0x000f280000300800 */
[----:B------:R-:W4:Y:S04]  /*11bf0*/  LDL.LU.64 R2, [R1+0x48] ;  /* 0x0000480001027983 */ /* 0x000f280000300a00 */
[----:B------:R-:W3:Y:S04]  /*11c00*/  LDL.LU R5, [R1+0x24] ;  /* 0x0000240001057983 */ /* 0x000ee80000300800 */
[----:B--2---:R-:W2:Y:S04]  /*11c10*/  LDL R10, [R1+0x4] ;  /* 0x00000400010a7983 */ /* 0x004ea80000100800 */
[----:B------:R1:W5:Y:S01]  /*11c20*/  LDL R8, [R1+0x58] ;  /* 0x0000580001087983 */ /* 0x0003620000100800 */
[----:B0-----:R-:W-:-:S13]  /*11c30*/  ISETP.NE.AND P0, PT, R7, 0x1, PT ;  /* 0x000000010700780c */ /* 0x001fda0003f05270 */
[----:B------:R-:W0:Y:S01]  /*11c40*/  @P0 LDC R6, c[0x0][0x450] ;  /* 0x00011400ff060b82 */ /* 0x000e220000000800 */
[----:B------:R-:W1:Y:S02]  /*11c50*/  S2R R9, SR_TID.X ;  /* 0x0000000000097919 */ /* 0x000e640000002100 */
[----:B-1----:R-:W-:-:S05]  /*11c60*/  IMAD.SHL.U32 R9, R9, 0x8, RZ ;  /* 0x0000000809097824 */ /* 0x002fca00078e00ff */
[----:B------:R-:W-:Y:S01]  /*11c70*/  LOP3.LUT R9, R9, 0x38, RZ, 0xc0, !PT ;  /* 0x0000003809097812 */ /* 0x000fe200078ec0ff */
[----:B----4-:R-:W-:Y:S02]  /*11c80*/  IMAD.MOV.U32 R3, RZ, RZ, R4 ;  /* 0x000000ffff037224 */ /* 0x010fe400078e0004 */
[----:B------:R-:W1:Y:S01]  /*11c90*/  S2R R4, SR_TID.X ;  /* 0x0000000000047919 */ /* 0x000e620000002100 */
[----:B------:R-:W-:-:S04]  /*11ca0*/  IMAD.WIDE.U32 R2, R17, UR4, R2 ;  /* 0x0000000411027c25 */ /* 0x000fc8000f8e0002 */
[----:B------:R-:W-:Y:S01]  /*11cb0*/  IMAD R3, R17, UR5, R3 ;  /* 0x0000000511037c24 */ /* 0x000fe2000f8e0203 */
[----:B------:R-:W-:Y:S02]  /*11cc0*/  ULDC.64 UR4, c[0x0][0x2e0] ;  /* 0x0000b80000047ab9 */ /* 0x000fe40000000a00 */
[----:B---3--:R-:W-:Y:S02]  /*11cd0*/  IMAD R0, R0, UR4, RZ ;  /* 0x0000000400007c24 */ /* 0x008fe4000f8e02ff */
[----:B------:R-:W-:-:S04]  /*11ce0*/  IMAD.WIDE.U32 R2, R5, UR4, R2 ;  /* 0x0000000405027c25 */ /* 0x000fc8000f8e0002 */
        /* <DEDUP_REMOVED lines=9> */
[----:B--2---:R-:W-:-:S04]  /*11d80*/  IMAD R4, R10, 0x40, R4 ;  /* 0x000000400a047824 */ /* 0x004fc800078e0204 */
        /* <DEDUP_REMOVED lines=27> */
[C---:B------:R-:W-:Y:S02]  /*11f40*/  VIADD R5, R3.reuse, 0x10 ;  /* 0x0000001003057836 */ /* 0x040fe40000000000 */
        /* <DEDUP_REMOVED lines=26> */
[----:B------:R-:W-:Y:S01]  /*120f0*/  @!P1 IMAD.MOV.U32 R6, RZ, RZ, R5 ;  /* 0x000000ffff069224 */ /* 0x000fe200078e0005 */
[----:B------:R-:W0:Y:S04]  /*12100*/  SHFL.IDX PT, R0, R0, 0x3, 0x181f ;  /* 0x00781f0000007f89 */ /* 0x000e2800000e0000 */
[----:B------:R1:W-:Y:S04]  /*12110*/  @!P1 LDGSTS.E.BYPASS.LTC128B.128 [R8+0x21400], desc[UR40][R6.64], !P0 ;  /* 0x2140000006089fae */ /* 0x0003e8000c101d68 */
[----:B------:R-:W2:Y:S02]  /*12120*/  SHFL.IDX PT, R4, R4, 0x3, 0x181f ;  /* 0x00781f0004047f89 */ /* 0x000ea400000e0000 */
.L_x_4801:
[----:B------:R-:W-:-:S05]  /*12130*/  VIADD R3, R3, 0x30 ;  /* 0x0000003003037836 */ /* 0x000fca0000000000 */
[----:B------:R-:W-:-:S13]  /*12140*/  ISETP.GE.AND P1, PT, R3, R2, PT ;  /* 0x000000020300720c */ /* 0x000fda0003f26270 */
[----:B--2---:R-:W-:-:S05]  /*12150*/  @!P1 LEA R2, P2, R9, R4, 0x1 ;  /* 0x0000000409029211 */ /* 0x004fca00078408ff */
[----:B0-----:R-:W-:-:S05]  /*12160*/  @!P1 IMAD.X R3, RZ, RZ, R0, P2 ;  /* 0x000000ffff039224 */ /* 0x001fca00010e0600 */
[----:B------:R-:W-:Y:S01]  /*12170*/  @!PT LDS RZ, [RZ] ;  /* 0x00000000fffff984 */ /* 0x000fe20000000800 */
[----:B------:R-:W-:Y:S01]  /*12180*/  @!PT LDS RZ, [RZ] ;  /* 0x00000000fffff984 */ /* 0x000fe20000000800 */
[----:B------:R-:W-:Y:S01]  /*12190*/  @!PT LDS RZ, [RZ] ;  /* 0x00000000fffff984 */ /* 0x000fe20000000800 */
[----:B------:R0:W-:Y:S01]  /*121a0*/  @!P1 LDGSTS.E.BYPASS.LTC128B.128 [R8+0x21c00], desc[UR40][R2.64], !P0 ;  /* 0x21c0000002089fae */ /* 0x0001e2000c101d68 */
[----:B------:R-:W-:Y:S01]  /*121b0*/  PLOP3.LUT P0, PT, PT, PT, PT, 0x80, 0x0 ;  /* 0x000000000000781c */ /* 0x000fe20003f0f070 */
[----:B------:R-:W-:-:S12]  /*121c0*/  NOP ;  /* 0x0000000000007918 */ /* 0x000fd80000000000 */
.L_x_4674:
        /* <DEDUP_REMOVED lines=18> */
.L_x_4802:
[----:B------:R-:W-:Y:S05]  /*122f0*/  BSYNC B0 ;  /* 0x0000000000007941 */ /* 0x000fea0003800000 */
.L_x_4675:
[----:B------:R-:W-:Y:S01]  /*12300*/  LOP3.LUT P0, RZ, R18, 0x1, RZ, 0xc0, !PT ;  /* 0x0000000112ff7812 */ /* 0x000fe2000780c0ff */
[----:B------:R-:W-:-:S12]  /*12310*/  BSSY B0, `(.L_x_4677) ;  /* 0x0000097000007945 */ /* 0x000fd80003800000 */
[----:B------:R-:W-:Y:S05]  /*12320*/  @!P0 BRA `(.L_x_4678) ;  /* 0x0000000800548947 */ /* 0x000fea0003800000 */
[----:B------:R-:W0:Y:S04]  /*12330*/  LDL R4, [R1+0x10] ;  /* 0x0000100001047983 */ /* 0x000e280000100800 */
[----:B------:R-:W2:Y:S01]  /*12340*/  LDL R2, [R1+0x14] ;  /* 0x0000140001027983 */ /* 0x000ea20000100800 */
[----:B------:R-:W-:Y:S01]  /*12350*/  BSSY B1, `(.L_x_4679) ;  /* 0x0000008000017945 */ /* 0x000fe20003800000 */
[----:B------:R-:W3:Y:S02]  /*12360*/  S2R R3, SR_TID.X ;  /* 0x0000000000037919 */ /* 0x000ee40000002100 */
[----:B---3--:R-:W-:-:S04]  /*12370*/  LOP3.LUT R3, R3, 0x7f, RZ, 0xc0, !PT ;  /* 0x0000007f03037812 */ /* 0x008fc800078ec0ff */
[----:B------:R-:W-:Y:S01]  /*12380*/  ISETP.NE.AND P1, PT, R3, RZ, PT ;  /* 0x000000ff0300720c */ /* 0x000fe20003f25270 */
[----:B0-----:R-:W-:Y:S01]  /*12390*/  IMAD R0, R4, 0x8, R19 ;  /* 0x0000000804007824 */ /* 0x001fe200078e0213 */
[----:B--2---:R-:W-:-:S04]  /*123a0*/  SHF.L.U32 R2, R2, 0x1f, RZ ;  /* 0x0000001f02027819 */ /* 0x004fc800000006ff */
[----:B------:R-:W0:Y:S02]  /*123b0*/  SYNCS.PHASECHK.TRANS64.TRYWAIT P0, [R0+URZ+0x28c60], R2 ;  /* 0x028c6002000075a7 */ /* 0x000e24000800017f */
[----:B0-----:R-:W-:Y:S05]  /*123c0*/  @!P0 BRA `(.L_x_4680) ;  /* 0x00000054005c8947 */ /* 0x001fea0003800000 */
.L_x_4803:
[----:B------:R-:W-:Y:S05]  /*123d0*/  BSYNC B1 ;  /* 0x0000000000017941 */ /* 0x000fea0003800000 */
.L_x_4679:
        /* <DEDUP_REMOVED lines=9> */
.L_x_4682:
[----:B------:R-:W-:Y:S05]  /*12470*/  BSYNC B1 ;  /* 0x0000000000017941 */ /* 0x000fea0003800000 */
.L_x_4681:
        /* <DEDUP_REMOVED lines=13> */
.L_x_4683:
        /* <DEDUP_REMOVED lines=15> */
.L_x_4684:
        /* <DEDUP_REMOVED lines=15> */
.L_x_4685:
        /* <DEDUP_REMOVED lines=15> */
.L_x_4686:
        /* <DEDUP_REMOVED lines=15> */
.L_x_4687:
        /* <DEDUP_REMOVED lines=15> */
.L_x_4688:
        /* <DEDUP_REMOVED lines=15> */
.L_x_4689:
        /* <DEDUP_REMOVED lines=15> */
.L_x_4690:
        /* <DEDUP_REMOVED lines=10> */
.L_x_4678:
[----:B------:R-:W-:Y:S05]  /*12c80*/  BSYNC B0 ;  /* 0x0000000000007941 */ /* 0x000fea0003800000 */
.L_x_4677:
[----:B------:R-:W0:Y:S04]  /*12c90*/  LDL R4, [R1+0x34] ;  /* 0x0000340001047983 */ /* 0x000e280000100800 */
[----:B------:R-:W2:Y:S01]  /*12ca0*/  LDL R5, [R1+0x20] ;  /* 0x0000200001057983 */ /* 0x000ea20000100800 */
[----:B------:R-:W-:Y:S01]  /*12cb0*/  BSSY B0, `(.L_x_4691) ;  /* 0x00002ac000007945 */ /* 0x000fe20003800000 */
[----:B0-----:R-:W-:-:S05]  /*12cc0*/  VIADD R0, R4, 0xfffffffe ;  /* 0xfffffffe04007836 */ /* 0x001fca0000000000 */
[----:B--2---:R-:W-:-:S13]  /*12cd0*/  ISETP.GE.AND P0, PT, R0, R5, PT ;  /* 0x000000050000720c */ /* 0x004fda0003f06270 */
[----:B------:R-:W-:Y:S05]  /*12ce0*/  @!P0 BRA `(.L_x_4692) ;  /* 0x0000002800a08947 */ /* 0x000fea0003800000 */
[----:B-1----:R-:W2:Y:S04]  /*12cf0*/  LDL.LU R7, [R1+0x54] ;  /* 0x0000540001077983 */ /* 0x002ea80000300800 */
        /* <DEDUP_REMOVED lines=48> */
.L_x_4697:
        /* <DEDUP_REMOVED lines=8> */
.L_x_4804:
[----:B------:R-:W-:Y:S05]  /*13080*/  BSYNC B3 ;  /* 0x0000000000037941 */ /* 0x000fea0003800000 */
.L_x_4698:
        /* <DEDUP_REMOVED lines=9> */
.L_x_4701:
[----:B------:R-:W-:Y:S05]  /*13120*/  BSYNC B3 ;  /* 0x0000000000037941 */ /* 0x000fea0003800000 */
.L_x_4700:
        /* <DEDUP_REMOVED lines=13> */
.L_x_4702:
        /* <DEDUP_REMOVED lines=13> */
.L_x_4805:
[----:B------:R-:W-:Y:S05]  /*132d0*/  BSYNC B3 ;  /* 0x0000000000037941 */ /* 0x000fea0003800000 */
.L_x_4703:
        /* <DEDUP_REMOVED lines=11> */
.L_x_4706:
[----:B------:R-:W-:Y:S05]  /*13390*/  BSYNC B3 ;  /* 0x0000000000037941 */ /* 0x000fea0003800000 */
.L_x_4705:
        /* <DEDUP_REMOVED lines=10> */
.L_x_4707:
        /* <DEDUP_REMOVED lines=15> */
.L_x_4708:
        /* <DEDUP_REMOVED lines=15> */
.L_x_4709:
        /* <DEDUP_REMOVED lines=15> */
.L_x_4710:
        /* <DEDUP_REMOVED lines=15> */
.L_x_4711:
        /* <DEDUP_REMOVED lines=15> */
.L_x_4712:
        /* <DEDUP_REMOVED lines=15> */
.L_x_4713:
        /* <DEDUP_REMOVED lines=15> */
.L_x_4714:
        /* <DEDUP_REMOVED lines=10> */
.L_x_4696:
[----:B------:R-:W-:Y:S05]  /*13b70*/  BSYNC B1 ;  /* 0x0000000000017941 */ /* 0x000fea0003800000 */
.L_x_4695:
[----:B------:R-:W2:Y:S02]  /*13b80*/  LDL.LU R6, [R1+0x34] ;  /* 0x0000340001067983 */ /* 0x000ea40000300800 */
[----:B--2---:R-:W-:-:S07]  /*13b90*/  VIADD R0, R6, 0xfffffffd ;  /* 0xfffffffd06007836 */ /* 0x004fce0000000000 */
.L_x_4694:
[----:B------:R-:W-:Y:S05]  /*13ba0*/  BSYNC B2 ;  /* 0x0000000000027941 */ /* 0x000fea0003800000 */
.L_x_4693:
[----:B------:R-:W-:Y:S01]  /*13bb0*/  VIADD R5, R5, 0xfffffffe ;  /* 0xfffffffe05057836 */ /* 0x000fe20000000000 */
[----:B------:R-:W-:-:S04]  /*13bc0*/  LOP3.LUT R4, RZ, R4, RZ, 0x33, !PT ;  /* 0x00000004ff047212 */ /* 0x000fc800078e33ff */
[----:B------:R-:W-:-:S13]  /*13bd0*/  ISETP.NE.AND P0, PT, R5, R4, PT ;  /* 0x000000040500720c */ /* 0x000fda0003f05270 */
[----:B------:R-:W-:Y:S05]  /*13be0*/  @!P0 BRA `(.L_x_4692) ;  /* 0x0000001800e08947 */ /* 0x000fea0003800000 */
.L_x_4755:
        /* <DEDUP_REMOVED lines=35> */
.L_x_4717:
        /* <DEDUP_REMOVED lines=8> */
.L_x_4806:
[----:B------:R-:W-:Y:S05]  /*13ea0*/  BSYNC B2 ;  /* 0x0000000000027941 */ /* 0x000fea0003800000 */
.L_x_4718:
        /* <DEDUP_REMOVED lines=9> */
.L_x_4721:
[----:B------:R-:W-:Y:S05]  /*13f40*/  BSYNC B2 ;  /* 0x0000000000027941 */ /* 0x000fea0003800000 */
.L_x_4720:
        /* <DEDUP_REMOVED lines=12> */
.L_x_4722:
        /* <DEDUP_REMOVED lines=13> */
.L_x_4807:
[----:B------:R-:W-:Y:S05]  /*140e0*/  BSYNC B2 ;  /* 0x0000000000027941 */ /* 0x000fea0003800000 */
.L_x_4723:
        /* <DEDUP_REMOVED lines=11> */
.L_x_4726:
[----:B------:R-:W-:Y:S05]  /*141a0*/  BSYNC B2 ;  /* 0x0000000000027941 */ /* 0x000fea0003800000 */
.L_x_4725:
        /* <DEDUP_REMOVED lines=9> */
.L_x_4727:
        /* <DEDUP_REMOVED lines=15> */
.L_x_4728:
        /* <DEDUP_REMOVED lines=15> */
.L_x_4729:
        /* <DEDUP_REMOVED lines=15> */
.L_x_4730:
        /* <DEDUP_REMOVED lines=15> */
.L_x_4731:
        /* <DEDUP_REMOVED lines=15> */
.L_x_4732:
        /* <DEDUP_REMOVED lines=15> */
.L_x_4733:
        /* <DEDUP_REMOVED lines=15> */
.L_x_4734:
        /* <DEDUP_REMOVED lines=10> */
.L_x_4716:
[----:B------:R-:W-:Y:S05]  /*14970*/  BSYNC B1 ;  /* 0x0000000000017941 */ /* 0x000fea0003800000 */
.L_x_4715:
        /* <DEDUP_REMOVED lines=35> */
.L_x_4737:
        /* <DEDUP_REMOVED lines=8> */
.L_x_4808:
[----:B------:R-:W-:Y:S05]  /*14c30*/  BSYNC B2 ;  /* 0x0000000000027941 */ /* 0x000fea0003800000 */
.L_x_4738:
        /* <DEDUP_REMOVED lines=9> */
.L_x_4741:
[----:B------:R-:W-:Y:S05]  /*14cd0*/  BSYNC B2 ;  /* 0x0000000000027941 */ /* 0x000fea0003800000 */
.L_x_4740:
        /* <DEDUP_REMOVED lines=13> */
.L_x_4742:
        /* <DEDUP_REMOVED lines=13> */
.L_x_4809:
[----:B------:R-:W-:Y:S05]  /*14e80*/  BSYNC B2 ;  /* 0x0000000000027941 */ /* 0x000fea0003800000 */
.L_x_4743:
        /* <DEDUP_REMOVED lines=11> */
.L_x_4746:
[----:B------:R-:W-:Y:S05]  /*14f40*/  BSYNC B2 ;  /* 0x0000000000027941 */ /* 0x000fea0003800000 */
.L_x_4745:
        /* <DEDUP_REMOVED lines=10> */
.L_x_4747:
        /* <DEDUP_REMOVED lines=15> */
.L_x_4748:
        /* <DEDUP_REMOVED lines=15> */
.L_x_4749:
        /* <DEDUP_REMOVED lines=15> */
.L_x_4750:
        /* <DEDUP_REMOVED lines=15> */
.L_x_4751:
        /* <DEDUP_REMOVED lines=15> */
.L_x_4752:
        /* <DEDUP_REMOVED lines=15> */
.L_x_4753:
        /* <DEDUP_REMOVED lines=15> */
.L_x_4754:
        /* <DEDUP_REMOVED lines=10> */
.L_x_4736:
[----:B------:R-:W-:Y:S05]  /*15720*/  BSYNC B1 ;  /* 0x0000000000017941 */ /* 0x000fea0003800000 */
.L_x_4735:
[----:B------:R-:W2:Y:S01]  /*15730*/  LDL R2, [R1+0x20] ;  /* 0x0000200001027983 */ /* 0x000ea20000100800 */
[----:B------:R-:W-:Y:S01]  /*15740*/  VIADD R0, R0, 0xfffffffe ;  /* 0xfffffffe00007836 */ /* 0x000fe20000000000 */
[----:B--2---:R-:W-:-:S13]  /*15750*/  ISETP.GT.AND P0, PT, R6, R2, PT ;  /* 0x000000020600720c */ /* 0x004fda0003f04270 */
[----:B------:R-:W-:Y:S05]  /*15760*/  @P0 BRA `(.L_x_4755) ;  /* 0xffffffe400200947 */ /* 0x000fea000383ffff */
.L_x_4692:
[----:B------:R-:W-:Y:S05]  /*15770*/  BSYNC B0 ;  /* 0x0000000000007941 */ /* 0x000fea0003800000 */
.L_x_4691:
[----:B------:R-:W2:Y:S04]  /*15780*/  LDL.LU R4, [R1+0x10] ;  /* 0x0000100001047983 */ /* 0x000ea80000300800 */
[----:B------:R-:W3:Y:S01]  /*15790*/  LDL.LU R3, [R1+0x14] ;  /* 0x0000140001037983 */ /* 0x000ee20000300800 */
[----:B------:R-:W4:Y:S01]  /*157a0*/  S2R R2, SR_TID.X ;  /* 0x0000000000027919 */ /* 0x000f220000002100 */
[----:B------:R-:W-:Y:S01]  /*157b0*/  BSSY B0, `(.L_x_4756) ;  /* 0x0000016000007945 */ /* 0x000fe20003800000 */
[----:B----4-:R-:W-:-:S04]  /*157c0*/  LOP3.LUT R2, R2, 0x7f, RZ, 0xc0, !PT ;  /* 0x0000007f02027812 */ /* 0x010fc800078ec0ff */
[----:B------:R-:W-:Y:S01]  /*157d0*/  ISETP.NE.AND P1, PT, R2, RZ, PT ;  /* 0x000000ff0200720c */ /* 0x000fe20003f25270 */
[----:B--2---:R-:W-:-:S05]  /*157e0*/  VIADD R0, R4, 0x1 ;  /* 0x0000000104007836 */ /* 0x004fca0000000000 */
[----:B------:R-:W-:-:S04]  /*157f0*/  ISETP.NE.AND P0, PT, R0, 0x2, PT ;  /* 0x000000020000780c */ /* 0x000fc80003f05270 */
[----:B------:R-:W-:-:S04]  /*15800*/  SEL R2, RZ, 0x1, P0 ;  /* 0x00000001ff027807 */ /* 0x000fc80000000000 */
[----:B---3--:R-:W-:-:S05]  /*15810*/  LOP3.LUT R3, R3, R2, RZ, 0x3c, !PT ;  /* 0x0000000203037212 */ /* 0x008fca00078e3cff */
[----:B------:R2:W-:Y:S01]  /*15820*/  STL [R1+0x14], R3 ;  /* 0x0000140301007387 */ /* 0x0005e20000100800 */
[----:B------:R-:W-:Y:S05]  /*15830*/  @P1 BRA `(.L_x_4757) ;  /* 0x0000000000341947 */ /* 0x000fea0003800000 */
[----:B------:R-:W3:Y:S01]  /*15840*/  S2R R5, SR_LANEID ;  /* 0x0000000000057919 */ /* 0x000ee20000000000 */
[----:B------:R-:W-:Y:S01]  /*15850*/  VOTEU.ANY UR4, UPT, PT ;  /* 0x0000000000047886 */ /* 0x000fe200038e0100 */
[----:B--2---:R-:W2:Y:S01]  /*15860*/  LDC.64 R2, c[0x0][0xc60] ;  /* 0x00031800ff027b82 */ /* 0x004ea20000000a00 */
[----:B------:R-:W3:Y:S02]  /*15870*/  FLO.U32 R4, UR4 ;  /* 0x0000000400047d00 */ /* 0x000ee400080e0000 */
[----:B---3--:R-:W-:-:S06]  /*15880*/  ISETP.EQ.U32.AND P1, PT, R4, R5, PT ;  /* 0x000000050400720c */ /* 0x008fcc0003f22070 */
[----:B------:R-:W2:Y:S07]  /*15890*/  POPC R5, UR4 ;  /* 0x0000000400057d09 */ /* 0x000eae0008000000 */
[----:B--2---:R-:W2:Y:S01]  /*158a0*/  @P1 ATOMG.E.ADD.STRONG.GPU PT, R3, desc[UR40][R2.64], R5 ;  /* 0x00000005020319a8 */ /* 0x004ea200081ee1e8 */
[----:B-1----:R-:W1:Y:S02]  /*158b0*/  S2R R6, SR_LTMASK ;  /* 0x0000000000067919 */ /* 0x002e640000003900 */
[----:B-1----:R-:W-:-:S04]  /*158c0*/  LOP3.LUT R6, R6, UR4, RZ, 0xc0, !PT ;  /* 0x0000000406067c12 */ /* 0x002fc8000f8ec0ff */
[----:B------:R-:W1:Y:S01]  /*158d0*/  POPC R7, R6 ;  /* 0x0000000600077309 */ /* 0x000e620000000000 */
[----:B--2---:R-:W1:Y:S02]  /*158e0*/  SHFL.IDX PT, R4, R3, R4, 0x1f ;  /* 0x00001f0403047589 */ /* 0x004e6400000e0000 */
[----:B-1----:R-:W-:-:S05]  /*158f0*/  IADD3 R2, R4, UR37, R7 ;  /* 0x0000002504027c10 */ /* 0x002fca000fffe007 */
[----:B------:R3:W-:Y:S02]  /*15900*/  STL [R1], R2 ;  /* 0x0000000201007387 */ /* 0x0007e40000100800 */
.L_x_4757:
[----:B------:R-:W-:Y:S05]  /*15910*/  BSYNC B0 ;  /* 0x0000000000007941 */ /* 0x000fea0003800000 */
.L_x_4756:
[----:B------:R-:W-:-:S05]  /*15920*/  SEL R0, R0, RZ, P0 ;  /* 0x000000ff00007207 */ /* 0x000fca0000000000 */
[----:B------:R4:W-:Y:S02]  /*15930*/  STL [R1+0x10], R0 ;  /* 0x0000100001007387 */ /* 0x0009e40000100800 */
.L_x_4659:
[----:B------:R-:W-:Y:S05]  /*15940*/  BSYNC B7 ;  /* 0x0000000000077941 */ /* 0x000fea0003800000 */
.L_x_4657:
        /* <DEDUP_REMOVED lines=13> */
.L_x_4758:
[----:B------:R-:W5:Y:S01]  /*15a20*/  S2R R16, SR_TID.X ;  /* 0x0000000000107919 */ /* 0x000f620000002100 */
[----:B------:R-:W-:Y:S01]  /*15a30*/  UMOV UR4, 0xffffffff ;  /* 0xffffffff00047882 */ /* 0x000fe20000000000 */
[----:B-----5:R-:W-:-:S04]  /*15a40*/  LOP3.LUT R16, R16, 0x1f, RZ, 0xc0, !PT ;  /* 0x0000001f10107812 */ /* 0x020fc800078ec0ff */
[----:B------:R-:W-:Y:S01]  /*15a50*/  ISETP.NE.AND P0, PT, R16, 0x1f, PT ;  /* 0x0000001f1000780c */ /* 0x000fe20003f05270 */
[----:B------:R-:W-:-:S12]  /*15a60*/  BRA.DIV UR4, `(.L_x_4760) ;  /* 0x0000002204407947 */ /* 0x000fd8000b800000 */
[----:B--2---:R-:W2:Y:S01]  /*15a70*/  LDL.LU R3, [R1] ;  /* 0x0000000001037983 */ /* 0x004ea20000300800 */
[----:B------:R-:W-:-:S03]  /*15a80*/  ULDC UR4, c[0x0][0xc3c] ;  /* 0x00030f0000047ab9 */ /* 0x000fc60000000800 */
[----:B01----:R-:W4:Y:S01]  /*15a90*/  LDL R8, [R1+0xc] ;  /* 0x00000c0001087983 */ /* 0x003f220000100800 */
[----:B--2---:R-:W-:Y:S02]  /*15aa0*/  IMAD.MOV.U32 R10, RZ, RZ, R3 ;  /* 0x000000ffff0a7224 */ /* 0x004fe400078e0003 */
[----:B----4-:R-:W-:-:S05]  /*15ab0*/  IMAD.IADD R0, R8, 0x1, R16 ;  /* 0x0000000108007824 */ /* 0x010fca00078e0210 */
[----:B------:R-:W-:-:S13]  /*15ac0*/  ISETP.GE.OR P1, PT, R0, UR4, !P0 ;  /* 0x0000000400007c0c */ /* 0x000fda000c726670 */
[----:B---3--:R-:W0:Y:S08]  /*15ad0*/  @!P1 LDC.64 R2, c[0x0][0xc80] ;  /* 0x00032000ff029b82 */ /* 0x008e300000000a00 */
        /* <DEDUP_REMOVED lines=34> */
.L_x_4819:
[----:B------:R-:W-:Y:S02]  /*15d00*/  ULDC UR4, c[0x0][0xc38] ;  /* 0x00030e0000047ab9 */ /* 0x000fe40000000800 */
[----:B------:R-:W-:-:S04]  /*15d10*/  IMAD.U32 R8, RZ, RZ, UR4 ;  /* 0x00000004ff087e24 */ /* 0x000fc8000f8e00ff */
[----:B-1----:R-:W-:-:S04]  /*15d20*/  IMAD R9, R14, R8, RZ ;  /* 0x000000080e097224 */ /* 0x002fc800078e02ff */
[----:B------:R-:W-:-:S05]  /*15d30*/  IMAD.IADD R0, R0, 0x1, R9 ;  /* 0x0000000100007824 */ /* 0x000fca00078e0209 */
[----:B------:R-:W-:-:S13]  /*15d40*/  ISETP.GT.AND P6, PT, R0, R4, PT ;  /* 0x000000040000720c */ /* 0x000fda0003fc4270 */
[----:B------:R-:W-:Y:S05]  /*15d50*/  @P6 BRA `(.L_x_4761) ;  /* 0x0000000000ac6947 */ /* 0x000fea0003800000 */
.L_x_4764:
        /* <DEDUP_REMOVED lines=37> */
.L_x_4827:
[----:B------:R-:W-:Y:S02]  /*15fb0*/  ULDC UR4, c[0x0][0xc38] ;  /* 0x00030e0000047ab9 */ /* 0x000fe40000000800 */
[----:B------:R-:W-:-:S04]  /*15fc0*/  IMAD.U32 R8, RZ, RZ, UR4 ;  /* 0x00000004ff087e24 */ /* 0x000fc8000f8e00ff */
[----:B-1----:R-:W-:-:S04]  /*15fd0*/  IMAD R9, R14, R8, RZ ;  /* 0x000000080e097224 */ /* 0x002fc800078e02ff */
[----:B------:R-:W-:-:S05]  /*15fe0*/  IMAD.IADD R0, R9, 0x1, R0 ;  /* 0x0000000109007824 */ /* 0x000fca00078e0200 */
[----:B------:R-:W-:-:S13]  /*15ff0*/  ISETP.GT.AND P6, PT, R0, R4, PT ;  /* 0x000000040000720c */ /* 0x000fda0003fc4270 */
[----:B------:R-:W-:Y:S05]  /*16000*/  @!P6 BRA `(.L_x_4764) ;  /* 0xfffffffc0054e947 */ /* 0x000fea000383ffff */
.L_x_4761:
        /* <DEDUP_REMOVED lines=12> */
.L_x_4832:
[----:B------:R-:W-:-:S13]  /*160d0*/  ISETP.NE.AND P0, PT, R3, RZ, PT ;  /* 0x000000ff0300720c */ /* 0x000fda0003f05270 */
[----:B------:R-:W-:Y:S05]  /*160e0*/  @!P0 BRA `(.L_x_4766) ;  /* 0x0000000000108947 */ /* 0x000fea0003800000 */
[----:B------:R-:W-:Y:S01]  /*160f0*/  UMOV UR4, 0xffffffff ;  /* 0xffffffff00047882 */ /* 0x000fe20000000000 */
[----:B------:R-:W-:Y:S02]  /*16100*/  VIADD R12, R10, 0xffffffff ;  /* 0xffffffff0a0c7836 */ /* 0x000fe40000000000 */
[----:B------:R-:W-:Y:S05]  /*16110*/  BRA.DIV UR4, `(.L_x_4767) ;  /* 0x0000002604047947 */ /* 0x000fea000b800000 */
[----:B------:R1:W2:Y:S02]  /*16120*/  SHFL.IDX PT, R6, R2, R12, 0x1f ;  /* 0x00001f0c02067589 */ /* 0x0002a400000e0000 */
.L_x_4766:
[----:B--2---:R-:W-:Y:S01]  /*16130*/  IMAD R3, R6, R8, R9 ;  /* 0x0000000806037224 */ /* 0x004fe200078e0209 */
[----:B------:R-:W-:-:S03]  /*16140*/  ISETP.NE.AND P0, PT, R7, 0x1, PT ;  /* 0x000000010700780c */ /* 0x000fc60003f05270 */
[----:B------:R-:W-:Y:S01]  /*16150*/  IMAD.IADD R4, R4, 0x1, -R3 ;  /* 0x0000000104047824 */ /* 0x000fe200078e0a03 */
[----:B------:R2:W-:Y:S09]  /*16160*/  STL [R1], R3 ;  /* 0x0000000301007387 */ /* 0x0005f20000100800 */
[----:B------:R-:W-:Y:S05]  /*16170*/  @!P0 BRA `(.L_x_4768) ;  /* 0x0000000000e48947 */ /* 0x000fea0003800000 */
[----:B0--3--:R-:W-:-:S04]  /*16180*/  IABS R5, R0 ;  /* 0x0000000000057213 */ /* 0x009fc80000000000 */
[----:B------:R-:W0:Y:S08]  /*16190*/  I2F.RP R6, R5 ;  /* 0x0000000500067306 */ /* 0x000e300000209400 */
[----:B0-----:R-:W0:Y:S02]  /*161a0*/  MUFU.RCP R6, R6 ;  /* 0x0000000600067308 */ /* 0x001e240000001000 */
[----:B0-----:R-:W-:-:S06]  /*161b0*/  VIADD R9, R6, 0xffffffe ;  /* 0x0ffffffe06097836 */ /* 0x001fcc0000000000 */
[----:B--2---:R-:W1:Y:S02]  /*161c0*/  F2I.FTZ.U32.TRUNC.NTZ R3, R9 ;  /* 0x0000000900037305 */ /* 0x004e64000021f000 */
[----:B-1----:R-:W-:-:S04]  /*161d0*/  IMAD.MOV R2, RZ, RZ, -R3 ;  /* 0x000000ffff027224 */ /* 0x002fc800078e0a03 */
        /* <DEDUP_REMOVED lines=51> */
.L_x_4768:
[----:B0--3--:R-:W3:Y:S01]  /*16510*/  LDL R5, [R1+0xc] ;  /* 0x00000c0001057983 */ /* 0x009ee20000100800 */
[----:B-12---:R-:W3:Y:S02]  /*16520*/  LDC.64 R2, c[0x0][0xc90] ;  /* 0x00032400ff027b82 */ /* 0x006ee40000000a00 */
        /* <DEDUP_REMOVED lines=61> */
.L_x_4769:
[----:B0-----:R-:W-:-:S05]  /*16900*/  LOP3.LUT R3, RZ, R4, RZ, 0x33, !PT ;  /* 0x00000004ff037212 */ /* 0x001fca00078e33ff */
[----:B------:R-:W-:-:S05]  /*16910*/  IMAD.IADD R0, R0, 0x1, R3 ;  /* 0x0000000100007824 */ /* 0x000fca00078e0203 */
[----:B------:R2:W-:Y:S01]  /*16920*/  STL [R1+0x4], R0 ;  /* 0x0000040001007387 */ /* 0x0005e20000100800 */
[----:B------:R-:W-:Y:S05]  /*16930*/  BRA `(.L_x_4770) ;  /* 0x0000000000287947 */ /* 0x000fea0003800000 */
.L_x_4762:
        /* <DEDUP_REMOVED lines=10> */
.L_x_4770:
[----:B0-----:R-:W3:Y:S04]  /*169e0*/  LDL R3, [R1+0x8] ;  /* 0x0000080001037983 */ /* 0x001ee80000100800 */
[----:B-1----:R-:W4:Y:S04]  /*169f0*/  LDL R2, [R1+0xc] ;  /* 0x00000c0001027983 */ /* 0x002f280000100800 */
[----:B------:R-:W5:Y:S04]  /*16a00*/  LDL R5, [R1+0x4] ;  /* 0x0000040001057983 */ /* 0x000f680000100800 */
[----:B------:R-:W5:Y:S01]  /*16a10*/  LDL R4, [R1] ;  /* 0x0000000001047983 */ /* 0x000f620000100800 */
[----:B--2---:R-:W0:Y:S01]  /*16a20*/  S2R R0, SR_TID.X ;  /* 0x0000000000007919 */ /* 0x004e220000002100 */
[----:B------:R-:W-:Y:S05]  /*16a30*/  WARPSYNC.ALL ;  /* 0x0000000000007948 */ /* 0x000fea0003800000 */
[----:B0-----:R-:W-:Y:S01]  /*16a40*/  LOP3.LUT R0, R0, 0x1f, RZ, 0xc0, !PT ;  /* 0x0000001f00007812 */ /* 0x001fe200078ec0ff */
[----:B------:R-:W-:Y:S03]  /*16a50*/  BAR.SYNC.DEFER_BLOCKING 0x4, 0x180 ;  /* 0x0106000000007b1d */ /* 0x000fe60000010000 */
[----:B------:R-:W-:-:S13]  /*16a60*/  ISETP.NE.AND P0, PT, R0, RZ, PT ;  /* 0x000000ff0000720c */ /* 0x000fda0003f05270 */
[----:B------:R-:W-:Y:S01]  /*16a70*/  @!P0 MOV R0, 0x400 ;  /* 0x0000040000008802 */ /* 0x000fe20000000f00 */
[----:B---3--:R-:W-:Y:S02]  /*16a80*/  IMAD.MOV.U32 R6, RZ, RZ, R3 ;  /* 0x000000ffff067224 */ /* 0x008fe400078e0003 */
[----:B------:R-:W0:Y:S01]  /*16a90*/  @!P0 S2R R3, SR_CgaCtaId ;  /* 0x0000000000038919 */ /* 0x000e220000008800 */
[----:B----4-:R-:W-:Y:S01]  /*16aa0*/  IMAD.MOV.U32 R7, RZ, RZ, R2 ;  /* 0x000000ffff077224 */ /* 0x010fe200078e0002 */
[----:B0-----:R-:W-:-:S05]  /*16ab0*/  @!P0 LEA R19, R3, R0, 0x18 ;  /* 0x0000000003138211 */ /* 0x001fca00078ec0ff */
[----:B-----5:R1:W-:Y:S01]  /*16ac0*/  @!P0 STS.128 [R19+0x28cd0], R4 ;  /* 0x028cd00413008388 */ /* 0x0203e20000000c00 */
[----:B------:R-:W-:Y:S06]  /*16ad0*/  BAR.ARV 0x5, 0x180 ;  /* 0x0146000000007b1d */ /* 0x000fec0000002000 */
.L_x_4759:
[----:B----4-:R-:W4:Y:S01]  /*16ae0*/  LDL R0, [R1+0xc] ;  /* 0x00000c0001007983 */ /* 0x010f220000100800 */
[----:B------:R-:W-:Y:S02]  /*16af0*/  ULDC UR4, c[0x0][0xc3c] ;  /* 0x00030f0000047ab9 */ /* 0x000fe40000000800 */
[----:B----4-:R-:W-:-:S13]  /*16b00*/  ISETP.GE.AND P0, PT, R0, UR4, PT ;  /* 0x0000000400007c0c */ /* 0x010fda000bf06270 */
[----:B------:R-:W-:Y:S05]  /*16b10*/  @!P0 BRA `(.L_x_4771) ;  /* 0xffffff98007c8947 */ /* 0x000fea000383ffff */
[----:B------:R-:W-:Y:S05]  /*16b20*/  BSYNC B8 ;  /* 0x0000000000087941 */ /* 0x000fea0003800000 */
.L_x_4651:
[----:B---3--:R-:W3:Y:S01]  /*16b30*/  LDL.LU R0, [R1+0x50] ;  /* 0x0000500001007983 */ /* 0x008ee20000300800 */
[----:B------:R-:W-:Y:S01]  /*16b40*/  BSSY B0, `(.L_x_4772) ;  /* 0x000000b000007945 */ /* 0x000fe20003800000 */
[----:B01----:R-:W0:Y:S01]  /*16b50*/  S2R R5, SR_CgaCtaId ;  /* 0x0000000000057919 */ /* 0x003e220000008800 */
[----:B---3--:R-:W-:-:S05]  /*16b60*/  VIADD R0, R0, 0x1 ;  /* 0x0000000100007836 */ /* 0x008fca0000000000 */
[----:B------:R-:W-:-:S04]  /*16b70*/  LEA.HI R2, R0, R0, RZ, 0x1 ;  /* 0x0000000000027211 */ /* 0x000fc800078f08ff */
[----:B--2---:R-:W-:-:S05]  /*16b80*/  LOP3.LUT R3, R2, 0xfffffffe, RZ, 0xc0, !PT ;  /* 0xfffffffe02037812 */ /* 0x004fca00078ec0ff */
[----:B------:R-:W-:Y:S01]  /*16b90*/  IMAD.IADD R3, R0, 0x1, -R3 ;  /* 0x0000000100037824 */ /* 0x000fe200078e0a03 */
[----:B------:R-:W-:-:S04]  /*16ba0*/  MOV R0, 0x400 ;  /* 0x0000040000007802 */ /* 0x000fc80000000f00 */
[----:B0-----:R-:W-:Y:S02]  /*16bb0*/  LEA R0, R5, R0, 0x18 ;  /* 0x0000000005007211 */ /* 0x001fe400078ec0ff */
[----:B------:R-:W-:-:S04]  /*16bc0*/  SHF.L.U32 R3, R3, 0x1f, RZ ;  /* 0x0000001f03037819 */ /* 0x000fc800000006ff */
[----:B------:R-:W0:Y:S02]  /*16bd0*/  SYNCS.PHASECHK.TRANS64.TRYWAIT P0, [R0+URZ+0x28c20], R3 ;  /* 0x028c2003000075a7 */ /* 0x000e24000800017f */
[----:B0-----:R-:W-:Y:S05]  /*16be0*/  @!P0 BRA `(.L_x_4773) ;  /* 0x0000001800788947 */ /* 0x001fea0003800000 */
.L_x_4835:
[----:B------:R-:W-:Y:S05]  /*16bf0*/  BSYNC B0 ;  /* 0x0000000000007941 */ /* 0x000fea0003800000 */
.L_x_4772:
[----:B------:R-:W-:-:S03]  /*16c00*/  UMOV UR4, 0xffffffff ;  /* 0xffffffff00047882 */ /* 0x000fc60000000000 */
[----:B------:R-:W-:Y:S05]  /*16c10*/  BRA.DIV UR4, `(.L_x_4774) ;  /* 0x0000001a04807947 */ /* 0x000fea000b800000 */
[----:B------:R-:W1:Y:S02]  /*16c20*/  S2R R2, SR_TID.X ;  /* 0x0000000000027919 */ /* 0x000e640000002100 */
[----:B-1----:R-:W-:-:S04]  /*16c30*/  SHF.R.U32.HI R2, RZ, 0x5, R2 ;  /* 0x00000005ff027819 */ /* 0x002fc80000011602 */
[----:B------:R-:W-:-:S05]  /*16c40*/  LOP3.LUT R2, R2, 0x3, RZ, 0xc0, !PT ;  /* 0x0000000302027812 */ /* 0x000fca00078ec0ff */
[----:B------:R1:W2:Y:S02]  /*16c50*/  SHFL.IDX PT, R14, R2, RZ, 0x1f ;  /* 0x00001fff020e7589 */ /* 0x0002a400000e0000 */
.L_x_4838:
[----:B--2---:R-:W-:Y:S01]  /*16c60*/  ISETP.NE.AND P0, PT, R14, RZ, PT ;  /* 0x000000ff0e00720c */ /* 0x004fe20003f05270 */
[----:B------:R-:W-:-:S12]  /*16c70*/  BSSY B0, `(.L_x_4775) ;  /* 0x0000027000007945 */ /* 0x000fd80003800000 */
[----:B------:R-:W-:Y:S05]  /*16c80*/  @P0 BRA `(.L_x_4776) ;  /* 0x0000000000940947 */ /* 0x000fea0003800000 */
[----:B------:R-:W-:-:S03]  /*16c90*/  UMOV UR4, 0xffffffff ;  /* 0xffffffff00047882 */ /* 0x000fc60000000000 */
[----:B------:R-:W-:Y:S05]  /*16ca0*/  BRA.DIV UR4, `(.L_x_4777) ;  /* 0x0000001a04907947 */ /* 0x000fea000b800000 */
[----:B------:R-:W-:-:S13]  /*16cb0*/  ELECT P6, URZ, PT ;  /* 0x00000000003f782f */ /* 0x000fda00038c0000 */
.L_x_4841:
[----:B------:R-:W-:Y:S05]  /*16cc0*/  @!P6 BRA `(.L_x_4776) ;  /* 0x000000000084e947 */ /* 0x000fea0003800000 */
[----:B------:R-:W-:-:S06]  /*16cd0*/  ULOP3.LUT UR4, UR36, 0x2, URZ, 0xfc, !UPT ;  /* 0x0000000224047892 */ /* 0x000fcc000f8efc3f */
[----:B-1----:R-:W-:-:S05]  /*16ce0*/  IMAD.U32 R2, RZ, RZ, UR4 ;  /* 0x00000004ff027e24 */ /* 0x002fca000f8e00ff */
[----:B------:R-:W-:-:S13]  /*16cf0*/  ISETP.NE.AND P2, PT, R2, 0x3, PT ;  /* 0x000000030200780c */ /* 0x000fda0003f45270 */
[----:B------:R-:W-:Y:S05]  /*16d00*/  @!P2 BRA `(.L_x_4778) ;  /* 0x000000000004a947 */ /* 0x000fea0003800000 */
[----:B------:R-:W-:Y:S01]  /*16d10*/  BPT.TRAP 0x1 ;  /* 0x000000040000795c */ /* 0x000fe20000300000 */
.L_x_4778:
        /* <DEDUP_REMOVED lines=14> */
.L_x_4842:
[----:B------:R-:W1:Y:S02]  /*16e00*/  SYNCS.PHASECHK.TRANS64.TRYWAIT P0, [R7+URZ], R2 ;  /* 0x00000002070075a7 */ /* 0x000e64000800017f */
[----:B-1----:R-:W-:Y:S05]  /*16e10*/  @!P0 BRA `(.L_x_4780) ;  /* 0x0000001800688947 */ /* 0x002fea0003800000 */
.L_x_4843:
[----:B------:R-:W-:Y:S05]  /*16e20*/  @!P2 BRA `(.L_x_4781) ;  /* 0x000000000004a947 */ /* 0x000fea0003800000 */
[----:B------:R-:W-:Y:S01]  /*16e30*/  BPT.TRAP 0x1 ;  /* 0x000000040000795c */ /* 0x000fe20000300000 */
.L_x_4781:
[----:B------:R-:W2:Y:S01]  /*16e40*/  LDL.LU R4, [R1+0x10] ;  /* 0x0000100001047983 */ /* 0x000ea20000300800 */
[----:B------:R-:W-:-:S04]  /*16e50*/  VIADD R0, R0, 0x28c60 ;  /* 0x00028c6000007836 */ /* 0x000fc80000000000 */
[----:B--2---:R-:W-:-:S04]  /*16e60*/  IMAD R4, R4, 0x8, R0 ;  /* 0x0000000804047824 */ /* 0x004fc800078e0200 */
[----:B------:R-:W2:Y:S02]  /*16e70*/  SYNCS.PHASECHK.TRANS64.TRYWAIT P0, [R4+URZ], R5 ;  /* 0x00000005040075a7 */ /* 0x000ea4000800017f */
[----:B--2---:R-:W-:Y:S05]  /*16e80*/  @!P0 BRA `(.L_x_4782) ;  /* 0x0000001800608947 */ /* 0x004fea0003800000 */
.L_x_4844:
[----:B------:R-:W-:-:S07]  /*16e90*/  IMAD R3, R3, 0x8, R0 ;  /* 0x0000000803037824 */ /* 0x000fce00078e0200 */
.L_x_4783:
[----:B---3--:R3:W4:Y:S02]  /*16ea0*/  SYNCS.PHASECHK.TRANS64.TRYWAIT P0, [R3+URZ], R2 ;  /* 0x00000002030075a7 */ /* 0x008724000800017f */
[----:B----4-:R-:W-:Y:S05]  /*16eb0*/  @!P0 NANOSLEEP.SYNCS 0x989680 ;  /* 0x009896800000895d */ /* 0x010fea0003900000 */
[----:B------:R-:W4:Y:S02]  /*16ec0*/  @!P0 SYNCS.PHASECHK.TRANS64 P0, [R3+URZ], R2 ;  /* 0x00000002030085a7 */ /* 0x000f24000800007f */
[----:B----4-:R-:W-:Y:S05]  /*16ed0*/  @!P0 BRA `(.L_x_4783) ;  /* 0xfffffffc00f08947 */ /* 0x010fea000383ffff */
.L_x_4776:
[----:B------:R-:W-:Y:S05]  /*16ee0*/  BSYNC B0 ;  /* 0x0000000000007941 */ /* 0x000fea0003800000 */
.L_x_4775:
[----:B------:R-:W-:Y:S05]  /*16ef0*/  EXIT ;  /* 0x000000000000794d */ /* 0x000fea0003800000 */
.L_x_4588:
[----:B0-----:R-:W-:-:S04]  /*16f00*/  IMAD.U32 R3, RZ, RZ, UR23 ;  /* 0x00000017ff037e24 */ /* 0x001fc8000f8e00ff */
[----:B------:R0:W1:Y:S03]  /*16f10*/  SYNCS.PHASECHK.TRANS64.TRYWAIT P1, [R3+URZ+0x28c50], R0 ;  /* 0x028c5000030075a7 */ /* 0x000066000802017f */
[----:B-1----:R-:W-:Y:S05]  /*16f20*/  @!P1 NANOSLEEP.SYNCS 0x989680 ;  /* 0x009896800000995d */ /* 0x002fea0003900000 */
[----:B------:R-:W1:Y:S02]  /*16f30*/  @!P1 SYNCS.PHASECHK.TRANS64 P1, [R3+URZ+0x28c50], R0 ;  /* 0x028c5000030095a7 */ /* 0x000e64000802007f */
[----:B-1----:R-:W-:Y:S05]  /*16f40*/  @!P1 BRA `(.L_x_4588) ;  /* 0xfffffffc00ec9947 */ /* 0x002fea000383ffff */
[----:B------:R-:W-:Y:S05]  /*16f50*/  BRA `(.L_x_4784) ;  /* 0xfffffeb000dc7947 */ /* 0x000fea000383ffff */
.L_x_4593:
[----:B-1----:R-:W-:-:S04]  /*16f60*/  IMAD.U32 R3, RZ, RZ, UR23 ;  /* 0x00000017ff037e24 */ /* 0x002fc8000f8e00ff */
[----:B------:R1:W2:Y:S03]  /*16f70*/  SYNCS.PHASECHK.TRANS64.TRYWAIT P1, [R3+URZ+0x28c50], R0 ;  /* 0x028c5000030075a7 */ /* 0x0002a6000802017f */
[----:B--2---:R-:W-:Y:S05]  /*16f80*/  @!P1 NANOSLEEP.SYNCS 0x989680 ;  /* 0x009896800000995d */ /* 0x004fea0003900000 */
[----:B------:R-:W2:Y:S02]  /*16f90*/  @!P1 SYNCS.PHASECHK.TRANS64 P1, [R3+URZ+0x28c50], R0 ;  /* 0x028c5000030095a7 */ /* 0x000ea4000802007f */
[----:B--2---:R-:W-:Y:S05]  /*16fa0*/  @!P1 BRA `(.L_x_4593) ;  /* 0xfffffffc00ec9947 */ /* 0x004fea000383ffff */
[----:B------:R-:W-:Y:S05]  /*16fb0*/  BRA `(.L_x_4592) ;  /* 0xfffffebc00e07947 */ /* 0x000fea000383ffff */
.L_x_4597:
[----:B0-----:R-:W-:-:S04]  /*16fc0*/  IMAD.U32 R3, RZ, RZ, UR46 ;  /* 0x0000002eff037e24 */ /* 0x001fc8000f8e00ff */
[----:B------:R0:W1:Y:S03]  /*16fd0*/  SYNCS.PHASECHK.TRANS64.TRYWAIT P1, [R3+URZ+0x28c00], R0 ;  /* 0x028c0000030075a7 */ /* 0x000066000802017f */
[----:B-1----:R-:W-:Y:S05]  /*16fe0*/  @!P1 NANOSLEEP.SYNCS 0x989680 ;  /* 0x009896800000995d */ /* 0x002fea0003900000 */
[----:B------:R-:W1:Y:S02]  /*16ff0*/  @!P1 SYNCS.PHASECHK.TRANS64 P1, [R3+URZ+0x28c00], R0 ;  /* 0x028c0000030095a7 */ /* 0x000e64000802007f */
[----:B-1----:R-:W-:Y:S05]  /*17000*/  @!P1 BRA `(.L_x_4597) ;  /* 0xfffffffc00ec9947 */ /* 0x002fea000383ffff */
[----:B------:R-:W-:Y:S05]  /*17010*/  BRA `(.L_x_4785) ;  /* 0xfffffed400287947 */ /* 0x000fea000383ffff */
.L_x_4601:
[----:B--2---:R2:W3:Y:S02]  /*17020*/  SYNCS.PHASECHK.TRANS64.TRYWAIT P1, [R7+URZ+0x28c30], R8 ;  /* 0x028c3008070075a7 */ /* 0x0044e4000802017f */
[----:B---3--:R-:W-:Y:S05]  /*17030*/  @!P1 NANOSLEEP.SYNCS 0x989680 ;  /* 0x009896800000995d */ /* 0x008fea0003900000 */
[----:B------:R-:W3:Y:S02]  /*17040*/  @!P1 SYNCS.PHASECHK.TRANS64 P1, [R7+URZ+0x28c30], R8 ;  /* 0x028c3008070095a7 */ /* 0x000ee4000802007f */
[----:B---3--:R-:W-:Y:S05]  /*17050*/  @!P1 BRA `(.L_x_4601) ;  /* 0xfffffffc00f09947 */ /* 0x008fea000383ffff */
[----:B------:R-:W-:Y:S05]  /*17060*/  BRA `(.L_x_4600) ;  /* 0xfffffed400447947 */ /* 0x000fea000383ffff */
.L_x_4605:
[----:B---3--:R3:W4:Y:S02]  /*17070*/  SYNCS.PHASECHK.TRANS64.TRYWAIT P2, [R7+URZ+0x28c50], R8 ;  /* 0x028c5008070075a7 */ /* 0x008724000804017f */
[----:B----4-:R-:W-:Y:S05]  /*17080*/  @!P2 NANOSLEEP.SYNCS 0x989680 ;  /* 0x009896800000a95d */ /* 0x010fea0003900000 */
[----:B------:R-:W4:Y:S02]  /*17090*/  @!P2 SYNCS.PHASECHK.TRANS64 P2, [R7+URZ+0x28c50], R8 ;  /* 0x028c50080700a5a7 */ /* 0x000f24000804007f */
[----:B----4-:R-:W-:Y:S05]  /*170a0*/  @!P2 BRA `(.L_x_4605) ;  /* 0xfffffffc00f0a947 */ /* 0x010fea000383ffff */
[----:B------:R-:W-:Y:S05]  /*170b0*/  BRA `(.L_x_4604) ;  /* 0xfffffee800d87947 */ /* 0x000fea000383ffff */
.L_x_4610:
[----:B--2---:R-:W-:-:S04]  /*170c0*/  IMAD.U32 R0, RZ, RZ, UR25 ;  /* 0x00000019ff007e24 */ /* 0x004fc8000f8e00ff */
[----:B------:R2:W3:Y:S03]  /*170d0*/  SYNCS.PHASECHK.TRANS64.TRYWAIT P2, [R0+URZ+0x28c30], R7 ;  /* 0x028c3007000075a7 */ /* 0x0004e6000804017f */
[----:B---3--:R-:W-:Y:S05]  /*170e0*/  @!P2 NANOSLEEP.SYNCS 0x989680 ;  /* 0x009896800000a95d */ /* 0x008fea0003900000 */
[----:B------:R-:W3:Y:S02]  /*170f0*/  @!P2 SYNCS.PHASECHK.TRANS64 P2, [R0+URZ+0x28c30], R7 ;  /* 0x028c30070000a5a7 */ /* 0x000ee4000804007f */
[----:B---3--:R-:W-:Y:S05]  /*17100*/  @!P2 BRA `(.L_x_4610) ;  /* 0xfffffffc00eca947 */ /* 0x008fea000383ffff */
[----:B------:R-:W-:Y:S05]  /*17110*/  BRA `(.L_x_4609) ;  /* 0xfffffeec00e07947 */ /* 0x000fea000383ffff */
.L_x_4614:
[----:B---3--:R3:W4:Y:S02]  /*17120*/  SYNCS.PHASECHK.TRANS64.TRYWAIT P2, [R11+URZ+0x28c50], R7 ;  /* 0x028c50070b0075a7 */ /* 0x008724000804017f */
[----:B----4-:R-:W-:Y:S05]  /*17130*/  @!P2 NANOSLEEP.SYNCS 0x989680 ;  /* 0x009896800000a95d */ /* 0x010fea0003900000 */
[----:B------:R-:W4:Y:S02]  /*17140*/  @!P2 SYNCS.PHASECHK.TRANS64 P2, [R11+URZ+0x28c50], R7 ;  /* 0x028c50070b00a5a7 */ /* 0x000f24000804007f */
[----:B----4-:R-:W-:Y:S05]  /*17150*/  @!P2 BRA `(.L_x_4614) ;  /* 0xfffffffc00f0a947 */ /* 0x010fea000383ffff */
[----:B------:R-:W-:Y:S05]  /*17160*/  BRA `(.L_x_4613) ;  /* 0xffffff0c00807947 */ /* 0x000fea000383ffff */
.L_x_4620:
[----:B-1----:R-:W-:-:S04]  /*17170*/  IMAD.U32 R0, RZ, RZ, UR24 ;  /* 0x00000018ff007e24 */ /* 0x002fc8000f8e00ff */
[----:B------:R1:W4:Y:S03]  /*17180*/  SYNCS.PHASECHK.TRANS64.TRYWAIT P2, [R0+URZ+0x28c30], R7 ;  /* 0x028c3007000075a7 */ /* 0x000326000804017f */
[----:B----4-:R-:W-:Y:S05]  /*17190*/  @!P2 NANOSLEEP.SYNCS 0x989680 ;  /* 0x009896800000a95d */ /* 0x010fea0003900000 */
[----:B------:R-:W4:Y:S02]  /*171a0*/  @!P2 SYNCS.PHASECHK.TRANS64 P2, [R0+URZ+0x28c30], R7 ;  /* 0x028c30070000a5a7 */ /* 0x000f24000804007f */
[----:B----4-:R-:W-:Y:S05]  /*171b0*/  @!P2 BRA `(.L_x_4620) ;  /* 0xfffffffc00eca947 */ /* 0x010fea000383ffff */
[----:B------:R-:W-:Y:S05]  /*171c0*/  BRA `(.L_x_4619) ;  /* 0xffffff1000707947 */ /* 0x000fea000383ffff */
.L_x_4624:
[----:B--2---:R2:W3:Y:S02]  /*171d0*/  SYNCS.PHASECHK.TRANS64.TRYWAIT P2, [R9+URZ+0x28c50], R7 ;  /* 0x028c5007090075a7 */ /* 0x0044e4000804017f */
[----:B---3--:R-:W-:Y:S05]  /*171e0*/  @!P2 NANOSLEEP.SYNCS 0x989680 ;  /* 0x009896800000a95d */ /* 0x008fea0003900000 */
[----:B------:R-:W3:Y:S02]  /*171f0*/  @!P2 SYNCS.PHASECHK.TRANS64 P2, [R9+URZ+0x28c50], R7 ;  /* 0x028c50070900a5a7 */ /* 0x000ee4000804007f */
[----:B---3--:R-:W-:Y:S05]  /*17200*/  @!P2 BRA `(.L_x_4624) ;  /* 0xfffffffc00f0a947 */ /* 0x008fea000383ffff */
[----:B------:R-:W-:Y:S05]  /*17210*/  BRA `(.L_x_4623) ;  /* 0xffffff2800907947 */ /* 0x000fea000383ffff */
.L_x_4665:
[----:B------:R-:W0:Y:S01]  /*17220*/  S2R R4, SR_TID.X ;  /* 0x0000000000047919 */ /* 0x000e220000002100 */
[----:B------:R-:W-:Y:S01]  /*17230*/  BSSY B0, `(.L_x_4786) ;  /* 0x000000a000007945 */ /* 0x000fe20003800000 */
[----:B------:R-:W-:Y:S02]  /*17240*/  IMAD.MOV.U32 R12, RZ, RZ, RZ ;  /* 0x000000ffff0c7224 */ /* 0x000fe400078e00ff */
[----:B------:R-:W-:Y:S02]  /*17250*/  IMAD.MOV.U32 R11, RZ, RZ, 0x1f ;  /* 0x0000001fff0b7424 */ /* 0x000fe400078e00ff */
[----:B------:R-:W-:Y:S01]  /*17260*/  IMAD.MOV.U32 R15, RZ, RZ, -0x1 ;  /* 0xffffffffff0f7424 */ /* 0x000fe200078e00ff */
[----:B0-----:R-:W-:-:S04]  /*17270*/  SHF.R.U32.HI R4, RZ, 0x5, R4 ;  /* 0x00000005ff047819 */ /* 0x001fc80000011604 */
[----:B------:R-:W-:-:S05]  /*17280*/  LOP3.LUT R4, R4, 0x3, RZ, 0xc0, !PT ;  /* 0x0000000304047812 */ /* 0x000fca00078ec0ff */
[----:B------:R-:W-:-:S07]  /*17290*/  IMAD.MOV.U32 R13, RZ, RZ, R4 ;  /* 0x000000ffff0d7224 */ /* 0x000fce00078e0004 */
[----:B--2---:R-:W-:Y:S05]  /*172a0*/  WARPSYNC.COLLECTIVE R15, `(.L_x_4787) ;  /* 0x000000000f087348 */ /* 0x004fea0003c00000 */
[----:B------:R0:W1:Y:S02]  /*172b0*/  SHFL.IDX P6, R14, R13, R12, R11 ;  /* 0x0000000c0d0e7389 */ /* 0x00006400000c000b */
[----:B012---:R-:W-:Y:S01]  /*172c0*/  ENDCOLLECTIVE ;  /* 0x000000000000791b */ /* 0x007fe20003800000 */
.L_x_4787:
[----:B------:R-:W-:Y:S05]  /*172d0*/  BSYNC B0 ;  /* 0x0000000000007941 */ /* 0x000fea0003800000 */
.L_x_4786:
[----:B------:R-:W-:Y:S05]  /*172e0*/  BRA `(.L_x_4788) ;  /* 0xffffffa000647947 */ /* 0x000fea000383ffff */
.L_x_4667:
[----:B------:R-:W-:Y:S01]  /*172f0*/  BSSY B0, `(.L_x_4789) ;  /* 0x0000006000007945 */ /* 0x000fe20003800000 */
[----:B------:R-:W-:-:S07]  /*17300*/  IMAD.MOV.U32 R15, RZ, RZ, -0x1 ;  /* 0xffffffffff0f7424 */ /* 0x000fce00078e00ff */
[----:B0-2---:R-:W-:Y:S05]  /*17310*/  WARPSYNC.COLLECTIVE R15, `(.L_x_4790) ;  /* 0x000000000f0c7348 */ /* 0x005fea0003c00000 */
[----:B------:R-:W-:Y:S02]  /*17320*/  ELECT P6, UR62, PT ;  /* 0x00000000003e782f */ /* 0x000fe400038c0000 */
[----:B------:R-:W-:Y:S01]  /*17330*/  MOV R14, UR62 ;  /* 0x0000003e000e7c02 */ /* 0x000fe20008000f00 */
[----:B0-2---:R-:W-:Y:S10]  /*17340*/  ENDCOLLECTIVE ;  /* 0x000000000000791b */ /* 0x005ff40003800000 */
.L_x_4790:
[----:B------:R-:W-:Y:S05]  /*17350*/  BSYNC B0 ;  /* 0x0000000000007941 */ /* 0x000fea0003800000 */
.L_x_4789:
[----:B------:R-:W-:Y:S05]  /*17360*/  BRA `(.L_x_4791) ;  /* 0xffffffa000687947 */ /* 0x000fea000383ffff */
.L_x_4669:
[----:B-1----:R1:W3:Y:S02]  /*17370*/  SYNCS.PHASECHK.TRANS64.TRYWAIT P0, [R0+URZ+0x28c40], R2 ;  /* 0x028c4002000075a7 */ /* 0x0022e4000800017f */
[----:B---3--:R-:W-:Y:S05]  /*17380*/  @!P0 NANOSLEEP.SYNCS 0x989680 ;  /* 0x009896800000895d */ /* 0x008fea0003900000 */
[----:B------:R-:W3:Y:S02]  /*17390*/  @!P0 SYNCS.PHASECHK.TRANS64 P0, [R0+URZ+0x28c40], R2 ;  /* 0x028c4002000085a7 */ /* 0x000ee4000800007f */
[----:B---3--:R-:W-:Y:S05]  /*173a0*/  @!P0 BRA `(.L_x_4669) ;  /* 0xfffffffc00f08947 */ /* 0x008fea000383ffff */
[----:B------:R-:W-:Y:S05]  /*173b0*/  BRA `(.L_x_4792) ;  /* 0xffffffa000cc7947 */ /* 0x000fea000383ffff */
.L_x_4673:
        /* <DEDUP_REMOVED lines=15> */
.L_x_4793:
[----:B------:R-:W-:Y:S02]  /*174b0*/  IMAD.MOV.U32 R13, RZ, RZ, R4 ;  /* 0x000000ffff0d7224 */ /* 0x000fe400078e0004 */
[----:B------:R-:W-:-:S07]  /*174c0*/  IMAD.MOV.U32 R6, RZ, RZ, R14 ;  /* 0x000000ffff067224 */ /* 0x000fce00078e000e */
[----:B------:R-:W-:Y:S05]  /*174d0*/  WARPSYNC.COLLECTIVE R15, `(.L_x_4794) ;  /* 0x000000000f087348 */ /* 0x000fea0003c00000 */
[----:B------:R0:W1:Y:S02]  /*174e0*/  SHFL.IDX P6, R14, R13, R12, R11 ;  /* 0x0000000c0d0e7389 */ /* 0x00006400000c000b */
[----:B01----:R-:W-:Y:S01]  /*174f0*/  ENDCOLLECTIVE ;  /* 0x000000000000791b */ /* 0x003fe20003800000 */
.L_x_4794:
[----:B------:R-:W-:Y:S02]  /*17500*/  IMAD.MOV.U32 R13, RZ, RZ, R0 ;  /* 0x000000ffff0d7224 */ /* 0x000fe400078e0000 */
[----:B------:R-:W-:Y:S02]  /*17510*/  IMAD.MOV.U32 R12, RZ, RZ, 0x1 ;  /* 0x00000001ff0c7424 */ /* 0x000fe400078e00ff */
[----:B------:R-:W-:-:S07]  /*17520*/  IMAD.MOV.U32 R7, RZ, RZ, R14 ;  /* 0x000000ffff077224 */ /* 0x000fce00078e000e */
[----:B------:R-:W-:Y:S05]  /*17530*/  WARPSYNC.COLLECTIVE R15, `(.L_x_4795) ;  /* 0x000000000f087348 */ /* 0x000fea0003c00000 */
[----:B------:R0:W1:Y:S02]  /*17540*/  SHFL.IDX P6, R14, R13, R12, R11 ;  /* 0x0000000c0d0e7389 */ /* 0x00006400000c000b */
[----:B01----:R-:W-:Y:S01]  /*17550*/  ENDCOLLECTIVE ;  /* 0x000000000000791b */ /* 0x003fe20003800000 */
.L_x_4795:
        /* <DEDUP_REMOVED lines=15> */
.L_x_4796:
[----:B------:R-:W-:Y:S02]  /*17650*/  IMAD.MOV.U32 R13, RZ, RZ, R0 ;  /* 0x000000ffff0d7224 */ /* 0x000fe400078e0000 */
[----:B------:R-:W-:Y:S02]  /*17660*/  IMAD.MOV.U32 R12, RZ, RZ, 0x2 ;  /* 0x00000002ff0c7424 */ /* 0x000fe400078e00ff */
[----:B------:R-:W-:-:S07]  /*17670*/  IMAD.MOV.U32 R5, RZ, RZ, R14 ;  /* 0x000000ffff057224 */ /* 0x000fce00078e000e */
[----:B------:R-:W-:Y:S05]  /*17680*/  WARPSYNC.COLLECTIVE R15, `(.L_x_4797) ;  /* 0x000000000f087348 */ /* 0x000fea0003c00000 */
[----:B------:R0:W1:Y:S02]  /*17690*/  SHFL.IDX P6, R14, R13, R12, R11 ;  /* 0x0000000c0d0e7389 */ /* 0x00006400000c000b */
[----:B01----:R-:W-:Y:S01]  /*176a0*/  ENDCOLLECTIVE ;  /* 0x000000000000791b */ /* 0x003fe20003800000 */
.L_x_4797:
        /* <DEDUP_REMOVED lines=15> */
.L_x_4798:
[----:B------:R-:W-:Y:S02]  /*177a0*/  IMAD.MOV.U32 R13, RZ, RZ, R0 ;  /* 0x000000ffff0d7224 */ /* 0x000fe400078e0000 */
[----:B------:R-:W-:Y:S02]  /*177b0*/  IMAD.MOV.U32 R12, RZ, RZ, 0x3 ;  /* 0x00000003ff0c7424 */ /* 0x000fe400078e00ff */
[----:B------:R-:W-:-:S07]  /*177c0*/  IMAD.MOV.U32 R5, RZ, RZ, R14 ;  /* 0x000000ffff057224 */ /* 0x000fce00078e000e */
[----:B------:R-:W-:Y:S05]  /*177d0*/  WARPSYNC.COLLECTIVE R15, `(.L_x_4799) ;  /* 0x000000000f087348 */ /* 0x000fea0003c00000 */
[----:B------:R0:W1:Y:S02]  /*177e0*/  SHFL.IDX P6, R14, R13, R12, R11 ;  /* 0x0000000c0d0e7389 */ /* 0x00006400000c000b */
[----:B01----:R-:W-:Y:S01]  /*177f0*/  ENDCOLLECTIVE ;  /* 0x000000000000791b */ /* 0x003fe20003800000 */
.L_x_4799:
        /* <DEDUP_REMOVED lines=13> */
.L_x_4800:
[----:B------:R-:W-:Y:S01]  /*178d0*/  IMAD.MOV.U32 R4, RZ, RZ, R14 ;  /* 0x000000ffff047224 */ /* 0x000fe200078e000e */
[----:B------:R-:W-:Y:S06]  /*178e0*/  BRA `(.L_x_4801) ;  /* 0xffffffa800107947 */ /* 0x000fec000383ffff */
.L_x_4676:
[----:B0-----:R0:W2:Y:S02]  /*178f0*/  SYNCS.PHASECHK.TRANS64.TRYWAIT P0, [R19+URZ+0x28c20], R0 ;  /* 0x028c2000130075a7 */ /* 0x0010a4000800017f */
[----:B--2---:R-:W-:Y:S05]  /*17900*/  @!P0 NANOSLEEP.SYNCS 0x989680 ;  /* 0x009896800000895d */ /* 0x004fea0003900000 */
[----:B------:R-:W2:Y:S02]  /*17910*/  @!P0 SYNCS.PHASECHK.TRANS64 P0, [R19+URZ+0x28c20], R0 ;  /* 0x028c2000130085a7 */ /* 0x000ea4000800007f */
[----:B--2---:R-:W-:Y:S05]  /*17920*/  @!P0 BRA `(.L_x_4676) ;  /* 0xfffffffc00f08947 */ /* 0x004fea000383ffff */
[----:B------:R-:W-:Y:S05]  /*17930*/  BRA `(.L_x_4802) ;  /* 0xffffffa8006c7947 */ /* 0x000fea000383ffff */
.L_x_4680:
[----:B0-----:R0:W2:Y:S02]  /*17940*/  SYNCS.PHASECHK.TRANS64.TRYWAIT P0, [R0+URZ+0x28c60], R2 ;  /* 0x028c6002000075a7 */ /* 0x0010a4000800017f */
[----:B--2---:R-:W-:Y:S05]  /*17950*/  @!P0 NANOSLEEP.SYNCS 0x989680 ;  /* 0x009896800000895d */ /* 0x004fea0003900000 */
[----:B------:R-:W2:Y:S02]  /*17960*/  @!P0 SYNCS.PHASECHK.TRANS64 P0, [R0+URZ+0x28c60], R2 ;  /* 0x028c6002000085a7 */ /* 0x000ea4000800007f */
[----:B--2---:R-:W-:Y:S05]  /*17970*/  @!P0 BRA `(.L_x_4680) ;  /* 0xfffffffc00f08947 */ /* 0x004fea000383ffff */
[----:B------:R-:W-:Y:S05]  /*17980*/  BRA `(.L_x_4803) ;  /* 0xffffffa800907947 */ /* 0x000fea000383ffff */
.L_x_4699:
[----:B-1----:R1:W2:Y:S02]  /*17990*/  SYNCS.PHASECHK.TRANS64.TRYWAIT P0, [R3+URZ+0x28c40], R2 ;  /* 0x028c4002030075a7 */ /* 0x0022a4000800017f */
[----:B--2---:R-:W-:Y:S05]  /*179a0*/  @!P0 NANOSLEEP.SYNCS 0x989680 ;  /* 0x009896800000895d */ /* 0x004fea0003900000 */
[----:B------:R-:W2:Y:S02]  /*179b0*/  @!P0 SYNCS.PHASECHK.TRANS64 P0, [R3+URZ+0x28c40], R2 ;  /* 0x028c4002030085a7 */ /* 0x000ea4000800007f */
[----:B--2---:R-:W-:Y:S05]  /*179c0*/  @!P0 BRA `(.L_x_4699) ;  /* 0xfffffffc00f08947 */ /* 0x004fea000383ffff */
[----:B------:R-:W-:Y:S05]  /*179d0*/  BRA `(.L_x_4804) ;  /* 0xffffffb400a87947 */ /* 0x000fea000383ffff */
.L_x_4704:
[----:B--2---:R2:W3:Y:S02]  /*179e0*/  SYNCS.PHASECHK.TRANS64.TRYWAIT P0, [R3+URZ+0x28c60], R2 ;  /* 0x028c6002030075a7 */ /* 0x0044e4000800017f */
[----:B---3--:R-:W-:Y:S05]  /*179f0*/  @!P0 NANOSLEEP.SYNCS 0x989680 ;  /* 0x009896800000895d */ /* 0x008fea0003900000 */
[----:B------:R-:W3:Y:S02]  /*17a00*/  @!P0 SYNCS.PHASECHK.TRANS64 P0, [R3+URZ+0x28c60], R2 ;  /* 0x028c6002030085a7 */ /* 0x000ee4000800007f */
[----:B---3--:R-:W-:Y:S05]  /*17a10*/  @!P0 BRA `(.L_x_4704) ;  /* 0xfffffffc00f08947 */ /* 0x008fea000383ffff */
[----:B------:R-:W-:Y:S05]  /*17a20*/  BRA `(.L_x_4805) ;  /* 0xffffffb800287947 */ /* 0x000fea000383ffff */
.L_x_4719:
[----:B0-----:R0:W1:Y:S02]  /*17a30*/  SYNCS.PHASECHK.TRANS64.TRYWAIT P0, [R4+URZ+0x28c40], R2 ;  /* 0x028c4002040075a7 */ /* 0x001064000800017f */
[----:B-1----:R-:W-:Y:S05]  /*17a40*/  @!P0 NANOSLEEP.SYNCS 0x989680 ;  /* 0x009896800000895d */ /* 0x002fea0003900000 */
[----:B------:R-:W1:Y:S02]  /*17a50*/  @!P0 SYNCS.PHASECHK.TRANS64 P0, [R4+URZ+0x28c40], R2 ;  /* 0x028c4002040085a7 */ /* 0x000e64000800007f */
[----:B-1----:R-:W-:Y:S05]  /*17a60*/  @!P0 BRA `(.L_x_4719) ;  /* 0xfffffffc00f08947 */ /* 0x002fea000383ffff */
[----:B------:R-:W-:Y:S05]  /*17a70*/  BRA `(.L_x_4806) ;  /* 0xffffffc400087947 */ /* 0x000fea000383ffff */
.L_x_4724:
[----:B-1----:R1:W2:Y:S02]  /*17a80*/  SYNCS.PHASECHK.TRANS64.TRYWAIT P0, [R4+URZ+0x28c60], R2 ;  /* 0x028c6002040075a7 */ /* 0x0022a4000800017f */
[----:B--2---:R-:W-:Y:S05]  /*17a90*/  @!P0 NANOSLEEP.SYNCS 0x989680 ;  /* 0x009896800000895d */ /* 0x004fea0003900000 */
[----:B------:R-:W2:Y:S02]  /*17aa0*/  @!P0 SYNCS.PHASECHK.TRANS64 P0, [R4+URZ+0x28c60], R2 ;  /* 0x028c6002040085a7 */ /* 0x000ea4000800007f */
[----:B--2---:R-:W-:Y:S05]  /*17ab0*/  @!P0 BRA `(.L_x_4724) ;  /* 0xfffffffc00f08947 */ /* 0x004fea000383ffff */
[----:B------:R-:W-:Y:S05]  /*17ac0*/  BRA `(.L_x_4807) ;  /* 0xffffffc400847947 */ /* 0x000fea000383ffff */
.L_x_4739:
[----:B-1----:R1:W2:Y:S02]  /*17ad0*/  SYNCS.PHASECHK.TRANS64.TRYWAIT P0, [R4+URZ+0x28c40], R2 ;  /* 0x028c4002040075a7 */ /* 0x0022a4000800017f */
[----:B--2---:R-:W-:Y:S05]  /*17ae0*/  @!P0 NANOSLEEP.SYNCS 0x989680 ;  /* 0x009896800000895d */ /* 0x004fea0003900000 */
[----:B------:R-:W2:Y:S02]  /*17af0*/  @!P0 SYNCS.PHASECHK.TRANS64 P0, [R4+URZ+0x28c40], R2 ;  /* 0x028c4002040085a7 */ /* 0x000ea4000800007f */
[----:B--2---:R-:W-:Y:S05]  /*17b00*/  @!P0 BRA `(.L_x_4739) ;  /* 0xfffffffc00f08947 */ /* 0x004fea000383ffff */
[----:B------:R-:W-:Y:S05]  /*17b10*/  BRA `(.L_x_4808) ;  /* 0xffffffd000447947 */ /* 0x000fea000383ffff */
.L_x_4744:
[----:B0-----:R0:W2:Y:S02]  /*17b20*/  SYNCS.PHASECHK.TRANS64.TRYWAIT P0, [R4+URZ+0x28c60], R2 ;  /* 0x028c6002040075a7 */ /* 0x0010a4000800017f */
[----:B--2---:R-:W-:Y:S05]  /*17b30*/  @!P0 NANOSLEEP.SYNCS 0x989680 ;  /* 0x009896800000895d */ /* 0x004fea0003900000 */
[----:B------:R-:W2:Y:S02]  /*17b40*/  @!P0 SYNCS.PHASECHK.TRANS64 P0, [R4+URZ+0x28c60], R2 ;  /* 0x028c6002040085a7 */ /* 0x000ea4000800007f */
[----:B--2---:R-:W-:Y:S05]  /*17b50*/  @!P0 BRA `(.L_x_4744) ;  /* 0xfffffffc00f08947 */ /* 0x004fea000383ffff */
[----:B------:R-:W-:Y:S05]  /*17b60*/  BRA `(.L_x_4809) ;  /* 0xffffffd000c47947 */ /* 0x000fea000383ffff */
.L_x_4760:
[----:B-1--4-:R-:W4:Y:S01]  /*17b70*/  LDL R0, [R1] ;  /* 0x0000000001007983 */ /* 0x012f220000100800 */
[----:B------:R-:W-:Y:S01]  /*17b80*/  BSSY B0, `(.L_x_4810) ;  /* 0x0000008000007945 */ /* 0x000fe20003800000 */
[----:B------:R-:W-:Y:S02]  /*17b90*/  IMAD.MOV.U32 R12, RZ, RZ, RZ ;  /* 0x000000ffff0c7224 */ /* 0x000fe400078e00ff */
[----:B------:R-:W-:Y:S02]  /*17ba0*/  IMAD.MOV.U32 R11, RZ, RZ, 0x1f ;  /* 0x0000001fff0b7424 */ /* 0x000fe400078e00ff */
[----:B------:R-:W-:Y:S02]  /*17bb0*/  IMAD.MOV.U32 R15, RZ, RZ, -0x1 ;  /* 0xffffffffff0f7424 */ /* 0x000fe400078e00ff */
[----:B----4-:R-:W-:-:S07]  /*17bc0*/  IMAD.MOV.U32 R13, RZ, RZ, R0 ;  /* 0x000000ffff0d7224 */ /* 0x010fce00078e0000 */
[----:B0-23--:R-:W-:Y:S05]  /*17bd0*/  WARPSYNC.COLLECTIVE R15, `(.L_x_4811) ;  /* 0x000000000f087348 */ /* 0x00dfea0003c00000 */
[----:B------:R1:W4:Y:S02]  /*17be0*/  SHFL.IDX P6, R14, R13, R12, R11 ;  /* 0x0000000c0d0e7389 */ /* 0x00032400000c000b */
[----:B01234-:R-:W-:Y:S01]  /*17bf0*/  ENDCOLLECTIVE ;  /* 0x000000000000791b */ /* 0x01ffe20003800000 */
.L_x_4811:
[----:B------:R-:W-:Y:S05]  /*17c00*/  BSYNC B0 ;  /* 0x0000000000007941 */ /* 0x000fea0003800000 */
.L_x_4810:
        /* <DEDUP_REMOVED lines=9> */
.L_x_4812:
        /* <DEDUP_REMOVED lines=26> */
.L_x_4813:
[----:B------:R-:W-:Y:S01]  /*17e40*/  IMAD.MOV.U32 R12, RZ, RZ, 0x2 ;  /* 0x00000002ff0c7424 */ /* 0x000fe200078e00ff */
[----:B------:R-:W-:-:S05]  /*17e50*/  SEL R3, R14, RZ, P1 ;  /* 0x000000ff0e037207 */ /* 0x000fca0000800000 */
[----:B------:R-:W-:-:S04]  /*17e60*/  IMAD.IADD R2, R2, 0x1, R3 ;  /* 0x0000000102027824 */ /* 0x000fc800078e0203 */
[----:B------:R-:W-:-:S07]  /*17e70*/  IMAD.MOV.U32 R13, RZ, RZ, R2 ;  /* 0x000000ffff0d7224 */ /* 0x000fce00078e0002 */
[----:B------:R-:W-:Y:S05]  /*17e80*/  WARPSYNC.COLLECTIVE R15, `(.L_x_4814) ;  /* 0x000000000f087348 */ /* 0x000fea0003c00000 */
[----:B------:R0:W1:Y:S02]  /*17e90*/  SHFL.UP P6, R14, R13, R12, R11 ;  /* 0x0400000c0d0e7389 */ /* 0x00006400000c000b */
[----:B01----:R-:W-:Y:S01]  /*17ea0*/  ENDCOLLECTIVE ;  /* 0x000000000000791b */ /* 0x003fe20003800000 */
.L_x_4814:
[----:B------:R-:W-:Y:S01]  /*17eb0*/  IMAD.MOV.U32 R12, RZ, RZ, 0x4 ;  /* 0x00000004ff0c7424 */ /* 0x000fe200078e00ff */
[----:B------:R-:W-:-:S05]  /*17ec0*/  SEL R3, R14, RZ, P2 ;  /* 0x000000ff0e037207 */ /* 0x000fca0001000000 */
[----:B------:R-:W-:-:S04]  /*17ed0*/  IMAD.IADD R2, R2, 0x1, R3 ;  /* 0x0000000102027824 */ /* 0x000fc800078e0203 */
[----:B------:R-:W-:-:S07]  /*17ee0*/  IMAD.MOV.U32 R13, RZ, RZ, R2 ;  /* 0x000000ffff0d7224 */ /* 0x000fce00078e0002 */
[----:B------:R-:W-:Y:S05]  /*17ef0*/  WARPSYNC.COLLECTIVE R15, `(.L_x_4815) ;  /* 0x000000000f087348 */ /* 0x000fea0003c00000 */
[----:B------:R0:W1:Y:S02]  /*17f00*/  SHFL.UP P6, R14, R13, R12, R11 ;  /* 0x0400000c0d0e7389 */ /* 0x00006400000c000b */
[----:B01----:R-:W-:Y:S01]  /*17f10*/  ENDCOLLECTIVE ;  /* 0x000000000000791b */ /* 0x003fe20003800000 */
.L_x_4815:
[----:B------:R-:W-:Y:S01]  /*17f20*/  IMAD.MOV.U32 R12, RZ, RZ, 0x8 ;  /* 0x00000008ff0c7424 */ /* 0x000fe200078e00ff */
[----:B------:R-:W-:-:S05]  /*17f30*/  SEL R3, R14, RZ, P3 ;  /* 0x000000ff0e037207 */ /* 0x000fca0001800000 */
[----:B------:R-:W-:-:S04]  /*17f40*/  IMAD.IADD R2, R2, 0x1, R3 ;  /* 0x0000000102027824 */ /* 0x000fc800078e0203 */
[----:B------:R-:W-:-:S07]  /*17f50*/  IMAD.MOV.U32 R13, RZ, RZ, R2 ;  /* 0x000000ffff0d7224 */ /* 0x000fce00078e0002 */
[----:B------:R-:W-:Y:S05]  /*17f60*/  WARPSYNC.COLLECTIVE R15, `(.L_x_4816) ;  /* 0x000000000f087348 */ /* 0x000fea0003c00000 */
[----:B------:R0:W1:Y:S02]  /*17f70*/  SHFL.UP P6, R14, R13, R12, R11 ;  /* 0x0400000c0d0e7389 */ /* 0x00006400000c000b */
[----:B01----:R-:W-:Y:S01]  /*17f80*/  ENDCOLLECTIVE ;  /* 0x000000000000791b */ /* 0x003fe20003800000 */
.L_x_4816:
[----:B------:R-:W-:Y:S01]  /*17f90*/  IMAD.MOV.U32 R12, RZ, RZ, 0x10 ;  /* 0x00000010ff0c7424 */ /* 0x000fe200078e00ff */
[----:B------:R-:W-:-:S05]  /*17fa0*/  SEL R3, R14, RZ, P4 ;  /* 0x000000ff0e037207 */ /* 0x000fca0002000000 */
[----:B------:R-:W-:-:S04]  /*17fb0*/  IMAD.IADD R2, R2, 0x1, R3 ;  /* 0x0000000102027824 */ /* 0x000fc800078e0203 */
[----:B------:R-:W-:-:S07]  /*17fc0*/  IMAD.MOV.U32 R13, RZ, RZ, R2 ;  /* 0x000000ffff0d7224 */ /* 0x000fce00078e0002 */
[----:B------:R-:W-:Y:S05]  /*17fd0*/  WARPSYNC.COLLECTIVE R15, `(.L_x_4817) ;  /* 0x000000000f087348 */ /* 0x000fea0003c00000 */
[----:B------:R0:W1:Y:S02]  /*17fe0*/  SHFL.UP P6, R14, R13, R12, R11 ;  /* 0x0400000c0d0e7389 */ /* 0x00006400000c000b */
[----:B01----:R-:W-:Y:S01]  /*17ff0*/  ENDCOLLECTIVE ;  /* 0x000000000000791b */ /* 0x003fe20003800000 */
.L_x_4817:
        /* <DEDUP_REMOVED lines=8> */
.L_x_4818:
[----:B------:R-:W-:Y:S05]  /*18080*/  BRA `(.L_x_4819) ;  /* 0xffffffdc001c7947 */ /* 0x000fea000383ffff */
.L_x_4763:
        /* <DEDUP_REMOVED lines=8> */
.L_x_4821:
[----:B------:R-:W-:Y:S05]  /*18110*/  BSYNC B0 ;  /* 0x0000000000007941 */ /* 0x000fea0003800000 */
.L_x_4820:
        /* <DEDUP_REMOVED lines=9> */
.L_x_4822:
[----:B------:R-:W-:Y:S01]  /*181b0*/  IMAD.MOV.U32 R12, RZ, RZ, 0x4 ;  /* 0x00000004ff0c7424 */ /* 0x000fe200078e00ff */
[----:B------:R-:W-:-:S05]  /*181c0*/  SEL R3, R14, RZ, P2 ;  /* 0x000000ff0e037207 */ /* 0x000fca0001000000 */
[----:B------:R-:W-:-:S04]  /*181d0*/  IMAD.IADD R2, R2, 0x1, R3 ;  /* 0x0000000102027824 */ /* 0x000fc800078e0203 */
[----:B------:R-:W-:-:S07]  /*181e0*/  IMAD.MOV.U32 R13, RZ, RZ, R2 ;  /* 0x000000ffff0d7224 */ /* 0x000fce00078e0002 */
[----:B------:R-:W-:Y:S05]  /*181f0*/  WARPSYNC.COLLECTIVE R15, `(.L_x_4823) ;  /* 0x000000000f087348 */ /* 0x000fea0003c00000 */
[----:B------:R0:W1:Y:S02]  /*18200*/  SHFL.UP P6, R14, R13, R12, R11 ;  /* 0x0400000c0d0e7389 */ /* 0x00006400000c000b */
[----:B01----:R-:W-:Y:S01]  /*18210*/  ENDCOLLECTIVE ;  /* 0x000000000000791b */ /* 0x003fe20003800000 */
.L_x_4823:
[----:B------:R-:W-:Y:S01]  /*18220*/  IMAD.MOV.U32 R12, RZ, RZ, 0x8 ;  /* 0x00000008ff0c7424 */ /* 0x000fe200078e00ff */
[----:B------:R-:W-:-:S05]  /*18230*/  SEL R3, R14, RZ, P3 ;  /* 0x000000ff0e037207 */ /* 0x000fca0001800000 */
[----:B------:R-:W-:-:S04]  /*18240*/  IMAD.IADD R2, R2, 0x1, R3 ;  /* 0x0000000102027824 */ /* 0x000fc800078e0203 */
[----:B------:R-:W-:-:S07]  /*18250*/  IMAD.MOV.U32 R13, RZ, RZ, R2 ;  /* 0x000000ffff0d7224 */ /* 0x000fce00078e0002 */
[----:B------:R-:W-:Y:S05]  /*18260*/  WARPSYNC.COLLECTIVE R15, `(.L_x_4824) ;  /* 0x000000000f087348 */ /* 0x000fea0003c00000 */
[----:B------:R0:W1:Y:S02]  /*18270*/  SHFL.UP P6, R14, R13, R12, R11 ;  /* 0x0400000c0d0e7389 */ /* 0x00006400000c000b */
[----:B01----:R-:W-:Y:S01]  /*18280*/  ENDCOLLECTIVE ;  /* 0x000000000000791b */ /* 0x003fe20003800000 */
.L_x_4824:
[----:B------:R-:W-:Y:S01]  /*18290*/  IMAD.MOV.U32 R12, RZ, RZ, 0x10 ;  /* 0x00000010ff0c7424 */ /* 0x000fe200078e00ff */
[----:B------:R-:W-:-:S05]  /*182a0*/  SEL R3, R14, RZ, P4 ;  /* 0x000000ff0e037207 */ /* 0x000fca0002000000 */
[----:B------:R-:W-:-:S04]  /*182b0*/  IMAD.IADD R2, R2, 0x1, R3 ;  /* 0x0000000102027824 */ /* 0x000fc800078e0203 */
[----:B------:R-:W-:-:S07]  /*182c0*/  IMAD.MOV.U32 R13, RZ, RZ, R2 ;  /* 0x000000ffff0d7224 */ /* 0x000fce00078e0002 */
[----:B------:R-:W-:Y:S05]  /*182d0*/  WARPSYNC.COLLECTIVE R15, `(.L_x_4825) ;  /* 0x000000000f087348 */ /* 0x000fea0003c00000 */
[----:B------:R0:W1:Y:S02]  /*182e0*/  SHFL.UP P6, R14, R13, R12, R11 ;  /* 0x0400000c0d0e7389 */ /* 0x00006400000c000b */
[----:B01----:R-:W-:Y:S01]  /*182f0*/  ENDCOLLECTIVE ;  /* 0x000000000000791b */ /* 0x003fe20003800000 */
.L_x_4825:
        /* <DEDUP_REMOVED lines=8> */
.L_x_4826:
[----:B------:R-:W-:Y:S05]  /*18380*/  BRA `(.L_x_4827) ;  /* 0xffffffdc00087947 */ /* 0x000fea000383ffff */
.L_x_4765:
[----:B------:R-:W-:Y:S01]  /*18390*/  BSSY B0, `(.L_x_4828) ;  /* 0x0000006000007945 */ /* 0x000fe20003800000 */
[----:B------:R-:W-:Y:S01]  /*183a0*/  PLOP3.LUT P6, PT, P6, PT, PT, 0x8, 0x0 ;  /* 0x000000000000781c */ /* 0x000fe200037ce170 */
[----:B------:R-:W-:-:S12]  /*183b0*/  IMAD.MOV.U32 R15, RZ, RZ, -0x1 ;  /* 0xffffffffff0f7424 */ /* 0x000fd800078e00ff */
[----:B0-----:R-:W-:Y:S05]  /*183c0*/  WARPSYNC.COLLECTIVE R15, `(.L_x_4829) ;  /* 0x000000000f087348 */ /* 0x001fea0003c00000 */
[----:B------:R-:W-:Y:S01]  /*183d0*/  VOTE.ANY R14, PT, P6 ;  /* 0x00000000000e7806 */ /* 0x000fe200030e0100 */
[----:B0-----:R-:W-:Y:S06]  /*183e0*/  ENDCOLLECTIVE ;  /* 0x000000000000791b */ /* 0x001fec0003800000 */
.L_x_4829:
[----:B------:R-:W-:Y:S05]  /*183f0*/  BSYNC B0 ;  /* 0x0000000000007941 */ /* 0x000fea0003800000 */
.L_x_4828:
        /* <DEDUP_REMOVED lines=10> */
.L_x_4830:
[----:B------:R-:W-:Y:S02]  /*184a0*/  IMAD.MOV.U32 R13, RZ, RZ, R7 ;  /* 0x000000ffff0d7224 */ /* 0x000fe400078e0007 */
[----:B------:R-:W-:-:S07]  /*184b0*/  IMAD.MOV.U32 R0, RZ, RZ, R14 ;  /* 0x000000ffff007224 */ /* 0x000fce00078e000e */
[----:B------:R-:W-:Y:S05]  /*184c0*/  WARPSYNC.COLLECTIVE R15, `(.L_x_4831) ;  /* 0x000000000f087348 */ /* 0x000fea0003c00000 */
[----:B------:R0:W1:Y:S02]  /*184d0*/  SHFL.IDX P6, R14, R13, R12, R11 ;  /* 0x0000000c0d0e7389 */ /* 0x00006400000c000b */
[----:B01----:R-:W-:Y:S01]  /*184e0*/  ENDCOLLECTIVE ;  /* 0x000000000000791b */ /* 0x003fe20003800000 */
.L_x_4831:
[----:B------:R-:W-:Y:S02]  /*184f0*/  IMAD.MOV.U32 R7, RZ, RZ, R14 ;  /* 0x000000ffff077224 */ /* 0x000fe400078e000e */
[----:B------:R-:W-:-:S05]  /*18500*/  IMAD.IADD R5, R10, 0x1, R16 ;  /* 0x000000010a057824 */ /* 0x000fca00078e0210 */
[----:B------:R0:W-:Y:S01]  /*18510*/  STL [R1+0xc], R5 ;  /* 0x00000c0501007387 */ /* 0x0001e20000100800 */
[----:B------:R-:W-:Y:S05]  /*18520*/  BRA `(.L_x_4832) ;  /* 0xffffffd800e87947 */ /* 0x000fea000383ffff */
.L_x_4767:
[----:B------:R-:W-:Y:S01]  /*18530*/  BSSY B0, `(.L_x_4833) ;  /* 0x0000007000007945 */ /* 0x000fe20003800000 */
[----:B------:R-:W-:Y:S02]  /*18540*/  IMAD.MOV.U32 R13, RZ, RZ, R2 ;  /* 0x000000ffff0d7224 */ /* 0x000fe400078e0002 */
[----:B------:R-:W-:Y:S02]  /*18550*/  IMAD.MOV.U32 R11, RZ, RZ, 0x1f ;  /* 0x0000001fff0b7424 */ /* 0x000fe400078e00ff */
[----:B------:R-:W-:-:S07]  /*18560*/  IMAD.MOV.U32 R15, RZ, RZ, -0x1 ;  /* 0xffffffffff0f7424 */ /* 0x000fce00078e00ff */
[----:B0--3--:R-:W-:Y:S05]  /*18570*/  WARPSYNC.COLLECTIVE R15, `(.L_x_4834) ;  /* 0x000000000f087348 */ /* 0x009fea0003c00000 */
[----:B------:R1:W2:Y:S02]  /*18580*/  SHFL.IDX P6, R14, R13, R12, R11 ;  /* 0x0000000c0d0e7389 */ /* 0x0002a400000c000b */
[----:B0123--:R-:W-:Y:S01]  /*18590*/  ENDCOLLECTIVE ;  /* 0x000000000000791b */ /* 0x00ffe20003800000 */
.L_x_4834:
[----:B------:R-:W-:Y:S05]  /*185a0*/  BSYNC B0 ;  /* 0x0000000000007941 */ /* 0x000fea0003800000 */
.L_x_4833:
[----:B------:R-:W-:Y:S01]  /*185b0*/  IMAD.MOV.U32 R6, RZ, RZ, R14 ;  /* 0x000000ffff067224 */ /* 0x000fe200078e000e */
[----:B------:R-:W-:Y:S06]  /*185c0*/  BRA `(.L_x_4766) ;  /* 0xffffffd800d87947 */ /* 0x000fec000383ffff */
.L_x_4773:
[----:B0-----:R0:W1:Y:S02]  /*185d0*/  SYNCS.PHASECHK.TRANS64.TRYWAIT P0, [R0+URZ+0x28c20], R3 ;  /* 0x028c2003000075a7 */ /* 0x001064000800017f */
[----:B-1----:R-:W-:Y:S05]  /*185e0*/  @!P0 NANOSLEEP.SYNCS 0x989680 ;  /* 0x009896800000895d */ /* 0x002fea0003900000 */
[----:B------:R-:W1:Y:S02]  /*185f0*/  @!P0 SYNCS.PHASECHK.TRANS64 P0, [R0+URZ+0x28c20], R3 ;  /* 0x028c2003000085a7 */ /* 0x000e64000800007f */
[----:B-1----:R-:W-:Y:S05]  /*18600*/  @!P0 BRA `(.L_x_4773) ;  /* 0xfffffffc00f08947 */ /* 0x002fea000383ffff */
[----:B------:R-:W-:Y:S05]  /*18610*/  BRA `(.L_x_4835) ;  /* 0xffffffe400747947 */ /* 0x000fea000383ffff */
.L_x_4774:
        /* <DEDUP_REMOVED lines=11> */
.L_x_4837:
[----:B------:R-:W-:Y:S05]  /*186d0*/  BSYNC B0 ;  /* 0x0000000000007941 */ /* 0x000fea0003800000 */
.L_x_4836:
[----:B------:R-:W-:Y:S05]  /*186e0*/  BRA `(.L_x_4838) ;  /* 0xffffffe4005c7947 */ /* 0x000fea000383ffff */
.L_x_4777:
[----:B------:R-:W-:Y:S01]  /*186f0*/  BSSY B1, `(.L_x_4839) ;  /* 0x0000006000017945 */ /* 0x000fe20003800000 */
[----:B------:R-:W-:-:S07]  /*18700*/  IMAD.MOV.U32 R15, RZ, RZ, -0x1 ;  /* 0xffffffffff0f7424 */ /* 0x000fce00078e00ff */
[----:B01----:R-:W-:Y:S05]  /*18710*/  WARPSYNC.COLLECTIVE R15, `(.L_x_4840) ;  /* 0x000000000f0c7348 */ /* 0x003fea0003c00000 */
[----:B------:R-:W-:Y:S02]  /*18720*/  ELECT P6, UR62, PT ;  /* 0x00000000003e782f */ /* 0x000fe400038c0000 */
[----:B------:R-:W-:Y:S01]  /*18730*/  MOV R14, UR62 ;  /* 0x0000003e000e7c02 */ /* 0x000fe20008000f00 */
[----:B01----:R-:W-:Y:S10]  /*18740*/  ENDCOLLECTIVE ;  /* 0x000000000000791b */ /* 0x003ff40003800000 */
.L_x_4840:
[----:B------:R-:W-:Y:S05]  /*18750*/  BSYNC B1 ;  /* 0x0000000000017941 */ /* 0x000fea0003800000 */
.L_x_4839:
[----:B------:R-:W-:Y:S05]  /*18760*/  BRA `(.L_x_4841) ;  /* 0xffffffe400547947 */ /* 0x000fea000383ffff */
.L_x_4779:
[----:B0-----:R0:W1:Y:S02]  /*18770*/  SYNCS.PHASECHK.TRANS64.TRYWAIT P0, [R6+URZ], R5 ;  /* 0x00000005060075a7 */ /* 0x001064000800017f */
[----:B-1----:R-:W-:Y:S05]  /*18780*/  @!P0 NANOSLEEP.SYNCS 0x989680 ;  /* 0x009896800000895d */ /* 0x002fea0003900000 */
[----:B------:R-:W1:Y:S02]  /*18790*/  @!P0 SYNCS.PHASECHK.TRANS64 P0, [R6+URZ], R5 ;  /* 0x00000005060085a7 */ /* 0x000e64000800007f */
[----:B-1----:R-:W-:Y:S05]  /*187a0*/  @!P0 BRA `(.L_x_4779) ;  /* 0xfffffffc00f08947 */ /* 0x002fea000383ffff */
[----:B------:R-:W-:Y:S05]  /*187b0*/  BRA `(.L_x_4842) ;  /* 0xffffffe400907947 */ /* 0x000fea000383ffff */
.L_x_4780:
[----:B-1----:R1:W2:Y:S02]  /*187c0*/  SYNCS.PHASECHK.TRANS64.TRYWAIT P0, [R7+URZ], R2 ;  /* 0x00000002070075a7 */ /* 0x0022a4000800017f */
[----:B--2---:R-:W-:Y:S05]  /*187d0*/  @!P0 NANOSLEEP.SYNCS 0x989680 ;  /* 0x009896800000895d */ /* 0x004fea0003900000 */
[----:B------:R-:W2:Y:S02]  /*187e0*/  @!P0 SYNCS.PHASECHK.TRANS64 P0, [R7+URZ], R2 ;  /* 0x00000002070085a7 */ /* 0x000ea4000800007f */
[----:B--2---:R-:W-:Y:S05]  /*187f0*/  @!P0 BRA `(.L_x_4780) ;  /* 0xfffffffc00f08947 */ /* 0x004fea000383ffff */
[----:B------:R-:W-:Y:S05]  /*18800*/  BRA `(.L_x_4843) ;  /* 0xffffffe400847947 */ /* 0x000fea000383ffff */
.L_x_4782:
[----:B--2---:R2:W3:Y:S02]  /*18810*/  SYNCS.PHASECHK.TRANS64.TRYWAIT P0, [R4+URZ], R5 ;  /* 0x00000005040075a7 */ /* 0x0044e4000800017f */
[----:B---3--:R-:W-:Y:S05]  /*18820*/  @!P0 NANOSLEEP.SYNCS 0x989680 ;  /* 0x009896800000895d */ /* 0x008fea0003900000 */
[----:B------:R-:W3:Y:S02]  /*18830*/  @!P0 SYNCS.PHASECHK.TRANS64 P0, [R4+URZ], R5 ;  /* 0x00000005040085a7 */ /* 0x000ee4000800007f */
[----:B---3--:R-:W-:Y:S05]  /*18840*/  @!P0 BRA `(.L_x_4782) ;  /* 0xfffffffc00f08947 */ /* 0x008fea000383ffff */
[----:B------:R-:W-:Y:S05]  /*18850*/  BRA `(.L_x_4844) ;  /* 0xffffffe4008c7947 */ /* 0x000fea000383ffff */
.L_x_4845:
        /* <DEDUP_REMOVED lines=10> */
.L_x_6055:


//--------------------- .text._ZN7cutlass13device_kernelIN5flash11enable_sm90INS1_16FlashAttnFwdSm90INS1_25CollectiveMainloopFwdSm90ILi2EN4cute5tupleIJNS5_1CILi1EEES8_S8_EEENS6_IJNS7_ILi64EEESA_SA_EEELi512ENS_6half_tEfNS_4arch4Sm90ELb1ELb0ELb1ELb1ELb0ELb1ELb0ELb0ELb0ELb1ELb1ELb0EEENS1_21CollectiveEpilogueFwdINS6_IJSA_NS7_ILi512EEESA_EEES9_SC_SE_Li256ELb1ELb1ELb1ELb0EEENS1_36VarlenDynamicPersistentTileSchedulerILi64ELi64ELi256ELi128ELb1ELb1ELb1ELb1ELb1ELb1EEEEEEEEEvNT_6ParamsE --------------------------
	.section	.text._ZN7cutlass13device_kernelIN5flash11enable_sm90INS1_16FlashAttnFwdSm90INS1_25CollectiveMainloopFwdSm90ILi2EN4cute5tupleIJNS5_1CILi1EEES8_S8_EEENS6_IJNS7_ILi64EEESA_SA_EEELi512ENS_6half_tEfNS_4arch4Sm90ELb1ELb0ELb1ELb1ELb0ELb1ELb0ELb0ELb0ELb1ELb1ELb0EEENS1_21CollectiveEpilogueFwdINS6_IJSA_NS7_ILi512EEESA_EEES9_SC_SE_Li256ELb1ELb1ELb1ELb0EEENS1_36VarlenDynamicPersistentTileSchedulerILi64ELi64ELi256ELi128ELb1ELb1ELb1ELb1ELb1ELb1EEEEEEEEEvNT_6ParamsE,"ax",@progbits
	.align	128
.text._ZN7cutlass13device_kernelIN5flash11enable_sm90INS1_16FlashAttnFwdSm90INS1_25CollectiveMainloopFwdSm90ILi2EN4cute5tupleIJNS5_1CILi1EEES8_S8_EEENS6_IJNS7_ILi64EEESA_SA_EEELi512ENS_6half_tEfNS_4arch4Sm90ELb1ELb0ELb1ELb1ELb0ELb1ELb0ELb0ELb0ELb1ELb1ELb0EEENS1_21CollectiveEpilogueFwdINS6_IJSA_NS7_ILi512EEESA_EEES9_SC_SE_Li256ELb1ELb1ELb1ELb0EEENS1_36VarlenDynamicPersistentTileSchedulerILi64ELi64ELi256ELi128ELb1ELb1ELb1ELb1ELb1ELb1EEEEEEEEEvNT_6ParamsE:
        .type           _ZN7cutlass13device_kernelIN5flash11enable_sm90INS1_16FlashAttnFwdSm90INS1_25CollectiveMainloopFwdSm90ILi2EN4cute5tupleIJNS5_1CILi1EEES8_S8_EEENS6_IJNS7_ILi64EEESA_SA_EEELi512ENS_6half_tEfNS_4arch4Sm90ELb1ELb0ELb1ELb1ELb0ELb1ELb0ELb0ELb0ELb1ELb1ELb0EEENS1_21CollectiveEpilogueFwdINS6_IJSA_NS7_ILi512EEESA_EEES9_SC_SE_Li256ELb1ELb1ELb1ELb0EEENS1_36VarlenDynamicPersistentTileSchedulerILi64ELi64ELi256ELi128ELb1ELb1ELb1ELb1ELb1ELb1EEEEEEEEEvNT_6ParamsE,@function
        .size           _ZN7cutlass13device_kernelIN5flash11enable_sm90INS1_16FlashAttnFwdSm90INS1_25CollectiveMainloopFwdSm90ILi2EN4cute5tupleIJNS5_1CILi1EEES8_S8_EEENS6_IJNS7_ILi64EEESA_SA_EEELi512ENS_6half_tEfNS_4arch4Sm90ELb1ELb0ELb1ELb1ELb0ELb1ELb0ELb0ELb0ELb1ELb1ELb0EEENS1_21CollectiveEpilogueFwdINS6_IJSA_NS7_ILi512EEESA_EEES9_SC_SE_Li256ELb1ELb1ELb1ELb0EEENS1_36VarlenDynamicPersistentTileSchedulerILi64ELi64ELi256ELi128ELb1ELb1ELb1ELb1ELb1ELb1EEEEEEEEEvNT_6ParamsE,(.L_x_6056 - _ZN7cutlass13device_kernelIN5flash11enable_sm90INS1_16FlashAttnFwdSm90INS1_25CollectiveMainloopFwdSm90ILi2EN4cute5tupleIJNS5_1CILi1EEES8_S8_EEENS6_IJNS7_ILi64EEESA_SA_EEELi512ENS_6half_tEfNS_4arch4Sm90ELb1ELb0ELb1ELb1ELb0ELb1ELb0ELb0ELb0ELb1ELb1ELb0EEENS1_21CollectiveEpilogueFwdINS6_IJSA_NS7_ILi512EEESA_EEES9_SC_SE_Li256ELb1ELb1ELb1ELb0EEENS1_36VarlenDynamicPersistentTileSchedulerILi64ELi64ELi256ELi128ELb1ELb1ELb1ELb1ELb1ELb1EEEEEEEEEvNT_6ParamsE)
        .other          _ZN7cutlass13device_kernelIN5flash11enable_sm90INS1_16FlashAttnFwdSm90INS1_25CollectiveMainloopFwdSm90ILi2EN4cute5tupleIJNS5_1CILi1EEES8_S8_EEENS6_IJNS7_ILi64EEESA_SA_EEELi512ENS_6half_tEfNS_4arch4Sm90ELb1ELb0ELb1ELb1ELb0ELb1ELb0ELb0ELb0ELb1ELb1ELb0EEENS1_21CollectiveEpilogueFwdINS6_IJSA_NS7_ILi512EEESA_EEES9_SC_SE_Li256ELb1ELb1ELb1ELb0EEENS1_36VarlenDynamicPersistentTileSchedulerILi64ELi64ELi256ELi128ELb1ELb1ELb1ELb1ELb1ELb1EEEEEEEEEvNT_6ParamsE,@"STO_CUDA_ENTRY STV_DEFAULT"
_ZN7cutlass13device_kernelIN5flash11enable_sm90INS1_16FlashAttnFwdSm90INS1_25CollectiveMainloopFwdSm90ILi2EN4cute5tupleIJNS5_1CILi1EEES8_S8_EEENS6_IJNS7_ILi64EEESA_SA_EEELi512ENS_6half_tEfNS_4arch4Sm90ELb1ELb0ELb1ELb1ELb0ELb1ELb0ELb0ELb0ELb1ELb1ELb0EEENS1_21CollectiveEpilogueFwdINS6_IJSA_NS7_ILi512EEESA_EEES9_SC_SE_Li256ELb1ELb1ELb1ELb0EEENS1_36VarlenDynamicPersistentTileSchedulerILi64ELi64ELi256ELi128ELb1ELb1ELb1ELb1ELb1ELb1EEEEEEEEEvNT_6ParamsE:
        /* <DEDUP_REMOVED lines=24> */
.L_x_4847:
[----:B------:R-:W-:Y:S05]  /*0180*/  BSYNC B0 ;  /* 0x0000000000007941 */ /* 0x000fea0003800000 */
.L_x_4846:
        /* <DEDUP_REMOVED lines=37> */
.L_x_4848:
        /* <DEDUP_REMOVED lines=22> */
.L_x_4849:
        /* <DEDUP_REMOVED lines=18> */
.L_x_4850:
        /* <DEDUP_REMOVED lines=22> */
.L_x_4851:
        /* <DEDUP_REMOVED lines=22> */
.L_x_4852:
        /* <DEDUP_REMOVED lines=8> */
.L_x_4855:
        /* <DEDUP_REMOVED lines=24> */
[----:B------:R-:W-:-:S03]  /*0b20*/  IMAD.MOV.U32 R22, RZ, RZ, RZ ;  /* 0x000000ffff167224 */ /* 0x000fc600078e00ff */
[CC--:B------:R-:W-:Y:S02]  /*0b30*/  LEA.HI R4, R3.reuse, R6.reuse, RZ, 0x4 ;  /* 0x0000000603047211 */ /* 0x0c0fe400078f20ff */
[CC--:B------:R-:W-:Y:S02]  /*0b40*/  LEA.HI R5, R3.reuse, R6.reuse, RZ, 0x5 ;  /* 0x0000000603057211 */ /* 0x0c0fe400078f28ff */
[CC--:B------:R-:W-:Y:S02]  /*0b50*/  LEA.HI R0, R3.reuse, R6.reuse, RZ, 0x7 ;  /* 0x0000000603007211 */ /* 0x0c0fe400078f38ff */
[CC--:B------:R-:W-:Y:S02]  /*0b60*/  LEA.HI R13, R3.reuse, R6.reuse, RZ, 0x2 ;  /* 0x00000006030d7211 */ /* 0x0c0fe400078f10ff */
[----:B------:R-:W-:Y:S02]  /*0b70*/  LEA.HI R3, R3, R6, RZ, 0x3 ;  /* 0x0000000603037211 */ /* 0x000fe400078f18ff */
[----:B------:R-:W-:-:S02]  /*0b80*/  SHF.R.S32.HI R201, RZ, 0x5, R5 ;  /* 0x00000005ffc97819 */ /* 0x000fc40000011405 */
[----:B------:R-:W-:Y:S02]  /*0b90*/  LOP3.LUT R11, R3, 0xfffffff8, RZ, 0xc0, !PT ;  /* 0xfffffff8030b7812 */ /* 0x000fe400078ec0ff */
[----:B------:R-:W-:Y:S02]  /*0ba0*/  LOP3.LUT R3, R4, 0xfffffff0, RZ, 0xc0, !PT ;  /* 0xfffffff004037812 */ /* 0x000fe400078ec0ff */
[----:B------:R-:W-:Y:S01]  /*0bb0*/  SHF.R.S32.HI R8, RZ, 0x1f, R5 ;  /* 0x0000001fff087819 */ /* 0x000fe20000011405 */
[C---:B------:R-:W-:Y:S01]  /*0bc0*/  IMAD.IADD R188, R6.reuse, 0x1, -R11 ;  /* 0x0000000106bc7824 */ /* 0x040fe200078e0a0b */
[----:B------:R-:W-:Y:S01]  /*0bd0*/  SHF.R.S32.HI R7, RZ, 0x4, R4 ;  /* 0x00000004ff077819 */ /* 0x000fe20000011404 */
[----:B------:R-:W-:Y:S01]  /*0be0*/  IMAD.IADD R3, R6, 0x1, -R3 ;  /* 0x0000000106037824 */ /* 0x000fe200078e0a03 */
[----:B------:R-:W-:Y:S01]  /*0bf0*/  LOP3.LUT R5, R0, 0xffffff80, RZ, 0xc0, !PT ;  /* 0xffffff8000057812 */ /* 0x000fe200078ec0ff */
[----:B------:R-:W-:Y:S01]  /*0c00*/  IMAD.SHL.U32 R188, R188, 0x8, RZ ;  /* 0x00000008bcbc7824 */ /* 0x000fe200078e00ff */
[----:B------:R-:W-:-:S02]  /*0c10*/  LEA.HI R4, R4, R7, RZ, 0x1 ;  /* 0x0000000704047211 */ /* 0x000fc400078f08ff */
[----:B------:R-:W-:Y:S01]  /*0c20*/  SHF.R.S32.HI R10, RZ, 0x1f, R3 ;  /* 0x0000001fff0a7819 */ /* 0x000fe20000011403 */
[----:B------:R-:W-:Y:S01]  /*0c30*/  IMAD.IADD R5, R6, 0x1, -R5 ;  /* 0x0000000106057824 */ /* 0x000fe200078e0a05 */
[----:B------:R-:W-:Y:S01]  /*0c40*/  LOP3.LUT R9, R13, 0xfffffffc, RZ, 0xc0, !PT ;  /* 0xfffffffc0d097812 */ /* 0x000fe200078ec0ff */
[----:B------:R-:W-:Y:S01]  /*0c50*/  VIADD R212, R188, 0x80 ;  /* 0x00000080bcd47836 */ /* 0x000fe20000000000 */
[----:B------:R-:W-:Y:S01]  /*0c60*/  LEA.HI R8, R8, R201, RZ, 0x2 ;  /* 0x000000c908087211 */ /* 0x000fe200078f10ff */
[----:B------:R-:W-:Y:S01]  /*0c70*/  VIADD R210, R188, 0x100 ;  /* 0x00000100bcd27836 */ /* 0x000fe20000000000 */
[----:B------:R-:W-:Y:S01]  /*0c80*/  SHF.R.S32.HI R23, RZ, 0x2, R13 ;  /* 0x00000002ff177819 */ /* 0x000fe2000001140d */
[----:B------:R-:W-:Y:S01]  /*0c90*/  IMAD.IADD R186, R6, 0x1, -R9 ;  /* 0x0000000106ba7824 */ /* 0x000fe200078e0a09 */
[----:B------:R-:W-:Y:S01]  /*0ca0*/  LEA.HI R11, R10, R3, RZ, 0x3 ;  /* 0x000000030a0b7211 */ /* 0x000fe200078f18ff */
[----:B------:R-:W-:Y:S01]  /*0cb0*/  VIADD R213, R188, 0x40 ;  /* 0x00000040bcd57836 */ /* 0x000fe20000000000 */
[----:B------:R-:W-:Y:S01]  /*0cc0*/  LOP3.LUT R4, R4, 0x1ffffffe, RZ, 0xc0, !PT ;  /* 0x1ffffffe04047812 */ /* 0x000fe200078ec0ff */
[----:B------:R-:W-:Y:S01]  /*0cd0*/  VIADD R14, R23, 0x20 ;  /* 0x00000020170e7836 */ /* 0x000fe20000000000 */
[----:B------:R-:W-:Y:S01]  /*0ce0*/  SHF.R.S32.HI R20, RZ, 0x7, R0 ;  /* 0x00000007ff147819 */ /* 0x000fe20000011400 */
[----:B------:R-:W-:Y:S01]  /*0cf0*/  IMAD.SHL.U32 R16, R186, 0x8, RZ ;  /* 0x00000008ba107824 */ /* 0x000fe200078e00ff */
[----:B------:R-:W-:Y:S01]  /*0d00*/  LOP3.LUT R8, R8, 0x3ffffc, RZ, 0xc0, !PT ;  /* 0x003ffffc08087812 */ /* 0x000fe200078ec0ff */
[----:B------:R-:W-:Y:S01]  /*0d10*/  IMAD.IADD R4, R7, 0x1, -R4 ;  /* 0x0000000107047824 */ /* 0x000fe200078e0a04 */
[----:B------:R-:W-:Y:S01]  /*0d20*/  LOP3.LUT R12, R11, 0xfffffff8, RZ, 0xc0, !PT ;  /* 0xfffffff80b0c7812 */ /* 0x000fe200078ec0ff */
[----:B------:R-:W-:Y:S01]  /*0d30*/  IMAD R15, R20, 0x100, R3 ;  /* 0x00000100140f7824 */ /* 0x000fe200078e0203 */
[----:B------:R-:W-:Y:S01]  /*0d40*/  SHF.R.S32.HI R6, RZ, 0x1f, R5 ;  /* 0x0000001fff067819 */ /* 0x000fe20000011405 */
[----:B------:R-:W-:Y:S01]  /*0d50*/  IMAD.IADD R8, R201, 0x1, -R8 ;  /* 0x00000001c9087824 */ /* 0x000fe200078e0a08 */
[----:B------:R-:W-:Y:S01]  /*0d60*/  STL [R1+0x44], R20 ;  /* 0x0000441401007387 */ /* 0x000fe20000100800 */
[----:B------:R-:W-:Y:S01]  /*0d70*/  IMAD.IADD R12, R3, 0x1, -R12 ;  /* 0x00000001030c7824 */ /* 0x000fe200078e0a0c */
[----:B------:R-:W-:Y:S01]  /*0d80*/  LEA.HI R7, R6, R5, RZ, 0x2 ;  /* 0x0000000506077211 */ /* 0x000fe200078f10ff */
[----:B------:R-:W-:Y:S01]  /*0d90*/  IMAD R15, R8, 0x10, R15 ;  /* 0x00000010080f7824 */ /* 0x000fe200078e020f */
[----:B------:R-:W-:Y:S01]  /*0da0*/  SHF.R.S32.HI R3, RZ, 0x1f, R14 ;  /* 0x0000001fff037819 */ /* 0x000fe2000001140e */
[----:B------:R-:W-:Y:S01]  /*0db0*/  IMAD.SHL.U32 R4, R4, 0x8, RZ ;  /* 0x0000000804047824 */ /* 0x000fe200078e00ff */
[--C-:B------:R-:W-:Y:S01]  /*0dc0*/  SHF.R.S32.HI R9, RZ, 0x2, R7.reuse ;  /* 0x00000002ff097819 */ /* 0x100fe20000011407 */
[----:B------:R-:W-:Y:S01]  /*0dd0*/  IMAD.SHL.U32 R11, R11, 0x40, RZ ;  /* 0x000000400b0b7824 */ /* 0x000fe200078e00ff */
[----:B------:R-:W-:Y:S01]  /*0de0*/  SHF.R.S32.HI R10, RZ, 0x1f, R7 ;  /* 0x0000001fff0a7819 */ /* 0x000fe20000011407 */
[C---:B------:R-:W-:Y:S01]  /*0df0*/  VIADD R211, R188.reuse, 0xc0 ;  /* 0x000000c0bcd37836 */ /* 0x040fe20000000000 */
[----:B------:R-:W-:Y:S01]  /*0e00*/  LOP3.LUT R8, R7, 0x7ffffffc, RZ, 0xc0, !PT ;  /* 0x7ffffffc07087812 */ /* 0x000fe200078ec0ff */
[----:B------:R-:W-:Y:S01]  /*0e10*/  VIADD R209, R188, 0x140 ;  /* 0x00000140bcd17836 */ /* 0x000fe20000000000 */
[----:B------:R-:W-:Y:S01]  /*0e20*/  LEA.HI R7, R3, R14, RZ, 0x3 ;  /* 0x0000000e03077211 */ /* 0x000fe200078f18ff */
[----:B------:R-:W-:Y:S01]  /*0e30*/  IMAD.SHL.U32 R3, R12, 0x40, RZ ;  /* 0x000000400c037824 */ /* 0x000fe200078e00ff */
[----:B------:R-:W-:Y:S01]  /*0e40*/  LEA.HI R10, R10, R9, RZ, 0x3 ;  /* 0x000000090a0a7211 */ /* 0x000fe200078f18ff */
[----:B------:R-:W-:Y:S01]  /*0e50*/  IMAD.IADD R202, R5, 0x1, -R8 ;  /* 0x0000000105ca7824 */ /* 0x000fe200078e0a08 */
[----:B------:R-:W-:Y:S01]  /*0e60*/  LEA.HI R6, R6, R5, RZ, 0x5 ;  /* 0x0000000506067211 */ /* 0x000fe200078f28ff */
[--C-:B------:R-:W-:Y:S01]  /*0e70*/  IMAD.U32 R8, R15, 0x40, R4.reuse ;  /* 0x000000400f087824 */ /* 0x100fe200078e0004 */
[----:B------:R-:W-:Y:S01]  /*0e80*/  LOP3.LUT R3, R3, 0x1c0, RZ, 0xc0, !PT ;  /* 0x000001c003037812 */ /* 0x000fe200078ec0ff */
[----:B------:R-:W-:Y:S01]  /*0e90*/  IMAD.SHL.U32 R14, R14, 0x40, RZ ;  /* 0x000000400e0e7824 */ /* 0x000fe200078e00ff */
[----:B------:R-:W-:Y:S01]  /*0ea0*/  LOP3.LUT R10, R10, 0xfffffff8, RZ, 0xc0, !PT ;  /* 0xfffffff80a0a7812 */ /* 0x000fe200078ec0ff */
[----:B------:R-:W-:Y:S01]  /*0eb0*/  IMAD.SHL.U32 R7, R7, 0x40, RZ ;  /* 0x0000004007077824 */ /* 0x000fe200078e00ff */
[----:B------:R-:W-:Y:S01]  /*0ec0*/  LOP3.LUT R4, R3, 0x8, R4, 0xf8, !PT ;  /* 0x0000000803047812 */ /* 0x000fe200078ef804 */
[----:B------:R0:W-:Y:S01]  /*0ed0*/  STL [R1+0x6c], R8 ;  /* 0x00006c0801007387 */ /* 0x0001e20000100800 */
[----:B------:R-:W-:Y:S01]  /*0ee0*/  SHF.R.U32.HI R3, RZ, 0x3, R3 ;  /* 0x00000003ff037819 */ /* 0x000fe20000011603 */
[----:B------:R-:W-:Y:S01]  /*0ef0*/  IMAD.IADD R189, R9, 0x1, -R10 ;  /* 0x0000000109bd7824 */ /* 0x000fe200078e0a0a */
[----:B------:R-:W-:Y:S01]  /*0f00*/  LOP3.LUT R5, R14, 0x1c0, RZ, 0xc0, !PT ;  /* 0x000001c00e057812 */ /* 0x000fe200078ec0ff */
[----:B------:R-:W-:Y:S01]  /*0f10*/  IMAD.SHL.U32 R202, R202, 0x2, RZ ;  /* 0x00000002caca7824 */ /* 0x000fe200078e00ff */
[----:B------:R-:W-:-:S02]  /*0f20*/  LOP3.LUT R3, R4, R3, RZ, 0x3c, !PT ;  /* 0x0000000304037212 */ /* 0x000fc400078e3cff */
[----:B------:R-:W-:Y:S02]  /*0f30*/  LEA.HI R0, R0, R20, RZ, 0x1 ;  /* 0x0000001400007211 */ /* 0x000fe400078f08ff */
[----:B------:R-:W-:Y:S02]  /*0f40*/  SHF.R.U32.HI R9, RZ, 0x3, R5 ;  /* 0x00000003ff097819 */ /* 0x000fe40000011605 */
[----:B0-----:R-:W-:Y:S02]  /*0f50*/  LOP3.LUT R8, R11, 0x7ffffe00, RZ, 0xc0, !PT ;  /* 0x7ffffe000b087812 */ /* 0x001fe400078ec0ff */
[----:B------:R-:W-:Y:S02]  /*0f60*/  LOP3.LUT R5, R5, 0x38, R16, 0xf8, !PT ;  /* 0x0000003805057812 */ /* 0x000fe400078ef810 */
[----:B------:R-:W-:Y:S01]  /*0f70*/  LOP3.LUT R10, R7, 0xfffffe00, RZ, 0xc0, !PT ;  /* 0xfffffe00070a7812 */ /* 0x000fe200078ec0ff */
[----:B------:R-:W-:Y:S01]  /*0f80*/  IMAD R8, R201, 0x400, R8 ;  /* 0x00000400c9087824 */ /* 0x000fe200078e0208 */
[----:B------:R-:W-:Y:S01]  /*0f90*/  SHF.R.S32.HI R4, RZ, 0x1f, R13 ;  /* 0x0000001fff047819 */ /* 0x000fe2000001140d */
[----:B------:R-:W-:Y:S01]  /*0fa0*/  IMAD.MOV.U32 R7, RZ, RZ, R19 ;  /* 0x000000ffff077224 */ /* 0x000fe200078e0013 */
[----:B------:R-:W-:Y:S01]  /*0fb0*/  LOP3.LUT R0, R0, 0xfffffe, RZ, 0xc0, !PT ;  /* 0x00fffffe00007812 */ /* 0x000fe200078ec0ff */
[----:B------:R-:W-:Y:S01]  /*0fc0*/  IMAD.IADD R3, R8, 0x1, R3 ;  /* 0x0000000108037824 */ /* 0x000fe200078e0203 */
[----:B------:R-:W-:-:S02]  /*0fd0*/  LEA.HI R8, R186, R186, RZ, 0x1 ;  /* 0x000000baba087211 */ /* 0x000fc400078f08ff */
[----:B------:R-:W-:Y:S01]  /*0fe0*/  LOP3.LUT R11, R10, R5, R9, 0xf6, !PT ;  /* 0x000000050a0b7212 */ /* 0x000fe200078ef609 */
[----:B------:R-:W-:Y:S01]  /*0ff0*/  IMAD.IADD R0, R20, 0x1, -R0 ;  /* 0x0000000114007824 */ /* 0x000fe200078e0a00 */
[----:B------:R-:W-:Y:S01]  /*1000*/  LEA.HI R4, R4, R23, RZ, 0x3 ;  /* 0x0000001704047211 */ /* 0x000fe200078f18ff */
[----:B------:R-:W-:Y:S01]  /*1010*/  IMAD R196, R3, 0x2, R2 ;  /* 0x0000000203c47824 */ /* 0x000fe200078e0202 */
[----:B------:R-:W-:Y:S01]  /*1020*/  LOP3.LUT R9, R8, 0x1ffffffe, RZ, 0xc0, !PT ;  /* 0x1ffffffe08097812 */ /* 0x000fe200078ec0ff */
[----:B------:R-:W-:Y:S01]  /*1030*/  IMAD.MOV.U32 R5, RZ, RZ, R17 ;  /* 0x000000ffff057224 */ /* 0x000fe200078e0011 */
[----:B------:R-:W-:Y:S01]  /*1040*/  LOP3.LUT R4, R4, 0xfffffff8, RZ, 0xc0, !PT ;  /* 0xfffffff804047812 */ /* 0x000fe200078ec0ff */
[----:B------:R-:W-:Y:S01]  /*1050*/  VIADD R199, R196, 0x26800 ;  /* 0x00026800c4c77836 */ /* 0x000fe20000000000 */
[----:B------:R-:W-:Y:S01]  /*1060*/  R2P PR, R12, 0x6 ;  /* 0x000000060c007804 */ /* 0x000fe20000000000 */
[----:B------:R-:W-:Y:S01]  /*1070*/  IMAD.IADD R8, R186, 0x1, -R9 ;  /* 0x00000001ba087824 */ /* 0x000fe200078e0a09 */
[----:B------:R-:W-:Y:S01]  /*1080*/  SHF.R.S32.HI R6, RZ, 0x5, R6 ;  /* 0x00000005ff067819 */ /* 0x000fe20000011406 */
[----:B------:R-:W-:Y:S01]  /*1090*/  IMAD.SHL.U32 R9, R0, 0x100, RZ ;  /* 0x0000010000097824 */ /* 0x000fe200078e00ff */
[----:B------:R-:W-:Y:S01]  /*10a0*/  SHF.R.S32.HI R0, RZ, 0x1f, R213 ;  /* 0x0000001fff007819 */ /* 0x000fe200000114d5 */
[----:B------:R-:W-:Y:S01]  /*10b0*/  IMAD.IADD R190, R23, 0x1, -R4 ;  /* 0x0000000117be7824 */ /* 0x000fe200078e0a04 */
[----:B------:R-:W-:Y:S01]  /*10c0*/  SHF.R.S32.HI R4, RZ, 0x1f, R212 ;  /* 0x0000001fff047819 */ /* 0x000fe200000114d4 */
[----:B------:R-:W-:Y:S01]  /*10d0*/  IMAD.IADD R192, R202, 0x1, R9 ;  /* 0x00000001cac07824 */ /* 0x000fe200078e0209 */
[----:B------:R-:W-:Y:S01]  /*10e0*/  SHF.R.S32.HI R4, RZ, 0x1f, R210 ;  /* 0x0000001fff047819 */ /* 0x000fe200000114d2 */
[----:B------:R-:W-:Y:S01]  /*10f0*/  IMAD R4, R11, 0x2, R2 ;  /* 0x000000020b047824 */ /* 0x000fe200078e0202 */
[----:B------:R-:W-:Y:S01]  /*1100*/  SHF.R.S32.HI R0, RZ, 0x1f, R211 ;  /* 0x0000001fff007819 */ /* 0x000fe200000114d3 */
[----:B------:R-:W-:Y:S01]  /*1110*/  IMAD R189, R6, 0x10, R189 ;  /* 0x0000001006bd7824 */ /* 0x000fe200078e02bd */
[----:B------:R-:W-:Y:S01]  /*1120*/  SHF.R.S32.HI R0, RZ, 0x1f, R209 ;  /* 0x0000001fff007819 */ /* 0x000fe200000114d1 */
[----:B------:R-:W-:Y:S01]  /*1130*/  STL [R1+0x68], R9 ;  /* 0x0000680901007387 */ /* 0x000fe20000100800 */
[----:B------:R-:W-:Y:S01]  /*1140*/  SHF.R.S32.HI R0, RZ, 0x1f, R192 ;  /* 0x0000001fff007819 */ /* 0x000fe200000114c0 */
[----:B------:R-:W-:Y:S01]  /*1150*/  VIADD R26, R192, 0x18 ;  /* 0x00000018c01a7836 */ /* 0x000fe20000000000 */
[----:B------:R-:W-:Y:S01]  /*1160*/  SEL R198, R198, 0xffffffc0, !P2 ;  /* 0xffffffc0c6c67807 */ /* 0x000fe20005000000 */
[----:B------:R0:W-:Y:S01]  /*1170*/  STL [R1+0x64], R4 ;  /* 0x0000640401007387 */ /* 0x0001e20000100800 */
[----:B------:R-:W-:-:S02]  /*1180*/  VIADD R21, R192, 0x30 ;  /* 0x00000030c0157836 */ /* 0x000fc40000000000 */
[C---:B------:R-:W-:Y:S02]  /*1190*/  VIADD R0, R192.reuse, 0x88 ;  /* 0x00000088c0007836 */ /* 0x040fe40000000000 */
[C---:B------:R-:W-:Y:S02]  /*11a0*/  VIADD R15, R192.reuse, 0x48 ;  /* 0x00000048c00f7836 */ /* 0x040fe40000000000 */
[C---:B------:R-:W-:Y:S01]  /*11b0*/  VIADD R235, R192.reuse, 0xa0 ;  /* 0x000000a0c0eb7836 */ /* 0x040fe20000000000 */
[----:B------:R-:W-:Y:S01]  /*11c0*/  SHF.R.S32.HI R0, RZ, 0x1f, R0 ;  /* 0x0000001fff007819 */ /* 0x000fe20000011400 */
[C---:B------:R-:W-:Y:S02]  /*11d0*/  VIADD R12, R192.reuse, 0x60 ;  /* 0x00000060c00c7836 */ /* 0x040fe40000000000 */
[C---:B0-----:R-:W-:Y:S01]  /*11e0*/  VIADD R4, R192.reuse, 0x80 ;  /* 0x00000080c0047836 */ /* 0x041fe20000000000 */
[----:B------:R-:W-:Y:S01]  /*11f0*/  SHF.R.S32.HI R0, RZ, 0x1f, R235 ;  /* 0x0000001fff007819 */ /* 0x000fe200000114eb */
[----:B------:R-:W-:-:S02]  /*1200*/  VIADD R236, R192, 0x98 ;  /* 0x00000098c0ec7836 */ /* 0x000fc40000000000 */
[C---:B------:R-:W-:Y:S01]  /*1210*/  VIADD R231, R192.reuse, 0xb8 ;  /* 0x000000b8c0e77836 */ /* 0x040fe20000000000 */
[----:B------:R-:W-:Y:S01]  /*1220*/  SHF.R.S32.HI R4, RZ, 0x1f, R4 ;  /* 0x0000001fff047819 */ /* 0x000fe20000011404 */
[C---:B------:R-:W-:Y:S01]  /*1230*/  VIADD R9, R192.reuse, 0x78 ;  /* 0x00000078c0097836 */ /* 0x040fe20000000000 */
[----:B------:R-:W-:Y:S01]  /*1240*/  SHF.R.S32.HI R4, RZ, 0x1f, R236 ;  /* 0x0000001fff047819 */ /* 0x000fe200000114ec */
[C---:B------:R-:W-:Y:S01]  /*1250*/  VIADD R232, R192.reuse, 0xb0 ;  /* 0x000000b0c0e87836 */ /* 0x040fe20000000000 */
[----:B------:R-:W-:Y:S01]  /*1260*/  SHF.R.S32.HI R0, RZ, 0x1f, R231 ;  /* 0x0000001fff007819 */ /* 0x000fe200000114e7 */
[C---:B------:R-:W-:Y:S02]  /*1270*/  VIADD R229, R192.reuse, 0xc8 ;  /* 0x000000c8c0e57836 */ /* 0x040fe40000000000 */
        /* <DEDUP_REMOVED lines=46> */
[----:B------:R-:W-:Y:S01]  /*1560*/  IMAD.MOV.U32 R6, RZ, RZ, R18 ;  /* 0x000000ffff067224 */ /* 0x000fe200078e0012 */
[----:B------:R-:W-:Y:S01]  /*1570*/  SHF.R.S32.HI R4, RZ, 0x1f, R223 ;  /* 0x0000001fff047819 */ /* 0x000fe200000114df */
[----:B------:R-:W-:Y:S01]  /*1580*/  IMAD.IADD R199, R199, 0x1, R198 ;  /* 0x00000001c7c77824 */ /* 0x000fe200078e02c6 */
[----:B------:R-:W-:Y:S01]  /*1590*/  SHF.R.S32.HI R3, RZ, 0x1f, R219 ;  /* 0x0000001fff037819 */ /* 0x000fe200000114db */
[----:B------:R-:W-:Y:S01]  /*15a0*/  IMAD.MOV.U32 R18, RZ, RZ, RZ ;  /* 0x000000ffff127224 */ /* 0x000fe200078e00ff */
[----:B------:R-:W-:Y:S01]  /*15b0*/  SHF.R.S32.HI R0, RZ, 0x1f, R218 ;  /* 0x0000001fff007819 */ /* 0x000fe200000114da */
[----:B------:R-:W-:-:S02]  /*15c0*/  VIADD R191, R186, 0x10 ;  /* 0x00000010babf7836 */ /* 0x000fc40000000000 */
[----:B------:R-:W-:-:S07]  /*15d0*/  IMAD.IADD R198, R198, 0x1, R197 ;  /* 0x00000001c6c67824 */ /* 0x000fce00078e02c5 */
.L_x_5003:
[----:B0-----:R-:W0:Y:S01]  /*15e0*/  LDC.64 R206, c[0x0][0xc88] ;  /* 0x00032200ffce7b82 */ /* 0x001e220000000a00 */
[----:B------:R-:W-:Y:S01]  /*15f0*/  ULDC.64 UR4, c[0x0][0xa28] ;  /* 0x00028a0000047ab9 */ /* 0x000fe20000000a00 */
[----:B------:R-:W-:Y:S01]  /*1600*/  ULDC.64 UR8, c[0x0][0xa18] ;  /* 0x0002860000087ab9 */ /* 0x000fe20000000a00 */
[----:B------:R-:W-:Y:S01]  /*1610*/  ULDC.64 UR6, c[0x0][0xa08] ;  /* 0x0002820000067ab9 */ /* 0x000fe20000000a00 */
[----:B0-----:R-:W-:-:S06]  /*1620*/  IMAD.WIDE R206, R7, 0x4, R206 ;  /* 0x0000000407ce7825 */ /* 0x001fcc00078e02ce */
[----:B--2---:R-:W2:Y:S01]  /*1630*/  LDG.E R206, desc[UR42][R206.64] ;  /* 0x0000002acece7981 */ /* 0x004ea2000c1e1900 */
[----:B------:R-:W-:Y:S01]  /*1640*/  ISETP.NE.U32.AND P2, PT, RZ, UR4, PT ;  /* 0x00000004ff007c0c */ /* 0x000fe2000bf45070 */
[----:B-1-345:R-:W-:Y:S01]  /*1650*/  IMAD.MOV.U32 R15, RZ, RZ, RZ ;  /* 0x000000ffff0f7224 */ /* 0x03afe200078e00ff */
        /* <DEDUP_REMOVED lines=35> */
[----:B------:R-:W-:Y:S02]  /*1890*/  LEA.HI R205, R0, R3, RZ, 0x10 ;  /* 0x0000000300cd7211 */ /* 0x000fe400078f80ff */
        /* <DEDUP_REMOVED lines=11> */
.L_x_4857:
[----:B------:R-:W-:Y:S02]  /*1950*/  IMAD.U32 R40, RZ, RZ, UR5 ;  /* 0x00000005ff287e24 */ /* 0x000fe4000f8e00ff */
[----:B------:R-:W-:Y:S01]  /*1960*/  IMAD.U32 R24, RZ, RZ, UR4 ;  /* 0x00000004ff187e24 */ /* 0x000fe2000f8e00ff */
[----:B------:R-:W-:Y:S06]  /*1970*/  @!P2 BRA `(.L_x_4858) ;  /* 0x000000000010a947 */ /* 0x000fec0003800000 */
[----:B------:R-:W-:-:S04]  /*1980*/  IADD3 R6, P0, R207, UR8, RZ ;  /* 0x00000008cf067c10 */ /* 0x000fc8000ff1e0ff */
[----:B------:R-:W-:-:S05]  /*1990*/  IADD3.X R7, R208, UR9, RZ, P0, !PT ;  /* 0x00000009d0077c10 */ /* 0x000fca00087fe4ff */
[----:B------:R0:W5:Y:S01]  /*19a0*/  LDG.E R24, desc[UR42][R6.64] ;  /* 0x0000002a06187981 */ /* 0x000162000c1e1900 */
[----:B------:R-:W-:Y:S05]  /*19b0*/  BRA `(.L_x_4859) ;  /* 0x0000000000107947 */ /* 0x000fea0003800000 */
.L_x_4858:
[----:B------:R-:W-:Y:S05]  /*19c0*/  @!P0 BRA `(.L_x_4859) ;  /* 0x00000000000c8947 */ /* 0x000fea0003800000 */
[----:B------:R-:W2:Y:S04]  /*19d0*/  LDG.E R3, desc[UR42][R8.64] ;  /* 0x0000002a08037981 */ /* 0x000ea8000c1e1900 */
[----:B------:R-:W2:Y:S02]  /*19e0*/  LDG.E R24, desc[UR42][R8.64+0x4] ;  /* 0x0000042a08187981 */ /* 0x000ea4000c1e1900 */
[----:B--2---:R-:W-:-:S07]  /*19f0*/  IMAD.IADD R24, R24, 0x1, -R3 ;  /* 0x0000000118187824 */ /* 0x004fce00078e0a03 */
.L_x_4859:
[----:B------:R-:W-:Y:S01]  /*1a00*/  ULDC.64 UR4, c[0x0][0xa10] ;  /* 0x0002840000047ab9 */ /* 0x000fe20000000a00 */
[----:B------:R-:W1:Y:S01]  /*1a10*/  LDC R4, c[0x0][0x448] ;  /* 0x00011200ff047b82 */ /* 0x000e620000000800 */
[----:B------:R-:W-:-:S04]  /*1a20*/  ISETP.NE.U32.AND P0, PT, RZ, UR4, PT ;  /* 0x00000004ff007c0c */ /* 0x000fc8000bf05070 */
[----:B------:R-:W-:Y:S01]  /*1a30*/  ISETP.NE.AND.EX P0, PT, RZ, UR5, PT, P0 ;  /* 0x00000005ff007c0c */ /* 0x000fe2000bf05300 */
[----:B------:R-:W-:-:S12]  /*1a40*/  ULDC.64 UR4, c[0x0][0xa30] ;  /* 0x00028c0000047ab9 */ /* 0x000fd80000000a00 */
[----:B0-----:R-:W0:Y:S02]  /*1a50*/  @P0 LDC.64 R6, c[0x0][0xa10] ;  /* 0x00028400ff060b82 */ /* 0x001e240000000a00 */
[----:B0-----:R-:W-:-:S05]  /*1a60*/  @P0 IMAD.WIDE R6, R206, 0x4, R6 ;  /* 0x00000004ce060825 */ /* 0x001fca00078e0206 */
[----:B------:R-:W2:Y:S04]  /*1a70*/  @P0 LDG.E R0, desc[UR42][R6.64] ;  /* 0x0000002a06000981 */ /* 0x000ea8000c1e1900 */
[----:B------:R0:W2:Y:S01]  /*1a80*/  @P0 LDG.E R3, desc[UR42][R6.64+0x4] ;  /* 0x0000042a06030981 */ /* 0x0000a2000c1e1900 */
[----:B------:R-:W-:Y:S01]  /*1a90*/  ISETP.NE.U32.AND P1, PT, RZ, UR4, PT ;  /* 0x00000004ff007c0c */ /* 0x000fe2000bf25070 */
[----:B-----5:R-:W-:-:S03]  /*1aa0*/  IMAD.MOV.U32 R152, RZ, RZ, R24 ;  /* 0x000000ffff987224 */ /* 0x020fc600078e0018 */
[----:B------:R-:W-:-:S13]  /*1ab0*/  ISETP.NE.AND.EX P1, PT, RZ, UR5, PT, P1 ;  /* 0x00000005ff007c0c */ /* 0x000fda000bf25310 */
[----:B------:R-:W-:-:S04]  /*1ac0*/  @P1 IADD3 R8, P2, R207, UR4, RZ ;  /* 0x00000004cf081c10 */ /* 0x000fc8000ff5e0ff */
[----:B------:R-:W-:-:S05]  /*1ad0*/  @P1 IADD3.X R9, R208, UR5, RZ, P2, !PT ;  /* 0x00000005d0091c10 */ /* 0x000fca00097fe4ff */
[----:B------:R3:W5:Y:S01]  /*1ae0*/  @P1 LDG.E R152, desc[UR42][R8.64] ;  /* 0x0000002a08981981 */ /* 0x000762000c1e1900 */
[----:B-1----:R-:W-:Y:S01]  /*1af0*/  ISETP.NE.AND P1, PT, R4, 0x1, PT ;  /* 0x000000010400780c */ /* 0x002fe20003f25270 */
[----:B------:R-:W-:Y:S01]  /*1b00*/  IMAD.SHL.U32 R194, R5, 0x40, RZ ;  /* 0x0000004005c27824 */ /* 0x000fe200078e00ff */
[----:B------:R-:W-:Y:S01]  /*1b10*/  BSSY B0, `(.L_x_4860) ;  /* 0x0000035000007945 */ /* 0x000fe20003800000 */
[----:B------:R-:W-:Y:S01]  /*1b20*/  IMAD.IADD R15, R24, 0x1, -R15 ;  /* 0x00000001180f7824 */ /* 0x000fe200078e0a0f */
[----:B------:R-:W-:Y:S01]  /*1b30*/  LOP3.LUT R217, R205, 0xff, RZ, 0xc0, !PT ;  /* 0x000000ffcdd97812 */ /* 0x000fe200078ec0ff */
[----:B------:R-:W-:Y:S01]  /*1b40*/  VIADD R4, R194, 0x3f ;  /* 0x0000003fc2047836 */ /* 0x000fe20000000000 */
[----:B------:R-:W-:-:S07]  /*1b50*/  SHF.R.U32.HI R205, RZ, 0x10, R205 ;  /* 0x00000010ffcd7819 */ /* 0x000fce00000116cd */
[----:B------:R-:W1:Y:S08]  /*1b60*/  @P1 LDC R11, c[0x0][0x44c] ;  /* 0x00011300ff0b1b82 */ /* 0x000e700000000800 */
[----:B0-----:R-:W0:Y:S01]  /*1b70*/  @P1 LDC R7, c[0x0][0x450] ;  /* 0x00011400ff071b82 */ /* 0x001e220000000800 */
[----:B--2---:R-:W-:Y:S02]  /*1b80*/  @P0 IMAD.IADD R40, R3, 0x1, -R0 ;  /* 0x0000000103280824 */ /* 0x004fe400078e0a00 */
[----:B-1----:R-:W-:-:S04]  /*1b90*/  @P1 IMAD.HI.U32 R0, R4, R11, RZ ;  /* 0x0000000b04001227 */ /* 0x002fc800078e00ff */
[----:B------:R-:W-:Y:S01]  /*1ba0*/  IMAD.IADD R195, R15, 0x1, R40 ;  /* 0x000000010fc37824 */ /* 0x000fe200078e0228 */
[----:B0-----:R-:W-:-:S03]  /*1bb0*/  @P1 SHF.R.U32.HI R4, RZ, R7, R0 ;  /* 0x00000007ff041219 */ /* 0x001fc60000011600 */
[C---:B------:R-:W-:Y:S01]  /*1bc0*/  VIADD R0, R195.reuse, 0x3f ;  /* 0x0000003fc3007836 */ /* 0x040fe20000000000 */
[----:B------:R-:W-:-:S04]  /*1bd0*/  IADD3 R44, R195, 0x40, -R193 ;  /* 0x00000040c32c7810 */ /* 0x000fc80007ffe8c1 */
[----:B------:R-:W-:Y:S01]  /*1be0*/  SHF.R.S32.HI R3, RZ, 0x1f, R0 ;  /* 0x0000001fff037819 */ /* 0x000fe20000011400 */
[----:B------:R-:W-:-:S03]  /*1bf0*/  IMAD.IADD R4, R44, 0x1, R4 ;  /* 0x000000012c047824 */ /* 0x000fc600078e0204 */
[----:B------:R-:W-:Y:S02]  /*1c00*/  LEA.HI R3, R3, R0, RZ, 0x6 ;  /* 0x0000000003037211 */ /* 0x000fe400078f30ff */
[----:B------:R-:W-:Y:S02]  /*1c10*/  SHF.R.S32.HI R5, RZ, 0x1f, R4 ;  /* 0x0000001fff057819 */ /* 0x000fe40000011404 */
[----:B------:R-:W-:Y:S02]  /*1c20*/  SHF.R.S32.HI R43, RZ, 0x6, R3 ;  /* 0x00000006ff2b7819 */ /* 0x000fe40000011403 */
[----:B------:R-:W-:-:S04]  /*1c30*/  LEA.HI R5, R5, R4, RZ, 0x6 ;  /* 0x0000000405057211 */ /* 0x000fc800078f30ff */
[----:B------:R-:W-:-:S04]  /*1c40*/  SHF.R.S32.HI R0, RZ, 0x6, R5 ;  /* 0x00000006ff007819 */ /* 0x000fc80000011405 */
[----:B---3--:R-:W-:Y:S01]  /*1c50*/  VIMNMX R9, R43, R0, PT ;  /* 0x000000002b097248 */ /* 0x008fe20003fe0100 */
[----:B------:R-:W-:-:S03]  /*1c60*/  IMAD.MOV.U32 R0, RZ, RZ, RZ ;  /* 0x000000ffff007224 */ /* 0x000fc600078e00ff */
[----:B------:R-:W-:-:S13]  /*1c70*/  ISETP.GE.AND P0, PT, R9, 0x1, PT ;  /* 0x000000010900780c */ /* 0x000fda0003f06270 */
        /* <DEDUP_REMOVED lines=30> */
.L_x_4861:
[----:B------:R-:W-:Y:S05]  /*1e60*/  BSYNC B0 ;  /* 0x0000000000007941 */ /* 0x000fea0003800000 */
.L_x_4860:
        /* <DEDUP_REMOVED lines=36> */
.L_x_4864:
[----:B------:R-:W-:Y:S05]  /*20b0*/  BSYNC B6 ;  /* 0x0000000000067941 */ /* 0x000fea0003800000 */
.L_x_4863:
        /* <DEDUP_REMOVED lines=20> */
.L_x_4866:
[----:B------:R-:W-:Y:S05]  /*2200*/  BSYNC B6 ;  /* 0x0000000000067941 */ /* 0x000fea0003800000 */
.L_x_4865:
[----:B------:R-:W-:Y:S01]  /*2210*/  ULDC.64 UR4, c[0x0][0x9f8] ;  /* 0x00027e0000047ab9 */ /* 0x000fe20000000a00 */
[----:B------:R-:W-:Y:S01]  /*2220*/  IMAD.MOV.U32 R0, RZ, RZ, R206 ;  /* 0x000000ffff007224 */ /* 0x000fe200078e00ce */
[----:B------:R-:W-:Y:S01]  /*2230*/  ISETP.NE.U32.AND P0, PT, RZ, UR4, PT ;  /* 0x00000004ff007c0c */ /* 0x000fe2000bf05070 */
[----:B------:R-:W0:Y:S01]  /*2240*/  LDC.64 R6, c[0x0][0x300] ;  /* 0x0000c000ff067b82 */ /* 0x000e220000000a00 */
[----:B------:R-:W-:Y:S01]  /*2250*/  IMAD.IADD R38, R25, 0x1, R24 ;  /* 0x0000000119267824 */ /* 0x000fe200078e0218 */
[----:B------:R-:W-:Y:S01]  /*2260*/  ULDC.64 UR6, c[0x0][0xa08] ;  /* 0x0002820000067ab9 */ /* 0x000fe20000000a00 */
[----:B------:R-:W-:-:S05]  /*2270*/  ISETP.NE.AND.EX P0, PT, RZ, UR5, PT, P0 ;  /* 0x00000005ff007c0c */ /* 0x000fca000bf05300 */
[----:B------:R-:W1:Y:S08]  /*2280*/  LDC.64 R4, c[0x0][0x3f8] ;  /* 0x0000fe00ff047b82 */ /* 0x000e700000000a00 */
[----:B------:R-:W-:Y:S01]  /*2290*/  @P0 IADD3 R10, P1, R207, UR4, RZ ;  /* 0x00000004cf0a0c10 */ /* 0x000fe2000ff3e0ff */
[----:B------:R-:W2:Y:S03]  /*22a0*/  LDC R15, c[0x0][0x3f4] ;  /* 0x0000fd00ff0f7b82 */ /* 0x000ea60000000800 */
[----:B------:R-:W-:Y:S01]  /*22b0*/  @P0 IADD3.X R11, R208, UR5, RZ, P1, !PT ;  /* 0x00000005d00b0c10 */ /* 0x000fe20008ffe4ff */
[----:B------:R-:W-:-:S04]  /*22c0*/  ULDC.64 UR4, c[0x0][0x308] ;  /* 0x0000c20000047ab9 */ /* 0x000fc80000000a00 */
[----:B------:R3:W4:Y:S01]  /*22d0*/  @P0 LDG.E R0, desc[UR42][R10.64] ;  /* 0x0000002a0a000981 */ /* 0x000722000c1e1900 */
[----:B------:R-:W-:Y:S01]  /*22e0*/  SHF.R.S32.HI R12, RZ, 0x1f, R38 ;  /* 0x0000001fff0c7819 */ /* 0x000fe20000011426 */
[-C--:B0-----:R-:W-:Y:S01]  /*22f0*/  IMAD.WIDE.U32 R8, R38, R6.reuse, RZ ;  /* 0x0000000626087225 */ /* 0x081fe200078e00ff */
[----:B------:R-:W-:Y:S01]  /*2300*/  ISETP.NE.U32.AND P0, PT, RZ, UR6, PT ;  /* 0x00000006ff007c0c */ /* 0x000fe2000bf05070 */
[----:B------:R-:W0:Y:S01]  /*2310*/  LDC.64 R56, c[0x0][0x408] ;  /* 0x00010200ff387b82 */ /* 0x000e220000000a00 */
[----:B------:R-:W-:Y:S01]  /*2320*/  SHF.R.S32.HI R17, RZ, 0x1f, R16 ;  /* 0x0000001fff117819 */ /* 0x000fe20000011410 */
[-C--:B------:R-:W-:Y:S01]  /*2330*/  IMAD R3, R12, R6.reuse, RZ ;  /* 0x000000060c037224 */ /* 0x080fe200078e02ff */
[----:B------:R-:W-:Y:S01]  /*2340*/  ISETP.NE.AND.EX P0, PT, RZ, UR7, PT, P0 ;  /* 0x00000007ff007c0c */ /* 0x000fe2000bf05300 */
[----:B------:R-:W0:Y:S01]  /*2350*/  S2R R53, SR_TID.X ;  /* 0x0000000000357919 */ /* 0x000e220000002100 */
[----:B------:R-:W-:Y:S01]  /*2360*/  SHF.R.S32.HI R73, RZ, 0x1f, R23 ;  /* 0x0000001fff497819 */ /* 0x000fe20000011417 */
[----:B------:R-:W-:Y:S01]  /*2370*/  IMAD R3, R38, R7, R3 ;  /* 0x0000000726037224 */ /* 0x000fe200078e0203 */
[----:B------:R-:W-:Y:S01]  /*2380*/  SHF.R.S32.HI R187, RZ, 0x1f, R186 ;  /* 0x0000001fffbb7819 */ /* 0x000fe200000114ba */
[----:B------:R-:W-:Y:S01]  /*2390*/  IMAD.SHL.U32 R58, R190, 0x40, RZ ;  /* 0x00000040be3a7824 */ /* 0x000fe200078e00ff */
[----:B------:R-:W-:Y:S01]  /*23a0*/  SHF.L.U64.HI R62, R6, 0x6, R7 ;  /* 0x00000006063e7819 */ /* 0x000fe20000010207 */
[----:B------:R-:W-:Y:S01]  /*23b0*/  IMAD.IADD R9, R9, 0x1, R3 ;  /* 0x0000000109097824 */ /* 0x000fe200078e0203 */
[----:B-1----:R-:W-:Y:S01]  /*23c0*/  SHF.L.U64.HI R60, R4, 0x6, R5 ;  /* 0x00000006043c7819 */ /* 0x002fe20000010205 */
[----:B------:R-:W-:Y:S01]  /*23d0*/  IMAD R14, R73, R6, RZ ;  /* 0x00000006490e7224 */ /* 0x000fe200078e02ff */
[----:B--2---:R-:W-:Y:S01]  /*23e0*/  ISETP.GE.AND P2, PT, R16, R15, PT ;  /* 0x0000000f1000720c */ /* 0x004fe20003f46270 */
[----:B------:R-:W-:Y:S01]  /*23f0*/  IMAD.WIDE.U32 R20, R204, UR4, R8 ;  /* 0x00000004cc147c25 */ /* 0x000fe2000f8e0008 */
[----:B------:R-:W-:-:S02]  /*2400*/  LOP3.LUT R58, R58, 0x1c0, RZ, 0xc0, !PT ;  /* 0x000001c03a3a7812 */ /* 0x000fc400078ec0ff */
[----:B------:R-:W-:Y:S01]  /*2410*/  P2R R74, PR, RZ, 0x4 ;  /* 0x00000004ff4a7803 */ /* 0x000fe20000000000 */
[C---:B------:R-:W-:Y:S01]  /*2420*/  IMAD R21, R204.reuse, UR5, R21 ;  /* 0x00000005cc157c24 */ /* 0x040fe2000f8e0215 */
[----:B------:R-:W-:Y:S01]  /*2430*/  ULDC.64 UR4, c[0x0][0x330] ;  /* 0x0000cc0000047ab9 */ /* 0x000fe20000000a00 */
[----:B------:R-:W-:Y:S01]  /*2440*/  IMAD R8, R73, R4, RZ ;  /* 0x0000000449087224 */ /* 0x000fe200078e02ff */
[----:B------:R-:W-:Y:S01]  /*2450*/  SHF.R.U32.HI R54, RZ, 0x3, R58 ;  /* 0x00000003ff367819 */ /* 0x000fe2000001163a */
[----:B------:R-:W-:-:S04]  /*2460*/  IMAD.WIDE.U32 R28, R204, UR4, R16 ;  /* 0x00000004cc1c7c25 */ /* 0x000fc8000f8e0010 */
[----:B------:R-:W-:Y:S01]  /*2470*/  IMAD R29, R204, UR5, R29 ;  /* 0x00000005cc1d7c24 */ /* 0x000fe2000f8e021d */
[----:B------:R-:W-:Y:S01]  /*2480*/  ULDC.64 UR4, c[0x0][0x310] ;  /* 0x0000c40000047ab9 */ /* 0x000fe20000000a00 */
[C---:B---3--:R-:W-:Y:S02]  /*2490*/  IMAD R11, R23.reuse, R5, R8 ;  /* 0x00000005170b7224 */ /* 0x048fe400078e0208 */
[----:B------:R-:W-:-:S04]  /*24a0*/  IMAD.WIDE.U32 R8, R23, R6, R16 ;  /* 0x0000000617087225 */ /* 0x000fc800078e0010 */
[C---:B------:R-:W-:Y:S02]  /*24b0*/  IMAD R14, R23.reuse, R7, R14 ;  /* 0x00000007170e7224 */ /* 0x040fe400078e020e */
[----:B0-----:R-:W-:Y:S01]  /*24c0*/  IMAD.WIDE.U32 R34, R23, R56, R186 ;  /* 0x0000003817227225 */ /* 0x001fe200078e00ba */
[----:B------:R-:W-:-:S03]  /*24d0*/  LEA.HI R53, R53, 0x8, RZ, 0x19 ;  /* 0x0000000835357811 */ /* 0x000fc600078fc8ff */
[----:B------:R-:W-:-:S04]  /*24e0*/  IMAD.WIDE.U32 R36, R23, R56, R16 ;  /* 0x0000003817247225 */ /* 0x000fc800078e0010 */
[----:B------:R-:W-:-:S04]  /*24f0*/  IMAD.WIDE.U32 R30, R23, R4, R186 ;  /* 0x00000004171e7225 */ /* 0x000fc800078e00ba */
[----:B------:R-:W-:-:S04]  /*2500*/  IMAD.WIDE.U32 R32, R23, R4, R16 ;  /* 0x0000000417207225 */ /* 0x000fc800078e0010 */
[----:B------:R-:W-:Y:S02]  /*2510*/  IMAD.IADD R31, R31, 0x1, R11 ;  /* 0x000000011f1f7824 */ /* 0x000fe400078e020b */
[----:B------:R-:W-:Y:S02]  /*2520*/  IMAD.IADD R33, R11, 0x1, R33 ;  /* 0x000000010b217824 */ /* 0x000fe400078e0221 */
[----:B-----5:R-:W-:-:S04]  /*2530*/  IMAD.WIDE.U32 R30, R152, R4, R30 ;  /* 0x00000004981e7225 */ /* 0x020fc800078e001e */
[----:B------:R-:W-:Y:S02]  /*2540*/  VIADD R55, R16, 0x20 ;  /* 0x0000002010377836 */ /* 0x000fe40000000000 */
[----:B------:R-:W-:-:S04]  /*2550*/  IMAD.WIDE.U32 R32, R152, R4, R32 ;  /* 0x0000000498207225 */ /* 0x000fc800078e0020 */
[----:B------:R-:W-:Y:S02]  /*2560*/  IMAD.SHL.U32 R61, R6, 0x40, RZ ;  /* 0x00000040063d7824 */ /* 0x000fe400078e00ff */
[----:B------:R-:W-:Y:S02]  /*2570*/  IMAD.SHL.U32 R59, R4, 0x40, RZ ;  /* 0x00000040043b7824 */ /* 0x000fe400078e00ff */
[----:B------:R-:W-:Y:S01]  /*2580*/  IMAD.SHL.U32 R52, R15, 0x2, RZ ;  /* 0x000000020f347824 */ /* 0x000fe200078e00ff */
[----:B----4-:R-:W-:-:S04]  /*2590*/  SHF.R.S32.HI R3, RZ, 0x1f, R0 ;  /* 0x0000001fff037819 */ /* 0x010fc80000011400 */
[----:B------:R-:W-:Y:S02]  /*25a0*/  SEL R10, R3, RZ, !P0 ;  /* 0x000000ff030a7207 */ /* 0x000fe40004000000 */
[----:B------:R-:W-:-:S03]  /*25b0*/  SEL R3, R0, RZ, !P0 ;  /* 0x000000ff00037207 */ /* 0x000fc60004000000 */
[----:B------:R-:W-:Y:S02]  /*25c0*/  IMAD R0, R10, UR4, RZ ;  /* 0x000000040a007c24 */ /* 0x000fe4000f8e02ff */
[----:B------:R-:W-:-:S04]  /*25d0*/  IMAD.WIDE.U32 R20, R3, UR4, R20 ;  /* 0x0000000403147c25 */ /* 0x000fc8000f8e0014 */
[----:B------:R-:W-:Y:S01]  /*25e0*/  IMAD R65, R3, UR5, R0 ;  /* 0x0000000503417c24 */ /* 0x000fe2000f8e0200 */
[----:B------:R-:W-:Y:S01]  /*25f0*/  ULDC.64 UR4, c[0x0][0x338] ;  /* 0x0000ce0000047ab9 */ /* 0x000fe20000000a00 */
[----:B------:R-:W-:Y:S01]  /*2600*/  IADD3 R72, P0, R20, R8, RZ ;  /* 0x0000000814487210 */ /* 0x000fe20007f1e0ff */
[----:B------:R-:W-:Y:S02]  /*2610*/  IMAD R10, R10, UR4, RZ ;  /* 0x000000040a0a7c24 */ /* 0x000fe4000f8e02ff */
[----:B------:R-:W-:Y:S02]  /*2620*/  IMAD.IADD R65, R21, 0x1, R65 ;  /* 0x0000000115417824 */ /* 0x000fe400078e0241 */
[----:B------:R-:W-:Y:S01]  /*2630*/  IMAD.WIDE.U32 R28, R3, UR4, R28 ;  /* 0x00000004031c7c25 */ /* 0x000fe2000f8e001c */
[----:B------:R-:W-:Y:S02]  /*2640*/  ULDC UR4, c[0x0][0x2f4] ;  /* 0x0000bd0000047ab9 */ /* 0x000fe40000000800 */
[----:B------:R-:W-:Y:S01]  /*2650*/  IADD3.X R64, R65, R9, R14, P0, !PT ;  /* 0x0000000941407210 */ /* 0x000fe200007fe40e */
[----:B------:R-:W-:Y:S01]  /*2660*/  IMAD R13, R3, UR5, R10 ;  /* 0x00000005030d7c24 */ /* 0x000fe2000f8e020a */
[----:B------:R-:W-:Y:S01]  /*2670*/  SEL R3, R15, RZ, P2 ;  /* 0x000000ff0f037207 */ /* 0x000fe20001000000 */
[----:B------:R-:W-:Y:S01]  /*2680*/  IMAD R0, R73, R56, RZ ;  /* 0x0000003849007224 */ /* 0x000fe200078e02ff */
[----:B------:R-:W-:-:S02]  /*2690*/  IADD3 R38, P2, R23, R38, RZ ;  /* 0x0000002617267210 */ /* 0x000fc40007f5e0ff */
[C---:B------:R-:W-:Y:S01]  /*26a0*/  ISETP.GE.AND P0, PT, R16.reuse, UR4, PT ;  /* 0x0000000410007c0c */ /* 0x040fe2000bf06270 */
[----:B------:R-:W-:Y:S01]  /*26b0*/  IMAD R9, R23, R57, R0 ;  /* 0x0000003917097224 */ /* 0x000fe200078e0200 */
[----:B------:R-:W-:Y:S01]  /*26c0*/  ISETP.GE.AND P1, PT, R55, UR4, PT ;  /* 0x0000000437007c0c */ /* 0x000fe2000bf26270 */
[----:B------:R-:W-:Y:S02]  /*26d0*/  IMAD.IADD R3, R16, 0x1, R3 ;  /* 0x0000000110037824 */ /* 0x000fe400078e0203 */
[----:B------:R-:W-:Y:S02]  /*26e0*/  IMAD.IADD R35, R35, 0x1, R9 ;  /* 0x0000000123237824 */ /* 0x000fe400078e0209 */
[----:B------:R-:W-:Y:S01]  /*26f0*/  IMAD.IADD R37, R9, 0x1, R37 ;  /* 0x0000000109257824 */ /* 0x000fe200078e0225 */
[----:B------:R-:W-:Y:S01]  /*2700*/  SHF.R.S32.HI R9, RZ, 0x1f, R152 ;  /* 0x0000001fff097819 */ /* 0x000fe20000011498 */
[----:B------:R-:W-:Y:S01]  /*2710*/  IMAD.WIDE.U32 R34, R152, R56, R34 ;  /* 0x0000003898227225 */ /* 0x000fe200078e0022 */
[----:B------:R-:W-:-:S03]  /*2720*/  SHF.R.S32.HI R0, RZ, 0x1f, R3 ;  /* 0x0000001fff007819 */ /* 0x000fc60000011403 */
[----:B------:R-:W-:Y:S01]  /*2730*/  IMAD.WIDE.U32 R36, R152, R56, R36 ;  /* 0x0000003898247225 */ /* 0x000fe200078e0024 */
[----:B------:R-:W-:Y:S02]  /*2740*/  LEA.HI R63, R0, R3, RZ, 0x3 ;  /* 0x00000003003f7211 */ /* 0x000fe400078f18ff */
[----:B------:R-:W-:Y:S01]  /*2750*/  LOP3.LUT R3, R58, 0x18, R16, 0xf8, !PT ;  /* 0x000000183a037812 */ /* 0x000fe200078ef810 */
[----:B------:R-:W-:Y:S01]  /*2760*/  IMAD R0, R9, R4, RZ ;  /* 0x0000000409007224 */ /* 0x000fe200078e02ff */
[----:B------:R-:W-:Y:S01]  /*2770*/  LOP3.LUT R48, R63, 0xfffffff8, RZ, 0xc0, !PT ;  /* 0xfffffff83f307812 */ /* 0x000fe200078ec0ff */
[----:B------:R-:W-:Y:S02]  /*2780*/  IMAD R9, R9, R56, RZ ;  /* 0x0000003809097224 */ /* 0x000fe400078e02ff */
[C---:B------:R-:W-:Y:S01]  /*2790*/  IMAD R49, R152.reuse, R5, R0 ;  /* 0x0000000598317224 */ /* 0x040fe200078e0200 */
[-C--:B------:R-:W-:Y:S01]  /*27a0*/  LOP3.LUT R0, R3, R54.reuse, RZ, 0x3c, !PT ;  /* 0x0000003603007212 */ /* 0x080fe200078e3cff */
[----:B------:R-:W-:Y:S01]  /*27b0*/  IMAD R9, R152, R57, R9 ;  /* 0x0000003998097224 */ /* 0x000fe200078e0209 */
[----:B------:R-:W-:Y:S01]  /*27c0*/  LOP3.LUT R3, R58, 0x38, R63, 0xf8, !PT ;  /* 0x000000383a037812 */ /* 0x000fe200078ef83f */
[----:B------:R-:W-:Y:S01]  /*27d0*/  IMAD.IADD R50, R31, 0x1, R49 ;  /* 0x000000011f327824 */ /* 0x000fe200078e0231 */
[C---:B------:R-:W-:Y:S01]  /*27e0*/  SHF.L.U64.HI R57, R56.reuse, 0x6, R57 ;  /* 0x0000000638397819 */ /* 0x040fe20000010239 */
[----:B------:R-:W-:Y:S01]  /*27f0*/  IMAD R51, R201, 0x200, R0 ;  /* 0x00000200c9337824 */ /* 0x000fe200078e0200 */
[----:B------:R-:W-:Y:S01]  /*2800*/  LOP3.LUT R0, R3, R54, RZ, 0x3c, !PT ;  /* 0x0000003603007212 */ /* 0x000fe200078e3cff */
[----:B------:R-:W-:Y:S01]  /*2810*/  IMAD.SHL.U32 R56, R56, 0x40, RZ ;  /* 0x0000004038387824 */ /* 0x000fe200078e00ff */
[----:B------:R-:W-:Y:S01]  /*2820*/  SHF.R.S32.HI R45, RZ, 0x1f, R48 ;  /* 0x0000001fff2d7819 */ /* 0x000fe20000011430 */
[----:B------:R-:W-:-:S02]  /*2830*/  IMAD.X R39, R12, 0x1, R73, P2 ;  /* 0x000000010c277824 */ /* 0x000fc400010e0649 */
[----:B------:R-:W-:Y:S02]  /*2840*/  IMAD R3, R201, 0x200, R0 ;  /* 0x00000200c9037824 */ /* 0x000fe400078e0200 */
[----:B------:R-:W-:Y:S02]  /*2850*/  IMAD.IADD R49, R49, 0x1, R33 ;  /* 0x0000000131317824 */ /* 0x000fe400078e0221 */
[----:B------:R-:W-:Y:S02]  /*2860*/  IMAD.IADD R47, R35, 0x1, R9 ;  /* 0x00000001232f7824 */ /* 0x000fe400078e0209 */
[----:B------:R-:W-:Y:S02]  /*2870*/  IMAD.IADD R46, R9, 0x1, R37 ;  /* 0x00000001092e7824 */ /* 0x000fe400078e0225 */
[----:B------:R-:W-:-:S07]  /*2880*/  IMAD.IADD R0, R29, 0x1, R13 ;  /* 0x000000011d007824 */ /* 0x000fce00078e020d */
.L_x_4896:
        /* <DEDUP_REMOVED lines=36> */
[----:B------:R-:W-:Y:S01]  /*2ad0*/  IMAD.MOV.U32 R6, RZ, RZ, R34 ;  /* 0x000000ffff067224 */ /* 0x000fe200078e0022 */
[----:B------:R-:W-:Y:S01]  /*2ae0*/  ULDC.64 UR4, c[0x0][0x3e8] ;  /* 0x0000fa0000047ab9 */ /* 0x000fe20000000a00 */
[----:B------:R-:W-:Y:S01]  /*2af0*/  IMAD.MOV.U32 R7, RZ, RZ, R47 ;  /* 0x000000ffff077224 */ /* 0x000fe200078e002f */
[----:B------:R-:W-:Y:S01]  /*2b00*/  ULDC.64 UR6, c[0x0][0x400] ;  /* 0x0001000000067ab9 */ /* 0x000fe20000000a00 */
[----:B------:R-:W-:Y:S02]  /*2b10*/  IMAD R5, R57, R41, RZ ;  /* 0x0000002939057224 */ /* 0x000fe400078e02ff */
[----:B------:R-:W-:Y:S01]  /*2b20*/  IMAD.WIDE.U32 R8, R41, R56, R6 ;  /* 0x0000003829087225 */ /* 0x000fe200078e0006 */
[----:B------:R-:W-:-:S03]  /*2b30*/  IADD3 R7, P3, R30, R4, RZ ;  /* 0x000000041e077210 */ /* 0x000fc60007f7e0ff */
[----:B------:R-:W-:Y:S01]  /*2b40*/  IMAD R5, R69, R56, R5 ;  /* 0x0000003845057224 */ /* 0x000fe200078e0205 */
[----:B------:R-:W-:Y:S01]  /*2b50*/  LEA R4, P5, R8, UR6, 0x1 ;  /* 0x0000000608047c11 */ /* 0x000fe2000f8a08ff */
[----:B------:R-:W-:Y:S01]  /*2b60*/  IMAD.X R10, R70, 0x1, R50, P3 ;  /* 0x00000001460a7824 */ /* 0x000fe200018e0632 */
[----:B------:R-:W-:Y:S01]  /*2b70*/  LEA R6, P3, R7, UR4, 0x1 ;  /* 0x0000000407067c11 */ /* 0x000fe2000f8608ff */
[----:B------:R-:W-:-:S03]  /*2b80*/  IMAD.IADD R5, R9, 0x1, R5 ;  /* 0x0000000109057824 */ /* 0x000fc600078e0205 */
[----:B------:R-:W-:Y:S02]  /*2b90*/  LEA.HI.X R7, R7, UR5, R10, 0x1, P3 ;  /* 0x0000000507077c11 */ /* 0x000fe400098f0c0a */
[----:B------:R-:W-:Y:S02]  /*2ba0*/  CS2R R10, SRZ ;  /* 0x00000000000a7805 */ /* 0x000fe4000001ff00 */
[----:B------:R-:W-:Y:S02]  /*2bb0*/  LEA.HI.X R5, R8, UR7, R5, 0x1, P5 ;  /* 0x0000000708057c11 */ /* 0x000fe4000a8f0c05 */
[----:B------:R-:W-:Y:S02]  /*2bc0*/  CS2R R8, SRZ ;  /* 0x0000000000087805 */ /* 0x000fe4000001ff00 */
[-C--:B------:R-:W-:Y:S02]  /*2bd0*/  ISETP.GE.AND P5, PT, R186, R27.reuse, PT ;  /* 0x0000001bba00720c */ /* 0x080fe40003fa6270 */
[----:B------:R-:W-:-:S11]  /*2be0*/  ISETP.GE.AND P3, PT, R191, R27, PT ;  /* 0x0000001bbf00720c */ /* 0x000fd60003f66270 */
[----:B------:R0:W5:Y:S04]  /*2bf0*/  @!P5 LDG.E.64 R14, desc[UR42][R6.64] ;  /* 0x0000002a060ed981 */ /* 0x000168000c1e1b00 */
[----:B------:R0:W5:Y:S04]  /*2c00*/  @!P3 LDG.E.64 R8, desc[UR42][R6.64+0x20] ;  /* 0x0000202a0608b981 */ /* 0x000168000c1e1b00 */
[----:B------:R0:W5:Y:S04]  /*2c10*/  @!P5 LDG.E.64 R24, desc[UR42][R4.64] ;  /* 0x0000002a0418d981 */ /* 0x000168000c1e1b00 */
[----:B------:R0:W5:Y:S02]  /*2c20*/  @!P3 LDG.E.64 R10, desc[UR42][R4.64+0x20] ;  /* 0x0000202a040ab981 */ /* 0x000164000c1e1b00 */
.L_x_4871:
[----:B------:R-:W-:Y:S05]  /*2c30*/  BSYNC B1 ;  /* 0x0000000000017941 */ /* 0x000fea0003800000 */
.L_x_4870:
        /* <DEDUP_REMOVED lines=16> */
.L_x_4872:
[----:B------:R-:W-:Y:S01]  /*2d40*/  IMAD R75, R184, 0x8, R2 ;  /* 0x00000008b84b7824 */ /* 0x000fe200078e0202 */
[----:B------:R-:W-:Y:S01]  /*2d50*/  SHF.L.U32 R78, R185, 0x1f, RZ ;  /* 0x0000001fb94e7819 */ /* 0x000fe200000006ff */
[----:B------:R-:W-:Y:S03]  /*2d60*/  BSSY B1, `(.L_x_4873) ;  /* 0x0000003000017945 */ /* 0x000fe60003800000 */
[----:B------:R-:W0:Y:S02]  /*2d70*/  SYNCS.PHASECHK.TRANS64.TRYWAIT P5, [R75+URZ+0x28c90], R78 ;  /* 0x028c904e4b0075a7 */ /* 0x000e2400080a017f */
[----:B0-----:R-:W-:Y:S05]  /*2d80*/  @!P5 BRA `(.L_x_4874) ;  /* 0x000001c00074d947 */ /* 0x001fea0003800000 */
.L_x_5192:
[----:B------:R-:W-:Y:S05]  /*2d90*/  BSYNC B1 ;  /* 0x0000000000017941 */ /* 0x000fea0003800000 */
.L_x_4873:
        /* <DEDUP_REMOVED lines=48> */
.L_x_4879:
[----:B------:R-:W-:Y:S05]  /*30a0*/  BSYNC B2 ;  /* 0x0000000000027941 */ /* 0x000fea0003800000 */
.L_x_4878:
[----:B--2---:R1:W-:Y:S02]  /*30b0*/  STG.E.128 desc[UR42][R12.64], R4 ;  /* 0x000000040c007986 */ /* 0x0043e4000c101d2a */
.L_x_4877:
[----:B------:R-:W-:Y:S05]  /*30c0*/  BSYNC B1 ;  /* 0x0000000000017941 */ /* 0x000fea0003800000 */
.L_x_4876:
        /* <DEDUP_REMOVED lines=51> */
.L_x_4881:
[----:B------:R-:W-:Y:S05]  /*3400*/  BSYNC B1 ;  /* 0x0000000000017941 */ /* 0x000fea0003800000 */
.L_x_4880:
[----:B-1----:R2:W-:Y:S01]  /*3410*/  STG.E.128 desc[UR42][R12.64+0x40], R4 ;  /* 0x000040040c007986 */ /* 0x0025e2000c101d2a */
[----:B------:R-:W-:Y:S05]  /*3420*/  BRA `(.L_x_4875) ;  /* 0x0000000c001c7947 */ /* 0x000fea0003800000 */
.L_x_4869:
        /* <DEDUP_REMOVED lines=42> */
.L_x_4882:
[----:B------:R-:W-:Y:S01]  /*36d0*/  IMAD R75, R184, 0x8, R2 ;  /* 0x00000008b84b7824 */ /* 0x000fe200078e0202 */
[----:B------:R-:W-:Y:S01]  /*36e0*/  SHF.L.U32 R78, R185, 0x1f, RZ ;  /* 0x0000001fb94e7819 */ /* 0x000fe200000006ff */
[----:B------:R-:W-:Y:S03]  /*36f0*/  BSSY B1, `(.L_x_4883) ;  /* 0x0000003000017945 */ /* 0x000fe60003800000 */
[----:B------:R-:W0:Y:S02]  /*3700*/  SYNCS.PHASECHK.TRANS64.TRYWAIT P5, [R75+URZ+0x28c90], R78 ;  /* 0x028c904e4b0075a7 */ /* 0x000e2400080a017f */
[----:B0-----:R-:W-:Y:S05]  /*3710*/  @!P5 BRA `(.L_x_4884) ;  /* 0x000001b80024d947 */ /* 0x001fea0003800000 */
.L_x_5193:
[----:B------:R-:W-:Y:S05]  /*3720*/  BSYNC B1 ;  /* 0x0000000000017941 */ /* 0x000fea0003800000 */
.L_x_4883:
        /* <DEDUP_REMOVED lines=115> */
.L_x_4886:
[----:B------:R-:W-:Y:S05]  /*3e60*/  BSYNC B1 ;  /* 0x0000000000017941 */ /* 0x000fea0003800000 */
.L_x_4885:
        /* <DEDUP_REMOVED lines=10> */
.L_x_4868:
[----:B------:R-:W-:-:S06]  /*3f10*/  UISETP.NE.AND UP0, UPT, UR37, 0x3, UPT ;  /* 0x000000032500788c */ /* 0x000fcc000bf05270 */
[----:B------:R-:W-:-:S13]  /*3f20*/  PLOP3.LUT P3, PT, PT, PT, UP0, 0x80, 0x0 ;  /* 0x000000000000781c */ /* 0x000fda0003f6f008 */
[----:B------:R-:W-:Y:S05]  /*3f30*/  @!P3 BRA `(.L_x_4887) ;  /* 0x000000000004b947 */ /* 0x000fea0003800000 */
[----:B------:R-:W-:Y:S01]  /*3f40*/  BPT.TRAP 0x1 ;  /* 0x000000040000795c */ /* 0x000fe20000300000 */
.L_x_4887:
        /* <DEDUP_REMOVED lines=8> */
.L_x_5194:
[----:B------:R-:W-:Y:S05]  /*3fd0*/  BSYNC B1 ;  /* 0x0000000000017941 */ /* 0x000fea0003800000 */
.L_x_4888:
        /* <DEDUP_REMOVED lines=12> */
.L_x_4875:
[----:B------:R-:W-:Y:S05]  /*40a0*/  BSYNC B0 ;  /* 0x0000000000007941 */ /* 0x000fea0003800000 */
.L_x_4867:
        /* <DEDUP_REMOVED lines=17> */
.L_x_4891:
[----:B------:R-:W-:Y:S05]  /*41c0*/  BSYNC B0 ;  /* 0x0000000000007941 */ /* 0x000fea0003800000 */
.L_x_4890:
[----:B------:R-:W2:Y:S01]  /*41d0*/  SYNCS.PHASECHK.TRANS64.TRYWAIT P5, [R75+URZ+0x28cb0], R78 ;  /* 0x028cb04e4b0075a7 */ /* 0x000ea200080a017f */
[----:B------:R-:W-:Y:S01]  /*41e0*/  BSSY B0, `(.L_x_4892) ;  /* 0x0000003000007945 */ /* 0x000fe20003800000 */
[----:B------:R-:W-:-:S03]  /*41f0*/  ISETP.GE.AND P3, PT, R23, R76, PT ;  /* 0x0000004c1700720c */ /* 0x000fc60003f66270 */
[----:B--2---:R-:W-:Y:S10]  /*4200*/  @!P5 BRA `(.L_x_4893) ;  /* 0x000001ac0090d947 */ /* 0x004ff40003800000 */
.L_x_5195:
[----:B------:R-:W-:Y:S05]  /*4210*/  BSYNC B0 ;  /* 0x0000000000007941 */ /* 0x000fea0003800000 */
.L_x_4892:
        /* <DEDUP_REMOVED lines=20> */
[----:B----4-:R-:W-:Y:S01]  /*4360*/  IMAD R25, R9, 0x2, R2 ;  /* 0x0000000209197824 */ /* 0x010fe200078e0202 */
[----:B------:R-:W-:Y:S01]  /*4370*/  ISETP.GE.AND P3, PT, R6, UR4, PT ;  /* 0x0000000406007c0c */ /* 0x000fe2000bf66270 */
[----:B------:R-:W-:-:S02]  /*4380*/  VIADD R14, R16, 0x80 ;  /* 0x00000080100e7836 */ /* 0x000fc40000000000 */
[----:B------:R-:W-:-:S08]  /*4390*/  VIADD R24, R16, 0xc0 ;  /* 0x000000c010187836 */ /* 0x000fd00000000000 */
[----:B------:R-:W1:Y:S04]  /*43a0*/  @!P5 LDS.128 R4, [R25+0x400] ;  /* 0x000400001904d984 */ /* 0x000e680000000c00 */
[----:B------:R-:W3:Y:S04]  /*43b0*/  @!P3 LDS.128 R8, [R25+0x2400] ;  /* 0x002400001908b984 */ /* 0x000ee80000000c00 */
[----:B-1----:R-:W-:Y:S01]  /*43c0*/  @!P5 STG.E.128 desc[UR42][R12.64], R4 ;  /* 0x000000040c00d986 */ /* 0x002fe2000c101d2a */
[----:B------:R-:W-:Y:S01]  /*43d0*/  ISETP.GE.AND P5, PT, R14, UR4, PT ;  /* 0x000000040e007c0c */ /* 0x000fe2000bfa6270 */
[----:B------:R-:W-:-:S02]  /*43e0*/  VIADD R14, R16, 0x100 ;  /* 0x00000100100e7836 */ /* 0x000fc40000000000 */
[----:B---3--:R-:W-:Y:S01]  /*43f0*/  @!P3 STG.E.128 desc[UR42][R12.64+0x80], R8 ;  /* 0x000080080c00b986 */ /* 0x008fe2000c101d2a */
[----:B------:R-:W-:Y:S01]  /*4400*/  ISETP.GE.AND P3, PT, R24, UR4, PT ;  /* 0x0000000418007c0c */ /* 0x000fe2000bf66270 */
        /* <DEDUP_REMOVED lines=16> */
[----:B------:R-:W-:Y:S02]  /*4510*/  IMAD R24, R15, 0x2, R2 ;  /* 0x000000020f187824 */ /* 0x000fe400078e0202 */
[----:B------:R-:W-:-:S06]  /*4520*/  VIADD R15, R16, 0xe0 ;  /* 0x000000e0100f7836 */ /* 0x000fcc0000000000 */
[----:B------:R-:W1:Y:S04]  /*4530*/  @!P5 LDS.128 R4, [R25+0xc400] ;  /* 0x00c400001904d984 */ /* 0x000e680000000c00 */
[----:B------:R-:W3:Y:S04]  /*4540*/  @!P3 LDS.128 R8, [R25+0xe400] ;  /* 0x00e400001908b984 */ /* 0x000ee80000000c00 */
[----:B-1----:R-:W-:Y:S01]  /*4550*/  @!P5 STG.E.128 desc[UR42][R12.64+0x300], R4 ;  /* 0x000300040c00d986 */ /* 0x002fe2000c101d2a */
[----:B------:R-:W-:-:S03]  /*4560*/  ISETP.GE.AND P5, PT, R55, UR4, PT ;  /* 0x0000000437007c0c */ /* 0x000fc6000bfa6270 */
        /* <DEDUP_REMOVED lines=22> */
[----:B------:R-:W-:-:S03]  /*46d0*/  ISETP.GE.AND P5, PT, R14, UR4, PT ;  /* 0x000000040e007c0c */ /* 0x000fc6000bfa6270 */
[----:B---3--:R-:W-:Y:S01]  /*46e0*/  @!P3 STG.E.128 desc[UR42][R12.64+0x2c0], R8 ;  /* 0x0002c0080c00b986 */ /* 0x008fe2000c101d2a */
[----:B------:R-:W-:-:S09]  /*46f0*/  ISETP.GE.AND P3, PT, R15, UR4, PT ;  /* 0x000000040f007c0c */ /* 0x000fd2000bf66270 */
[----:B------:R-:W1:Y:S04]  /*4700*/  @!P5 LDS.128 R4, [R24+0xc400] ;  /* 0x00c400001804d984 */ /* 0x000e680000000c00 */
[----:B------:R-:W3:Y:S04]  /*4710*/  @!P3 LDS.128 R8, [R24+0xe400] ;  /* 0x00e400001808b984 */ /* 0x000ee80000000c00 */
[----:B-1----:R1:W-:Y:S04]  /*4720*/  @!P5 STG.E.128 desc[UR42][R12.64+0x340], R4 ;  /* 0x000340040c00d986 */ /* 0x0023e8000c101d2a */
[----:B---3--:R1:W-:Y:S02]  /*4730*/  @!P3 STG.E.128 desc[UR42][R12.64+0x3c0], R8 ;  /* 0x0003c0080c00b986 */ /* 0x0083e4000c101d2a */
.L_x_4895:
[----:B------:R-:W-:Y:S05]  /*4740*/  BSYNC B0 ;  /* 0x0000000000007941 */ /* 0x000fea0003800000 */
.L_x_4894:
        /* <DEDUP_REMOVED lines=17> */
.L_x_4862:
[----:B------:R-:W-:Y:S04]  /*4860*/  BSSY B0, `(.L_x_4897) ;  /* 0x0000004000007945 */ /* 0x000fe80003800000 */
[----:B------:R-:W-:Y:S05]  /*4870*/  @P3 BRA `(.L_x_4898) ;  /* 0x0000000000083947 */ /* 0x000fea0003800000 */
[----:B------:R-:W0:Y:S02]  /*4880*/  FENCE.VIEW.ASYNC.G ;  /* 0x00000000000073c6 */ /* 0x000e240000000100 */
[----:B0-----:R-:W-:Y:S06]  /*4890*/  BAR.ARV 0xc, 0x180 ;  /* 0x0306000000007b1d */ /* 0x001fec0000002000 */
.L_x_4898:
[----:B------:R-:W-:Y:S05]  /*48a0*/  BSYNC B0 ;  /* 0x0000000000007941 */ /* 0x000fea0003800000 */
.L_x_4897:
[----:B------:R-:W-:Y:S01]  /*48b0*/  UISETP.NE.AND UP0, UPT, UR38, 0x1, UPT ;  /* 0x000000012600788c */ /* 0x000fe2000bf05270 */
[----:B------:R-:W-:Y:S05]  /*48c0*/  BSSY B7, `(.L_x_4899) ;  /* 0x0000c17000077945 */ /* 0x000fea0003800000 */
[----:B------:R-:W-:-:S13]  /*48d0*/  PLOP3.LUT P0, PT, PT, PT, UP0, 0x80, 0x0 ;  /* 0x000000000000781c */ /* 0x000fda0003f0f008 */
[----:B------:R-:W-:Y:S05]  /*48e0*/  @!P0 BRA `(.L_x_4900) ;  /* 0x0000002000708947 */ /* 0x000fea0003800000 */
[----:B------:R-:W0:Y:S01]  /*48f0*/  LDC R0, c[0x0][0x448] ;  /* 0x00011200ff007b82 */ /* 0x000e220000000800 */
[----:B------:R-:W-:Y:S01]  /*4900*/  VIADD R3, R194, 0x3f ;  /* 0x0000003fc2037836 */ /* 0x000fe20000000000 */
[----:B------:R-:W-:Y:S01]  /*4910*/  BSSY B0, `(.L_x_4901) ;  /* 0x000002b000007945 */ /* 0x000fe20003800000 */
[----:B------:R-:W-:Y:S01]  /*4920*/  IMAD.MOV.U32 R4, RZ, RZ, RZ ;  /* 0x000000ffff047224 */ /* 0x000fe200078e00ff */
[----:B0-----:R-:W-:-:S13]  /*4930*/  ISETP.NE.AND P0, PT, R0, 0x1, PT ;  /* 0x000000010000780c */ /* 0x001fda0003f05270 */
[----:B------:R-:W0:Y:S08]  /*4940*/  @P0 LDC R0, c[0x0][0x44c] ;  /* 0x00011300ff000b82 */ /* 0x000e300000000800 */
[----:B------:R-:W1:Y:S01]  /*4950*/  @P0 LDC R5, c[0x0][0x450] ;  /* 0x00011400ff050b82 */ /* 0x000e620000000800 */
[----:B0-----:R-:W-:-:S05]  /*4960*/  @P0 IMAD.HI.U32 R0, R3, R0, RZ ;  /* 0x0000000003000227 */ /* 0x001fca00078e00ff */
        /* <DEDUP_REMOVED lines=37> */
.L_x_4902:
[----:B------:R-:W-:Y:S05]  /*4bc0*/  BSYNC B0 ;  /* 0x0000000000007941 */ /* 0x000fea0003800000 */
.L_x_4901:
        /* <DEDUP_REMOVED lines=71> */
[----:B------:R-:W2:Y:S04]  /*5040*/  LDL R5, [R1+0x44] ;  /* 0x0000440001057983 */ /* 0x000ea80000100800 */
[----:B--2---:R-:W0:Y:S02]  /*5050*/  SHFL.IDX PT, R3, R5, RZ, 0x1f ;  /* 0x00001fff05037589 */ /* 0x004e2400000e0000 */
[----:B0-----:R-:W-:-:S04]  /*5060*/  LEA.HI R5, R3, R3, RZ, 0x1 ;  /* 0x0000000303057211 */ /* 0x001fc800078f08ff */
[----:B------:R-:W-:Y:S01]  /*5070*/  LOP3.LUT R6, R5, 0x1fffe, RZ, 0xc0, !PT ;  /* 0x0001fffe05067812 */ /* 0x000fe200078ec0ff */
[----:B------:R-:W-:-:S04]  /*5080*/  IMAD.U32 R5, RZ, RZ, UR37 ;  /* 0x00000025ff057e24 */ /* 0x000fc8000f8e00ff */
[----:B------:R-:W-:Y:S01]  /*5090*/  IMAD.IADD R3, R3, 0x1, -R6 ;  /* 0x0000000103037824 */ /* 0x000fe200078e0a06 */
[----:B------:R-:W-:-:S03]  /*50a0*/  ISETP.NE.AND P0, PT, R5, 0x3, PT ;  /* 0x000000030500780c */ /* 0x000fc60003f05270 */
[----:B------:R-:W-:-:S04]  /*50b0*/  IMAD R3, R3, 0x8000, R2 ;  /* 0x0000800003037824 */ /* 0x000fc800078e0202 */
[----:B------:R-:W-:-:S05]  /*50c0*/  VIADD R3, R3, 0x400 ;  /* 0x0000040003037836 */ /* 0x000fca0000000000 */
[----:B------:R-:W-:-:S04]  /*50d0*/  SHF.R.U32.HI R3, RZ, 0x4, R3 ;  /* 0x00000004ff037819 */ /* 0x000fc80000011603 */
[----:B------:R-:W-:-:S04]  /*50e0*/  LOP3.LUT R3, R3, 0x3fff, RZ, 0xc0, !PT ;  /* 0x00003fff03037812 */ /* 0x000fc800078ec0ff */
[----:B------:R-:W-:Y:S01]  /*50f0*/  LOP3.LUT R3, R3, 0x2000000, RZ, 0xfc, !PT ;  /* 0x0200000003037812 */ /* 0x000fe200078efcff */
[----:B------:R-:W-:Y:S06]  /*5100*/  @!P0 BRA `(.L_x_4904) ;  /* 0x0000000000048947 */ /* 0x000fec0003800000 */
[----:B------:R-:W-:Y:S01]  /*5110*/  BPT.TRAP 0x1 ;  /* 0x000000040000795c */ /* 0x000fe20000300000 */
.L_x_4904:
        /* <DEDUP_REMOVED lines=11> */
.L_x_5196:
[----:B------:R-:W-:Y:S05]  /*51d0*/  BSYNC B0 ;  /* 0x0000000000007941 */ /* 0x000fea0003800000 */
.L_x_4905:
        /* <DEDUP_REMOVED lines=56> */
.L_x_4914:
        /* <DEDUP_REMOVED lines=143> */
.L_x_4909:
[----:B------:R-:W-:Y:S01]  /*5e50*/  IMAD R21, R18, 0x8, R2 ;  /* 0x0000000812157824 */ /* 0x000fe200078e0202 */
[----:B------:R-:W-:-:S04]  /*5e60*/  SHF.L.U32 R4, R22, 0x1f, RZ ;  /* 0x0000001f16047819 */ /* 0x000fc800000006ff */
[----:B------:R0:W1:Y:S01]  /*5e70*/  SYNCS.PHASECHK.TRANS64.TRYWAIT P2, [R21+URZ+0x28c50], R4 ;  /* 0x028c5004150075a7 */ /* 0x000062000804017f */
[----:B------:R-:W-:Y:S05]  /*5e80*/  @!P0 BRA `(.L_x_4910) ;  /* 0x0000000000048947 */ /* 0x000fea0003800000 */
[----:B------:R-:W-:Y:S01]  /*5e90*/  BPT.TRAP 0x1 ;  /* 0x000000040000795c */ /* 0x000fe20000300000 */
.L_x_4910:
[----:B------:R-:W-:Y:S04]  /*5ea0*/  BSSY B1, `(.L_x_4911) ;  /* 0x0000004000017945 */ /* 0x000fe80003800000 */
[----:B-1----:R-:W-:Y:S05]  /*5eb0*/  @P2 BRA `(.L_x_4912) ;  /* 0x0000000000082947 */ /* 0x002fea0003800000 */
[----:B------:R-:W1:Y:S02]  /*5ec0*/  SYNCS.PHASECHK.TRANS64.TRYWAIT P2, [R21+URZ+0x28c50], R4 ;  /* 0x028c5004150075a7 */ /* 0x000e64000804017f */
[----:B-1----:R-:W-:Y:S05]  /*5ed0*/  @!P2 BRA `(.L_x_4913) ;  /* 0x000001900084a947 */ /* 0x002fea0003800000 */
.L_x_4912:
[----:B------:R-:W-:Y:S05]  /*5ee0*/  BSYNC B1 ;  /* 0x0000000000017941 */ /* 0x000fea0003800000 */
.L_x_4911:
        /* <DEDUP_REMOVED lines=44> */
.L_x_4908:
[----:B------:R-:W-:Y:S05]  /*61b0*/  BSYNC B0 ;  /* 0x0000000000007941 */ /* 0x000fea0003800000 */
.L_x_4907:
        /* <DEDUP_REMOVED lines=143> */
.L_x_4900:
        /* <DEDUP_REMOVED lines=45> */
.L_x_4916:
[----:B------:R-:W-:Y:S05]  /*6d80*/  BSYNC B0 ;  /* 0x0000000000007941 */ /* 0x000fea0003800000 */
.L_x_4915:
        /* <DEDUP_REMOVED lines=100> */
.L_x_4918:
[----:B------:R-:W-:Y:S05]  /*73d0*/  BSYNC B6 ;  /* 0x0000000000067941 */ /* 0x000fea0003800000 */
.L_x_4917:
        /* <DEDUP_REMOVED lines=12> */
.L_x_4922:
[----:B-1----:R1:W2:Y:S02]  /*74a0*/  SYNCS.PHASECHK.TRANS64.TRYWAIT P0, [R2+URZ+0x28c00], R3 ;  /* 0x028c0003020075a7 */ /* 0x0022a4000800017f */
[----:B--2---:R-:W-:Y:S05]  /*74b0*/  @!P0 NANOSLEEP.SYNCS 0x989680 ;  /* 0x009896800000895d */ /* 0x004fea0003900000 */
[----:B------:R-:W2:Y:S02]  /*74c0*/  @!P0 SYNCS.PHASECHK.TRANS64 P0, [R2+URZ+0x28c00], R3 ;  /* 0x028c0003020085a7 */ /* 0x000ea4000800007f */
[----:B--2---:R-:W-:Y:S05]  /*74d0*/  @!P0 BRA `(.L_x_4922) ;  /* 0xfffffffc00f08947 */ /* 0x004fea000383ffff */
.L_x_4921:
[----:B------:R-:W-:Y:S05]  /*74e0*/  BSYNC B0 ;  /* 0x0000000000007941 */ /* 0x000fea0003800000 */
.L_x_4920:
[----:B------:R-:W-:Y:S05]  /*74f0*/  BRA `(.L_x_4923) ;  /* 0x0000002c000c7947 */ /* 0x000fea0003800000 */
.L_x_4919:
        /* <DEDUP_REMOVED lines=31> */
.L_x_4925:
[----:B------:R-:W-:Y:S05]  /*76f0*/  BSYNC B6 ;  /* 0x0000000000067941 */ /* 0x000fea0003800000 */
.L_x_4924:
[----:B------:R-:W0:Y:S01]  /*7700*/  S2R R0, SR_TID.X ;  /* 0x0000000000007919 */ /* 0x000e220000002100 */
[----:B------:R-:W-:Y:S01]  /*7710*/  ULDC.U8 UR4, c[0x0][0x410] ;  /* 0x0001040000047ab9 */ /* 0x000fe20000000000 */
[----:B------:R-:W-:Y:S01]  /*7720*/  BSSY B0, `(.L_x_4926) ;  /* 0x0000298000007945 */ /* 0x000fe20003800000 */
[----:B------:R-:W-:Y:S01]  /*7730*/  ISETP.NE.AND P0, PT, RZ, UR4, PT ;  /* 0x00000004ff007c0c */ /* 0x000fe2000bf05270 */
        /* <DEDUP_REMOVED lines=41> */
.L_x_5202:
        /* <DEDUP_REMOVED lines=9> */
[----:B-1----:R-:W-:Y:S01]  /*7a60*/  IMAD.MOV.U32 R5, RZ, RZ, R3 ;  /* 0x000000ffff057224 */ /* 0x002fe200078e0003 */
[----:B------:R-:W-:Y:S02]  /*7a70*/  ISETP.GE.AND P3, PT, R191, UR4, PT ;  /* 0x00000004bf007c0c */ /* 0x000fe4000bf66270 */
[----:B------:R-:W-:Y:S02]  /*7a80*/  CS2R R28, SRZ ;  /* 0x00000000001c7805 */ /* 0x000fe4000001ff00 */
[----:B------:R-:W-:Y:S01]  /*7a90*/  ISETP.GE.AND P2, PT, R186, UR4, PT ;  /* 0x00000004ba007c0c */ /* 0x000fe2000bf46270 */
[----:B---3--:R-:W-:Y:S01]  /*7aa0*/  IMAD.MOV.U32 R9, RZ, RZ, R0 ;  /* 0x000000ffff097224 */ /* 0x008fe200078e0000 */
[----:B------:R-:W-:-:S07]  /*7ab0*/  CS2R R26, SRZ ;  /* 0x00000000001a7805 */ /* 0x000fce000001ff00 */
[C---:B------:R-:W-:Y:S01]  /*7ac0*/  @!P3 IMAD.SHL.U32 R7, R191.reuse, 0x2, RZ ;  /* 0x00000002bf07b824 */ /* 0x040fe200078e00ff */
[----:B------:R-:W-:-:S03]  /*7ad0*/  @!P3 SHF.L.U64.HI R12, R191, 0x1, R36 ;  /* 0x00000001bf0cb819 */ /* 0x000fc60000010224 */
[----:B--2---:R-:W-:Y:S01]  /*7ae0*/  @!P2 IMAD.WIDE R10, R186, 0x2, R4 ;  /* 0x00000002ba0aa825 */ /* 0x004fe200078e0204 */
[-C--:B------:R-:W-:Y:S02]  /*7af0*/  @!P3 IADD3 R4, P0, R4, R7.reuse, RZ ;  /* 0x000000070404b210 */ /* 0x080fe40007f1e0ff */
[----:B----4-:R-:W-:Y:S02]  /*7b00*/  @!P3 IADD3 R6, P1, R8, R7, RZ ;  /* 0x000000070806b210 */ /* 0x010fe40007f3e0ff */
[----:B------:R-:W-:Y:S02]  /*7b10*/  CS2R R20, SRZ ;  /* 0x0000000000147805 */ /* 0x000fe4000001ff00 */
[----:B------:R-:W-:Y:S01]  /*7b20*/  CS2R R24, SRZ ;  /* 0x0000000000187805 */ /* 0x000fe2000001ff00 */
[----:B------:R-:W-:Y:S01]  /*7b30*/  @!P2 IMAD.WIDE R8, R186, 0x2, R8 ;  /* 0x00000002ba08a825 */ /* 0x000fe200078e0208 */
[----:B------:R1:W5:Y:S03]  /*7b40*/  @!P2 LD.E.64 R28, desc[UR42][R10.64] ;  /* 0x0000002a0a1ca980 */ /* 0x000366000c101b00 */
[--C-:B------:R-:W-:Y:S01]  /*7b50*/  @!P3 IMAD.X R5, R3, 0x1, R12.reuse, P0 ;  /* 0x000000010305b824 */ /* 0x100fe200000e060c */
[----:B------:R1:W5:Y:S01]  /*7b60*/  @!P2 LD.E.64 R26, desc[UR42][R8.64] ;  /* 0x0000002a081aa980 */ /* 0x000362000c101b00 */
[----:B------:R-:W-:-:S03]  /*7b70*/  @!P3 IMAD.X R7, R0, 0x1, R12, P1 ;  /* 0x000000010007b824 */ /* 0x000fc600008e060c */
[----:B------:R1:W5:Y:S04]  /*7b80*/  @!P3 LD.E.64 R20, desc[UR42][R4.64] ;  /* 0x0000002a0414b980 */ /* 0x000368000c101b00 */
[----:B------:R1:W5:Y:S02]  /*7b90*/  @!P3 LD.E.64 R24, desc[UR42][R6.64] ;  /* 0x0000002a0618b980 */ /* 0x000364000c101b00 */
.L_x_4930:
[----:B------:R-:W-:Y:S05]  /*7ba0*/  BSYNC B1 ;  /* 0x0000000000017941 */ /* 0x000fea0003800000 */
.L_x_4929:
[----:B---3-5:R-:W-:Y:S01]  /*7bb0*/  IMAD.MOV.U32 R0, RZ, RZ, R26 ;  /* 0x000000ffff007224 */ /* 0x028fe200078e001a */
[----:B------:R-:W-:Y:S01]  /*7bc0*/  UMOV UR4, 0xffffffff ;  /* 0xffffffff00047882 */ /* 0x000fe20000000000 */
[----:B-1----:R-:W-:Y:S01]  /*7bd0*/  IMAD.MOV.U32 R3, RZ, RZ, R27 ;  /* 0x000000ffff037224 */ /* 0x002fe200078e001b */
[----:B----4-:R-:W-:Y:S01]  /*7be0*/  CS2R R8, SRZ ;  /* 0x0000000000087805 */ /* 0x010fe2000001ff00 */
[----:B--2---:R-:W-:Y:S01]  /*7bf0*/  IMAD.MOV.U32 R4, RZ, RZ, R24 ;  /* 0x000000ffff047224 */ /* 0x004fe200078e0018 */
[----:B------:R-:W-:Y:S01]  /*7c00*/  PRMT R37, R0, 0x7610, R37 ;  /* 0x0000761000257816 */ /* 0x000fe20000000025 */
[----:B------:R-:W-:Y:S02]  /*7c10*/  IMAD.MOV.U32 R5, RZ, RZ, R25 ;  /* 0x000000ffff057224 */ /* 0x000fe400078e0019 */
[----:B------:R-:W-:Y:S01]  /*7c20*/  IMAD.MOV.U32 R0, RZ, RZ, R28 ;  /* 0x000000ffff007224 */ /* 0x000fe200078e001c */
[----:B------:R-:W-:Y:S01]  /*7c30*/  PRMT R43, R3, 0x5410, R4 ;  /* 0x00005410032b7816 */ /* 0x000fe20000000004 */
[----:B------:R-:W-:Y:S01]  /*7c40*/  IMAD.MOV.U32 R3, RZ, RZ, R29 ;  /* 0x000000ffff037224 */ /* 0x000fe200078e001d */
[----:B------:R-:W-:Y:S01]  /*7c50*/  PRMT R44, R5, 0x7610, R44 ;  /* 0x00007610052c7816 */ /* 0x000fe2000000002c */
[----:B------:R-:W-:Y:S01]  /*7c60*/  IMAD.MOV.U32 R4, RZ, RZ, R20 ;  /* 0x000000ffff047224 */ /* 0x000fe200078e0014 */
[----:B------:R-:W-:Y:S01]  /*7c70*/  PRMT R37, R37, 0x5410, R0 ;  /* 0x0000541025257816 */ /* 0x000fe20000000000 */
[----:B------:R-:W-:Y:S01]  /*7c80*/  IMAD.MOV.U32 R5, RZ, RZ, R21 ;  /* 0x000000ffff057224 */ /* 0x000fe200078e0015 */
[----:B------:R-:W-:-:S04]  /*7c90*/  PRMT R44, R44, 0x5410, R3 ;  /* 0x000054102c2c7816 */ /* 0x000fc80000000003 */
[----:B------:R-:W-:Y:S01]  /*7ca0*/  PRMT R45, R4, 0x5410, R5 ;  /* 0x00005410042d7816 */ /* 0x000fe20000000005 */
[----:B------:R-:W-:Y:S06]  /*7cb0*/  BRA.DIV UR4, `(.L_x_4931) ;  /* 0x0000017604947947 */ /* 0x000fec000b800000 */
[----:B------:R1:W2:Y:S04]  /*7cc0*/  SHFL.IDX PT, R0, R32, 0x1, 0x1c1f ;  /* 0x003c1f0020007f89 */ /* 0x0002a800000e0000 */
[----:B------:R1:W3:Y:S04]  /*7cd0*/  SHFL.IDX PT, R3, R31, 0x1, 0x1c1f ;  /* 0x003c1f001f037f89 */ /* 0x0002e800000e0000 */
[----:B------:R1:W4:Y:S04]  /*7ce0*/  SHFL.IDX PT, R7, R33, 0x1, 0x1c1f ;  /* 0x003c1f0021077f89 */ /* 0x00032800000e0000 */
[----:B0-----:R-:W0:Y:S02]  /*7cf0*/  SHFL.IDX PT, R30, R30, 0x1, 0x1c1f ;  /* 0x003c1f001e1e7f89 */ /* 0x001e2400000e0000 */
.L_x_5208:
[----:B------:R-:W-:Y:S01]  /*7d00*/  VIADD R34, R34, 0x20 ;  /* 0x0000002022227836 */ /* 0x000fe20000000000 */
[----:B------:R-:W-:Y:S01]  /*7d10*/  LEA.HI R4, R216, R216, RZ, 0x1 ;  /* 0x000000d8d8047211 */ /* 0x000fe200078f08ff */
[----:B------:R-:W-:Y:S01]  /*7d20*/  BSSY B1, `(.L_x_4932) ;  /* 0x0000021000017945 */ /* 0x000fe20003800000 */
[----:B------:R-:W-:Y:S02]  /*7d30*/  CS2R R10, SRZ ;  /* 0x00000000000a7805 */ /* 0x000fe4000001ff00 */
[----:B------:R-:W-:Y:S02]  /*7d40*/  CS2R R14, SRZ ;  /* 0x00000000000e7805 */ /* 0x000fe4000001ff00 */
[----:B------:R-:W-:Y:S01]  /*7d50*/  ISETP.GE.AND P0, PT, R34, R35, PT ;  /* 0x000000232200720c */ /* 0x000fe20003f06270 */
[----:B------:R-:W-:Y:S01]  /*7d60*/  IMAD.SHL.U32 R34, R190, 0x40, RZ ;  /* 0x00000040be227824 */ /* 0x000fe200078e00ff */
[----:B------:R-:W-:Y:S02]  /*7d70*/  LOP3.LUT R5, R4, 0xfffffffe, RZ, 0xc0, !PT ;  /* 0xfffffffe04057812 */ /* 0x000fe400078ec0ff */
[----:B------:R-:W-:-:S03]  /*7d80*/  CS2R R12, SRZ ;  /* 0x00000000000c7805 */ /* 0x000fc6000001ff00 */
[----:B------:R-:W-:-:S05]  /*7d90*/  IMAD.IADD R5, R216, 0x1, -R5 ;  /* 0x00000001d8057824 */ /* 0x000fca00078e0a05 */
[----:B-1----:R-:W-:Y:S01]  /*7da0*/  SHF.L.U32 R33, R5, 0x1f, RZ ;  /* 0x0000001f05217819 */ /* 0x002fe200000006ff */
[----:B------:R-:W-:Y:S06]  /*7db0*/  @P0 BRA `(.L_x_4933) ;  /* 0x00000000005c0947 */ /* 0x000fec0003800000 */
[----:B------:R-:W-:Y:S01]  /*7dc0*/  ULDC UR4, c[0x0][0x3f4] ;  /* 0x0000fd0000047ab9 */ /* 0x000fe20000000800 */
[----:B---3--:R-:W-:Y:S01]  /*7dd0*/  IMAD.MOV.U32 R4, RZ, RZ, R3 ;  /* 0x000000ffff047224 */ /* 0x008fe200078e0003 */
[----:B------:R-:W-:Y:S01]  /*7de0*/  ISETP.GE.AND P2, PT, R186, UR4, PT ;  /* 0x00000004ba007c0c */ /* 0x000fe2000bf46270 */
[----:B--2---:R-:W-:Y:S01]  /*7df0*/  IMAD.MOV.U32 R5, RZ, RZ, R0 ;  /* 0x000000ffff057224 */ /* 0x004fe200078e0000 */
[----:B------:R-:W-:Y:S02]  /*7e00*/  ISETP.GE.AND P3, PT, R191, UR4, PT ;  /* 0x00000004bf007c0c */ /* 0x000fe4000bf66270 */
[----:B------:R-:W-:Y:S01]  /*7e10*/  CS2R R14, SRZ ;  /* 0x00000000000e7805 */ /* 0x000fe2000001ff00 */
[----:B0-----:R-:W-:Y:S02]  /*7e20*/  IMAD.MOV.U32 R10, RZ, RZ, R30 ;  /* 0x000000ffff0a7224 */ /* 0x001fe400078e001e */
[----:B----4-:R-:W-:-:S06]  /*7e30*/  IMAD.MOV.U32 R11, RZ, RZ, R7 ;  /* 0x000000ffff0b7224 */ /* 0x010fcc00078e0007 */
[----:B------:R-:W-:Y:S02]  /*7e40*/  @!P2 IMAD.WIDE R4, R186, 0x2, R4 ;  /* 0x00000002ba04a825 */ /* 0x000fe400078e0204 */
[C---:B------:R-:W-:Y:S02]  /*7e50*/  @!P3 SHF.L.U64.HI R32, R191.reuse, 0x1, R36 ;  /* 0x00000001bf20b819 */ /* 0x040fe40000010224 */
[----:B------:R-:W-:Y:S01]  /*7e60*/  @!P3 IMAD.SHL.U32 R6, R191, 0x2, RZ ;  /* 0x00000002bf06b824 */ /* 0x000fe200078e00ff */
[----:B------:R0:W5:Y:S01]  /*7e70*/  @!P2 LD.E.64 R14, desc[UR42][R4.64] ;  /* 0x0000002a040ea980 */ /* 0x000162000c101b00 */
[----:B------:R-:W-:Y:S02]  /*7e80*/  CS2R R8, SRZ ;  /* 0x0000000000087805 */ /* 0x000fe4000001ff00 */
[----:B------:R-:W-:Y:S02]  /*7e90*/  CS2R R12, SRZ ;  /* 0x00000000000c7805 */ /* 0x000fe4000001ff00 */
[----:B0-----:R-:W-:-:S02]  /*7ea0*/  @!P3 IADD3 R4, P0, R3, R6, RZ ;  /* 0x000000060304b210 */ /* 0x001fc40007f1e0ff */
[----:B------:R-:W-:Y:S01]  /*7eb0*/  @!P3 IADD3 R6, P1, R30, R6, RZ ;  /* 0x000000061e06b210 */ /* 0x000fe20007f3e0ff */
[----:B------:R-:W-:Y:S01]  /*7ec0*/  @!P2 IMAD.WIDE R30, R186, 0x2, R10 ;  /* 0x00000002ba1ea825 */ /* 0x000fe200078e020a */
[----:B------:R-:W-:-:S03]  /*7ed0*/  CS2R R10, SRZ ;  /* 0x00000000000a7805 */ /* 0x000fc6000001ff00 */
[--C-:B------:R-:W-:Y:S01]  /*7ee0*/  @!P3 IMAD.X R5, R0, 0x1, R32.reuse, P0 ;  /* 0x000000010005b824 */ /* 0x100fe200000e0620 */
[----:B------:R1:W5:Y:S01]  /*7ef0*/  @!P2 LD.E.64 R8, desc[UR42][R30.64] ;  /* 0x0000002a1e08a980 */ /* 0x000362000c101b00 */
[----:B------:R-:W-:-:S03]  /*7f00*/  @!P3 IMAD.X R7, R7, 0x1, R32, P1 ;  /* 0x000000010707b824 */ /* 0x000fc600008e0620 */
[----:B------:R1:W5:Y:S04]  /*7f10*/  @!P3 LD.E.64 R12, desc[UR42][R4.64] ;  /* 0x0000002a040cb980 */ /* 0x000368000c101b00 */
[----:B------:R1:W5:Y:S02]  /*7f20*/  @!P3 LD.E.64 R10, desc[UR42][R6.64] ;  /* 0x0000002a060ab980 */ /* 0x000364000c101b00 */
.L_x_4933:
[----:B------:R-:W-:Y:S05]  /*7f30*/  BSYNC B1 ;  /* 0x0000000000017941 */ /* 0x000fea0003800000 */
.L_x_4932:
[----:B------:R-:W4:Y:S01]  /*7f40*/  SYNCS.PHASECHK.TRANS64.TRYWAIT P0, [R2+URZ+0x28c00], R33 ;  /* 0x028c0021020075a7 */ /* 0x000f22000800017f */
[----:B---3--:R-:W-:Y:S01]  /*7f50*/  LOP3.LUT R3, R34, 0x1c0, RZ, 0xc0, !PT ;  /* 0x000001c022037812 */ /* 0x008fe200078ec0ff */
[----:B-1---5:R-:W-:Y:S01]  /*7f60*/  IMAD.MOV.U32 R4, RZ, RZ, R8 ;  /* 0x000000ffff047224 */ /* 0x022fe200078e0008 */
[----:B------:R-:W-:Y:S01]  /*7f70*/  VIADDMNMX R32, R35, -R194, 0x40, PT ;  /* 0x0000004023207446 */ /* 0x000fe200038009c2 */
[----:B------:R-:W-:Y:S01]  /*7f80*/  IMAD.MOV.U32 R6, RZ, RZ, R14 ;  /* 0x000000ffff067224 */ /* 0x000fe200078e000e */
[----:B--2---:R-:W-:Y:S01]  /*7f90*/  LOP3.LUT R0, R3, 0x18, R16, 0xf8, !PT ;  /* 0x0000001803007812 */ /* 0x004fe200078ef810 */
[----:B------:R-:W-:Y:S01]  /*7fa0*/  IMAD.MOV.U32 R5, RZ, RZ, R11 ;  /* 0x000000ffff057224 */ /* 0x000fe200078e000b */
[----:B------:R-:W-:Y:S01]  /*7fb0*/  SHF.R.U32.HI R3, RZ, 0x3, R3 ;  /* 0x00000003ff037819 */ /* 0x000fe20000011603 */
[----:B------:R-:W-:Y:S01]  /*7fc0*/  BSSY B1, `(.L_x_4934) ;  /* 0x0000013000017945 */ /* 0x000fe20003800000 */
[----:B------:R-:W-:Y:S01]  /*7fd0*/  PRMT R31, R31, 0x5410, R4 ;  /* 0x000054101f1f7816 */ /* 0x000fe20000000004 */
[----:B------:R-:W-:Y:S01]  /*7fe0*/  IMAD.MOV.U32 R4, RZ, RZ, R10 ;  /* 0x000000ffff047224 */ /* 0x000fe200078e000a */
[----:B------:R-:W-:Y:S01]  /*7ff0*/  LOP3.LUT R0, R0, R3, RZ, 0x3c, !PT ;  /* 0x0000000300007212 */ /* 0x000fe200078e3cff */
[----:B------:R-:W-:Y:S01]  /*8000*/  IMAD.MOV.U32 R3, RZ, RZ, R9 ;  /* 0x000000ffff037224 */ /* 0x000fe200078e0009 */
[----:B0-----:R-:W-:Y:S01]  /*8010*/  PRMT R30, R5, 0x7610, R30 ;  /* 0x00007610051e7816 */ /* 0x001fe2000000001e */
        /* <DEDUP_REMOVED lines=13> */
.L_x_5209:
[----:B------:R-:W-:Y:S05]  /*80f0*/  BSYNC B1 ;  /* 0x0000000000017941 */ /* 0x000fea0003800000 */
.L_x_4934:
        /* <DEDUP_REMOVED lines=9> */
[----:B------:R-:W1:Y:S01]  /*8190*/  LDS.128 R4, [R3+0x20400] ;  /* 0x0204000003047984 */ /* 0x000e620000000c00 */
[----:B------:R-:W-:Y:S01]  /*81a0*/  SHF.R.U32.HI R36, RZ, 0x10, R27 ;  /* 0x00000010ff247819 */ /* 0x000fe2000001161b */
[--C-:B------:R-:W-:Y:S01]  /*81b0*/  HADD2.F32 R35, -RZ, R37.reuse.H0_H0 ;  /* 0x20000025ff237230 */ /* 0x100fe20000004100 */
[--C-:B------:R-:W-:Y:S01]  /*81c0*/  SHF.R.U32.HI R34, RZ, 0x10, R29.reuse ;  /* 0x00000010ff227819 */ /* 0x100fe2000001161d */
[----:B0-----:R-:W-:Y:S01]  /*81d0*/  HADD2.F32 R33, -RZ, R37.H1_H1 ;  /* 0x30000025ff217230 */ /* 0x001fe20000004100 */
        /* <DEDUP_REMOVED lines=37> */
.L_x_4939:
[----:B------:R-:W-:Y:S05]  /*8430*/  BSYNC B2 ;  /* 0x0000000000027941 */ /* 0x000fea0003800000 */
.L_x_4938:
[----:B------:R-:W-:Y:S05]  /*8440*/  @P1 BRA `(.L_x_4937) ;  /* 0x0000000000a81947 */ /* 0x000fea0003800000 */
[----:B-1----:R-:W1:Y:S01]  /*8450*/  LDS.128 R4, [R0] ;  /* 0x0000000000047984 */ /* 0x002e620000000c00 */
        /* <DEDUP_REMOVED lines=13> */
[-C--:B0-----:R-:W-:Y:S01]  /*8530*/  FMUL.FTZ R33, R25, R29.reuse ;  /* 0x0000001d19217220 */ /* 0x081fe20000410000 */
[--C-:B------:R-:W-:Y:S02]  /*8540*/  HADD2.F32 R20, -RZ, R6.reuse.H0_H0 ;  /* 0x20000006ff147230 */ /* 0x100fe40000004100 */
[----:B------:R-:W-:Y:S01]  /*8550*/  FMUL.FTZ R34, R4, R28 ;  /* 0x0000001c04227220 */ /* 0x000fe20000410000 */
[----:B------:R-:W-:Y:S01]  /*8560*/  FFMA.FTZ R38, R24, R29, R36 ;  /* 0x0000001d18267223 */ /* 0x000fe20000010024 */
[----:B------:R-:W-:-:S02]  /*8570*/  HADD2.F32 R21, -RZ, R6.H1_H1 ;  /* 0x30000006ff157230 */ /* 0x000fc40000004100 */
[-C--:B------:R-:W-:Y:S01]  /*8580*/  FMUL.FTZ R36, R4, R26.reuse ;  /* 0x0000001a04247220 */ /* 0x080fe20000410000 */
[C---:B------:R-:W-:Y:S01]  /*8590*/  FFMA.FTZ R34, R7.reuse, R26, -R34 ;  /* 0x0000001a07227223 */ /* 0x040fe20000010822 */
[--C-:B------:R-:W-:Y:S02]  /*85a0*/  HADD2.F32 R6, -RZ, R5.reuse.H0_H0 ;  /* 0x20000005ff067230 */ /* 0x100fe40000004100 */
        /* <DEDUP_REMOVED lines=20> */
.L_x_4937:
[----:B------:R-:W-:Y:S05]  /*86f0*/  BSYNC B1 ;  /* 0x0000000000017941 */ /* 0x000fea0003800000 */
.L_x_4936:
        /* <DEDUP_REMOVED lines=10> */
[----:B------:R-:W-:Y:S01]  /*87a0*/  HADD2.F32 R24, -RZ, R31.H1_H1 ;  /* 0x3000001fff187230 */ /* 0x000fe20000004100 */
[----:B------:R-:W-:Y:S01]  /*87b0*/  SHF.R.U32.HI R25, RZ, 0x10, R9 ;  /* 0x00000010ff197819 */ /* 0x000fe20000011609 */
[----:B------:R-:W-:Y:S01]  /*87c0*/  HADD2.F32 R20, -RZ, R46.H1_H1 ;  /* 0x3000002eff147230 */ /* 0x000fe20000004100 */
        /* <DEDUP_REMOVED lines=37> */
.L_x_4942:
[----:B------:R-:W-:Y:S05]  /*8a20*/  BSYNC B1 ;  /* 0x0000000000017941 */ /* 0x000fea0003800000 */
.L_x_4941:
[----:B------:R-:W-:Y:S05]  /*8a30*/  @P1 BRA `(.L_x_4940) ;  /* 0x0000001400981947 */ /* 0x000fea0003800000 */
[----:B-1----:R-:W1:Y:S01]  /*8a40*/  LDS.128 R4, [R0+0x1000] ;  /* 0x0010000000047984 */ /* 0x002e620000000c00 */
        /* <DEDUP_REMOVED lines=42> */
.L_x_4927:
        /* <DEDUP_REMOVED lines=19> */
[----:B------:R-:W-:-:S04]  /*8e20*/  IMAD.WIDE.U32 R6, R3, UR6, R6 ;  /* 0x0000000603067c25 */ /* 0x000fc8000f8e0006 */
[----:B------:R-:W-:Y:S01]  /*8e30*/  IMAD R11, R3, UR7, R0 ;  /* 0x00000007030b7c24 */ /* 0x000fe2000f8e0200 */
[----:B------:R-:W-:Y:S01]  /*8e40*/  ULDC.64 UR6, c[0x0][0x400] ;  /* 0x0001000000067ab9 */ /* 0x000fe20000000a00 */
[----:B------:R-:W-:Y:S01]  /*8e50*/  IMAD.IADD R5, R5, 0x1, R9 ;  /* 0x0000000105057824 */ /* 0x000fe200078e0209 */
[----:B------:R-:W-:Y:S01]  /*8e60*/  LEA R3, P0, R4, UR4, 0x1 ;  /* 0x0000000404037c11 */ /* 0x000fe2000f8008ff */
[----:B------:R-:W-:Y:S01]  /*8e70*/  IMAD.IADD R9, R7, 0x1, R11 ;  /* 0x0000000107097824 */ /* 0x000fe200078e020b */
[----:B------:R-:W-:Y:S01]  /*8e80*/  LEA R8, P1, R6, UR6, 0x1 ;  /* 0x0000000606087c11 */ /* 0x000fe2000f8208ff */
[----:B------:R-:W-:Y:S01]  /*8e90*/  UMOV UR4, 0xffffffff ;  /* 0xffffffff00047882 */ /* 0x000fe20000000000 */
[----:B------:R-:W-:Y:S02]  /*8ea0*/  LEA.HI.X R0, R4, UR5, R5, 0x1, P0 ;  /* 0x0000000504007c11 */ /* 0x000fe400080f0c05 */
[----:B------:R-:W-:Y:S01]  /*8eb0*/  LEA.HI.X R9, R6, UR7, R9, 0x1, P1 ;  /* 0x0000000706097c11 */ /* 0x000fe200088f0c09 */
[----:B------:R-:W-:Y:S08]  /*8ec0*/  BRA.DIV UR4, `(.L_x_4943) ;  /* 0x0000016604987947 */ /* 0x000ff0000b800000 */
[----:B------:R0:W1:Y:S04]  /*8ed0*/  SHFL.IDX PT, R5, R0, RZ, 0x1c1f ;  /* 0x001c1fff00057589 */ /* 0x00006800000e0000 */
[----:B------:R0:W2:Y:S04]  /*8ee0*/  SHFL.IDX PT, R4, R3, RZ, 0x1c1f ;  /* 0x001c1fff03047589 */ /* 0x0000a800000e0000 */
[----:B------:R0:W3:Y:S04]  /*8ef0*/  SHFL.IDX PT, R7, R9, RZ, 0x1c1f ;  /* 0x001c1fff09077589 */ /* 0x0000e800000e0000 */
[----:B------:R0:W4:Y:S02]  /*8f00*/  SHFL.IDX PT, R6, R8, RZ, 0x1c1f ;  /* 0x001c1fff08067589 */ /* 0x00012400000e0000 */
.L_x_5215:
        /* <DEDUP_REMOVED lines=15> */
.L_x_4945:
[----:B------:R-:W-:Y:S05]  /*9000*/  BSYNC B1 ;  /* 0x0000000000017941 */ /* 0x000fea0003800000 */
.L_x_4944:
[----:B-12--5:R-:W-:Y:S01]  /*9010*/  IMAD.MOV.U32 R4, RZ, RZ, R28 ;  /* 0x000000ffff047224 */ /* 0x026fe200078e001c */
[----:B------:R-:W-:Y:S01]  /*9020*/  UMOV UR4, 0xffffffff ;  /* 0xffffffff00047882 */ /* 0x000fe20000000000 */
[----:B------:R-:W-:Y:S02]  /*9030*/  IMAD.MOV.U32 R5, RZ, RZ, R29 ;  /* 0x000000ffff057224 */ /* 0x000fe400078e001d */
[----:B----4-:R-:W-:Y:S02]  /*9040*/  IMAD.MOV.U32 R6, RZ, RZ, R30 ;  /* 0x000000ffff067224 */ /* 0x010fe400078e001e */
        /* <DEDUP_REMOVED lines=8> */
[----:B------:R-:W-:-:S03]  /*90d0*/  IMAD.MOV.U32 R7, RZ, RZ, R27 ;  /* 0x000000ffff077224 */ /* 0x000fc600078e001b */
[----:B------:R-:W-:Y:S02]  /*90e0*/  PRMT R57, R4, 0x5410, R6 ;  /* 0x0000541004397816 */ /* 0x000fe40000000006 */
[----:B------:R-:W-:Y:S02]  /*90f0*/  CS2R R4, SRZ ;  /* 0x0000000000047805 */ /* 0x000fe4000001ff00 */
        /* <DEDUP_REMOVED lines=8> */
.L_x_5221:
        /* <DEDUP_REMOVED lines=23> */
.L_x_4948:
[----:B------:R-:W-:Y:S05]  /*92f0*/  BSYNC B1 ;  /* 0x0000000000017941 */ /* 0x000fea0003800000 */
.L_x_4947:
[----:B------:R-:W2:Y:S01]  /*9300*/  SYNCS.PHASECHK.TRANS64.TRYWAIT P1, [R2+URZ+0x28c00], R3 ;  /* 0x028c0003020075a7 */ /* 0x000ea2000802017f */
[----:B-1----:R-:W-:Y:S01]  /*9310*/  VIADDMNMX R12, R21, -R194, 0x40, PT ;  /* 0x00000040150c7446 */ /* 0x002fe200038009c2 */
[----:B-----5:R-:W-:Y:S01]  /*9320*/  IMAD.MOV.U32 R13, RZ, RZ, R4 ;  /* 0x000000ffff0d7224 */ /* 0x020fe200078e0004 */
[----:B0-----:R-:W-:Y:S01]  /*9330*/  ISETP.GE.AND P0, PT, R16, R33, PT ;  /* 0x000000211000720c */ /* 0x001fe20003f06270 */
[----:B----4-:R-:W-:Y:S01]  /*9340*/  IMAD.MOV.U32 R14, RZ, RZ, R5 ;  /* 0x000000ffff0e7224 */ /* 0x010fe200078e0005 */
[----:B------:R-:W-:Y:S01]  /*9350*/  BSSY B1, `(.L_x_4949) ;  /* 0x000000f000017945 */ /* 0x000fe20003800000 */
[C---:B------:R-:W-:Y:S01]  /*9360*/  VIADD R0, R23.reuse, 0x20 ;  /* 0x0000002017007836 */ /* 0x040fe20000000000 */
[-C--:B------:R-:W-:Y:S01]  /*9370*/  ISETP.GE.OR P2, PT, R23, R12.reuse, P0 ;  /* 0x0000000c1700720c */ /* 0x080fe20000746670 */
[----:B------:R-:W-:Y:S01]  /*9380*/  IMAD.MOV.U32 R15, RZ, RZ, R9 ;  /* 0x000000ffff0f7224 */ /* 0x000fe200078e0009 */
[----:B------:R-:W-:Y:S01]  /*9390*/  PRMT R38, R38, 0x5410, R13 ;  /* 0x0000541026267816 */ /* 0x000fe2000000000d */
[----:B------:R-:W-:Y:S01]  /*93a0*/  IMAD.MOV.U32 R13, RZ, RZ, R7 ;  /* 0x000000ffff0d7224 */ /* 0x000fe200078e0007 */
[----:B------:R-:W-:Y:S01]  /*93b0*/  PRMT R58, R14, 0x7610, R58 ;  /* 0x000076100e3a7816 */ /* 0x000fe2000000003a */
[----:B------:R-:W-:Y:S01]  /*93c0*/  IMAD.MOV.U32 R14, RZ, RZ, R8 ;  /* 0x000000ffff0e7224 */ /* 0x000fe200078e0008 */
[----:B------:R-:W-:Y:S01]  /*93d0*/  ISETP.GE.OR P0, PT, R0, R12, P0 ;  /* 0x0000000c0000720c */ /* 0x000fe20000706670 */
[----:B------:R-:W-:Y:S01]  /*93e0*/  IMAD.MOV.U32 R12, RZ, RZ, R6 ;  /* 0x000000ffff0c7224 */ /* 0x000fe200078e0006 */
[----:B------:R-:W-:Y:S01]  /*93f0*/  PRMT R58, R58, 0x5410, R15 ;  /* 0x000054103a3a7816 */ /* 0x000fe2000000000f */
[----:B------:R-:W-:Y:S01]  /*9400*/  IMAD.IADD R21, R16, 0x1, R33 ;  /* 0x0000000110157824 */ /* 0x000fe200078e0221 */
[----:B------:R-:W-:-:S02]  /*9410*/  PRMT R38, R14, 0x7610, R38 ;  /* 0x000076100e267816 */ /* 0x000fc40000000026 */
[----:B------:R-:W-:Y:S01]  /*9420*/  PRMT R36, R13, 0x5410, R12 ;  /* 0x000054100d247816 */ /* 0x000fe2000000000c */
[----:B--2---:R-:W-:Y:S06]  /*9430*/  @!P1 BRA `(.L_x_4950) ;  /* 0x0000016400289947 */ /* 0x004fec0003800000 */
.L_x_5222:
[----:B------:R-:W-:Y:S05]  /*9440*/  BSYNC B1 ;  /* 0x0000000000017941 */ /* 0x000fea0003800000 */
.L_x_4949:
[----:B------:R-:W-:Y:S01]  /*9450*/  BSSY B1, `(.L_x_4951) ;  /* 0x0000063000017945 */ /* 0x000fe20003800000 */
[----:B0-----:R-:W-:Y:S01]  /*9460*/  IMAD.MOV.U32 R3, RZ, RZ, R10 ;  /* 0x000000ffff037224 */ /* 0x001fe200078e000a */
[----:B------:R-:W-:Y:S01]  /*9470*/  LOP3.LUT R21, R21, 0x38, RZ, 0xc0, !PT ;  /* 0x0000003815157812 */ /* 0x000fe200078ec0ff */
[----:B------:R-:W-:Y:S01]  /*9480*/  IMAD.MOV.U32 R20, RZ, RZ, R11 ;  /* 0x000000ffff147224 */ /* 0x000fe200078e000b */
        /* <DEDUP_REMOVED lines=23> */
[----:B------:R-:W1:Y:S01]  /*9600*/  LDS.128 R12, [R37+0x20400] ;  /* 0x02040000250c7984 */ /* 0x000e620000000c00 */
        /* <DEDUP_REMOVED lines=71> */
.L_x_4952:
[----:B------:R-:W-:Y:S05]  /*9a80*/  BSYNC B1 ;  /* 0x0000000000017941 */ /* 0x000fea0003800000 */
.L_x_4951:
[----:B------:R-:W-:Y:S01]  /*9a90*/  PRMT R31, R3, 0x5410, R20 ;  /* 0x00005410031f7816 */ /* 0x000fe20000000014 */
[----:B------:R-:W-:Y:S06]  /*9aa0*/  @P0 BRA `(.L_x_4940) ;  /* 0x00000004007c0947 */ /* 0x000fec0003800000 */
[----:B------:R-:W2:Y:S01]  /*9ab0*/  LDL R42, [R1+0x64] ;  /* 0x00006400012a7983 */ /* 0x000ea20000100800 */
[----:B0-----:R-:W-:Y:S01]  /*9ac0*/  IMAD.SHL.U32 R12, R0, 0x40, RZ ;  /* 0x00000040000c7824 */ /* 0x001fe200078e00ff */
[----:B------:R-:W-:Y:S01]  /*9ad0*/  SHF.R.S32.HI R3, RZ, 0x1f, R0 ;  /* 0x0000001fff037819 */ /* 0x000fe20000011400 */
[----:B------:R-:W-:Y:S01]  /*9ae0*/  HADD2.F32 R20, -RZ, R58.H0_H0 ;  /* 0x2000003aff147230 */ /* 0x000fe20000004100 */
[--C-:B------:R-:W-:Y:S02]  /*9af0*/  SHF.R.U64 R35, R6, 0x10, R7.reuse ;  /* 0x0000001006237819 */ /* 0x100fe40000001207 */
[----:B------:R-:W-:Y:S02]  /*9b00*/  LEA.HI R3, R3, R0, RZ, 0x3 ;  /* 0x0000000003037211 */ /* 0x000fe400078f18ff */
[----:B------:R-:W-:Y:S02]  /*9b10*/  LOP3.LUT R12, R12, 0x1c0, RZ, 0xc0, !PT ;  /* 0x000001c00c0c7812 */ /* 0x000fe400078ec0ff */
[----:B------:R-:W-:Y:S01]  /*9b20*/  SHF.R.U32.HI R33, RZ, 0x10, R7 ;  /* 0x00000010ff217819 */ /* 0x000fe20000011607 */
[----:B------:R-:W-:Y:S01]  /*9b30*/  IMAD.SHL.U32 R3, R3, 0x40, RZ ;  /* 0x0000004003037824 */ /* 0x000fe200078e00ff */
[----:B------:R-:W-:-:S02]  /*9b40*/  SHF.R.U32.HI R0, RZ, 0x3, R12 ;  /* 0x00000003ff007819 */ /* 0x000fc4000001160c */
[----:B------:R-:W-:Y:S01]  /*9b50*/  SHF.R.U64 R40, R10, 0x10, R11 ;  /* 0x000000100a287819 */ /* 0x000fe2000000120b */
[----:B------:R-:W-:Y:S01]  /*9b60*/  HADD2.F32 R10, -RZ, R58.H1_H1 ;  /* 0x3000003aff0a7230 */ /* 0x000fe20000004100 */
[----:B------:R-:W-:Y:S02]  /*9b70*/  LOP3.LUT R21, R0, R21, R12, 0x1e, !PT ;  /* 0x0000001500157212 */ /* 0x000fe400078e1e0c */
[----:B------:R-:W-:Y:S02]  /*9b80*/  LOP3.LUT R0, R3, 0xfffffe00, RZ, 0xc0, !PT ;  /* 0xfffffe0003007812 */ /* 0x000fe400078ec0ff */
[----:B------:R-:W-:Y:S02]  /*9b90*/  SHF.R.U32.HI R29, RZ, 0x10, R9 ;  /* 0x00000010ff1d7819 */ /* 0x000fe40000011609 */
[----:B------:R-:W-:Y:S01]  /*9ba0*/  SHF.R.U32.HI R28, RZ, 0x10, R5 ;  /* 0x00000010ff1c7819 */ /* 0x000fe20000011605 */
[----:B------:R-:W-:Y:S01]  /*9bb0*/  IMAD.IADD R21, R0, 0x1, R21 ;  /* 0x0000000100157824 */ /* 0x000fe200078e0215 */
[----:B------:R-:W-:Y:S01]  /*9bc0*/  SHF.R.U32.HI R39, RZ, 0x10, R11 ;  /* 0x00000010ff277819 */ /* 0x000fe2000001160b */
[----:B------:R-:W-:Y:S01]  /*9bd0*/  HADD2.F32 R11, -RZ, R36.H1_H1 ;  /* 0x30000024ff0b7230 */ /* 0x000fe20000004100 */
[----:B------:R-:W-:Y:S01]  /*9be0*/  SHF.R.U64 R41, R8, 0x10, R9 ;  /* 0x0000001008297819 */ /* 0x000fe20000001209 */
[----:B------:R-:W-:Y:S01]  /*9bf0*/  IMAD R21, R21, 0x2, R2 ;  /* 0x0000000215157824 */ /* 0x000fe200078e0202 */
[----:B------:R-:W-:Y:S01]  /*9c00*/  SHF.R.U64 R37, R4, 0x10, R5 ;  /* 0x0000001004257819 */ /* 0x000fe20000001205 */
[----:B------:R-:W-:-:S02]  /*9c10*/  HADD2.F32 R28, -RZ, R28.H0_H0 ;  /* 0x2000001cff1c7230 */ /* 0x000fc40000004100 */
[----:B------:R-:W-:Y:S01]  /*9c20*/  HADD2.F32 R36, -RZ, R36.H0_H0 ;  /* 0x20000024ff247230 */ /* 0x000fe20000004100 */
        /* <DEDUP_REMOVED lines=9> */
[--C-:B------:R-:W-:Y:S02]  /*9cc0*/  HADD2.F32 R9, -RZ, R27.reuse.H0_H0 ;  /* 0x2000001bff097230 */ /* 0x100fe40000004100 */
[----:B------:R-:W-:Y:S02]  /*9cd0*/  HADD2.F32 R27, -RZ, R27.H1_H1 ;  /* 0x3000001bff1b7230 */ /* 0x000fe40000004100 */
[----:B------:R-:W-:Y:S02]  /*9ce0*/  HADD2.F32 R24, -RZ, R24.H1_H1 ;  /* 0x30000018ff187230 */ /* 0x000fe40000004100 */
[----:B------:R-:W-:Y:S01]  /*9cf0*/  HADD2.F32 R26, -RZ, R26.H1_H1 ;  /* 0x3000001aff1a7230 */ /* 0x000fe20000004100 */
[----:B--2---:R-:W0:Y:S02]  /*9d00*/  LDS.128 R12, [R42+0x20400] ;  /* 0x020400002a0c7984 */ /* 0x004e240000000c00 */
[----:B0-----:R-:W-:-:S02]  /*9d10*/  HADD2.F32 R3, -RZ, R13.H0_H0 ;  /* 0x2000000dff037230 */ /* 0x001fc40000004100 */
[----:B------:R-:W-:Y:S02]  /*9d20*/  HADD2.F32 R13, -RZ, R13.H1_H1 ;  /* 0x3000000dff0d7230 */ /* 0x000fe40000004100 */
[----:B------:R-:W-:Y:S02]  /*9d30*/  HADD2.F32 R0, -RZ, R12.H0_H0 ;  /* 0x2000000cff007230 */ /* 0x000fe40000004100 */
[C---:B------:R-:W-:Y:S01]  /*9d40*/  FFMA.FTZ R30, R3.reuse, R10, -R30 ;  /* 0x0000000a031e7223 */ /* 0x040fe2000001081e */
[----:B------:R-:W-:Y:S02]  /*9d50*/  HADD2.F32 R10, -RZ, R29.H0_H0 ;  /* 0x2000001dff0a7230 */ /* 0x000fe40000004100 */
[----:B------:R-:W-:Y:S01]  /*9d60*/  FFMA.FTZ R32, R3, R20, R32 ;  /* 0x0000001403207223 */ /* 0x000fe20000010020 */
[----:B------:R-:W-:Y:S02]  /*9d70*/  HADD2.F32 R3, -RZ, R38.H0_H0 ;  /* 0x20000026ff037230 */ /* 0x000fe40000004100 */
[----:B------:R-:W-:-:S02]  /*9d80*/  HADD2.F32 R4, -RZ, R14.H0_H0 ;  /* 0x2000000eff047230 */ /* 0x000fc40000004100 */
[-C--:B------:R-:W-:Y:S01]  /*9d90*/  FMUL.FTZ R20, R25, R10.reuse ;  /* 0x0000000a19147220 */ /* 0x080fe20000410000 */
[C---:B------:R-:W-:Y:S01]  /*9da0*/  FMUL.FTZ R25, R6.reuse, R7 ;  /* 0x0000000706197220 */ /* 0x040fe20000410000 */
[-C--:B------:R-:W-:Y:S01]  /*9db0*/  FMUL.FTZ R6, R6, R3.reuse ;  /* 0x0000000306067220 */ /* 0x080fe20000410000 */
[C---:B------:R-:W-:Y:S01]  /*9dc0*/  FFMA.FTZ R29, R13.reuse, R10, -R34 ;  /* 0x0000000a0d1d7223 */ /* 0x040fe20000010822 */
[----:B------:R-:W-:Y:S01]  /*9dd0*/  FFMA.FTZ R13, R13, R28, R20 ;  /* 0x0000001c0d0d7223 */ /* 0x000fe20000010014 */
[C---:B------:R-:W-:Y:S01]  /*9de0*/  FFMA.FTZ R25, R0.reuse, R3, -R25 ;  /* 0x0000000300197223 */ /* 0x040fe20000010819 */
[--C-:B------:R-:W-:Y:S02]  /*9df0*/  HADD2.F32 R3, -RZ, R31.reuse.H0_H0 ;  /* 0x2000001fff037230 */ /* 0x100fe40000004100 */
[----:B------:R-:W-:Y:S01]  /*9e00*/  FFMA.FTZ R10, R0, R7, R6 ;  /* 0x00000007000a7223 */ /* 0x000fe20000010006 */
[----:B------:R-:W-:Y:S02]  /*9e10*/  HADD2.F32 R0, -RZ, R31.H1_H1 ;  /* 0x3000001fff007230 */ /* 0x000fe40000004100 */
[----:B------:R-:W-:Y:S01]  /*9e20*/  FMUL.FTZ R7, R8, R11 ;  /* 0x0000000b08077220 */ /* 0x000fe20000410000 */
[----:B------:R-:W-:-:S02]  /*9e30*/  HADD2.F32 R5, -RZ, R15.H0_H0 ;  /* 0x2000000fff057230 */ /* 0x000fc40000004100 */
[-C--:B------:R-:W-:Y:S01]  /*9e40*/  FMUL.FTZ R31, R8, R3.reuse ;  /* 0x00000003081f7220 */ /* 0x080fe20000410000 */
[C---:B------:R-:W-:Y:S01]  /*9e50*/  FMUL.FTZ R28, R9.reuse, R36 ;  /* 0x00000024091c7220 */ /* 0x040fe20000410000 */
[----:B------:R-:W-:Y:S02]  /*9e60*/  HADD2.F32 R8, -RZ, R33.H0_H0 ;  /* 0x20000021ff087230 */ /* 0x000fe40000004100 */
[-C--:B------:R-:W-:Y:S01]  /*9e70*/  FMUL.FTZ R9, R9, R0.reuse ;  /* 0x0000000009097220 */ /* 0x080fe20000410000 */
[----:B------:R-:W-:Y:S02]  /*9e80*/  HADD2.F32 R6, -RZ, R39.H0_H0 ;  /* 0x20000027ff067230 */ /* 0x000fe40000004100 */
[C---:B------:R-:W-:Y:S01]  /*9e90*/  FFMA.FTZ R20, R4.reuse, R3, -R7 ;  /* 0x0000000304147223 */ /* 0x040fe20000010807 */
[----:B------:R-:W-:Y:S02]  /*9ea0*/  HADD2.F32 R15, -RZ, R15.H1_H1 ;  /* 0x3000000fff0f7230 */ /* 0x000fe40000004100 */
[----:B------:R-:W-:Y:S01]  /*9eb0*/  FFMA.FTZ R31, R4, R11, R31 ;  /* 0x0000000b041f7223 */ /* 0x000fe2000001001f */
[C---:B------:R-:W-:Y:S01]  /*9ec0*/  FFMA.FTZ R28, R5.reuse, R0, -R28 ;  /* 0x00000000051c7223 */ /* 0x040fe2000001081c */
[----:B------:R-:W-:Y:S01]  /*9ed0*/  FFMA.FTZ R36, R5, R36, R9 ;  /* 0x0000002405247223 */ /* 0x000fe20000010009 */
[----:B------:R-:W-:-:S02]  /*9ee0*/  HADD2.F32 R7, -RZ, R37.H0_H0 ;  /* 0x20000025ff077230 */ /* 0x000fc40000004100 */
[C---:B------:R-:W-:Y:S01]  /*9ef0*/  FMUL.FTZ R4, R27.reuse, R8 ;  /* 0x000000081b047220 */ /* 0x040fe20000410000 */
[-C--:B------:R-:W-:Y:S01]  /*9f00*/  FMUL.FTZ R0, R27, R6.reuse ;  /* 0x000000061b007220 */ /* 0x080fe20000410000 */
[----:B------:R-:W-:Y:S02]  /*9f10*/  HADD2.F32 R3, -RZ, R41.H0_H0 ;  /* 0x20000029ff037230 */ /* 0x000fe40000004100 */
[----:B------:R-:W-:Y:S02]  /*9f20*/  HADD2.F32 R9, -RZ, R35.H0_H0 ;  /* 0x20000023ff097230 */ /* 0x000fe40000004100 */
[C---:B------:R-:W-:Y:S01]  /*9f30*/  FFMA.FTZ R27, R15.reuse, R6, -R4 ;  /* 0x000000060f1b7223 */ /* 0x040fe20000010804 */
[----:B------:R-:W-:Y:S02]  /*9f40*/  HADD2.F32 R5, -RZ, R40.H0_H0 ;  /* 0x20000028ff057230 */ /* 0x000fe40000004100 */
[----:B------:R-:W-:Y:S01]  /*9f50*/  FFMA.FTZ R33, R15, R8, R0 ;  /* 0x000000080f217223 */ /* 0x000fe20000010000 */
[----:B------:R-:W-:-:S02]  /*9f60*/  HADD2.F32 R12, -RZ, R12.H1_H1 ;  /* 0x3000000cff0c7230 */ /* 0x000fc40000004100 */
[C---:B------:R-:W-:Y:S01]  /*9f70*/  FMUL.FTZ R11, R24.reuse, R7 ;  /* 0x00000007180b7220 */ /* 0x040fe20000410000 */
[----:B------:R-:W-:Y:S02]  /*9f80*/  HADD2.F32 R14, -RZ, R14.H1_H1 ;  /* 0x3000000eff0e7230 */ /* 0x000fe40000004100 */
[----:B------:R-:W-:Y:S01]  /*9f90*/  FMUL.FTZ R24, R24, R3 ;  /* 0x0000000318187220 */ /* 0x000fe20000410000 */
[C---:B------:R-:W-:Y:S01]  /*9fa0*/  FMUL.FTZ R15, R26.reuse, R9 ;  /* 0x000000091a0f7220 */ /* 0x040fe20000410000 */
[----:B------:R-:W-:Y:S01]  /*9fb0*/  FMUL.FTZ R26, R26, R5 ;  /* 0x000000051a1a7220 */ /* 0x000fe20000410000 */
[C---:B------:R-:W-:Y:S01]  /*9fc0*/  FFMA.FTZ R4, R12.reuse, R3, -R11 ;  /* 0x000000030c047223 */ /* 0x040fe2000001080b */
[----:B------:R-:W-:Y:S01]  /*9fd0*/  FFMA.FTZ R3, R12, R7, R24 ;  /* 0x000000070c037223 */ /* 0x000fe20000010018 */
[C---:B------:R-:W-:Y:S01]  /*9fe0*/  FFMA.FTZ R15, R14.reuse, R5, -R15 ;  /* 0x000000050e0f7223 */ /* 0x040fe2000001080f */
        /* <DEDUP_REMOVED lines=11> */
.L_x_4940:
[----:B------:R-:W-:Y:S05]  /*a0a0*/  BSYNC B0 ;  /* 0x0000000000007941 */ /* 0x000fea0003800000 */
.L_x_4926:
[----:B------:R-:W-:Y:S01]  /*a0b0*/  @!PT LDS RZ, [RZ] ;  /* 0x00000000fffff984 */ /* 0x000fe20000000800 */
[----:B------:R-:W-:Y:S01]  /*a0c0*/  @!PT LDS RZ, [RZ] ;  /* 0x00000000fffff984 */ /* 0x000fe20000000800 */
[----:B------:R-:W-:Y:S01]  /*a0d0*/  @!PT LDS RZ, [RZ] ;  /* 0x00000000fffff984 */ /* 0x000fe20000000800 */
[----:B------:R-:W-:Y:S01]  /*a0e0*/  @!PT LDS RZ, [RZ] ;  /* 0x00000000fffff984 */ /* 0x000fe20000000800 */
[----:B------:R4:W-:Y:S06]  /*a0f0*/  MEMBAR.ALL.CTA ;  /* 0x0000000000007992 */ /* 0x0009ec0000008000 */
[----:B----4-:R-:W4:Y:S01]  /*a100*/  FENCE.VIEW.ASYNC.S ;  /* 0x00000000000073c6 */ /* 0x010f220000000000 */
[----:B------:R-:W-:Y:S05]  /*a110*/  WARPSYNC.ALL ;  /* 0x0000000000007948 */ /* 0x000fea0003800000 */
[----:B----4-:R-:W-:Y:S06]  /*a120*/  BAR.SYNC.DEFER_BLOCKING 0xd, 0x80 ;  /* 0x0342000000007b1d */ /* 0x010fec0000010000 */
.L_x_4923:
[----:B--2---:R-:W-:-:S05]  /*a130*/  IMAD.U32 R0, RZ, RZ, UR37 ;  /* 0x00000025ff007e24 */ /* 0x004fca000f8e00ff */
[----:B------:R-:W-:-:S13]  /*a140*/  ISETP.NE.AND P0, PT, R0, 0x3, PT ;  /* 0x000000030000780c */ /* 0x000fda0003f05270 */
[----:B------:R-:W-:Y:S05]  /*a150*/  @!P0 BRA `(.L_x_4953) ;  /* 0x0000000000048947 */ /* 0x000fea0003800000 */
[----:B------:R-:W-:Y:S01]  /*a160*/  BPT.TRAP 0x1 ;  /* 0x000000040000795c */ /* 0x000fe20000300000 */
.L_x_4953:
[----:B---3--:R-:W-:Y:S01]  /*a170*/  IMAD R21, R18, 0x8, R2 ;  /* 0x0000000812157824 */ /* 0x008fe200078e0202 */
[----:B------:R-:W-:-:S04]  /*a180*/  SHF.L.U32 R58, R22, 0x1f, RZ ;  /* 0x0000001f163a7819 */ /* 0x000fc800000006ff */
[----:B------:R2:W3:Y:S01]  /*a190*/  SYNCS.PHASECHK.TRANS64.TRYWAIT P2, [R21+URZ+0x28c30], R58 ;  /* 0x028c303a150075a7 */ /* 0x0004e2000804017f */
[----:B------:R-:W-:Y:S05]  /*a1a0*/  @!P0 BRA `(.L_x_4954) ;  /* 0x0000000000048947 */ /* 0x000fea0003800000 */
[----:B------:R-:W-:Y:S01]  /*a1b0*/  BPT.TRAP 0x1 ;  /* 0x000000040000795c */ /* 0x000fe20000300000 */
.L_x_4954:
[----:B01----:R-:W0:Y:S01]  /*a1c0*/  S2R R3, SR_TID.X ;  /* 0x0000000000037919 */ /* 0x003e220000002100 */
[----:B------:R-:W-:-:S05]  /*a1d0*/  VIADD R0, R2, 0x22400 ;  /* 0x0002240002007836 */ /* 0x000fca0000000000 */
[----:B------:R-:W-:-:S04]  /*a1e0*/  SHF.R.U32.HI R0, RZ, 0x4, R0 ;  /* 0x00000004ff007819 */ /* 0x000fc80000011600 */
[----:B------:R-:W-:Y:S02]  /*a1f0*/  LOP3.LUT R0, R0, 0x3fff, RZ, 0xc0, !PT ;  /* 0x00003fff00007812 */ /* 0x000fe400078ec0ff */
[----:B0-----:R-:W-:-:S04]  /*a200*/  LOP3.LUT R3, R3, 0x7f, RZ, 0xc0, !PT ;  /* 0x0000007f03037812 */ /* 0x001fc800078ec0ff */
[----:B------:R-:W-:Y:S01]  /*a210*/  ISETP.NE.AND P1, PT, R3, RZ, PT ;  /* 0x000000ff0300720c */ /* 0x000fe20003f25270 */
[----:B---3--:R-:W-:-:S12]  /*a220*/  @P2 BRA `(.L_x_4955) ;  /* 0x0000000000082947 */ /* 0x008fd80003800000 */
[----:B------:R-:W0:Y:S02]  /*a230*/  SYNCS.PHASECHK.TRANS64.TRYWAIT P2, [R21+URZ+0x28c30], R58 ;  /* 0x028c303a150075a7 */ /* 0x000e24000804017f */
[----:B0-----:R-:W-:Y:S05]  /*a240*/  @!P2 BRA `(.L_x_4956) ;  /* 0x0000015400b8a947 */ /* 0x001fea0003800000 */
.L_x_4955:
[----:B------:R-:W-:Y:S05]  /*a250*/  WARPSYNC.ALL ;  /* 0x0000000000007948 */ /* 0x000fea0003800000 */
[----:B------:R-:W-:Y:S01]  /*a260*/  LOP3.LUT R13, R0, 0x10000, RZ, 0xfc, !PT ;  /* 0x00010000000d7812 */ /* 0x000fe200078efcff */
[----:B------:R-:W-:Y:S01]  /*a270*/  VIADD R0, R2, 0x20400 ;  /* 0x0002040002007836 */ /* 0x000fe20000000000 */
[----:B------:R-:W-:-:S03]  /*a280*/  WARPGROUP.ARRIVE ;  /* 0x00000000000079c5 */ /* 0x000fc60000000000 */
[----:B------:R-:W-:Y:S01]  /*a290*/  IMAD R6, R18, 0x200, R13 ;  /* 0x0000020012067824 */ /* 0x000fe200078e020d */
[----:B------:R-:W1:Y:S01]  /*a2a0*/  LDC R3, c[0x0][0x448] ;  /* 0x00011200ff037b82 */ /* 0x000e620000000800 */
[----:B------:R-:W-:Y:S01]  /*a2b0*/  IMAD.MOV.U32 R7, RZ, RZ, 0x40000040 ;  /* 0x40000040ff077424 */ /* 0x000fe200078e00ff */
        /* <DEDUP_REMOVED lines=14> */
[----:B------:R-:W-:Y:S01]  /*a3a0*/  LOP3.LUT R19, R19, 0xf7ffffff, RZ, 0xc0, !PT ;  /* 0xf7ffffff13137812 */ /* 0x000fe200078ec0ff */
[----:B------:R-:W-:-:S02]  /*a3b0*/  IMAD.MOV.U32 R7, RZ, RZ, 0x40000040 ;  /* 0x40000040ff077424 */ /* 0x000fc400078e00ff */
[----:B------:R-:W-:Y:S01]  /*a3c0*/  IMAD.IADD R0, R203, 0x1, R194 ;  /* 0x00000001cb007824 */ /* 0x000fe200078e02c2 */
[----:B-1----:R-:W-:-:S07]  /*a3d0*/  ISETP.NE.AND P6, PT, R3, 0x1, PT ;  /* 0x000000010300780c */ /* 0x002fce0003fc5270 */
[----:B------:R-:W-:Y:S01]  /*a3e0*/  HGMMA.64x64x16.F32 R24, gdesc[UR4], RZ, !UPT, gsb0 ;  /* 0x00e00000041879f0 */ /* 0x000fe2000c0008ff */
[----:B------:R-:W-:Y:S01]  /*a3f0*/  R2UR UR6, R8 ;  /* 0x00000000080672ca */ /* 0x000fe200000e0000 */
[----:B------:R-:W-:Y:S01]  /*a400*/  VIADD R8, R4, 0x4 ;  /* 0x0000000404087836 */ /* 0x000fe20000000000 */
[----:B------:R-:W-:Y:S01]  /*a410*/  R2UR UR7, R9 ;  /* 0x00000000090772ca */ /* 0x000fe200000e0000 */
[----:B------:R-:W-:Y:S01]  /*a420*/  IMAD.MOV.U32 R9, RZ, RZ, 0x40000040 ;  /* 0x40000040ff097424 */ /* 0x000fe200078e00ff */
[----:B------:R-:W-:Y:S02]  /*a430*/  R2UR UR4, R10 ;  /* 0x000000000a0472ca */ /* 0x000fe400000e0000 */
[----:B------:R-:W-:Y:S01]  /*a440*/  R2UR UR5, R11 ;  /* 0x000000000b0572ca */ /* 0x000fe200000e0000 */
[----:B------:R-:W1:Y:S01]  /*a450*/  @P6 LDC R3, c[0x0][0x44c] ;  /* 0x00011300ff036b82 */ /* 0x000e620000000800 */
[----:B------:R-:W-:-:S07]  /*a460*/  @P6 LOP3.LUT R19, R19, 0x8000000, RZ, 0xfc, !PT ;  /* 0x0800000013136812 */ /* 0x000fce00078efcff */
[----:B------:R-:W3:Y:S01]  /*a470*/  @P6 LDC R12, c[0x0][0x450] ;  /* 0x00011400ff0c6b82 */ /* 0x000ee20000000800 */
[----:B-1----:R-:W-:Y:S01]  /*a480*/  @P6 IMAD.HI.U32 R3, R0, R3, RZ ;  /* 0x0000000300036227 */ /* 0x002fe200078e00ff */
[----:B------:R-:W-:Y:S02]  /*a490*/  WARPGROUP.DEPBAR.LE gsb0, 0x0 ;  /* 0x00008000000079c5 */ /* 0x000fe40000010000 */
[----:B------:R-:W-:-:S06]  /*a4a0*/  WARPGROUP.ARRIVE ;  /* 0x00000000000079c5 */ /* 0x000fcc0000000000 */
        /* <DEDUP_REMOVED lines=11> */
[----:B------:R-:W-:Y:S01]  /*a560*/  R2UR UR6, R14 ;  /* 0x000000000e0672ca */ /* 0x000fe200000e0000 */
[----:B------:R-:W-:Y:S01]  /*a570*/  IMAD.MOV.U32 R14, RZ, RZ, R0 ;  /* 0x000000ffff0e7224 */ /* 0x000fe200078e0000 */
[----:B------:R-:W-:Y:S02]  /*a580*/  R2UR UR7, R15 ;  /* 0x000000000f0772ca */ /* 0x000fe400000e0000 */
[----:B------:R-:W-:Y:S02]  /*a590*/  R2UR UR4, R6 ;  /* 0x00000000060472ca */ /* 0x000fe400000e0000 */
[----:B------:R-:W-:Y:S02]  /*a5a0*/  R2UR UR5, R7 ;  /* 0x00000000070572ca */ /* 0x000fe400000e0000 */
[----:B---3--:R-:W-:Y:S01]  /*a5b0*/  @P6 SHF.R.U32.HI R14, RZ, R12, R3 ;  /* 0x0000000cff0e6219 */ /* 0x008fe20000011603 */
[----:B------:R-:W-:-:S04]  /*a5c0*/  IMAD.MOV.U32 R3, RZ, RZ, -0x40 ;  /* 0xffffffc0ff037424 */ /* 0x000fc800078e00ff */
[----:B------:R-:W1:Y:S01]  /*a5d0*/  SHFL.IDX PT, R12, R14, 0x1, 0x1c1f ;  /* 0x003c1f000e0c7f89 */ /* 0x000e6200000e0000 */
[----:B------:R-:W-:-:S03]  /*a5e0*/  IMAD R0, R168, R3, 0x40 ;  /* 0x00000040a8007424 */ /* 0x000fc600078e0203 */
[----:B------:R-:W3:Y:S02]  /*a5f0*/  SHFL.IDX PT, R14, R14, RZ, 0x1c1f ;  /* 0x001c1fff0e0e7589 */ /* 0x000ee400000e0000 */
[----:B------:R-:W-:Y:S02]  /*a600*/  IADD3 R3, R195, 0x1, R0 ;  /* 0x00000001c3037810 */ /* 0x000fe40007ffe000 */
[----:B------:R-:W-:Y:S02]  /*a610*/  IADD3 R20, -R202, R0, R195 ;  /* 0x00000000ca147210 */ /* 0x000fe40007ffe1c3 */
[----:B------:R-:W-:Y:S01]  /*a620*/  IADD3 R67, -R193, R3, -R202 ;  /* 0x00000003c1437210 */ /* 0x000fe20007ffe9ca */
        /* <DEDUP_REMOVED lines=10> */
[----:B------:R1:W4:Y:S01]  /*a6d0*/  MUFU.TANH R15, R26 ;  /* 0x0000001a000f7308 */ /* 0x0003220000002400 */
        /* <DEDUP_REMOVED lines=8> */
[----:B-1----:R-:W-:Y:S01]  /*a760*/  VIADDMNMX R26, R12, R67, R20, PT ;  /* 0x000000430c1a7246 */ /* 0x002fe20003800114 */
[----:B------:R-:W-:Y:S01]  /*a770*/  FMUL.FTZ R50, R50, UR4 ;  /* 0x0000000432327c20 */ /* 0x000fe20008410000 */
[----:B------:R-:W-:Y:S01]  /*a780*/  FMUL.FTZ R54, R54, UR4 ;  /* 0x0000000436367c20 */ /* 0x000fe20008410000 */
[----:B------:R-:W-:Y:S01]  /*a790*/  FMUL.FTZ R55, R55, UR4 ;  /* 0x0000000437377c20 */ /* 0x000fe20008410000 */
[----:B------:R-:W-:Y:S01]  /*a7a0*/  ISETP.GT.AND P2, PT, R26, RZ, PT ;  /* 0x000000ff1a00720c */ /* 0x000fe20003f44270 */
[----:B------:R-:W-:Y:S01]  /*a7b0*/  FMUL.FTZ R24, R24, UR4 ;  /* 0x0000000418187c20 */ /* 0x000fe20008410000 */
[C---:B------:R-:W-:Y:S01]  /*a7c0*/  ISETP.GT.AND P3, PT, R26.reuse, 0x1, PT ;  /* 0x000000011a00780c */ /* 0x040fe20003f64270 */
[----:B------:R-:W1:Y:S01]  /*a7d0*/  MUFU.TANH R30, R30 ;  /* 0x0000001e001e7308 */ /* 0x000e620000002400 */
[----:B------:R-:W-:Y:S01]  /*a7e0*/  ISETP.GT.AND P4, PT, R26, 0x8, PT ;  /* 0x000000081a00780c */ /* 0x000fe20003f84270 */
[----:B------:R-:W-:Y:S01]  /*a7f0*/  FMUL.FTZ R25, R25, UR4 ;  /* 0x0000000419197c20 */ /* 0x000fe20008410000 */
[----:B----4-:R-:W-:Y:S01]  /*a800*/  FSEL R0, R15, -INF , P2 ;  /* 0xff8000000f007808 */ /* 0x010fe20001000000 */
[----:B------:R-:W-:Y:S01]  /*a810*/  FMUL.FTZ R28, R28, UR4 ;  /* 0x000000041c1c7c20 */ /* 0x000fe20008410000 */
[----:B------:R-:W-:Y:S01]  /*a820*/  ISETP.GT.AND P2, PT, R26, 0x9, PT ;  /* 0x000000091a00780c */ /* 0x000fe20003f44270 */
        /* <DEDUP_REMOVED lines=13> */
[----:B------:R-:W-:-:S05]  /*a900*/  FMUL.FTZ R52, R52, UR4 ;  /* 0x0000000434347c20 */ /* 0x000fca0008410000 */
[----:B------:R-:W1:Y:S01]  /*a910*/  MUFU.TANH R35, R35 ;  /* 0x0000002300237308 */ /* 0x000e620000002400 */
[----:B----4-:R-:W-:Y:S02]  /*a920*/  FSEL R15, R31, -INF , P2 ;  /* 0xff8000001f0f7808 */ /* 0x010fe40001000000 */
[----:B------:R-:W-:-:S05]  /*a930*/  ISETP.GT.AND P2, PT, R26, 0x11, PT ;  /* 0x000000111a00780c */ /* 0x000fca0003f44270 */
[----:B------:R4:W-:Y:S08]  /*a940*/  MUFU.TANH R57, R39 ;  /* 0x0000002700397308 */ /* 0x0009f00000002400 */
[----:B------:R-:W2:Y:S01]  /*a950*/  MUFU.TANH R38, R38 ;  /* 0x0000002600267308 */ /* 0x000ea20000002400 */
[----:B----4-:R-:W-:Y:S02]  /*a960*/  FSEL R39, R27, -INF , P3 ;  /* 0xff8000001b277808 */ /* 0x010fe40001800000 */
[----:B------:R-:W-:-:S02]  /*a970*/  ISETP.GT.AND P3, PT, R26, 0x10, PT ;  /* 0x000000101a00780c */ /* 0x000fc40003f64270 */
[----:B------:R-:W-:Y:S02]  /*a980*/  FMNMX.FTZ R12, R0, R39, !PT ;  /* 0x00000027000c7209 */ /* 0x000fe40007810000 */
[----:B0-----:R-:W-:Y:S01]  /*a990*/  FSEL R27, R34, -INF , P3 ;  /* 0xff800000221b7808 */ /* 0x001fe20001800000 */
[----:B------:R-:W-:Y:S01]  /*a9a0*/  MUFU.TANH R42, R42 ;  /* 0x0000002a002a7308 */ /* 0x000fe20000002400 */
[----:B------:R-:W-:Y:S02]  /*a9b0*/  FMNMX.FTZ R12, R3, R12, !PT ;  /* 0x0000000c030c7209 */ /* 0x000fe40007810000 */
[C---:B------:R-:W-:Y:S02]  /*a9c0*/  ISETP.GT.AND P3, PT, R26.reuse, 0x18, PT ;  /* 0x000000181a00780c */ /* 0x040fe40003f64270 */
[----:B------:R-:W-:Y:S02]  /*a9d0*/  FMNMX.FTZ R12, R15, R12, !PT ;  /* 0x0000000c0f0c7209 */ /* 0x000fe40007810000 */
[----:B-1----:R-:W-:Y:S01]  /*a9e0*/  FSEL R31, R35, -INF , P2 ;  /* 0xff800000231f7808 */ /* 0x002fe20001000000 */
[----:B------:R0:W1:Y:S01]  /*a9f0*/  MUFU.TANH R59, R43 ;  /* 0x0000002b003b7308 */ /* 0x0000620000002400 */
[----:B------:R-:W-:Y:S01]  /*aa00*/  FMNMX.FTZ R30, R27, R12, !PT ;  /* 0x0000000c1b1e7209 */ /* 0x000fe20007810000 */
[----:B------:R-:W-:Y:S01]  /*aa10*/  FMUL.FTZ R12, R51, UR4 ;  /* 0x00000004330c7c20 */ /* 0x000fe20008410000 */
[----:B------:R-:W-:-:S02]  /*aa20*/  ISETP.GT.AND P2, PT, R26, 0x19, PT ;  /* 0x000000191a00780c */ /* 0x000fc40003f44270 */
[----:B--2---:R-:W-:Y:S02]  /*aa30*/  FSEL R35, R38, -INF , P3 ;  /* 0xff80000026237808 */ /* 0x004fe40001800000 */
[----:B------:R-:W-:Y:S01]  /*aa40*/  FMNMX.FTZ R30, R31, R30, !PT ;  /* 0x0000001e1f1e7209 */ /* 0x000fe20007810000 */
[----:B------:R-:W2:Y:S01]  /*aa50*/  MUFU.TANH R46, R46 ;  /* 0x0000002e002e7308 */ /* 0x000ea20000002400 */
[C---:B------:R-:W-:Y:S02]  /*aa60*/  ISETP.GT.AND P3, PT, R26.reuse, 0x20, PT ;  /* 0x000000201a00780c */ /* 0x040fe40003f64270 */
[----:B0-----:R-:W-:Y:S02]  /*aa70*/  FSEL R43, R57, -INF , P2 ;  /* 0xff800000392b7808 */ /* 0x001fe40001000000 */
[----:B------:R-:W-:Y:S02]  /*aa80*/  FMNMX.FTZ R30, R35, R30, !PT ;  /* 0x0000001e231e7209 */ /* 0x000fe40007810000 */
[----:B------:R-:W-:Y:S01]  /*aa90*/  ISETP.GT.AND P2, PT, R26, 0x21, PT ;  /* 0x000000211a00780c */ /* 0x000fe20003f44270 */
[----:B------:R0:W4:Y:S01]  /*aaa0*/  MUFU.TANH R63, R47 ;  /* 0x0000002f003f7308 */ /* 0x0001220000002400 */
[----:B------:R-:W-:-:S02]  /*aab0*/  FMNMX.FTZ R30, R43, R30, !PT ;  /* 0x0000001e2b1e7209 */ /* 0x000fc40007810000 */
[----:B-1----:R-:W-:Y:S02]  /*aac0*/  FSEL R51, R59, -INF , P2 ;  /* 0xff8000003b337808 */ /* 0x002fe40001000000 */
[----:B------:R-:W-:-:S03]  /*aad0*/  ISETP.GT.AND P2, PT, R26, 0x29, PT ;  /* 0x000000291a00780c */ /* 0x000fc60003f44270 */
[----:B------:R-:W1:Y:S01]  /*aae0*/  MUFU.TANH R50, R50 ;  /* 0x0000003200327308 */ /* 0x000e620000002400 */
[----:B0-----:R-:W-:Y:S02]  /*aaf0*/  FSEL R47, R42, -INF , P3 ;  /* 0xff8000002a2f7808 */ /* 0x001fe40001800000 */
[----:B------:R-:W-:Y:S02]  /*ab00*/  ISETP.GT.AND P3, PT, R26, 0x28, PT ;  /* 0x000000281a00780c */ /* 0x000fe40003f64270 */
[----:B------:R-:W-:Y:S02]  /*ab10*/  FMNMX.FTZ R30, R47, R30, !PT ;  /* 0x0000001e2f1e7209 */ /* 0x000fe40007810000 */
[----:B--2---:R-:W-:Y:S01]  /*ab20*/  FSEL R57, R46, -INF , P3 ;  /* 0xff8000002e397808 */ /* 0x004fe20001800000 */
[----:B------:R-:W0:Y:S01]  /*ab30*/  MUFU.TANH R12, R12 ;  /* 0x0000000c000c7308 */ /* 0x000e220000002400 */
[----:B------:R-:W-:Y:S02]  /*ab40*/  FMNMX.FTZ R30, R51, R30, !PT ;  /* 0x0000001e331e7209 */ /* 0x000fe40007810000 */
[----:B------:R-:W-:-:S02]  /*ab50*/  ISETP.GT.AND P3, PT, R26, 0x30, PT ;  /* 0x000000301a00780c */ /* 0x000fc40003f64270 */
[----:B----4-:R-:W-:Y:S02]  /*ab60*/  FSEL R63, R63, -INF , P2 ;  /* 0xff8000003f3f7808 */ /* 0x010fe40001000000 */
[----:B------:R-:W-:Y:S01]  /*ab70*/  FMNMX.FTZ R30, R57, R30, !PT ;  /* 0x0000001e391e7209 */ /* 0x000fe20007810000 */
[----:B------:R-:W2:Y:S01]  /*ab80*/  MUFU.TANH R54, R54 ;  /* 0x0000003600367308 */ /* 0x000ea20000002400 */
[----:B------:R-:W-:Y:S02]  /*ab90*/  ISETP.GT.AND P2, PT, R26, 0x31, PT ;  /* 0x000000311a00780c */ /* 0x000fe40003f44270 */
[----:B-1----:R-:W-:Y:S02]  /*aba0*/  FSEL R61, R50, -INF , P3 ;  /* 0xff800000323d7808 */ /* 0x002fe40001800000 */
[----:B------:R-:W-:Y:S02]  /*abb0*/  FMNMX.FTZ R30, R63, R30, !PT ;  /* 0x0000001e3f1e7209 */ /* 0x000fe40007810000 */
[----:B------:R-:W-:Y:S01]  /*abc0*/  ISETP.GT.AND P3, PT, R26, 0x38, PT ;  /* 0x000000381a00780c */ /* 0x000fe20003f64270 */
[----:B------:R-:W1:Y:S01]  /*abd0*/  MUFU.TANH R55, R55 ;  /* 0x0000003700377308 */ /* 0x000e620000002400 */
[----:B0-----:R-:W-:Y:S01]  /*abe0*/  FSEL R59, R12, -INF , P2 ;  /* 0xff8000000c3b7808 */ /* 0x001fe20001000000 */
[----:B------:R-:W-:Y:S01]  /*abf0*/  FMUL.FTZ R12, R49, UR4 ;  /* 0x00000004310c7c20 */ /* 0x000fe20008410000 */
[----:B------:R-:W-:-:S02]  /*ac00*/  FMNMX.FTZ R30, R61, R30, !PT ;  /* 0x0000001e3d1e7209 */ /* 0x000fc40007810000 */
[----:B------:R-:W-:Y:S02]  /*ac10*/  ISETP.GT.AND P2, PT, R26, 0x39, PT ;  /* 0x000000391a00780c */ /* 0x000fe40003f44270 */
[----:B------:R-:W-:Y:S01]  /*ac20*/  FMNMX.FTZ R30, R59, R30, !PT ;  /* 0x0000001e3b1e7209 */ /* 0x000fe20007810000 */
[----:B------:R0:W-:Y:S01]  /*ac30*/  MUFU.TANH R34, R24 ;  /* 0x0000001800227308 */ /* 0x0001e20000002400 */
[----:B--2---:R-:W-:-:S04]  /*ac40*/  FSEL R65, R54, -INF , P3 ;  /* 0xff80000036417808 */ /* 0x004fc80001800000 */
[----:B------:R-:W-:-:S03]  /*ac50*/  FMNMX.FTZ R30, R65, R30, !PT ;  /* 0x0000001e411e7209 */ /* 0x000fc60007810000 */
[----:B------:R3:W2:Y:S01]  /*ac60*/  MUFU.TANH R38, R25 ;  /* 0x0000001900267308 */ /* 0x0006a20000002400 */
[----:B-1----:R-:W-:Y:S01]  /*ac70*/  FSEL R55, R55, -INF , P2 ;  /* 0xff80000037377808 */ /* 0x002fe20001000000 */
[----:B0-----:R-:W-:Y:S01]  /*ac80*/  FMUL.FTZ R24, R53, UR4 ;  /* 0x0000000435187c20 */ /* 0x001fe20008410000 */
[----:B------:R-:W-:Y:S02]  /*ac90*/  ULDC UR4, c[0x0][0x988] ;  /* 0x0002620000047ab9 */ /* 0x000fe40000000800 */
[----:B------:R-:W-:-:S03]  /*aca0*/  FMNMX.FTZ R30, R55, R30, !PT ;  /* 0x0000001e371e7209 */ /* 0x000fc60007810000 */
[----:B------:R-:W0:Y:S01]  /*acb0*/  MUFU.TANH R28, R28 ;  /* 0x0000001c001c7308 */ /* 0x000e220000002400 */
[----:B---3--:R-:W-:Y:S01]  /*acc0*/  VIADDMNMX R25, R14, R67, R20, PT ;  /* 0x000000430e197246 */ /* 0x008fe20003800114 */
[----:B------:R-:W1:Y:S03]  /*acd0*/  SHFL.BFLY PT, R69, R30, 0x2, 0x1f ;  /* 0x0c401f001e457f89 */ /* 0x000e6600000e0000 */
[C---:B------:R-:W-:Y:S02]  /*ace0*/  ISETP.GT.AND P2, PT, R25.reuse, RZ, PT ;  /* 0x000000ff1900720c */ /* 0x040fe40003f44270 */
[C---:B------:R-:W-:Y:S01]  /*acf0*/  ISETP.GT.AND P3, PT, R25.reuse, 0x1, PT ;  /* 0x000000011900780c */ /* 0x040fe20003f64270 */
[----:B------:R-:W-:Y:S01]  /*ad00*/  MUFU.TANH R29, R29 ;  /* 0x0000001d001d7308 */ /* 0x000fe20000002400 */
[----:B------:R-:W-:Y:S02]  /*ad10*/  ISETP.GT.AND P4, PT, R25, 0x8, PT ;  /* 0x000000081900780c */ /* 0x000fe40003f84270 */
[----:B--2---:R-:W-:-:S02]  /*ad20*/  FSEL R67, R38, -INF , P3 ;  /* 0xff80000026437808 */ /* 0x004fc40001800000 */
[C---:B------:R-:W-:Y:S02]  /*ad30*/  ISETP.GT.AND P3, PT, R25.reuse, 0x10, PT ;  /* 0x000000101900780c */ /* 0x040fe40003f64270 */
[----:B------:R-:W-:Y:S01]  /*ad40*/  ISETP.GT.AND P5, PT, R25, 0x20, PT ;  /* 0x000000201900780c */ /* 0x000fe20003fa4270 */
[----:B------:R-:W2:Y:S08]  /*ad50*/  MUFU.TANH R32, R32 ;  /* 0x0000002000207308 */ /* 0x000eb00000002400 */
[----:B------:R0:W3:Y:S01]  /*ad60*/  MUFU.TANH R42, R33 ;  /* 0x00000021002a7308 */ /* 0x0000e20000002400 */
[----:B-1----:R-:W-:-:S02]  /*ad70*/  FMNMX.FTZ R69, R30, R69, !PT ;  /* 0x000000451e457209 */ /* 0x002fc40007810000 */
[----:B------:R-:W-:Y:S02]  /*ad80*/  FSEL R30, R34, -INF , P2 ;  /* 0xff800000221e7808 */ /* 0x000fe40001000000 */
[C---:B------:R-:W-:Y:S01]  /*ad90*/  ISETP.GT.AND P2, PT, R25.reuse, 0x9, PT ;  /* 0x000000091900780c */ /* 0x040fe20003f44270 */
[----:B------:R-:W1:Y:S02]  /*ada0*/  SHFL.BFLY PT, R26, R69, 0x1, 0x1f ;  /* 0x0c201f00451a7f89 */ /* 0x000e6400000e0000 */
[----:B------:R-:W4:Y:S01]  /*adb0*/  MUFU.TANH R36, R36 ;  /* 0x0000002400247308 */ /* 0x000f220000002400 */
[----:B0-----:R-:W-:Y:S02]  /*adc0*/  FSEL R33, R28, -INF , P4 ;  /* 0xff8000001c217808 */ /* 0x001fe40002000000 */
[----:B------:R-:W-:Y:S02]  /*add0*/  FMNMX.FTZ R14, R30, R67, !PT ;  /* 0x000000431e0e7209 */ /* 0x000fe40007810000 */
[----:B------:R-:W-:-:S03]  /*ade0*/  ISETP.GT.AND P4, PT, R25, 0x21, PT ;  /* 0x000000211900780c */ /* 0x000fc60003f84270 */
[----:B------:R2:W0:Y:S08]  /*adf0*/  MUFU.TANH R46, R37 ;  /* 0x00000025002e7308 */ /* 0x0004300000002400 */
[----:B------:R3:W-:Y:S01]  /*ae00*/  MUFU.TANH R73, R41 ;  /* 0x0000002900497308 */ /* 0x0007e20000002400 */
[----:B--2---:R-:W-:Y:S02]  /*ae10*/  FSEL R37, R32, -INF , P3 ;  /* 0xff80000020257808 */ /* 0x004fe40001800000 */
[----:B------:R-:W-:-:S02]  /*ae20*/  ISETP.GT.AND P3, PT, R25, 0x18, PT ;  /* 0x000000181900780c */ /* 0x000fc40003f64270 */
[----:B-1----:R-:W-:-:S03]  /*ae30*/  FMNMX.FTZ R20, R69, R26, !PT ;  /* 0x0000001a45147209 */ /* 0x002fc60007810000 */
[----:B------:R-:W1:Y:S01]  /*ae40*/  MUFU.TANH R40, R40 ;  /* 0x0000002800287308 */ /* 0x000e620000002400 */
[----:B---3--:R-:W-:Y:S02]  /*ae50*/  FSEL R41, R29, -INF , P2 ;  /* 0xff8000001d297808 */ /* 0x008fe40001000000 */
[----:B------:R-:W-:Y:S01]  /*ae60*/  FMNMX.FTZ R26, R33, R14, !PT ;  /* 0x0000000e211a7209 */ /* 0x000fe20007810000 */
[----:B------:R-:W-:Y:S01]  /*ae70*/  IMAD.U32 R14, RZ, RZ, UR4 ;  /* 0x00000004ff0e7e24 */ /* 0x000fe2000f8e00ff */
[----:B------:R-:W-:Y:S02]  /*ae80*/  ISETP.GT.AND P2, PT, R25, 0x11, PT ;  /* 0x000000111900780c */ /* 0x000fe40003f44270 */
[----:B------:R-:W-:Y:S01]  /*ae90*/  FMNMX.FTZ R26, R41, R26, !PT ;  /* 0x0000001a291a7209 */ /* 0x000fe20007810000 */
[----:B------:R-:W2:Y:S01]  /*aea0*/  MUFU.TANH R44, R44 ;  /* 0x0000002c002c7308 */ /* 0x000ea20000002400 */
[----:B------:R-:W-:Y:S02]  /*aeb0*/  FSEL R53, R42, -INF , P2 ;  /* 0xff8000002a357808 */ /* 0x000fe40001000000 */
[----:B------:R-:W-:-:S02]  /*aec0*/  FMNMX.FTZ R26, R37, R26, !PT ;  /* 0x0000001a251a7209 */ /* 0x000fc40007810000 */
[----:B------:R-:W-:Y:S02]  /*aed0*/  ISETP.GT.AND P2, PT, R25, 0x19, PT ;  /* 0x000000191900780c */ /* 0x000fe40003f44270 */
[----:B----4-:R-:W-:Y:S01]  /*aee0*/  FSEL R49, R36, -INF , P3 ;  /* 0xff80000024317808 */ /* 0x010fe20001800000 */
[----:B------:R-:W3:Y:S01]  /*aef0*/  MUFU.TANH R45, R45 ;  /* 0x0000002d002d7308 */ /* 0x000ee20000002400 */
[----:B------:R-:W-:Y:S02]  /*af00*/  FMNMX.FTZ R26, R53, R26, !PT ;  /* 0x0000001a351a7209 */ /* 0x000fe40007810000 */
[----:B0-----:R-:W-:Y:S02]  /*af10*/  FSEL R69, R46, -INF , P2 ;  /* 0xff8000002e457808 */ /* 0x001fe40001000000 */
[----:B------:R-:W-:Y:S02]  /*af20*/  FMNMX.FTZ R26, R49, R26, !PT ;  /* 0x0000001a311a7209 */ /* 0x000fe40007810000 */
[----:B-1----:R-:W-:Y:S01]  /*af30*/  FSEL R71, R40, -INF , P5 ;  /* 0xff80000028477808 */ /* 0x002fe20002800000 */
[----:B------:R-:W0:Y:S01]  /*af40*/  MUFU.TANH R48, R48 ;  /* 0x0000003000307308 */ /* 0x000e220000002400 */
[----:B------:R-:W-:-:S02]  /*af50*/  FMNMX.FTZ R26, R69, R26, !PT ;  /* 0x0000001a451a7209 */ /* 0x000fc40007810000 */
[----:B------:R-:W-:Y:S02]  /*af60*/  ISETP.GT.AND P3, PT, R25, 0x28, PT ;  /* 0x000000281900780c */ /* 0x000fe40003f64270 */
[----:B------:R-:W-:Y:S02]  /*af70*/  FSEL R73, R73, -INF , P4 ;  /* 0xff80000049497808 */ /* 0x000fe40002000000 */
[----:B------:R-:W-:Y:S01]  /*af80*/  FMNMX.FTZ R26, R71, R26, !PT ;  /* 0x0000001a471a7209 */ /* 0x000fe20007810000 */
[----:B------:R1:W4:Y:S01]  /*af90*/  MUFU.TANH R28, R12 ;  /* 0x0000000c001c7308 */ /* 0x0003220000002400 */
[----:B------:R-:W-:Y:S02]  /*afa0*/  ISETP.GT.AND P2, PT, R25, 0x29, PT ;  /* 0x000000291900780c */ /* 0x000fe40003f44270 */
[----:B--2---:R-:W-:Y:S02]  /*afb0*/  FSEL R75, R44, -INF , P3 ;  /* 0xff8000002c4b7808 */ /* 0x004fe40001800000 */
[----:B------:R-:W-:-:S02]  /*afc0*/  FMNMX.FTZ R26, R73, R26, !PT ;  /* 0x0000001a491a7209 */ /* 0x000fc40007810000 */
[----:B------:R-:W-:Y:S01]  /*afd0*/  ISETP.GT.AND P5, PT, R25, 0x30, PT ;  /* 0x000000301900780c */ /* 0x000fe20003fa4270 */
[----:B------:R-:W2:Y:S01]  /*afe0*/  MUFU.TANH R52, R52 ;  /* 0x0000003400347308 */ /* 0x000ea20000002400 */
[----:B---3--:R-:W-:Y:S01]  /*aff0*/  FSEL R77, R45, -INF , P2 ;  /* 0xff8000002d4d7808 */ /* 0x008fe20001000000 */
[----:B-1----:R-:W-:Y:S01]  /*b000*/  FMUL.FTZ R12, R20, R14 ;  /* 0x0000000e140c7220 */ /* 0x002fe20000410000 */
[----:B------:R-:W-:Y:S02]  /*b010*/  FMNMX.FTZ R26, R75, R26, !PT ;  /* 0x0000001a4b1a7209 */ /* 0x000fe40007810000 */
[----:B------:R-:W-:Y:S02]  /*b020*/  ISETP.GT.AND P2, PT, R25, 0x31, PT ;  /* 0x000000311900780c */ /* 0x000fe40003f44270 */
[----:B0-----:R-:W-:Y:S01]  /*b030*/  FSEL R79, R48, -INF , P5 ;  /* 0xff800000304f7808 */ /* 0x001fe20002800000 */
[----:B------:R-:W0:Y:S01]  /*b040*/  MUFU.TANH R24, R24 ;  /* 0x0000001800187308 */ /* 0x000e220000002400 */
[----:B------:R-:W-:-:S02]  /*b050*/  FMNMX.FTZ R26, R77, R26, !PT ;  /* 0x0000001a4d1a7209 */ /* 0x000fc40007810000 */
[----:B------:R-:W-:Y:S02]  /*b060*/  ISETP.GT.AND P3, PT, R25, 0x38, PT ;  /* 0x000000381900780c */ /* 0x000fe40003f64270 */
[----:B----4-:R-:W-:Y:S02]  /*b070*/  FSEL R45, R28, -INF , P2 ;  /* 0xff8000001c2d7808 */ /* 0x010fe40001000000 */
[----:B------:R-:W-:Y:S02]  /*b080*/  FMNMX.FTZ R26, R79, R26, !PT ;  /* 0x0000001a4f1a7209 */ /* 0x000fe40007810000 */
[----:B------:R-:W-:Y:S02]  /*b090*/  ISETP.GT.AND P2, PT, R25, 0x39, PT ;  /* 0x000000391900780c */ /* 0x000fe40003f44270 */
[----:B--2---:R-:W-:Y:S02]  /*b0a0*/  FSEL R25, R52, -INF , P3 ;  /* 0xff80000034197808 */ /* 0x004fe40001800000 */
[----:B------:R-:W-:-:S02]  /*b0b0*/  FMNMX.FTZ R26, R45, R26, !PT ;  /* 0x0000001a2d1a7209 */ /* 0x000fc40007810000 */
[----:B------:R-:W-:Y:S02]  /*b0c0*/  FSETP.NEU.FTZ.AND P4, PT, R20, -INF , PT ;  /* 0xff8000001400780b */ /* 0x000fe40003f9d000 */
[----:B0-----:R-:W-:Y:S02]  /*b0d0*/  FSEL R29, R24, -INF , P2 ;  /* 0xff800000181d7808 */ /* 0x001fe40001000000 */
[----:B------:R-:W-:Y:S02]  /*b0e0*/  FMNMX.FTZ R26, R25, R26, !PT ;  /* 0x0000001a191a7209 */ /* 0x000fe40007810000 */
[----:B------:R-:W-:Y:S02]  /*b0f0*/  FSEL R32, R12, RZ, P4 ;  /* 0x000000ff0c207208 */ /* 0x000fe40002000000 */
[----:B------:R-:W-:-:S03]  /*b100*/  FMNMX.FTZ R26, R29, R26, !PT ;  /* 0x0000001a1d1a7209 */ /* 0x000fc60007810000 */
[-CC-:B------:R-:W-:Y:S01]  /*b110*/  FFMA.FTZ R167, R3, R14.reuse, -R32.reuse ;  /* 0x0000000e03a77223 */ /* 0x180fe20000010820 */
[-CC-:B------:R-:W-:Y:S01]  /*b120*/  FFMA.FTZ R161, R27, R14.reuse, -R32.reuse ;  /* 0x0000000e1ba17223 */ /* 0x180fe20000010820 */
[----:B------:R-:W0:Y:S01]  /*b130*/  SHFL.BFLY PT, R3, R26, 0x2, 0x1f ;  /* 0x0c401f001a037f89 */ /* 0x000e2200000e0000 */
        /* <DEDUP_REMOVED lines=11> */
[----:B------:R-:W-:-:S02]  /*b1f0*/  FFMA.FTZ R55, R55, R14, -R32 ;  /* 0x0000000e37377223 */ /* 0x000fc40000010820 */
[----:B------:R-:W-:Y:S08]  /*b200*/  MUFU.EX2 R165, R165 ;  /* 0x000000a500a57308 */ /* 0x000ff00000000800 */
[----:B------:R-:W2:Y:S01]  /*b210*/  MUFU.EX2 R0, R0 ;  /* 0x0000000000007308 */ /* 0x000ea20000000800 */
[----:B0-----:R-:W-:Y:S01]  /*b220*/  FMNMX.FTZ R27, R26, R3, !PT ;  /* 0x000000031a1b7209 */ /* 0x001fe20007810000 */
[-CC-:B------:R-:W-:Y:S01]  /*b230*/  FFMA.FTZ R26, R57, R14.reuse, -R32.reuse ;  /* 0x0000000e391a7223 */ /* 0x180fe20000010820 */
[----:B------:R-:W-:-:S03]  /*b240*/  FFMA.FTZ R3, R63, R14, -R32 ;  /* 0x0000000e3f037223 */ /* 0x000fc60000010820 */
[----:B------:R-:W0:Y:S02]  /*b250*/  SHFL.BFLY PT, R28, R27, 0x1, 0x1f ;  /* 0x0c201f001b1c7f89 */ /* 0x000e2400000e0000 */
[----:B------:R-:W3:Y:S08]  /*b260*/  MUFU.EX2 R167, R167 ;  /* 0x000000a700a77308 */ /* 0x000ef00000000800 */
[----:B------:R-:W4:Y:S08]  /*b270*/  MUFU.EX2 R12, R12 ;  /* 0x0000000c000c7308 */ /* 0x000f300000000800 */
[----:B------:R-:W-:Y:S01]  /*b280*/  MUFU.EX2 R161, R161 ;  /* 0x000000a100a17308 */ /* 0x000fe20000000800 */
[----:B0-----:R-:W-:Y:S01]  /*b290*/  FMNMX.FTZ R15, R27, R28, !PT ;  /* 0x0000001c1b0f7209 */ /* 0x001fe20007810000 */
[----:B------:R-:W-:-:S06]  /*b2a0*/  FFMA.FTZ R28, R65, R14, -R32 ;  /* 0x0000000e411c7223 */ /* 0x000fcc0000010820 */
[----:B------:R-:W-:Y:S01]  /*b2b0*/  MUFU.EX2 R35, R35 ;  /* 0x0000002300237308 */ /* 0x000fe20000000800 */
[C---:B------:R-:W-:Y:S01]  /*b2c0*/  FSETP.NEU.FTZ.AND P2, PT, R15.reuse, -INF , PT ;  /* 0xff8000000f00780b */ /* 0x040fe20003f5d000 */
[----:B-1----:R-:W-:-:S05]  /*b2d0*/  FMUL.FTZ R31, R15, R14 ;  /* 0x0000000e0f1f7220 */ /* 0x002fca0000410000 */
[----:B------:R-:W-:Y:S01]  /*b2e0*/  FSEL R32, R31, RZ, P2 ;  /* 0x000000ff1f207208 */ /* 0x000fe20001000000 */
[----:B------:R-:W-:Y:S04]  /*b2f0*/  MUFU.EX2 R38, R43 ;  /* 0x0000002b00267308 */ /* 0x000fe80000000800 */
        /* <DEDUP_REMOVED lines=12> */
[-C--:B------:R-:W-:Y:S01]  /*b3c0*/  FFMA.FTZ R77, R77, R14.reuse, -R32 ;  /* 0x0000000e4d4d7223 */ /* 0x080fe20000010820 */
[----:B------:R-:W0:Y:S01]  /*b3d0*/  MUFU.EX2 R67, R67 ;  /* 0x0000004300437308 */ /* 0x000e220000000800 */
[----:B--2---:R-:W-:Y:S01]  /*b3e0*/  FADD.FTZ R30, R165, R0 ;  /* 0x00000000a51e7221 */ /* 0x004fe20000010000 */
[----:B------:R-:W-:Y:S01]  /*b3f0*/  F2FP.F16.F32.PACK_AB R165, R0, R165 ;  /* 0x000000a500a5723e */ /* 0x000fe200000000ff */
[-CC-:B------:R-:W-:Y:S01]  /*b400*/  FFMA.FTZ R79, R79, R14.reuse, -R32.reuse ;  /* 0x0000000e4f4f7223 */ /* 0x180fe20000010820 */
[----:B------:R-:W-:Y:S01]  /*b410*/  FFMA.FTZ R45, R45, R14, -R32 ;  /* 0x0000000e2d2d7223 */ /* 0x000fe20000010820 */
[----:B---3--:R-:W-:Y:S01]  /*b420*/  FADD.FTZ R39, R167, R30 ;  /* 0x0000001ea7277221 */ /* 0x008fe20000010000 */
[----:B------:R-:W-:-:S02]  /*b430*/  @!P1 VIADD R30, R21, 0x28c40 ;  /* 0x00028c40151e9836 */ /* 0x000fc40000000000 */
[-CC-:B------:R-:W-:Y:S01]  /*b440*/  FFMA.FTZ R25, R25, R14.reuse, -R32.reuse ;  /* 0x0000000e19197223 */ /* 0x180fe20000010820 */
[----:B------:R-:W1:Y:S01]  /*b450*/  MUFU.EX2 R33, R33 ;  /* 0x0000002100217308 */ /* 0x000e620000000800 */
[C---:B----4-:R-:W-:Y:S01]  /*b460*/  FADD.FTZ R44, R12.reuse, R39 ;  /* 0x000000270c2c7221 */ /* 0x050fe20000010000 */
[----:B------:R-:W-:Y:S01]  /*b470*/  FFMA.FTZ R29, R29, R14, -R32 ;  /* 0x0000000e1d1d7223 */ /* 0x000fe20000010820 */
[----:B------:R-:W-:Y:S02]  /*b480*/  @!P1 PRMT R30, RZ, 0x654, R30 ;  /* 0x00000654ff1e9816 */ /* 0x000fe4000000001e */
[----:B------:R-:W-:Y:S02]  /*b490*/  F2FP.F16.F32.PACK_AB R167, R12, R167 ;  /* 0x000000a70ca7723e */ /* 0x000fe400000000ff */
[----:B------:R2:W-:Y:S01]  /*b4a0*/  @!P1 SYNCS.ARRIVE.TRANS64.RED.A1T0 RZ, [R30+URZ], RZ ;  /* 0x000000ff1eff99a7 */ /* 0x0005e2000810043f */
[----:B------:R3:W4:Y:S01]  /*b4b0*/  MUFU.EX2 R166, R41 ;  /* 0x0000002900a67308 */ /* 0x0007220000000800 */
[----:B0-----:R-:W-:Y:S01]  /*b4c0*/  FADD.FTZ R42, R164, R67 ;  /* 0x00000043a42a7221 */ /* 0x001fe20000010000 */
[----:B------:R-:W-:-:S02]  /*b4d0*/  F2FP.F16.F32.PACK_AB R163, R38, R35 ;  /* 0x0000002326a3723e */ /* 0x000fc400000000ff */
[----:B------:R-:W-:-:S04]  /*b4e0*/  F2FP.F16.F32.PACK_AB R164, R67, R164 ;  /* 0x000000a443a4723e */ /* 0x000fc800000000ff */
[----:B------:R-:W0:Y:S01]  /*b4f0*/  MUFU.EX2 R37, R37 ;  /* 0x0000002500257308 */ /* 0x000e220000000800 */
[----:B-1----:R-:W-:Y:S01]  /*b500*/  FADD.FTZ R39, R33, R42 ;  /* 0x0000002a21277221 */ /* 0x002fe20000010000 */
[----:B---3--:R-:W-:Y:S01]  /*b510*/  FADD.FTZ R41, R161, R44 ;  /* 0x0000002ca1297221 */ /* 0x008fe20000010000 */
[----:B------:R-:W-:-:S03]  /*b520*/  F2FP.F16.F32.PACK_AB R161, R36, R161 ;  /* 0x000000a124a1723e */ /* 0x000fc600000000ff */
[----:B------:R-:W-:Y:S02]  /*b530*/  FADD.FTZ R44, R36, R41 ;  /* 0x00000029242c7221 */ /* 0x000fe40000010000 */
[----:B------:R-:W1:Y:S01]  /*b540*/  MUFU.EX2 R160, R53 ;  /* 0x0000003500a07308 */ /* 0x000e620000000800 */
[C---:B----4-:R-:W-:Y:S01]  /*b550*/  FADD.FTZ R42, R166.reuse, R39 ;  /* 0x00000027a62a7221 */ /* 0x050fe20000010000 */
[----:B------:R-:W-:Y:S01]  /*b560*/  FADD.FTZ R41, R35, R44 ;  /* 0x0000002c23297221 */ /* 0x000fe20000010000 */
[----:B------:R-:W-:Y:S01]  /*b570*/  F2FP.F16.F32.PACK_AB R166, R166, R33 ;  /* 0x00000021a6a6723e */ /* 0x000fe200000000ff */
[----:B------:R-:W-:Y:S02]  /*b580*/  BAR.SYNC.DEFER_BLOCKING 0xf, 0x100 ;  /* 0x03c4000000007b1d */ /* 0x000fe40000010000 */
[----:B------:R-:W-:Y:S01]  /*b590*/  FADD.FTZ R32, R38, R41 ;  /* 0x0000002926207221 */ /* 0x000fe20000010000 */
[----:B0-----:R-:W-:-:S03]  /*b5a0*/  FADD.FTZ R39, R37, R42 ;  /* 0x0000002a25277221 */ /* 0x001fc60000010000 */
[----:B------:R-:W0:Y:S01]  /*b5b0*/  MUFU.EX2 R49, R49 ;  /* 0x0000003100317308 */ /* 0x000e220000000800 */
[----:B-1----:R-:W-:-:S07]  /*b5c0*/  FADD.FTZ R0, R160, R39 ;  /* 0x00000027a0007221 */ /* 0x002fce0000010000 */
[----:B------:R-:W1:Y:S01]  /*b5d0*/  MUFU.EX2 R162, R69 ;  /* 0x0000004500a27308 */ /* 0x000e620000000800 */
[----:B------:R-:W-:-:S07]  /*b5e0*/  F2FP.F16.F32.PACK_AB R160, R160, R37 ;  /* 0x00000025a0a0723e */ /* 0x000fce00000000ff */
        /* <DEDUP_REMOVED lines=10> */
[----:B----4-:R-:W-:-:S07]  /*b690*/  FADD.FTZ R35, R71, R12 ;  /* 0x0000000c47237221 */ /* 0x010fce0000010000 */
[----:B------:R-:W4:Y:S01]  /*b6a0*/  MUFU.EX2 R26, R26 ;  /* 0x0000001a001a7308 */ /* 0x000f220000000800 */
[C---:B-1----:R-:W-:Y:S01]  /*b6b0*/  FADD.FTZ R41, R40.reuse, R41 ;  /* 0x0000002928297221 */ /* 0x042fe20000010000 */
[----:B------:R-:W-:-:S06]  /*b6c0*/  F2FP.F16.F32.PACK_AB R157, R40, R47 ;  /* 0x0000002f289d723e */ /* 0x000fcc00000000ff */
[----:B------:R-:W-:Y:S01]  /*b6d0*/  MUFU.EX2 R75, R75 ;  /* 0x0000004b004b7308 */ /* 0x000fe20000000800 */
[C---:B---3--:R-:W-:Y:S01]  /*b6e0*/  FADD.FTZ R12, R156.reuse, R35 ;  /* 0x000000239c0c7221 */ /* 0x048fe20000010000 */
[----:B------:R-:W-:-:S06]  /*b6f0*/  F2FP.F16.F32.PACK_AB R156, R156, R71 ;  /* 0x000000479c9c723e */ /* 0x000fcc00000000ff */
[----:B------:R-:W1:Y:S01]  /*b700*/  MUFU.EX2 R3, R3 ;  /* 0x0000000300037308 */ /* 0x000e620000000800 */
[----:B----4-:R-:W-:-:S07]  /*b710*/  FADD.FTZ R32, R26, R41 ;  /* 0x000000291a207221 */ /* 0x010fce0000010000 */
[----:B------:R-:W3:Y:S08]  /*b720*/  MUFU.EX2 R34, R77 ;  /* 0x0000004d00227308 */ /* 0x000ef00000000800 */
[----:B------:R-:W-:Y:S01]  /*b730*/  MUFU.EX2 R24, R24 ;  /* 0x0000001800187308 */ /* 0x000fe20000000800 */
[C---:B-1----:R-:W-:Y:S01]  /*b740*/  F2FP.F16.F32.PACK_AB R159, R3.reuse, R26 ;  /* 0x0000001a039f723e */ /* 0x042fe200000000ff */
[----:B------:R-:W-:-:S06]  /*b750*/  FADD.FTZ R3, R3, R32 ;  /* 0x0000002003037221 */ /* 0x000fcc0000010000 */
[----:B------:R-:W1:Y:S01]  /*b760*/  MUFU.EX2 R27, R59 ;  /* 0x0000003b001b7308 */ /* 0x000e620000000800 */
[----:B---3--:R-:W-:-:S05]  /*b770*/  F2FP.F16.F32.PACK_AB R158, R34, R75 ;  /* 0x0000004b229e723e */ /* 0x008fca00000000ff */
[----:B------:R0:W-:Y:S02]  /*b780*/  STSM.16.M88.4 [R199], R156 ;  /* 0x0000009cc7007844 */ /* 0x0001e40000000200 */
[----:B------:R-:W-:Y:S08]  /*b790*/  MUFU.EX2 R79, R79 ;  /* 0x0000004f004f7308 */ /* 0x000ff00000000800 */
[----:B--2---:R-:W2:Y:S01]  /*b7a0*/  MUFU.EX2 R30, R45 ;  /* 0x0000002d001e7308 */ /* 0x004ea20000000800 */
[----:B-1----:R-:W-:Y:S01]  /*b7b0*/  F2FP.F16.F32.PACK_AB R153, R27, R24 ;  /* 0x000000181b99723e */ /* 0x002fe200000000ff */
[----:B------:R-:W-:-:S04]  /*b7c0*/  FADD.FTZ R24, R24, R3 ;  /* 0x0000000318187221 */ /* 0x000fc80000010000 */
[----:B------:R-:W-:Y:S02]  /*b7d0*/  FADD.FTZ R27, R27, R24 ;  /* 0x000000181b1b7221 */ /* 0x000fe40000010000 */
[----:B------:R-:W-:Y:S08]  /*b7e0*/  MUFU.EX2 R28, R28 ;  /* 0x0000001c001c7308 */ /* 0x000ff00000000800 */
[----:B------:R-:W1:Y:S01]  /*b7f0*/  MUFU.EX2 R31, R55 ;  /* 0x00000037001f7308 */ /* 0x000e620000000800 */
[----:B--2--5:R-:W-:-:S07]  /*b800*/  F2FP.F16.F32.PACK_AB R152, R30, R79 ;  /* 0x0000004f1e98723e */ /* 0x024fce00000000ff */
[----:B------:R-:W-:Y:S08]  /*b810*/  MUFU.EX2 R25, R25 ;  /* 0x0000001900197308 */ /* 0x000ff00000000800 */
[----:B------:R2:W3:Y:S01]  /*b820*/  MUFU.EX2 R0, R29 ;  /* 0x0000001d00007308 */ /* 0x0004e20000000800 */
[----:B-1----:R-:W-:Y:S01]  /*b830*/  F2FP.F16.F32.PACK_AB R155, R31, R28 ;  /* 0x0000001c1f9b723e */ /* 0x002fe200000000ff */
[----:B------:R-:W-:-:S04]  /*b840*/  FADD.FTZ R28, R28, R27 ;  /* 0x0000001b1c1c7221 */ /* 0x000fc80000010000 */
[----:B------:R-:W-:Y:S01]  /*b850*/  FADD.FTZ R3, R31, R28 ;  /* 0x0000001c1f037221 */ /* 0x000fe20000010000 */
[----:B--2---:R-:W-:-:S04]  /*b860*/  FADD.FTZ R29, R75, R12 ;  /* 0x0000000c4b1d7221 */ /* 0x004fc80000010000 */
[----:B------:R-:W-:-:S04]  /*b870*/  FADD.FTZ R34, R34, R29 ;  /* 0x0000001d22227221 */ /* 0x000fc80000010000 */
[----:B------:R-:W-:Y:S01]  /*b880*/  FADD.FTZ R79, R79, R34 ;  /* 0x000000224f4f7221 */ /* 0x000fe20000010000 */
[----:B---3--:R-:W-:-:S03]  /*b890*/  F2FP.F16.F32.PACK_AB R154, R0, R25 ;  /* 0x00000019009a723e */ /* 0x008fc600000000ff */
[----:B------:R-:W-:Y:S02]  /*b8a0*/  FADD.FTZ R30, R30, R79 ;  /* 0x0000004f1e1e7221 */ /* 0x000fe40000010000 */
[----:B------:R0:W-:Y:S02]  /*b8b0*/  STSM.16.M88.4 [R198], R152 ;  /* 0x00000098c6007844 */ /* 0x0001e40000000200 */
[----:B------:R-:W-:-:S04]  /*b8c0*/  FADD.FTZ R25, R25, R30 ;  /* 0x0000001e19197221 */ /* 0x000fc80000010000 */
[----:B------:R-:W-:Y:S01]  /*b8d0*/  FADD.FTZ R0, R0, R25 ;  /* 0x0000001900007221 */ /* 0x000fe20000010000 */
[----:B------:R-:W-:Y:S06]  /*b8e0*/  @!P0 BRA `(.L_x_4957) ;  /* 0x0000000000048947 */ /* 0x000fec0003800000 */
[----:B------:R-:W-:Y:S01]  /*b8f0*/  BPT.TRAP 0x1 ;  /* 0x000000040000795c */ /* 0x000fe20000300000 */
.L_x_4957:
[----:B------:R1:W2:Y:S01]  /*b900*/  SYNCS.PHASECHK.TRANS64.TRYWAIT P2, [R21+URZ+0x28c50], R58 ;  /* 0x028c503a150075a7 */ /* 0x0002a2000804017f */
[----:B------:R-:W-:Y:S05]  /*b910*/  @!P0 BRA `(.L_x_4958) ;  /* 0x0000000000048947 */ /* 0x000fea0003800000 */
[----:B------:R-:W-:Y:S01]  /*b920*/  BPT.TRAP 0x1 ;  /* 0x000000040000795c */ /* 0x000fe20000300000 */
.L_x_4958:
[----:B------:R-:W3:Y:S01]  /*b930*/  @P6 LDC R27, c[0x0][0x44c] ;  /* 0x00011300ff1b6b82 */ /* 0x000ee20000000800 */
[----:B------:R-:W-:Y:S01]  /*b940*/  LOP3.LUT R12, R56, 0x2000000, RZ, 0xfc, !PT ;  /* 0x02000000380c7812 */ /* 0x000fe200078efcff */
[----:B------:R-:W-:Y:S01]  /*b950*/  ULDC UR41, c[0x0][0x9d8] ;  /* 0x0002760000297ab9 */ /* 0x000fe20000000800 */
[----:B------:R-:W-:Y:S01]  /*b960*/  ULDC UR44, c[0x0][0x9d8] ;  /* 0x00027600002c7ab9 */ /* 0x000fe20000000800 */
[----:B------:R-:W-:Y:S01]  /*b970*/  ULDC UR39, c[0x0][0x988] ;  /* 0x0002620000277ab9 */ /* 0x000fe20000000800 */
[----:B------:R-:W-:Y:S01]  /*b980*/  ULDC UR40, c[0x0][0x988] ;  /* 0x0002620000287ab9 */ /* 0x000fe20000000800 */
[----:B------:R-:W-:Y:S01]  /*b990*/  BSSY B0, `(.L_x_4959) ;  /* 0x0000006000007945 */ /* 0x000fe20003800000 */
[----:B------:R-:W-:Y:S01]  /*b9a0*/  IMAD R28, R18, 0x1000, R12 ;  /* 0x00001000121c7824 */ /* 0x000fe200078e020c */
[----:B------:R-:W4:Y:S02]  /*b9b0*/  @P6 LDC R30, c[0x0][0x450] ;  /* 0x00011400ff1e6b82 */ /* 0x000f240000000800 */
[----:B--2---:R-:W-:Y:S05]  /*b9c0*/  @P2 BRA `(.L_x_4960) ;  /* 0x0000000000082947 */ /* 0x004fea0003800000 */
[----:B------:R-:W2:Y:S02]  /*b9d0*/  SYNCS.PHASECHK.TRANS64.TRYWAIT P2, [R21+URZ+0x28c50], R58 ;  /* 0x028c503a150075a7 */ /* 0x000ea4000804017f */
[----:B--2---:R-:W-:Y:S05]  /*b9e0*/  @!P2 BRA `(.L_x_4961) ;  /* 0x0000013c00e4a947 */ /* 0x004fea0003800000 */
.L_x_4960:
[----:B------:R-:W-:Y:S05]  /*b9f0*/  BSYNC B0 ;  /* 0x0000000000007941 */ /* 0x000fea0003800000 */
.L_x_4959:
[----:B------:R-:W5:Y:S01]  /*ba00*/  LDC R24, c[0x0][0x448] ;  /* 0x00011200ff187b82 */ /* 0x000f620000000800 */
[----:B------:R-:W-:Y:S01]  /*ba10*/  IMAD.MOV.U32 R25, RZ, RZ, 0x40000040 ;  /* 0x40000040ff197424 */ /* 0x000fe200078e00ff */
[----:B------:R-:W-:Y:S01]  /*ba20*/  BSSY B0, `(.L_x_4962) ;  /* 0x0000276000007945 */ /* 0x000fe20003800000 */
[----:B------:R-:W-:Y:S02]  /*ba30*/  IMAD.MOV.U32 R169, RZ, RZ, R194 ;  /* 0x000000ffffa97224 */ /* 0x000fe400078e00c2 */
[----:B------:R-:W-:Y:S01]  /*ba40*/  VIADD R26, R28, 0x100 ;  /* 0x000001001c1a7836 */ /* 0x000fe20000000000 */
[C---:B------:R-:W-:Y:S01]  /*ba50*/  R2UR UR7, R25.reuse ;  /* 0x00000000190772ca */ /* 0x040fe200000e0000 */
[----:B------:R-:W-:Y:S01]  /*ba60*/  IMAD.MOV.U32 R29, RZ, RZ, 0x40000040 ;  /* 0x40000040ff1d7424 */ /* 0x000fe200078e00ff */
[----:B------:R-:W-:Y:S01]  /*ba70*/  R2UR UR11, R25 ;  /* 0x00000000190b72ca */ /* 0x000fe200000e0000 */
[----:B-12---:R-:W-:Y:S01]  /*ba80*/  @!P1 VIADD R21, R21, 0x28c60 ;  /* 0x00028c6015159836 */ /* 0x006fe20000000000 */
[----:B------:R-:W-:Y:S01]  /*ba90*/  R2UR UR14, R26 ;  /* 0x000000001a0e72ca */ /* 0x000fe200000e0000 */
[----:B------:R-:W-:Y:S01]  /*baa0*/  VIADD R214, R168, 0xfffffffe ;  /* 0xfffffffea8d67836 */ /* 0x000fe20000000000 */
[----:B------:R-:W-:-:S02]  /*bab0*/  R2UR UR19, R29 ;  /* 0x000000001d1372ca */ /* 0x000fc400000e0000 */
[----:B------:R-:W-:Y:S02]  /*bac0*/  @!P1 PRMT R21, RZ, 0x654, R21 ;  /* 0x00000654ff159816 */ /* 0x000fe40000000015 */
[----:B-----5:R-:W-:Y:S01]  /*bad0*/  ISETP.NE.AND P2, PT, R24, 0x1, PT ;  /* 0x000000011800780c */ /* 0x020fe20003f45270 */
[----:B------:R-:W-:-:S05]  /*bae0*/  IMAD.MOV.U32 R24, RZ, RZ, R28 ;  /* 0x000000ffff187224 */ /* 0x000fca00078e001c */
[----:B------:R-:W-:Y:S01]  /*baf0*/  R2UR UR6, R24 ;  /* 0x00000000180672ca */ /* 0x000fe200000e0000 */
[C---:B------:R-:W-:Y:S02]  /*bb00*/  VIADD R24, R28.reuse, 0x80 ;  /* 0x000000801c187836 */ /* 0x040fe40000000000 */
[----:B------:R-:W-:-:S03]  /*bb10*/  VIADD R28, R28, 0x180 ;  /* 0x000001801c1c7836 */ /* 0x000fc60000000000 */
[----:B------:R-:W-:Y:S01]  /*bb20*/  R2UR UR10, R24 ;  /* 0x00000000180a72ca */ /* 0x000fe200000e0000 */
[----:B---3--:R-:W-:Y:S01]  /*bb30*/  @P2 IMAD.HI.U32 R27, R194, R27, RZ ;  /* 0x0000001bc21b2227 */ /* 0x008fe200078e00ff */
[----:B------:R-:W-:-:S04]  /*bb40*/  R2UR UR18, R28 ;  /* 0x000000001c1272ca */ /* 0x000fc800000e0000 */
[----:B----4-:R-:W-:Y:S01]  /*bb50*/  @P2 SHF.R.U32.HI R169, RZ, R30, R27 ;  /* 0x0000001effa92219 */ /* 0x010fe2000001161b */
[----:B------:R-:W-:-:S05]  /*bb60*/  IMAD.MOV.U32 R27, RZ, RZ, 0x40000040 ;  /* 0x40000040ff1b7424 */ /* 0x000fca00078e00ff */
[----:B------:R-:W-:Y:S02]  /*bb70*/  R2UR UR15, R27 ;  /* 0x000000001b0f72ca */ /* 0x000fe400000e0000 */
[----:B------:R-:W-:-:S06]  /*bb80*/  WARPGROUP.ARRIVE ;  /* 0x00000000000079c5 */ /* 0x000fcc0000000000 */
        /* <DEDUP_REMOVED lines=19> */
[----:B-1----:R-:W1:Y:S01]  /*bcc0*/  FENCE.VIEW.ASYNC.S ;  /* 0x00000000000073c6 */ /* 0x002e620000000000 */
[----:B0-----:R-:W-:-:S04]  /*bcd0*/  IADD3 R152, R169, R195, -R193 ;  /* 0x000000c3a9987210 */ /* 0x001fc80007ffe8c1 */
[----:B------:R-:W-:-:S04]  /*bce0*/  SHF.R.S32.HI R153, RZ, 0x1f, R152 ;  /* 0x0000001fff997819 */ /* 0x000fc80000011498 */
[----:B------:R-:W-:Y:S01]  /*bcf0*/  LEA.HI R153, R153, R152, RZ, 0x6 ;  /* 0x0000009899997211 */ /* 0x000fe200078f30ff */
[----:B-1----:R-:W-:Y:S01]  /*bd00*/  NOP ;  /* 0x0000000000007918 */ /* 0x002fe20000000000 */
[----:B------:R-:W-:Y:S06]  /*bd10*/  BAR.ARV 0xe, 0x100 ;  /* 0x0384000000007b1d */ /* 0x000fec0000002000 */
[----:B------:R0:W-:Y:S02]  /*bd20*/  @!P1 SYNCS.ARRIVE.TRANS64.RED.A1T0 RZ, [R21+URZ], RZ ;  /* 0x000000ff15ff99a7 */ /* 0x0001e4000810043f */
[----:B0-----:R-:W-:-:S04]  /*bd30*/  SHF.R.S32.HI R21, RZ, 0x6, R153 ;  /* 0x00000006ff157819 */ /* 0x001fc80000011499 */
[----:B------:R-:W-:-:S04]  /*bd40*/  VIMNMX R21, R200, R21, !PT ;  /* 0x00000015c8157248 */ /* 0x000fc80007fe0100 */
[----:B------:R-:W-:-:S13]  /*bd50*/  ISETP.GE.AND P2, PT, R214, R21, PT ;  /* 0x00000015d600720c */ /* 0x000fda0003f46270 */
[----:B------:R-:W-:Y:S05]  /*bd60*/  @!P2 BRA `(.L_x_4963) ;  /* 0x000000240004a947 */ /* 0x000fea0003800000 */
[----:B------:R-:W-:Y:S01]  /*bd70*/  BSSY B1, `(.L_x_4963) ;  /* 0x0000240000017945 */ /* 0x000fe20003800000 */
[----:B------:R-:W-:Y:S02]  /*bd80*/  IMAD.MOV.U32 R227, RZ, RZ, R20 ;  /* 0x000000ffffe37224 */ /* 0x000fe400078e0014 */
[----:B------:R-:W-:Y:S02]  /*bd90*/  IMAD.MOV.U32 R225, RZ, RZ, R15 ;  /* 0x000000ffffe17224 */ /* 0x000fe400078e000f */
[----:B------:R-:W-:-:S07]  /*bda0*/  IMAD.MOV.U32 R226, RZ, RZ, R18 ;  /* 0x000000ffffe27224 */ /* 0x000fce00078e0012 */
.L_x_4974:
[----:B------:R-:W-:-:S05]  /*bdb0*/  VIADD R18, R226, 0x1 ;  /* 0x00000001e2127836 */ /* 0x000fca0000000000 */
[----:B------:R-:W-:-:S04]  /*bdc0*/  ISETP.NE.AND P2, PT, R18, 0x2, PT ;  /* 0x000000021200780c */ /* 0x000fc80003f45270 */
[----:B------:R-:W-:Y:S02]  /*bdd0*/  SEL R14, RZ, 0x1, P2 ;  /* 0x00000001ff0e7807 */ /* 0x000fe40001000000 */
[----:B------:R-:W-:Y:S02]  /*bde0*/  SEL R18, R18, RZ, P2 ;  /* 0x000000ff12127207 */ /* 0x000fe40001000000 */
[----:B------:R-:W-:Y:S01]  /*bdf0*/  LOP3.LUT R22, R22, R14, RZ, 0x3c, !PT ;  /* 0x0000000e16167212 */ /* 0x000fe200078e3cff */
[----:B0-----:R-:W-:Y:S06]  /*be00*/  @!P0 BRA `(.L_x_4964) ;  /* 0x0000000000048947 */ /* 0x001fec0003800000 */
[----:B------:R-:W-:Y:S01]  /*be10*/  BPT.TRAP 0x1 ;  /* 0x000000040000795c */ /* 0x000fe20000300000 */
.L_x_4964:
[----:B------:R-:W-:Y:S01]  /*be20*/  IMAD R215, R18, 0x8, R2 ;  /* 0x0000000812d77824 */ /* 0x000fe200078e0202 */
[----:B------:R-:W-:-:S04]  /*be30*/  SHF.L.U32 R220, R22, 0x1f, RZ ;  /* 0x0000001f16dc7819 */ /* 0x000fc800000006ff */
[----:B------:R0:W1:Y:S01]  /*be40*/  SYNCS.PHASECHK.TRANS64.TRYWAIT P2, [R215+URZ+0x28c30], R220 ;  /* 0x028c30dcd70075a7 */ /* 0x000062000804017f */
[----:B------:R-:W-:Y:S05]  /*be50*/  @!P0 BRA `(.L_x_4965) ;  /* 0x0000000000048947 */ /* 0x000fea0003800000 */
[----:B------:R-:W-:Y:S01]  /*be60*/  BPT.TRAP 0x1 ;  /* 0x000000040000795c */ /* 0x000fe20000300000 */
.L_x_4965:
[----:B------:R-:W2:Y:S01]  /*be70*/  LDC R14, c[0x0][0x448] ;  /* 0x00011200ff0e7b82 */ /* 0x000ea20000000800 */
[----:B------:R-:W-:Y:S01]  /*be80*/  IMAD.IADD R20, R203, 0x1, R194 ;  /* 0x00000001cb147824 */ /* 0x000fe200078e02c2 */
[----:B------:R-:W-:Y:S01]  /*be90*/  BSSY B2, `(.L_x_4966) ;  /* 0x0000009000027945 */ /* 0x000fe20003800000 */
[----:B--2---:R-:W-:-:S13]  /*bea0*/  ISETP.NE.AND P3, PT, R14, 0x1, PT ;  /* 0x000000010e00780c */ /* 0x004fda0003f65270 */
[----:B------:R-:W2:Y:S08]  /*beb0*/  @P3 LDC R15, c[0x0][0x44c] ;  /* 0x00011300ff0f3b82 */ /* 0x000eb00000000800 */
[----:B------:R-:W3:Y:S01]  /*bec0*/  @P3 LDC R14, c[0x0][0x450] ;  /* 0x00011400ff0e3b82 */ /* 0x000ee20000000800 */
[----:B--2---:R-:W-:-:S05]  /*bed0*/  @P3 IMAD.HI.U32 R15, R20, R15, RZ ;  /* 0x0000000f140f3227 */ /* 0x004fca00078e00ff */
[----:B---3--:R-:W-:Y:S01]  /*bee0*/  @P3 SHF.R.U32.HI R20, RZ, R14, R15 ;  /* 0x0000000eff143219 */ /* 0x008fe2000001160f */
[----:B-1----:R-:W-:Y:S06]  /*bef0*/  @P2 BRA `(.L_x_4967) ;  /* 0x0000000000082947 */ /* 0x002fec0003800000 */
[----:B------:R-:W1:Y:S02]  /*bf00*/  SYNCS.PHASECHK.TRANS64.TRYWAIT P2, [R215+URZ+0x28c30], R220 ;  /* 0x028c30dcd70075a7 */ /* 0x000e64000804017f */
[----:B-1----:R-:W-:Y:S05]  /*bf10*/  @!P2 BRA `(.L_x_4968) ;  /* 0x0000013800aca947 */ /* 0x002fea0003800000 */
.L_x_4967:
[----:B------:R-:W-:Y:S05]  /*bf20*/  BSYNC B2 ;  /* 0x0000000000027941 */ /* 0x000fea0003800000 */
.L_x_4966:
[----:B------:R-:W-:Y:S01]  /*bf30*/  IMAD.MOV.U32 R14, RZ, RZ, -0x40 ;  /* 0xffffffc0ff0e7424 */ /* 0x000fe200078e00ff */
[----:B------:R-:W-:Y:S01]  /*bf40*/  R2UR UR4, R4 ;  /* 0x00000000040472ca */ /* 0x000fe200000e0000 */
[----:B------:R-:W-:Y:S01]  /*bf50*/  IMAD R154, R18, 0x200, R13 ;  /* 0x00000200129a7824 */ /* 0x000fe200078e020d */
[----:B------:R-:W-:Y:S01]  /*bf60*/  R2UR UR5, R5 ;  /* 0x00000000050572ca */ /* 0x000fe200000e0000 */
[----:B------:R-:W-:Y:S01]  /*bf70*/  IMAD R14, R214, R14, 0x1 ;  /* 0x00000001d60e7424 */ /* 0x000fe200078e020e */
[----:B------:R-:W-:Y:S01]  /*bf80*/  R2UR UR8, R10 ;  /* 0x000000000a0872ca */ /* 0x000fe200000e0000 */
[----:B------:R-:W-:Y:S01]  /*bf90*/  IMAD.MOV.U32 R155, RZ, RZ, 0x40000040 ;  /* 0x40000040ff9b7424 */ /* 0x000fe200078e00ff */
[C---:B------:R-:W-:Y:S01]  /*bfa0*/  R2UR UR6, R154.reuse ;  /* 0x000000009a0672ca */ /* 0x040fe200000e0000 */
[----:B------:R-:W-:Y:S01]  /*bfb0*/  VIADD R152, R154, 0x2 ;  /* 0x000000029a987836 */ /* 0x000fe20000000000 */
[----:B------:R-:W-:Y:S01]  /*bfc0*/  IADD3 R14, R195, R14, -R202 ;  /* 0x0000000ec30e7210 */ /* 0x000fe20007ffe8ca */
[----:B------:R-:W-:Y:S01]  /*bfd0*/  IMAD.MOV.U32 R153, RZ, RZ, 0x40000040 ;  /* 0x40000040ff997424 */ /* 0x000fe200078e00ff */
[----:B------:R-:W-:Y:S01]  /*bfe0*/  R2UR UR7, R155 ;  /* 0x000000009b0772ca */ /* 0x000fe200000e0000 */
[----:B------:R-:W2:Y:S01]  /*bff0*/  SHFL.IDX PT, R228, R20, RZ, 0x1c1f ;  /* 0x001c1fff14e47589 */ /* 0x000ea200000e0000 */
[----:B------:R-:W-:Y:S01]  /*c000*/  R2UR UR10, R152 ;  /* 0x00000000980a72ca */ /* 0x000fe200000e0000 */
[----:B------:R-:W-:Y:S01]  /*c010*/  IMAD.IADD R15, R14, 0x1, -R193 ;  /* 0x000000010e0f7824 */ /* 0x000fe200078e0ac1 */
[----:B------:R-:W-:Y:S01]  /*c020*/  R2UR UR11, R153 ;  /* 0x00000000990b72ca */ /* 0x000fe200000e0000 */
[C---:B------:R-:W-:Y:S01]  /*c030*/  VIADD R14, R154.reuse, 0x4 ;  /* 0x000000049a0e7836 */ /* 0x040fe20000000000 */
[----:B------:R-:W-:Y:S01]  /*c040*/  R2UR UR19, R155 ;  /* 0x000000009b1372ca */ /* 0x000fe200000e0000 */
[----:B------:R-:W-:Y:S01]  /*c050*/  VIADD R154, R154, 0x6 ;  /* 0x000000069a9a7836 */ /* 0x000fe20000000000 */
[----:B------:R-:W-:Y:S01]  /*c060*/  R2UR UR9, R11 ;  /* 0x000000000b0972ca */ /* 0x000fe200000e0000 */
[----:B------:R-:W3:Y:S01]  /*c070*/  SHFL.IDX PT, R20, R20, 0x1, 0x1c1f ;  /* 0x003c1f0014147f89 */ /* 0x000ee200000e0000 */
        /* <DEDUP_REMOVED lines=8> */
[----:B------:R-:W-:Y:S01]  /*c100*/  LOP3.LUT R19, R19, 0xdfffffff, RZ, 0xc0, !PT ;  /* 0xdfffffff13137812 */ /* 0x000fe200078ec0ff */
[----:B--2---:R-:W-:-:S03]  /*c110*/  IMAD.IADD R228, R15, 0x1, R228 ;  /* 0x000000010fe47824 */ /* 0x004fc600078e02e4 */
[----:B------:R-:W-:-:S04]  /*c120*/  @P1 LOP3.LUT R19, R19, 0x20000000, RZ, 0xfc, !PT ;  /* 0x2000000013131812 */ /* 0x000fc800078efcff */
[----:B------:R-:W-:Y:S01]  /*c130*/  LOP3.LUT R19, R19, 0xefffffff, RZ, 0xc0, !PT ;  /* 0xefffffff13137812 */ /* 0x000fe200078ec0ff */
[----:B---3--:R-:W-:Y:S02]  /*c140*/  IMAD.IADD R20, R15, 0x1, R20 ;  /* 0x000000010f147824 */ /* 0x008fe400078e0214 */
[----:B------:R-:W-:Y:S01]  /*c150*/  IMAD.MOV.U32 R15, RZ, RZ, 0x40000040 ;  /* 0x40000040ff0f7424 */ /* 0x000fe200078e00ff */
[----:B------:R-:W-:Y:S02]  /*c160*/  @P0 LOP3.LUT R19, R19, 0x10000000, RZ, 0xfc, !PT ;  /* 0x1000000013130812 */ /* 0x000fe400078efcff */
[C---:B------:R-:W-:Y:S02]  /*c170*/  ISETP.GT.AND P1, PT, R20.reuse, 0x21, PT ;  /* 0x000000211400780c */ /* 0x040fe40003f24270 */
[----:B------:R-:W-:Y:S02]  /*c180*/  R2UR UR15, R15 ;  /* 0x000000000f0f72ca */ /* 0x000fe400000e0000 */
[----:B------:R-:W-:-:S02]  /*c190*/  ISETP.GT.AND P0, PT, R20, 0x28, PT ;  /* 0x000000281400780c */ /* 0x000fc40003f04270 */
[----:B------:R-:W-:Y:S02]  /*c1a0*/  LOP3.LUT R19, R19, 0xbfffffff, RZ, 0xc0, !PT ;  /* 0xbfffffff13137812 */ /* 0x000fe400078ec0ff */
[C---:B------:R-:W-:Y:S02]  /*c1b0*/  ISETP.GT.AND P2, PT, R20.reuse, 0x29, PT ;  /* 0x000000291400780c */ /* 0x040fe40003f44270 */
[C---:B------:R-:W-:Y:S02]  /*c1c0*/  ISETP.GT.AND P3, PT, R20.reuse, 0x30, PT ;  /* 0x000000301400780c */ /* 0x040fe40003f64270 */
[----:B------:R-:W-:Y:S02]  /*c1d0*/  ISETP.GT.AND P4, PT, R20, 0x31, PT ;  /* 0x000000311400780c */ /* 0x000fe40003f84270 */
[----:B------:R-:W-:Y:S02]  /*c1e0*/  @P1 LOP3.LUT R19, R19, 0x40000000, RZ, 0xfc, !PT ;  /* 0x4000000013131812 */ /* 0x000fe400078efcff */
[----:B------:R-:W-:-:S02]  /*c1f0*/  ISETP.GT.AND P1, PT, R228, 0x1, PT ;  /* 0x00000001e400780c */ /* 0x000fc40003f24270 */
[----:B------:R-:W-:Y:S02]  /*c200*/  LOP3.LUT R19, R19, 0x7fffffff, RZ, 0xc0, !PT ;  /* 0x7fffffff13137812 */ /* 0x000fe400078ec0ff */
[----:B------:R-:W-:Y:S02]  /*c210*/  ISETP.GT.AND P5, PT, R20, 0x38, PT ;  /* 0x000000381400780c */ /* 0x000fe40003fa4270 */
[----:B------:R-:W-:Y:S02]  /*c220*/  @P0 LOP3.LUT R19, R19, 0x80000000, RZ, 0xfc, !PT ;  /* 0x8000000013130812 */ /* 0x000fe400078efcff */
[----:B------:R-:W-:Y:S02]  /*c230*/  ISETP.GT.AND P0, PT, R228, RZ, PT ;  /* 0x000000ffe400720c */ /* 0x000fe40003f04270 */
[----:B------:R-:W-:Y:S01]  /*c240*/  ISETP.GT.AND P6, PT, R20, 0x39, PT ;  /* 0x000000391400780c */ /* 0x000fe20003fc4270 */
        /* <DEDUP_REMOVED lines=35> */
[----:B------:R-:W-:Y:S01]  /*c480*/  ISETP.GT.AND P0, PT, R228, 0x8, PT ;  /* 0x00000008e400780c */ /* 0x000fe20003f04270 */
[----:B------:R-:W-:Y:S01]  /*c490*/  FMUL.FTZ R174, R174, UR44 ;  /* 0x0000002caeae7c20 */ /* 0x000fe20008410000 */
[----:B------:R-:W-:Y:S01]  /*c4a0*/  FMUL.FTZ R175, R175, UR44 ;  /* 0x0000002cafaf7c20 */ /* 0x000fe20008410000 */
[----:B------:R-:W-:Y:S01]  /*c4b0*/  FMUL.FTZ R178, R178, UR44 ;  /* 0x0000002cb2b27c20 */ /* 0x000fe20008410000 */
[----:B------:R-:W-:Y:S01]  /*c4c0*/  FMUL.FTZ R179, R179, UR44 ;  /* 0x0000002cb3b37c20 */ /* 0x000fe20008410000 */
[----:B------:R-:W2:Y:S01]  /*c4d0*/  MUFU.TANH R157, R157 ;  /* 0x0000009d009d7308 */ /* 0x000ea20000002400 */
[----:B---3--:R-:W-:Y:S01]  /*c4e0*/  FSEL R233, R153, -INF , P1 ;  /* 0xff80000099e97808 */ /* 0x008fe20000800000 */
[----:B------:R-:W-:Y:S01]  /*c4f0*/  FMUL.FTZ R182, R182, UR44 ;  /* 0x0000002cb6b67c20 */ /* 0x000fe20008410000 */
[----:B------:R-:W-:Y:S01]  /*c500*/  ISETP.GT.AND P1, PT, R228, 0x9, PT ;  /* 0x00000009e400780c */ /* 0x000fe20003f24270 */
[----:B------:R-:W-:Y:S01]  /*c510*/  FMUL.FTZ R183, R183, UR44 ;  /* 0x0000002cb7b77c20 */ /* 0x000fe20008410000 */
[----:B------:R-:W-:Y:S01]  /*c520*/  FMUL.FTZ R173, R173, UR44 ;  /* 0x0000002cadad7c20 */ /* 0x000fe20008410000 */
[----:B------:R-:W-:Y:S01]  /*c530*/  FMUL.FTZ R177, R177, UR44 ;  /* 0x0000002cb1b17c20 */ /* 0x000fe20008410000 */
[----:B------:R-:W-:Y:S01]  /*c540*/  FMUL.FTZ R180, R180, UR44 ;  /* 0x0000002cb4b47c20 */ /* 0x000fe20008410000 */
[----:B------:R-:W3:Y:S01]  /*c550*/  MUFU.TANH R160, R160 ;  /* 0x000000a000a07308 */ /* 0x000ee20000002400 */
[----:B----4-:R-:W-:Y:S01]  /*c560*/  FSEL R156, R156, -INF , P0 ;  /* 0xff8000009c9c7808 */ /* 0x010fe20000000000 */
[----:B------:R-:W-:Y:S01]  /*c570*/  FMUL.FTZ R181, R181, UR44 ;  /* 0x0000002cb5b57c20 */ /* 0x000fe20008410000 */
[----:B------:R-:W-:-:S05]  /*c580*/  ISETP.GT.AND P0, PT, R228, 0x10, PT ;  /* 0x00000010e400780c */ /* 0x000fca0003f04270 */
[----:B------:R-:W4:Y:S01]  /*c590*/  MUFU.TANH R161, R161 ;  /* 0x000000a100a17308 */ /* 0x000f220000002400 */
[----:B--2---:R-:W-:Y:S02]  /*c5a0*/  FSEL R157, R157, -INF , P1 ;  /* 0xff8000009d9d7808 */ /* 0x004fe40000800000 */
[----:B------:R-:W-:-:S05]  /*c5b0*/  ISETP.GT.AND P1, PT, R228, 0x11, PT ;  /* 0x00000011e400780c */ /* 0x000fca0003f24270 */
[----:B------:R-:W2:Y:S01]  /*c5c0*/  MUFU.TANH R164, R164 ;  /* 0x000000a400a47308 */ /* 0x000ea20000002400 */
[----:B---3--:R-:W-:Y:S02]  /*c5d0*/  FSEL R160, R160, -INF , P0 ;  /* 0xff800000a0a07808 */ /* 0x008fe40000000000 */
[----:B------:R-:W-:-:S05]  /*c5e0*/  ISETP.GT.AND P0, PT, R228, 0x18, PT ;  /* 0x00000018e400780c */ /* 0x000fca0003f04270 */
[----:B------:R-:W3:Y:S01]  /*c5f0*/  MUFU.TANH R165, R165 ;  /* 0x000000a500a57308 */ /* 0x000ee20000002400 */
[----:B----4-:R-:W-:Y:S02]  /*c600*/  FSEL R161, R161, -INF , P1 ;  /* 0xff800000a1a17808 */ /* 0x010fe40000800000 */
        /* <DEDUP_REMOVED lines=12> */
[----:B------:R-:W-:-:S05]  /*c6d0*/  ISETP.GT.AND P1, PT, R20, RZ, PT ;  /* 0x000000ff1400720c */ /* 0x000fca0003f24270 */
[----:B------:R-:W2:Y:S01]  /*c6e0*/  MUFU.TANH R153, R155 ;  /* 0x0000009b00997308 */ /* 0x000ea20000002400 */
[----:B---3--:R-:W-:Y:S02]  /*c6f0*/  FSEL R172, R172, -INF , P0 ;  /* 0xff800000acac7808 */ /* 0x008fe40000000000 */
[----:B------:R-:W-:-:S05]  /*c700*/  ISETP.GT.AND P0, PT, R20, 0x1, PT ;  /* 0x000000011400780c */ /* 0x000fca0003f04270 */
[----:B------:R-:W3:Y:S01]  /*c710*/  MUFU.TANH R154, R158 ;  /* 0x0000009e009a7308 */ /* 0x000ee20000002400 */
[----:B----4-:R-:W-:Y:S02]  /*c720*/  FSEL R15, R15, -INF , P1 ;  /* 0xff8000000f0f7808 */ /* 0x010fe40000800000 */
[----:B------:R-:W-:Y:S02]  /*c730*/  ISETP.GT.AND P1, PT, R20, 0x8, PT ;  /* 0x000000081400780c */ /* 0x000fe40003f24270 */
[----:B------:R-:W-:-:S03]  /*c740*/  FMNMX.FTZ R14, R15, R227, !PT ;  /* 0x000000e30f0e7209 */ /* 0x000fc60007810000 */
[----:B------:R-:W4:Y:S01]  /*c750*/  MUFU.TANH R155, R159 ;  /* 0x0000009f009b7308 */ /* 0x000f220000002400 */
        /* <DEDUP_REMOVED lines=25> */
[----:B------:R-:W-:Y:S02]  /*c8f0*/  LOP3.LUT P0, RZ, R19, 0x80000000, RZ, 0xc0, !PT ;  /* 0x8000000013ff7812 */ /* 0x000fe4000780c0ff */
[----:B------:R-:W-:-:S03]  /*c900*/  FMNMX.FTZ R14, R163, R14, !PT ;  /* 0x0000000ea30e7209 */ /* 0x000fc60007810000 */
[----:B------:R-:W2:Y:S01]  /*c910*/  MUFU.TANH R170, R174 ;  /* 0x000000ae00aa7308 */ /* 0x000ea20000002400 */
[----:B---3--:R-:W-:Y:S02]  /*c920*/  FSEL R166, R166, -INF , P1 ;  /* 0xff800000a6a67808 */ /* 0x008fe40000800000 */
[----:B------:R-:W-:Y:S02]  /*c930*/  LOP3.LUT P1, RZ, R19, 0x40000000, RZ, 0xc0, !PT ;  /* 0x4000000013ff7812 */ /* 0x000fe4000782c0ff */
[----:B------:R-:W-:-:S03]  /*c940*/  FMNMX.FTZ R14, R166, R14, !PT ;  /* 0x0000000ea60e7209 */ /* 0x000fc60007810000 */
[----:B------:R-:W3:Y:S01]  /*c950*/  MUFU.TANH R171, R175 ;  /* 0x000000af00ab7308 */ /* 0x000ee20000002400 */
[----:B----4-:R-:W-:Y:S02]  /*c960*/  FSEL R167, R167, -INF , P1 ;  /* 0xff800000a7a77808 */ /* 0x010fe40000800000 */
[----:B------:R-:W-:Y:S02]  /*c970*/  LOP3.LUT P1, RZ, R19, 0x20000000, RZ, 0xc0, !PT ;  /* 0x2000000013ff7812 */ /* 0x000fe4000782c0ff */
[----:B------:R-:W-:-:S03]  /*c980*/  FMNMX.FTZ R14, R167, R14, !PT ;  /* 0x0000000ea70e7209 */ /* 0x000fc60007810000 */
[----:B------:R-:W4:Y:S01]  /*c990*/  MUFU.TANH R174, R178 ;  /* 0x000000b200ae7308 */ /* 0x000f220000002400 */
[----:B--2---:R-:W-:Y:S02]  /*c9a0*/  FSEL R170, R170, -INF , P0 ;  /* 0xff800000aaaa7808 */ /* 0x004fe40000000000 */
[----:B------:R-:W-:Y:S02]  /*c9b0*/  LOP3.LUT P0, RZ, R19, 0x10000000, RZ, 0xc0, !PT ;  /* 0x1000000013ff7812 */ /* 0x000fe4000780c0ff */
[----:B------:R-:W-:-:S03]  /*c9c0*/  FMNMX.FTZ R14, R170, R14, !PT ;  /* 0x0000000eaa0e7209 */ /* 0x000fc60007810000 */
[----:B------:R-:W2:Y:S01]  /*c9d0*/  MUFU.TANH R175, R179 ;  /* 0x000000b300af7308 */ /* 0x000ea20000002400 */
[----:B---3--:R-:W-:-:S04]  /*c9e0*/  FSEL R171, R171, -INF , P2 ;  /* 0xff800000abab7808 */ /* 0x008fc80001000000 */
        /* <DEDUP_REMOVED lines=10> */
[----:B---3--:R-:W-:-:S04]  /*ca90*/  FSEL R178, R178, -INF , P5 ;  /* 0xff800000b2b27808 */ /* 0x008fc80002800000 */
[----:B------:R-:W-:-:S03]  /*caa0*/  FMNMX.FTZ R14, R178, R14, !PT ;  /* 0x0000000eb20e7209 */ /* 0x000fc60007810000 */
[----:B------:R-:W3:Y:S01]  /*cab0*/  MUFU.TANH R177, R177 ;  /* 0x000000b100b17308 */ /* 0x000ee20000002400 */
[----:B----4-:R-:W-:-:S04]  /*cac0*/  FSEL R179, R179, -INF , P6 ;  /* 0xff800000b3b37808 */ /* 0x010fc80003000000 */
[----:B------:R-:W-:-:S03]  /*cad0*/  FMNMX.FTZ R14, R179, R14, !PT ;  /* 0x0000000eb30e7209 */ /* 0x000fc60007810000 */
[----:B------:R-:W-:Y:S01]  /*cae0*/  MUFU.TANH R180, R180 ;  /* 0x000000b400b47308 */ /* 0x000fe20000002400 */
[----:B--2---:R-:W-:Y:S01]  /*caf0*/  FSEL R173, R173, -INF , P3 ;  /* 0xff800000adad7808 */ /* 0x004fe20001800000 */
[----:B------:R-:W2:Y:S01]  /*cb00*/  SHFL.BFLY PT, R20, R14, 0x2, 0x1f ;  /* 0x0c401f000e147f89 */ /* 0x000ea200000e0000 */
[----:B------:R-:W-:-:S05]  /*cb10*/  ISETP.GT.AND P3, PT, R228, 0x31, PT ;  /* 0x00000031e400780c */ /* 0x000fca0003f64270 */
[----:B------:R-:W4:Y:S01]  /*cb20*/  MUFU.TANH R181, R181 ;  /* 0x000000b500b57308 */ /* 0x000f220000002400 */
[----:B---3--:R-:W-:Y:S02]  /*cb30*/  FSEL R177, R177, -INF , P3 ;  /* 0xff800000b1b17808 */ /* 0x008fe40001800000 */
[----:B------:R-:W-:-:S04]  /*cb40*/  ISETP.GT.AND P3, PT, R228, 0x39, PT ;  /* 0x00000039e400780c */ /* 0x000fc80003f64270 */
[----:B----4-:R-:W-:Y:S02]  /*cb50*/  FSEL R181, R181, -INF , P3 ;  /* 0xff800000b5b57808 */ /* 0x010fe40001800000 */
[----:B--2---:R-:W-:-:S05]  /*cb60*/  FMNMX.FTZ R20, R14, R20, !PT ;  /* 0x000000140e147209 */ /* 0x004fca0007810000 */
[----:B------:R-:W2:Y:S02]  /*cb70*/  SHFL.BFLY PT, R14, R20, 0x1, 0x1f ;  /* 0x0c201f00140e7f89 */ /* 0x000ea400000e0000 */
[----:B--2---:R-:W-:Y:S01]  /*cb80*/  FMNMX.FTZ R20, R20, R14, !PT ;  /* 0x0000000e14147209 */ /* 0x004fe20007810000 */
[----:B------:R-:W-:-:S03]  /*cb90*/  IMAD.U32 R14, RZ, RZ, UR40 ;  /* 0x00000028ff0e7e24 */ /* 0x000fc6000f8e00ff */
[C---:B------:R-:W-:Y:S01]  /*cba0*/  FSETP.NEU.FTZ.AND P2, PT, R20.reuse, -INF , PT ;  /* 0xff8000001400780b */ /* 0x040fe20003f5d000 */
[----:B------:R-:W-:-:S03]  /*cbb0*/  FMUL.FTZ R182, R20, R14 ;  /* 0x0000000e14b67220 */ /* 0x000fc60000410000 */
[----:B------:R-:W-:Y:S02]  /*cbc0*/  FSEL R183, R20, RZ, P2 ;  /* 0x000000ff14b77208 */ /* 0x000fe40001000000 */
[----:B------:R-:W-:Y:S02]  /*cbd0*/  FSEL R182, R182, RZ, P2 ;  /* 0x000000ffb6b67208 */ /* 0x000fe40001000000 */
[----:B------:R-:W-:Y:S01]  /*cbe0*/  ISETP.NE.AND P2, PT, R192, RZ, PT ;  /* 0x000000ffc000720c */ /* 0x000fe20003f45270 */
[----:B------:R-:W-:Y:S02]  /*cbf0*/  FADD.FTZ R183, -R183, R227 ;  /* 0x000000e3b7b77221 */ /* 0x000fe40000010100 */
[-CC-:B------:R-:W-:Y:S01]  /*cc00*/  FFMA.FTZ R227, R170, R14.reuse, -R182.reuse ;  /* 0x0000000eaae37223 */ /* 0x180fe200000108b6 */
[-CC-:B------:R-:W-:Y:S01]  /*cc10*/  FFMA.FTZ R15, R15, R14.reuse, -R182.reuse ;  /* 0x0000000e0f0f7223 */ /* 0x180fe200000108b6 */
        /* <DEDUP_REMOVED lines=16> */
[----:B------:R-:W-:Y:S01]  /*cd20*/  FFMA.FTZ R179, R179, R14, -R182 ;  /* 0x0000000eb3b37223 */ /* 0x000fe200000108b6 */
[----:B------:R-:W-:-:S04]  /*cd30*/  @!P2 IMAD R183, R226, 0x40, R189 ;  /* 0x00000040e2b7a824 */ /* 0x000fc800078e02bd */
[----:B------:R-:W3:Y:S01]  /*cd40*/  MUFU.EX2 R153, R153 ;  /* 0x0000009900997308 */ /* 0x000ee20000000800 */
[----:B------:R-:W-:-:S07]  /*cd50*/  @!P2 IMAD R183, R183, 0x4, R2 ;  /* 0x00000004b7b7a824 */ /* 0x000fce00078e0202 */
[----:B------:R-:W4:Y:S01]  /*cd60*/  MUFU.EX2 R154, R154 ;  /* 0x0000009a009a7308 */ /* 0x000f220000000800 */
[----:B--2---:R-:W-:Y:S01]  /*cd70*/  FFMA.FTZ R3, R170, R3, R15 ;  /* 0x00000003aa037223 */ /* 0x004fe2000001000f */
        /* <DEDUP_REMOVED lines=9> */
[----:B------:R-:W-:-:S02]  /*ce10*/  @!P1 VIADD R15, R215, 0x28c40 ;  /* 0x00028c40d70f9836 */ /* 0x000fc40000000000 */
[-C--:B------:R-:W-:Y:S01]  /*ce20*/  FMUL.FTZ R38, R38, R170.reuse ;  /* 0x000000aa26267220 */ /* 0x080fe20000410000 */
[-C--:B------:R-:W-:Y:S01]  /*ce30*/  FMUL.FTZ R39, R39, R170.reuse ;  /* 0x000000aa27277220 */ /* 0x080fe20000410000 */
[-C--:B------:R-:W-:Y:S01]  /*ce40*/  FMUL.FTZ R42, R42, R170.reuse ;  /* 0x000000aa2a2a7220 */ /* 0x080fe20000410000 */
[-C--:B------:R-:W-:Y:S01]  /*ce50*/  FMUL.FTZ R43, R43, R170.reuse ;  /* 0x000000aa2b2b7220 */ /* 0x080fe20000410000 */
[----:B------:R-:W-:Y:S01]  /*ce60*/  @!P1 PRMT R15, RZ, 0x654, R15 ;  /* 0x00000654ff0f9816 */ /* 0x000fe2000000000f */
[----:B----4-:R-:W-:Y:S01]  /*ce70*/  FADD.FTZ R3, R154, R3 ;  /* 0x000000039a037221 */ /* 0x010fe20000010000 */
[----:B------:R-:W-:Y:S01]  /*ce80*/  MUFU.EX2 R182, R163 ;  /* 0x000000a300b67308 */ /* 0x000fe20000000800 */
[-C--:B------:R-:W-:Y:S01]  /*ce90*/  FMUL.FTZ R46, R46, R170.reuse ;  /* 0x000000aa2e2e7220 */ /* 0x080fe20000410000 */
[----:B------:R3:W-:Y:S01]  /*cea0*/  @!P1 SYNCS.ARRIVE.TRANS64.RED.A1T0 RZ, [R15+URZ], RZ ;  /* 0x000000ff0fff99a7 */ /* 0x0007e2000810043f */
[----:B------:R-:W-:Y:S01]  /*ceb0*/  @!P2 STS [R183+0x28820], R170 ;  /* 0x028820aab700a388 */ /* 0x000fe20000000800 */
[-C--:B------:R-:W-:Y:S01]  /*cec0*/  FMUL.FTZ R47, R47, R170.reuse ;  /* 0x000000aa2f2f7220 */ /* 0x080fe20000410000 */
[-C--:B------:R-:W-:Y:S01]  /*ced0*/  FMUL.FTZ R50, R50, R170.reuse ;  /* 0x000000aa32327220 */ /* 0x080fe20000410000 */
[----:B------:R-:W-:Y:S01]  /*cee0*/  FMUL.FTZ R51, R51, R170 ;  /* 0x000000aa33337220 */ /* 0x000fe20000410000 */
[C---:B--2---:R-:W-:Y:S01]  /*cef0*/  FADD.FTZ R3, R155.reuse, R3 ;  /* 0x000000039b037221 */ /* 0x044fe20000010000 */
[----:B------:R-:W-:Y:S01]  /*cf00*/  F2FP.F16.F32.PACK_AB R155, R155, R154 ;  /* 0x0000009a9b9b723e */ /* 0x000fe200000000ff */
[----:B------:R-:W-:Y:S01]  /*cf10*/  FMUL.FTZ R154, R176, UR44 ;  /* 0x0000002cb09a7c20 */ /* 0x000fe20008410000 */
[----:B---3--:R-:W-:Y:S01]  /*cf20*/  FMNMX.FTZ R15, R152, R225, !PT ;  /* 0x000000e1980f7209 */ /* 0x008fe20007810000 */
[----:B------:R-:W2:Y:S01]  /*cf30*/  MUFU.EX2 R158, R158 ;  /* 0x0000009e009e7308 */ /* 0x000ea20000000800 */
[-C--:B------:R-:W-:Y:S01]  /*cf40*/  FMUL.FTZ R54, R54, R170.reuse ;  /* 0x000000aa36367220 */ /* 0x080fe20000410000 */
[-C--:B------:R-:W-:Y:S01]  /*cf50*/  FMUL.FTZ R55, R55, R170.reuse ;  /* 0x000000aa37377220 */ /* 0x080fe20000410000 */
[----:B------:R-:W-:Y:S01]  /*cf60*/  FMNMX.FTZ R15, R233, R15, !PT ;  /* 0x0000000fe90f7209 */ /* 0x000fe20007810000 */
[-C--:B------:R-:W-:Y:S01]  /*cf70*/  FMUL.FTZ R58, R58, R170.reuse ;  /* 0x000000aa3a3a7220 */ /* 0x080fe20000410000 */
[-C--:B------:R-:W-:Y:S01]  /*cf80*/  FMUL.FTZ R59, R59, R170.reuse ;  /* 0x000000aa3b3b7220 */ /* 0x080fe20000410000 */
[-C--:B------:R-:W-:Y:S01]  /*cf90*/  FMUL.FTZ R62, R62, R170.reuse ;  /* 0x000000aa3e3e7220 */ /* 0x080fe20000410000 */
[----:B------:R-:W-:Y:S01]  /*cfa0*/  FMNMX.FTZ R15, R156, R15, !PT ;  /* 0x0000000f9c0f7209 */ /* 0x000fe20007810000 */
[----:B------:R-:W3:Y:S01]  /*cfb0*/  MUFU.TANH R154, R154 ;  /* 0x0000009a009a7308 */ /* 0x000ee20000002400 */
[-C--:B------:R-:W-:Y:S01]  /*cfc0*/  FMUL.FTZ R63, R63, R170.reuse ;  /* 0x000000aa3f3f7220 */ /* 0x080fe20000410000 */
[-C--:B------:R-:W-:Y:S01]  /*cfd0*/  FMUL.FTZ R66, R66, R170.reuse ;  /* 0x000000aa42427220 */ /* 0x080fe20000410000 */
[----:B------:R-:W-:Y:S01]  /*cfe0*/  FMNMX.FTZ R15, R157, R15, !PT ;  /* 0x0000000f9d0f7209 */ /* 0x000fe20007810000 */
[-C--:B------:R-:W-:Y:S01]  /*cff0*/  FMUL.FTZ R67, R67, R170.reuse ;  /* 0x000000aa43437220 */ /* 0x080fe20000410000 */
[-C--:B------:R-:W-:Y:S01]  /*d000*/  FMUL.FTZ R70, R70, R170.reuse ;  /* 0x000000aa46467220 */ /* 0x080fe20000410000 */
[-C--:B------:R-:W-:Y:S01]  /*d010*/  FMUL.FTZ R71, R71, R170.reuse ;  /* 0x000000aa47477220 */ /* 0x080fe20000410000 */
[----:B------:R-:W-:Y:S01]  /*d020*/  FMNMX.FTZ R15, R160, R15, !PT ;  /* 0x0000000fa00f7209 */ /* 0x000fe20007810000 */
[----:B------:R-:W4:Y:S01]  /*d030*/  MUFU.EX2 R159, R159 ;  /* 0x0000009f009f7308 */ /* 0x000f220000000800 */
[----:B--2---:R-:W-:Y:S01]  /*d040*/  FADD.FTZ R3, R158, R3 ;  /* 0x000000039e037221 */ /* 0x004fe20000010000 */
[-C--:B------:R-:W-:Y:S01]  /*d050*/  FMUL.FTZ R74, R74, R170.reuse ;  /* 0x000000aa4a4a7220 */ /* 0x080fe20000410000 */
[----:B------:R-:W-:Y:S01]  /*d060*/  FMNMX.FTZ R15, R161, R15, !PT ;  /* 0x0000000fa10f7209 */ /* 0x000fe20007810000 */
[-C--:B------:R-:W-:Y:S01]  /*d070*/  FMUL.FTZ R75, R75, R170.reuse ;  /* 0x000000aa4b4b7220 */ /* 0x080fe20000410000 */
[-C--:B------:R-:W-:Y:S01]  /*d080*/  FMUL.FTZ R78, R78, R170.reuse ;  /* 0x000000aa4e4e7220 */ /* 0x080fe20000410000 */
[-C--:B------:R-:W-:Y:S01]  /*d090*/  FMUL.FTZ R79, R79, R170.reuse ;  /* 0x000000aa4f4f7220 */ /* 0x080fe20000410000 */
[----:B------:R-:W-:Y:S01]  /*d0a0*/  FMNMX.FTZ R15, R164, R15, !PT ;  /* 0x0000000fa40f7209 */ /* 0x000fe20007810000 */
[----:B------:R-:W2:Y:S01]  /*d0b0*/  MUFU.EX2 R162, R162 ;  /* 0x000000a200a27308 */ /* 0x000ea20000000800 */
[----:B---3--:R-:W-:Y:S01]  /*d0c0*/  FSEL R154, R154, -INF , P4 ;  /* 0xff8000009a9a7808 */ /* 0x008fe20002000000 */
[-C--:B------:R-:W-:Y:S01]  /*d0d0*/  FMUL.FTZ R82, R82, R170.reuse ;  /* 0x000000aa52527220 */ /* 0x080fe20000410000 */
[----:B------:R-:W-:Y:S01]  /*d0e0*/  FMNMX.FTZ R15, R165, R15, !PT ;  /* 0x0000000fa50f7209 */ /* 0x000fe20007810000 */
[-C--:B------:R-:W-:Y:S01]  /*d0f0*/  FMUL.FTZ R83, R83, R170.reuse ;  /* 0x000000aa53537220 */ /* 0x080fe20000410000 */
[----:B------:R-:W-:Y:S01]  /*d100*/  ISETP.GT.AND P4, PT, R228, 0x38, PT ;  /* 0x00000038e400780c */ /* 0x000fe20003f84270 */
[-C--:B------:R-:W-:Y:S01]  /*d110*/  FMUL.FTZ R86, R86, R170.reuse ;  /* 0x000000aa56567220 */ /* 0x080fe20000410000 */
[----:B------:R-:W-:Y:S01]  /*d120*/  FMNMX.FTZ R15, R168, R15, !PT ;  /* 0x0000000fa80f7209 */ /* 0x000fe20007810000 */
[----:B------:R-:W-:Y:S01]  /*d130*/  MUFU.EX2 R166, R166 ;  /* 0x000000a600a67308 */ /* 0x000fe20000000800 */
[----:B------:R-:W-:Y:S01]  /*d140*/  FSEL R180, R180, -INF , P4 ;  /* 0xff800000b4b47808 */ /* 0x000fe20002000000 */
[----:B----4-:R-:W-:Y:S01]  /*d150*/  FADD.FTZ R3, R159, R3 ;  /* 0x000000039f037221 */ /* 0x010fe20000010000 */
[----:B------:R-:W-:Y:S01]  /*d160*/  FMNMX.FTZ R15, R169, R15, !PT ;  /* 0x0000000fa90f7209 */ /* 0x000fe20007810000 */
[-C--:B------:R-:W-:Y:S01]  /*d170*/  FMUL.FTZ R87, R87, R170.reuse ;  /* 0x000000aa57577220 */ /* 0x080fe20000410000 */
[-C--:B------:R-:W-:Y:S01]  /*d180*/  FMUL.FTZ R90, R90, R170.reuse ;  /* 0x000000aa5a5a7220 */ /* 0x080fe20000410000 */
[-C--:B------:R-:W-:Y:S01]  /*d190*/  FMUL.FTZ R91, R91, R170.reuse ;  /* 0x000000aa5b5b7220 */ /* 0x080fe20000410000 */
[----:B------:R-:W-:Y:S01]  /*d1a0*/  FMNMX.FTZ R15, R172, R15, !PT ;  /* 0x0000000fac0f7209 */ /* 0x000fe20007810000 */
[----:B------:R-:W-:Y:S01]  /*d1b0*/  MUFU.EX2 R167, R167 ;  /* 0x000000a700a77308 */ /* 0x000fe20000000800 */
[----:B--2---:R-:W-:Y:S01]  /*d1c0*/  FADD.FTZ R3, R162, R3 ;  /* 0x00000003a2037221 */ /* 0x004fe20000010000 */
[-C--:B------:R-:W-:Y:S01]  /*d1d0*/  FMUL.FTZ R94, R94, R170.reuse ;  /* 0x000000aa5e5e7220 */ /* 0x080fe20000410000 */
[----:B------:R-:W-:Y:S01]  /*d1e0*/  FMNMX.FTZ R15, R173, R15, !PT ;  /* 0x0000000fad0f7209 */ /* 0x000fe20007810000 */
[-C--:B------:R-:W-:Y:S01]  /*d1f0*/  FMUL.FTZ R95, R95, R170.reuse ;  /* 0x000000aa5f5f7220 */ /* 0x080fe20000410000 */
[-C--:B------:R-:W-:Y:S01]  /*d200*/  FMUL.FTZ R98, R98, R170.reuse ;  /* 0x000000aa62627220 */ /* 0x080fe20000410000 */
[-C--:B------:R-:W-:Y:S01]  /*d210*/  FMUL.FTZ R99, R99, R170.reuse ;  /* 0x000000aa63637220 */ /* 0x080fe20000410000 */
[----:B------:R-:W-:Y:S01]  /*d220*/  FMNMX.FTZ R15, R154, R15, !PT ;  /* 0x0000000f9a0f7209 */ /* 0x000fe20007810000 */
[----:B------:R-:W-:Y:S01]  /*d230*/  MUFU.EX2 R171, R171 ;  /* 0x000000ab00ab7308 */ /* 0x000fe20000000800 */
[-C--:B------:R-:W-:Y:S01]  /*d240*/  FMUL.FTZ R102, R102, R170.reuse ;  /* 0x000000aa66667220 */ /* 0x080fe20000410000 */
        /* <DEDUP_REMOVED lines=13> */
[-C--:B------:R-:W-:Y:S01]  /*d320*/  FMUL.FTZ R122, R122, R170.reuse ;  /* 0x000000aa7a7a7220 */ /* 0x080fe20000410000 */
[----:B------:R-:W2:Y:S01]  /*d330*/  SHFL.BFLY PT, R176, R15, 0x2, 0x1f ;  /* 0x0c401f000fb07f89 */ /* 0x000ea200000e0000 */
        /* <DEDUP_REMOVED lines=17> */
[----:B--2---:R-:W-:-:S05]  /*d450*/  FMNMX.FTZ R15, R15, R176, !PT ;  /* 0x000000b00f0f7209 */ /* 0x004fca0007810000 */
[----:B------:R-:W2:Y:S02]  /*d460*/  SHFL.BFLY PT, R176, R15, 0x1, 0x1f ;  /* 0x0c201f000fb07f89 */ /* 0x000ea400000e0000 */
[----:B--2---:R-:W-:-:S04]  /*d470*/  FMNMX.FTZ R15, R15, R176, !PT ;  /* 0x000000b00f0f7209 */ /* 0x004fc80007810000 */
[----:B------:R-:W-:-:S04]  /*d480*/  FSETP.NEU.FTZ.AND P3, PT, R15, -INF , PT ;  /* 0xff8000000f00780b */ /* 0x000fc80003f7d000 */
[----:B------:R-:W-:-:S05]  /*d490*/  FSEL R163, R15, RZ, P3 ;  /* 0x000000ff0fa37208 */ /* 0x000fca0001800000 */
[----:B------:R-:W-:-:S04]  /*d4a0*/  FADD.FTZ R163, -R163, R225 ;  /* 0x000000e1a3a37221 */ /* 0x000fc80000010100 */
[----:B------:R-:W-:-:S04]  /*d4b0*/  FMUL.FTZ R163, R163, R14 ;  /* 0x0000000ea3a37220 */ /* 0x000fc80000410000 */
[----:B------:R-:W2:Y:S08]  /*d4c0*/  MUFU.EX2 R176, R163 ;  /* 0x000000a300b07308 */ /* 0x000eb00000000800 */
[----:B------:R-:W-:Y:S01]  /*d4d0*/  MUFU.EX2 R163, R227 ;  /* 0x000000e300a37308 */ /* 0x000fe20000000800 */
        /* <DEDUP_REMOVED lines=10> */
[----:B--2---:R-:W-:Y:S01]  /*d580*/  FMUL.FTZ R183, R15, R14 ;  /* 0x0000000e0fb77220 */ /* 0x004fe20000410000 */
[-C--:B------:R-:W-:Y:S01]  /*d590*/  FMUL.FTZ R41, R41, R176.reuse ;  /* 0x000000b029297220 */ /* 0x080fe20000410000 */
[-C--:B------:R-:W-:Y:S01]  /*d5a0*/  FMUL.FTZ R44, R44, R176.reuse ;  /* 0x000000b02c2c7220 */ /* 0x080fe20000410000 */
[-C--:B------:R-:W-:Y:S01]  /*d5b0*/  FMUL.FTZ R45, R45, R176.reuse ;  /* 0x000000b02d2d7220 */ /* 0x080fe20000410000 */
[-C--:B------:R-:W-:Y:S01]  /*d5c0*/  FMUL.FTZ R48, R48, R176.reuse ;  /* 0x000000b030307220 */ /* 0x080fe20000410000 */
[----:B------:R-:W-:Y:S01]  /*d5d0*/  FSEL R183, R183, RZ, P3 ;  /* 0x000000ffb7b77208 */ /* 0x000fe20001800000 */
[-C--:B------:R-:W-:Y:S01]  /*d5e0*/  FMUL.FTZ R49, R49, R176.reuse ;  /* 0x000000b031317220 */ /* 0x080fe20000410000 */
[-C--:B------:R-:W-:Y:S01]  /*d5f0*/  FMUL.FTZ R52, R52, R176.reuse ;  /* 0x000000b034347220 */ /* 0x080fe20000410000 */
[-C--:B------:R-:W-:Y:S01]  /*d600*/  FMUL.FTZ R53, R53, R176.reuse ;  /* 0x000000b035357220 */ /* 0x080fe20000410000 */
[----:B------:R-:W-:Y:S01]  /*d610*/  FMUL.FTZ R56, R56, R176 ;  /* 0x000000b038387220 */ /* 0x000fe20000410000 */
        /* <DEDUP_REMOVED lines=17> */
[----:B------:R-:W-:Y:S01]  /*d730*/  FFMA.FTZ R181, R181, R14, -R183 ;  /* 0x0000000eb5b57223 */ /* 0x000fe200000108b7 */
        /* <DEDUP_REMOVED lines=21> */
[----:B-----5:R-:W-:Y:S01]  /*d890*/  F2FP.F16.F32.PACK_AB R157, R159, R158 ;  /* 0x0000009e9f9d723e */ /* 0x020fe200000000ff */
[----:B--2---:R-:W-:Y:S01]  /*d8a0*/  FFMA.FTZ R158, R176, R0, R152 ;  /* 0x00000000b09e7223 */ /* 0x004fe20000010098 */
[C---:B------:R-:W-:Y:S01]  /*d8b0*/  FADD.FTZ R0, R182.reuse, R3 ;  /* 0x00000003b6007221 */ /* 0x040fe20000010000 */
[----:B------:R-:W-:Y:S01]  /*d8c0*/  F2FP.F16.F32.PACK_AB R159, R182, R162 ;  /* 0x000000a2b69f723e */ /* 0x000fe200000000ff */
[----:B------:R-:W-:Y:S01]  /*d8d0*/  FMUL.FTZ R93, R93, R176 ;  /* 0x000000b05d5d7220 */ /* 0x000fe20000410000 */
[C---:B---3--:R-:W-:Y:S01]  /*d8e0*/  FADD.FTZ R158, R233.reuse, R158 ;  /* 0x0000009ee99e7221 */ /* 0x048fe20000010000 */
[----:B------:R-:W-:Y:S01]  /*d8f0*/  F2FP.F16.F32.PACK_AB R152, R233, R152 ;  /* 0x00000098e998723e */ /* 0x000fe200000000ff */
[----:B------:R-:W2:Y:S01]  /*d900*/  MUFU.EX2 R161, R161 ;  /* 0x000000a100a17308 */ /* 0x000ea20000000800 */
[-C--:B------:R-:W-:Y:S01]  /*d910*/  FMUL.FTZ R96, R96, R176.reuse ;  /* 0x000000b060607220 */ /* 0x080fe20000410000 */
[----:B----4-:R-:W-:Y:S01]  /*d920*/  FADD.FTZ R158, R156, R158 ;  /* 0x0000009e9c9e7221 */ /* 0x010fe20000010000 */
[-C--:B------:R-:W-:Y:S01]  /*d930*/  FMUL.FTZ R97, R97, R176.reuse ;  /* 0x000000b061617220 */ /* 0x080fe20000410000 */
[-C--:B------:R-:W-:Y:S01]  /*d940*/  FMUL.FTZ R100, R100, R176.reuse ;  /* 0x000000b064647220 */ /* 0x080fe20000410000 */
[-C--:B------:R-:W-:Y:S01]  /*d950*/  FMUL.FTZ R101, R101, R176.reuse ;  /* 0x000000b065657220 */ /* 0x080fe20000410000 */
[----:B0-----:R-:W-:Y:S01]  /*d960*/  FADD.FTZ R158, R183, R158 ;  /* 0x0000009eb79e7221 */ /* 0x001fe20000010000 */
[-C--:B------:R-:W-:Y:S01]  /*d970*/  FMUL.FTZ R104, R104, R176.reuse ;  /* 0x000000b068687220 */ /* 0x080fe20000410000 */
[----:B------:R-:W0:Y:S01]  /*d980*/  MUFU.EX2 R164, R164 ;  /* 0x000000a400a47308 */ /* 0x000e220000000800 */
[-C--:B------:R-:W-:Y:S01]  /*d990*/  FMUL.FTZ R105, R105, R176.reuse ;  /* 0x000000b069697220 */ /* 0x080fe20000410000 */
[----:B-1----:R-:W-:Y:S01]  /*d9a0*/  FADD.FTZ R158, R160, R158 ;  /* 0x0000009ea09e7221 */ /* 0x002fe20000010000 */
        /* <DEDUP_REMOVED lines=26> */
[----:B------:R-:W-:-:S03]  /*db50*/  FMUL.FTZ R149, R149, R176 ;  /* 0x000000b095957220 */ /* 0x000fc60000410000 */
[----:B------:R-:W3:Y:S08]  /*db60*/  MUFU.EX2 R172, R172 ;  /* 0x000000ac00ac7308 */ /* 0x000ef00000000800 */
[----:B------:R4:W-:Y:S08]  /*db70*/  MUFU.EX2 R3, R154 ;  /* 0x0000009a00037308 */ /* 0x0009f00000000800 */
[----:B------:R-:W5:Y:S01]  /*db80*/  MUFU.EX2 R162, R173 ;  /* 0x000000ad00a27308 */ /* 0x000f620000000800 */
[----:B----4-:R-:W-:Y:S01]  /*db90*/  F2FP.F16.F32.PACK_AB R154, R183, R156 ;  /* 0x0000009cb79a723e */ /* 0x010fe200000000ff */
[----:B------:R-:W-:Y:S01]  /*dba0*/  BAR.SYNC.DEFER_BLOCKING 0xf, 0x100 ;  /* 0x03c4000000007b1d */ /* 0x000fe20000010000 */
[----:B------:R-:W-:Y:S01]  /*dbb0*/  F2FP.F16.F32.PACK_AB R156, R161, R160 ;  /* 0x000000a0a19c723e */ /* 0x000fe200000000ff */
[C---:B-1----:R-:W-:Y:S01]  /*dbc0*/  FADD.FTZ R160, R165.reuse, R158 ;  /* 0x0000009ea5a07221 */ /* 0x042fe20000010000 */
[----:B------:R-:W-:Y:S01]  /*dbd0*/  FADD.FTZ R161, R166, R0 ;  /* 0x00000000a6a17221 */ /* 0x000fe20000010000 */
[----:B------:R-:W-:-:S02]  /*dbe0*/  F2FP.F16.F32.PACK_AB R158, R165, R164 ;  /* 0x000000a4a59e723e */ /* 0x000fc400000000ff */
[----:B--2---:R-:W-:Y:S01]  /*dbf0*/  FADD.FTZ R160, R168, R160 ;  /* 0x000000a0a8a07221 */ /* 0x004fe20000010000 */
[----:B------:R-:W1:Y:S01]  /*dc00*/  MUFU.EX2 R177, R177 ;  /* 0x000000b100b17308 */ /* 0x000e620000000800 */
[C---:B------:R-:W-:Y:S01]  /*dc10*/  FADD.FTZ R164, R167.reuse, R161 ;  /* 0x000000a1a7a47221 */ /* 0x040fe20000010000 */
[----:B------:R-:W-:Y:S01]  /*dc20*/  F2FP.F16.F32.PACK_AB R161, R167, R166 ;  /* 0x000000a6a7a1723e */ /* 0x000fe200000000ff */
[C---:B0-----:R-:W-:Y:S01]  /*dc30*/  FADD.FTZ R0, R169.reuse, R160 ;  /* 0x000000a0a9007221 */ /* 0x041fe20000010000 */
[----:B------:R-:W-:Y:S01]  /*dc40*/  F2FP.F16.F32.PACK_AB R160, R169, R168 ;  /* 0x000000a8a9a0723e */ /* 0x000fe200000000ff */
[----:B------:R-:W-:Y:S01]  /*dc50*/  FADD.FTZ R164, R163, R164 ;  /* 0x000000a4a3a47221 */ /* 0x000fe20000010000 */
[C---:B------:R-:W-:Y:S01]  /*dc60*/  F2FP.F16.F32.PACK_AB R163, R171.reuse, R163 ;  /* 0x000000a3aba3723e */ /* 0x040fe200000000ff */
[----:B---3--:R-:W-:Y:S01]  /*dc70*/  FADD.FTZ R0, R172, R0 ;  /* 0x00000000ac007221 */ /* 0x008fe20000010000 */
[----:B------:R-:W0:Y:S01]  /*dc80*/  MUFU.EX2 R180, R180 ;  /* 0x000000b400b47308 */ /* 0x000e220000000800 */
[----:B------:R-:W-:-:S02]  /*dc90*/  FADD.FTZ R164, R171, R164 ;  /* 0x000000a4aba47221 */ /* 0x000fc40000010000 */
[C---:B-----5:R-:W-:Y:S01]  /*dca0*/  FADD.FTZ R0, R162.reuse, R0 ;  /* 0x00000000a2007221 */ /* 0x060fe20000010000 */
[----:B------:R-:W-:Y:S01]  /*dcb0*/  F2FP.F16.F32.PACK_AB R162, R162, R172 ;  /* 0x000000aca2a2723e */ /* 0x000fe200000000ff */
[----:B------:R-:W-:Y:S02]  /*dcc0*/  FADD.FTZ R165, R174, R164 ;  /* 0x000000a4aea57221 */ /* 0x000fe40000010000 */
[----:B------:R-:W-:Y:S01]  /*dcd0*/  FADD.FTZ R0, R3, R0 ;  /* 0x0000000003007221 */ /* 0x000fe20000010000 */
[----:B------:R-:W2:Y:S01]  /*dce0*/  MUFU.EX2 R166, R181 ;  /* 0x000000b500a67308 */ /* 0x000ea20000000800 */
[----:B-1----:R-:W-:Y:S01]  /*dcf0*/  F2FP.F16.F32.PACK_AB R164, R177, R3 ;  /* 0x00000003b1a4723e */ /* 0x002fe200000000ff */
[----:B------:R-:W-:Y:S01]  /*dd00*/  FADD.FTZ R3, R175, R165 ;  /* 0x000000a5af037221 */ /* 0x000fe20000010000 */
[----:B------:R-:W-:Y:S01]  /*dd10*/  FADD.FTZ R0, R177, R0 ;  /* 0x00000000b1007221 */ /* 0x000fe20000010000 */
[----:B------:R-:W-:Y:S01]  /*dd20*/  F2FP.F16.F32.PACK_AB R165, R175, R174 ;  /* 0x000000aeafa5723e */ /* 0x000fe200000000ff */
[----:B------:R1:W-:Y:S01]  /*dd30*/  STSM.16.M88.4 [R196+0x26800], R152 ;  /* 0x02680098c4007844 */ /* 0x0003e20000000200 */
[----:B------:R-:W-:-:S02]  /*dd40*/  FADD.FTZ R3, R178, R3 ;  /* 0x00000003b2037221 */ /* 0x000fc40000010000 */
[----:B------:R-:W3:Y:S01]  /*dd50*/  MUFU.EX2 R167, R179 ;  /* 0x000000b300a77308 */ /* 0x000ee20000000800 */
[----:B0-----:R-:W-:Y:S01]  /*dd60*/  FADD.FTZ R0, R180, R0 ;  /* 0x00000000b4007221 */ /* 0x001fe20000010000 */
[----:B------:R1:W-:Y:S04]  /*dd70*/  STSM.16.M88.4 [R197], R156 ;  /* 0x0000009cc5007844 */ /* 0x0003e80000000200 */
[----:B------:R1:W-:Y:S01]  /*dd80*/  STSM.16.M88.4 [R199], R160 ;  /* 0x000000a0c7007844 */ /* 0x0003e20000000200 */
[C---:B--2---:R-:W-:Y:S01]  /*dd90*/  FADD.FTZ R0, R166.reuse, R0 ;  /* 0x00000000a6007221 */ /* 0x044fe20000010000 */
[----:B------:R-:W-:Y:S01]  /*dda0*/  F2FP.F16.F32.PACK_AB R166, R166, R180 ;  /* 0x000000b4a6a6723e */ /* 0x000fe200000000ff */
[C---:B---3--:R-:W-:Y:S01]  /*ddb0*/  FADD.FTZ R3, R167.reuse, R3 ;  /* 0x00000003a7037221 */ /* 0x048fe20000010000 */
[----:B------:R-:W-:-:S05]  /*ddc0*/  F2FP.F16.F32.PACK_AB R167, R167, R178 ;  /* 0x000000b2a7a7723e */ /* 0x000fca00000000ff */
[----:B------:R1:W-:Y:S01]  /*ddd0*/  STSM.16.M88.4 [R198], R164 ;  /* 0x000000a4c6007844 */ /* 0x0003e20000000200 */
[----:B------:R-:W-:Y:S05]  /*dde0*/  @!P0 BRA `(.L_x_4969) ;  /* 0x0000000000048947 */ /* 0x000fea0003800000 */
[----:B------:R-:W-:Y:S01]  /*ddf0*/  BPT.TRAP 0x1 ;  /* 0x000000040000795c */ /* 0x000fe20000300000 */
.L_x_4969:
[----:B------:R0:W2:Y:S01]  /*de00*/  SYNCS.PHASECHK.TRANS64.TRYWAIT P2, [R215+URZ+0x28c50], R220 ;  /* 0x028c50dcd70075a7 */ /* 0x0000a2000804017f */
[----:B------:R-:W-:Y:S05]  /*de10*/  @!P0 BRA `(.L_x_4970) ;  /* 0x0000000000048947 */ /* 0x000fea0003800000 */
[----:B------:R-:W-:Y:S01]  /*de20*/  BPT.TRAP 0x1 ;  /* 0x000000040000795c */ /* 0x000fe20000300000 */
.L_x_4970:
[----:B------:R-:W-:Y:S04]  /*de30*/  BSSY B2, `(.L_x_4971) ;  /* 0x0000004000027945 */ /* 0x000fe80003800000 */
[----:B--2---:R-:W-:Y:S05]  /*de40*/  @P2 BRA `(.L_x_4972) ;  /* 0x0000000000082947 */ /* 0x004fea0003800000 */
[----:B------:R-:W2:Y:S02]  /*de50*/  SYNCS.PHASECHK.TRANS64.TRYWAIT P2, [R215+URZ+0x28c50], R220 ;  /* 0x028c50dcd70075a7 */ /* 0x000ea4000804017f */
[----:B--2---:R-:W-:Y:S05]  /*de60*/  @!P2 BRA `(.L_x_4973) ;  /* 0x0000011800eca947 */ /* 0x004fea0003800000 */
.L_x_4972:
[----:B------:R-:W-:Y:S05]  /*de70*/  BSYNC B2 ;  /* 0x0000000000027941 */ /* 0x000fea0003800000 */
.L_x_4971:
[----:B------:R-:W-:Y:S01]  /*de80*/  IMAD R168, R18, 0x1000, R12 ;  /* 0x0000100012a87824 */ /* 0x000fe200078e020c */
[----:B------:R-:W-:Y:S01]  /*de90*/  WARPGROUP.ARRIVE ;  /* 0x00000000000079c5 */ /* 0x000fe20000000000 */
[----:B------:R-:W-:Y:S01]  /*dea0*/  IMAD.MOV.U32 R169, RZ, RZ, 0x40000040 ;  /* 0x40000040ffa97424 */ /* 0x000fe200078e00ff */
[----:B------:R-:W-:Y:S01]  /*deb0*/  ISETP.GT.AND P2, PT, R214, R21, PT ;  /* 0x00000015d600720c */ /* 0x000fe20003f44270 */
[----:B0-2---:R-:W-:Y:S01]  /*dec0*/  @!P1 VIADD R215, R215, 0x28c60 ;  /* 0x00028c60d7d79836 */ /* 0x005fe20000000000 */
[----:B------:R-:W-:Y:S01]  /*ded0*/  R2UR UR6, R168 ;  /* 0x00000000a80672ca */ /* 0x000fe200000e0000 */
[----:B------:R-:W-:Y:S01]  /*dee0*/  VIADD R214, R214, 0xffffffff ;  /* 0xffffffffd6d67836 */ /* 0x000fe20000000000 */
[----:B------:R-:W-:Y:S01]  /*def0*/  R2UR UR7, R169 ;  /* 0x00000000a90772ca */ /* 0x000fe200000e0000 */
[----:B------:R-:W-:Y:S01]  /*df00*/  IMAD.MOV.U32 R169, RZ, RZ, 0x40000040 ;  /* 0x40000040ffa97424 */ /* 0x000fe200078e00ff */
[----:B------:R-:W-:Y:S01]  /*df10*/  @!P1 PRMT R215, RZ, 0x654, R215 ;  /* 0x00000654ffd79816 */ /* 0x000fe200000000d7 */
[----:B------:R-:W-:-:S02]  /*df20*/  IMAD.MOV.U32 R227, RZ, RZ, R20 ;  /* 0x000000ffffe37224 */ /* 0x000fc400078e0014 */
[----:B------:R-:W-:Y:S02]  /*df30*/  IMAD.MOV.U32 R225, RZ, RZ, R15 ;  /* 0x000000ffffe17224 */ /* 0x000fe400078e000f */
[----:B------:R-:W-:-:S06]  /*df40*/  IMAD.MOV.U32 R226, RZ, RZ, R18 ;  /* 0x000000ffffe27224 */ /* 0x000fcc00078e0012 */
[----:B------:R-:W-:Y:S03]  /*df50*/  HGMMA.64x256x16.F32 R24, R152, gdesc[UR4].tnspB, R24, gsb0 ;  /* 0x43e0000498187df0 */ /* 0x000fe60008000818 */
[----:B------:R-:W-:Y:S02]  /*df60*/  WARPGROUP.DEPBAR.LE gsb0, 0x0 ;  /* 0x00008000000079c5 */ /* 0x000fe40000010000 */
[----:B-1----:R-:W-:Y:S01]  /*df70*/  VIADD R152, R168, 0x80 ;  /* 0x00000080a8987836 */ /* 0x002fe20000000000 */
        /* <DEDUP_REMOVED lines=32> */
.L_x_4963:
[----:B------:R-:W-:Y:S05]  /*e180*/  BSYNC B0 ;  /* 0x0000000000007941 */ /* 0x000fea0003800000 */
.L_x_4962:
[----:B------:R-:W-:Y:S01]  /*e190*/  ISETP.GE.AND P2, PT, R214, R200, PT ;  /* 0x000000c8d600720c */ /* 0x000fe20003f46270 */
[----:B------:R-:W-:-:S12]  /*e1a0*/  BSSY B0, `(.L_x_4975) ;  /* 0x00001e1000007945 */ /* 0x000fd80003800000 */
[----:B------:R-:W-:Y:S05]  /*e1b0*/  @!P2 BRA `(.L_x_4976) ;  /* 0x0000001c007ca947 */ /* 0x000fea0003800000 */
[----:B------:R-:W-:Y:S02]  /*e1c0*/  IMAD.MOV.U32 R195, RZ, RZ, R20 ;  /* 0x000000ffffc37224 */ /* 0x000fe400078e0014 */
[----:B------:R-:W-:Y:S02]  /*e1d0*/  IMAD.MOV.U32 R220, RZ, RZ, R15 ;  /* 0x000000ffffdc7224 */ /* 0x000fe400078e000f */
[----:B0-----:R-:W-:-:S07]  /*e1e0*/  IMAD.MOV.U32 R215, RZ, RZ, R18 ;  /* 0x000000ffffd77224 */ /* 0x001fce00078e0012 */
.L_x_4987:
[----:B------:R-:W-:-:S05]  /*e1f0*/  VIADD R18, R215, 0x1 ;  /* 0x00000001d7127836 */ /* 0x000fca0000000000 */
[----:B------:R-:W-:-:S04]  /*e200*/  ISETP.NE.AND P2, PT, R18, 0x2, PT ;  /* 0x000000021200780c */ /* 0x000fc80003f45270 */
[----:B------:R-:W-:Y:S02]  /*e210*/  SEL R14, RZ, 0x1, P2 ;  /* 0x00000001ff0e7807 */ /* 0x000fe40001000000 */
[----:B------:R-:W-:Y:S02]  /*e220*/  SEL R18, R18, RZ, P2 ;  /* 0x000000ff12127207 */ /* 0x000fe40001000000 */
[----:B------:R-:W-:Y:S01]  /*e230*/  LOP3.LUT R22, R22, R14, RZ, 0x3c, !PT ;  /* 0x0000000e16167212 */ /* 0x000fe200078e3cff */
[----:B-1----:R-:W-:Y:S06]  /*e240*/  @!P0 BRA `(.L_x_4977) ;  /* 0x0000000000048947 */ /* 0x002fec0003800000 */
[----:B------:R-:W-:Y:S01]  /*e250*/  BPT.TRAP 0x1 ;  /* 0x000000040000795c */ /* 0x000fe20000300000 */
.L_x_4977:
[----:B------:R-:W-:Y:S01]  /*e260*/  IMAD R21, R18, 0x8, R2 ;  /* 0x0000000812157824 */ /* 0x000fe200078e0202 */
[----:B------:R-:W-:-:S04]  /*e270*/  SHF.L.U32 R193, R22, 0x1f, RZ ;  /* 0x0000001f16c17819 */ /* 0x000fc800000006ff */
[----:B------:R0:W1:Y:S01]  /*e280*/  SYNCS.PHASECHK.TRANS64.TRYWAIT P2, [R21+URZ+0x28c30], R193 ;  /* 0x028c30c1150075a7 */ /* 0x000062000804017f */
[----:B------:R-:W-:Y:S05]  /*e290*/  @!P0 BRA `(.L_x_4978) ;  /* 0x0000000000048947 */ /* 0x000fea0003800000 */
[----:B------:R-:W-:Y:S01]  /*e2a0*/  BPT.TRAP 0x1 ;  /* 0x000000040000795c */ /* 0x000fe20000300000 */
.L_x_4978:
[----:B------:R-:W-:Y:S01]  /*e2b0*/  BSSY B1, `(.L_x_4979) ;  /* 0x0000006000017945 */ /* 0x000fe20003800000 */
[----:B------:R-:W-:Y:S02]  /*e2c0*/  IMAD R154, R18, 0x200, R13 ;  /* 0x00000200129a7824 */ /* 0x000fe400078e020d */
[----:B------:R-:W-:Y:S01]  /*e2d0*/  IMAD.MOV.U32 R155, RZ, RZ, 0x40000040 ;  /* 0x40000040ff9b7424 */ /* 0x000fe200078e00ff */
[----:B-1----:R-:W-:Y:S06]  /*e2e0*/  @P2 BRA `(.L_x_4980) ;  /* 0x0000000000082947 */ /* 0x002fec0003800000 */
[----:B------:R-:W1:Y:S02]  /*e2f0*/  SYNCS.PHASECHK.TRANS64.TRYWAIT P2, [R21+URZ+0x28c30], R193 ;  /* 0x028c30c1150075a7 */ /* 0x000e64000804017f */
[----:B-1----:R-:W-:Y:S05]  /*e300*/  @!P2 BRA `(.L_x_4981) ;  /* 0x0000011400d8a947 */ /* 0x002fea0003800000 */
.L_x_4980:
[----:B------:R-:W-:Y:S05]  /*e310*/  BSYNC B1 ;  /* 0x0000000000017941 */ /* 0x000fea0003800000 */
.L_x_4979:
        /* <DEDUP_REMOVED lines=173> */
[----:B------:R-:W-:Y:S01]  /*edf0*/  @!P2 STS [R215+0x28800], R220 ;  /* 0x028800dcd700a388 */ /* 0x000fe20000000800 */
        /* <DEDUP_REMOVED lines=20> */
[-C--:B------:R-:W-:Y:S01]  /*ef40*/  FMUL.FTZ R100, R100, R220.reuse ;  /* 0x000000dc64647220 */ /* 0x080fe20000410000 */
[----:B------:R-:W-:Y:S01]  /*ef50*/  FMUL.FTZ R101, R101, R220 ;  /* 0x000000dc65657220 */ /* 0x000fe20000410000 */
[----:B------:R-:W-:Y:S01]  /*ef60*/  FMNMX.FTZ R20, R162, R20, !PT ;  /* 0x00000014a2147209 */ /* 0x000fe20007810000 */
[-C--:B------:R-:W-:Y:S01]  /*ef70*/  FMUL.FTZ R104, R104, R220.reuse ;  /* 0x000000dc68687220 */ /* 0x080fe20000410000 */
[-C--:B------:R-:W-:Y:S01]  /*ef80*/  FMUL.FTZ R105, R105, R220.reuse ;  /* 0x000000dc69697220 */ /* 0x080fe20000410000 */
[----:B------:R-:W-:Y:S01]  /*ef90*/  FMUL.FTZ R108, R108, R220 ;  /* 0x000000dc6c6c7220 */ /* 0x000fe20000410000 */
[----:B------:R-:W-:Y:S01]  /*efa0*/  FMNMX.FTZ R20, R163, R20, !PT ;  /* 0x00000014a3147209 */ /* 0x000fe20007810000 */
[----:B------:R-:W5:Y:S01]  /*efb0*/  MUFU.EX2 R156, R156 ;  /* 0x0000009c009c7308 */ /* 0x000f620000000800 */
[-C--:B------:R-:W-:Y:S01]  /*efc0*/  FMUL.FTZ R109, R109, R220.reuse ;  /* 0x000000dc6d6d7220 */ /* 0x080fe20000410000 */
[----:B------:R-:W-:Y:S01]  /*efd0*/  FMUL.FTZ R112, R112, R220 ;  /* 0x000000dc70707220 */ /* 0x000fe20000410000 */
[----:B--2---:R-:W-:Y:S01]  /*efe0*/  FMNMX.FTZ R20, R0, R20, !PT ;  /* 0x0000001400147209 */ /* 0x004fe20007810000 */
[-C--:B------:R-:W-:Y:S01]  /*eff0*/  FMUL.FTZ R113, R113, R220.reuse ;  /* 0x000000dc71717220 */ /* 0x080fe20000410000 */
[-C--:B------:R-:W-:Y:S01]  /*f000*/  FMUL.FTZ R116, R116, R220.reuse ;  /* 0x000000dc74747220 */ /* 0x080fe20000410000 */
[----:B------:R-:W-:Y:S01]  /*f010*/  FMUL.FTZ R117, R117, R220 ;  /* 0x000000dc75757220 */ /* 0x000fe20000410000 */
[----:B------:R-:W-:Y:S01]  /*f020*/  FMNMX.FTZ R20, R167, R20, !PT ;  /* 0x00000014a7147209 */ /* 0x000fe20007810000 */
[----:B------:R-:W2:Y:S01]  /*f030*/  MUFU.EX2 R157, R157 ;  /* 0x0000009d009d7308 */ /* 0x000ea20000000800 */
[-C--:B------:R-:W-:Y:S01]  /*f040*/  FMUL.FTZ R120, R120, R220.reuse ;  /* 0x000000dc78787220 */ /* 0x080fe20000410000 */
[----:B------:R-:W-:Y:S01]  /*f050*/  FMUL.FTZ R121, R121, R220 ;  /* 0x000000dc79797220 */ /* 0x000fe20000410000 */
[----:B----4-:R-:W-:Y:S01]  /*f060*/  FMNMX.FTZ R20, R181, R20, !PT ;  /* 0x00000014b5147209 */ /* 0x010fe20007810000 */
[-C--:B------:R-:W-:Y:S01]  /*f070*/  FMUL.FTZ R124, R124, R220.reuse ;  /* 0x000000dc7c7c7220 */ /* 0x080fe20000410000 */
[-C--:B------:R-:W-:Y:S01]  /*f080*/  FMUL.FTZ R125, R125, R220.reuse ;  /* 0x000000dc7d7d7220 */ /* 0x080fe20000410000 */
[----:B------:R-:W-:Y:S01]  /*f090*/  FMUL.FTZ R128, R128, R220 ;  /* 0x000000dc80807220 */ /* 0x000fe20000410000 */
[----:B------:R-:W-:Y:S01]  /*f0a0*/  FMNMX.FTZ R20, R171, R20, !PT ;  /* 0x00000014ab147209 */ /* 0x000fe20007810000 */
[----:B------:R-:W4:Y:S01]  /*f0b0*/  MUFU.EX2 R160, R160 ;  /* 0x000000a000a07308 */ /* 0x000f220000000800 */
[-C--:B------:R-:W-:Y:S01]  /*f0c0*/  FMUL.FTZ R129, R129, R220.reuse ;  /* 0x000000dc81817220 */ /* 0x080fe20000410000 */
        /* <DEDUP_REMOVED lines=8> */
[----:B------:R-:W-:Y:S01]  /*f150*/  FMUL.FTZ R141, R141, R220 ;  /* 0x000000dc8d8d7220 */ /* 0x000fe20000410000 */
[----:B------:R-:W-:Y:S01]  /*f160*/  FMNMX.FTZ R20, R178, R20, !PT ;  /* 0x00000014b2147209 */ /* 0x000fe20007810000 */
[-C--:B------:R-:W-:Y:S01]  /*f170*/  FMUL.FTZ R144, R144, R220.reuse ;  /* 0x000000dc90907220 */ /* 0x080fe20000410000 */
[-C--:B------:R-:W-:Y:S01]  /*f180*/  FMUL.FTZ R145, R145, R220.reuse ;  /* 0x000000dc91917220 */ /* 0x080fe20000410000 */
[----:B------:R-:W-:Y:S01]  /*f190*/  FMUL.FTZ R148, R148, R220 ;  /* 0x000000dc94947220 */ /* 0x000fe20000410000 */
[----:B------:R-:W-:Y:S01]  /*f1a0*/  FMNMX.FTZ R20, R179, R20, !PT ;  /* 0x00000014b3147209 */ /* 0x000fe20007810000 */
[----:B------:R-:W1:Y:S01]  /*f1b0*/  MUFU.EX2 R164, R164 ;  /* 0x000000a400a47308 */ /* 0x000e620000000800 */
[----:B------:R-:W-:Y:S01]  /*f1c0*/  FMUL.FTZ R149, R149, R220 ;  /* 0x000000dc95957220 */ /* 0x000fe20000410000 */
[----:B---3--:R-:W-:Y:S01]  /*f1d0*/  FADD.FTZ R166, R153, R166 ;  /* 0x000000a699a67221 */ /* 0x008fe20000010000 */
[----:B------:R-:W-:-:S03]  /*f1e0*/  FMNMX.FTZ R20, R182, R20, !PT ;  /* 0x00000014b6147209 */ /* 0x000fc60007810000 */
[----:B-----5:R-:W-:Y:S01]  /*f1f0*/  FADD.FTZ R166, R156, R166 ;  /* 0x000000a69ca67221 */ /* 0x020fe20000010000 */
[----:B------:R-:W-:Y:S01]  /*f200*/  FMNMX.FTZ R20, R183, R20, !PT ;  /* 0x00000014b7147209 */ /* 0x000fe20007810000 */
[----:B------:R-:W3:Y:S02]  /*f210*/  MUFU.EX2 R165, R165 ;  /* 0x000000a500a57308 */ /* 0x000ee40000000800 */
[----:B--2---:R-:W-:Y:S02]  /*f220*/  FADD.FTZ R166, R157, R166 ;  /* 0x000000a69da67221 */ /* 0x004fe40000010000 */
[----:B------:R-:W2:Y:S02]  /*f230*/  SHFL.BFLY PT, R170, R20, 0x2, 0x1f ;  /* 0x0c401f0014aa7f89 */ /* 0x000ea400000e0000 */
[----:B----4-:R-:W-:Y:S02]  /*f240*/  FADD.FTZ R166, R160, R166 ;  /* 0x000000a6a0a67221 */ /* 0x010fe40000010000 */
[----:B------:R-:W4:Y:S02]  /*f250*/  MUFU.EX2 R168, R168 ;  /* 0x000000a800a87308 */ /* 0x000f240000000800 */
[----:B0-----:R-:W-:-:S04]  /*f260*/  FADD.FTZ R166, R161, R166 ;  /* 0x000000a6a1a67221 */ /* 0x001fc80000010000 */
[----:B-1----:R-:W-:Y:S02]  /*f270*/  FADD.FTZ R166, R164, R166 ;  /* 0x000000a6a4a67221 */ /* 0x002fe40000010000 */
[----:B------:R-:W0:Y:S02]  /*f280*/  MUFU.EX2 R169, R169 ;  /* 0x000000a900a97308 */ /* 0x000e240000000800 */
[----:B---3--:R-:W-:-:S06]  /*f290*/  FADD.FTZ R166, R165, R166 ;  /* 0x000000a6a5a67221 */ /* 0x008fcc0000010000 */
[----:B------:R-:W1:Y:S01]  /*f2a0*/  MUFU.EX2 R172, R172 ;  /* 0x000000ac00ac7308 */ /* 0x000e620000000800 */
[----:B----4-:R-:W-:Y:S01]  /*f2b0*/  FADD.FTZ R166, R168, R166 ;  /* 0x000000a6a8a67221 */ /* 0x010fe20000010000 */
[----:B--2---:R-:W-:-:S06]  /*f2c0*/  FMNMX.FTZ R20, R20, R170, !PT ;  /* 0x000000aa14147209 */ /* 0x004fcc0007810000 */
[----:B------:R-:W2:Y:S01]  /*f2d0*/  MUFU.EX2 R173, R173 ;  /* 0x000000ad00ad7308 */ /* 0x000ea20000000800 */
[----:B------:R-:W3:Y:S01]  /*f2e0*/  SHFL.BFLY PT, R170, R20, 0x1, 0x1f ;  /* 0x0c201f0014aa7f89 */ /* 0x000ee200000e0000 */
[----:B0-----:R-:W-:-:S06]  /*f2f0*/  FADD.FTZ R166, R169, R166 ;  /* 0x000000a6a9a67221 */ /* 0x001fcc0000010000 */
[----:B------:R-:W0:Y:S01]  /*f300*/  MUFU.EX2 R176, R176 ;  /* 0x000000b000b07308 */ /* 0x000e220000000800 */
[----:B-1----:R-:W-:-:S07]  /*f310*/  FADD.FTZ R166, R172, R166 ;  /* 0x000000a6aca67221 */ /* 0x002fce0000010000 */
[----:B------:R-:W1:Y:S01]  /*f320*/  MUFU.EX2 R177, R177 ;  /* 0x000000b100b17308 */ /* 0x000e620000000800 */
[----:B--2---:R-:W-:-:S07]  /*f330*/  FADD.FTZ R166, R173, R166 ;  /* 0x000000a6ada67221 */ /* 0x004fce0000010000 */
[----:B------:R-:W-:Y:S01]  /*f340*/  MUFU.EX2 R180, R180 ;  /* 0x000000b400b47308 */ /* 0x000fe20000000800 */
[----:B---3--:R-:W-:Y:S01]  /*f350*/  FMNMX.FTZ R20, R20, R170, !PT ;  /* 0x000000aa14147209 */ /* 0x008fe20007810000 */
[----:B0-----:R-:W-:-:S04]  /*f360*/  FADD.FTZ R166, R176, R166 ;  /* 0x000000a6b0a67221 */ /* 0x001fc80000010000 */
[C---:B------:R-:W-:Y:S01]  /*f370*/  FADD.FTZ R170, -R20.reuse, R195 ;  /* 0x000000c314aa7221 */ /* 0x040fe20000010100 */
[-C--:B------:R-:W-:Y:S01]  /*f380*/  FMUL.FTZ R195, R20, R14.reuse ;  /* 0x0000000e14c37220 */ /* 0x080fe20000410000 */
[----:B-1----:R-:W-:Y:S02]  /*f390*/  FADD.FTZ R166, R177, R166 ;  /* 0x000000a6b1a67221 */ /* 0x002fe40000010000 */
        /* <DEDUP_REMOVED lines=19> */
[----:B0-----:R0:W-:Y:S01]  /*f4d0*/  @!P2 STS [R215+0x28820], R170 ;  /* 0x028820aad700a388 */ /* 0x0011e20000000800 */
[-C--:B------:R-:W-:Y:S01]  /*f4e0*/  FMUL.FTZ R26, R26, R170.reuse ;  /* 0x000000aa1a1a7220 */ /* 0x080fe20000410000 */
[----:B------:R-:W-:-:S05]  /*f4f0*/  FMUL.FTZ R27, R27, R170 ;  /* 0x000000aa1b1b7220 */ /* 0x000fca0000410000 */
[----:B------:R1:W2:Y:S01]  /*f500*/  MUFU.EX2 R195, R154 ;  /* 0x0000009a00c37308 */ /* 0x0002a20000000800 */
[-C--:B------:R-:W-:Y:S01]  /*f510*/  FMUL.FTZ R30, R30, R170.reuse ;  /* 0x000000aa1e1e7220 */ /* 0x080fe20000410000 */
[-C--:B------:R-:W-:Y:S01]  /*f520*/  FMUL.FTZ R31, R31, R170.reuse ;  /* 0x000000aa1f1f7220 */ /* 0x080fe20000410000 */
[-C--:B------:R-:W-:Y:S01]  /*f530*/  FMUL.FTZ R34, R34, R170.reuse ;  /* 0x000000aa22227220 */ /* 0x080fe20000410000 */
[-C--:B------:R-:W-:Y:S01]  /*f540*/  FMUL.FTZ R35, R35, R170.reuse ;  /* 0x000000aa23237220 */ /* 0x080fe20000410000 */
[-C--:B------:R-:W-:Y:S01]  /*f550*/  FMUL.FTZ R38, R38, R170.reuse ;  /* 0x000000aa26267220 */ /* 0x080fe20000410000 */
[-C--:B------:R-:W-:Y:S01]  /*f560*/  FMUL.FTZ R39, R39, R170.reuse ;  /* 0x000000aa27277220 */ /* 0x080fe20000410000 */
[-C--:B------:R-:W-:Y:S01]  /*f570*/  FMUL.FTZ R42, R42, R170.reuse ;  /* 0x000000aa2a2a7220 */ /* 0x080fe20000410000 */
[----:B0-----:R0:W3:Y:S01]  /*f580*/  MUFU.EX2 R215, R158 ;  /* 0x0000009e00d77308 */ /* 0x0010e20000000800 */
[----:B-1----:R-:W-:Y:S01]  /*f590*/  F2FP.F16.F32.PACK_AB R154, R156, R153 ;  /* 0x000000999c9a723e */ /* 0x002fe200000000ff */
[-C--:B------:R-:W-:Y:S01]  /*f5a0*/  FMUL.FTZ R43, R43, R170.reuse ;  /* 0x000000aa2b2b7220 */ /* 0x080fe20000410000 */
[----:B------:R-:W-:Y:S01]  /*f5b0*/  F2FP.F16.F32.PACK_AB R156, R160, R157 ;  /* 0x0000009da09c723e */ /* 0x000fe200000000ff */
[-C--:B------:R-:W-:Y:S01]  /*f5c0*/  FMUL.FTZ R46, R46, R170.reuse ;  /* 0x000000aa2e2e7220 */ /* 0x080fe20000410000 */
[----:B------:R-:W-:Y:S01]  /*f5d0*/  F2FP.F16.F32.PACK_AB R160, R168, R165 ;  /* 0x000000a5a8a0723e */ /* 0x000fe200000000ff */
[-C--:B------:R-:W-:Y:S01]  /*f5e0*/  FMUL.FTZ R47, R47, R170.reuse ;  /* 0x000000aa2f2f7220 */ /* 0x080fe20000410000 */
[-C--:B------:R-:W-:Y:S01]  /*f5f0*/  FMUL.FTZ R50, R50, R170.reuse ;  /* 0x000000aa32327220 */ /* 0x080fe20000410000 */
[----:B------:R-:W1:Y:S01]  /*f600*/  MUFU.EX2 R159, R159 ;  /* 0x0000009f009f7308 */ /* 0x000e620000000800 */
[----:B--2---:R-:W-:Y:S01]  /*f610*/  FFMA.FTZ R3, R170, R3, R195 ;  /* 0x00000003aa037223 */ /* 0x004fe200000100c3 */
[----:B0-----:R-:W-:Y:S01]  /*f620*/  F2FP.F16.F32.PACK_AB R158, R164, R161 ;  /* 0x000000a1a49e723e */ /* 0x001fe200000000ff */
[-C--:B------:R-:W-:Y:S01]  /*f630*/  FMUL.FTZ R51, R51, R170.reuse ;  /* 0x000000aa33337220 */ /* 0x080fe20000410000 */
[C---:B------:R-:W-:Y:S01]  /*f640*/  F2FP.F16.F32.PACK_AB R153, R155.reuse, R195 ;  /* 0x000000c39b99723e */ /* 0x040fe200000000ff */
[----:B------:R-:W-:Y:S01]  /*f650*/  FADD.FTZ R3, R155, R3 ;  /* 0x000000039b037221 */ /* 0x000fe20000010000 */
[----:B------:R-:W-:Y:S01]  /*f660*/  F2FP.F16.F32.PACK_AB R164, R176, R173 ;  /* 0x000000adb0a4723e */ /* 0x000fe200000000ff */
        /* <DEDUP_REMOVED lines=10> */
[C---:B-1----:R-:W-:Y:S01]  /*f710*/  FADD.FTZ R3, R159.reuse, R3 ;  /* 0x000000039f037221 */ /* 0x042fe20000010000 */
[----:B------:R-:W-:Y:S01]  /*f720*/  F2FP.F16.F32.PACK_AB R155, R159, R215 ;  /* 0x000000d79f9b723e */ /* 0x000fe200000000ff */
[----:B------:R-:W-:Y:S01]  /*f730*/  BAR.SYNC.DEFER_BLOCKING 0xf, 0x100 ;  /* 0x03c4000000007b1d */ /* 0x000fe20000010000 */
[----:B0-----:R-:W-:Y:S01]  /*f740*/  F2FP.F16.F32.PACK_AB R162, R172, R169 ;  /* 0x000000a9aca2723e */ /* 0x001fe200000000ff */
[-C--:B------:R-:W-:Y:S01]  /*f750*/  FMUL.FTZ R67, R67, R170.reuse ;  /* 0x000000aa43437220 */ /* 0x080fe20000410000 */
[-C--:B------:R-:W-:Y:S01]  /*f760*/  FMUL.FTZ R70, R70, R170.reuse ;  /* 0x000000aa46467220 */ /* 0x080fe20000410000 */
        /* <DEDUP_REMOVED lines=13> */
[C---:B0-----:R-:W-:Y:S01]  /*f840*/  FADD.FTZ R0, R180.reuse, R166 ;  /* 0x000000a6b4007221 */ /* 0x041fe20000010000 */
        /* <DEDUP_REMOVED lines=45> */
[C---:B0-----:R-:W-:Y:S01]  /*fb20*/  FADD.FTZ R3, R175.reuse, R3 ;  /* 0x00000003af037221 */ /* 0x041fe20000010000 */
[----:B------:R-:W-:Y:S01]  /*fb30*/  F2FP.F16.F32.PACK_AB R163, R175, R174 ;  /* 0x000000aeafa3723e */ /* 0x000fe200000000ff */
[-C--:B------:R-:W-:Y:S01]  /*fb40*/  FMUL.FTZ R146, R146, R170.reuse ;  /* 0x000000aa92927220 */ /* 0x080fe20000410000 */
[-C--:B------:R-:W-:Y:S01]  /*fb50*/  FMUL.FTZ R147, R147, R170.reuse ;  /* 0x000000aa93937220 */ /* 0x080fe20000410000 */
[-C--:B------:R-:W-:Y:S01]  /*fb60*/  FMUL.FTZ R150, R150, R170.reuse ;  /* 0x000000aa96967220 */ /* 0x080fe20000410000 */
[----:B------:R-:W-:Y:S01]  /*fb70*/  FMUL.FTZ R151, R151, R170 ;  /* 0x000000aa97977220 */ /* 0x000fe20000410000 */
[----:B------:R1:W-:Y:S01]  /*fb80*/  STSM.16.M88.4 [R199], R160 ;  /* 0x000000a0c7007844 */ /* 0x0003e20000000200 */
[----:B------:R-:W0:Y:S01]  /*fb90*/  MUFU.EX2 R182, R182 ;  /* 0x000000b600b67308 */ /* 0x000e220000000800 */
[----:B---3--:R-:W-:-:S07]  /*fba0*/  FADD.FTZ R3, R165, R3 ;  /* 0x00000003a5037221 */ /* 0x008fce0000010000 */
[----:B------:R-:W3:Y:S01]  /*fbb0*/  MUFU.EX2 R183, R183 ;  /* 0x000000b700b77308 */ /* 0x000ee20000000800 */
[C---:B--2---:R-:W-:Y:S01]  /*fbc0*/  FADD.FTZ R3, R179.reuse, R3 ;  /* 0x00000003b3037221 */ /* 0x044fe20000010000 */
[----:B------:R-:W-:-:S03]  /*fbd0*/  F2FP.F16.F32.PACK_AB R165, R179, R165 ;  /* 0x000000a5b3a5723e */ /* 0x000fc600000000ff */
[----:B0-----:R-:W-:Y:S01]  /*fbe0*/  FADD.FTZ R3, R182, R3 ;  /* 0x00000003b6037221 */ /* 0x001fe20000010000 */
[----:B---3--:R-:W-:-:S03]  /*fbf0*/  F2FP.F16.F32.PACK_AB R167, R183, R182 ;  /* 0x000000b6b7a7723e */ /* 0x008fc600000000ff */
[----:B------:R-:W-:Y:S02]  /*fc00*/  FADD.FTZ R3, R183, R3 ;  /* 0x00000003b7037221 */ /* 0x000fe40000010000 */
[----:B------:R1:W-:Y:S01]  /*fc10*/  STSM.16.M88.4 [R198], R164 ;  /* 0x000000a4c6007844 */ /* 0x0003e20000000200 */
[----:B------:R-:W-:Y:S05]  /*fc20*/  @!P0 BRA `(.L_x_4982) ;  /* 0x0000000000048947 */ /* 0x000fea0003800000 */
[----:B------:R-:W-:Y:S01]  /*fc30*/  BPT.TRAP 0x1 ;  /* 0x000000040000795c */ /* 0x000fe20000300000 */
.L_x_4982:
[----:B------:R0:W2:Y:S01]  /*fc40*/  SYNCS.PHASECHK.TRANS64.TRYWAIT P2, [R21+URZ+0x28c50], R193 ;  /* 0x028c50c1150075a7 */ /* 0x0000a2000804017f */
[----:B------:R-:W-:Y:S05]  /*fc50*/  @!P0 BRA `(.L_x_4983) ;  /* 0x0000000000048947 */ /* 0x000fea0003800000 */
[----:B------:R-:W-:Y:S01]  /*fc60*/  BPT.TRAP 0x1 ;  /* 0x000000040000795c */ /* 0x000fe20000300000 */
.L_x_4983:
[----:B------:R-:W-:Y:S04]  /*fc70*/  BSSY B1, `(.L_x_4984) ;  /* 0x0000004000017945 */ /* 0x000fe80003800000 */
[----:B--2---:R-:W-:Y:S05]  /*fc80*/  @P2 BRA `(.L_x_4985) ;  /* 0x0000000000082947 */ /* 0x004fea0003800000 */
[----:B------:R-:W2:Y:S02]  /*fc90*/  SYNCS.PHASECHK.TRANS64.TRYWAIT P2, [R21+URZ+0x28c50], R193 ;  /* 0x028c50c1150075a7 */ /* 0x000ea4000804017f */
[----:B--2---:R-:W-:Y:S05]  /*fca0*/  @!P2 BRA `(.L_x_4986) ;  /* 0x000000fc0084a947 */ /* 0x004fea0003800000 */
.L_x_4985:
[----:B------:R-:W-:Y:S05]  /*fcb0*/  BSYNC B1 ;  /* 0x0000000000017941 */ /* 0x000fea0003800000 */
.L_x_4984:
        /* <DEDUP_REMOVED lines=47> */
.L_x_4976:
[----:B------:R-:W-:Y:S05]  /*ffb0*/  BSYNC B0 ;  /* 0x0000000000007941 */ /* 0x000fea0003800000 */
.L_x_4975:
        /* <DEDUP_REMOVED lines=24> */
[-C--:B------:R-:W-:Y:S01]  /*10140*/  FMUL.FTZ R44, R44, R4.reuse ;  /* 0x000000042c2c7220 */ /* 0x080fe20000410000 */
        /* <DEDUP_REMOVED lines=74> */
[----:B------:R-:W-:Y:S01]  /*105f0*/  FMUL.FTZ R43, R43, R0 ;  /* 0x000000002b2b7220 */ /* 0x000fe20000410000 */
        /* <DEDUP_REMOVED lines=62> */
[----:B--2---:R-:W-:Y:S01]  /*109e0*/  SEL R0, RZ, 0x1, P1 ;  /* 0x00000001ff007807 */ /* 0x004fe20000800000 */
[----:B------:R-:W-:Y:S06]  /*109f0*/  BAR.ARV 0xe, 0x100 ;  /* 0x0384000000007b1d */ /* 0x000fec0000002000 */
[----:B------:R-:W-:-:S02]  /*10a00*/  PLOP3.LUT P0, PT, PT, PT, PT, 0x8, 0x0 ;  /* 0x000000000000781c */ /* 0x000fc40003f0e170 */
[----:B------:R-:W-:Y:S02]  /*10a10*/  LOP3.LUT R22, R22, R0, RZ, 0x3c, !PT ;  /* 0x0000000016167212 */ /* 0x000fe400078e3cff */
[----:B------:R-:W-:-:S09]  /*10a20*/  SEL R18, R18, RZ, P1 ;  /* 0x000000ff12127207 */ /* 0x000fd20000800000 */
.L_x_4903:
[----:B------:R-:W-:Y:S05]  /*10a30*/  BSYNC B7 ;  /* 0x0000000000077941 */ /* 0x000fea0003800000 */
.L_x_4899:
[----:B------:R-:W2:Y:S08]  /*10a40*/  S2UR UR5, SR_CgaCtaId ;  /* 0x00000000000579c3 */ /* 0x000eb00000008800 */
[----:B------:R-:W-:Y:S06]  /*10a50*/  BAR.SYNC.DEFER_BLOCKING 0x5, 0x180 ;  /* 0x0146000000007b1d */ /* 0x000fec0000010000 */
[----:B------:R-:W-:Y:S01]  /*10a60*/  UMOV UR4, 0x400 ;  /* 0x0000040000047882 */ /* 0x000fe20000000000 */
[----:B------:R-:W-:Y:S01]  /*10a70*/  BSSY B0, `(.L_x_4988) ;  /* 0x0000499000007945 */ /* 0x000fe20003800000 */
[----:B--2---:R-:W-:-:S06]  /*10a80*/  ULEA UR4, UR5, UR4, 0x18 ;  /* 0x0000000405047291 */ /* 0x004fcc000f8ec03f */
[----:B------:R-:W-:-:S05]  /*10a90*/  IMAD.U32 R2, RZ, RZ, UR4 ;  /* 0x00000004ff027e24 */ /* 0x000fca000f8e00ff */
[----:B0-----:R0:W2:Y:S01]  /*10aa0*/  LDS.128 R4, [R2+0x28cd0] ;  /* 0x028cd00002047984 */ /* 0x0010a20000000c00 */
[----:B------:R-:W-:Y:S06]  /*10ab0*/  BAR.ARV 0x4, 0x180 ;  /* 0x0106000000007b1d */ /* 0x000fec0000002000 */
[----:B------:R-:W-:Y:S05]  /*10ac0*/  @P0 BRA `(.L_x_4989) ;  /* 0x00000038008c0947 */ /* 0x000fea0003800000 */
[----:B------:R-:W3:Y:S01]  /*10ad0*/  LDL R8, [R1+0x6c] ;  /* 0x00006c0001087983 */ /* 0x000ee20000100800 */
        /* <DEDUP_REMOVED lines=12> */
[----:B---3-5:R-:W-:-:S04]  /*10ba0*/  IMAD.WIDE R152, R8, 0x2, R20 ;  /* 0x0000000208987825 */ /* 0x028fc800078e0214 */
        /* <DEDUP_REMOVED lines=8> */
[----:B-1----:R-:W-:Y:S02]  /*10c30*/  IADD3 R8, P0, R152, 0x20, RZ ;  /* 0x0000002098087810 */ /* 0x002fe40007f1e0ff */
        /* <DEDUP_REMOVED lines=8> */
[----:B-1----:R-:W-:Y:S02]  /*10cc0*/  IADD3 R8, P0, R152, 0x40, RZ ;  /* 0x0000004098087810 */ /* 0x002fe40007f1e0ff */
        /* <DEDUP_REMOVED lines=140> */
[----:B--2---:R-:W-:Y:S02]  /*11590*/  MOV R4, R8 ;  /* 0x0000000800047202 */ /* 0x004fe40000000f00 */
[----:B------:R-:W-:Y:S01]  /*115a0*/  F2FP.F16.F32.PACK_AB R8, R137, R136 ;  /* 0x000000888908723e */ /* 0x000fe200000000ff */
[----:B------:R-:W-:Y:S01]  /*115b0*/  IMAD.X R153, RZ, RZ, R153, P0 ;  /* 0x000000ffff997224 */ /* 0x000fe200000e0699 */
[----:B------:R-:W-:-:S02]  /*115c0*/  F2FP.F16.F32.PACK_AB R9, R139, R138 ;  /* 0x0000008a8b09723e */ /* 0x000fc400000000ff */
[----:B------:R-:W-:Y:S02]  /*115d0*/  F2FP.F16.F32.PACK_AB R15, R151, R150 ;  /* 0x00000096970f723e */ /* 0x000fe400000000ff */
[----:B------:R-:W-:Y:S01]  /*115e0*/  ISETP.NE.U32.AND P1, PT, RZ, UR6, PT ;  /* 0x00000006ff007c0c */ /* 0x000fe2000bf25070 */
[----:B------:R1:W-:Y:S03]  /*115f0*/  STSM.16.M88.4 [R4], R8 ;  /* 0x0000000804007844 */ /* 0x0003e60000000200 */
[----:B------:R-:W-:Y:S02]  /*11600*/  ISETP.NE.AND.EX P1, PT, RZ, UR7, PT, P1 ;  /* 0x00000007ff007c0c */ /* 0x000fe4000bf25310 */
[----:B-1----:R-:W-:Y:S02]  /*11610*/  LOP3.LUT R4, R0, 0x380, RZ, 0xc0, !PT ;  /* 0x0000038000047812 */ /* 0x002fe400078ec0ff */
[----:B------:R-:W-:-:S02]  /*11620*/  IADD3 R8, P0, R207, UR6, RZ ;  /* 0x00000006cf087c10 */ /* 0x000fc4000ff1e0ff */
[----:B------:R-:W-:Y:S02]  /*11630*/  SHF.R.U64 R4, R4, 0x3, RZ ;  /* 0x0000000304047819 */ /* 0x000fe400000012ff */
[----:B------:R-:W-:Y:S02]  /*11640*/  IADD3.X R9, R208, UR7, RZ, P0, !PT ;  /* 0x00000007d0097c10 */ /* 0x000fe400087fe4ff */
[----:B------:R-:W-:Y:S01]  /*11650*/  LOP3.LUT R152, R4, R0, RZ, 0x3c, !PT ;  /* 0x0000000004987212 */ /* 0x000fe200078e3cff */
[----:B------:R-:W-:-:S03]  /*11660*/  IMAD.MOV.U32 R0, RZ, RZ, RZ ;  /* 0x000000ffff007224 */ /* 0x000fc600078e00ff */
        /* <DEDUP_REMOVED lines=13> */
[----:B-----5:R-:W2:Y:S04]  /*11740*/  LDG.E R4, desc[UR42][R8.64] ;  /* 0x0000002a08047981 */ /* 0x020ea8000c1e1900 */
[----:B-1----:R-:W2:Y:S02]  /*11750*/  LDG.E R8, desc[UR42][R8.64+0x4] ;  /* 0x0000042a08087981 */ /* 0x002ea4000c1e1900 */
[----:B--2---:R-:W-:-:S07]  /*11760*/  IMAD.IADD R4, R8, 0x1, -R4 ;  /* 0x0000000108047824 */ /* 0x004fce00078e0a04 */
.L_x_4990:
[----:B-1----:R-:W2:Y:S01]  /*11770*/  LDL R8, [R1+0x44] ;  /* 0x0000440001087983 */ /* 0x002ea20000100800 */
[----:B------:R-:W-:Y:S01]  /*11780*/  ISETP.NE.AND P1, PT, R205, RZ, PT ;  /* 0x000000ffcd00720c */ /* 0x000fe20003f25270 */
[----:B------:R-:W-:-:S03]  /*11790*/  ULDC UR4, c[0x0][0xad4] ;  /* 0x0002b50000047ab9 */ /* 0x000fc60000000800 */
[----:B------:R-:W-:Y:S01]  /*117a0*/  SEL R205, R205, UR4, P1 ;  /* 0x00000004cdcd7c07 */ /* 0x000fe20008800000 */
[----:B--2---:R-:W1:Y:S02]  /*117b0*/  SHFL.IDX PT, R8, R8, RZ, 0x1f ;  /* 0x00001fff08087589 */ /* 0x004e6400000e0000 */
[----:B-1----:R-:W-:Y:S02]  /*117c0*/  ISETP.NE.AND P0, PT, R8, RZ, PT ;  /* 0x000000ff0800720c */ /* 0x002fe40003f05270 */
[----:B-----5:R-:W-:-:S11]  /*117d0*/  SHF.R.S32.HI R8, RZ, 0x1f, R0 ;  /* 0x0000001fff087819 */ /* 0x020fd60000011400 */
[----:B------:R-:W-:Y:S05]  /*117e0*/  @P0 BRA `(.L_x_4991) ;  /* 0x0000000000f80947 */ /* 0x000fea0003800000 */
[----:B------:R-:W2:Y:S01]  /*117f0*/  LDL.LU R14, [R1+0x40] ;  /* 0x00004000010e7983 */ /* 0x000ea20000300800 */
[----:B------:R-:W-:Y:S01]  /*11800*/  IMAD.MOV.U32 R9, RZ, RZ, 0x9b8 ;  /* 0x000009b8ff097424 */ /* 0x000fe200078e00ff */
[----:B------:R-:W-:Y:S01]  /*11810*/  ISETP.GT.AND P1, PT, R205, 0x1, PT ;  /* 0x00000001cd00780c */ /* 0x000fe20003f24270 */
[----:B------:R-:W1:Y:S01]  /*11820*/  LDC R156, c[0x0][0xbe8] ;  /* 0x0002fa00ff9c7b82 */ /* 0x000e620000000800 */
[----:B------:R-:W3:Y:S01]  /*11830*/  LDL R157, [R1+0x68] ;  /* 0x00006800019d7983 */ /* 0x000ee20000100800 */
[----:B------:R-:W-:Y:S02]  /*11840*/  ISETP.NE.U32.AND P0, PT, RZ, UR6, PT ;  /* 0x00000006ff007c0c */ /* 0x000fe4000bf05070 */
[----:B------:R-:W-:Y:S02]  /*11850*/  SEL R9, R9, 0x978, P1 ;  /* 0x0000097809097807 */ /* 0x000fe40000800000 */
[----:B------:R-:W-:Y:S02]  /*11860*/  ISETP.NE.AND.EX P0, PT, RZ, UR7, PT, P0 ;  /* 0x00000007ff007c0c */ /* 0x000fe4000bf05300 */
[----:B------:R-:W4:Y:S02]  /*11870*/  LDC.64 R12, c[0x0][R9+0x220] ;  /* 0x00008800090c7b82 */ /* 0x000f240000000a00 */
[----:B------:R-:W-:-:S06]  /*11880*/  SEL R15, R206, RZ, !P0 ;  /* 0x000000ffce0f7207 */ /* 0x000fcc0004000000 */
[----:B------:R-:W5:Y:S01]  /*11890*/  LDC.64 R10, c[0x0][R9+0x218] ;  /* 0x00008600090a7b82 */ /* 0x000f620000000a00 */
[----:B------:R-:W-:Y:S02]  /*118a0*/  IMAD.IADD R153, R203, 0x1, R194 ;  /* 0x00000001cb997824 */ /* 0x000fe400078e02c2 */
[----:B----4-:R-:W-:Y:S01]  /*118b0*/  IMAD R13, R13, R15, RZ ;  /* 0x0000000f0d0d7224 */ /* 0x010fe200078e02ff */
[----:B------:R-:W-:Y:S02]  /*118c0*/  SEL R155, R217, RZ, P1 ;  /* 0x000000ffd99b7207 */ /* 0x000fe40000800000 */
[----:B--2---:R-:W-:Y:S02]  /*118d0*/  SEL R14, R14, RZ, !P0 ;  /* 0x000000ff0e0e7207 */ /* 0x004fe40004000000 */
[----:B-1----:R-:W-:-:S03]  /*118e0*/  ISETP.NE.AND P0, PT, R156, 0x1, PT ;  /* 0x000000019c00780c */ /* 0x002fc60003f05270 */
[C---:B------:R-:W-:Y:S02]  /*118f0*/  IMAD R14, R12.reuse, R14, R13 ;  /* 0x0000000e0c0e7224 */ /* 0x040fe400078e020d */
[----:B------:R-:W-:-:S04]  /*11900*/  IMAD.WIDE.U32 R12, R12, R15, RZ ;  /* 0x0000000f0c0c7225 */ /* 0x000fc800078e00ff */
[-C--:B-----5:R-:W-:Y:S02]  /*11910*/  IMAD R15, R11, R204.reuse, RZ ;  /* 0x000000cc0b0f7224 */ /* 0x0a0fe400078e02ff */
[----:B------:R-:W-:-:S04]  /*11920*/  IMAD.WIDE.U32 R10, R10, R204, RZ ;  /* 0x000000cc0a0a7225 */ /* 0x000fc800078e00ff */
[----:B------:R-:W-:Y:S02]  /*11930*/  IMAD.IADD R15, R11, 0x1, R15 ;  /* 0x000000010b0f7824 */ /* 0x000fe400078e020f */
[----:B------:R-:W1:Y:S01]  /*11940*/  @P0 LDC R11, c[0x0][0xbec] ;  /* 0x0002fb00ff0b0b82 */ /* 0x000e620000000800 */
[----:B------:R-:W-:-:S07]  /*11950*/  IADD3 R152, P2, P3, R12, R10, R0 ;  /* 0x0000000a0c987210 */ /* 0x000fce0007b5e000 */
[----:B------:R-:W2:Y:S01]  /*11960*/  @P0 LDC R10, c[0x0][0xbf0] ;  /* 0x0002fc00ff0a0b82 */ /* 0x000ea20000000800 */
[----:B------:R-:W-:-:S05]  /*11970*/  IMAD.IADD R14, R13, 0x1, R14 ;  /* 0x000000010d0e7824 */ /* 0x000fca00078e020e */
[----:B------:R-:W-:Y:S01]  /*11980*/  IADD3.X R14, R14, R15, R8, P2, P3 ;  /* 0x0000000f0e0e7210 */ /* 0x000fe200017e6408 */
[----:B------:R-:W-:Y:S02]  /*11990*/  IMAD.MOV.U32 R15, RZ, RZ, R153 ;  /* 0x000000ffff0f7224 */ /* 0x000fe400078e0099 */
[----:B-1----:R-:W-:-:S05]  /*119a0*/  @P0 IMAD.HI.U32 R11, R153, R11, RZ ;  /* 0x0000000b990b0227 */ /* 0x002fca00078e00ff */
[----:B--2---:R-:W-:Y:S02]  /*119b0*/  @P0 SHF.R.U32.HI R15, RZ, R10, R11 ;  /* 0x0000000aff0f0219 */ /* 0x004fe4000001160b */
[----:B------:R-:W1:Y:S02]  /*119c0*/  LDC.64 R10, c[0x0][R9+0x228] ;  /* 0x00008a00090a7b82 */ /* 0x000e640000000a00 */
[----:B-1----:R-:W-:-:S04]  /*119d0*/  IMAD.WIDE.U32 R12, R10, R155, RZ ;  /* 0x0000009b0a0c7225 */ /* 0x002fc800078e00ff */
[----:B------:R-:W-:-:S04]  /*119e0*/  IMAD R10, R11, R155, RZ ;  /* 0x0000009b0b0a7224 */ /* 0x000fc800078e02ff */
[----:B------:R-:W-:Y:S02]  /*119f0*/  IMAD.IADD R13, R13, 0x1, R10 ;  /* 0x000000010d0d7824 */ /* 0x000fe400078e020a */
[----:B------:R1:W2:Y:S01]  /*11a00*/  LDC.64 R10, c[0x0][R9+0x210] ;  /* 0x00008400090a7b82 */ /* 0x0002a20000000a00 */
[----:B------:R-:W-:Y:S01]  /*11a10*/  IADD3 R12, P0, P2, R15, R152, R12 ;  /* 0x000000980f0c7210 */ /* 0x000fe20007a1e00c */
[--C-:B------:R-:W-:Y:S01]  /*11a20*/  IMAD.MOV R152, RZ, RZ, -R15.reuse ;  /* 0x000000ffff987224 */ /* 0x100fe200078e0a0f */
[----:B------:R-:W-:-:S03]  /*11a30*/  SHF.R.S32.HI R15, RZ, 0x1f, R15 ;  /* 0x0000001fff0f7819 */ /* 0x000fc6000001140f */
[----:B------:R-:W-:Y:S01]  /*11a40*/  IMAD R152, R156, R152, R153 ;  /* 0x000000989c987224 */ /* 0x000fe200078e0299 */
[----:B------:R-:W-:-:S04]  /*11a50*/  IADD3.X R13, R15, R14, R13, P0, P2 ;  /* 0x0000000e0f0d7210 */ /* 0x000fc800007e440d */
[----:B-1----:R-:W-:Y:S01]  /*11a60*/  SHF.R.S32.HI R9, RZ, 0x1f, R152 ;  /* 0x0000001fff097819 */ /* 0x002fe20000011498 */
[-C--:B--2---:R-:W-:Y:S02]  /*11a70*/  IMAD R11, R11, R152.reuse, RZ ;  /* 0x000000980b0b7224 */ /* 0x084fe400078e02ff */
[----:B------:R-:W-:-:S04]  /*11a80*/  IMAD.WIDE.U32 R12, R10, R152, R12 ;  /* 0x000000980a0c7225 */ /* 0x000fc800078e000c */
[----:B------:R-:W-:Y:S02]  /*11a90*/  IMAD R9, R10, R9, R11 ;  /* 0x000000090a097224 */ /* 0x000fe400078e020b */
[----:B------:R-:W1:Y:S08]  /*11aa0*/  LDC.64 R10, c[0x0][0xba8] ;  /* 0x0002ea00ff0a7b82 */ /* 0x000e700000000a00 */
[----:B-1----:R-:W1:Y:S08]  /*11ab0*/  @!P1 LDC R10, c[0x0][0xb50] ;  /* 0x0002d400ff0a9b82 */ /* 0x002e700000000800 */
[----:B------:R-:W2:Y:S01]  /*11ac0*/  @!P1 LDC R11, c[0x0][0xb54] ;  /* 0x0002d500ff0b9b82 */ /* 0x000ea20000000800 */
[----:B------:R-:W-:-:S02]  /*11ad0*/  IMAD.IADD R9, R13, 0x1, R9 ;  /* 0x000000010d097824 */ /* 0x000fc400078e0209 */
[----:B------:R-:W-:Y:S01]  /*11ae0*/  IMAD.IADD R14, R189, 0x1, R194 ;  /* 0x00000001bd0e7824 */ /* 0x000fe200078e02c2 */
[----:B-1----:R-:W-:Y:S01]  /*11af0*/  LEA R13, P0, R12, R10, 0x2 ;  /* 0x0000000a0c0d7211 */ /* 0x002fe200078010ff */
[----:B---3--:R-:W-:-:S03]  /*11b00*/  IMAD.MOV R10, RZ, RZ, -R157 ;  /* 0x000000ffff0a7224 */ /* 0x008fc600078e0a9d */
[----:B--2---:R-:W-:Y:S02]  /*11b10*/  LEA.HI.X R9, R12, R11, R9, 0x2, P0 ;  /* 0x0000000b0c097211 */ /* 0x004fe400000f1409 */
[----:B------:R-:W-:Y:S01]  /*11b20*/  ISETP.NE.AND P0, PT, R202, R10, PT ;  /* 0x0000000aca00720c */ /* 0x000fe20003f05270 */
[----:B------:R-:W-:Y:S04]  /*11b30*/  SHFL.IDX PT, R12, R13, 0x1, 0x1c1f ;  /* 0x003c1f000d0c7f89 */ /* 0x000fe800000e0000 */
[----:B------:R-:W-:Y:S04]  /*11b40*/  SHFL.IDX PT, R10, R13, RZ, 0x1c1f ;  /* 0x001c1fff0d0a7589 */ /* 0x000fe800000e0000 */
[----:B------:R-:W1:Y:S04]  /*11b50*/  SHFL.IDX PT, R11, R9, RZ, 0x1c1f ;  /* 0x001c1fff090b7589 */ /* 0x000e6800000e0000 */
[----:B------:R2:W3:Y:S02]  /*11b60*/  SHFL.IDX PT, R13, R9, 0x1, 0x1c1f ;  /* 0x003c1f00090d7f89 */ /* 0x0004e400000e0000 */
[----:B--2---:R-:W-:-:S05]  /*11b70*/  IMAD R9, R4, R156, RZ ;  /* 0x0000009c04097224 */ /* 0x004fca00078e02ff */
[C---:B------:R-:W-:Y:S01]  /*11b80*/  ISETP.GE.OR P1, PT, R14.reuse, R9, P0 ;  /* 0x000000090e00720c */ /* 0x040fe20000726670 */
[----:B------:R-:W-:-:S05]  /*11b90*/  VIADD R14, R14, 0x8 ;  /* 0x000000080e0e7836 */ /* 0x000fca0000000000 */
[----:B------:R-:W-:-:S07]  /*11ba0*/  ISETP.GE.OR P0, PT, R14, R9, P0 ;  /* 0x000000090e00720c */ /* 0x000fce0000706670 */
[----:B-1----:R1:W-:Y:S06]  /*11bb0*/  @!P1 ST.E desc[UR42][R10.64], R154 ;  /* 0x0000009a0a009985 */ /* 0x0023ec000c10192a */
[----:B---3--:R1:W-:Y:S02]  /*11bc0*/  @!P0 ST.E desc[UR42][R12.64], R3 ;  /* 0x000000030c008985 */ /* 0x0083e4000c10192a */
.L_x_4991:
[----:B------:R-:W-:Y:S02]  /*11bd0*/  ISETP.GT.AND P1, PT, R205, 0x1, PT ;  /* 0x00000001cd00780c */ /* 0x000fe40003f24270 */
[----:B------:R-:W-:-:S04]  /*11be0*/  ISETP.NE.U32.AND P0, PT, RZ, UR6, PT ;  /* 0x00000006ff007c0c */ /* 0x000fc8000bf05070 */
[----:B------:R-:W-:-:S04]  /*11bf0*/  ISETP.NE.AND.EX P0, PT, RZ, UR7, PT, P0 ;  /* 0x00000007ff007c0c */ /* 0x000fc8000bf05300 */
[----:B------:R-:W-:-:S03]  /*11c00*/  SEL R206, R206, RZ, !P0 ;  /* 0x000000ffcece7207 */ /* 0x000fc60004000000 */
[----:B------:R-:W-:Y:S06]  /*11c10*/  @P1 BRA `(.L_x_4992) ;  /* 0x0000001000381947 */ /* 0x000fec0003800000 */
[----:B-1----:R-:W1:Y:S01]  /*11c20*/  S2R R10, SR_TID.X ;  /* 0x00000000000a7919 */ /* 0x002e620000002100 */
[----:B------:R-:W2:Y:S01]  /*11c30*/  LDC R87, c[0x0][0xbe8] ;  /* 0x0002fa00ff577b82 */ /* 0x000ea20000000800 */
[----:B------:R-:W-:Y:S01]  /*11c40*/  ULDC.64 UR4, c[0x0][0xaa0] ;  /* 0x0002a80000047ab9 */ /* 0x000fe20000000a00 */
[----:B-1----:R-:W-:-:S05]  /*11c50*/  VIADD R10, R10, 0xffffff80 ;  /* 0xffffff800a0a7836 */ /* 0x002fca0000000000 */
[----:B------:R-:W-:-:S04]  /*11c60*/  SHF.R.S32.HI R11, RZ, 0x1f, R10 ;  /* 0x0000001fff0b7819 */ /* 0x000fc8000001140a */
        /* <DEDUP_REMOVED lines=14> */
[----:B------:R-:W-:Y:S01]  /*11d50*/  IADD3 R45, P1, R20, 0x6000, RZ ;  /* 0x00006000142d7810 */ /* 0x000fe20007f3e0ff */
[----:B--2---:R-:W-:Y:S01]  /*11d60*/  IMAD R90, R4, R87, RZ ;  /* 0x00000057045a7224 */ /* 0x004fe200078e02ff */
[----:B------:R-:W-:Y:S01]  /*11d70*/  IADD3 R49, P2, R20, 0x7000, RZ ;  /* 0x0000700014317810 */ /* 0x000fe20007f5e0ff */
[----:B------:R-:W5:Y:S01]  /*11d80*/  LD.E.128 R24, desc[UR42][R24.64] ;  /* 0x0000002a18187980 */ /* 0x000f62000c101d00 */
        /* <DEDUP_REMOVED lines=16> */
[----:B------:R-:W-:Y:S02]  /*11e90*/  IADD3 R14, P3, R20, 0xf000, RZ ;  /* 0x0000f000140e7810 */ /* 0x000fe40007f7e0ff */
        /* <DEDUP_REMOVED lines=12> */
[C---:B------:R-:W-:Y:S01]  /*11f60*/  IADD3 R57, P4, R20.reuse, 0x9000, RZ ;  /* 0x0000900014397810 */ /* 0x040fe20007f9e0ff */
[----:B------:R-:W-:Y:S01]  /*11f70*/  IMAD.X R81, RZ, RZ, R21, P3 ;  /* 0x000000ffff517224 */ /* 0x000fe200018e0615 */
        /* <DEDUP_REMOVED lines=10> */
[----:B------:R-:W5:Y:S01]  /*12020*/  LD.E.128 R40, desc[UR42][R40.64] ;  /* 0x0000002a28287980 */ /* 0x000f62000c101d00 */
[----:B------:R-:W-:-:S02]  /*12030*/  LOP3.LUT R60, R61, 0x380, RZ, 0xc0, !PT ;  /* 0x000003803d3c7812 */ /* 0x000fc400078ec0ff */
[----:B------:R-:W-:Y:S01]  /*12040*/  LOP3.LUT R64, R65, 0x380, RZ, 0xc0, !PT ;  /* 0x0000038041407812 */ /* 0x000fe200078ec0ff */
[----:B------:R-:W5:Y:S01]  /*12050*/  LD.E.128 R44, desc[UR42][R44.64] ;  /* 0x0000002a2c2c7980 */ /* 0x000f62000c101d00 */
[----:B------:R-:W-:Y:S02]  /*12060*/  LOP3.LUT R68, R69, 0x380, RZ, 0xc0, !PT ;  /* 0x0000038045447812 */ /* 0x000fe400078ec0ff */
[----:B------:R-:W-:Y:S01]  /*12070*/  LOP3.LUT R72, R73, 0x380, RZ, 0xc0, !PT ;  /* 0x0000038049487812 */ /* 0x000fe200078ec0ff */
[----:B------:R-:W5:Y:S01]  /*12080*/  LD.E.128 R48, desc[UR42][R48.64] ;  /* 0x0000002a30307980 */ /* 0x000f62000c101d00 */
[----:B------:R-:W-:Y:S02]  /*12090*/  LOP3.LUT R76, R77, 0x380, RZ, 0xc0, !PT ;  /* 0x000003804d4c7812 */ /* 0x000fe400078ec0ff */
[----:B------:R-:W-:Y:S01]  /*120a0*/  LOP3.LUT R13, R20, 0x380, RZ, 0xc0, !PT ;  /* 0x00000380140d7812 */ /* 0x000fe200078ec0ff */
[----:B------:R-:W5:Y:S01]  /*120b0*/  LD.E.128 R52, desc[UR42][R52.64] ;  /* 0x0000002a34347980 */ /* 0x000f62000c101d00 */
[----:B------:R-:W-:-:S02]  /*120c0*/  SHF.R.U64 R9, R9, 0x3, RZ ;  /* 0x0000000309097819 */ /* 0x000fc400000012ff */
        /* <DEDUP_REMOVED lines=8> */
[----:B------:R-:W-:Y:S01]  /*12150*/  IMAD R9, R8, UR4, RZ ;  /* 0x0000000408097c24 */ /* 0x000fe2000f8e02ff */
        /* <DEDUP_REMOVED lines=14> */
[----:B------:R-:W-:Y:S01]  /*12240*/  ISETP.NE.AND P3, PT, R87, 0x1, PT ;  /* 0x000000015700780c */ /* 0x000fe20003f65270 */
[C---:B------:R-:W-:Y:S01]  /*12250*/  IMAD R21, R0.reuse, UR5, R9 ;  /* 0x0000000500157c24 */ /* 0x040fe2000f8e0209 */
[----:B------:R-:W-:Y:S01]  /*12260*/  LOP3.LUT R11, R11, 0xfffffff8, RZ, 0xc0, !PT ;  /* 0xfffffff80b0b7812 */ /* 0x000fe200078ec0ff */
[----:B------:R-:W-:Y:S01]  /*12270*/  IMAD.WIDE.U32 R8, R0, UR4, RZ ;  /* 0x0000000400087c25 */ /* 0x000fe2000f8e00ff */
[----:B------:R-:W-:Y:S01]  /*12280*/  ULDC.64 UR4, c[0x0][0xae8] ;  /* 0x0002ba0000047ab9 */ /* 0x000fe20000000a00 */
[----:B------:R-:W1:Y:S01]  /*12290*/  LDC R0, c[0x0][0xac8] ;  /* 0x0002b200ff007b82 */ /* 0x000e620000000800 */
[----:B------:R-:W5:Y:S01]  /*122a0*/  LD.E.128 R12, desc[UR42][R12.64] ;  /* 0x0000002a0c0c7980 */ /* 0x000f62000c101d00 */
[----:B------:R-:W-:-:S03]  /*122b0*/  IMAD.IADD R9, R9, 0x1, R21 ;  /* 0x0000000109097824 */ /* 0x000fc600078e0215 */
[----:B------:R-:W5:Y:S03]  /*122c0*/  LD.E.128 R56, desc[UR42][R56.64] ;  /* 0x0000002a38387980 */ /* 0x000f66000c101d00 */
[----:B------:R-:W2:Y:S01]  /*122d0*/  @P3 LDC R89, c[0x0][0xbec] ;  /* 0x0002fb00ff593b82 */ /* 0x000ea20000000800 */
[----:B------:R-:W-:Y:S01]  /*122e0*/  IMAD.IADD R20, R10, 0x1, -R11 ;  /* 0x000000010a147824 */ /* 0x000fe200078e0a0b */
[----:B------:R-:W5:Y:S01]  /*122f0*/  LD.E.128 R60, desc[UR42][R60.64] ;  /* 0x0000002a3c3c7980 */ /* 0x000f62000c101d00 */
[----:B------:R-:W-:-:S03]  /*12300*/  IMAD.WIDE.U32 R8, R204, UR4, R8 ;  /* 0x00000004cc087c25 */ /* 0x000fc6000f8e0008 */
[----:B------:R-:W5:Y:S02]  /*12310*/  LD.E.128 R64, desc[UR42][R64.64] ;  /* 0x0000002a40407980 */ /* 0x000f64000c101d00 */
[----:B------:R-:W3:Y:S01]  /*12320*/  @P3 LDC R91, c[0x0][0xbf0] ;  /* 0x0002fc00ff5b3b82 */ /* 0x000ee20000000800 */
[----:B------:R-:W-:Y:S01]  /*12330*/  SHF.R.S32.HI R10, RZ, 0x1f, R206 ;  /* 0x0000001fff0a7819 */ /* 0x000fe200000114ce */
[----:B------:R-:W-:Y:S01]  /*12340*/  IMAD R11, R20, 0x20, R3 ;  /* 0x00000020140b7824 */ /* 0x000fe200078e0203 */
[----:B------:R-:W5:Y:S01]  /*12350*/  LD.E.128 R68, desc[UR42][R68.64] ;  /* 0x0000002a44447980 */ /* 0x000f62000c101d00 */
[----:B------:R-:W-:Y:S01]  /*12360*/  IMAD R9, R204, UR5, R9 ;  /* 0x00000005cc097c24 */ /* 0x000fe2000f8e0209 */
[----:B------:R-:W-:Y:S01]  /*12370*/  ULDC.64 UR4, c[0x0][0xaf0] ;  /* 0x0002bc0000047ab9 */ /* 0x000fe20000000a00 */
[----:B------:R-:W-:Y:S01]  /*12380*/  IMAD.IADD R3, R3, 0x1, R194 ;  /* 0x0000000103037824 */ /* 0x000fe200078e02c2 */
[----:B------:R-:W5:Y:S01]  /*12390*/  LD.E.128 R72, desc[UR42][R72.64] ;  /* 0x0000002a48487980 */ /* 0x000f62000c101d00 */
[----:B-1----:R-:W-:Y:S01]  /*123a0*/  ISETP.GE.AND P1, PT, R213, R0, PT ;  /* 0x00000000d500720c */ /* 0x002fe20003f26270 */
[----:B------:R-:W-:-:S02]  /*123b0*/  IMAD.IADD R194, R194, 0x1, R11 ;  /* 0x00000001c2c27824 */ /* 0x000fc400078e020b */
[----:B------:R-:W-:Y:S01]  /*123c0*/  IMAD R11, R10, UR4, RZ ;  /* 0x000000040a0b7c24 */ /* 0x000fe2000f8e02ff */
[----:B------:R-:W-:Y:S01]  /*123d0*/  SEL R10, RZ, 0xffffffff, P1 ;  /* 0xffffffffff0a7807 */ /* 0x000fe20000800000 */
[----:B------:R-:W5:Y:S01]  /*123e0*/  LD.E.128 R76, desc[UR42][R76.64] ;  /* 0x0000002a4c4c7980 */ /* 0x000f62000c101d00 */
[----:B------:R-:W-:-:S03]  /*123f0*/  ISETP.GE.AND P0, PT, R212, R0, PT ;  /* 0x00000000d400720c */ /* 0x000fc60003f06270 */
[----:B------:R-:W-:Y:S01]  /*12400*/  IMAD.SHL.U32 R93, R10, 0x2, RZ ;  /* 0x000000020a5d7824 */ /* 0x000fe200078e00ff */
[----:B------:R-:W-:Y:S01]  /*12410*/  SEL R21, RZ, 0xffffffff, P0 ;  /* 0xffffffffff157807 */ /* 0x000fe20000000000 */
[----:B--2---:R-:W-:Y:S01]  /*12420*/  @P3 IMAD.HI.U32 R10, R194, R89, RZ ;  /* 0x00000059c20a3227 */ /* 0x004fe200078e00ff */
[-C--:B------:R-:W-:Y:S01]  /*12430*/  ISETP.GE.AND P2, PT, R188, R0.reuse, PT ;  /* 0x00000000bc00720c */ /* 0x080fe20003f46270 */
[----:B------:R-:W5:Y:S01]  /*12440*/  LD.E.128 R80, desc[UR42][R80.64] ;  /* 0x0000002a50507980 */ /* 0x000f62000c101d00 */
[-C--:B------:R-:W-:Y:S01]  /*12450*/  ISETP.GE.AND P0, PT, R211, R0.reuse, PT ;  /* 0x00000000d300720c */ /* 0x080fe20003f06270 */
[C---:B------:R-:W-:Y:S02]  /*12460*/  IMAD R85, R206.reuse, UR5, R11 ;  /* 0x00000005ce557c24 */ /* 0x040fe4000f8e020b */
[----:B------:R-:W-:Y:S01]  /*12470*/  IMAD.MOV.U32 R11, RZ, RZ, R194 ;  /* 0x000000ffff0b7224 */ /* 0x000fe200078e00c2 */
[----:B---3--:R-:W-:Y:S01]  /*12480*/  @P3 SHF.R.U32.HI R11, RZ, R91, R10 ;  /* 0x0000005bff0b3219 */ /* 0x008fe2000001160a */
[----:B------:R-:W-:Y:S01]  /*12490*/  IMAD.WIDE.U32 R8, R206, UR4, R8 ;  /* 0x00000004ce087c25 */ /* 0x000fe2000f8e0008 */
[----:B------:R-:W-:Y:S01]  /*124a0*/  SEL R20, RZ, 0x1, P2 ;  /* 0x00000001ff147807 */ /* 0x000fe20001000000 */
[----:B------:R-:W-:Y:S01]  /*124b0*/  ULDC.64 UR4, c[0x0][0xae0] ;  /* 0x0002b80000047ab9 */ /* 0x000fe20000000a00 */
[----:B------:R-:W-:Y:S01]  /*124c0*/  SEL R10, RZ, 0xffffffff, P0 ;  /* 0xffffffffff0a7807 */ /* 0x000fe20000000000 */
[----:B------:R-:W-:Y:S01]  /*124d0*/  IMAD.SHL.U32 R21, R21, 0x4, RZ ;  /* 0x0000000415157824 */ /* 0x000fe200078e00ff */
[----:B------:R-:W-:Y:S01]  /*124e0*/  LOP3.LUT R20, R93, 0x2, R20, 0xe2, !PT ;  /* 0x000000025d147812 */ /* 0x000fe200078ee214 */
[----:B------:R-:W-:Y:S01]  /*124f0*/  IMAD.IADD R9, R9, 0x1, R85 ;  /* 0x0000000109097824 */ /* 0x000fe200078e0255 */
[-C--:B------:R-:W-:Y:S01]  /*12500*/  ISETP.GE.AND P0, PT, R210, R0.reuse, PT ;  /* 0x00000000d200720c */ /* 0x080fe20003f06270 */
[----:B------:R-:W-:Y:S01]  /*12510*/  IMAD.SHL.U32 R85, R10, 0x8, RZ ;  /* 0x000000080a557824 */ /* 0x000fe200078e00ff */
[--C-:B------:R-:W-:Y:S01]  /*12520*/  SHF.R.S32.HI R10, RZ, 0x1f, R11.reuse ;  /* 0x0000001fff0a7819 */ /* 0x100fe2000001140b */
[----:B------:R-:W-:Y:S01]  /*12530*/  @!PT LDS RZ, [RZ] ;  /* 0x00000000fffff984 */ /* 0x000fe20000000800 */
[----:B------:R-:W-:Y:S01]  /*12540*/  @!PT LDS RZ, [RZ] ;  /* 0x00000000fffff984 */ /* 0x000fe20000000800 */
[----:B------:R-:W-:Y:S01]  /*12550*/  @!PT LDS RZ, [RZ] ;  /* 0x00000000fffff984 */ /* 0x000fe20000000800 */
[----:B------:R-:W-:Y:S01]  /*12560*/  @!PT LDS RZ, [RZ] ;  /* 0x00000000fffff984 */ /* 0x000fe20000000800 */
[----:B------:R1:W-:Y:S06]  /*12570*/  MEMBAR.ALL.CTA ;  /* 0x0000000000007992 */ /* 0x0003ec0000008000 */
[----:B-1----:R-:W1:Y:S01]  /*12580*/  FENCE.VIEW.ASYNC.S ;  /* 0x00000000000073c6 */ /* 0x002e620000000000 */
[----:B------:R-:W-:Y:S01]  /*12590*/  LOP3.LUT R20, R21, 0x4, R20, 0xe2, !PT ;  /* 0x0000000415147812 */ /* 0x000fe200078ee214 */
[----:B------:R-:W-:Y:S01]  /*125a0*/  IMAD.MOV R21, RZ, RZ, -R11 ;  /* 0x000000ffff157224 */ /* 0x000fe200078e0a0b */
[----:B------:R-:W-:Y:S01]  /*125b0*/  SEL R4, RZ, 0xffffffff, P0 ;  /* 0xffffffffff047807 */ /* 0x000fe20000000000 */
[----:B------:R-:W-:Y:S01]  /*125c0*/  IMAD R10, R10, UR4, RZ ;  /* 0x000000040a0a7c24 */ /* 0x000fe2000f8e02ff */
[----:B------:R-:W-:Y:S01]  /*125d0*/  ISETP.GE.AND P0, PT, R209, R0, PT ;  /* 0x00000000d100720c */ /* 0x000fe20003f06270 */
[----:B------:R-:W-:Y:S01]  /*125e0*/  IMAD R21, R87, R21, R194 ;  /* 0x0000001557157224 */ /* 0x000fe200078e02c2 */
[----:B------:R-:W-:Y:S01]  /*125f0*/  LOP3.LUT R20, R85, 0x8, R20, 0xe2, !PT ;  /* 0x0000000855147812 */ /* 0x000fe200078ee214 */
[----:B------:R-:W-:Y:S01]  /*12600*/  IMAD.SHL.U32 R85, R4, 0x10, RZ ;  /* 0x0000001004557824 */ /* 0x000fe200078e00ff */
[----:B------:R-:W-:Y:S01]  /*12610*/  SEL R4, RZ, 0xffffffff, P0 ;  /* 0xffffffffff047807 */ /* 0x000fe20000000000 */
[----:B------:R-:W-:-:S04]  /*12620*/  IMAD.WIDE.U32 R8, R11, UR4, R8 ;  /* 0x000000040b087c25 */ /* 0x000fc8000f8e0008 */
[----:B------:R-:W-:Y:S01]  /*12630*/  IMAD R11, R11, UR5, R10 ;  /* 0x000000050b0b7c24 */ /* 0x000fe2000f8e020a */
[----:B------:R-:W-:Y:S01]  /*12640*/  SHF.R.S32.HI R10, RZ, 0x1f, R21 ;  /* 0x0000001fff0a7819 */ /* 0x000fe20000011415 */
[----:B------:R-:W-:Y:S01]  /*12650*/  VIADD R89, R188, 0x180 ;  /* 0x00000180bc597836 */ /* 0x000fe20000000000 */
[----:B------:R-:W-:Y:S01]  /*12660*/  LOP3.LUT R20, R85, 0x10, R20, 0xe2, !PT ;  /* 0x0000001055147812 */ /* 0x000fe200078ee214 */
[----:B------:R-:W-:Y:S01]  /*12670*/  IMAD.IADD R9, R9, 0x1, R11 ;  /* 0x0000000109097824 */ /* 0x000fe200078e020b */
[----:B------:R-:W-:Y:S01]  /*12680*/  ULDC.64 UR4, c[0x0][0xad8] ;  /* 0x0002b60000047ab9 */ /* 0x000fe20000000a00 */
[----:B------:R-:W-:Y:S01]  /*12690*/  IMAD.SHL.U32 R11, R4, 0x20, RZ ;  /* 0x00000020040b7824 */ /* 0x000fe200078e00ff */
[----:B------:R-:W-:Y:S01]  /*126a0*/  ISETP.GE.AND P0, PT, R89, R0, PT ;  /* 0x000000005900720c */ /* 0x000fe20003f06270 */
[----:B------:R-:W-:Y:S02]  /*126b0*/  IMAD R10, R10, UR4, RZ ;  /* 0x000000040a0a7c24 */ /* 0x000fe4000f8e02ff */
[----:B------:R-:W-:Y:S01]  /*126c0*/  VIADD R91, R188, 0x1c0 ;  /* 0x000001c0bc5b7836 */ /* 0x000fe20000000000 */
        /* <DEDUP_REMOVED lines=14> */
[----:B-1----:R1:W-:Y:S01]  /*127b0*/  SYNCS.ARRIVE.TRANS64.RED.A1T0 RZ, [R4+URZ], RZ ;  /* 0x000000ff04ff79a7 */ /* 0x0023e2000810043f */
[----:B------:R2:W3:Y:S01]  /*127c0*/  SHFL.IDX PT, R8, R87, RZ, 0x181f ;  /* 0x00181fff57087589 */ /* 0x0004e200000e0000 */
[----:B------:R-:W-:Y:S01]  /*127d0*/  BSSY B1, `(.L_x_4993) ;  /* 0x000002a000017945 */ /* 0x000fe20003800000 */
[----:B------:R-:W-:Y:S02]  /*127e0*/  SHF.R.S32.HI R152, RZ, 0x1f, R209 ;  /* 0x0000001fff987819 */ /* 0x000fe400000114d1 */
[----:B-1----:R-:W-:-:S02]  /*127f0*/  LOP3.LUT R4, R86, R9, RZ, 0xfc, !PT ;  /* 0x0000000956047212 */ /* 0x002fc400078efcff */
[----:B------:R2:W1:Y:S01]  /*12800*/  SHFL.IDX PT, R9, R88, RZ, 0x181f ;  /* 0x00181fff58097589 */ /* 0x00046200000e0000 */
[----:B------:R-:W-:Y:S02]  /*12810*/  SHF.R.S32.HI R153, RZ, 0x1f, R210 ;  /* 0x0000001fff997819 */ /* 0x000fe400000114d2 */
[----:B------:R-:W-:Y:S02]  /*12820*/  SHF.R.S32.HI R154, RZ, 0x1f, R211 ;  /* 0x0000001fff9a7819 */ /* 0x000fe400000114d3 */
[----:B------:R-:W-:Y:S02]  /*12830*/  SHF.R.S32.HI R155, RZ, 0x1f, R212 ;  /* 0x0000001fff9b7819 */ /* 0x000fe400000114d4 */
[----:B------:R-:W-:Y:S01]  /*12840*/  SHF.R.S32.HI R156, RZ, 0x1f, R213 ;  /* 0x0000001fff9c7819 */ /* 0x000fe200000114d5 */
[----:B--2---:R-:W-:Y:S06]  /*12850*/  @P1 BRA `(.L_x_4994) ;  /* 0x0000000000841947 */ /* 0x004fec0003800000 */
[-C--:B------:R-:W-:Y:S02]  /*12860*/  ISETP.GE.AND P2, PT, R188, R0.reuse, PT ;  /* 0x00000000bc00720c */ /* 0x080fe40003f46270 */
[-C--:B------:R-:W-:Y:S02]  /*12870*/  ISETP.GE.AND P4, PT, R213, R0.reuse, PT ;  /* 0x00000000d500720c */ /* 0x080fe40003f86270 */
[-C--:B------:R-:W-:Y:S02]  /*12880*/  ISETP.GE.AND P6, PT, R212, R0.reuse, PT ;  /* 0x00000000d400720c */ /* 0x080fe40003fc6270 */
[-C--:B------:R-:W-:Y:S02]  /*12890*/  ISETP.GE.AND P0, PT, R211, R0.reuse, PT ;  /* 0x00000000d300720c */ /* 0x080fe40003f06270 */
[----:B------:R-:W-:Y:S02]  /*128a0*/  ISETP.GE.AND P1, PT, R210, R0, PT ;  /* 0x00000000d200720c */ /* 0x000fe40003f26270 */
[----:B------:R-:W-:-:S03]  /*128b0*/  SHF.R.S32.HI R92, RZ, 0x1f, R89 ;  /* 0x0000001fff5c7819 */ /* 0x000fc60000011459 */
[----:B-1-3--:R-:W-:Y:S02]  /*128c0*/  @!P2 IMAD.WIDE R20, R188, 0x2, R8 ;  /* 0x00000002bc14a825 */ /* 0x00afe400078e0208 */
        /* <DEDUP_REMOVED lines=10> */
[CC--:B-1----:R-:W-:Y:S02]  /*12970*/  @!P1 LEA R20, P6, R210.reuse, R8.reuse, 0x1 ;  /* 0x00000008d2149211 */ /* 0x0c2fe400078c08ff */
[----:B------:R-:W-:Y:S02]  /*12980*/  SHF.R.S32.HI R13, RZ, 0x1f, R91 ;  /* 0x0000001fff0d7819 */ /* 0x000fe4000001145b */
[-C--:B------:R-:W-:Y:S02]  /*12990*/  @!P1 LEA.HI.X R21, R210, R9.reuse, R153, 0x1, P6 ;  /* 0x00000009d2159211 */ /* 0x080fe400030f0c99 */
[-C--:B--2---:R-:W-:Y:S02]  /*129a0*/  @!P0 LEA R10, P5, R211, R8.reuse, 0x1 ;  /* 0x00000008d30a8211 */ /* 0x084fe400078a08ff */
        /* <DEDUP_REMOVED lines=12> */
.L_x_4994:
[----:B------:R-:W-:Y:S05]  /*12a70*/  BSYNC B1 ;  /* 0x0000000000017941 */ /* 0x000fea0003800000 */
.L_x_4993:
[----:B------:R-:W-:Y:S01]  /*12a80*/  VIADD R3, R3, 0x20 ;  /* 0x0000002003037836 */ /* 0x000fe20000000000 */
[----:B-1--4-:R1:W2:Y:S04]  /*12a90*/  SHFL.IDX PT, R9, R88, 0x1, 0x181f ;  /* 0x00381f0058097f89 */ /* 0x0122a800000e0000 */
[----:B------:R-:W-:Y:S01]  /*12aa0*/  ISETP.GE.AND P0, PT, R3, R90, PT ;  /* 0x0000005a0300720c */ /* 0x000fe20003f06270 */
[----:B---3--:R1:W3:-:S12]  /*12ab0*/  SHFL.IDX PT, R8, R87, 0x1, 0x181f ;  /* 0x00381f0057087f89 */ /* 0x0082d800000e0000 */
[----:B-1----:R-:W-:Y:S05]  /*12ac0*/  @P0 BRA `(.L_x_4995) ;  /* 0x00000028004c0947 */ /* 0x002fea0003800000 */
[-C--:B------:R-:W-:Y:S02]  /*12ad0*/  ISETP.GE.AND P5, PT, R213, R0.reuse, PT ;  /* 0x00000000d500720c */ /* 0x080fe40003fa6270 */
[-C--:B------:R-:W-:Y:S02]  /*12ae0*/  ISETP.GE.AND P6, PT, R188, R0.reuse, PT ;  /* 0x00000000bc00720c */ /* 0x080fe40003fc6270 */
[-C--:B------:R-:W-:Y:S02]  /*12af0*/  ISETP.GE.AND P4, PT, R212, R0.reuse, PT ;  /* 0x00000000d400720c */ /* 0x080fe40003f86270 */
[-C--:B------:R-:W-:Y:S02]  /*12b00*/  ISETP.GE.AND P2, PT, R210, R0.reuse, PT ;  /* 0x00000000d200720c */ /* 0x080fe40003f46270 */
[----:B------:R-:W-:Y:S02]  /*12b10*/  ISETP.GE.AND P3, PT, R211, R0, PT ;  /* 0x00000000d300720c */ /* 0x000fe40003f66270 */
[----:B------:R-:W-:-:S03]  /*12b20*/  LOP3.LUT P0, RZ, R86, 0x40, RZ, 0xc0, !PT ;  /* 0x0000004056ff7812 */ /* 0x000fc6000780c0ff */
[C---:B---3-5:R-:W-:Y:S02]  /*12b30*/  @!P5 LEA R12, P1, R213.reuse, R8, 0x1 ;  /* 0x00000008d50cd211 */ /* 0x068fe400078208ff */
[----:B--2---:R-:W-:Y:S02]  /*12b40*/  @!P6 IMAD.WIDE R10, R188, 0x2, R8 ;  /* 0x00000002bc0ae825 */ /* 0x004fe400078e0208 */
[----:B------:R-:W-:Y:S02]  /*12b50*/  @!P5 LEA.HI.X R13, R213, R9, R156, 0x1, P1 ;  /* 0x00000009d50dd211 */ /* 0x000fe400008f0c9c */
[----:B------:R-:W-:Y:S01]  /*12b60*/  ISETP.GE.AND P1, PT, R209, R0, PT ;  /* 0x00000000d100720c */ /* 0x000fe20003f26270 */
[----:B------:R1:W-:Y:S01]  /*12b70*/  @!P6 ST.E.128 desc[UR42][R10.64], R24 ;  /* 0x000000180a00e985 */ /* 0x0003e2000c101d2a */
[----:B------:R-:W-:-:S03]  /*12b80*/  SHF.R.S32.HI R0, RZ, 0x1f, R89 ;  /* 0x0000001fff007819 */ /* 0x000fc60000011459 */
[----:B------:R2:W-:Y:S01]  /*12b90*/  @!P5 ST.E.128 desc[UR42][R12.64], R32 ;  /* 0x000000200c00d985 */ /* 0x0005e2000c101d2a */
[----:B-1----:R-:W-:-:S04]  /*12ba0*/  @!P4 LEA R10, P6, R212, R8, 0x1 ;  /* 0x00000008d40ac211 */ /* 0x002fc800078c08ff */
[-C--:B------:R-:W-:Y:S02]  /*12bb0*/  @!P4 LEA.HI.X R11, R212, R9.reuse, R155, 0x1, P6 ;  /* 0x00000009d40bc211 */ /* 0x080fe400030f0c9b */
[CC--:B------:R-:W-:Y:S02]  /*12bc0*/  @!P2 LEA R14, P6, R210.reuse, R8.reuse, 0x1 ;  /* 0x00000008d20ea211 */ /* 0x0c0fe400078c08ff */
[CC--:B--2---:R-:W-:Y:S01]  /*12bd0*/  @!P3 LEA R12, P5, R211.reuse, R8.reuse, 0x1 ;  /* 0x00000008d30cb211 */ /* 0x0c4fe200078a08ff */
[----:B------:R1:W-:Y:S01]  /*12be0*/  @!P4 ST.E.128 desc[UR42][R10.64], R40 ;  /* 0x000000280a00c985 */ /* 0x0003e2000c101d2a */
[-C--:B------:R-:W-:Y:S02]  /*12bf0*/  @!P2 LEA.HI.X R15, R210, R9.reuse, R153, 0x1, P6 ;  /* 0x00000009d20fa211 */ /* 0x080fe400030f0c99 */
[----:B------:R-:W-:Y:S02]  /*12c00*/  @!P3 LEA.HI.X R13, R211, R9, R154, 0x1, P5 ;  /* 0x00000009d30db211 */ /* 0x000fe400028f0c9a */
[----:B------:R-:W-:-:S02]  /*12c10*/  @!P1 LEA R24, P6, R209, R8, 0x1 ;  /* 0x00000008d1189211 */ /* 0x000fc400078c08ff */
[----:B------:R-:W-:Y:S01]  /*12c20*/  @P0 LEA R20, P5, R89, R8, 0x1 ;  /* 0x0000000859140211 */ /* 0x000fe200078a08ff */
        /* <DEDUP_REMOVED lines=13> */
.L_x_4992:
[----:B-1----:R-:W1:Y:S01]  /*12d00*/  LDC R10, c[0x0][0xbe8] ;  /* 0x0002fa00ff0a7b82 */ /* 0x002e620000000800 */
[----:B------:R-:W-:Y:S01]  /*12d10*/  ULDC.64 UR4, c[0x0][0xb08] ;  /* 0x0002c20000047ab9 */ /* 0x000fe20000000a00 */
[----:B------:R-:W-:Y:S01]  /*12d20*/  IMAD.IADD R11, R203, 0x1, R194 ;  /* 0x00000001cb0b7824 */ /* 0x000fe200078e02c2 */
[----:B------:R-:W-:Y:S01]  /*12d30*/  BSSY B1, `(.L_x_4996) ;  /* 0x00000f4000017945 */ /* 0x000fe20003800000 */
[----:B------:R-:W-:Y:S01]  /*12d40*/  IMAD R3, R8, UR4, RZ ;  /* 0x0000000408037c24 */ /* 0x000fe2000f8e02ff */
[----:B------:R-:W-:Y:S01]  /*12d50*/  SHF.R.S32.HI R152, RZ, 0x1f, R218 ;  /* 0x0000001fff987819 */ /* 0x000fe200000114da */
[C---:B------:R-:W-:Y:S01]  /*12d60*/  IMAD.WIDE.U32 R8, R0.reuse, UR4, RZ ;  /* 0x0000000400087c25 */ /* 0x040fe2000f8e00ff */
[----:B------:R-:W-:Y:S02]  /*12d70*/  SHF.R.S32.HI R153, RZ, 0x1f, R219 ;  /* 0x0000001fff997819 */ /* 0x000fe400000114db */
        /* <DEDUP_REMOVED lines=14> */
[----:B-1----:R-:W-:Y:S01]  /*12e60*/  ISETP.NE.AND P0, PT, R10, 0x1, PT ;  /* 0x000000010a00780c */ /* 0x002fe20003f05270 */
[----:B------:R-:W-:Y:S01]  /*12e70*/  ULDC.64 UR4, c[0x0][0xb40] ;  /* 0x0002d00000047ab9 */ /* 0x000fe20000000a00 */
[----:B------:R-:W-:Y:S01]  /*12e80*/  IMAD R4, R4, R10, RZ ;  /* 0x0000000a04047224 */ /* 0x000fe200078e02ff */
        /* <DEDUP_REMOVED lines=9> */
[----:B------:R-:W1:Y:S01]  /*12f20*/  @P0 LDC R12, c[0x0][0xbec] ;  /* 0x0002fb00ff0c0b82 */ /* 0x000e620000000800 */
[----:B------:R-:W-:Y:S01]  /*12f30*/  IMAD.IADD R9, R9, 0x1, R0 ;  /* 0x0000000109097824 */ /* 0x000fe200078e0200 */
[----:B------:R-:W-:Y:S01]  /*12f40*/  SHF.R.S32.HI R164, RZ, 0x1f, R236 ;  /* 0x0000001fffa47819 */ /* 0x000fe200000114ec */
[----:B------:R-:W-:Y:S01]  /*12f50*/  VIADD R169, R192, 0x80 ;  /* 0x00000080c0a97836 */ /* 0x000fe20000000000 */
[----:B------:R-:W-:Y:S01]  /*12f60*/  SHF.R.S32.HI R165, RZ, 0x1f, R237 ;  /* 0x0000001fffa57819 */ /* 0x000fe200000114ed */
[----:B------:R-:W-:Y:S01]  /*12f70*/  IMAD.WIDE.U32 R8, R217, UR4, R8 ;  /* 0x00000004d9087c25 */ /* 0x000fe2000f8e0008 */
[----:B------:R-:W-:-:S02]  /*12f80*/  SHF.R.S32.HI R167, RZ, 0x1f, R167 ;  /* 0x0000001fffa77819 */ /* 0x000fc400000114a7 */
[----:B------:R-:W2:Y:S01]  /*12f90*/  @P0 LDC R0, c[0x0][0xbf0] ;  /* 0x0002fc00ff000b82 */ /* 0x000ea20000000800 */
        /* <DEDUP_REMOVED lines=16> */
[----:B-1----:R-:W-:Y:S01]  /*130a0*/  @P0 IMAD.HI.U32 R12, R11, R12, RZ ;  /* 0x0000000c0b0c0227 */ /* 0x002fe200078e00ff */
[----:B------:R-:W-:-:S02]  /*130b0*/  SHF.R.S32.HI R181, RZ, 0x1f, R181 ;  /* 0x0000001fffb57819 */ /* 0x000fc400000114b5 */
[----:B------:R-:W-:Y:S01]  /*130c0*/  SHF.R.S32.HI R183, RZ, 0x1f, R183 ;  /* 0x0000001fffb77819 */ /* 0x000fe200000114b7 */
[C---:B------:R-:W-:Y:S02]  /*130d0*/  VIADD R195, R192.reuse, 0x40 ;  /* 0x00000040c0c37836 */ /* 0x040fe40000000000 */
[C---:B------:R-:W-:Y:S01]  /*130e0*/  VIADD R205, R192.reuse, 0x38 ;  /* 0x00000038c0cd7836 */ /* 0x040fe20000000000 */
[----:B--2---:R-:W-:Y:S01]  /*130f0*/  @P0 SHF.R.U32.HI R3, RZ, R0, R12 ;  /* 0x00000000ff030219 */ /* 0x004fe2000001160c */
[C---:B------:R-:W-:Y:S01]  /*13100*/  VIADD R208, R192.reuse, 0x30 ;  /* 0x00000030c0d07836 */ /* 0x040fe20000000000 */
[----:B------:R-:W-:Y:S01]  /*13110*/  SHF.R.S32.HI R195, RZ, 0x1f, R195 ;  /* 0x0000001fffc37819 */ /* 0x000fe200000114c3 */
[----:B------:R-:W-:Y:S01]  /*13120*/  VIADD R215, R192, 0x28 ;  /* 0x00000028c0d77836 */ /* 0x000fe20000000000 */
[----:B------:R-:W-:Y:S01]  /*13130*/  SHF.R.S32.HI R205, RZ, 0x1f, R205 ;  /* 0x0000001fffcd7819 */ /* 0x000fe200000114cd */
[----:B------:R-:W-:Y:S01]  /*13140*/  IMAD.MOV R0, RZ, RZ, -R3 ;  /* 0x000000ffff007224 */ /* 0x000fe200078e0a03 */
[----:B------:R-:W-:Y:S01]  /*13150*/  SHF.R.S32.HI R208, RZ, 0x1f, R208 ;  /* 0x0000001fffd07819 */ /* 0x000fe200000114d0 */
[----:B------:R-:W-:Y:S01]  /*13160*/  IMAD.WIDE.U32 R8, R3, UR4, R8 ;  /* 0x0000000403087c25 */ /* 0x000fe2000f8e0008 */
[----:B------:R-:W-:-:S03]  /*13170*/  SHF.R.S32.HI R215, RZ, 0x1f, R215 ;  /* 0x0000001fffd77819 */ /* 0x000fc600000114d7 */
[----:B------:R-:W-:Y:S01]  /*13180*/  IMAD R0, R10, R0, R11 ;  /* 0x000000000a007224 */ /* 0x000fe200078e020b */
[----:B------:R-:W-:Y:S01]  /*13190*/  SHF.R.S32.HI R10, RZ, 0x1f, R3 ;  /* 0x0000001fff0a7819 */ /* 0x000fe20000011403 */
[C---:B------:R-:W-:Y:S02]  /*131a0*/  VIADD R225, R192.reuse, 0x20 ;  /* 0x00000020c0e17836 */ /* 0x040fe40000000000 */
[----:B------:R-:W-:Y:S02]  /*131b0*/  VIADD R227, R192, 0x18 ;  /* 0x00000018c0e37836 */ /* 0x000fe40000000000 */
[----:B------:R-:W-:Y:S01]  /*131c0*/  IMAD R10, R10, UR4, RZ ;  /* 0x000000040a0a7c24 */ /* 0x000fe2000f8e02ff */
[----:B------:R-:W-:Y:S01]  /*131d0*/  SHF.R.S32.HI R225, RZ, 0x1f, R225 ;  /* 0x0000001fffe17819 */ /* 0x000fe200000114e1 */
[C---:B------:R-:W-:Y:S01]  /*131e0*/  VIADD R233, R192.reuse, 0x10 ;  /* 0x00000010c0e97836 */ /* 0x040fe20000000000 */
[----:B------:R-:W-:Y:S01]  /*131f0*/  SHF.R.S32.HI R227, RZ, 0x1f, R227 ;  /* 0x0000001fffe37819 */ /* 0x000fe200000114e3 */
[----:B------:R-:W-:Y:S01]  /*13200*/  IMAD R10, R3, UR5, R10 ;  /* 0x00000005030a7c24 */ /* 0x000fe2000f8e020a */
[----:B------:R-:W-:Y:S01]  /*13210*/  SHF.R.S32.HI R3, RZ, 0x1f, R0 ;  /* 0x0000001fff037819 */ /* 0x000fe20000011400 */
[----:B------:R-:W-:Y:S01]  /*13220*/  ULDC.64 UR4, c[0x0][0xb28] ;  /* 0x0002ca0000047ab9 */ /* 0x000fe20000000a00 */
[----:B------:R-:W-:Y:S01]  /*13230*/  VIADD R206, R192, 0x8 ;  /* 0x00000008c0ce7836 */ /* 0x000fe20000000000 */
[----:B------:R-:W-:Y:S01]  /*13240*/  SHF.R.S32.HI R233, RZ, 0x1f, R233 ;  /* 0x0000001fffe97819 */ /* 0x000fe200000114e9 */
[----:B------:R-:W-:-:S02]  /*13250*/  IMAD.IADD R9, R9, 0x1, R10 ;  /* 0x0000000109097824 */ /* 0x000fc400078e020a */
[----:B------:R-:W-:Y:S01]  /*13260*/  IMAD R3, R3, UR4, RZ ;  /* 0x0000000403037c24 */ /* 0x000fe2000f8e02ff */
[----:B------:R-:W-:Y:S01]  /*13270*/  SHF.R.S32.HI R206, RZ, 0x1f, R206 ;  /* 0x0000001fffce7819 */ /* 0x000fe200000114ce */
[----:B------:R-:W-:-:S04]  /*13280*/  IMAD.WIDE.U32 R8, R0, UR4, R8 ;  /* 0x0000000400087c25 */ /* 0x000fc8000f8e0008 */
[----:B------:R-:W-:Y:S01]  /*13290*/  IMAD R3, R0, UR5, R3 ;  /* 0x0000000500037c24 */ /* 0x000fe2000f8e0203 */
[----:B------:R-:W-:Y:S01]  /*132a0*/  ULDC.64 UR4, c[0x0][0xb00] ;  /* 0x0002c00000047ab9 */ /* 0x000fe20000000a00 */
[----:B------:R-:W-:Y:S01]  /*132b0*/  VIADD R166, R192, 0x88 ;  /* 0x00000088c0a67836 */ /* 0x000fe20000000000 */
[----:B------:R-:W-:Y:S01]  /*132c0*/  LEA R0, P0, R8, UR4, 0x2 ;  /* 0x0000000408007c11 */ /* 0x000fe2000f8010ff */
[----:B------:R-:W-:Y:S02]  /*132d0*/  IMAD.IADD R3, R9, 0x1, R3 ;  /* 0x0000000109037824 */ /* 0x000fe400078e0203 */
[----:B------:R-:W-:Y:S02]  /*132e0*/  VIADD R168, R192, 0x80 ;  /* 0x00000080c0a87836 */ /* 0x000fe40000000000 */
[----:B------:R1:W2:Y:S01]  /*132f0*/  SHFL.IDX PT, R15, R0, RZ, 0x1c1f ;  /* 0x001c1fff000f7589 */ /* 0x0002a200000e0000 */
[----:B------:R-:W-:Y:S01]  /*13300*/  LEA.HI.X R3, R8, UR5, R3, 0x2, P0 ;  /* 0x0000000508037c11 */ /* 0x000fe200080f1403 */
[----:B------:R-:W-:Y:S01]  /*13310*/  VIADD R8, R2, 0x28c20 ;  /* 0x00028c2002087836 */ /* 0x000fe20000000000 */
[----:B------:R-:W-:Y:S01]  /*13320*/  ISETP.GE.AND P0, PT, R194, R4, PT ;  /* 0x00000004c200720c */ /* 0x000fe20003f06270 */
[----:B------:R-:W-:-:S02]  /*13330*/  VIADD R170, R192, 0x78 ;  /* 0x00000078c0aa7836 */ /* 0x000fc40000000000 */
[----:B------:R1:W3:Y:S01]  /*13340*/  SHFL.IDX PT, R14, R3, RZ, 0x1c1f ;  /* 0x001c1fff030e7589 */ /* 0x0002e200000e0000 */
[----:B------:R-:W-:Y:S01]  /*13350*/  PRMT R8, RZ, 0x654, R8 ;  /* 0x00000654ff087816 */ /* 0x000fe20000000008 */
[C---:B------:R-:W-:Y:S02]  /*13360*/  VIADD R172, R192.reuse, 0x70 ;  /* 0x00000070c0ac7836 */ /* 0x040fe40000000000 */
[C---:B------:R-:W-:Y:S01]  /*13370*/  VIADD R174, R192.reuse, 0x68 ;  /* 0x00000068c0ae7836 */ /* 0x040fe20000000000 */
[----:B------:R1:W-:Y:S01]  /*13380*/  SYNCS.ARRIVE.TRANS64.RED.A1T0 RZ, [R8+URZ], RZ ;  /* 0x000000ff08ff79a7 */ /* 0x0003e2000810043f */
[C---:B------:R-:W-:Y:S02]  /*13390*/  VIADD R176, R192.reuse, 0x60 ;  /* 0x00000060c0b07836 */ /* 0x040fe40000000000 */
[C---:B------:R-:W-:Y:S02]  /*133a0*/  VIADD R178, R192.reuse, 0x58 ;  /* 0x00000058c0b27836 */ /* 0x040fe40000000000 */
[----:B------:R-:W-:-:S02]  /*133b0*/  VIADD R180, R192, 0x50 ;  /* 0x00000050c0b47836 */ /* 0x000fc40000000000 */
[C---:B------:R-:W-:Y:S02]  /*133c0*/  VIADD R182, R192.reuse, 0x48 ;  /* 0x00000048c0b67836 */ /* 0x040fe40000000000 */
[C---:B------:R-:W-:Y:S02]  /*133d0*/  VIADD R193, R192.reuse, 0x40 ;  /* 0x00000040c0c17836 */ /* 0x040fe40000000000 */
[C---:B------:R-:W-:Y:S02]  /*133e0*/  VIADD R200, R192.reuse, 0x38 ;  /* 0x00000038c0c87836 */ /* 0x040fe40000000000 */
[C---:B------:R-:W-:Y:S02]  /*133f0*/  VIADD R207, R192.reuse, 0x30 ;  /* 0x00000030c0cf7836 */ /* 0x040fe40000000000 */
[C---:B------:R-:W-:Y:S02]  /*13400*/  VIADD R214, R192.reuse, 0x28 ;  /* 0x00000028c0d67836 */ /* 0x040fe40000000000 */
[----:B------:R-:W-:-:S02]  /*13410*/  VIADD R220, R192, 0x20 ;  /* 0x00000020c0dc7836 */ /* 0x000fc40000000000 */
[C---:B------:R-:W-:Y:S02]  /*13420*/  VIADD R226, R192.reuse, 0x18 ;  /* 0x00000018c0e27836 */ /* 0x040fe40000000000 */
[C---:B------:R-:W-:Y:S02]  /*13430*/  VIADD R228, R192.reuse, 0x10 ;  /* 0x00000010c0e47836 */ /* 0x040fe40000000000 */
[----:B------:R-:W-:Y:S01]  /*13440*/  VIADD R204, R192, 0x8 ;  /* 0x00000008c0cc7836 */ /* 0x000fe20000000000 */
[----:B-123--:R-:W-:Y:S06]  /*13450*/  @P0 BRA `(.L_x_4997) ;  /* 0x0000000800040947 */ /* 0x00efec0003800000 */
[----:B------:R-:W-:Y:S02]  /*13460*/  ULDC UR4, c[0x0][0xac8] ;  /* 0x0002b20000047ab9 */ /* 0x000fe40000000800 */
[----:B------:R-:W-:Y:S02]  /*13470*/  ISETP.GE.AND P0, PT, R192, UR4, PT ;  /* 0x00000004c0007c0c */ /* 0x000fe4000bf06270 */
[----:B------:R-:W-:Y:S02]  /*13480*/  ISETP.GE.AND P4, PT, R176, UR4, PT ;  /* 0x00000004b0007c0c */ /* 0x000fe4000bf86270 */
[----:B------:R-:W-:-:S09]  /*13490*/  ISETP.GE.AND P5, PT, R174, UR4, PT ;  /* 0x00000004ae007c0c */ /* 0x000fd2000bfa6270 */
[----:B------:R-:W-:-:S04]  /*134a0*/  @!P0 LEA R8, P1, R192, R15, 0x2 ;  /* 0x0000000fc0088211 */ /* 0x000fc800078210ff */
[----:B------:R-:W-:-:S05]  /*134b0*/  @!P0 LEA.HI.X R9, R192, R14, R217, 0x2, P1 ;  /* 0x0000000ec0098211 */ /* 0x000fca00008f14d9 */
        /* <DEDUP_REMOVED lines=33> */
[-C--:B------:R-:W-:Y:S02]  /*136d0*/  @!P1 LEA R10, P6, R180, R15.reuse, 0x2 ;  /* 0x0000000fb40a9211 */ /* 0x080fe400078c10ff */
        /* <DEDUP_REMOVED lines=10> */
[-C--:B-1----:R-:W-:Y:S02]  /*13780*/  @!P3 LEA R8, P6, R178, R15.reuse, 0x2 ;  /* 0x0000000fb208b211 */ /* 0x082fe400078c10ff */
[-C--:B--2---:R-:W-:Y:S02]  /*13790*/  @!P4 LEA R10, P2, R176, R15.reuse, 0x2 ;  /* 0x0000000fb00ac211 */ /* 0x084fe400078410ff */
        /* <DEDUP_REMOVED lines=12> */
[-C--:B--2---:R-:W-:Y:S01]  /*13860*/  @!P1 LEA R10, P5, R170, R15.reuse, 0x2 ;  /* 0x0000000faa0a9211 */ /* 0x084fe200078a10ff */
        /* <DEDUP_REMOVED lines=15> */
[-C--:B---3--:R-:W-:Y:S01]  /*13960*/  @!P5 LEA R12, P6, R236, R15.reuse, 0x2 ;  /* 0x0000000fec0cd211 */ /* 0x088fe200078c10ff */
        /* <DEDUP_REMOVED lines=48> */
.L_x_4997:
[----:B------:R-:W-:Y:S05]  /*13c70*/  BSYNC B1 ;  /* 0x0000000000017941 */ /* 0x000fea0003800000 */
.L_x_4996:
[----:B-1----:R-:W-:Y:S01]  /*13c80*/  VIADD R9, R194, 0x8 ;  /* 0x00000008c2097836 */ /* 0x002fe20000000000 */
[----:B------:R-:W1:Y:S04]  /*13c90*/  SHFL.IDX PT, R3, R3, 0x1, 0x1c1f ;  /* 0x003c1f0003037f89 */ /* 0x000e6800000e0000 */
[----:B------:R-:W-:Y:S01]  /*13ca0*/  ISETP.GE.AND P0, PT, R9, R4, PT ;  /* 0x000000040900720c */ /* 0x000fe20003f06270 */
[----:B------:R2:W3:-:S12]  /*13cb0*/  SHFL.IDX PT, R29, R0, 0x1, 0x1c1f ;  /* 0x003c1f00001d7f89 */ /* 0x0004d800000e0000 */
[----:B--2---:R-:W-:Y:S05]  /*13cc0*/  @P0 BRA `(.L_x_4995) ;  /* 0x0000001400cc0947 */ /* 0x004fea0003800000 */
[----:B------:R-:W-:Y:S02]  /*13cd0*/  ULDC UR4, c[0x0][0xac8] ;  /* 0x0002b20000047ab9 */ /* 0x000fe40000000800 */
[----:B------:R-:W-:Y:S02]  /*13ce0*/  ISETP.GE.AND P4, PT, R192, UR4, PT ;  /* 0x00000004c0007c0c */ /* 0x000fe4000bf86270 */
[----:B------:R-:W-:Y:S02]  /*13cf0*/  ISETP.GE.AND P2, PT, R204, UR4, PT ;  /* 0x00000004cc007c0c */ /* 0x000fe4000bf46270 */
[----:B------:R-:W-:Y:S02]  /*13d00*/  ISETP.GE.AND P1, PT, R228, UR4, PT ;  /* 0x00000004e4007c0c */ /* 0x000fe4000bf26270 */
[----:B------:R-:W-:-:S07]  /*13d10*/  ISETP.GE.AND P0, PT, R226, UR4, PT ;  /* 0x00000004e2007c0c */ /* 0x000fce000bf06270 */
[----:B---3--:R-:W-:-:S04]  /*13d20*/  @!P4 LEA R8, P3, R192, R29, 0x2 ;  /* 0x0000001dc008c211 */ /* 0x008fc800078610ff */
[----:B-1----:R-:W-:Y:S02]  /*13d30*/  @!P4 LEA.HI.X R9, R192, R3, R217, 0x2, P3 ;  /* 0x00000003c009c211 */ /* 0x002fe400018f14d9 */
[----:B------:R-:W-:Y:S02]  /*13d40*/  ISETP.GE.AND P3, PT, R220, UR4, PT ;  /* 0x00000004dc007c0c */ /* 0x000fe4000bf66270 */
[----:B------:R-:W-:Y:S01]  /*13d50*/  @!P1 LEA R10, P5, R228, R29, 0x2 ;  /* 0x0000001de40a9211 */ /* 0x000fe200078a10ff */
[----:B------:R1:W-:Y:S01]  /*13d60*/  @!P4 ST.E.64 desc[UR42][R8.64], R26 ;  /* 0x0000001a0800c985 */ /* 0x0003e2000c101b2a */
[----:B------:R-:W-:Y:S02]  /*13d70*/  ISETP.GE.AND P4, PT, R214, UR4, PT ;  /* 0x00000004d6007c0c */ /* 0x000fe4000bf86270 */
[----:B------:R-:W-:Y:S02]  /*13d80*/  @!P1 LEA.HI.X R11, R228, R3, R233, 0x2, P5 ;  /* 0x00000003e40b9211 */ /* 0x000fe400028f14e9 */
[----:B------:R-:W-:-:S02]  /*13d90*/  ISETP.GE.AND P5, PT, R207, UR4, PT ;  /* 0x00000004cf007c0c */ /* 0x000fc4000bfa6270 */
[----:B-1----:R-:W-:-:S04]  /*13da0*/  @!P2 LEA R8, P6, R204, R29, 0x2 ;  /* 0x0000001dcc08a211 */ /* 0x002fc800078c10ff */
[----:B------:R-:W-:Y:S02]  /*13db0*/  @!P2 LEA.HI.X R9, R204, R3, R206, 0x2, P6 ;  /* 0x00000003cc09a211 */ /* 0x000fe400030f14ce */
[----:B------:R-:W-:-:S03]  /*13dc0*/  @!P0 LEA R12, P6, R226, R29, 0x2 ;  /* 0x0000001de20c8211 */ /* 0x000fc600078c10ff */
[----:B------:R1:W-:Y:S01]  /*13dd0*/  @!P2 ST.E.64 desc[UR42][R8.64], R30 ;  /* 0x0000001e0800a985 */ /* 0x0003e2000c101b2a */
[----:B------:R-:W-:-:S03]  /*13de0*/  @!P0 LEA.HI.X R13, R226, R3, R227, 0x2, P6 ;  /* 0x00000003e20d8211 */ /* 0x000fc600030f14e3 */
[----:B------:R2:W-:Y:S04]  /*13df0*/  @!P1 ST.E.64 desc[UR42][R10.64], R34 ;  /* 0x000000220a009985 */ /* 0x0005e8000c101b2a */
[----:B------:R3:W-:Y:S01]  /*13e00*/  @!P0 ST.E.64 desc[UR42][R12.64], R38 ;  /* 0x000000260c008985 */ /* 0x0007e2000c101b2a */
[----:B------:R-:W-:Y:S02]  /*13e10*/  ISETP.GE.AND P0, PT, R200, UR4, PT ;  /* 0x00000004c8007c0c */ /* 0x000fe4000bf06270 */
[-C--:B-1----:R-:W-:Y:S02]  /*13e20*/  @!P3 LEA R8, P1, R220, R29.reuse, 0x2 ;  /* 0x0000001ddc08b211 */ /* 0x082fe400078210ff */
[----:B--2---:R-:W-:Y:S02]  /*13e30*/  @!P4 LEA R10, P2, R214, R29, 0x2 ;  /* 0x0000001dd60ac211 */ /* 0x004fe400078410ff */
[----:B------:R-:W-:-:S02]  /*13e40*/  @!P3 LEA.HI.X R9, R220, R3, R225, 0x2, P1 ;  /* 0x00000003dc09b211 */ /* 0x000fc400008f14e1 */
[----:B------:R-:W-:Y:S02]  /*13e50*/  ISETP.GE.AND P1, PT, R193, UR4, PT ;  /* 0x00000004c1007c0c */ /* 0x000fe4000bf26270 */
[----:B------:R-:W-:Y:S01]  /*13e60*/  @!P4 LEA.HI.X R11, R214, R3, R215, 0x2, P2 ;  /* 0x00000003d60bc211 */ /* 0x000fe200010f14d7 */
[----:B------:R1:W-:Y:S01]  /*13e70*/  @!P3 ST.E.64 desc[UR42][R8.64], R42 ;  /* 0x0000002a0800b985 */ /* 0x0003e2000c101b2a */
[----:B------:R-:W-:Y:S02]  /*13e80*/  ISETP.GE.AND P2, PT, R182, UR4, PT ;  /* 0x00000004b6007c0c */ /* 0x000fe4000bf46270 */
[C---:B---3--:R-:W-:Y:S01]  /*13e90*/  @!P5 LEA R12, P6, R207.reuse, R29, 0x2 ;  /* 0x0000001dcf0cd211 */ /* 0x048fe200078c10ff */
[----:B------:R2:W-:Y:S01]  /*13ea0*/  @!P4 ST.E.64 desc[UR42][R10.64], R46 ;  /* 0x0000002e0a00c985 */ /* 0x0005e2000c101b2a */
[----:B------:R-:W-:Y:S02]  /*13eb0*/  ISETP.GE.AND P3, PT, R180, UR4, PT ;  /* 0x00000004b4007c0c */ /* 0x000fe4000bf66270 */
[----:B------:R-:W-:-:S02]  /*13ec0*/  @!P5 LEA.HI.X R13, R207, R3, R208, 0x2, P6 ;  /* 0x00000003cf0dd211 */ /* 0x000fc400030f14d0 */
[----:B------:R-:W-:-:S03]  /*13ed0*/  ISETP.GE.AND P4, PT, R178, UR4, PT ;  /* 0x00000004b2007c0c */ /* 0x000fc6000bf86270 */
[----:B------:R3:W-:Y:S01]  /*13ee0*/  @!P5 ST.E.64 desc[UR42][R12.64], R50 ;  /* 0x000000320c00d985 */ /* 0x0007e2000c101b2a */
[CC--:B-1----:R-:W-:Y:S02]  /*13ef0*/  @!P0 LEA R8, P6, R200.reuse, R29.reuse, 0x2 ;  /* 0x0000001dc8088211 */ /* 0x0c2fe400078c10ff */
[C---:B--2---:R-:W-:Y:S02]  /*13f00*/  @!P1 LEA R10, P5, R193.reuse, R29, 0x2 ;  /* 0x0000001dc10a9211 */ /* 0x044fe400078a10ff */
        /* <DEDUP_REMOVED lines=10> */
[-C--:B-1----:R-:W-:Y:S02]  /*13fb0*/  @!P3 LEA R8, P6, R180, R29.reuse, 0x2 ;  /* 0x0000001db408b211 */ /* 0x082fe400078c10ff */
[----:B--2---:R-:W-:Y:S02]  /*13fc0*/  @!P4 LEA R10, P2, R178, R29, 0x2 ;  /* 0x0000001db20ac211 */ /* 0x004fe400078410ff */
        /* <DEDUP_REMOVED lines=10> */
[----:B------:R-:W-:Y:S02]  /*14070*/  @!P0 LEA.HI.X R9, R174, R3, R175, 0x2, P4 ;  /* 0x00000003ae098211 */ /* 0x000fe400020f14af */
        /* <DEDUP_REMOVED lines=16> */
[----:B------:R-:W-:Y:S02]  /*14180*/  @!P4 LEA.HI.X R11, R166, R3, R167, 0x2, P0 ;  /* 0x00000003a60bc211 */ /* 0x000fe400000f14a7 */
[----:B------:R-:W-:Y:S02]  /*14190*/  ISETP.GE.AND P0, PT, R234, UR4, PT ;  /* 0x00000004ea007c0c */ /* 0x000fe4000bf06270 */
[----:B---3--:R-:W-:Y:S01]  /*141a0*/  @!P3 LEA R12, P6, R237, R29, 0x2 ;  /* 0x0000001ded0cb211 */ /* 0x008fe200078c10ff */
[----:B------:R2:W-:Y:S01]  /*141b0*/  @!P4 ST.E.64 desc[UR42][R10.64], R94 ;  /* 0x0000005e0a00c985 */ /* 0x0005e2000c101b2a */
[----:B------:R-:W-:Y:S02]  /*141c0*/  ISETP.GE.AND P4, PT, R231, UR4, PT ;  /* 0x00000004e7007c0c */ /* 0x000fe4000bf86270 */
[----:B------:R-:W-:-:S02]  /*141d0*/  @!P3 LEA.HI.X R13, R237, R3, R165, 0x2, P6 ;  /* 0x00000003ed0db211 */ /* 0x000fc400030f14a5 */
[----:B------:R-:W-:-:S03]  /*141e0*/  @!P2 LEA R14, P6, R236, R29, 0x2 ;  /* 0x0000001dec0ea211 */ /* 0x000fc600078c10ff */
[----:B------:R3:W-:Y:S01]  /*141f0*/  @!P3 ST.E.64 desc[UR42][R12.64], R98 ;  /* 0x000000620c00b985 */ /* 0x0007e2000c101b2a */
[C---:B------:R-:W-:Y:S02]  /*14200*/  @!P1 LEA R20, P3, R235.reuse, R29, 0x2 ;  /* 0x0000001deb149211 */ /* 0x040fe400078610ff */
[----:B------:R-:W-:Y:S02]  /*14210*/  @!P2 LEA.HI.X R15, R236, R3, R164, 0x2, P6 ;  /* 0x00000003ec0fa211 */ /* 0x000fe400030f14a4 */
[----:B------:R-:W-:Y:S02]  /*14220*/  @!P0 LEA R24, P6, R234, R29, 0x2 ;  /* 0x0000001dea188211 */ /* 0x000fe400078c10ff */
[-C--:B------:R-:W-:Y:S01]  /*14230*/  @!P1 LEA.HI.X R21, R235, R3.reuse, R163, 0x2, P3 ;  /* 0x00000003eb159211 */ /* 0x080fe200018f14a3 */
[----:B------:R4:W-:Y:S01]  /*14240*/  @!P2 ST.E.64 desc[UR42][R14.64], R102 ;  /* 0x000000660e00a985 */ /* 0x0009e2000c101b2a */
[----:B------:R-:W-:Y:S02]  /*14250*/  ISETP.GE.AND P3, PT, R230, UR4, PT ;  /* 0x00000004e6007c0c */ /* 0x000fe4000bf66270 */
[----:B------:R-:W-:Y:S01]  /*14260*/  @!P0 LEA.HI.X R25, R234, R3, R162, 0x2, P6 ;  /* 0x00000003ea198211 */ /* 0x000fe200030f14a2 */
[----:B------:R5:W-:Y:S01]  /*14270*/  @!P1 ST.E.64 desc[UR42][R20.64], R106 ;  /* 0x0000006a14009985 */ /* 0x000be2000c101b2a */
[----:B-1----:R-:W-:-:S02]  /*14280*/  @!P5 LEA R8, P1, R232, R29, 0x2 ;  /* 0x0000001de808d211 */ /* 0x002fc400078210ff */
[----:B--2---:R-:W-:Y:S01]  /*14290*/  @!P4 LEA R10, P2, R231, R29, 0x2 ;  /* 0x0000001de70ac211 */ /* 0x004fe200078410ff */
[----:B------:R-:W-:Y:S01]  /*142a0*/  @!P0 ST.E.64 desc[UR42][R24.64], R110 ;  /* 0x0000006e18008985 */ /* 0x000fe2000c101b2a */
[----:B------:R-:W-:Y:S02]  /*142b0*/  ISETP.GE.AND P0, PT, R229, UR4, PT ;  /* 0x00000004e5007c0c */ /* 0x000fe4000bf06270 */
[----:B------:R-:W-:Y:S02]  /*142c0*/  @!P5 LEA.HI.X R9, R232, R3, R161, 0x2, P1 ;  /* 0x00000003e809d211 */ /* 0x000fe400008f14a1 */
[----:B------:R-:W-:Y:S02]  /*142d0*/  ISETP.GE.AND P1, PT, R224, UR4, PT ;  /* 0x00000004e0007c0c */ /* 0x000fe4000bf26270 */
[----:B---3--:R-:W-:Y:S01]  /*142e0*/  @!P3 LEA R12, P6, R230, R29, 0x2 ;  /* 0x0000001de60cb211 */ /* 0x008fe200078c10ff */
[----:B------:R1:W-:Y:S01]  /*142f0*/  @!P5 ST.E.64 desc[UR42][R8.64], R114 ;  /* 0x000000720800d985 */ /* 0x0003e2000c101b2a */
[----:B------:R-:W-:-:S02]  /*14300*/  @!P4 LEA.HI.X R11, R231, R3, R160, 0x2, P2 ;  /* 0x00000003e70bc211 */ /* 0x000fc400010f14a0 */
[----:B------:R-:W-:Y:S02]  /*14310*/  @!P3 LEA.HI.X R13, R230, R3, R159, 0x2, P6 ;  /* 0x00000003e60db211 */ /* 0x000fe400030f149f */
[----:B------:R-:W-:Y:S01]  /*14320*/  ISETP.GE.AND P2, PT, R221, UR4, PT ;  /* 0x00000004dd007c0c */ /* 0x000fe2000bf46270 */
[----:B------:R2:W-:Y:S01]  /*14330*/  @!P4 ST.E.64 desc[UR42][R10.64], R118 ;  /* 0x000000760a00c985 */ /* 0x0005e2000c101b2a */
[----:B------:R-:W-:Y:S02]  /*14340*/  ISETP.GE.AND P4, PT, R223, UR4, PT ;  /* 0x00000004df007c0c */ /* 0x000fe4000bf86270 */
[C---:B----4-:R-:W-:Y:S01]  /*14350*/  @!P0 LEA R14, P5, R229.reuse, R29, 0x2 ;  /* 0x0000001de50e8211 */ /* 0x050fe200078a10ff */
[----:B------:R3:W-:Y:S01]  /*14360*/  @!P3 ST.E.64 desc[UR42][R12.64], R122 ;  /* 0x0000007a0c00b985 */ /* 0x0007e2000c101b2a */
[----:B------:R-:W-:Y:S02]  /*14370*/  ISETP.GE.AND P3, PT, R222, UR4, PT ;  /* 0x00000004de007c0c */ /* 0x000fe4000bf66270 */
[----:B------:R-:W-:-:S02]  /*14380*/  @!P0 LEA.HI.X R15, R229, R3, R158, 0x2, P5 ;  /* 0x00000003e50f8211 */ /* 0x000fc400028f149e */
[----:B------:R-:W-:Y:S02]  /*14390*/  ISETP.GE.AND P5, PT, R219, UR4, PT ;  /* 0x00000004db007c0c */ /* 0x000fe4000bfa6270 */
[CC--:B-----5:R-:W-:Y:S01]  /*143a0*/  @!P1 LEA R20, P6, R224.reuse, R29.reuse, 0x2 ;  /* 0x0000001de0149211 */ /* 0x0e0fe200078c10ff */
[----:B------:R4:W-:Y:S02]  /*143b0*/  @!P0 ST.E.64 desc[UR42][R14.64], R126 ;  /* 0x0000007e0e008985 */ /* 0x0009e4000c101b2a */
[C---:B-1----:R-:W-:Y:S02]  /*143c0*/  @!P4 LEA R8, P0, R223.reuse, R29, 0x2 ;  /* 0x0000001ddf08c211 */ /* 0x042fe400078010ff */
[----:B------:R-:W-:Y:S02]  /*143d0*/  @!P1 LEA.HI.X R21, R224, R3, R157, 0x2, P6 ;  /* 0x00000003e0159211 */ /* 0x000fe400030f149d */
[----:B--2---:R-:W-:Y:S02]  /*143e0*/  @!P3 LEA R10, P6, R222, R29, 0x2 ;  /* 0x0000001dde0ab211 */ /* 0x004fe400078c10ff */
[----:B------:R-:W-:Y:S01]  /*143f0*/  @!P4 LEA.HI.X R9, R223, R3, R156, 0x2, P0 ;  /* 0x00000003df09c211 */ /* 0x000fe200000f149c */
[----:B------:R4:W-:Y:S01]  /*14400*/  @!P1 ST.E.64 desc[UR42][R20.64], R130 ;  /* 0x0000008214009985 */ /* 0x0009e2000c101b2a */
[----:B---3--:R-:W-:-:S02]  /*14410*/  @!P2 LEA R12, P1, R221, R29, 0x2 ;  /* 0x0000001ddd0ca211 */ /* 0x008fc400078210ff */
        /* <DEDUP_REMOVED lines=14> */
.L_x_4989:
        /* <DEDUP_REMOVED lines=16> */
[----:B--2---:R-:W2:-:S12]  /*14600*/  S2R R4, SR_TID.X ;  /* 0x0000000000047919 */ /* 0x004e980000002100 */
[----:B------:R-:W4:Y:S01]  /*14610*/  @!P2 LDC R205, c[0x0][0xad4] ;  /* 0x0002b500ffcdab82 */ /* 0x000f220000000800 */
[----:B--2---:R-:W-:Y:S01]  /*14620*/  VIADD R32, R4, 0xffffff80 ;  /* 0xffffff8004207836 */ /* 0x004fe20000000000 */
[----:B----4-:R-:W-:-:S04]  /*14630*/  ISETP.GT.AND P2, PT, R205, 0x1, PT ;  /* 0x00000001cd00780c */ /* 0x010fc80003f44270 */
[----:B------:R-:W-:Y:S01]  /*14640*/  ISETP.GT.AND P3, PT, R32, 0x3f, PT ;  /* 0x0000003f2000780c */ /* 0x000fe20003f64270 */
[----:B---3--:R-:W-:-:S12]  /*14650*/  @P1 BRA `(.L_x_4998) ;  /* 0x0000000000101947 */ /* 0x008fd80003800000 */
[----:B------:R-:W-:Y:S05]  /*14660*/  @!P0 BRA `(.L_x_4998) ;  /* 0x00000000000c8947 */ /* 0x000fea0003800000 */
[----:B------:R-:W2:Y:S04]  /*14670*/  LDG.E R11, desc[UR42][R8.64] ;  /* 0x0000002a080b7981 */ /* 0x000ea8000c1e1900 */
[----:B-----5:R-:W2:Y:S02]  /*14680*/  LDG.E R0, desc[UR42][R8.64+0x4] ;  /* 0x0000042a08007981 */ /* 0x020ea4000c1e1900 */
[----:B--2---:R-:W-:-:S07]  /*14690*/  IMAD.IADD R0, R0, 0x1, -R11 ;  /* 0x0000000100007824 */ /* 0x004fce00078e0a0b */
.L_x_4998:
        /* <DEDUP_REMOVED lines=17> */
[----:B------:R-:W-:Y:S02]  /*147b0*/  SEL R26, R26, 0x978, P0 ;  /* 0x000009781a1a7807 */ /* 0x000fe40000000000 */
[----:B------:R-:W-:-:S03]  /*147c0*/  SEL R217, R217, RZ, P0 ;  /* 0x000000ffd9d97207 */ /* 0x000fc60000000000 */
[----:B------:R-:W3:Y:S08]  /*147d0*/  LDC.64 R14, c[0x0][R26+0x220] ;  /* 0x000088001a0e7b82 */ /* 0x000ef00000000a00 */
[----:B------:R-:W4:Y:S08]  /*147e0*/  LDC.64 R24, c[0x0][R26+0x218] ;  /* 0x000086001a187b82 */ /* 0x000f300000000a00 */
[----:B------:R-:W5:Y:S08]  /*147f0*/  LDC.64 R12, c[0x0][R26+0x228] ;  /* 0x00008a001a0c7b82 */ /* 0x000f700000000a00 */
[----:B------:R-:W0:Y:S08]  /*14800*/  LDC.64 R10, c[0x0][R26+0x210] ;  /* 0x000084001a0a7b82 */ /* 0x000e300000000a00 */
[----:B------:R-:W4:Y:S08]  /*14810*/  @P1 LDC R4, c[0x0][0xbec] ;  /* 0x0002fb00ff041b82 */ /* 0x000f300000000800 */
[----:B------:R-:W5:Y:S01]  /*14820*/  @P1 LDC R37, c[0x0][0xbf0] ;  /* 0x0002fc00ff251b82 */ /* 0x000f620000000800 */
[----:B---3--:R-:W-:-:S07]  /*14830*/  IMAD R15, R15, R31, RZ ;  /* 0x0000001f0f0f7224 */ /* 0x008fce00078e02ff */
[----:B--2---:R-:W2:Y:S01]  /*14840*/  @!P0 LDC R8, c[0x0][0xb50] ;  /* 0x0002d400ff088b82 */ /* 0x004ea20000000800 */
[----:B-1----:R-:W-:-:S04]  /*14850*/  IMAD.WIDE.U32 R20, R14, R31, RZ ;  /* 0x0000001f0e147225 */ /* 0x002fc800078e00ff */
[----:B------:R-:W-:Y:S02]  /*14860*/  IMAD R15, R14, R30, R15 ;  /* 0x0000001e0e0f7224 */ /* 0x000fe400078e020f */
[----:B----4-:R-:W-:Y:S01]  /*14870*/  @P1 IMAD.HI.U32 R4, R33, R4, RZ ;  /* 0x0000000421041227 */ /* 0x010fe200078e00ff */
[----:B------:R-:W1:Y:S03]  /*14880*/  @!P0 LDC R9, c[0x0][0xb54] ;  /* 0x0002d500ff098b82 */ /* 0x000e660000000800 */
[-C--:B------:R-:W-:Y:S02]  /*14890*/  IMAD R29, R25, R204.reuse, RZ ;  /* 0x000000cc191d7224 */ /* 0x080fe400078e02ff */
[----:B------:R-:W-:Y:S01]  /*148a0*/  IMAD.WIDE.U32 R24, R24, R204, RZ ;  /* 0x000000cc18187225 */ /* 0x000fe200078e00ff */
[----:B-----5:R-:W-:-:S03]  /*148b0*/  @P1 SHF.R.U32.HI R27, RZ, R37, R4 ;  /* 0x00000025ff1b1219 */ /* 0x020fc60000011604 */
        /* <DEDUP_REMOVED lines=12> */
[-C--:B0-----:R-:W-:Y:S01]  /*14980*/  IMAD R4, R11, R15.reuse, RZ ;  /* 0x0000000f0b047224 */ /* 0x081fe200078e02ff */
[----:B------:R-:W-:Y:S01]  /*14990*/  SHF.R.S32.HI R21, RZ, 0x1f, R15 ;  /* 0x0000001fff157819 */ /* 0x000fe2000001140f */
[----:B------:R-:W-:Y:S02]  /*149a0*/  IMAD.MOV.U32 R11, RZ, RZ, -0x800000 ;  /* 0xff800000ff0b7424 */ /* 0x000fe400078e00ff */
[----:B------:R-:W-:-:S04]  /*149b0*/  IMAD.WIDE.U32 R12, R10, R15, R12 ;  /* 0x0000000f0a0c7225 */ /* 0x000fc800078e000c */
[----:B------:R-:W-:Y:S01]  /*149c0*/  IMAD R21, R10, R21, R4 ;  /* 0x000000150a157224 */ /* 0x000fe200078e0204 */
[----:B--2---:R-:W-:-:S03]  /*149d0*/  LEA R8, P0, R12, R8, 0x2 ;  /* 0x000000080c087211 */ /* 0x004fc600078010ff */
[----:B------:R-:W-:-:S05]  /*149e0*/  IMAD.IADD R4, R13, 0x1, R21 ;  /* 0x000000010d047824 */ /* 0x000fca00078e0215 */
[----:B-1----:R-:W-:-:S05]  /*149f0*/  LEA.HI.X R9, R12, R9, R4, 0x2, P0 ;  /* 0x000000090c097211 */ /* 0x002fca00000f1404 */
[----:B------:R2:W-:Y:S02]  /*14a00*/  STG.E desc[UR42][R8.64], R11 ;  /* 0x0000000b08007986 */ /* 0x0005e4000c10192a */
.L_x_5000:
[----:B------:R-:W-:Y:S05]  /*14a10*/  BSYNC B1 ;  /* 0x0000000000017941 */ /* 0x000fea0003800000 */
.L_x_4999:
        /* <DEDUP_REMOVED lines=15> */
[----:B------:R-:W-:-:S02]  /*14b10*/  LOP3.LUT R3, R11, 0xfffffff8, RZ, 0xc0, !PT ;  /* 0xfffffff80b037812 */ /* 0x000fc400078ec0ff */
[----:B------:R-:W-:Y:S01]  /*14b20*/  SHF.R.S32.HI R35, RZ, 0x1f, R210 ;  /* 0x0000001fff237819 */ /* 0x000fe200000114d2 */
[----:B------:R-:W-:Y:S01]  /*14b30*/  IMAD.WIDE.U32 R8, R204, UR4, R8 ;  /* 0x00000004cc087c25 */ /* 0x000fe2000f8e0008 */
[----:B------:R-:W-:Y:S02]  /*14b40*/  SHF.R.S32.HI R36, RZ, 0x1f, R211 ;  /* 0x0000001fff247819 */ /* 0x000fe400000114d3 */
[----:B------:R-:W-:Y:S01]  /*14b50*/  SHF.R.S32.HI R37, RZ, 0x1f, R212 ;  /* 0x0000001fff257819 */ /* 0x000fe200000114d4 */
[----:B------:R-:W-:Y:S01]  /*14b60*/  IMAD.IADD R32, R32, 0x1, -R3 ;  /* 0x0000000120207824 */ /* 0x000fe200078e0a03 */
[----:B------:R-:W-:Y:S01]  /*14b70*/  SHF.R.S32.HI R38, RZ, 0x1f, R213 ;  /* 0x0000001fff267819 */ /* 0x000fe200000114d5 */
[----:B------:R-:W-:Y:S01]  /*14b80*/  IMAD R9, R204, UR5, R9 ;  /* 0x00000005cc097c24 */ /* 0x000fe2000f8e0209 */
[----:B---3--:R-:W-:Y:S01]  /*14b90*/  ISETP.NE.AND P0, PT, R13, 0x1, PT ;  /* 0x000000010d00780c */ /* 0x008fe20003f05270 */
[----:B------:R-:W-:Y:S01]  /*14ba0*/  IMAD R11, R32, 0x20, R25 ;  /* 0x00000020200b7824 */ /* 0x000fe200078e0219 */
[----:B------:R-:W-:Y:S01]  /*14bb0*/  ULDC.64 UR4, c[0x0][0xaf0] ;  /* 0x0002bc0000047ab9 */ /* 0x000fe20000000a00 */
[----:B------:R-:W-:-:S02]  /*14bc0*/  IMAD R29, R0, R13, RZ ;  /* 0x0000000d001d7224 */ /* 0x000fc400078e02ff */
[----:B------:R-:W-:Y:S02]  /*14bd0*/  IMAD.IADD R10, R194, 0x1, R11 ;  /* 0x00000001c20a7824 */ /* 0x000fe400078e020b */
[----:B------:R-:W-:Y:S01]  /*14be0*/  IMAD R3, R30, UR4, RZ ;  /* 0x000000041e037c24 */ /* 0x000fe2000f8e02ff */
[-C--:B--2---:R-:W-:Y:S01]  /*14bf0*/  ISETP.GE.AND P1, PT, R213, R26.reuse, PT ;  /* 0x0000001ad500720c */ /* 0x084fe20003f26270 */
[C---:B------:R-:W-:Y:S01]  /*14c00*/  IMAD.WIDE.U32 R8, R31.reuse, UR4, R8 ;  /* 0x000000041f087c25 */ /* 0x040fe2000f8e0008 */
[----:B------:R-:W-:Y:S02]  /*14c10*/  ISETP.GE.AND P2, PT, R188, R26, PT ;  /* 0x0000001abc00720c */ /* 0x000fe40003f46270 */
[----:B------:R-:W-:Y:S01]  /*14c20*/  SHF.R.S32.HI R30, RZ, 0x1f, R33 ;  /* 0x0000001fff1e7819 */ /* 0x000fe20000011421 */
[----:B------:R-:W2:Y:S01]  /*14c30*/  @P0 LDC R15, c[0x0][0xbec] ;  /* 0x0002fb00ff0f0b82 */ /* 0x000ea20000000800 */
[----:B------:R-:W-:Y:S01]  /*14c40*/  IMAD R11, R31, UR5, R3 ;  /* 0x000000051f0b7c24 */ /* 0x000fe2000f8e0203 */
[----:B------:R-:W-:Y:S01]  /*14c50*/  ULDC.64 UR4, c[0x0][0xae0] ;  /* 0x0002b80000047ab9 */ /* 0x000fe20000000a00 */
[----:B------:R-:W-:Y:S01]  /*14c60*/  IMAD.MOV.U32 R3, RZ, RZ, R10 ;  /* 0x000000ffff037224 */ /* 0x000fe200078e000a */
[----:B------:R-:W-:Y:S01]  /*14c70*/  SEL R0, RZ, 0x1, P2 ;  /* 0x00000001ff007807 */ /* 0x000fe20001000000 */
[----:B------:R-:W-:-:S02]  /*14c80*/  IMAD.IADD R9, R9, 0x1, R11 ;  /* 0x0000000109097824 */ /* 0x000fc400078e020b */
[----:B------:R-:W-:Y:S01]  /*14c90*/  IMAD.IADD R194, R25, 0x1, R194 ;  /* 0x0000000119c27824 */ /* 0x000fe200078e02c2 */
[----:B-1----:R-:W1:Y:S01]  /*14ca0*/  @P0 LDC R21, c[0x0][0xbf0] ;  /* 0x0002fc00ff150b82 */ /* 0x002e620000000800 */
[----:B------:R-:W-:-:S05]  /*14cb0*/  VIADD R31, R188, 0x1c0 ;  /* 0x000001c0bc1f7836 */ /* 0x000fca0000000000 */
[----:B------:R-:W-:Y:S02]  /*14cc0*/  ISETP.GE.AND P2, PT, R31, R26, PT ;  /* 0x0000001a1f00720c */ /* 0x000fe40003f46270 */
[----:B------:R-:W-:Y:S01]  /*14cd0*/  SHF.R.S32.HI R32, RZ, 0x1f, R31 ;  /* 0x0000001fff207819 */ /* 0x000fe2000001141f */
[----:B--2---:R-:W-:-:S05]  /*14ce0*/  @P0 IMAD.HI.U32 R4, R10, R15, RZ ;  /* 0x0000000f0a040227 */ /* 0x004fca00078e00ff */
        /* <DEDUP_REMOVED lines=11> */
[----:B------:R-:W-:Y:S01]  /*14da0*/  ISETP.GE.AND P0, PT, R211, R26, PT ;  /* 0x0000001ad300720c */ /* 0x000fe20003f06270 */
[----:B------:R-:W-:Y:S02]  /*14db0*/  IMAD.SHL.U32 R15, R10, 0x2, RZ ;  /* 0x000000020a0f7824 */ /* 0x000fe400078e00ff */
[----:B------:R-:W-:Y:S01]  /*14dc0*/  IMAD.SHL.U32 R3, R3, 0x4, RZ ;  /* 0x0000000403037824 */ /* 0x000fe200078e00ff */
[----:B------:R-:W-:Y:S01]  /*14dd0*/  SEL R4, RZ, 0xffffffff, P0 ;  /* 0xffffffffff047807 */ /* 0x000fe20000000000 */
[----:B------:R-:W-:Y:S01]  /*14de0*/  IMAD.IADD R9, R9, 0x1, R13 ;  /* 0x0000000109097824 */ /* 0x000fe200078e020d */
[----:B------:R-:W-:-:S02]  /*14df0*/  LOP3.LUT R0, R15, 0x2, R0, 0xe2, !PT ;  /* 0x000000020f007812 */ /* 0x000fc400078ee200 */
[-C--:B------:R-:W-:Y:S01]  /*14e00*/  ISETP.GE.AND P0, PT, R210, R26.reuse, PT ;  /* 0x0000001ad200720c */ /* 0x080fe20003f06270 */
[----:B------:R-:W-:Y:S01]  /*14e10*/  IMAD.SHL.U32 R10, R4, 0x8, RZ ;  /* 0x00000008040a7824 */ /* 0x000fe200078e00ff */
[----:B------:R-:W-:Y:S01]  /*14e20*/  LOP3.LUT R3, R3, 0x4, R0, 0xe2, !PT ;  /* 0x0000000403037812 */ /* 0x000fe200078ee200 */
[----:B------:R-:W-:Y:S01]  /*14e30*/  IMAD.WIDE.U32 R8, R11, UR4, R8 ;  /* 0x000000040b087c25 */ /* 0x000fe2000f8e0008 */
[----:B------:R-:W-:Y:S02]  /*14e40*/  SEL R4, RZ, 0xffffffff, P0 ;  /* 0xffffffffff047807 */ /* 0x000fe40000000000 */
[----:B------:R-:W-:Y:S02]  /*14e50*/  ISETP.GE.AND P0, PT, R209, R26, PT ;  /* 0x0000001ad100720c */ /* 0x000fe40003f06270 */
[----:B------:R-:W-:Y:S01]  /*14e60*/  SHF.R.S32.HI R0, RZ, 0x1f, R11 ;  /* 0x0000001fff007819 */ /* 0x000fe2000001140b */
[----:B------:R-:W-:Y:S01]  /*14e70*/  IMAD.SHL.U32 R4, R4, 0x10, RZ ;  /* 0x0000001004047824 */ /* 0x000fe200078e00ff */
        /* <DEDUP_REMOVED lines=13> */
[----:B------:R-:W-:Y:S02]  /*14f50*/  LOP3.LUT R27, R0, R11, RZ, 0xfc, !PT ;  /* 0x0000000b001b7212 */ /* 0x000fe400078efcff */
[----:B------:R-:W-:Y:S02]  /*14f60*/  LEA.HI.X R3, R8, UR5, R3, 0x1, P1 ;  /* 0x0000000508037c11 */ /* 0x000fe400088f0c03 */
[----:B------:R-:W-:Y:S01]  /*14f70*/  SEL R0, RZ, 0x80, P2 ;  /* 0x00000080ff007807 */ /* 0x000fe20001000000 */
[----:B------:R1:W2:Y:S03]  /*14f80*/  SHFL.IDX PT, R8, R4, RZ, 0x181f ;  /* 0x00181fff04087589 */ /* 0x0002a600000e0000 */
[----:B------:R-:W-:Y:S01]  /*14f90*/  LOP3.LUT R28, R27, R0, RZ, 0xfc, !PT ;  /* 0x000000001b1c7212 */ /* 0x000fe200078efcff */
[----:B------:R1:W3:Y:S01]  /*14fa0*/  SHFL.IDX PT, R9, R3, RZ, 0x181f ;  /* 0x00181fff03097589 */ /* 0x0002e200000e0000 */
[----:B------:R-:W-:Y:S05]  /*14fb0*/  @P0 BRA `(.L_x_5002) ;  /* 0x00000000007c0947 */ /* 0x000fea0003800000 */
[-C--:B------:R-:W-:Y:S02]  /*14fc0*/  ISETP.GE.AND P2, PT, R213, R26.reuse, PT ;  /* 0x0000001ad500720c */ /* 0x080fe40003f46270 */
[-C--:B------:R-:W-:Y:S02]  /*14fd0*/  ISETP.GE.AND P1, PT, R188, R26.reuse, PT ;  /* 0x0000001abc00720c */ /* 0x080fe40003f26270 */
[-C--:B------:R-:W-:Y:S02]  /*14fe0*/  ISETP.GE.AND P5, PT, R212, R26.reuse, PT ;  /* 0x0000001ad400720c */ /* 0x080fe40003fa6270 */
[----:B------:R-:W-:-:S07]  /*14ff0*/  ISETP.GE.AND P3, PT, R211, R26, PT ;  /* 0x0000001ad300720c */ /* 0x000fce0003f66270 */
[CC--:B--2---:R-:W-:Y:S02]  /*15000*/  @!P2 LEA R12, P0, R213.reuse, R8.reuse, 0x1 ;  /* 0x00000008d50ca211 */ /* 0x0c4fe400078008ff */
[----:B---3--:R-:W-:Y:S02]  /*15010*/  @!P1 IMAD.WIDE R10, R188, 0x2, R8 ;  /* 0x00000002bc0a9825 */ /* 0x008fe400078e0208 */
        /* <DEDUP_REMOVED lines=12> */
[----:B--2---:R-:W-:-:S02]  /*150e0*/  @!P1 LEA R12, P6, R209, R8, 0x1 ;  /* 0x00000008d10c9211 */ /* 0x004fc400078c08ff */
        /* <DEDUP_REMOVED lines=12> */
.L_x_5002:
[----:B------:R-:W-:Y:S05]  /*151b0*/  BSYNC B1 ;  /* 0x0000000000017941 */ /* 0x000fea0003800000 */
.L_x_5001:
[----:B------:R-:W-:Y:S01]  /*151c0*/  VIADD R0, R194, 0x20 ;  /* 0x00000020c2007836 */ /* 0x000fe20000000000 */
[----:B---34-:R3:W4:Y:S04]  /*151d0*/  SHFL.IDX PT, R9, R3, 0x1, 0x181f ;  /* 0x00381f0003097f89 */ /* 0x01872800000e0000 */
[----:B------:R-:W-:Y:S01]  /*151e0*/  ISETP.GE.AND P0, PT, R0, R29, PT ;  /* 0x0000001d0000720c */ /* 0x000fe20003f06270 */
[----:B--2---:R3:W2:-:S12]  /*151f0*/  SHFL.IDX PT, R8, R4, 0x1, 0x181f ;  /* 0x00381f0004087f89 */ /* 0x00469800000e0000 */
[----:B---3--:R-:W-:Y:S05]  /*15200*/  @P0 BRA `(.L_x_4995) ;  /* 0x00000000007c0947 */ /* 0x008fea0003800000 */
[-C--:B------:R-:W-:Y:S02]  /*15210*/  ISETP.GE.AND P5, PT, R213, R26.reuse, PT ;  /* 0x0000001ad500720c */ /* 0x080fe40003fa6270 */
[-C--:B------:R-:W-:Y:S02]  /*15220*/  ISETP.GE.AND P4, PT, R188, R26.reuse, PT ;  /* 0x0000001abc00720c */ /* 0x080fe40003f86270 */
[-C--:B------:R-:W-:Y:S02]  /*15230*/  ISETP.GE.AND P0, PT, R212, R26.reuse, PT ;  /* 0x0000001ad400720c */ /* 0x080fe40003f06270 */
[----:B------:R-:W-:Y:S02]  /*15240*/  ISETP.GE.AND P1, PT, R211, R26, PT ;  /* 0x0000001ad300720c */ /* 0x000fe40003f26270 */
[----:B------:R-:W-:-:S05]  /*15250*/  LOP3.LUT P2, RZ, R27, 0x40, RZ, 0xc0, !PT ;  /* 0x000000401bff7812 */ /* 0x000fca000784c0ff */
[C---:B--2---:R-:W-:Y:S02]  /*15260*/  @!P5 LEA R12, P3, R213.reuse, R8, 0x1 ;  /* 0x00000008d50cd211 */ /* 0x044fe400078608ff */
[----:B----4-:R-:W-:Y:S02]  /*15270*/  @!P4 IMAD.WIDE R10, R188, 0x2, R8 ;  /* 0x00000002bc0ac825 */ /* 0x010fe400078e0208 */
[----:B------:R-:W-:Y:S02]  /*15280*/  @!P5 LEA.HI.X R13, R213, R9, R38, 0x1, P3 ;  /* 0x00000009d50dd211 */ /* 0x000fe400018f0c26 */
[----:B------:R-:W-:Y:S01]  /*15290*/  ISETP.GE.AND P3, PT, R210, R26, PT ;  /* 0x0000001ad200720c */ /* 0x000fe20003f66270 */
        /* <DEDUP_REMOVED lines=9> */
[CC--:B--2---:R-:W-:Y:S02]  /*15330*/  @!P3 LEA R10, P6, R210.reuse, R8.reuse, 0x1 ;  /* 0x00000008d20ab211 */ /* 0x0c4fe400078c08ff */
[CC--:B------:R-:W-:Y:S01]  /*15340*/  @P2 LEA R24, P0, R33.reuse, R8.reuse, 0x1 ;  /* 0x0000000821182211 */ /* 0x0c0fe200078008ff */
        /* <DEDUP_REMOVED lines=11> */
.L_x_4995:
[----:B------:R-:W-:Y:S05]  /*15400*/  BSYNC B0 ;  /* 0x0000000000007941 */ /* 0x000fea0003800000 */
.L_x_4988:
[----:B------:R-:W-:Y:S02]  /*15410*/  ULDC UR4, c[0x0][0xc3c] ;  /* 0x00030f0000047ab9 */ /* 0x000fe40000000800 */
[----:B------:R-:W-:-:S13]  /*15420*/  ISETP.GE.AND P0, PT, R7, UR4, PT ;  /* 0x0000000407007c0c */ /* 0x000fda000bf06270 */
[----:B------:R-:W-:Y:S05]  /*15430*/  @!P0 BRA `(.L_x_5003) ;  /* 0xfffffec000688947 */ /* 0x000fea000383ffff */
[----:B------:R-:W-:Y:S05]  /*15440*/  BRA `(.L_x_4856) ;  /* 0x0000009800bc7947 */ /* 0x000fea0003800000 */
.L_x_4854:
        /* <DEDUP_REMOVED lines=18> */
.L_x_5004:
        /* <DEDUP_REMOVED lines=43> */
.L_x_5008:
        /* <DEDUP_REMOVED lines=39> */
.L_x_5006:
        /* <DEDUP_REMOVED lines=12> */
.L_x_5009:
        /* <DEDUP_REMOVED lines=63> */
.L_x_5010:
        /* <DEDUP_REMOVED lines=61> */
.L_x_5011:
[----:B01----:R-:W-:-:S05]  /*16310*/  LOP3.LUT R3, RZ, R2, RZ, 0x33, !PT ;  /* 0x00000002ff037212 */ /* 0x003fca00078e33ff */
[----:B------:R-:W-:-:S05]  /*16320*/  IMAD.IADD R2, R4, 0x1, R3 ;  /* 0x0000000104027824 */ /* 0x000fca00078e0203 */
[----:B------:R1:W-:Y:S01]  /*16330*/  STL [R1+0x4], R2 ;  /* 0x0000040201007387 */ /* 0x0003e20000100800 */
[----:B------:R-:W-:Y:S05]  /*16340*/  BRA `(.L_x_5012) ;  /* 0x0000000000107947 */ /* 0x000fea0003800000 */
.L_x_5007:
[----:B------:R-:W-:Y:S01]  /*16350*/  IMAD.U32 R2, RZ, RZ, UR6 ;  /* 0x00000006ff027e24 */ /* 0x000fe2000f8e00ff */
[----:B------:R0:W-:Y:S04]  /*16360*/  STL [R1+0x4], RZ ;  /* 0x000004ff01007387 */ /* 0x0001e80000100800 */
[----:B------:R0:W-:Y:S04]  /*16370*/  STL [R1+0x8], RZ ;  /* 0x000008ff01007387 */ /* 0x0001e80000100800 */
[----:B------:R0:W-:Y:S02]  /*16380*/  STL [R1], R2 ;  /* 0x0000000201007387 */ /* 0x0001e40000100800 */
.L_x_5012:
        /* <DEDUP_REMOVED lines=10> */
.L_x_5005:
        /* <DEDUP_REMOVED lines=13> */
[----:B------:R-:W-:Y:S01]  /*16500*/  ULDC.64 UR40, c[0x0][0x198] ;  /* 0x0000660000287ab9 */ /* 0x000fe20000000a00 */
[----:B------:R-:W-:Y:S01]  /*16510*/  LOP3.LUT R3, R0, 0x1f8, RZ, 0xc0, !PT ;  /* 0x000001f800037812 */ /* 0x000fe200078ec0ff */
[----:B01----:R-:W-:Y:S01]  /*16520*/  IMAD.SHL.U32 R2, R4, 0x8, RZ ;  /* 0x0000000804027824 */ /* 0x003fe200078e00ff */
[----:B------:R-:W-:Y:S01]  /*16530*/  ULDC UR37, c[0x0][0xc] ;  /* 0x0000030000257ab9 */ /* 0x000fe20000000800 */
        /* <DEDUP_REMOVED lines=12> */
[----:B------:R0:W-:Y:S04]  /*16600*/  STL [R1+0x14], RZ ;  /* 0x000014ff01007387 */ /* 0x0001e80000100800 */
[----:B------:R0:W-:Y:S04]  /*16610*/  STL [R1+0x10], RZ ;  /* 0x000010ff01007387 */ /* 0x0001e80000100800 */
[----:B------:R0:W-:Y:S02]  /*16620*/  STL [R1+0x18], R0 ;  /* 0x0000180001007387 */ /* 0x0001e40000100800 */
.L_x_5181:
[----:B0-2---:R-:W2:Y:S01]  /*16630*/  LDL R0, [R1+0xc] ;  /* 0x00000c0001007983 */ /* 0x005ea20000100800 */
[----:B-1----:R-:W2:Y:S01]  /*16640*/  LDC.64 R2, c[0x0][0xc88] ;  /* 0x00032200ff027b82 */ /* 0x002ea20000000a00 */
        /* <DEDUP_REMOVED lines=30> */
[----:B------:R-:W-:Y:S02]  /*16830*/  IADD3.X R3, R15, UR5, RZ, P4, !PT ;  /* 0x000000050f037c10 */ /* 0x000fe4000a7fe4ff */
        /* <DEDUP_REMOVED lines=9> */
[----:B------:R0:W5:Y:S04]  /*168d0*/  @P0 LDG.E R12, desc[UR42][R6.64] ;  /* 0x0000002a060c0981 */ /* 0x000168000c1e1900 */
[----:B------:R0:W5:Y:S04]  /*168e0*/  @P1 LDG.E R0, desc[UR42][R4.64] ;  /* 0x0000002a04001981 */ /* 0x000168000c1e1900 */
[----:B--2---:R1:W-:Y:S02]  /*168f0*/  STL [R1+0x40], R9 ;  /* 0x0000400901007387 */ /* 0x0043e40000100800 */
[----:B-1----:R-:W-:Y:S01]  /*16900*/  IMAD.U32 R9, RZ, RZ, UR4 ;  /* 0x00000004ff097e24 */ /* 0x002fe2000f8e00ff */
        /* <DEDUP_REMOVED lines=12> */
[----:B-1----:R-:W-:Y:S01]  /*169d0*/  IMAD.U32 R9, RZ, RZ, UR4 ;  /* 0x00000004ff097e24 */ /* 0x002fe2000f8e00ff */
[----:B0-----:R-:W-:Y:S06]  /*169e0*/  @P3 BRA `(.L_x_5014) ;  /* 0x0000000000143947 */ /* 0x001fec0003800000 */
[----:B------:R-:W-:Y:S05]  /*169f0*/  @!P2 BRA `(.L_x_5014) ;  /* 0x000000000010a947 */ /* 0x000fea0003800000 */
[----:B------:R-:W2:Y:S04]  /*16a00*/  LDG.E R10, desc[UR42][R2.64] ;  /* 0x0000002a020a7981 */ /* 0x000ea8000c1e1900 */
[----:B------:R-:W2:Y:S02]  /*16a10*/  LDG.E R2, desc[UR42][R2.64+0x4] ;  /* 0x0000042a02027981 */ /* 0x000ea4000c1e1900 */
[----:B--2--5:R-:W-:-:S05]  /*16a20*/  IMAD.IADD R14, R2, 0x1, -R10 ;  /* 0x00000001020e7824 */ /* 0x024fca00078e0a0a */
[----:B------:R0:W-:Y:S02]  /*16a30*/  STL [R1+0x44], R14 ;  /* 0x0000440e01007387 */ /* 0x0001e40000100800 */
.L_x_5014:
[----:B------:R-:W2:Y:S01]  /*16a40*/  LDL.LU R3, [R1+0x8] ;  /* 0x0000080001037983 */ /* 0x000ea20000300800 */
[----:B------:R-:W-:Y:S02]  /*16a50*/  ULDC.64 UR4, c[0x0][0xa20] ;  /* 0x0002880000047ab9 */ /* 0x000fe40000000a00 */
[----:B------:R-:W-:Y:S01]  /*16a60*/  ISETP.NE.U32.AND P2, PT, RZ, UR4, PT ;  /* 0x00000004ff007c0c */ /* 0x000fe2000bf45070 */
[----:B------:R1:W-:Y:S03]  /*16a70*/  STL [R1+0x8], R13 ;  /* 0x0000080d01007387 */ /* 0x0003e60000100800 */
[----:B------:R-:W-:Y:S02]  /*16a80*/  ISETP.NE.AND.EX P2, PT, RZ, UR5, PT, P2 ;  /* 0x00000005ff007c0c */ /* 0x000fe4000bf45320 */
[C---:B--2---:R-:W-:Y:S02]  /*16a90*/  LOP3.LUT R10, R3.reuse, 0xff000000, RZ, 0xc0, !PT ;  /* 0xff000000030a7812 */ /* 0x044fe400078ec0ff */
[----:B------:R-:W-:-:S02]  /*16aa0*/  LOP3.LUT R2, R3, 0xff0000, RZ, 0xc0, !PT ;  /* 0x00ff000003027812 */ /* 0x000fc400078ec0ff */
        /* <DEDUP_REMOVED lines=10> */
.L_x_5015:
[----:B------:R-:W-:Y:S05]  /*16b50*/  @!P0 BRA `(.L_x_5016) ;  /* 0x00000000000c8947 */ /* 0x000fea0003800000 */
[----:B------:R-:W2:Y:S04]  /*16b60*/  LDG.E R9, desc[UR42][R6.64] ;  /* 0x0000002a06097981 */ /* 0x000ea8000c1e1900 */
[----:B------:R-:W2:Y:S02]  /*16b70*/  LDG.E R6, desc[UR42][R6.64+0x4] ;  /* 0x0000042a06067981 */ /* 0x000ea4000c1e1900 */
[----:B--2---:R-:W-:-:S07]  /*16b80*/  IMAD.IADD R9, R6, 0x1, -R9 ;  /* 0x0000000106097824 */ /* 0x004fce00078e0a09 */
.L_x_5016:
[----:B------:R-:W3:Y:S01]  /*16b90*/  LDL R7, [R1+0x4] ;  /* 0x0000040001077983 */ /* 0x000ee20000100800 */
[----:B--2---:R-:W2:Y:S03]  /*16ba0*/  LDC R3, c[0x0][0x448] ;  /* 0x00011200ff037b82 */ /* 0x004ea60000000800 */
[----:B-1----:R-:W4:Y:S04]  /*16bb0*/  @P1 LDG.E R2, desc[UR42][R4.64] ;  /* 0x0000002a04021981 */ /* 0x002f28000c1e1900 */
[----:B------:R1:W4:Y:S01]  /*16bc0*/  @P1 LDG.E R4, desc[UR42][R4.64+0x4] ;  /* 0x0000042a04041981 */ /* 0x000322000c1e1900 */
[----:B------:R-:W-:Y:S01]  /*16bd0*/  LOP3.LUT R12, R10, 0xff, RZ, 0xc0, !PT ;  /* 0x000000ff0a0c7812 */ /* 0x000fe200078ec0ff */
[----:B------:R-:W-:Y:S01]  /*16be0*/  BSSY B0, `(.L_x_5017) ;  /* 0x0000037000007945 */ /* 0x000fe20003800000 */
[----:B------:R-:W-:-:S03]  /*16bf0*/  SHF.R.U32.HI R10, RZ, 0x10, R10 ;  /* 0x00000010ff0a7819 */ /* 0x000fc6000001160a */
[----:B------:R0:W-:Y:S01]  /*16c00*/  STL [R1+0x58], R12 ;  /* 0x0000580c01007387 */ /* 0x0001e20000100800 */
[----:B--2---:R-:W-:-:S13]  /*16c10*/  ISETP.NE.AND P0, PT, R3, 0x1, PT ;  /* 0x000000010300780c */ /* 0x004fda0003f05270 */
[----:B-1----:R-:W1:Y:S08]  /*16c20*/  @P0 LDC R5, c[0x0][0x44c] ;  /* 0x00011300ff050b82 */ /* 0x002e700000000800 */
[----:B------:R-:W2:Y:S01]  /*16c30*/  @P0 LDC R6, c[0x0][0x450] ;  /* 0x00011400ff060b82 */ /* 0x000ea20000000800 */
[----:B---3--:R-:W-:Y:S02]  /*16c40*/  IMAD.SHL.U32 R3, R7, 0x40, RZ ;  /* 0x0000004007037824 */ /* 0x008fe400078e00ff */
[----:B-----5:R-:W-:-:S02]  /*16c50*/  IMAD.IADD R7, R9, 0x1, -R8 ;  /* 0x0000000109077824 */ /* 0x020fc400078e0a08 */
[----:B------:R-:W-:Y:S02]  /*16c60*/  VIADD R3, R3, 0x3f ;  /* 0x0000003f03037836 */ /* 0x000fe40000000000 */
[----:B----4-:R-:W-:Y:S02]  /*16c70*/  @P1 IMAD.IADD R11, R4, 0x1, -R2 ;  /* 0x00000001040b1824 */ /* 0x010fe400078e0a02 */
[----:B-1----:R-:W-:-:S05]  /*16c80*/  @P0 IMAD.HI.U32 R2, R3, R5, RZ ;  /* 0x0000000503020227 */ /* 0x002fca00078e00ff */
[----:B--2---:R-:W-:Y:S01]  /*16c90*/  @P0 SHF.R.U32.HI R3, RZ, R6, R2 ;  /* 0x00000006ff030219 */ /* 0x004fe20000011602 */
[----:B------:R-:W-:-:S04]  /*16ca0*/  IMAD.IADD R2, R7, 0x1, R11 ;  /* 0x0000000107027824 */ /* 0x000fc800078e020b */
[C---:B------:R-:W-:Y:S01]  /*16cb0*/  VIADD R4, R2.reuse, 0x3f ;  /* 0x0000003f02047836 */ /* 0x040fe20000000000 */
[----:B------:R-:W-:-:S05]  /*16cc0*/  IADD3 R21, R2, 0x40, -R14 ;  /* 0x0000004002157810 */ /* 0x000fca0007ffe80e */
[----:B------:R-:W-:Y:S01]  /*16cd0*/  IMAD.IADD R2, R21, 0x1, R3 ;  /* 0x0000000115027824 */ /* 0x000fe200078e0203 */
[----:B------:R-:W-:-:S04]  /*16ce0*/  SHF.R.S32.HI R3, RZ, 0x1f, R4 ;  /* 0x0000001fff037819 */ /* 0x000fc80000011404 */
[----:B------:R-:W-:Y:S02]  /*16cf0*/  SHF.R.S32.HI R6, RZ, 0x1f, R2 ;  /* 0x0000001fff067819 */ /* 0x000fe40000011402 */
[----:B------:R-:W-:Y:S01]  /*16d00*/  LEA.HI R3, R3, R4, RZ, 0x6 ;  /* 0x0000000403037211 */ /* 0x000fe200078f30ff */
[----:B------:R-:W-:Y:S01]  /*16d10*/  IMAD.MOV.U32 R4, RZ, RZ, RZ ;  /* 0x000000ffff047224 */ /* 0x000fe200078e00ff */
[----:B------:R-:W-:Y:S02]  /*16d20*/  LEA.HI R6, R6, R2, RZ, 0x6 ;  /* 0x0000000206067211 */ /* 0x000fe400078f30ff */
[----:B------:R-:W-:Y:S02]  /*16d30*/  SHF.R.S32.HI R20, RZ, 0x6, R3 ;  /* 0x00000006ff147819 */ /* 0x000fe40000011403 */
[----:B------:R-:W-:-:S04]  /*16d40*/  SHF.R.S32.HI R6, RZ, 0x6, R6 ;  /* 0x00000006ff067819 */ /* 0x000fc80000011406 */
[----:B------:R-:W-:-:S04]  /*16d50*/  VIMNMX R6, R20, R6, PT ;  /* 0x0000000614067248 */ /* 0x000fc80003fe0100 */
[----:B------:R-:W-:-:S13]  /*16d60*/  ISETP.GE.AND P0, PT, R6, 0x1, PT ;  /* 0x000000010600780c */ /* 0x000fda0003f06270 */
[----:B0-----:R-:W-:Y:S05]  /*16d70*/  @!P0 BRA `(.L_x_5018) ;  /* 0x0000000000748947 */ /* 0x001fea0003800000 */
        /* <DEDUP_REMOVED lines=29> */
.L_x_5018:
[----:B------:R-:W-:Y:S05]  /*16f50*/  BSYNC B0 ;  /* 0x0000000000007941 */ /* 0x000fea0003800000 */
.L_x_5017:
        /* <DEDUP_REMOVED lines=23> */
[----:B------:R0:W1:Y:S02]  /*170d0*/  SHFL.IDX PT, R14, R4, RZ, 0x1f ;  /* 0x00001fff040e7589 */ /* 0x00006400000e0000 */
.L_x_5225:
[----:B-1----:R-:W-:Y:S02]  /*170e0*/  ISETP.NE.AND P0, PT, R14, RZ, PT ;  /* 0x000000ff0e00720c */ /* 0x002fe40003f05270 */
[----:B------:R-:W-:-:S11]  /*170f0*/  PLOP3.LUT P6, PT, PT, PT, PT, 0x8, 0x0 ;  /* 0x000000000000781c */ /* 0x000fd60003fce170 */
[----:B------:R-:W-:Y:S05]  /*17100*/  @P0 BRA `(.L_x_5022) ;  /* 0x00000000000c0947 */ /* 0x000fea0003800000 */
[----:B------:R-:W-:-:S03]  /*17110*/  UMOV UR4, 0xffffffff ;  /* 0xffffffff00047882 */ /* 0x000fc60000000000 */
[----:B------:R-:W-:Y:S05]  /*17120*/  BRA.DIV UR4, `(.L_x_5023) ;  /* 0x0000008a04ac7947 */ /* 0x000fea000b800000 */
[----:B------:R-:W-:-:S13]  /*17130*/  ELECT P6, URZ, PT ;  /* 0x00000000003f782f */ /* 0x000fda00038c0000 */
.L_x_5022:
        /* <DEDUP_REMOVED lines=9> */
.L_x_5228:
[----:B------:R-:W-:Y:S05]  /*171d0*/  BSYNC B1 ;  /* 0x0000000000017941 */ /* 0x000fea0003800000 */
.L_x_5024:
        /* <DEDUP_REMOVED lines=12> */
.L_x_5229:
[----:B------:R-:W-:Y:S05]  /*172a0*/  BSYNC B2 ;  /* 0x0000000000027941 */ /* 0x000fea0003800000 */
.L_x_5028:
        /* <DEDUP_REMOVED lines=9> */
.L_x_5031:
[----:B------:R-:W-:Y:S05]  /*17340*/  BSYNC B2 ;  /* 0x0000000000027941 */ /* 0x000fea0003800000 */
.L_x_5030:
        /* <DEDUP_REMOVED lines=13> */
.L_x_5032:
        /* <DEDUP_REMOVED lines=13> */
.L_x_5230:
[----:B------:R-:W-:Y:S05]  /*174f0*/  BSYNC B2 ;  /* 0x0000000000027941 */ /* 0x000fea0003800000 */
.L_x_5033:
        /* <DEDUP_REMOVED lines=11> */
.L_x_5036:
[----:B------:R-:W-:Y:S05]  /*175b0*/  BSYNC B2 ;  /* 0x0000000000027941 */ /* 0x000fea0003800000 */
.L_x_5035:
        /* <DEDUP_REMOVED lines=10> */
.L_x_5037:
        /* <DEDUP_REMOVED lines=15> */
.L_x_5038:
        /* <DEDUP_REMOVED lines=15> */
.L_x_5039:
        /* <DEDUP_REMOVED lines=15> */
.L_x_5040:
        /* <DEDUP_REMOVED lines=15> */
.L_x_5041:
        /* <DEDUP_REMOVED lines=15> */
.L_x_5042:
        /* <DEDUP_REMOVED lines=15> */
.L_x_5043:
        /* <DEDUP_REMOVED lines=15> */
.L_x_5044:
        /* <DEDUP_REMOVED lines=10> */
.L_x_5027:
[----:B------:R-:W-:Y:S05]  /*17d90*/  BSYNC B1 ;  /* 0x0000000000017941 */ /* 0x000fea0003800000 */
.L_x_5026:
        /* <DEDUP_REMOVED lines=13> */
.L_x_5064:
        /* <DEDUP_REMOVED lines=13> */
.L_x_5231:
[----:B------:R-:W-:Y:S05]  /*17f40*/  BSYNC B2 ;  /* 0x0000000000027941 */ /* 0x000fea0003800000 */
.L_x_5047:
        /* <DEDUP_REMOVED lines=9> */
.L_x_5050:
[----:B------:R-:W-:Y:S05]  /*17fe0*/  BSYNC B2 ;  /* 0x0000000000027941 */ /* 0x000fea0003800000 */
.L_x_5049:
        /* <DEDUP_REMOVED lines=12> */
.L_x_5051:
        /* <DEDUP_REMOVED lines=13> */
.L_x_5232:
[----:B------:R-:W-:Y:S05]  /*18180*/  BSYNC B2 ;  /* 0x0000000000027941 */ /* 0x000fea0003800000 */
.L_x_5052:
        /* <DEDUP_REMOVED lines=11> */
.L_x_5055:
[----:B------:R-:W-:Y:S05]  /*18240*/  BSYNC B2 ;  /* 0x0000000000027941 */ /* 0x000fea0003800000 */
.L_x_5054:
        /* <DEDUP_REMOVED lines=10> */
.L_x_5056:
        /* <DEDUP_REMOVED lines=15> */
.L_x_5057:
        /* <DEDUP_REMOVED lines=15> */
.L_x_5058:
        /* <DEDUP_REMOVED lines=15> */
.L_x_5059:
        /* <DEDUP_REMOVED lines=15> */
.L_x_5060:
        /* <DEDUP_REMOVED lines=15> */
.L_x_5061:
        /* <DEDUP_REMOVED lines=15> */
.L_x_5062:
        /* <DEDUP_REMOVED lines=15> */
.L_x_5063:
        /* <DEDUP_REMOVED lines=10> */
.L_x_5046:
[----:B------:R-:W-:Y:S05]  /*18a20*/  BSYNC B1 ;  /* 0x0000000000017941 */ /* 0x000fea0003800000 */
.L_x_5045:
        /* <DEDUP_REMOVED lines=12> */
.L_x_5020:
[----:B------:R-:W-:Y:S05]  /*18af0*/  BSYNC B0 ;  /* 0x0000000000007941 */ /* 0x000fea0003800000 */
.L_x_5019:
[----:B01----:R-:W2:Y:S01]  /*18b00*/  LDL R5, [R1+0x4] ;  /* 0x0000040001057983 */ /* 0x003ea20000100800 */
[----:B------:R-:W0:Y:S01]  /*18b10*/  LDC R0, c[0x0][0x448] ;  /* 0x00011200ff007b82 */ /* 0x000e220000000800 */
[----:B------:R-:W-:Y:S01]  /*18b20*/  ISETP.NE.AND P2, PT, R10, RZ, PT ;  /* 0x000000ff0a00720c */ /* 0x000fe20003f45270 */
[----:B------:R-:W-:Y:S05]  /*18b30*/  @!P0 WARPSYNC.ALL ;  /* 0x0000000000008948 */ /* 0x000fea0003800000 */
[----:B------:R-:W-:Y:S07]  /*18b40*/  BSSY B0, `(.L_x_5065) ;  /* 0x000002d000007945 */ /* 0x000fee0003800000 */
[----:B------:R-:W1:Y:S08]  /*18b50*/  @!P2 LDC R10, c[0x0][0x9f0] ;  /* 0x00027c00ff0aab82 */ /* 0x000e700000000800 */
[----:B------:R-:W-:Y:S01]  /*18b60*/  @!P0 BAR.SYNC.DEFER_BLOCKING 0xc, 0x180 ;  /* 0x0306000000008b1d */ /* 0x000fe20000010000 */
[----:B0-----:R-:W-:-:S13]  /*18b70*/  ISETP.NE.AND P1, PT, R0, 0x1, PT ;  /* 0x000000010000780c */ /* 0x001fda0003f25270 */
[----:B------:R-:W0:Y:S08]  /*18b80*/  @P1 LDC R2, c[0x0][0x44c] ;  /* 0x00011300ff021b82 */ /* 0x000e300000000800 */
[----:B------:R-:W3:Y:S01]  /*18b90*/  @P1 LDC R3, c[0x0][0x450] ;  /* 0x00011400ff031b82 */ /* 0x000ee20000000800 */
[----:B--2---:R-:W-:-:S05]  /*18ba0*/  LEA R0, R5, 0x3f, 0x6 ;  /* 0x0000003f05007811 */ /* 0x004fca00078e30ff */
[----:B0-----:R-:W-:-:S05]  /*18bb0*/  @P1 IMAD.HI.U32 R2, R0, R2, RZ ;  /* 0x0000000200021227 */ /* 0x001fca00078e00ff */
[----:B---3--:R-:W-:-:S05]  /*18bc0*/  @P1 SHF.R.U32.HI R0, RZ, R3, R2 ;  /* 0x00000003ff001219 */ /* 0x008fca0000011602 */
[----:B------:R-:W-:-:S05]  /*18bd0*/  IMAD.IADD R0, R21, 0x1, R0 ;  /* 0x0000000115007824 */ /* 0x000fca00078e0200 */
[----:B------:R-:W-:-:S04]  /*18be0*/  SHF.R.S32.HI R2, RZ, 0x1f, R0 ;  /* 0x0000001fff027819 */ /* 0x000fc80000011400 */
[----:B------:R-:W-:-:S04]  /*18bf0*/  LEA.HI R0, R2, R0, RZ, 0x6 ;  /* 0x0000000002007211 */ /* 0x000fc800078f30ff */
[----:B------:R-:W-:-:S04]  /*18c00*/  SHF.R.S32.HI R0, RZ, 0x6, R0 ;  /* 0x00000006ff007819 */ /* 0x000fc80000011400 */
[----:B------:R-:W-:-:S04]  /*18c10*/  VIMNMX R7, R20, R0, PT ;  /* 0x0000000014077248 */ /* 0x000fc80003fe0100 */
[----:B------:R-:W-:Y:S01]  /*18c20*/  ISETP.GE.AND P1, PT, R7, 0x1, PT ;  /* 0x000000010700780c */ /* 0x000fe20003f26270 */
[----:B------:R0:W-:Y:S04]  /*18c30*/  STL [R1+0x38], R7 ;  /* 0x0000380701007387 */ /* 0x0001e80000100800 */
[----:B------:R0:W-:Y:S08]  /*18c40*/  STL [R1+0x3c], RZ ;  /* 0x00003cff01007387 */ /* 0x0001f00000100800 */
[----:B01----:R-:W-:Y:S05]  /*18c50*/  @!P1 BRA `(.L_x_5066) ;  /* 0x00000000006c9947 */ /* 0x003fea0003800000 */
        /* <DEDUP_REMOVED lines=27> */
.L_x_5066:
[----:B------:R-:W-:Y:S05]  /*18e10*/  BSYNC B0 ;  /* 0x0000000000007941 */ /* 0x000fea0003800000 */
.L_x_5065:
[----:B------:R-:W2:Y:S04]  /*18e20*/  LDL R0, [R1+0x3c] ;  /* 0x00003c0001007983 */ /* 0x000ea80000100800 */
[----:B0-----:R-:W2:Y:S01]  /*18e30*/  LDL R2, [R1+0x58] ;  /* 0x0000580001027983 */ /* 0x001ea20000100800 */
[----:B------:R-:W-:Y:S01]  /*18e40*/  BSSY B7, `(.L_x_5067) ;  /* 0x00004b7000077945 */ /* 0x000fe20003800000 */
[----:B--2---:R-:W-:-:S05]  /*18e50*/  IMAD R2, R2, R0, RZ ;  /* 0x0000000002027224 */ /* 0x004fca00078e02ff */
[----:B------:R-:W-:Y:S01]  /*18e60*/  VIADDMNMX R0, R2, R0, R7, PT ;  /* 0x0000000002007246 */ /* 0x000fe20003800107 */
[----:B------:R0:W-:Y:S03]  /*18e70*/  STL [R1+0x28], R2 ;  /* 0x0000280201007387 */ /* 0x0001e60000100800 */
[----:B------:R-:W-:Y:S01]  /*18e80*/  ISETP.GT.AND P0, PT, R0, R2, PT ;  /* 0x000000020000720c */ /* 0x000fe20003f04270 */
[----:B------:R0:W-:-:S12]  /*18e90*/  STL [R1+0x34], R0 ;  /* 0x0000340001007387 */ /* 0x0001d80000100800 */
[----:B0-----:R-:W-:Y:S05]  /*18ea0*/  @P0 BRA `(.L_x_5068) ;  /* 0x0000000000480947 */ /* 0x001fea0003800000 */
[----:B------:R-:W0:Y:S02]  /*18eb0*/  S2R R0, SR_TID.X ;  /* 0x0000000000007919 */ /* 0x000e240000002100 */
[----:B0-----:R-:W-:-:S04]  /*18ec0*/  LOP3.LUT R0, R0, 0x7f, RZ, 0xc0, !PT ;  /* 0x0000007f00007812 */ /* 0x001fc800078ec0ff */
[----:B------:R-:W-:-:S13]  /*18ed0*/  ISETP.NE.AND P0, PT, R0, RZ, PT ;  /* 0x000000ff0000720c */ /* 0x000fda0003f05270 */
[----:B------:R-:W-:Y:S05]  /*18ee0*/  @P0 BRA `(.L_x_5069) ;  /* 0x0000004800b00947 */ /* 0x000fea0003800000 */
[----:B------:R-:W0:Y:S01]  /*18ef0*/  S2R R5, SR_LANEID ;  /* 0x0000000000057919 */ /* 0x000e220000000000 */
[----:B------:R-:W-:Y:S01]  /*18f00*/  VOTEU.ANY UR4, UPT, PT ;  /* 0x0000000000047886 */ /* 0x000fe200038e0100 */
[----:B------:R-:W1:Y:S01]  /*18f10*/  LDC.64 R2, c[0x0][0xc60] ;  /* 0x00031800ff027b82 */ /* 0x000e620000000a00 */
[----:B------:R-:W0:Y:S02]  /*18f20*/  FLO.U32 R0, UR4 ;  /* 0x0000000400007d00 */ /* 0x000e2400080e0000 */
[----:B0-----:R-:W-:-:S06]  /*18f30*/  ISETP.EQ.U32.AND P0, PT, R0, R5, PT ;  /* 0x000000050000720c */ /* 0x001fcc0003f02070 */
[----:B------:R-:W1:Y:S07]  /*18f40*/  POPC R5, UR4 ;  /* 0x0000000400057d09 */ /* 0x000e6e0008000000 */
[----:B-1----:R-:W2:Y:S01]  /*18f50*/  @P0 ATOMG.E.ADD.STRONG.GPU PT, R3, desc[UR42][R2.64], R5 ;  /* 0x00000005020309a8 */ /* 0x002ea200081ee1ea */
[----:B------:R-:W0:Y:S02]  /*18f60*/  S2R R4, SR_LTMASK ;  /* 0x0000000000047919 */ /* 0x000e240000003900 */
[----:B0-----:R-:W-:-:S04]  /*18f70*/  LOP3.LUT R4, R4, UR4, RZ, 0xc0, !PT ;  /* 0x0000000404047c12 */ /* 0x001fc8000f8ec0ff */
[----:B------:R-:W0:Y:S01]  /*18f80*/  POPC R7, R4 ;  /* 0x0000000400077309 */ /* 0x000e220000000000 */
[----:B--2---:R-:W0:Y:S02]  /*18f90*/  SHFL.IDX PT, R0, R3, R0, 0x1f ;  /* 0x00001f0003007589 */ /* 0x004e2400000e0000 */
[----:B0-----:R-:W-:-:S05]  /*18fa0*/  IADD3 R0, R0, UR37, R7 ;  /* 0x0000002500007c10 */ /* 0x001fca000fffe007 */
[----:B------:R4:W-:Y:S01]  /*18fb0*/  STL [R1], R0 ;  /* 0x0000000001007387 */ /* 0x0009e20000100800 */
[----:B------:R-:W-:Y:S05]  /*18fc0*/  BRA `(.L_x_5069) ;  /* 0x0000004800787947 */ /* 0x000fea0003800000 */
.L_x_5068:
        /* <DEDUP_REMOVED lines=20> */
.L_x_5071:
[----:B------:R-:W-:Y:S05]  /*19110*/  BSYNC B6 ;  /* 0x0000000000067941 */ /* 0x000fea0003800000 */
.L_x_5070:
        /* <DEDUP_REMOVED lines=20> */
.L_x_5074:
        /* <DEDUP_REMOVED lines=16> */
.L_x_5073:
[----:B------:R-:W-:Y:S05]  /*19360*/  BSYNC B6 ;  /* 0x0000000000067941 */ /* 0x000fea0003800000 */
.L_x_5072:
        /* <DEDUP_REMOVED lines=10> */
[----:B0-----:R-:W0:Y:S01]  /*19410*/  LDC.64 R2, c[0x0][0x418] ;  /* 0x00010600ff027b82 */ /* 0x001e220000000a00 */
[----:B----4-:R-:W-:Y:S01]  /*19420*/  VIADD R0, R0, 0xffffffff ;  /* 0xffffffff00007836 */ /* 0x010fe20000000000 */
        /* <DEDUP_REMOVED lines=11> */
[----:B------:R0:W1:Y:S02]  /*194e0*/  SHFL.IDX PT, R14, R4, RZ, 0x1f ;  /* 0x00001fff040e7589 */ /* 0x00006400000e0000 */
.L_x_5235:
        /* <DEDUP_REMOVED lines=9> */
.L_x_5238:
        /* <DEDUP_REMOVED lines=24> */
.L_x_5078:
[----:B------:R-:W2:Y:S04]  /*19700*/  LDL R0, [R1+0x10] ;  /* 0x0000100001007983 */ /* 0x000ea80000100800 */
[----:B-1----:R-:W3:Y:S01]  /*19710*/  LDL R2, [R1+0x18] ;  /* 0x0000180001027983 */ /* 0x002ee20000100800 */
[----:B--2---:R-:W-:Y:S01]  /*19720*/  IMAD R0, R0, 0x8, R18 ;  /* 0x0000000800007824 */ /* 0x004fe200078e0212 */
[----:B---3--:R-:W-:-:S04]  /*19730*/  SHF.L.U32 R2, R2, 0x1f, RZ ;  /* 0x0000001f02027819 */ /* 0x008fc800000006ff */
[----:B------:R-:W1:Y:S02]  /*19740*/  SYNCS.PHASECHK.TRANS64.TRYWAIT P0, [R0+URZ+0x28c40], R2 ;  /* 0x028c4002000075a7 */ /* 0x000e64000800017f */
[----:B-1----:R-:W-:Y:S05]  /*19750*/  @!P0 BRA `(.L_x_5079) ;  /* 0x0000006400f88947 */ /* 0x002fea0003800000 */
.L_x_5239:
        /* <DEDUP_REMOVED lines=11> */
.L_x_5080:
[----:B------:R-:W2:Y:S04]  /*19810*/  LDL R3, [R1+0x10] ;  /* 0x0000100001037983 */ /* 0x000ea80000100800 */
[----:B0-----:R-:W3:Y:S04]  /*19820*/  LDL R4, [R1+0x30] ;  /* 0x0000300001047983 */ /* 0x001ee80000100800 */
[----:B-1----:R-:W4:Y:S01]  /*19830*/  LDL R2, [R1+0x24] ;  /* 0x0000240001027983 */ /* 0x002f220000100800 */
        /* <DEDUP_REMOVED lines=11> */
[----:B--2---:R-:W-:Y:S01]  /*198f0*/  IMAD R0, R3, 0x2000, R18 ;  /* 0x0000200003007824 */ /* 0x004fe200078e0212 */
[----:B---3--:R-:W-:-:S04]  /*19900*/  R2UR UR11, R4 ;  /* 0x00000000040b72ca */ /* 0x008fc800000e0000 */
[----:B------:R-:W-:Y:S02]  /*19910*/  R2UR UR8, R0 ;  /* 0x00000000000872ca */ /* 0x000fe400000e0000 */
[----:B----4-:R-:W-:-:S11]  /*19920*/  R2UR UR4, R2 ;  /* 0x00000000020472ca */ /* 0x010fd600000e0000 */
[----:B------:R-:W-:Y:S02]  /*19930*/  UIADD3 UR8, UR8, 0x22400, URZ ;  /* 0x0002240008087890 */ /* 0x000fe4000fffe03f */
[----:B------:R-:W-:-:S03]  /*19940*/  ULEA UR11, UR11, UR4, 0x6 ;  /* 0x000000040b0b7291 */ /* 0x000fc6000f8e303f */
[----:B------:R-:W-:-:S06]  /*19950*/  UMOV UR4, 0x0 ;  /* 0x0000000000047882 */ /* 0x000fcc0000000000 */
[----:B------:R1:W-:Y:S02]  /*19960*/  UTMALDG.4D [UR8], [UR6], desc[UR4] ;  /* 0x00000408060075b4 */ /* 0x0003e40008019000 */
[----:B-1----:R-:W-:Y:S01]  /*19970*/  NOP ;  /* 0x0000000000007918 */ /* 0x002fe20000000000 */
.L_x_5076:
[----:B------:R-:W2:Y:S04]  /*19980*/  LDL.LU R3, [R1+0x40] ;  /* 0x0000400001037983 */ /* 0x000ea80000300800 */
[----:B------:R-:W3:Y:S04]  /*19990*/  LDL.LU R5, [R1+0x2c] ;  /* 0x00002c0001057983 */ /* 0x000ee80000300800 */
[----:B0-----:R-:W4:Y:S01]  /*199a0*/  LDL.LU R4, [R1+0x48] ;  /* 0x0000480001047983 */ /* 0x001f220000300800 */
        /* <DEDUP_REMOVED lines=37> */
.L_x_5082:
[----:B------:R-:W-:Y:S05]  /*19c00*/  BSYNC B6 ;  /* 0x0000000000067941 */ /* 0x000fea0003800000 */
.L_x_5081:
        /* <DEDUP_REMOVED lines=89> */
.L_x_5248:
        /* <DEDUP_REMOVED lines=10> */
.L_x_5084:
        /* <DEDUP_REMOVED lines=18> */
.L_x_5249:
[----:B------:R-:W-:Y:S05]  /*1a360*/  BSYNC B0 ;  /* 0x0000000000007941 */ /* 0x000fea0003800000 */
.L_x_5085:
[----:B------:R-:W-:Y:S01]  /*1a370*/  LOP3.LUT P0, RZ, R19, 0x1, RZ, 0xc0, !PT ;  /* 0x0000000113ff7812 */ /* 0x000fe2000780c0ff */
[----:B------:R-:W-:-:S12]  /*1a380*/  BSSY B0, `(.L_x_5087) ;  /* 0x0000097000007945 */ /* 0x000fd80003800000 */
[----:B------:R-:W-:Y:S05]  /*1a390*/  @!P0 BRA `(.L_x_5088) ;  /* 0x0000000800548947 */ /* 0x000fea0003800000 */
[----:B------:R-:W0:Y:S04]  /*1a3a0*/  LDL R4, [R1+0x10] ;  /* 0x0000100001047983 */ /* 0x000e280000100800 */
        /* <DEDUP_REMOVED lines=9> */
.L_x_5250:
[----:B------:R-:W-:Y:S05]  /*1a440*/  BSYNC B1 ;  /* 0x0000000000017941 */ /* 0x000fea0003800000 */
.L_x_5089:
        /* <DEDUP_REMOVED lines=9> */
.L_x_5092:
[----:B------:R-:W-:Y:S05]  /*1a4e0*/  BSYNC B1 ;  /* 0x0000000000017941 */ /* 0x000fea0003800000 */
.L_x_5091:
        /* <DEDUP_REMOVED lines=13> */
.L_x_5093:
        /* <DEDUP_REMOVED lines=15> */
.L_x_5094:
        /* <DEDUP_REMOVED lines=15> */
.L_x_5095:
        /* <DEDUP_REMOVED lines=15> */
.L_x_5096:
        /* <DEDUP_REMOVED lines=15> */
.L_x_5097:
        /* <DEDUP_REMOVED lines=15> */
.L_x_5098:
        /* <DEDUP_REMOVED lines=15> */
.L_x_5099:
        /* <DEDUP_REMOVED lines=15> */
.L_x_5100:
        /* <DEDUP_REMOVED lines=10> */
.L_x_5088:
[----:B------:R-:W-:Y:S05]  /*1acf0*/  BSYNC B0 ;  /* 0x0000000000007941 */ /* 0x000fea0003800000 */
.L_x_5087:
        /* <DEDUP_REMOVED lines=55> */
.L_x_5107:
        /* <DEDUP_REMOVED lines=8> */
.L_x_5251:
[----:B------:R-:W-:Y:S05]  /*1b0f0*/  BSYNC B3 ;  /* 0x0000000000037941 */ /* 0x000fea0003800000 */
.L_x_5108:
        /* <DEDUP_REMOVED lines=9> */
.L_x_5111:
[----:B------:R-:W-:Y:S05]  /*1b190*/  BSYNC B3 ;  /* 0x0000000000037941 */ /* 0x000fea0003800000 */
.L_x_5110:
        /* <DEDUP_REMOVED lines=13> */
.L_x_5112:
        /* <DEDUP_REMOVED lines=13> */
.L_x_5252:
[----:B------:R-:W-:Y:S05]  /*1b340*/  BSYNC B3 ;  /* 0x0000000000037941 */ /* 0x000fea0003800000 */
.L_x_5113:
        /* <DEDUP_REMOVED lines=11> */
.L_x_5116:
[----:B------:R-:W-:Y:S05]  /*1b400*/  BSYNC B3 ;  /* 0x0000000000037941 */ /* 0x000fea0003800000 */
.L_x_5115:
        /* <DEDUP_REMOVED lines=10> */
.L_x_5117:
        /* <DEDUP_REMOVED lines=15> */
.L_x_5118:
        /* <DEDUP_REMOVED lines=15> */
.L_x_5119:
        /* <DEDUP_REMOVED lines=15> */
.L_x_5120:
        /* <DEDUP_REMOVED lines=15> */
.L_x_5121:
        /* <DEDUP_REMOVED lines=15> */
.L_x_5122:
        /* <DEDUP_REMOVED lines=15> */
.L_x_5123:
        /* <DEDUP_REMOVED lines=15> */
.L_x_5124:
        /* <DEDUP_REMOVED lines=10> */
.L_x_5106:
[----:B------:R-:W-:Y:S05]  /*1bbe0*/  BSYNC B1 ;  /* 0x0000000000017941 */ /* 0x000fea0003800000 */
.L_x_5105:
[----:B------:R-:W2:Y:S02]  /*1bbf0*/  LDL.LU R5, [R1+0x34] ;  /* 0x0000340001057983 */ /* 0x000ea40000300800 */
[----:B--2---:R-:W-:-:S07]  /*1bc00*/  VIADD R0, R5, 0xfffffffd ;  /* 0xfffffffd05007836 */ /* 0x004fce0000000000 */
.L_x_5104:
[----:B------:R-:W-:Y:S05]  /*1bc10*/  BSYNC B2 ;  /* 0x0000000000027941 */ /* 0x000fea0003800000 */
.L_x_5103:
[----:B------:R-:W-:Y:S01]  /*1bc20*/  VIADD R8, R8, 0xfffffffe ;  /* 0xfffffffe08087836 */ /* 0x000fe20000000000 */
[----:B------:R-:W-:-:S04]  /*1bc30*/  LOP3.LUT R4, RZ, R4, RZ, 0x33, !PT ;  /* 0x00000004ff047212 */ /* 0x000fc800078e33ff */
[----:B------:R-:W-:-:S13]  /*1bc40*/  ISETP.NE.AND P0, PT, R8, R4, PT ;  /* 0x000000040800720c */ /* 0x000fda0003f05270 */
[----:B------:R-:W-:Y:S05]  /*1bc50*/  @!P0 BRA `(.L_x_5102) ;  /* 0x0000001800e08947 */ /* 0x000fea0003800000 */
.L_x_5165:
        /* <DEDUP_REMOVED lines=35> */
.L_x_5127:
        /* <DEDUP_REMOVED lines=8> */
.L_x_5253:
[----:B------:R-:W-:Y:S05]  /*1bf10*/  BSYNC B2 ;  /* 0x0000000000027941 */ /* 0x000fea0003800000 */
.L_x_5128:
        /* <DEDUP_REMOVED lines=9> */
.L_x_5131:
[----:B------:R-:W-:Y:S05]  /*1bfb0*/  BSYNC B2 ;  /* 0x0000000000027941 */ /* 0x000fea0003800000 */
.L_x_5130:
        /* <DEDUP_REMOVED lines=12> */
.L_x_5132:
        /* <DEDUP_REMOVED lines=13> */
.L_x_5254:
[----:B------:R-:W-:Y:S05]  /*1c150*/  BSYNC B2 ;  /* 0x0000000000027941 */ /* 0x000fea0003800000 */
.L_x_5133:
        /* <DEDUP_REMOVED lines=11> */
.L_x_5136:
[----:B------:R-:W-:Y:S05]  /*1c210*/  BSYNC B2 ;  /* 0x0000000000027941 */ /* 0x000fea0003800000 */
.L_x_5135:
        /* <DEDUP_REMOVED lines=9> */
.L_x_5137:
        /* <DEDUP_REMOVED lines=15> */
.L_x_5138:
        /* <DEDUP_REMOVED lines=15> */
.L_x_5139:
        /* <DEDUP_REMOVED lines=15> */
.L_x_5140:
        /* <DEDUP_REMOVED lines=15> */
.L_x_5141:
        /* <DEDUP_REMOVED lines=15> */
.L_x_5142:
        /* <DEDUP_REMOVED lines=15> */
.L_x_5143:
        /* <DEDUP_REMOVED lines=15> */
.L_x_5144:
        /* <DEDUP_REMOVED lines=10> */
.L_x_5126:
[----:B------:R-:W-:Y:S05]  /*1c9e0*/  BSYNC B1 ;  /* 0x0000000000017941 */ /* 0x000fea0003800000 */
.L_x_5125:
        /* <DEDUP_REMOVED lines=35> */
.L_x_5147:
        /* <DEDUP_REMOVED lines=8> */
.L_x_5255:
[----:B------:R-:W-:Y:S05]  /*1cca0*/  BSYNC B2 ;  /* 0x0000000000027941 */ /* 0x000fea0003800000 */
.L_x_5148:
        /* <DEDUP_REMOVED lines=9> */
.L_x_5151:
[----:B------:R-:W-:Y:S05]  /*1cd40*/  BSYNC B2 ;  /* 0x0000000000027941 */ /* 0x000fea0003800000 */
.L_x_5150:
        /* <DEDUP_REMOVED lines=13> */
.L_x_5152:
        /* <DEDUP_REMOVED lines=13> */
.L_x_5256:
[----:B------:R-:W-:Y:S05]  /*1cef0*/  BSYNC B2 ;  /* 0x0000000000027941 */ /* 0x000fea0003800000 */
.L_x_5153:
        /* <DEDUP_REMOVED lines=11> */
.L_x_5156:
[----:B------:R-:W-:Y:S05]  /*1cfb0*/  BSYNC B2 ;  /* 0x0000000000027941 */ /* 0x000fea0003800000 */
.L_x_5155:
        /* <DEDUP_REMOVED lines=10> */
.L_x_5157:
        /* <DEDUP_REMOVED lines=15> */
.L_x_5158:
        /* <DEDUP_REMOVED lines=15> */
.L_x_5159:
        /* <DEDUP_REMOVED lines=15> */
.L_x_5160:
        /* <DEDUP_REMOVED lines=15> */
.L_x_5161:
        /* <DEDUP_REMOVED lines=15> */
.L_x_5162:
        /* <DEDUP_REMOVED lines=15> */
.L_x_5163:
        /* <DEDUP_REMOVED lines=15> */
.L_x_5164:
        /* <DEDUP_REMOVED lines=10> */
.L_x_5146:
[----:B------:R-:W-:Y:S05]  /*1d790*/  BSYNC B1 ;  /* 0x0000000000017941 */ /* 0x000fea0003800000 */
.L_x_5145:
[----:B------:R-:W2:Y:S01]  /*1d7a0*/  LDL R5, [R1+0x28] ;  /* 0x0000280001057983 */ /* 0x000ea20000100800 */
[----:B------:R-:W-:Y:S01]  /*1d7b0*/  VIADD R0, R0, 0xfffffffe ;  /* 0xfffffffe00007836 */ /* 0x000fe20000000000 */
[----:B--2---:R-:W-:-:S13]  /*1d7c0*/  ISETP.GT.AND P0, PT, R6, R5, PT ;  /* 0x000000050600720c */ /* 0x004fda0003f04270 */
[----:B------:R-:W-:Y:S05]  /*1d7d0*/  @P0 BRA `(.L_x_5165) ;  /* 0xffffffe400200947 */ /* 0x000fea000383ffff */
.L_x_5102:
[----:B------:R-:W-:Y:S05]  /*1d7e0*/  BSYNC B0 ;  /* 0x0000000000007941 */ /* 0x000fea0003800000 */
.L_x_5101:
        /* <DEDUP_REMOVED lines=25> */
.L_x_5167:
[----:B------:R-:W-:Y:S05]  /*1d980*/  BSYNC B0 ;  /* 0x0000000000007941 */ /* 0x000fea0003800000 */
.L_x_5166:
[----:B------:R-:W-:-:S05]  /*1d990*/  SEL R0, R0, RZ, P0 ;  /* 0x000000ff00007207 */ /* 0x000fca0000000000 */
[----:B------:R3:W-:Y:S02]  /*1d9a0*/  STL [R1+0x10], R0 ;  /* 0x0000100001007387 */ /* 0x0007e40000100800 */
.L_x_5069:
[----:B------:R-:W-:Y:S05]  /*1d9b0*/  BSYNC B7 ;  /* 0x0000000000077941 */ /* 0x000fea0003800000 */
.L_x_5067:
        /* <DEDUP_REMOVED lines=8> */
[----:B------:R-:W5:Y:S04]  /*1da40*/  LDS.128 R4, [R18+0x28cd0] ;  /* 0x028cd00012047984 */ /* 0x000f680000000c00 */
[----:B-----5:R0:W-:Y:S04]  /*1da50*/  STL.64 [R1], R4 ;  /* 0x0000000401007387 */ /* 0x0201e80000100a00 */
[----:B------:R0:W-:Y:S01]  /*1da60*/  STL.64 [R1+0x8], R6 ;  /* 0x0000080601007387 */ /* 0x0001e20000100a00 */
[----:B------:R-:W-:Y:S06]  /*1da70*/  BAR.ARV 0x4, 0x180 ;  /* 0x0106000000007b1d */ /* 0x000fec0000002000 */
[----:B------:R-:W-:Y:S05]  /*1da80*/  BRA `(.L_x_5169) ;  /* 0x0000001000307947 */ /* 0x000fea0003800000 */
.L_x_5168:
[----:B------:R-:W5:Y:S01]  /*1da90*/  S2R R16, SR_TID.X ;  /* 0x0000000000107919 */ /* 0x000f620000002100 */
[----:B------:R-:W-:Y:S01]  /*1daa0*/  UMOV UR4, 0xffffffff ;  /* 0xffffffff00047882 */ /* 0x000fe20000000000 */
[----:B-----5:R-:W-:-:S04]  /*1dab0*/  LOP3.LUT R16, R16, 0x1f, RZ, 0xc0, !PT ;  /* 0x0000001f10107812 */ /* 0x020fc800078ec0ff */
[----:B------:R-:W-:Y:S01]  /*1dac0*/  ISETP.NE.AND P0, PT, R16, 0x1f, PT ;  /* 0x0000001f1000780c */ /* 0x000fe20003f05270 */
[----:B------:R-:W-:-:S12]  /*1dad0*/  BRA.DIV UR4, `(.L_x_5170) ;  /* 0x0000002e04187947 */ /* 0x000fd8000b800000 */
[----:B--2---:R-:W0:Y:S01]  /*1dae0*/  LDL.LU R2, [R1] ;  /* 0x0000000001027983 */ /* 0x004e220000300800 */
[----:B------:R-:W-:-:S03]  /*1daf0*/  ULDC UR4, c[0x0][0xc3c] ;  /* 0x00030f0000047ab9 */ /* 0x000fc60000000800 */
[----:B------:R-:W3:Y:S01]  /*1db00*/  LDL R7, [R1+0xc] ;  /* 0x00000c0001077983 */ /* 0x000ee20000100800 */
[----:B0-----:R-:W-:Y:S02]  /*1db10*/  IMAD.MOV.U32 R10, RZ, RZ, R2 ;  /* 0x000000ffff0a7224 */ /* 0x001fe400078e0002 */
[----:B---34-:R-:W-:-:S05]  /*1db20*/  IMAD.IADD R0, R7, 0x1, R16 ;  /* 0x0000000107007824 */ /* 0x018fca00078e0210 */
[----:B------:R-:W-:-:S13]  /*1db30*/  ISETP.GE.OR P1, PT, R0, UR4, !P0 ;  /* 0x0000000400007c0c */ /* 0x000fda000c726670 */
[----:B-1----:R-:W0:Y:S08]  /*1db40*/  @!P1 LDC.64 R2, c[0x0][0xc80] ;  /* 0x00032000ff029b82 */ /* 0x002e300000000a00 */
        /* <DEDUP_REMOVED lines=8> */
[C---:B------:R-:W-:Y:S01]  /*1dbd0*/  ISETP.GE.U32.AND P3, PT, R16.reuse, 0x4, PT ;  /* 0x000000041000780c */ /* 0x040fe20003f66070 */
[----:B------:R-:W-:Y:S01]  /*1dbe0*/  SHFL.IDX PT, R0, R10, 0x1, 0x1f ;  /* 0x00201f000a007f89 */ /* 0x000fe200000e0000 */
[C---:B------:R-:W-:Y:S02]  /*1dbf0*/  ISETP.GE.U32.AND P4, PT, R16.reuse, 0x8, PT ;  /* 0x000000081000780c */ /* 0x040fe40003f86070 */
[----:B------:R-:W-:Y:S01]  /*1dc00*/  ISETP.GE.U32.AND P5, PT, R16, 0x10, PT ;  /* 0x000000101000780c */ /* 0x000fe20003fa6070 */
[----:B--2---:R-:W-:Y:S02]  /*1dc10*/  @!P1 IMAD.MOV.U32 R4, RZ, RZ, R8 ;  /* 0x000000ffff049224 */ /* 0x004fe400078e0008 */
[----:B------:R-:W-:-:S02]  /*1dc20*/  IMAD.MOV.U32 R8, RZ, RZ, RZ ;  /* 0x000000ffff087224 */ /* 0x000fc400078e00ff */
[----:B---3--:R-:W-:Y:S01]  /*1dc30*/  @!P1 IMAD.MOV.U32 R6, RZ, RZ, R2 ;  /* 0x000000ffff069224 */ /* 0x008fe200078e0002 */
[----:B------:R-:W-:-:S03]  /*1dc40*/  ISETP.NE.AND P1, PT, R16, RZ, PT ;  /* 0x000000ff1000720c */ /* 0x000fc60003f25270 */
[----:B------:R-:W-:-:S05]  /*1dc50*/  IMAD R2, R6, R4, RZ ;  /* 0x0000000406027224 */ /* 0x000fca00078e02ff */
[----:B------:R-:W0:Y:S02]  /*1dc60*/  SHFL.UP PT, R3, R2, 0x1, RZ ;  /* 0x0420000002037989 */ /* 0x000e2400000e00ff */
[----:B0-----:R-:W-:-:S05]  /*1dc70*/  SEL R5, R3, RZ, P1 ;  /* 0x000000ff03057207 */ /* 0x001fca0000800000 */
[----:B------:R-:W-:Y:S02]  /*1dc80*/  IMAD.IADD R2, R2, 0x1, R5 ;  /* 0x0000000102027824 */ /* 0x000fe400078e0205 */
[----:B------:R-:W-:Y:S04]  /*1dc90*/  SHFL.IDX PT, R5, R10, RZ, 0x1f ;  /* 0x00001fff0a057589 */ /* 0x000fe800000e0000 */
        /* <DEDUP_REMOVED lines=13> */
.L_x_5266:
[----:B------:R-:W-:Y:S02]  /*1dd70*/  ULDC UR4, c[0x0][0xc38] ;  /* 0x00030e0000047ab9 */ /* 0x000fe40000000800 */
[----:B------:R-:W-:-:S04]  /*1dd80*/  IMAD.U32 R2, RZ, RZ, UR4 ;  /* 0x00000004ff027e24 */ /* 0x000fc8000f8e00ff */
[----:B-1----:R-:W-:-:S04]  /*1dd90*/  IMAD R9, R9, R2, RZ ;  /* 0x0000000209097224 */ /* 0x002fc800078e02ff */
[----:B------:R-:W-:-:S05]  /*1dda0*/  IMAD.IADD R0, R0, 0x1, R9 ;  /* 0x0000000100007824 */ /* 0x000fca00078e0209 */
[----:B------:R-:W-:-:S13]  /*1ddb0*/  ISETP.GT.AND P6, PT, R0, R5, PT ;  /* 0x000000050000720c */ /* 0x000fda0003fc4270 */
[----:B------:R-:W-:Y:S05]  /*1ddc0*/  @P6 BRA `(.L_x_5171) ;  /* 0x0000000000ac6947 */ /* 0x000fea0003800000 */
.L_x_5174:
        /* <DEDUP_REMOVED lines=37> */
.L_x_5274:
[----:B------:R-:W-:Y:S02]  /*1e020*/  ULDC UR4, c[0x0][0xc38] ;  /* 0x00030e0000047ab9 */ /* 0x000fe40000000800 */
[----:B------:R-:W-:-:S04]  /*1e030*/  IMAD.U32 R2, RZ, RZ, UR4 ;  /* 0x00000004ff027e24 */ /* 0x000fc8000f8e00ff */
[----:B-1----:R-:W-:-:S04]  /*1e040*/  IMAD R9, R9, R2, RZ ;  /* 0x0000000209097224 */ /* 0x002fc800078e02ff */
[----:B------:R-:W-:-:S05]  /*1e050*/  IMAD.IADD R0, R9, 0x1, R0 ;  /* 0x0000000109007824 */ /* 0x000fca00078e0200 */
[----:B------:R-:W-:-:S13]  /*1e060*/  ISETP.GT.AND P6, PT, R0, R5, PT ;  /* 0x000000050000720c */ /* 0x000fda0003fc4270 */
[----:B------:R-:W-:Y:S05]  /*1e070*/  @!P6 BRA `(.L_x_5174) ;  /* 0xfffffffc0054e947 */ /* 0x000fea000383ffff */
.L_x_5171:
        /* <DEDUP_REMOVED lines=12> */
.L_x_5279:
[----:B------:R-:W-:-:S13]  /*1e140*/  ISETP.NE.AND P0, PT, R0, RZ, PT ;  /* 0x000000ff0000720c */ /* 0x000fda0003f05270 */
[----:B------:R-:W-:Y:S05]  /*1e150*/  @!P0 BRA `(.L_x_5176) ;  /* 0x0000000000108947 */ /* 0x000fea0003800000 */
[----:B------:R-:W-:Y:S01]  /*1e160*/  UMOV UR4, 0xffffffff ;  /* 0xffffffff00047882 */ /* 0x000fe20000000000 */
[----:B-1----:R-:W-:Y:S02]  /*1e170*/  VIADD R7, R7, 0xffffffff ;  /* 0xffffffff07077836 */ /* 0x002fe40000000000 */
[----:B------:R-:W-:Y:S05]  /*1e180*/  BRA.DIV UR4, `(.L_x_5177) ;  /* 0x00000032040c7947 */ /* 0x000fea000b800000 */
[----:B------:R2:W3:Y:S02]  /*1e190*/  SHFL.IDX PT, R8, R3, R7, 0x1f ;  /* 0x00001f0703087589 */ /* 0x0004e400000e0000 */
.L_x_5176:
[----:B------:R-:W-:Y:S01]  /*1e1a0*/  ISETP.NE.AND P0, PT, R6, 0x1, PT ;  /* 0x000000010600780c */ /* 0x000fe20003f05270 */
[----:B---3--:R-:W-:-:S05]  /*1e1b0*/  IMAD R0, R8, R2, R9 ;  /* 0x0000000208007224 */ /* 0x008fca00078e0209 */
[----:B------:R3:W-:Y:S02]  /*1e1c0*/  STL [R1], R0 ;  /* 0x0000000001007387 */ /* 0x0007e40000100800 */
[----:B---3--:R-:W-:-:S05]  /*1e1d0*/  IMAD.IADD R0, R5, 0x1, -R0 ;  /* 0x0000000105007824 */ /* 0x008fca00078e0a00 */
[----:B------:R-:W-:Y:S05]  /*1e1e0*/  @!P0 BRA `(.L_x_5178) ;  /* 0x0000000000e48947 */ /* 0x000fea0003800000 */
[----:B------:R-:W-:-:S04]  /*1e1f0*/  IABS R5, R4 ;  /* 0x0000000400057213 */ /* 0x000fc80000000000 */
[----:B-12---:R-:W1:Y:S08]  /*1e200*/  I2F.RP R7, R5 ;  /* 0x0000000500077306 */ /* 0x006e700000209400 */
        /* <DEDUP_REMOVED lines=55> */
.L_x_5178:
[----:B0-2---:R-:W2:Y:S01]  /*1e580*/  LDL R3, [R1+0xc] ;  /* 0x00000c0001037983 */ /* 0x005ea20000100800 */
[----:B-1----:R-:W2:Y:S02]  /*1e590*/  LDC.64 R6, c[0x0][0xc90] ;  /* 0x00032400ff067b82 */ /* 0x002ea40000000a00 */
        /* <DEDUP_REMOVED lines=61> */
.L_x_5179:
[----:B------:R-:W-:-:S05]  /*1e970*/  LOP3.LUT R3, RZ, R0, RZ, 0x33, !PT ;  /* 0x00000000ff037212 */ /* 0x000fca00078e33ff */
[----:B------:R-:W-:-:S05]  /*1e980*/  IMAD.IADD R0, R4, 0x1, R3 ;  /* 0x0000000104007824 */ /* 0x000fca00078e0203 */
[----:B------:R2:W-:Y:S01]  /*1e990*/  STL [R1+0x4], R0 ;  /* 0x0000040001007387 */ /* 0x0005e20000100800 */
[----:B------:R-:W-:Y:S05]  /*1e9a0*/  BRA `(.L_x_5180) ;  /* 0x0000000000287947 */ /* 0x000fea0003800000 */
.L_x_5172:
        /* <DEDUP_REMOVED lines=10> */
.L_x_5180:
[----:B---3--:R-:W3:Y:S04]  /*1ea50*/  LDL R3, [R1+0x8] ;  /* 0x0000080001037983 */ /* 0x008ee80000100800 */
[----:B01----:R-:W4:Y:S04]  /*1ea60*/  LDL R2, [R1+0xc] ;  /* 0x00000c0001027983 */ /* 0x003f280000100800 */
        /* <DEDUP_REMOVED lines=14> */
.L_x_5169:
[----:B---34-:R-:W3:Y:S01]  /*1eb50*/  LDL R0, [R1+0xc] ;  /* 0x00000c0001007983 */ /* 0x018ee20000100800 */
[----:B------:R-:W-:Y:S02]  /*1eb60*/  ULDC UR4, c[0x0][0xc3c] ;  /* 0x00030f0000047ab9 */ /* 0x000fe40000000800 */
[----:B---3--:R-:W-:-:S13]  /*1eb70*/  ISETP.GE.AND P0, PT, R0, UR4, PT ;  /* 0x0000000400007c0c */ /* 0x008fda000bf06270 */
[----:B------:R-:W-:Y:S05]  /*1eb80*/  @!P0 BRA `(.L_x_5181) ;  /* 0xffffff7800a88947 */ /* 0x000fea000383ffff */
[----:B------:R-:W-:Y:S05]  /*1eb90*/  BSYNC B8 ;  /* 0x0000000000087941 */ /* 0x000fea0003800000 */
.L_x_5013:
[----:B---3--:R-:W3:Y:S01]  /*1eba0*/  LDL.LU R0, [R1+0x5c] ;  /* 0x00005c0001007983 */ /* 0x008ee20000300800 */
[----:B------:R-:W-:Y:S01]  /*1ebb0*/  BSSY B0, `(.L_x_5182) ;  /* 0x000000b000007945 */ /* 0x000fe20003800000 */
[----:B0-----:R-:W0:Y:S01]  /*1ebc0*/  S2R R5, SR_CgaCtaId ;  /* 0x0000000000057919 */ /* 0x001e220000008800 */
[----:B---3--:R-:W-:-:S05]  /*1ebd0*/  VIADD R0, R0, 0x1 ;  /* 0x0000000100007836 */ /* 0x008fca0000000000 */
[----:B-12---:R-:W-:-:S04]  /*1ebe0*/  LEA.HI R2, R0, R0, RZ, 0x1 ;  /* 0x0000000000027211 */ /* 0x006fc800078f08ff */
[----:B------:R-:W-:-:S05]  /*1ebf0*/  LOP3.LUT R3, R2, 0xfffffffe, RZ, 0xc0, !PT ;  /* 0xfffffffe02037812 */ /* 0x000fca00078ec0ff */
[----:B------:R-:W-:Y:S01]  /*1ec00*/  IMAD.IADD R3, R0, 0x1, -R3 ;  /* 0x0000000100037824 */ /* 0x000fe200078e0a03 */
[----:B------:R-:W-:-:S04]  /*1ec10*/  MOV R0, 0x400 ;  /* 0x0000040000007802 */ /* 0x000fc80000000f00 */
[----:B0-----:R-:W-:Y:S02]  /*1ec20*/  LEA R0, R5, R0, 0x18 ;  /* 0x0000000005007211 */ /* 0x001fe400078ec0ff */
[----:B------:R-:W-:-:S04]  /*1ec30*/  SHF.L.U32 R3, R3, 0x1f, RZ ;  /* 0x0000001f03037819 */ /* 0x000fc800000006ff */
[----:B------:R-:W0:Y:S02]  /*1ec40*/  SYNCS.PHASECHK.TRANS64.TRYWAIT P0, [R0+URZ+0x28c20], R3 ;  /* 0x028c2003000075a7 */ /* 0x000e24000800017f */
[----:B0-----:R-:W-:Y:S05]  /*1ec50*/  @!P0 BRA `(.L_x_5183) ;  /* 0x0000002400848947 */ /* 0x001fea0003800000 */
.L_x_5282:
[----:B------:R-:W-:Y:S05]  /*1ec60*/  BSYNC B0 ;  /* 0x0000000000007941 */ /* 0x000fea0003800000 */
.L_x_5182:
[----:B------:R-:W-:-:S03]  /*1ec70*/  UMOV UR4, 0xffffffff ;  /* 0xffffffff00047882 */ /* 0x000fc60000000000 */
[----:B------:R-:W-:Y:S05]  /*1ec80*/  BRA.DIV UR4, `(.L_x_5184) ;  /* 0x00000026048c7947 */ /* 0x000fea000b800000 */
[----:B------:R-:W1:Y:S02]  /*1ec90*/  S2R R2, SR_TID.X ;  /* 0x0000000000027919 */ /* 0x000e640000002100 */
[----:B-1----:R-:W-:-:S04]  /*1eca0*/  SHF.R.U32.HI R2, RZ, 0x5, R2 ;  /* 0x00000005ff027819 */ /* 0x002fc80000011602 */
[----:B------:R-:W-:-:S05]  /*1ecb0*/  LOP3.LUT R2, R2, 0x3, RZ, 0xc0, !PT ;  /* 0x0000000302027812 */ /* 0x000fca00078ec0ff */
[----:B------:R1:W2:Y:S02]  /*1ecc0*/  SHFL.IDX PT, R14, R2, RZ, 0x1f ;  /* 0x00001fff020e7589 */ /* 0x0002a400000e0000 */
.L_x_5285:
[----:B--2---:R-:W-:-:S13]  /*1ecd0*/  ISETP.NE.AND P0, PT, R14, RZ, PT ;  /* 0x000000ff0e00720c */ /* 0x004fda0003f05270 */
[----:B------:R-:W-:Y:S05]  /*1ece0*/  @P0 BRA `(.L_x_4856) ;  /* 0x0000000000940947 */ /* 0x000fea0003800000 */
[----:B------:R-:W-:-:S03]  /*1ecf0*/  UMOV UR4, 0xffffffff ;  /* 0xffffffff00047882 */ /* 0x000fc60000000000 */
[----:B------:R-:W-:Y:S05]  /*1ed00*/  BRA.DIV UR4, `(.L_x_5185) ;  /* 0x0000002604a07947 */ /* 0x000fea000b800000 */
[----:B------:R-:W-:-:S13]  /*1ed10*/  ELECT P6, URZ, PT ;  /* 0x00000000003f782f */ /* 0x000fda00038c0000 */
.L_x_5288:
[----:B------:R-:W-:Y:S05]  /*1ed20*/  @!P6 BRA `(.L_x_4856) ;  /* 0x000000000084e947 */ /* 0x000fea0003800000 */
[----:B------:R-:W-:-:S06]  /*1ed30*/  ULOP3.LUT UR4, UR36, 0x2, URZ, 0xfc, !UPT ;  /* 0x0000000224047892 */ /* 0x000fcc000f8efc3f */
[----:B-1----:R-:W-:-:S05]  /*1ed40*/  IMAD.U32 R2, RZ, RZ, UR4 ;  /* 0x00000004ff027e24 */ /* 0x002fca000f8e00ff */
[----:B------:R-:W-:-:S13]  /*1ed50*/  ISETP.NE.AND P2, PT, R2, 0x3, PT ;  /* 0x000000030200780c */ /* 0x000fda0003f45270 */
[----:B------:R-:W-:Y:S05]  /*1ed60*/  @!P2 BRA `(.L_x_5186) ;  /* 0x000000000004a947 */ /* 0x000fea0003800000 */
[----:B------:R-:W-:Y:S01]  /*1ed70*/  BPT.TRAP 0x1 ;  /* 0x000000040000795c */ /* 0x000fe20000300000 */
.L_x_5186:
        /* <DEDUP_REMOVED lines=14> */
.L_x_5289:
[----:B------:R-:W1:Y:S02]  /*1ee60*/  SYNCS.PHASECHK.TRANS64.TRYWAIT P0, [R7+URZ], R2 ;  /* 0x00000002070075a7 */ /* 0x000e64000800017f */
[----:B-1----:R-:W-:Y:S05]  /*1ee70*/  @!P0 BRA `(.L_x_5188) ;  /* 0x0000002400788947 */ /* 0x002fea0003800000 */
.L_x_5290:
[----:B------:R-:W-:Y:S05]  /*1ee80*/  @!P2 BRA `(.L_x_5189) ;  /* 0x000000000004a947 */ /* 0x000fea0003800000 */
[----:B------:R-:W-:Y:S01]  /*1ee90*/  BPT.TRAP 0x1 ;  /* 0x000000040000795c */ /* 0x000fe20000300000 */
.L_x_5189:
[----:B------:R-:W2:Y:S01]  /*1eea0*/  LDL.LU R4, [R1+0x10] ;  /* 0x0000100001047983 */ /* 0x000ea20000300800 */
[----:B------:R-:W-:-:S04]  /*1eeb0*/  VIADD R0, R0, 0x28c60 ;  /* 0x00028c6000007836 */ /* 0x000fc80000000000 */
[----:B--2---:R-:W-:-:S04]  /*1eec0*/  IMAD R4, R4, 0x8, R0 ;  /* 0x0000000804047824 */ /* 0x004fc800078e0200 */
[----:B------:R-:W2:Y:S02]  /*1eed0*/  SYNCS.PHASECHK.TRANS64.TRYWAIT P0, [R4+URZ], R5 ;  /* 0x00000005040075a7 */ /* 0x000ea4000800017f */
[----:B--2---:R-:W-:Y:S05]  /*1eee0*/  @!P0 BRA `(.L_x_5190) ;  /* 0x0000002400708947 */ /* 0x004fea0003800000 */
.L_x_5291:
[----:B------:R-:W-:-:S07]  /*1eef0*/  IMAD R3, R3, 0x8, R0 ;  /* 0x0000000803037824 */ /* 0x000fce00078e0200 */
.L_x_5191:
[----:B---3--:R3:W4:Y:S02]  /*1ef00*/  SYNCS.PHASECHK.TRANS64.TRYWAIT P0, [R3+URZ], R2 ;  /* 0x00000002030075a7 */ /* 0x008724000800017f */
[----:B----4-:R-:W-:Y:S05]  /*1ef10*/  @!P0 NANOSLEEP.SYNCS 0x989680 ;  /* 0x009896800000895d */ /* 0x010fea0003900000 */
[----:B------:R-:W4:Y:S02]  /*1ef20*/  @!P0 SYNCS.PHASECHK.TRANS64 P0, [R3+URZ], R2 ;  /* 0x00000002030085a7 */ /* 0x000f24000800007f */
[----:B----4-:R-:W-:Y:S05]  /*1ef30*/  @!P0 BRA `(.L_x_5191) ;  /* 0xfffffffc00f08947 */ /* 0x010fea000383ffff */
.L_x_4856:
[----:B------:R-:W-:Y:S05]  /*1ef40*/  BSYNC B9 ;  /* 0x0000000000097941 */ /* 0x000fea0003800000 */
.L_x_4853:
[----:B------:R-:W-:Y:S05]  /*1ef50*/  EXIT ;  /* 0x000000000000794d */ /* 0x000fea0003800000 */
.L_x_4874:
[----:B0-----:R0:W1:Y:S02]  /*1ef60*/  SYNCS.PHASECHK.TRANS64.TRYWAIT P5, [R75+URZ+0x28c90], R78 ;  /* 0x028c904e4b0075a7 */ /* 0x00106400080a017f */
[----:B-1----:R-:W-:Y:S05]  /*1ef70*/  @!P5 NANOSLEEP.SYNCS 0x989680 ;  /* 0x009896800000d95d */ /* 0x002fea0003900000 */
[----:B------:R-:W1:Y:S02]  /*1ef80*/  @!P5 SYNCS.PHASECHK.TRANS64 P5, [R75+URZ+0x28c90], R78 ;  /* 0x028c904e4b00d5a7 */ /* 0x000e6400080a007f */
[----:B-1----:R-:W-:Y:S05]  /*1ef90*/  @!P5 BRA `(.L_x_4874) ;  /* 0xfffffffc00f0d947 */ /* 0x002fea000383ffff */
[----:B------:R-:W-:Y:S05]  /*1efa0*/  BRA `(.L_x_5192) ;  /* 0xfffffe3c00787947 */ /* 0x000fea000383ffff */
.L_x_4884:
[----:B0-----:R0:W1:Y:S02]  /*1efb0*/  SYNCS.PHASECHK.TRANS64.TRYWAIT P5, [R75+URZ+0x28c90], R78 ;  /* 0x028c904e4b0075a7 */ /* 0x00106400080a017f */
[----:B-1----:R-:W-:Y:S05]  /*1efc0*/  @!P5 NANOSLEEP.SYNCS 0x989680 ;  /* 0x009896800000d95d */ /* 0x002fea0003900000 */
[----:B------:R-:W1:Y:S02]  /*1efd0*/  @!P5 SYNCS.PHASECHK.TRANS64 P5, [R75+URZ+0x28c90], R78 ;  /* 0x028c904e4b00d5a7 */ /* 0x000e6400080a007f */
[----:B-1----:R-:W-:Y:S05]  /*1efe0*/  @!P5 BRA `(.L_x_4884) ;  /* 0xfffffffc00f0d947 */ /* 0x002fea000383ffff */
[----:B------:R-:W-:Y:S05]  /*1eff0*/  BRA `(.L_x_5193) ;  /* 0xfffffe4400c87947 */ /* 0x000fea000383ffff */
.L_x_4889:
[----:B0-----:R0:W1:Y:S02]  /*1f000*/  SYNCS.PHASECHK.TRANS64.TRYWAIT P5, [R75+URZ+0x28c90], R78 ;  /* 0x028c904e4b0075a7 */ /* 0x00106400080a017f */
[----:B-1----:R-:W-:Y:S05]  /*1f010*/  @!P5 NANOSLEEP.SYNCS 0x989680 ;  /* 0x009896800000d95d */ /* 0x002fea0003900000 */
[----:B------:R-:W1:Y:S02]  /*1f020*/  @!P5 SYNCS.PHASECHK.TRANS64 P5, [R75+URZ+0x28c90], R78 ;  /* 0x028c904e4b00d5a7 */ /* 0x000e6400080a007f */
[----:B-1----:R-:W-:Y:S05]  /*1f030*/  @!P5 BRA `(.L_x_4889) ;  /* 0xfffffffc00f0d947 */ /* 0x002fea000383ffff */
[----:B------:R-:W-:Y:S05]  /*1f040*/  BRA `(.L_x_5194) ;  /* 0xfffffe4c00e07947 */ /* 0x000fea000383ffff */
.L_x_4893:
[----:B--2---:R2:W0:Y:S02]  /*1f050*/  SYNCS.PHASECHK.TRANS64.TRYWAIT P5, [R75+URZ+0x28cb0], R78 ;  /* 0x028cb04e4b0075a7 */ /* 0x00442400080a017f */
[----:B0-----:R-:W-:Y:S05]  /*1f060*/  @!P5 NANOSLEEP.SYNCS 0x989680 ;  /* 0x009896800000d95d */ /* 0x001fea0003900000 */
[----:B------:R-:W0:Y:S02]  /*1f070*/  @!P5 SYNCS.PHASECHK.TRANS64 P5, [R75+URZ+0x28cb0], R78 ;  /* 0x028cb04e4b00d5a7 */ /* 0x000e2400080a007f */
[----:B0-----:R-:W-:Y:S05]  /*1f080*/  @!P5 BRA `(.L_x_4893) ;  /* 0xfffffffc00f0d947 */ /* 0x001fea000383ffff */
[----:B------:R-:W-:Y:S05]  /*1f090*/  BRA `(.L_x_5195) ;  /* 0xfffffe50005c7947 */ /* 0x000fea000383ffff */
.L_x_4906:
[----:B0-----:R0:W1:Y:S02]  /*1f0a0*/  SYNCS.PHASECHK.TRANS64.TRYWAIT P1, [R5+URZ+0x28c50], R10 ;  /* 0x028c500a050075a7 */ /* 0x001064000802017f */
[----:B-1----:R-:W-:Y:S05]  /*1f0b0*/  @!P1 NANOSLEEP.SYNCS 0x989680 ;  /* 0x009896800000995d */ /* 0x002fea0003900000 */
[----:B------:R-:W1:Y:S02]  /*1f0c0*/  @!P1 SYNCS.PHASECHK.TRANS64 P1, [R5+URZ+0x28c50], R10 ;  /* 0x028c500a050095a7 */ /* 0x000e64000802007f */
[----:B-1----:R-:W-:Y:S05]  /*1f0d0*/  @!P1 BRA `(.L_x_4906) ;  /* 0xfffffffc00f09947 */ /* 0x002fea000383ffff */
[----:B------:R-:W-:Y:S05]  /*1f0e0*/  BRA `(.L_x_5196) ;  /* 0xfffffe6000387947 */ /* 0x000fea000383ffff */
.L_x_4913:
[----:B-1----:R1:W2:Y:S02]  /*1f0f0*/  SYNCS.PHASECHK.TRANS64.TRYWAIT P2, [R21+URZ+0x28c50], R4 ;  /* 0x028c5004150075a7 */ /* 0x0022a4000804017f */
[----:B--2---:R-:W-:Y:S05]  /*1f100*/  @!P2 NANOSLEEP.SYNCS 0x989680 ;  /* 0x009896800000a95d */ /* 0x004fea0003900000 */
[----:B------:R-:W2:Y:S02]  /*1f110*/  @!P2 SYNCS.PHASECHK.TRANS64 P2, [R21+URZ+0x28c50], R4 ;  /* 0x028c50041500a5a7 */ /* 0x000ea4000804007f */
[----:B--2---:R-:W-:Y:S05]  /*1f120*/  @!P2 BRA `(.L_x_4913) ;  /* 0xfffffffc00f0a947 */ /* 0x004fea000383ffff */
[----:B------:R-:W-:Y:S05]  /*1f130*/  BRA `(.L_x_4912) ;  /* 0xfffffe6c00687947 */ /* 0x000fea000383ffff */
.L_x_4928:
        /* <DEDUP_REMOVED lines=8> */
.L_x_5198:
[----:B------:R-:W-:Y:S05]  /*1f1c0*/  BSYNC B1 ;  /* 0x0000000000017941 */ /* 0x000fea0003800000 */
.L_x_5197:
        /* <DEDUP_REMOVED lines=8> */
.L_x_5199:
[----:B------:R-:W-:Y:S02]  /*1f250*/  IMAD.MOV.U32 R13, RZ, RZ, R33 ;  /* 0x000000ffff0d7224 */ /* 0x000fe400078e0021 */
[----:B------:R-:W-:-:S07]  /*1f260*/  IMAD.MOV.U32 R4, RZ, RZ, R14 ;  /* 0x000000ffff047224 */ /* 0x000fce00078e000e */
[----:B------:R-:W-:Y:S05]  /*1f270*/  WARPSYNC.COLLECTIVE R15, `(.L_x_5200) ;  /* 0x000000000f087348 */ /* 0x000fea0003c00000 */
[----:B------:R0:W1:Y:S02]  /*1f280*/  SHFL.IDX P6, R14, R13, R12, R11 ;  /* 0x0000000c0d0e7389 */ /* 0x00006400000c000b */
[----:B01----:R-:W-:Y:S01]  /*1f290*/  ENDCOLLECTIVE ;  /* 0x000000000000791b */ /* 0x003fe20003800000 */
.L_x_5200:
[----:B------:R-:W-:Y:S02]  /*1f2a0*/  IMAD.MOV.U32 R13, RZ, RZ, R30 ;  /* 0x000000ffff0d7224 */ /* 0x000fe400078e001e */
[----:B------:R-:W-:-:S07]  /*1f2b0*/  IMAD.MOV.U32 R0, RZ, RZ, R14 ;  /* 0x000000ffff007224 */ /* 0x000fce00078e000e */
[----:B------:R-:W-:Y:S05]  /*1f2c0*/  WARPSYNC.COLLECTIVE R15, `(.L_x_5201) ;  /* 0x000000000f087348 */ /* 0x000fea0003c00000 */
[----:B------:R0:W1:Y:S02]  /*1f2d0*/  SHFL.IDX P6, R14, R13, R12, R11 ;  /* 0x0000000c0d0e7389 */ /* 0x00006400000c000b */
[----:B01----:R-:W-:Y:S01]  /*1f2e0*/  ENDCOLLECTIVE ;  /* 0x000000000000791b */ /* 0x003fe20003800000 */
.L_x_5201:
[----:B------:R-:W-:Y:S01]  /*1f2f0*/  IMAD.MOV.U32 R8, RZ, RZ, R14 ;  /* 0x000000ffff087224 */ /* 0x000fe200078e000e */
[----:B------:R-:W-:Y:S06]  /*1f300*/  BRA `(.L_x_5202) ;  /* 0xfffffe8400b07947 */ /* 0x000fec000383ffff */
.L_x_4931:
        /* <DEDUP_REMOVED lines=8> */
.L_x_5204:
[----:B------:R-:W-:Y:S05]  /*1f390*/  BSYNC B1 ;  /* 0x0000000000017941 */ /* 0x000fea0003800000 */
.L_x_5203:
        /* <DEDUP_REMOVED lines=8> */
.L_x_5205:
[----:B------:R-:W-:Y:S02]  /*1f420*/  IMAD.MOV.U32 R13, RZ, RZ, R33 ;  /* 0x000000ffff0d7224 */ /* 0x000fe400078e0021 */
[----:B------:R-:W-:-:S07]  /*1f430*/  IMAD.MOV.U32 R3, RZ, RZ, R14 ;  /* 0x000000ffff037224 */ /* 0x000fce00078e000e */
[----:B------:R-:W-:Y:S05]  /*1f440*/  WARPSYNC.COLLECTIVE R15, `(.L_x_5206) ;  /* 0x000000000f087348 */ /* 0x000fea0003c00000 */
[----:B------:R0:W1:Y:S02]  /*1f450*/  SHFL.IDX P6, R14, R13, R12, R11 ;  /* 0x0000000c0d0e7389 */ /* 0x00006400000c000b */
[----:B01----:R-:W-:Y:S01]  /*1f460*/  ENDCOLLECTIVE ;  /* 0x000000000000791b */ /* 0x003fe20003800000 */
.L_x_5206:
[----:B------:R-:W-:Y:S02]  /*1f470*/  IMAD.MOV.U32 R13, RZ, RZ, R30 ;  /* 0x000000ffff0d7224 */ /* 0x000fe400078e001e */
[----:B------:R-:W-:-:S07]  /*1f480*/  IMAD.MOV.U32 R7, RZ, RZ, R14 ;  /* 0x000000ffff077224 */ /* 0x000fce00078e000e */
[----:B------:R-:W-:Y:S05]  /*1f490*/  WARPSYNC.COLLECTIVE R15, `(.L_x_5207) ;  /* 0x000000000f087348 */ /* 0x000fea0003c00000 */
[----:B------:R0:W1:Y:S02]  /*1f4a0*/  SHFL.IDX P6, R14, R13, R12, R11 ;  /* 0x0000000c0d0e7389 */ /* 0x00006400000c000b */
[----:B01----:R-:W-:Y:S01]  /*1f4b0*/  ENDCOLLECTIVE ;  /* 0x000000000000791b */ /* 0x003fe20003800000 */
.L_x_5207:
[----:B------:R-:W-:Y:S01]  /*1f4c0*/  IMAD.MOV.U32 R30, RZ, RZ, R14 ;  /* 0x000000ffff1e7224 */ /* 0x000fe200078e000e */
[----:B------:R-:W-:Y:S06]  /*1f4d0*/  BRA `(.L_x_5208) ;  /* 0xfffffe8800087947 */ /* 0x000fec000383ffff */
.L_x_4935:
[----:B0-----:R0:W1:Y:S02]  /*1f4e0*/  SYNCS.PHASECHK.TRANS64.TRYWAIT P0, [R2+URZ+0x28c00], R33 ;  /* 0x028c0021020075a7 */ /* 0x001064000800017f */
[----:B-1----:R-:W-:Y:S05]  /*1f4f0*/  @!P0 NANOSLEEP.SYNCS 0x989680 ;  /* 0x009896800000895d */ /* 0x002fea0003900000 */
[----:B------:R-:W1:Y:S02]  /*1f500*/  @!P0 SYNCS.PHASECHK.TRANS64 P0, [R2+URZ+0x28c00], R33 ;  /* 0x028c0021020085a7 */ /* 0x000e64000800007f */
[----:B-1----:R-:W-:Y:S05]  /*1f510*/  @!P0 BRA `(.L_x_4935) ;  /* 0xfffffffc00f08947 */ /* 0x002fea000383ffff */
[----:B------:R-:W-:Y:S05]  /*1f520*/  BRA `(.L_x_5209) ;  /* 0xfffffe8800f07947 */ /* 0x000fea000383ffff */
.L_x_4943:
        /* <DEDUP_REMOVED lines=8> */
.L_x_5211:
[----:B------:R-:W-:Y:S05]  /*1f5b0*/  BSYNC B1 ;  /* 0x0000000000017941 */ /* 0x000fea0003800000 */
.L_x_5210:
        /* <DEDUP_REMOVED lines=8> */
.L_x_5212:
[----:B------:R-:W-:Y:S02]  /*1f640*/  IMAD.MOV.U32 R13, RZ, RZ, R9 ;  /* 0x000000ffff0d7224 */ /* 0x000fe400078e0009 */
[----:B------:R-:W-:-:S07]  /*1f650*/  IMAD.MOV.U32 R4, RZ, RZ, R14 ;  /* 0x000000ffff047224 */ /* 0x000fce00078e000e */
[----:B------:R-:W-:Y:S05]  /*1f660*/  WARPSYNC.COLLECTIVE R15, `(.L_x_5213) ;  /* 0x000000000f087348 */ /* 0x000fea0003c00000 */
[----:B------:R0:W1:Y:S02]  /*1f670*/  SHFL.IDX P6, R14, R13, R12, R11 ;  /* 0x0000000c0d0e7389 */ /* 0x00006400000c000b */
[----:B01----:R-:W-:Y:S01]  /*1f680*/  ENDCOLLECTIVE ;  /* 0x000000000000791b */ /* 0x003fe20003800000 */
.L_x_5213:
[----:B------:R-:W-:Y:S02]  /*1f690*/  IMAD.MOV.U32 R13, RZ, RZ, R8 ;  /* 0x000000ffff0d7224 */ /* 0x000fe400078e0008 */
[----:B------:R-:W-:-:S07]  /*1f6a0*/  IMAD.MOV.U32 R7, RZ, RZ, R14 ;  /* 0x000000ffff077224 */ /* 0x000fce00078e000e */
[----:B------:R-:W-:Y:S05]  /*1f6b0*/  WARPSYNC.COLLECTIVE R15, `(.L_x_5214) ;  /* 0x000000000f087348 */ /* 0x000fea0003c00000 */
[----:B------:R0:W1:Y:S02]  /*1f6c0*/  SHFL.IDX P6, R14, R13, R12, R11 ;  /* 0x0000000c0d0e7389 */ /* 0x00006400000c000b */
[----:B01----:R-:W-:Y:S01]  /*1f6d0*/  ENDCOLLECTIVE ;  /* 0x000000000000791b */ /* 0x003fe20003800000 */
.L_x_5214:
[----:B------:R-:W-:Y:S01]  /*1f6e0*/  IMAD.MOV.U32 R6, RZ, RZ, R14 ;  /* 0x000000ffff067224 */ /* 0x000fe200078e000e */
[----:B------:R-:W-:Y:S06]  /*1f6f0*/  BRA `(.L_x_5215) ;  /* 0xfffffe9800047947 */ /* 0x000fec000383ffff */
.L_x_4946:
        /* <DEDUP_REMOVED lines=8> */
.L_x_5217:
[----:B------:R-:W-:Y:S05]  /*1f780*/  BSYNC B1 ;  /* 0x0000000000017941 */ /* 0x000fea0003800000 */
.L_x_5216:
        /* <DEDUP_REMOVED lines=8> */
.L_x_5218:
[----:B------:R-:W-:Y:S02]  /*1f810*/  IMAD.MOV.U32 R13, RZ, RZ, R9 ;  /* 0x000000ffff0d7224 */ /* 0x000fe400078e0009 */
[----:B------:R-:W-:-:S07]  /*1f820*/  IMAD.MOV.U32 R3, RZ, RZ, R14 ;  /* 0x000000ffff037224 */ /* 0x000fce00078e000e */
[----:B------:R-:W-:Y:S05]  /*1f830*/  WARPSYNC.COLLECTIVE R15, `(.L_x_5219) ;  /* 0x000000000f087348 */ /* 0x000fea0003c00000 */
[----:B------:R0:W1:Y:S02]  /*1f840*/  SHFL.IDX P6, R14, R13, R12, R11 ;  /* 0x0000000c0d0e7389 */ /* 0x00006400000c000b */
[----:B01----:R-:W-:Y:S01]  /*1f850*/  ENDCOLLECTIVE ;  /* 0x000000000000791b */ /* 0x003fe20003800000 */
.L_x_5219:
[----:B------:R-:W-:Y:S02]  /*1f860*/  IMAD.MOV.U32 R13, RZ, RZ, R8 ;  /* 0x000000ffff0d7224 */ /* 0x000fe400078e0008 */
[----:B------:R-:W-:-:S07]  /*1f870*/  IMAD.MOV.U32 R6, RZ, RZ, R14 ;  /* 0x000000ffff067224 */ /* 0x000fce00078e000e */
[----:B------:R-:W-:Y:S05]  /*1f880*/  WARPSYNC.COLLECTIVE R15, `(.L_x_5220) ;  /* 0x000000000f087348 */ /* 0x000fea0003c00000 */
[----:B------:R0:W1:Y:S02]  /*1f890*/  SHFL.IDX P6, R14, R13, R12, R11 ;  /* 0x0000000c0d0e7389 */ /* 0x00006400000c000b */
[----:B01----:R-:W-:Y:S01]  /*1f8a0*/  ENDCOLLECTIVE ;  /* 0x000000000000791b */ /* 0x003fe20003800000 */
.L_x_5220:
[----:B------:R-:W-:Y:S02]  /*1f8b0*/  IMAD.MOV.U32 R12, RZ, RZ, R3 ;  /* 0x000000ffff0c7224 */ /* 0x000fe400078e0003 */
[----:B------:R-:W-:Y:S01]  /*1f8c0*/  IMAD.MOV.U32 R13, RZ, RZ, R0 ;  /* 0x000000ffff0d7224 */ /* 0x000fe200078e0000 */
[----:B------:R-:W-:Y:S06]  /*1f8d0*/  BRA `(.L_x_5221) ;  /* 0xfffffe9800287947 */ /* 0x000fec000383ffff */
.L_x_4950:
[----:B0-----:R0:W1:Y:S02]  /*1f8e0*/  SYNCS.PHASECHK.TRANS64.TRYWAIT P1, [R2+URZ+0x28c00], R3 ;  /* 0x028c0003020075a7 */ /* 0x001064000802017f */
[----:B-1----:R-:W-:Y:S05]  /*1f8f0*/  @!P1 NANOSLEEP.SYNCS 0x989680 ;  /* 0x009896800000995d */ /* 0x002fea0003900000 */
[----:B------:R-:W1:Y:S02]  /*1f900*/  @!P1 SYNCS.PHASECHK.TRANS64 P1, [R2+URZ+0x28c00], R3 ;  /* 0x028c0003020095a7 */ /* 0x000e64000802007f */
[----:B-1----:R-:W-:Y:S05]  /*1f910*/  @!P1 BRA `(.L_x_4950) ;  /* 0xfffffffc00f09947 */ /* 0x002fea000383ffff */
[----:B------:R-:W-:Y:S05]  /*1f920*/  BRA `(.L_x_5222) ;  /* 0xfffffe9800c47947 */ /* 0x000fea000383ffff */
.L_x_4956:
[----:B0-----:R0:W1:Y:S02]  /*1f930*/  SYNCS.PHASECHK.TRANS64.TRYWAIT P2, [R21+URZ+0x28c30], R58 ;  /* 0x028c303a150075a7 */ /* 0x001064000804017f */
[----:B-1----:R-:W-:Y:S05]  /*1f940*/  @!P2 NANOSLEEP.SYNCS 0x989680 ;  /* 0x009896800000a95d */ /* 0x002fea0003900000 */
[----:B------:R-:W1:Y:S02]  /*1f950*/  @!P2 SYNCS.PHASECHK.TRANS64 P2, [R21+URZ+0x28c30], R58 ;  /* 0x028c303a1500a5a7 */ /* 0x000e64000804007f */
[----:B-1----:R-:W-:Y:S05]  /*1f960*/  @!P2 BRA `(.L_x_4956) ;  /* 0xfffffffc00f0a947 */ /* 0x002fea000383ffff */
[----:B------:R-:W-:Y:S05]  /*1f970*/  BRA `(.L_x_4955) ;  /* 0xfffffea800347947 */ /* 0x000fea000383ffff */
.L_x_4961:
[----:B--2---:R2:W0:Y:S02]  /*1f980*/  SYNCS.PHASECHK.TRANS64.TRYWAIT P2, [R21+URZ+0x28c50], R58 ;  /* 0x028c503a150075a7 */ /* 0x004424000804017f */
[----:B0-----:R-:W-:Y:S05]  /*1f990*/  @!P2 NANOSLEEP.SYNCS 0x989680 ;  /* 0x009896800000a95d */ /* 0x001fea0003900000 */
[----:B------:R-:W0:Y:S02]  /*1f9a0*/  @!P2 SYNCS.PHASECHK.TRANS64 P2, [R21+URZ+0x28c50], R58 ;  /* 0x028c503a1500a5a7 */ /* 0x000e24000804007f */
[----:B0-----:R-:W-:Y:S05]  /*1f9b0*/  @!P2 BRA `(.L_x_4961) ;  /* 0xfffffffc00f0a947 */ /* 0x001fea000383ffff */
[----:B------:R-:W-:Y:S05]  /*1f9c0*/  BRA `(.L_x_4960) ;  /* 0xfffffec000087947 */ /* 0x000fea000383ffff */
.L_x_4968:
[----:B-1----:R1:W2:Y:S02]  /*1f9d0*/  SYNCS.PHASECHK.TRANS64.TRYWAIT P2, [R215+URZ+0x28c30], R220 ;  /* 0x028c30dcd70075a7 */ /* 0x0022a4000804017f */
[----:B--2---:R-:W-:Y:S05]  /*1f9e0*/  @!P2 NANOSLEEP.SYNCS 0x989680 ;  /* 0x009896800000a95d */ /* 0x004fea0003900000 */
[----:B------:R-:W2:Y:S02]  /*1f9f0*/  @!P2 SYNCS.PHASECHK.TRANS64 P2, [R215+URZ+0x28c30], R220 ;  /* 0x028c30dcd700a5a7 */ /* 0x000ea4000804007f */
[----:B--2---:R-:W-:Y:S05]  /*1fa00*/  @!P2 BRA `(.L_x_4968) ;  /* 0xfffffffc00f0a947 */ /* 0x004fea000383ffff */
[----:B------:R-:W-:Y:S05]  /*1fa10*/  BRA `(.L_x_4967) ;  /* 0xfffffec400407947 */ /* 0x000fea000383ffff */
.L_x_4973:
[----:B--2---:R2:W3:Y:S02]  /*1fa20*/  SYNCS.PHASECHK.TRANS64.TRYWAIT P2, [R215+URZ+0x28c50], R220 ;  /* 0x028c50dcd70075a7 */ /* 0x0044e4000804017f */
[----:B---3--:R-:W-:Y:S05]  /*1fa30*/  @!P2 NANOSLEEP.SYNCS 0x989680 ;  /* 0x009896800000a95d */ /* 0x008fea0003900000 */
[----:B------:R-:W3:Y:S02]  /*1fa40*/  @!P2 SYNCS.PHASECHK.TRANS64 P2, [R215+URZ+0x28c50], R220 ;  /* 0x028c50dcd700a5a7 */ /* 0x000ee4000804007f */
[----:B---3--:R-:W-:Y:S05]  /*1fa50*/  @!P2 BRA `(.L_x_4973) ;  /* 0xfffffffc00f0a947 */ /* 0x008fea000383ffff */
[----:B------:R-:W-:Y:S05]  /*1fa60*/  BRA `(.L_x_4972) ;  /* 0xfffffee400007947 */ /* 0x000fea000383ffff */
.L_x_4981:
[----:B-1----:R1:W2:Y:S02]  /*1fa70*/  SYNCS.PHASECHK.TRANS64.TRYWAIT P2, [R21+URZ+0x28c30], R193 ;  /* 0x028c30c1150075a7 */ /* 0x0022a4000804017f */
[----:B--2---:R-:W-:Y:S05]  /*1fa80*/  @!P2 NANOSLEEP.SYNCS 0x989680 ;  /* 0x009896800000a95d */ /* 0x004fea0003900000 */
[----:B------:R-:W2:Y:S02]  /*1fa90*/  @!P2 SYNCS.PHASECHK.TRANS64 P2, [R21+URZ+0x28c30], R193 ;  /* 0x028c30c11500a5a7 */ /* 0x000ea4000804007f */
[----:B--2---:R-:W-:Y:S05]  /*1faa0*/  @!P2 BRA `(.L_x_4981) ;  /* 0xfffffffc00f0a947 */ /* 0x004fea000383ffff */
[----:B------:R-:W-:Y:S05]  /*1fab0*/  BRA `(.L_x_4980) ;  /* 0xfffffee800147947 */ /* 0x000fea000383ffff */
.L_x_4986:
[----:B--2---:R2:W3:Y:S02]  /*1fac0*/  SYNCS.PHASECHK.TRANS64.TRYWAIT P2, [R21+URZ+0x28c50], R193 ;  /* 0x028c50c1150075a7 */ /* 0x0044e4000804017f */
[----:B---3--:R-:W-:Y:S05]  /*1fad0*/  @!P2 NANOSLEEP.SYNCS 0x989680 ;  /* 0x009896800000a95d */ /* 0x008fea0003900000 */
[----:B------:R-:W3:Y:S02]  /*1fae0*/  @!P2 SYNCS.PHASECHK.TRANS64 P2, [R21+URZ+0x28c50], R193 ;  /* 0x028c50c11500a5a7 */ /* 0x000ee4000804007f */
[----:B---3--:R-:W-:Y:S05]  /*1faf0*/  @!P2 BRA `(.L_x_4986) ;  /* 0xfffffffc00f0a947 */ /* 0x008fea000383ffff */
[----:B------:R-:W-:Y:S05]  /*1fb00*/  BRA `(.L_x_4985) ;  /* 0xffffff0000687947 */ /* 0x000fea000383ffff */
.L_x_5021:
        /* <DEDUP_REMOVED lines=11> */
.L_x_5224:
[----:B------:R-:W-:Y:S05]  /*1fbc0*/  BSYNC B1 ;  /* 0x0000000000017941 */ /* 0x000fea0003800000 */
.L_x_5223:
[----:B------:R-:W-:Y:S05]  /*1fbd0*/  BRA `(.L_x_5225) ;  /* 0xffffff7400407947 */ /* 0x000fea000383ffff */
.L_x_5023:
[----:B------:R-:W-:Y:S01]  /*1fbe0*/  BSSY B1, `(.L_x_5226) ;  /* 0x0000006000017945 */ /* 0x000fe20003800000 */
[----:B------:R-:W-:-:S07]  /*1fbf0*/  IMAD.MOV.U32 R15, RZ, RZ, -0x1 ;  /* 0xffffffffff0f7424 */ /* 0x000fce00078e00ff */
[----:B0-----:R-:W-:Y:S05]  /*1fc00*/  WARPSYNC.COLLECTIVE R15, `(.L_x_5227) ;  /* 0x000000000f0c7348 */ /* 0x001fea0003c00000 */
[----:B------:R-:W-:Y:S02]  /*1fc10*/  ELECT P6, UR62, PT ;  /* 0x00000000003e782f */ /* 0x000fe400038c0000 */
[----:B------:R-:W-:Y:S01]  /*1fc20*/  MOV R14, UR62 ;  /* 0x0000003e000e7c02 */ /* 0x000fe20008000f00 */
[----:B0-----:R-:W-:Y:S10]  /*1fc30*/  ENDCOLLECTIVE ;  /* 0x000000000000791b */ /* 0x001ff40003800000 */
.L_x_5227:
[----:B------:R-:W-:Y:S05]  /*1fc40*/  BSYNC B1 ;  /* 0x0000000000017941 */ /* 0x000fea0003800000 */
.L_x_5226:
[----:B------:R-:W-:Y:S05]  /*1fc50*/  BRA `(.L_x_5022) ;  /* 0xffffff7400387947 */ /* 0x000fea000383ffff */
.L_x_5025:
[----:B0-----:R0:W1:Y:S02]  /*1fc60*/  SYNCS.PHASECHK.TRANS64.TRYWAIT P0, [R18+URZ+0x28c20], R4 ;  /* 0x028c2004120075a7 */ /* 0x001064000800017f */
[----:B-1----:R-:W-:Y:S05]  /*1fc70*/  @!P0 NANOSLEEP.SYNCS 0x989680 ;  /* 0x009896800000895d */ /* 0x002fea0003900000 */
[----:B------:R-:W1:Y:S02]  /*1fc80*/  @!P0 SYNCS.PHASECHK.TRANS64 P0, [R18+URZ+0x28c20], R4 ;  /* 0x028c2004120085a7 */ /* 0x000e64000800007f */
[----:B-1----:R-:W-:Y:S05]  /*1fc90*/  @!P0 BRA `(.L_x_5025) ;  /* 0xfffffffc00f08947 */ /* 0x002fea000383ffff */
[----:B------:R-:W-:Y:S05]  /*1fca0*/  BRA `(.L_x_5228) ;  /* 0xffffff7400487947 */ /* 0x000fea000383ffff */
.L_x_5029:
[----:B-1----:R1:W2:Y:S02]  /*1fcb0*/  SYNCS.PHASECHK.TRANS64.TRYWAIT P0, [R5+URZ+0x28ca0], R9 ;  /* 0x028ca009050075a7 */ /* 0x0022a4000800017f */
[----:B--2---:R-:W-:Y:S05]  /*1fcc0*/  @!P0 NANOSLEEP.SYNCS 0x989680 ;  /* 0x009896800000895d */ /* 0x004fea0003900000 */
[----:B------:R-:W2:Y:S02]  /*1fcd0*/  @!P0 SYNCS.PHASECHK.TRANS64 P0, [R5+URZ+0x28ca0], R9 ;  /* 0x028ca009050085a7 */ /* 0x000ea4000800007f */
[----:B--2---:R-:W-:Y:S05]  /*1fce0*/  @!P0 BRA `(.L_x_5029) ;  /* 0xfffffffc00f08947 */ /* 0x004fea000383ffff */
[----:B------:R-:W-:Y:S05]  /*1fcf0*/  BRA `(.L_x_5229) ;  /* 0xffffff7400687947 */ /* 0x000fea000383ffff */
.L_x_5034:
[----:B0-----:R0:W2:Y:S02]  /*1fd00*/  SYNCS.PHASECHK.TRANS64.TRYWAIT P0, [R5+URZ+0x28cc0], R9 ;  /* 0x028cc009050075a7 */ /* 0x0010a4000800017f */
[----:B--2---:R-:W-:Y:S05]  /*1fd10*/  @!P0 NANOSLEEP.SYNCS 0x989680 ;  /* 0x009896800000895d */ /* 0x004fea0003900000 */
[----:B------:R-:W2:Y:S02]  /*1fd20*/  @!P0 SYNCS.PHASECHK.TRANS64 P0, [R5+URZ+0x28cc0], R9 ;  /* 0x028cc009050085a7 */ /* 0x000ea4000800007f */
[----:B--2---:R-:W-:Y:S05]  /*1fd30*/  @!P0 BRA `(.L_x_5034) ;  /* 0xfffffffc00f08947 */ /* 0x004fea000383ffff */
[----:B------:R-:W-:Y:S05]  /*1fd40*/  BRA `(.L_x_5230) ;  /* 0xffffff7400e87947 */ /* 0x000fea000383ffff */
.L_x_5048:
[----:B0-----:R0:W1:Y:S02]  /*1fd50*/  SYNCS.PHASECHK.TRANS64.TRYWAIT P1, [R5+URZ+0x28ca0], R6 ;  /* 0x028ca006050075a7 */ /* 0x001064000802017f */
[----:B-1----:R-:W-:Y:S05]  /*1fd60*/  @!P1 NANOSLEEP.SYNCS 0x989680 ;  /* 0x009896800000995d */ /* 0x002fea0003900000 */
[----:B------:R-:W1:Y:S02]  /*1fd70*/  @!P1 SYNCS.PHASECHK.TRANS64 P1, [R5+URZ+0x28ca0], R6 ;  /* 0x028ca006050095a7 */ /* 0x000e64000802007f */
[----:B-1----:R-:W-:Y:S05]  /*1fd80*/  @!P1 BRA `(.L_x_5048) ;  /* 0xfffffffc00f09947 */ /* 0x002fea000383ffff */
[----:B------:R-:W-:Y:S05]  /*1fd90*/  BRA `(.L_x_5231) ;  /* 0xffffff8000687947 */ /* 0x000fea000383ffff */
.L_x_5053:
[----:B-1----:R1:W2:Y:S02]  /*1fda0*/  SYNCS.PHASECHK.TRANS64.TRYWAIT P1, [R5+URZ+0x28cc0], R6 ;  /* 0x028cc006050075a7 */ /* 0x0022a4000802017f */
[----:B--2---:R-:W-:Y:S05]  /*1fdb0*/  @!P1 NANOSLEEP.SYNCS 0x989680 ;  /* 0x009896800000995d */ /* 0x004fea0003900000 */
[----:B------:R-:W2:Y:S02]  /*1fdc0*/  @!P1 SYNCS.PHASECHK.TRANS64 P1, [R5+URZ+0x28cc0], R6 ;  /* 0x028cc006050095a7 */ /* 0x000ea4000802007f */
[----:B--2---:R-:W-:Y:S05]  /*1fdd0*/  @!P1 BRA `(.L_x_5053) ;  /* 0xfffffffc00f09947 */ /* 0x004fea000383ffff */
[----:B------:R-:W-:Y:S05]  /*1fde0*/  BRA `(.L_x_5232) ;  /* 0xffffff8000e47947 */ /* 0x000fea000383ffff */
.L_x_5075:
        /* <DEDUP_REMOVED lines=11> */
.L_x_5234:
[----:B------:R-:W-:Y:S05]  /*1fea0*/  BSYNC B0 ;  /* 0x0000000000007941 */ /* 0x000fea0003800000 */
.L_x_5233:
[----:B------:R-:W-:Y:S05]  /*1feb0*/  BRA `(.L_x_5235) ;  /* 0xffffff94008c7947 */ /* 0x000fea000383ffff */
.L_x_5077:
[----:B------:R-:W-:Y:S01]  /*1fec0*/  BSSY B0, `(.L_x_5236) ;  /* 0x0000006000007945 */ /* 0x000fe20003800000 */
[----:B------:R-:W-:-:S07]  /*1fed0*/  IMAD.MOV.U32 R15, RZ, RZ, -0x1 ;  /* 0xffffffffff0f7424 */ /* 0x000fce00078e00ff */
[----:B0-----:R-:W-:Y:S05]  /*1fee0*/  WARPSYNC.COLLECTIVE R15, `(.L_x_5237) ;  /* 0x000000000f0c7348 */ /* 0x001fea0003c00000 */
[----:B------:R-:W-:Y:S02]  /*1fef0*/  ELECT P6, UR62, PT ;  /* 0x00000000003e782f */ /* 0x000fe400038c0000 */
[----:B------:R-:W-:Y:S01]  /*1ff00*/  MOV R14, UR62 ;  /* 0x0000003e000e7c02 */ /* 0x000fe20008000f00 */
[----:B0-----:R-:W-:Y:S10]  /*1ff10*/  ENDCOLLECTIVE ;  /* 0x000000000000791b */ /* 0x001ff40003800000 */
.L_x_5237:
[----:B------:R-:W-:Y:S05]  /*1ff20*/  BSYNC B0 ;  /* 0x0000000000007941 */ /* 0x000fea0003800000 */
.L_x_5236:
[----:B------:R-:W-:Y:S05]  /*1ff30*/  BRA `(.L_x_5238) ;  /* 0xffffff9400907947 */ /* 0x000fea000383ffff */
.L_x_5079:
[----:B-1----:R1:W2:Y:S02]  /*1ff40*/  SYNCS.PHASECHK.TRANS64.TRYWAIT P0, [R0+URZ+0x28c40], R2 ;  /* 0x028c4002000075a7 */ /* 0x0022a4000800017f */
[----:B--2---:R-:W-:Y:S05]  /*1ff50*/  @!P0 NANOSLEEP.SYNCS 0x989680 ;  /* 0x009896800000895d */ /* 0x004fea0003900000 */
[----:B------:R-:W2:Y:S02]  /*1ff60*/  @!P0 SYNCS.PHASECHK.TRANS64 P0, [R0+URZ+0x28c40], R2 ;  /* 0x028c4002000085a7 */ /* 0x000ea4000800007f */
[----:B--2---:R-:W-:Y:S05]  /*1ff70*/  @!P0 BRA `(.L_x_5079) ;  /* 0xfffffffc00f08947 */ /* 0x004fea000383ffff */
[----:B------:R-:W-:Y:S05]  /*1ff80*/  BRA `(.L_x_5239) ;  /* 0xffffff9400f47947 */ /* 0x000fea000383ffff */
.L_x_5083:
        /* <DEDUP_REMOVED lines=15> */
.L_x_5240:
[----:B------:R-:W-:Y:S02]  /*20080*/  IMAD.MOV.U32 R13, RZ, RZ, R4 ;  /* 0x000000ffff0d7224 */ /* 0x000fe400078e0004 */
[----:B------:R-:W-:-:S07]  /*20090*/  IMAD.MOV.U32 R6, RZ, RZ, R14 ;  /* 0x000000ffff067224 */ /* 0x000fce00078e000e */
[----:B------:R-:W-:Y:S05]  /*200a0*/  WARPSYNC.COLLECTIVE R15, `(.L_x_5241) ;  /* 0x000000000f087348 */ /* 0x000fea0003c00000 */
[----:B------:R0:W1:Y:S02]  /*200b0*/  SHFL.IDX P6, R14, R13, R12, R11 ;  /* 0x0000000c0d0e7389 */ /* 0x00006400000c000b */
[----:B01----:R-:W-:Y:S01]  /*200c0*/  ENDCOLLECTIVE ;  /* 0x000000000000791b */ /* 0x003fe20003800000 */
.L_x_5241:
[----:B------:R-:W-:Y:S02]  /*200d0*/  IMAD.MOV.U32 R13, RZ, RZ, R3 ;  /* 0x000000ffff0d7224 */ /* 0x000fe400078e0003 */
[----:B------:R-:W-:Y:S02]  /*200e0*/  IMAD.MOV.U32 R12, RZ, RZ, 0x1 ;  /* 0x00000001ff0c7424 */ /* 0x000fe400078e00ff */
[----:B------:R-:W-:-:S07]  /*200f0*/  IMAD.MOV.U32 R7, RZ, RZ, R14 ;  /* 0x000000ffff077224 */ /* 0x000fce00078e000e */
[----:B------:R-:W-:Y:S05]  /*20100*/  WARPSYNC.COLLECTIVE R15, `(.L_x_5242) ;  /* 0x000000000f087348 */ /* 0x000fea0003c00000 */
[----:B------:R0:W1:Y:S02]  /*20110*/  SHFL.IDX P6, R14, R13, R12, R11 ;  /* 0x0000000c0d0e7389 */ /* 0x00006400000c000b */
[----:B01----:R-:W-:Y:S01]  /*20120*/  ENDCOLLECTIVE ;  /* 0x000000000000791b */ /* 0x003fe20003800000 */
.L_x_5242:
        /* <DEDUP_REMOVED lines=15> */
.L_x_5243:
[----:B------:R-:W-:Y:S02]  /*20220*/  IMAD.MOV.U32 R13, RZ, RZ, R3 ;  /* 0x000000ffff0d7224 */ /* 0x000fe400078e0003 */
[----:B------:R-:W-:Y:S02]  /*20230*/  IMAD.MOV.U32 R12, RZ, RZ, 0x2 ;  /* 0x00000002ff0c7424 */ /* 0x000fe400078e00ff */
[----:B------:R-:W-:-:S07]  /*20240*/  IMAD.MOV.U32 R5, RZ, RZ, R14 ;  /* 0x000000ffff057224 */ /* 0x000fce00078e000e */
[----:B------:R-:W-:Y:S05]  /*20250*/  WARPSYNC.COLLECTIVE R15, `(.L_x_5244) ;  /* 0x000000000f087348 */ /* 0x000fea0003c00000 */
[----:B------:R0:W1:Y:S02]  /*20260*/  SHFL.IDX P6, R14, R13, R12, R11 ;  /* 0x0000000c0d0e7389 */ /* 0x00006400000c000b */
[----:B01----:R-:W-:Y:S01]  /*20270*/  ENDCOLLECTIVE ;  /* 0x000000000000791b */ /* 0x003fe20003800000 */
.L_x_5244:
        /* <DEDUP_REMOVED lines=15> */
.L_x_5245:
[----:B------:R-:W-:Y:S02]  /*20370*/  IMAD.MOV.U32 R13, RZ, RZ, R3 ;  /* 0x000000ffff0d7224 */ /* 0x000fe400078e0003 */
[----:B------:R-:W-:Y:S02]  /*20380*/  IMAD.MOV.U32 R12, RZ, RZ, 0x3 ;  /* 0x00000003ff0c7424 */ /* 0x000fe400078e00ff */
[----:B------:R-:W-:-:S07]  /*20390*/  IMAD.MOV.U32 R5, RZ, RZ, R14 ;  /* 0x000000ffff057224 */ /* 0x000fce00078e000e */
[----:B------:R-:W-:Y:S05]  /*203a0*/  WARPSYNC.COLLECTIVE R15, `(.L_x_5246) ;  /* 0x000000000f087348 */ /* 0x000fea0003c00000 */
[----:B------:R0:W1:Y:S02]  /*203b0*/  SHFL.IDX P6, R14, R13, R12, R11 ;  /* 0x0000000c0d0e7389 */ /* 0x00006400000c000b */
[----:B01----:R-:W-:Y:S01]  /*203c0*/  ENDCOLLECTIVE ;  /* 0x000000000000791b */ /* 0x003fe20003800000 */
.L_x_5246:
        /* <DEDUP_REMOVED lines=13> */
.L_x_5247:
[----:B------:R-:W-:Y:S01]  /*204a0*/  IMAD.MOV.U32 R3, RZ, RZ, R14 ;  /* 0x000000ffff037224 */ /* 0x000fe200078e000e */
[----:B------:R-:W-:Y:S06]  /*204b0*/  BRA `(.L_x_5248) ;  /* 0xffffff9c00387947 */ /* 0x000fec000383ffff */
.L_x_5086:
[----:B0-----:R0:W1:Y:S02]  /*204c0*/  SYNCS.PHASECHK.TRANS64.TRYWAIT P0, [R18+URZ+0x28c20], R0 ;  /* 0x028c2000120075a7 */ /* 0x001064000800017f */
[----:B-1----:R-:W-:Y:S05]  /*204d0*/  @!P0 NANOSLEEP.SYNCS 0x989680 ;  /* 0x009896800000895d */ /* 0x002fea0003900000 */
[----:B------:R-:W1:Y:S02]  /*204e0*/  @!P0 SYNCS.PHASECHK.TRANS64 P0, [R18+URZ+0x28c20], R0 ;  /* 0x028c2000120085a7 */ /* 0x000e64000800007f */
[----:B-1----:R-:W-:Y:S05]  /*204f0*/  @!P0 BRA `(.L_x_5086) ;  /* 0xfffffffc00f08947 */ /* 0x002fea000383ffff */
[----:B------:R-:W-:Y:S05]  /*20500*/  BRA `(.L_x_5249) ;  /* 0xffffff9c00947947 */ /* 0x000fea000383ffff */
.L_x_5090:
[----:B0-----:R0:W1:Y:S02]  /*20510*/  SYNCS.PHASECHK.TRANS64.TRYWAIT P0, [R0+URZ+0x28c60], R2 ;  /* 0x028c6002000075a7 */ /* 0x001064000800017f */
[----:B-1----:R-:W-:Y:S05]  /*20520*/  @!P0 NANOSLEEP.SYNCS 0x989680 ;  /* 0x009896800000895d */ /* 0x002fea0003900000 */
[----:B------:R-:W1:Y:S02]  /*20530*/  @!P0 SYNCS.PHASECHK.TRANS64 P0, [R0+URZ+0x28c60], R2 ;  /* 0x028c6002000085a7 */ /* 0x000e64000800007f */
[----:B-1----:R-:W-:Y:S05]  /*20540*/  @!P0 BRA `(.L_x_5090) ;  /* 0xfffffffc00f08947 */ /* 0x002fea000383ffff */
[----:B------:R-:W-:Y:S05]  /*20550*/  BRA `(.L_x_5250) ;  /* 0xffffff9c00b87947 */ /* 0x000fea000383ffff */
.L_x_5109:
[----:B-1----:R1:W2:Y:S02]  /*20560*/  SYNCS.PHASECHK.TRANS64.TRYWAIT P0, [R2+URZ+0x28c40], R6 ;  /* 0x028c4006020075a7 */ /* 0x0022a4000800017f */
[----:B--2---:R-:W-:Y:S05]  /*20570*/  @!P0 NANOSLEEP.SYNCS 0x989680 ;  /* 0x009896800000895d */ /* 0x004fea0003900000 */
[----:B------:R-:W2:Y:S02]  /*20580*/  @!P0 SYNCS.PHASECHK.TRANS64 P0, [R2+URZ+0x28c40], R6 ;  /* 0x028c4006020085a7 */ /* 0x000ea4000800007f */
[----:B--2---:R-:W-:Y:S05]  /*20590*/  @!P0 BRA `(.L_x_5109) ;  /* 0xfffffffc00f08947 */ /* 0x004fea000383ffff */
[----:B------:R-:W-:Y:S05]  /*205a0*/  BRA `(.L_x_5251) ;  /* 0xffffffa800d07947 */ /* 0x000fea000383ffff */
.L_x_5114:
[----:B0-----:R0:W2:Y:S02]  /*205b0*/  SYNCS.PHASECHK.TRANS64.TRYWAIT P0, [R2+URZ+0x28c60], R6 ;  /* 0x028c6006020075a7 */ /* 0x0010a4000800017f */
[----:B--2---:R-:W-:Y:S05]  /*205c0*/  @!P0 NANOSLEEP.SYNCS 0x989680 ;  /* 0x009896800000895d */ /* 0x004fea0003900000 */
[----:B------:R-:W2:Y:S02]  /*205d0*/  @!P0 SYNCS.PHASECHK.TRANS64 P0, [R2+URZ+0x28c60], R6 ;  /* 0x028c6006020085a7 */ /* 0x000ea4000800007f */
[----:B--2---:R-:W-:Y:S05]  /*205e0*/  @!P0 BRA `(.L_x_5114) ;  /* 0xfffffffc00f08947 */ /* 0x004fea000383ffff */
[----:B------:R-:W-:Y:S05]  /*205f0*/  BRA `(.L_x_5252) ;  /* 0xffffffac00507947 */ /* 0x000fea000383ffff */
.L_x_5129:
[----:B-1----:R1:W2:Y:S02]  /*20600*/  SYNCS.PHASECHK.TRANS64.TRYWAIT P0, [R2+URZ+0x28c40], R3 ;  /* 0x028c4003020075a7 */ /* 0x0022a4000800017f */
[----:B--2---:R-:W-:Y:S05]  /*20610*/  @!P0 NANOSLEEP.SYNCS 0x989680 ;  /* 0x009896800000895d */ /* 0x004fea0003900000 */
[----:B------:R-:W2:Y:S02]  /*20620*/  @!P0 SYNCS.PHASECHK.TRANS64 P0, [R2+URZ+0x28c40], R3 ;  /* 0x028c4003020085a7 */ /* 0x000ea4000800007f */
[----:B--2---:R-:W-:Y:S05]  /*20630*/  @!P0 BRA `(.L_x_5129) ;  /* 0xfffffffc00f08947 */ /* 0x004fea000383ffff */
[----:B------:R-:W-:Y:S05]  /*20640*/  BRA `(.L_x_5253) ;  /* 0xffffffb800307947 */ /* 0x000fea000383ffff */
.L_x_5134:
[----:B0-----:R0:W2:Y:S02]  /*20650*/  SYNCS.PHASECHK.TRANS64.TRYWAIT P0, [R2+URZ+0x28c60], R3 ;  /* 0x028c6003020075a7 */ /* 0x0010a4000800017f */
[----:B--2---:R-:W-:Y:S05]  /*20660*/  @!P0 NANOSLEEP.SYNCS 0x989680 ;  /* 0x009896800000895d */ /* 0x004fea0003900000 */
[----:B------:R-:W2:Y:S02]  /*20670*/  @!P0 SYNCS.PHASECHK.TRANS64 P0, [R2+URZ+0x28c60], R3 ;  /* 0x028c6003020085a7 */ /* 0x000ea4000800007f */
[----:B--2---:R-:W-:Y:S05]  /*20680*/  @!P0 BRA `(.L_x_5134) ;  /* 0xfffffffc00f08947 */ /* 0x004fea000383ffff */
[----:B------:R-:W-:Y:S05]  /*20690*/  BRA `(.L_x_5254) ;  /* 0xffffffb800ac7947 */ /* 0x000fea000383ffff */
.L_x_5149:
[----:B-1----:R1:W2:Y:S02]  /*206a0*/  SYNCS.PHASECHK.TRANS64.TRYWAIT P0, [R3+URZ+0x28c40], R2 ;  /* 0x028c4002030075a7 */ /* 0x0022a4000800017f */
[----:B--2---:R-:W-:Y:S05]  /*206b0*/  @!P0 NANOSLEEP.SYNCS 0x989680 ;  /* 0x009896800000895d */ /* 0x004fea0003900000 */
[----:B------:R-:W2:Y:S02]  /*206c0*/  @!P0 SYNCS.PHASECHK.TRANS64 P0, [R3+URZ+0x28c40], R2 ;  /* 0x028c4002030085a7 */ /* 0x000ea4000800007f */
[----:B--2---:R-:W-:Y:S05]  /*206d0*/  @!P0 BRA `(.L_x_5149) ;  /* 0xfffffffc00f08947 */ /* 0x004fea000383ffff */
[----:B------:R-:W-:Y:S05]  /*206e0*/  BRA `(.L_x_5255) ;  /* 0xffffffc4006c7947 */ /* 0x000fea000383ffff */
.L_x_5154:
[----:B--2---:R2:W3:Y:S02]  /*206f0*/  SYNCS.PHASECHK.TRANS64.TRYWAIT P0, [R3+URZ+0x28c60], R2 ;  /* 0x028c6002030075a7 */ /* 0x0044e4000800017f */
[----:B---3--:R-:W-:Y:S05]  /*20700*/  @!P0 NANOSLEEP.SYNCS 0x989680 ;  /* 0x009896800000895d */ /* 0x008fea0003900000 */
[----:B------:R-:W3:Y:S02]  /*20710*/  @!P0 SYNCS.PHASECHK.TRANS64 P0, [R3+URZ+0x28c60], R2 ;  /* 0x028c6002030085a7 */ /* 0x000ee4000800007f */
[----:B---3--:R-:W-:Y:S05]  /*20720*/  @!P0 BRA `(.L_x_5154) ;  /* 0xfffffffc00f08947 */ /* 0x008fea000383ffff */
[----:B------:R-:W-:Y:S05]  /*20730*/  BRA `(.L_x_5256) ;  /* 0xffffffc400ec7947 */ /* 0x000fea000383ffff */
.L_x_5170:
        /* <DEDUP_REMOVED lines=9> */
.L_x_5258:
[----:B------:R-:W-:Y:S05]  /*207d0*/  BSYNC B0 ;  /* 0x0000000000007941 */ /* 0x000fea0003800000 */
.L_x_5257:
        /* <DEDUP_REMOVED lines=9> */
.L_x_5259:
        /* <DEDUP_REMOVED lines=26> */
.L_x_5260:
        /* <DEDUP_REMOVED lines=8> */
.L_x_5261:
        /* <DEDUP_REMOVED lines=8> */
.L_x_5262:
        /* <DEDUP_REMOVED lines=8> */
.L_x_5263:
        /* <DEDUP_REMOVED lines=8> */
.L_x_5264:
        /* <DEDUP_REMOVED lines=9> */
.L_x_5265:
[----:B------:R-:W-:Y:S01]  /*20ca0*/  IMAD.MOV.U32 R9, RZ, RZ, R14 ;  /* 0x000000ffff097224 */ /* 0x000fe200078e000e */
[----:B------:R-:W-:Y:S06]  /*20cb0*/  BRA `(.L_x_5266) ;  /* 0xffffffd0002c7947 */ /* 0x000fec000383ffff */
.L_x_5173:
        /* <DEDUP_REMOVED lines=8> */
.L_x_5268:
[----:B------:R-:W-:Y:S05]  /*20d40*/  BSYNC B0 ;  /* 0x0000000000007941 */ /* 0x000fea0003800000 */
.L_x_5267:
        /* <DEDUP_REMOVED lines=10> */
.L_x_5269:
        /* <DEDUP_REMOVED lines=8> */
.L_x_5270:
        /* <DEDUP_REMOVED lines=8> */
.L_x_5271:
        /* <DEDUP_REMOVED lines=8> */
.L_x_5272:
        /* <DEDUP_REMOVED lines=9> */
.L_x_5273:
[----:B------:R-:W-:Y:S01]  /*21000*/  IMAD.MOV.U32 R9, RZ, RZ, R14 ;  /* 0x000000ffff097224 */ /* 0x000fe200078e000e */
[----:B------:R-:W-:Y:S06]  /*21010*/  BRA `(.L_x_5274) ;  /* 0xffffffd000007947 */ /* 0x000fec000383ffff */
.L_x_5175:
[----:B------:R-:W-:Y:S01]  /*21020*/  BSSY B0, `(.L_x_5275) ;  /* 0x0000006000007945 */ /* 0x000fe20003800000 */
[----:B------:R-:W-:Y:S01]  /*21030*/  PLOP3.LUT P6, PT, P6, PT, PT, 0x8, 0x0 ;  /* 0x000000000000781c */ /* 0x000fe200037ce170 */
[----:B------:R-:W-:-:S12]  /*21040*/  IMAD.MOV.U32 R15, RZ, RZ, -0x1 ;  /* 0xffffffffff0f7424 */ /* 0x000fd800078e00ff */
[----:B0-----:R-:W-:Y:S05]  /*21050*/  WARPSYNC.COLLECTIVE R15, `(.L_x_5276) ;  /* 0x000000000f087348 */ /* 0x001fea0003c00000 */
[----:B------:R-:W-:Y:S01]  /*21060*/  VOTE.ANY R14, PT, P6 ;  /* 0x00000000000e7806 */ /* 0x000fe200030e0100 */
[----:B0-----:R-:W-:Y:S06]  /*21070*/  ENDCOLLECTIVE ;  /* 0x000000000000791b */ /* 0x001fec0003800000 */
.L_x_5276:
[----:B------:R-:W-:Y:S05]  /*21080*/  BSYNC B0 ;  /* 0x0000000000007941 */ /* 0x000fea0003800000 */
.L_x_5275:
        /* <DEDUP_REMOVED lines=10> */
.L_x_5277:
[----:B------:R-:W-:Y:S02]  /*21130*/  IMAD.MOV.U32 R13, RZ, RZ, R6 ;  /* 0x000000ffff0d7224 */ /* 0x000fe400078e0006 */
[----:B------:R-:W-:-:S07]  /*21140*/  IMAD.MOV.U32 R4, RZ, RZ, R14 ;  /* 0x000000ffff047224 */ /* 0x000fce00078e000e */
[----:B------:R-:W-:Y:S05]  /*21150*/  WARPSYNC.COLLECTIVE R15, `(.L_x_5278) ;  /* 0x000000000f087348 */ /* 0x000fea0003c00000 */
[----:B------:R0:W1:Y:S02]  /*21160*/  SHFL.IDX P6, R14, R13, R12, R11 ;  /* 0x0000000c0d0e7389 */ /* 0x00006400000c000b */
[----:B01----:R-:W-:Y:S01]  /*21170*/  ENDCOLLECTIVE ;  /* 0x000000000000791b */ /* 0x003fe20003800000 */
.L_x_5278:
[----:B------:R-:W-:Y:S02]  /*21180*/  IMAD.MOV.U32 R6, RZ, RZ, R14 ;  /* 0x000000ffff067224 */ /* 0x000fe400078e000e */
[----:B------:R-:W-:-:S05]  /*21190*/  IMAD.IADD R10, R7, 0x1, R10 ;  /* 0x00000001070a7824 */ /* 0x000fca00078e020a */
[----:B------:R0:W-:Y:S01]  /*211a0*/  STL [R1+0xc], R10 ;  /* 0x00000c0a01007387 */ /* 0x0001e20000100800 */
[----:B------:R-:W-:Y:S05]  /*211b0*/  BRA `(.L_x_5279) ;  /* 0xffffffcc00e07947 */ /* 0x000fea000383ffff */
.L_x_5177:
[----:B------:R-:W-:Y:S01]  /*211c0*/  BSSY B0, `(.L_x_5280) ;  /* 0x0000008000007945 */ /* 0x000fe20003800000 */
[----:B------:R-:W-:Y:S02]  /*211d0*/  IMAD.MOV.U32 R13, RZ, RZ, R3 ;  /* 0x000000ffff0d7224 */ /* 0x000fe400078e0003 */
[----:B------:R-:W-:Y:S02]  /*211e0*/  IMAD.MOV.U32 R12, RZ, RZ, R7 ;  /* 0x000000ffff0c7224 */ /* 0x000fe400078e0007 */
[----:B------:R-:W-:Y:S02]  /*211f0*/  IMAD.MOV.U32 R11, RZ, RZ, 0x1f ;  /* 0x0000001fff0b7424 */ /* 0x000fe400078e00ff */
[----:B------:R-:W-:-:S07]  /*21200*/  IMAD.MOV.U32 R15, RZ, RZ, -0x1 ;  /* 0xffffffffff0f7424 */ /* 0x000fce00078e00ff */
[----:B0-----:R-:W-:Y:S05]  /*21210*/  WARPSYNC.COLLECTIVE R15, `(.L_x_5281) ;  /* 0x000000000f087348 */ /* 0x001fea0003c00000 */
[----:B------:R1:W2:Y:S02]  /*21220*/  SHFL.IDX P6, R14, R13, R12, R11 ;  /* 0x0000000c0d0e7389 */ /* 0x0002a400000c000b */
[----:B012---:R-:W-:Y:S01]  /*21230*/  ENDCOLLECTIVE ;  /* 0x000000000000791b */ /* 0x007fe20003800000 */
.L_x_5281:
[----:B------:R-:W-:Y:S05]  /*21240*/  BSYNC B0 ;  /* 0x0000000000007941 */ /* 0x000fea0003800000 */
.L_x_5280:
[----:B------:R-:W-:Y:S01]  /*21250*/  IMAD.MOV.U32 R8, RZ, RZ, R14 ;  /* 0x000000ffff087224 */ /* 0x000fe200078e000e */
[----:B------:R-:W-:Y:S06]  /*21260*/  BRA `(.L_x_5176) ;  /* 0xffffffcc00cc7947 */ /* 0x000fec000383ffff */
.L_x_5183:
[----:B0-----:R0:W1:Y:S02]  /*21270*/  SYNCS.PHASECHK.TRANS64.TRYWAIT P0, [R0+URZ+0x28c20], R3 ;  /* 0x028c2003000075a7 */ /* 0x001064000800017f */
[----:B-1----:R-:W-:Y:S05]  /*21280*/  @!P0 NANOSLEEP.SYNCS 0x989680 ;  /* 0x009896800000895d */ /* 0x002fea0003900000 */
[----:B------:R-:W1:Y:S02]  /*21290*/  @!P0 SYNCS.PHASECHK.TRANS64 P0, [R0+URZ+0x28c20], R3 ;  /* 0x028c2003000085a7 */ /* 0x000e64000800007f */
[----:B-1----:R-:W-:Y:S05]  /*212a0*/  @!P0 BRA `(.L_x_5183) ;  /* 0xfffffffc00f08947 */ /* 0x002fea000383ffff */
[----:B------:R-:W-:Y:S05]  /*212b0*/  BRA `(.L_x_5282) ;  /* 0xffffffd800687947 */ /* 0x000fea000383ffff */
.L_x_5184:
        /* <DEDUP_REMOVED lines=11> */
.L_x_5284:
[----:B------:R-:W-:Y:S05]  /*21370*/  BSYNC B0 ;  /* 0x0000000000007941 */ /* 0x000fea0003800000 */
.L_x_5283:
[----:B------:R-:W-:Y:S05]  /*21380*/  BRA `(.L_x_5285) ;  /* 0xffffffd800507947 */ /* 0x000fea000383ffff */
.L_x_5185:
[----:B------:R-:W-:Y:S01]  /*21390*/  BSSY B0, `(.L_x_5286) ;  /* 0x0000006000007945 */ /* 0x000fe20003800000 */
[----:B------:R-:W-:-:S07]  /*213a0*/  IMAD.MOV.U32 R15, RZ, RZ, -0x1 ;  /* 0xffffffffff0f7424 */ /* 0x000fce00078e00ff */
[----:B01----:R-:W-:Y:S05]  /*213b0*/  WARPSYNC.COLLECTIVE R15, `(.L_x_5287) ;  /* 0x000000000f0c7348 */ /* 0x003fea0003c00000 */
[----:B------:R-:W-:Y:S02]  /*213c0*/  ELECT P6, UR62, PT ;  /* 0x00000000003e782f */ /* 0x000fe400038c0000 */
[----:B------:R-:W-:Y:S01]  /*213d0*/  MOV R14, UR62 ;  /* 0x0000003e000e7c02 */ /* 0x000fe20008000f00 */
[----:B01----:R-:W-:Y:S10]  /*213e0*/  ENDCOLLECTIVE ;  /* 0x000000000000791b */ /* 0x003ff40003800000 */
.L_x_5287:
[----:B------:R-:W-:Y:S05]  /*213f0*/  BSYNC B0 ;  /* 0x0000000000007941 */ /* 0x000fea0003800000 */
.L_x_5286:
[----:B------:R-:W-:Y:S05]  /*21400*/  BRA `(.L_x_5288) ;  /* 0xffffffd800447947 */ /* 0x000fea000383ffff */
.L_x_5187:
[----:B0-----:R0:W1:Y:S02]  /*21410*/  SYNCS.PHASECHK.TRANS64.TRYWAIT P0, [R6+URZ], R5 ;  /* 0x00000005060075a7 */ /* 0x001064000800017f */
[----:B-1----:R-:W-:Y:S05]  /*21420*/  @!P0 NANOSLEEP.SYNCS 0x989680 ;  /* 0x009896800000895d */ /* 0x002fea0003900000 */
[----:B------:R-:W1:Y:S02]  /*21430*/  @!P0 SYNCS.PHASECHK.TRANS64 P0, [R6+URZ], R5 ;  /* 0x00000005060085a7 */ /* 0x000e64000800007f */
[----:B-1----:R-:W-:Y:S05]  /*21440*/  @!P0 BRA `(.L_x_5187) ;  /* 0xfffffffc00f08947 */ /* 0x002fea000383ffff */
[----:B------:R-:W-:Y:S05]  /*21450*/  BRA `(.L_x_5289) ;  /* 0xffffffd800807947 */ /* 0x000fea000383ffff */
.L_x_5188:
[----:B-1----:R1:W2:Y:S02]  /*21460*/  SYNCS.PHASECHK.TRANS64.TRYWAIT P0, [R7+URZ], R2 ;  /* 0x00000002070075a7 */ /* 0x0022a4000800017f */
[----:B--2---:R-:W-:Y:S05]  /*21470*/  @!P0 NANOSLEEP.SYNCS 0x989680 ;  /* 0x009896800000895d */ /* 0x004fea0003900000 */
[----:B------:R-:W2:Y:S02]  /*21480*/  @!P0 SYNCS.PHASECHK.TRANS64 P0, [R7+URZ], R2 ;  /* 0x00000002070085a7 */ /* 0x000ea4000800007f */
[----:B--2---:R-:W-:Y:S05]  /*21490*/  @!P0 BRA `(.L_x_5188) ;  /* 0xfffffffc00f08947 */ /* 0x004fea000383ffff */
[----:B------:R-:W-:Y:S05]  /*214a0*/  BRA `(.L_x_5290) ;  /* 0xffffffd800747947 */ /* 0x000fea000383ffff */
.L_x_5190:
[----:B--2---:R2:W3:Y:S02]  /*214b0*/  SYNCS.PHASECHK.TRANS64.TRYWAIT P0, [R4+URZ], R5 ;  /* 0x00000005040075a7 */ /* 0x0044e4000800017f */
[----:B---3--:R-:W-:Y:S05]  /*214c0*/  @!P0 NANOSLEEP.SYNCS 0x989680 ;  /* 0x009896800000895d */ /* 0x008fea0003900000 */
[----:B------:R-:W3:Y:S02]  /*214d0*/  @!P0 SYNCS.PHASECHK.TRANS64 P0, [R4+URZ], R5 ;  /* 0x00000005040085a7 */ /* 0x000ee4000800007f */
[----:B---3--:R-:W-:Y:S05]  /*214e0*/  @!P0 BRA `(.L_x_5190) ;  /* 0xfffffffc00f08947 */ /* 0x008fea000383ffff */
[----:B------:R-:W-:Y:S05]  /*214f0*/  BRA `(.L_x_5291) ;  /* 0xffffffd8007c7947 */ /* 0x000fea000383ffff */
.L_x_5292:
        /* <DEDUP_REMOVED lines=16> */
.L_x_6056:


//--------------------- .text._ZN7cutlass13device_kernelIN5flash11enable_sm90INS1_16FlashAttnFwdSm90INS1_25CollectiveMainloopFwdSm90ILi2EN4cute5tupleIJNS5_1CILi1EEES8_S8_EEENS6_IJNS7_ILi64EEESA_SA_EEELi512ENS_6half_tEfNS_4arch4Sm90ELb1ELb0ELb1ELb1ELb0ELb0ELb1ELb0ELb0ELb1ELb1ELb0EEENS1_21CollectiveEpilogueFwdINS6_IJSA_NS7_ILi512EEESA_EEES9_SC_SE_Li256ELb1ELb1ELb1ELb0EEENS1_36VarlenDynamicPersistentTileSchedulerILi64ELi64ELi256ELi128ELb1ELb1ELb1ELb1ELb1ELb1EEEEEEEEEvNT_6ParamsE --------------------------
	.section	.text._ZN7cutlass13device_kernelIN5flash11enable_sm90INS1_16FlashAttnFwdSm90INS1_25CollectiveMainloopFwdSm90ILi2EN4cute5tupleIJNS5_1CILi1EEES8_S8_EEENS6_IJNS7_ILi64EEESA_SA_EEELi512ENS_6half_tEfNS_4arch4Sm90ELb1ELb0ELb1ELb1ELb0ELb0ELb1ELb0ELb0ELb1ELb1ELb0EEENS1_21CollectiveEpilogueFwdINS6_IJSA_NS7_ILi512EEESA_EEES9_SC_SE_Li256ELb1ELb1ELb1ELb0EEENS1_36VarlenDynamicPersistentTileSchedulerILi64ELi64ELi256ELi128ELb1ELb1ELb1ELb1ELb1ELb1EEEEEEEEEvNT_6ParamsE,"ax",@progbits
	.align	128
.text._ZN7cutlass13device_kernelIN5flash11enable_sm90INS1_16FlashAttnFwdSm90INS1_25CollectiveMainloopFwdSm90ILi2EN4cute5tupleIJNS5_1CILi1EEES8_S8_EEENS6_IJNS7_ILi64EEESA_SA_EEELi512ENS_6half_tEfNS_4arch4Sm90ELb1ELb0ELb1ELb1ELb0ELb0ELb1ELb0ELb0ELb1ELb1ELb0EEENS1_21CollectiveEpilogueFwdINS6_IJSA_NS7_ILi512EEESA_EEES9_SC_SE_Li256ELb1ELb1ELb1ELb0EEENS1_36VarlenDynamicPersistentTileSchedulerILi64ELi64ELi256ELi128ELb1ELb1ELb1ELb1ELb1ELb1EEEEEEEEEvNT_6ParamsE:
        .type           _ZN7cutlass13device_kernelIN5flash11enable_sm90INS1_16FlashAttnFwdSm90INS1_25CollectiveMainloopFwdSm90ILi2EN4cute5tupleIJNS5_1CILi1EEES8_S8_EEENS6_IJNS7_ILi64EEESA_SA_EEELi512ENS_6half_tEfNS_4arch4Sm90ELb1ELb0ELb1ELb1ELb0ELb0ELb1ELb0ELb0ELb1ELb1ELb0EEENS1_21CollectiveEpilogueFwdINS6_IJSA_NS7_ILi512EEESA_EEES9_SC_SE_Li256ELb1ELb1ELb1ELb0EEENS1_36VarlenDynamicPersistentTileSchedulerILi64ELi64ELi256ELi128ELb1ELb1ELb1ELb1ELb1ELb1EEEEEEEEEvNT_6ParamsE,@function
        .size           _ZN7cutlass13device_kernelIN5flash11enable_sm90INS1_16FlashAttnFwdSm90INS1_25CollectiveMainloopFwdSm90ILi2EN4cute5tupleIJNS5_1CILi1EEES8_S8_EEENS6_IJNS7_ILi64EEESA_SA_EEELi512ENS_6half_tEfNS_4arch4Sm90ELb1ELb0ELb1ELb1ELb0ELb0ELb1ELb0ELb0ELb1ELb1ELb0EEENS1_21CollectiveEpilogueFwdINS6_IJSA_NS7_ILi512EEESA_EEES9_SC_SE_Li256ELb1ELb1ELb1ELb0EEENS1_36VarlenDynamicPersistentTileSchedulerILi64ELi64ELi256ELi128ELb1ELb1ELb1ELb1ELb1ELb1EEEEEEEEEvNT_6ParamsE,(.L_x_6057 - _ZN7cutlass13device_kernelIN5flash11enable_sm90INS1_16FlashAttnFwdSm90INS1_25CollectiveMainloopFwdSm90ILi2EN4cute5tupleIJNS5_1CILi1EEES8_S8_EEENS6_IJNS7_ILi64EEESA_SA_EEELi512ENS_6half_tEfNS_4arch4Sm90ELb1ELb0ELb1ELb1ELb0ELb0ELb1ELb0ELb0ELb1ELb1ELb0EEENS1_21CollectiveEpilogueFwdINS6_IJSA_NS7_ILi512EEESA_EEES9_SC_SE_Li256ELb1ELb1ELb1ELb0EEENS1_36VarlenDynamicPersistentTileSchedulerILi64ELi64ELi256ELi128ELb1ELb1ELb1ELb1ELb1ELb1EEEEEEEEEvNT_6ParamsE)
        .other          _ZN7cutlass13device_kernelIN5flash11enable_sm90INS1_16FlashAttnFwdSm90INS1_25CollectiveMainloopFwdSm90ILi2EN4cute5tupleIJNS5_1CILi1EEES8_S8_EEENS6_IJNS7_ILi64EEESA_SA_EEELi512ENS_6half_tEfNS_4arch4Sm90ELb1ELb0ELb1ELb1ELb0ELb0ELb1ELb0ELb0ELb1ELb1ELb0EEENS1_21CollectiveEpilogueFwdINS6_IJSA_NS7_ILi512EEESA_EEES9_SC_SE_Li256ELb1ELb1ELb1ELb0EEENS1_36VarlenDynamicPersistentTileSchedulerILi64ELi64ELi256ELi128ELb1ELb1ELb1ELb1ELb1ELb1EEEEEEEEEvNT_6ParamsE,@"STO_CUDA_ENTRY STV_DEFAULT"
_ZN7cutlass13device_kernelIN5flash11enable_sm90INS1_16FlashAttnFwdSm90INS1_25CollectiveMainloopFwdSm90ILi2EN4cute5tupleIJNS5_1CILi1EEES8_S8_EEENS6_IJNS7_ILi64EEESA_SA_EEELi512ENS_6half_tEfNS_4arch4Sm90ELb1ELb0ELb1ELb1ELb0ELb0ELb1ELb0ELb0ELb1ELb1ELb0EEENS1_21CollectiveEpilogueFwdINS6_IJSA_NS7_ILi512EEESA_EEES9_SC_SE_Li256ELb1ELb1ELb1ELb0EEENS1_36VarlenDynamicPersistentTileSchedulerILi64ELi64ELi256ELi128ELb1ELb1ELb1ELb1ELb1ELb1EEEEEEEEEvNT_6ParamsE:
        /* <DEDUP_REMOVED lines=18> */
.L_x_5294:
[----:B------:R-:W-:Y:S05]  /*0120*/  BSYNC B0 ;  /* 0x0000000000007941 */ /* 0x000fea0003800000 */
.L_x_5293:
        /* <DEDUP_REMOVED lines=39> */
.L_x_5295:
        /* <DEDUP_REMOVED lines=22> */
.L_x_5296:
        /* <DEDUP_REMOVED lines=18> */
.L_x_5297:
        /* <DEDUP_REMOVED lines=22> */
.L_x_5298:
        /* <DEDUP_REMOVED lines=22> */
.L_x_5299:
[----:B------:R-:W-:Y:S01]  /*08e0*/  PLOP3.LUT P0, PT, PT, PT, UP0, 0x80, 0x0 ;  /* 0x000000000000781c */ /* 0x000fe20003f0f008 */
[----:B------:R-:W-:Y:S01]  /*08f0*/  UMOV UR36, 0x1 ;  /* 0x0000000100247882 */ /* 0x000fe20000000000 */
[----:B------:R-:W-:Y:S01]  /*0900*/  NOP ;  /* 0x0000000000007918 */ /* 0x000fe20000000000 */
[----:B------:R-:W-:Y:S01]  /*0910*/  USEL UR36, UR36, 0x2, !UP0 ;  /* 0x0000000224247887 */ /* 0x000fe2000c000000 */
[----:B------:R-:W-:Y:S01]  /*0920*/  ULDC.64 UR38, c[0x0][0x208] ;  /* 0x0000820000267ab9 */ /* 0x000fe20000000a00 */
[----:B0123--:R-:W-:Y:S08]  /*0930*/  BAR.SYNC.DEFER_BLOCKING 0x0 ;  /* 0x0000000000007b1d */ /* 0x00fff00000010000 */
[----:B------:R-:W-:Y:S05]  /*0940*/  @!P0 BRA `(.L_x_5300) ;  /* 0x0000012000dc8947 */ /* 0x000fea0003800000 */
.L_x_5301:
        /* <DEDUP_REMOVED lines=25> */
[----:B------:R-:W-:-:S03]  /*0ae0*/  UMOV UR40, URZ ;  /* 0x0000003f00287c82 */ /* 0x000fc60008000000 */
[CC--:B------:R-:W-:Y:S02]  /*0af0*/  LEA.HI R2, R3.reuse, R6.reuse, RZ, 0x4 ;  /* 0x0000000603027211 */ /* 0x0c0fe400078f20ff */
[CC--:B------:R-:W-:Y:S02]  /*0b00*/  LEA.HI R4, R3.reuse, R6.reuse, RZ, 0x5 ;  /* 0x0000000603047211 */ /* 0x0c0fe400078f28ff */
[CC--:B------:R-:W-:Y:S02]  /*0b10*/  LEA.HI R0, R3.reuse, R6.reuse, RZ, 0x7 ;  /* 0x0000000603007211 */ /* 0x0c0fe400078f38ff */
[CC--:B------:R-:W-:Y:S02]  /*0b20*/  LEA.HI R9, R3.reuse, R6.reuse, RZ, 0x3 ;  /* 0x0000000603097211 */ /* 0x0c0fe400078f18ff */
[----:B------:R-:W-:Y:S02]  /*0b30*/  LEA.HI R10, R3, R6, RZ, 0x2 ;  /* 0x00000006030a7211 */ /* 0x000fe400078f10ff */
[----:B------:R-:W-:-:S02]  /*0b40*/  SHF.R.S32.HI R7, RZ, 0x4, R2 ;  /* 0x00000004ff077819 */ /* 0x000fc40000011402 */
[C---:B------:R-:W-:Y:S02]  /*0b50*/  LOP3.LUT R3, R2.reuse, 0xfffffff0, RZ, 0xc0, !PT ;  /* 0xfffffff002037812 */ /* 0x040fe400078ec0ff */
[--C-:B------:R-:W-:Y:S02]  /*0b60*/  SHF.R.S32.HI R5, RZ, 0x5, R4.reuse ;  /* 0x00000005ff057819 */ /* 0x100fe40000011404 */
[----:B------:R-:W-:Y:S02]  /*0b70*/  SHF.R.S32.HI R8, RZ, 0x1f, R4 ;  /* 0x0000001fff087819 */ /* 0x000fe40000011404 */
[----:B------:R-:W-:Y:S01]  /*0b80*/  LEA.HI R4, R2, R7, RZ, 0x1 ;  /* 0x0000000702047211 */ /* 0x000fe200078f08ff */
[----:B------:R-:W-:Y:S01]  /*0b90*/  IMAD.IADD R2, R6, 0x1, -R3 ;  /* 0x0000000106027824 */ /* 0x000fe200078e0a03 */
[----:B------:R-:W-:Y:S02]  /*0ba0*/  LOP3.LUT R13, R10, 0xfffffffc, RZ, 0xc0, !PT ;  /* 0xfffffffc0a0d7812 */ /* 0x000fe400078ec0ff */
[----:B------:R-:W-:-:S02]  /*0bb0*/  LOP3.LUT R4, R4, 0x1ffffffe, RZ, 0xc0, !PT ;  /* 0x1ffffffe04047812 */ /* 0x000fc400078ec0ff */
[----:B------:R-:W-:Y:S01]  /*0bc0*/  SHF.R.S32.HI R3, RZ, 0x1f, R2 ;  /* 0x0000001fff037819 */ /* 0x000fe20000011402 */
[----:B------:R-:W-:Y:S01]  /*0bd0*/  IMAD.IADD R13, R6, 0x1, -R13 ;  /* 0x00000001060d7824 */ /* 0x000fe200078e0a0d */
[----:B------:R-:W-:Y:S01]  /*0be0*/  LOP3.LUT R11, R9, 0xfffffff8, RZ, 0xc0, !PT ;  /* 0xfffffff8090b7812 */ /* 0x000fe200078ec0ff */
[----:B------:R-:W-:Y:S01]  /*0bf0*/  IMAD.IADD R4, R7, 0x1, -R4 ;  /* 0x0000000107047824 */ /* 0x000fe200078e0a04 */
[----:B------:R-:W-:Y:S02]  /*0c00*/  LEA.HI R8, R8, R5, RZ, 0x2 ;  /* 0x0000000508087211 */ /* 0x000fe400078f10ff */
[----:B------:R-:W-:Y:S01]  /*0c10*/  LOP3.LUT R9, R0, 0xffffff80, RZ, 0xc0, !PT ;  /* 0xffffff8000097812 */ /* 0x000fe200078ec0ff */
[----:B------:R-:W-:Y:S01]  /*0c20*/  IMAD.IADD R17, R6, 0x1, -R11 ;  /* 0x0000000106117824 */ /* 0x000fe200078e0a0b */
[----:B------:R-:W-:Y:S01]  /*0c30*/  LEA.HI R7, R3, R2, RZ, 0x3 ;  /* 0x0000000203077211 */ /* 0x000fe200078f18ff */
[----:B------:R-:W-:Y:S01]  /*0c40*/  IMAD.SHL.U32 R4, R4, 0x8, RZ ;  /* 0x0000000804047824 */ /* 0x000fe200078e00ff */
[----:B------:R-:W-:Y:S01]  /*0c50*/  SHF.R.S32.HI R233, RZ, 0x7, R0 ;  /* 0x00000007ffe97819 */ /* 0x000fe20000011400 */
[----:B------:R-:W-:Y:S01]  /*0c60*/  IMAD.IADD R9, R6, 0x1, -R9 ;  /* 0x0000000106097824 */ /* 0x000fe200078e0a09 */
[----:B------:R-:W-:Y:S01]  /*0c70*/  LOP3.LUT R8, R8, 0x3ffffc, RZ, 0xc0, !PT ;  /* 0x003ffffc08087812 */ /* 0x000fe200078ec0ff */
[----:B------:R-:W-:Y:S01]  /*0c80*/  IMAD.SHL.U32 R17, R17, 0x8, RZ ;  /* 0x0000000811117824 */ /* 0x000fe200078e00ff */
[----:B------:R-:W-:Y:S01]  /*0c90*/  LEA.HI R6, R13, R13, RZ, 0x1 ;  /* 0x0000000d0d067211 */ /* 0x000fe200078f08ff */
[----:B------:R-:W-:Y:S01]  /*0ca0*/  IMAD R15, R233, 0x100, R2 ;  /* 0x00000100e90f7824 */ /* 0x000fe200078e0202 */
[----:B------:R-:W-:Y:S01]  /*0cb0*/  LOP3.LUT R11, R7, 0xfffffff8, RZ, 0xc0, !PT ;  /* 0xfffffff8070b7812 */ /* 0x000fe200078ec0ff */
[----:B------:R-:W-:Y:S01]  /*0cc0*/  IMAD.IADD R8, R5, 0x1, -R8 ;  /* 0x0000000105087824 */ /* 0x000fe200078e0a08 */
[----:B------:R-:W-:Y:S01]  /*0cd0*/  LOP3.LUT R10, R6, 0x1ffffffe, RZ, 0xc0, !PT ;  /* 0x1ffffffe060a7812 */ /* 0x000fe200078ec0ff */
[----:B------:R-:W-:Y:S01]  /*0ce0*/  IMAD.SHL.U32 R7, R7, 0x40, RZ ;  /* 0x0000004007077824 */ /* 0x000fe200078e00ff */
[----:B------:R-:W-:Y:S01]  /*0cf0*/  SHF.R.S32.HI R6, RZ, 0x1f, R9 ;  /* 0x0000001fff067819 */ /* 0x000fe20000011409 */
[----:B------:R-:W-:Y:S01]  /*0d00*/  IMAD.IADD R11, R2, 0x1, -R11 ;  /* 0x00000001020b7824 */ /* 0x000fe200078e0a0b */
[----:B------:R-:W-:Y:S01]  /*0d10*/  LEA.HI R0, R0, R233, RZ, 0x1 ;  /* 0x000000e900007211 */ /* 0x000fe200078f08ff */
[----:B------:R-:W-:Y:S01]  /*0d20*/  IMAD R15, R8, 0x10, R15 ;  /* 0x00000010080f7824 */ /* 0x000fe200078e020f */
[----:B------:R-:W-:Y:S01]  /*0d30*/  LOP3.LUT R8, R7, 0x7ffffe00, RZ, 0xc0, !PT ;  /* 0x7ffffe0007087812 */ /* 0x000fe200078ec0ff */
[----:B------:R-:W-:Y:S01]  /*0d40*/  IMAD.SHL.U32 R7, R11, 0x40, RZ ;  /* 0x000000400b077824 */ /* 0x000fe200078e00ff */
[----:B------:R-:W-:Y:S01]  /*0d50*/  LEA.HI R3, R6, R9, RZ, 0x2 ;  /* 0x0000000906037211 */ /* 0x000fe200078f10ff */
[----:B------:R-:W-:Y:S01]  /*0d60*/  IMAD.IADD R13, R13, 0x1, -R10 ;  /* 0x000000010d0d7824 */ /* 0x000fe200078e0a0a */
[----:B------:R-:W-:Y:S01]  /*0d70*/  LOP3.LUT R0, R0, 0xfffffe, RZ, 0xc0, !PT ;  /* 0x00fffffe00007812 */ /* 0x000fe200078ec0ff */
[----:B------:R-:W-:Y:S01]  /*0d80*/  IMAD R8, R5, 0x400, R8 ;  /* 0x0000040005087824 */ /* 0x000fe200078e0208 */
[----:B------:R-:W-:Y:S01]  /*0d90*/  LOP3.LUT R10, R3, 0x7ffffffc, RZ, 0xc0, !PT ;  /* 0x7ffffffc030a7812 */ /* 0x000fe200078ec0ff */
[----:B------:R-:W-:Y:S01]  /*0da0*/  IMAD.U32 R5, R15, 0x40, R4 ;  /* 0x000000400f057824 */ /* 0x000fe200078e0004 */
[----:B------:R-:W-:Y:S01]  /*0db0*/  LOP3.LUT R7, R7, 0x1c0, RZ, 0xc0, !PT ;  /* 0x000001c007077812 */ /* 0x000fe200078ec0ff */
[----:B------:R-:W-:Y:S01]  /*0dc0*/  IMAD.IADD R0, R233, 0x1, -R0 ;  /* 0x00000001e9007824 */ /* 0x000fe200078e0a00 */
[--C-:B------:R-:W-:Y:S01]  /*0dd0*/  SHF.R.S32.HI R2, RZ, 0x2, R3.reuse ;  /* 0x00000002ff027819 */ /* 0x100fe20000011403 */
[----:B------:R-:W-:Y:S01]  /*0de0*/  IMAD.IADD R10, R9, 0x1, -R10 ;  /* 0x00000001090a7824 */ /* 0x000fe200078e0a0a */
[----:B------:R-:W-:Y:S01]  /*0df0*/  SHF.R.S32.HI R3, RZ, 0x1f, R3 ;  /* 0x0000001fff037819 */ /* 0x000fe20000011403 */
[----:B------:R0:W-:Y:S01]  /*0e00*/  STL [R1+0x70], R5 ;  /* 0x0000700501007387 */ /* 0x0001e20000100800 */
[----:B------:R-:W-:Y:S01]  /*0e10*/  LOP3.LUT R4, R7, 0x8, R4, 0xf8, !PT ;  /* 0x0000000807047812 */ /* 0x000fe200078ef804 */
[----:B------:R-:W-:Y:S01]  /*0e20*/  IMAD.SHL.U32 R189, R10, 0x2, RZ ;  /* 0x000000020abd7824 */ /* 0x000fe200078e00ff */
[----:B------:R-:W-:Y:S01]  /*0e30*/  SHF.R.U32.HI R7, RZ, 0x3, R7 ;  /* 0x00000003ff077819 */ /* 0x000fe20000011607 */
[----:B------:R-:W-:Y:S01]  /*0e40*/  VIADD R194, R17, 0x40 ;  /* 0x0000004011c27836 */ /* 0x000fe20000000000 */
[----:B------:R-:W-:Y:S01]  /*0e50*/  LEA.HI R3, R3, R2, RZ, 0x3 ;  /* 0x0000000203037211 */ /* 0x000fe200078f18ff */
[----:B------:R-:W-:Y:S01]  /*0e60*/  VIADD R193, R17, 0x80 ;  /* 0x0000008011c17836 */ /* 0x000fe20000000000 */
[----:B------:R-:W-:-:S02]  /*0e70*/  LOP3.LUT R7, R4, R7, RZ, 0x3c, !PT ;  /* 0x0000000704077212 */ /* 0x000fc400078e3cff */
[----:B------:R-:W-:Y:S01]  /*0e80*/  LEA.HI R6, R6, R9, RZ, 0x5 ;  /* 0x0000000906067211 */ /* 0x000fe200078f28ff */
[----:B0-----:R-:W-:Y:S01]  /*0e90*/  IMAD.SHL.U32 R5, R0, 0x100, RZ ;  /* 0x0000010000057824 */ /* 0x001fe200078e00ff */
[----:B------:R-:W-:Y:S01]  /*0ea0*/  LOP3.LUT R3, R3, 0xfffffff8, RZ, 0xc0, !PT ;  /* 0xfffffff803037812 */ /* 0x000fe200078ec0ff */
[----:B------:R-:W-:Y:S01]  /*0eb0*/  IMAD.IADD R7, R8, 0x1, R7 ;  /* 0x0000000108077824 */ /* 0x000fe200078e0207 */
[----:B------:R-:W-:Y:S01]  /*0ec0*/  R2P PR, R11, 0x6 ;  /* 0x000000060b007804 */ /* 0x000fe20000000000 */
[----:B------:R-:W-:Y:S01]  /*0ed0*/  IMAD.IADD R22, R189, 0x1, R5 ;  /* 0x00000001bd167824 */ /* 0x000fe200078e0205 */
[----:B------:R0:W-:Y:S01]  /*0ee0*/  STL [R1+0x6c], R5 ;  /* 0x00006c0501007387 */ /* 0x0001e20000100800 */
[----:B------:R-:W-:Y:S01]  /*0ef0*/  SHF.R.S32.HI R6, RZ, 0x5, R6 ;  /* 0x00000005ff067819 */ /* 0x000fe20000011406 */
[----:B------:R-:W-:Y:S01]  /*0f00*/  IMAD.IADD R3, R2, 0x1, -R3 ;  /* 0x0000000102037824 */ /* 0x000fe200078e0a03 */
[----:B------:R-:W-:Y:S01]  /*0f10*/  SEL R185, R185, 0xffffffc0, !P2 ;  /* 0xffffffc0b9b97807 */ /* 0x000fe20005000000 */
[C---:B------:R-:W-:Y:S01]  /*0f20*/  VIADD R226, R22.reuse, 0x10 ;  /* 0x0000001016e27836 */ /* 0x040fe20000000000 */
[----:B------:R-:W-:Y:S01]  /*0f30*/  SHF.R.S32.HI R0, RZ, 0x1f, R22 ;  /* 0x0000001fff007819 */ /* 0x000fe20000011416 */
[----:B------:R-:W-:-:S02]  /*0f40*/  VIADD R227, R22, 0x8 ;  /* 0x0000000816e37836 */ /* 0x000fc40000000000 */
[C---:B------:R-:W-:Y:S01]  /*0f50*/  VIADD R223, R22.reuse, 0x28 ;  /* 0x0000002816df7836 */ /* 0x040fe20000000000 */
[----:B------:R-:W-:Y:S01]  /*0f60*/  SHF.R.S32.HI R0, RZ, 0x1f, R226 ;  /* 0x0000001fff007819 */ /* 0x000fe200000114e2 */
[C---:B------:R-:W-:Y:S02]  /*0f70*/  VIADD R225, R22.reuse, 0x18 ;  /* 0x0000001816e17836 */ /* 0x040fe40000000000 */
[C---:B------:R-:W-:Y:S01]  /*0f80*/  VIADD R224, R22.reuse, 0x20 ;  /* 0x0000002016e07836 */ /* 0x040fe20000000000 */
[----:B------:R-:W-:Y:S01]  /*0f90*/  SHF.R.S32.HI R0, RZ, 0x1f, R223 ;  /* 0x0000001fff007819 */ /* 0x000fe200000114df */
[C---:B------:R-:W-:Y:S01]  /*0fa0*/  VIADD R220, R22.reuse, 0x40 ;  /* 0x0000004016dc7836 */ /* 0x040fe20000000000 */
[----:B------:R-:W-:Y:S01]  /*0fb0*/  SHF.R.S32.HI R4, RZ, 0x1f, R225 ;  /* 0x0000001fff047819 */ /* 0x000fe200000114e1 */
[----:B------:R-:W-:Y:S02]  /*0fc0*/  IMAD R23, R7, 0x2, R16 ;  /* 0x0000000207177824 */ /* 0x000fe400078e0210 */
[C---:B------:R-:W-:Y:S01]  /*0fd0*/  VIADD R222, R22.reuse, 0x30 ;  /* 0x0000003016de7836 */ /* 0x040fe20000000000 */
[----:B------:R-:W-:Y:S01]  /*0fe0*/  SHF.R.S32.HI R0, RZ, 0x1f, R220 ;  /* 0x0000001fff007819 */ /* 0x000fe200000114dc */
[----:B------:R-:W-:-:S02]  /*0ff0*/  VIADD R221, R22, 0x38 ;  /* 0x0000003816dd7836 */ /* 0x000fc40000000000 */
        /* <DEDUP_REMOVED lines=57> */
[----:B------:R-:W-:Y:S02]  /*1390*/  IMAD.MOV.U32 R2, RZ, RZ, RZ ;  /* 0x000000ffff027224 */ /* 0x000fe400078e00ff */
[----:B------:R-:W-:Y:S02]  /*13a0*/  IMAD R190, R13, 0x8, R18 ;  /* 0x000000080dbe7824 */ /* 0x000fe400078e0212 */
[----:B0-----:R-:W-:-:S07]  /*13b0*/  IMAD.IADD R185, R185, 0x1, R184 ;  /* 0x00000001b9b97824 */ /* 0x001fce00078e02b8 */
.L_x_5357:
[----:B------:R-:W-:Y:S01]  /*13c0*/  ULDC.64 UR6, c[0x0][0xd88] ;  /* 0x0003620000067ab9 */ /* 0x000fe20000000a00 */
[----:B------:R-:W-:Y:S01]  /*13d0*/  ULDC.64 UR8, c[0x0][0xb10] ;  /* 0x0002c40000087ab9 */ /* 0x000fe20000000a00 */
[----:B------:R-:W-:Y:S01]  /*13e0*/  UIMAD.WIDE UR6, UR5, 0x4, UR6 ;  /* 0x00000004050678a5 */ /* 0x000fe2000f8e0206 */
[----:B0-----:R-:W0:Y:S05]  /*13f0*/  LDC R188, c[0x0][0x288] ;  /* 0x0000a200ffbc7b82 */ /* 0x001e2a0000000800 */
[----:B-1234-:R-:W-:Y:S02]  /*1400*/  IMAD.U32 R8, RZ, RZ, UR6 ;  /* 0x00000006ff087e24 */ /* 0x01efe4000f8e00ff */
[----:B------:R-:W-:Y:S01]  /*1410*/  IMAD.U32 R9, RZ, RZ, UR7 ;  /* 0x00000007ff097e24 */ /* 0x000fe2000f8e00ff */
[----:B------:R-:W-:Y:S01]  /*1420*/  ULDC.64 UR6, c[0x0][0xb20] ;  /* 0x0002c80000067ab9 */ /* 0x000fe20000000a00 */
[----:B-----5:R-:W1:Y:S03]  /*1430*/  LDC.64 R12, c[0x0][0x418] ;  /* 0x00010600ff0c7b82 */ /* 0x020e660000000a00 */
[----:B------:R-:W2:Y:S01]  /*1440*/  LDG.E R191, desc[UR38][R8.64] ;  /* 0x0000002608bf7981 */ /* 0x000ea2000c1e1900 */
[----:B------:R-:W-:Y:S01]  /*1450*/  ISETP.NE.U32.AND P1, PT, RZ, UR6, PT ;  /* 0x00000006ff007c0c */ /* 0x000fe2000bf25070 */
[----:B------:R-:W-:Y:S01]  /*1460*/  IMAD.MOV.U32 R10, RZ, RZ, RZ ;  /* 0x000000ffff0a7224 */ /* 0x000fe200078e00ff */
[----:B------:R-:W-:-:S02]  /*1470*/  ISETP.NE.U32.AND P0, PT, RZ, UR8, PT ;  /* 0x00000008ff007c0c */ /* 0x000fc4000bf05070 */
[----:B------:R-:W-:Y:S01]  /*1480*/  ISETP.NE.AND.EX P1, PT, RZ, UR7, PT, P1 ;  /* 0x00000007ff007c0c */ /* 0x000fe2000bf25310 */
[----:B------:R-:W3:Y:S01]  /*1490*/  LDC R3, c[0x0][0x424] ;  /* 0x00010900ff037b82 */ /* 0x000ee20000000800 */
[----:B------:R-:W-:-:S07]  /*14a0*/  ISETP.NE.AND.EX P0, PT, RZ, UR9, PT, P0 ;  /* 0x00000009ff007c0c */ /* 0x000fce000bf05300 */
[----:B------:R-:W4:Y:S01]  /*14b0*/  LDC R14, c[0x0][0x2f0] ;  /* 0x0000bc00ff0e7b82 */ /* 0x000f220000000800 */
[----:B--2---:R-:W-:-:S03]  /*14c0*/  SHF.R.S32.HI R196, RZ, 0x1f, R191 ;  /* 0x0000001fffc47819 */ /* 0x004fc600000114bf */
[----:B------:R-:W-:-:S04]  /*14d0*/  @P1 LEA R4, P2, R191, UR6, 0x2 ;  /* 0x00000006bf041c11 */ /* 0x000fc8000f8410ff */
[C---:B------:R-:W-:Y:S02]  /*14e0*/  @P1 LEA.HI.X R5, R191.reuse, UR7, R196, 0x2, P2 ;  /* 0x00000007bf051c11 */ /* 0x040fe400090f14c4 */
[----:B------:R-:W-:-:S03]  /*14f0*/  @P0 LEA R8, P2, R191, UR8, 0x2 ;  /* 0x00000008bf080c11 */ /* 0x000fc6000f8410ff */
[----:B------:R2:W5:Y:S01]  /*1500*/  @P1 LDG.E R10, desc[UR38][R4.64] ;  /* 0x00000026040a1981 */ /* 0x000562000c1e1900 */
[----:B------:R-:W-:Y:S01]  /*1510*/  @P0 LEA.HI.X R9, R191, UR9, R196, 0x2, P2 ;  /* 0x00000009bf090c11 */ /* 0x000fe200090f14c4 */
[----:B------:R-:W-:-:S04]  /*1520*/  ULDC.64 UR8, c[0x0][0xb18] ;  /* 0x0002c60000087ab9 */ /* 0x000fc80000000a00 */
[----:B0-----:R2:W5:Y:S01]  /*1530*/  @P0 LDG.E R188, desc[UR38][R8.64] ;  /* 0x0000002608bc0981 */ /* 0x001562000c1e1900 */
[----:B-1----:R-:W-:Y:S02]  /*1540*/  ISETP.NE.U32.AND P1, PT, R12, RZ, PT ;  /* 0x000000ff0c00720c */ /* 0x002fe40003f25070 */
[----:B------:R-:W-:Y:S02]  /*1550*/  ISETP.NE.U32.AND P2, PT, RZ, UR8, PT ;  /* 0x00000008ff007c0c */ /* 0x000fe4000bf45070 */
[C---:B------:R-:W-:Y:S02]  /*1560*/  LOP3.LUT R0, R6.reuse, 0xff000000, RZ, 0xc0, !PT ;  /* 0xff00000006007812 */ /* 0x040fe400078ec0ff */
[----:B------:R-:W-:Y:S02]  /*1570*/  ISETP.NE.AND.EX P1, PT, R13, RZ, PT, P1 ;  /* 0x000000ff0d00720c */ /* 0x000fe40003f25310 */
[----:B------:R-:W-:Y:S02]  /*1580*/  ISETP.NE.AND.EX P2, PT, RZ, UR9, PT, P2 ;  /* 0x00000009ff007c0c */ /* 0x000fe4000bf45320 */
[----:B------:R-:W-:-:S02]  /*1590*/  LOP3.LUT R192, R6, 0xffff, RZ, 0xc0, !PT ;  /* 0x0000ffff06c07812 */ /* 0x000fc400078ec0ff */
[----:B------:R-:W-:Y:S02]  /*15a0*/  LOP3.LUT R195, R6, 0xff0000, RZ, 0xc0, !PT ;  /* 0x00ff000006c37812 */ /* 0x000fe400078ec0ff */
[----:B------:R-:W-:Y:S02]  /*15b0*/  SHF.R.U32.HI R0, RZ, 0x8, R0 ;  /* 0x00000008ff007819 */ /* 0x000fe40000011600 */
[----:B---3--:R-:W-:Y:S01]  /*15c0*/  SEL R3, R3, 0x1, P1 ;  /* 0x0000000103037807 */ /* 0x008fe20000800000 */
[----:B--2-4-:R-:W-:Y:S06]  /*15d0*/  @P0 BRA `(.L_x_5302) ;  /* 0x0000000000240947 */ /* 0x014fec0003800000 */
        /* <DEDUP_REMOVED lines=9> */
.L_x_5302:
[----:B------:R-:W-:Y:S01]  /*1670*/  LEA.HI R195, R195, R0, RZ, 0x10 ;  /* 0x00000000c3c37211 */ /* 0x000fe200078f80ff */
[----:B------:R-:W-:Y:S01]  /*1680*/  IMAD R187, R3, R14, RZ ;  /* 0x0000000e03bb7224 */ /* 0x000fe200078e02ff */
[----:B------:R-:W-:Y:S06]  /*1690*/  @!P2 BRA `(.L_x_5303) ;  /* 0x000000000010a947 */ /* 0x000fec0003800000 */
[----:B------:R-:W-:-:S04]  /*16a0*/  LEA R4, P0, R191, UR8, 0x2 ;  /* 0x00000008bf047c11 */ /* 0x000fc8000f8010ff */
[----:B------:R-:W-:-:S05]  /*16b0*/  LEA.HI.X R5, R191, UR9, R196, 0x2, P0 ;  /* 0x00000009bf057c11 */ /* 0x000fca00080f14c4 */
[----:B------:R0:W5:Y:S01]  /*16c0*/  LDG.E R187, desc[UR38][R4.64] ;  /* 0x0000002604bb7981 */ /* 0x000162000c1e1900 */
[----:B------:R-:W-:Y:S05]  /*16d0*/  BRA `(.L_x_5304) ;  /* 0x0000000000247947 */ /* 0x000fea0003800000 */
.L_x_5303:
[----:B------:R-:W-:Y:S02]  /*16e0*/  ULDC.64 UR6, c[0x0][0xb00] ;  /* 0x0002c00000067ab9 */ /* 0x000fe40000000a00 */
[----:B------:R-:W-:-:S04]  /*16f0*/  ISETP.NE.U32.AND P0, PT, RZ, UR6, PT ;  /* 0x00000006ff007c0c */ /* 0x000fc8000bf05070 */
[----:B------:R-:W-:-:S13]  /*1700*/  ISETP.NE.AND.EX P0, PT, RZ, UR7, PT, P0 ;  /* 0x00000007ff007c0c */ /* 0x000fda000bf05300 */
[----:B------:R-:W-:Y:S05]  /*1710*/  @!P0 BRA `(.L_x_5304) ;  /* 0x0000000000148947 */ /* 0x000fea0003800000 */
[----:B------:R-:W0:Y:S02]  /*1720*/  LDC.64 R4, c[0x0][0xb00] ;  /* 0x0002c000ff047b82 */ /* 0x000e240000000a00 */
[----:B0-----:R-:W-:-:S05]  /*1730*/  IMAD.WIDE R4, R191, 0x4, R4 ;  /* 0x00000004bf047825 */ /* 0x001fca00078e0204 */
[----:B------:R-:W2:Y:S04]  /*1740*/  LDG.E R187, desc[UR38][R4.64] ;  /* 0x0000002604bb7981 */ /* 0x000ea8000c1e1900 */
[----:B------:R-:W2:Y:S02]  /*1750*/  LDG.E R0, desc[UR38][R4.64+0x4] ;  /* 0x0000042604007981 */ /* 0x000ea4000c1e1900 */
[----:B--2---:R-:W-:-:S07]  /*1760*/  IMAD.IADD R187, R0, 0x1, -R187 ;  /* 0x0000000100bb7824 */ /* 0x004fce00078e0abb */
.L_x_5304:
[----:B------:R-:W-:Y:S01]  /*1770*/  UISETP.NE.AND UP0, UPT, UR41, 0x1, UPT ;  /* 0x000000012900788c */ /* 0x000fe2000bf05270 */
[----:B-----5:R-:W-:Y:S01]  /*1780*/  IMAD.IADD R187, R187, 0x1, -R10 ;  /* 0x00000001bbbb7824 */ /* 0x020fe200078e0a0a */
[----:B------:R-:W-:-:S03]  /*1790*/  USHF.L.U32 UR42, UR4, 0x6, URZ ;  /* 0x00000006042a7899 */ /* 0x000fc6000800063f */
[----:B------:R-:W-:Y:S01]  /*17a0*/  VIADD R0, R187, 0x3f ;  /* 0x0000003fbb007836 */ /* 0x000fe20000000000 */
[----:B------:R-:W-:-:S04]  /*17b0*/  PLOP3.LUT P0, PT, PT, PT, UP0, 0x80, 0x0 ;  /* 0x000000000000781c */ /* 0x000fc80003f0f008 */
[----:B------:R-:W-:-:S04]  /*17c0*/  SHF.R.S32.HI R3, RZ, 0x1f, R0 ;  /* 0x0000001fff037819 */ /* 0x000fc80000011400 */
[----:B------:R-:W-:-:S04]  /*17d0*/  LEA.HI R3, R3, R0, RZ, 0x6 ;  /* 0x0000000003037211 */ /* 0x000fc800078f30ff */
[----:B------:R-:W-:Y:S01]  /*17e0*/  SHF.R.S32.HI R6, RZ, 0x6, R3 ;  /* 0x00000006ff067819 */ /* 0x000fe20000011403 */
[----:B------:R-:W-:Y:S06]  /*17f0*/  @!P0 BRA `(.L_x_5305) ;  /* 0x0000001c00d88947 */ /* 0x000fec0003800000 */
[----:B------:R-:W1:Y:S01]  /*1800*/  LDC R0, c[0x0][0x448] ;  /* 0x00011200ff007b82 */ /* 0x000e620000000800 */
[----:B------:R-:W-:Y:S01]  /*1810*/  UIADD3 UR4, UR42, 0x3f, URZ ;  /* 0x0000003f2a047890 */ /* 0x000fe2000fffe03f */
[----:B------:R-:W-:Y:S02]  /*1820*/  IADD3 R187, R187, 0x40, -R188 ;  /* 0x00000040bbbb7810 */ /* 0x000fe40007ffe8bc */
[----:B------:R-:W-:Y:S02]  /*1830*/  LOP3.LUT R8, R195, 0xff, RZ, 0xc0, !PT ;  /* 0x000000ffc3087812 */ /* 0x000fe400078ec0ff */
[----:B-1----:R-:W-:Y:S01]  /*1840*/  ISETP.NE.AND P0, PT, R0, 0x1, PT ;  /* 0x000000010000780c */ /* 0x002fe20003f05270 */
[----:B------:R-:W-:-:S12]  /*1850*/  IMAD.U32 R0, RZ, RZ, UR4 ;  /* 0x00000004ff007e24 */ /* 0x000fd8000f8e00ff */
[----:B------:R-:W1:Y:S08]  /*1860*/  @P0 LDC R3, c[0x0][0x44c] ;  /* 0x00011300ff030b82 */ /* 0x000e700000000800 */
[----:B0-----:R-:W0:Y:S01]  /*1870*/  @P0 LDC R4, c[0x0][0x450] ;  /* 0x00011400ff040b82 */ /* 0x001e220000000800 */
[----:B-1----:R-:W-:-:S05]  /*1880*/  @P0 IMAD.HI.U32 R3, R3, UR4, RZ ;  /* 0x0000000403030c27 */ /* 0x002fca000f8e00ff */
[----:B0-----:R-:W-:-:S05]  /*1890*/  @P0 SHF.R.U32.HI R0, RZ, R4, R3 ;  /* 0x00000004ff000219 */ /* 0x001fca0000011603 */
[----:B------:R-:W-:-:S05]  /*18a0*/  IMAD.IADD R0, R187, 0x1, R0 ;  /* 0x00000001bb007824 */ /* 0x000fca00078e0200 */
[----:B------:R-:W-:-:S04]  /*18b0*/  SHF.R.S32.HI R3, RZ, 0x1f, R0 ;  /* 0x0000001fff037819 */ /* 0x000fc80000011400 */
[----:B------:R-:W-:-:S04]  /*18c0*/  LEA.HI R3, R3, R0, RZ, 0x6 ;  /* 0x0000000003037211 */ /* 0x000fc800078f30ff */
[----:B------:R-:W-:-:S04]  /*18d0*/  SHF.R.S32.HI R3, RZ, 0x6, R3 ;  /* 0x00000006ff037819 */ /* 0x000fc80000011403 */
[----:B------:R-:W-:Y:S01]  /*18e0*/  VIMNMX R11, R6, R3, PT ;  /* 0x00000003060b7248 */ /* 0x000fe20003fe0100 */
[----:B------:R-:W-:-:S03]  /*18f0*/  IMAD.MOV.U32 R3, RZ, RZ, RZ ;  /* 0x000000ffff037224 */ /* 0x000fc600078e00ff */
[----:B------:R-:W-:-:S13]  /*1900*/  ISETP.GE.AND P0, PT, R11, 0x1, PT ;  /* 0x000000010b00780c */ /* 0x000fda0003f06270 */
[----:B------:R-:W-:Y:S05]  /*1910*/  @!P0 BRA `(.L_x_5306) ;  /* 0x0000000000788947 */ /* 0x000fea0003800000 */
[----:B------:R-:W-:-:S04]  /*1920*/  SHF.R.U32.HI R0, RZ, 0x10, R195 ;  /* 0x00000010ff007819 */ /* 0x000fc800000116c3 */
[----:B------:R-:W-:-:S13]  /*1930*/  ISETP.NE.AND P0, PT, R0, RZ, PT ;  /* 0x000000ff0000720c */ /* 0x000fda0003f05270 */
[----:B------:R-:W0:Y:S02]  /*1940*/  @!P0 LDC R0, c[0x0][0xae8] ;  /* 0x0002ba00ff008b82 */ /* 0x000e240000000800 */
        /* <DEDUP_REMOVED lines=27> */
.L_x_5306:
        /* <DEDUP_REMOVED lines=9> */
[----:B------:R-:W-:Y:S02]  /*1b90*/  R2UR UR4, R11 ;  /* 0x000000000b0472ca */ /* 0x000fe400000e0000 */
        /* <DEDUP_REMOVED lines=72> */
[----:B0-----:R-:W-:-:S04]  /*2020*/  LEA.HI R4, R3, R3, RZ, 0x1 ;  /* 0x0000000303047211 */ /* 0x001fc800078f08ff */
[----:B------:R-:W-:Y:S01]  /*2030*/  LOP3.LUT R4, R4, 0x1fffe, RZ, 0xc0, !PT ;  /* 0x0001fffe04047812 */ /* 0x000fe200078ec0ff */
[----:B------:R-:W-:-:S04]  /*2040*/  WARPGROUP.ARRIVE ;  /* 0x00000000000079c5 */ /* 0x000fc80000000000 */
[----:B------:R-:W-:Y:S02]  /*2050*/  IMAD.IADD R3, R3, 0x1, -R4 ;  /* 0x0000000103037824 */ /* 0x000fe400078e0a04 */
[----:B------:R-:W-:Y:S02]  /*2060*/  VIADD R4, R16, 0x36400 ;  /* 0x0003640010047836 */ /* 0x000fe40000000000 */
[----:B------:R-:W-:-:S03]  /*2070*/  IMAD R3, R3, 0x8000, R16 ;  /* 0x0000800003037824 */ /* 0x000fc600078e0210 */
[----:B------:R-:W-:Y:S01]  /*2080*/  SHF.R.U32.HI R4, RZ, 0x4, R4 ;  /* 0x00000004ff047819 */ /* 0x000fe20000011604 */
[----:B------:R-:W-:-:S03]  /*2090*/  VIADD R3, R3, 0x400 ;  /* 0x0000040003037836 */ /* 0x000fc60000000000 */
[----:B------:R-:W-:Y:S02]  /*20a0*/  LOP3.LUT R4, R4, 0x3fff, RZ, 0xc0, !PT ;  /* 0x00003fff04047812 */ /* 0x000fe400078ec0ff */
[----:B------:R-:W-:Y:S02]  /*20b0*/  SHF.R.U32.HI R3, RZ, 0x4, R3 ;  /* 0x00000004ff037819 */ /* 0x000fe40000011603 */
[----:B------:R-:W-:Y:S02]  /*20c0*/  LOP3.LUT R5, R4, 0x10000, RZ, 0xfc, !PT ;  /* 0x0001000004057812 */ /* 0x000fe400078efcff */
[----:B------:R-:W-:Y:S02]  /*20d0*/  LOP3.LUT R3, R3, 0x3fff, RZ, 0xc0, !PT ;  /* 0x00003fff03037812 */ /* 0x000fe400078ec0ff */
[C---:B------:R-:W-:Y:S01]  /*20e0*/  R2UR UR16, R5.reuse ;  /* 0x00000000051072ca */ /* 0x040fe200000e0000 */
[----:B------:R-:W-:Y:S01]  /*20f0*/  VIADD R7, R5, 0x2 ;  /* 0x0000000205077836 */ /* 0x000fe20000000000 */
[----:B------:R-:W-:-:S02]  /*2100*/  LOP3.LUT R3, R3, 0x2000000, RZ, 0xfc, !PT ;  /* 0x0200000003037812 */ /* 0x000fc400078efcff */
[----:B-1----:R-:W-:Y:S02]  /*2110*/  LOP3.LUT R9, R9, 0x7f, RZ, 0xc0, !PT ;  /* 0x0000007f09097812 */ /* 0x002fe400078ec0ff */
[----:B------:R-:W-:Y:S01]  /*2120*/  R2UR UR12, R7 ;  /* 0x00000000070c72ca */ /* 0x000fe200000e0000 */
[----:B------:R-:W-:Y:S01]  /*2130*/  IMAD R4, R2, 0x1000, R3 ;  /* 0x0000100002047824 */ /* 0x000fe200078e0203 */
[----:B------:R-:W-:Y:S01]  /*2140*/  ISETP.NE.AND P1, PT, R9, RZ, PT ;  /* 0x000000ff0900720c */ /* 0x000fe20003f25270 */
[C---:B------:R-:W-:Y:S02]  /*2150*/  VIADD R7, R5.reuse, 0x4 ;  /* 0x0000000405077836 */ /* 0x040fe40000000000 */
[C---:B------:R-:W-:Y:S01]  /*2160*/  VIADD R6, R4.reuse, 0x80 ;  /* 0x0000008004067836 */ /* 0x040fe20000000000 */
[----:B------:R-:W-:Y:S01]  /*2170*/  R2UR UR18, R4 ;  /* 0x00000000041272ca */ /* 0x000fe200000e0000 */
[----:B------:R-:W-:Y:S01]  /*2180*/  VIADD R5, R5, 0x6 ;  /* 0x0000000605057836 */ /* 0x000fe20000000000 */
[----:B------:R-:W-:-:S02]  /*2190*/  R2UR UR8, R7 ;  /* 0x00000000070872ca */ /* 0x000fc400000e0000 */
[----:B------:R-:W-:Y:S01]  /*21a0*/  R2UR UR14, R6 ;  /* 0x00000000060e72ca */ /* 0x000fe200000e0000 */
[C---:B------:R-:W-:Y:S01]  /*21b0*/  VIADD R6, R4.reuse, 0x100 ;  /* 0x0000010004067836 */ /* 0x040fe20000000000 */
[----:B------:R-:W-:Y:S01]  /*21c0*/  R2UR UR7, R5 ;  /* 0x00000000050772ca */ /* 0x000fe200000e0000 */
[----:B------:R-:W-:-:S03]  /*21d0*/  VIADD R4, R4, 0x180 ;  /* 0x0000018004047836 */ /* 0x000fc60000000000 */
[----:B------:R-:W-:Y:S02]  /*21e0*/  R2UR UR10, R6 ;  /* 0x00000000060a72ca */ /* 0x000fe400000e0000 */
[----:B------:R-:W-:Y:S01]  /*21f0*/  R2UR UR6, R4 ;  /* 0x00000000040672ca */ /* 0x000fe200000e0000 */
[----:B------:R-:W-:Y:S01]  /*2200*/  HGMMA.64x256x16.F32 R24, gdesc[UR16].tnspB, RZ, !UPT, gsb0 ;  /* 0x43e00000101879f0 */ /* 0x000fe2000c0008ff */
[----:B------:R-:W-:-:S04]  /*2210*/  @!P1 IMAD R4, R2, 0x8, R16 ;  /* 0x0000000802049824 */ /* 0x000fc800078e0210 */
[----:B------:R-:W-:-:S05]  /*2220*/  @!P1 VIADD R4, R4, 0x38860 ;  /* 0x0003886004049836 */ /* 0x000fca0000000000 */
[----:B------:R-:W-:Y:S01]  /*2230*/  @!P1 PRMT R4, RZ, 0x654, R4 ;  /* 0x00000654ff049816 */ /* 0x000fe20000000004 */
[----:B------:R-:W-:Y:S02]  /*2240*/  WARPGROUP.DEPBAR.LE gsb0, 0x0 ;  /* 0x00008000000079c5 */ /* 0x000fe40000010000 */
[----:B------:R-:W-:-:S15]  /*2250*/  WARPGROUP.ARRIVE ;  /* 0x00000000000079c5 */ /* 0x000fde0000000000 */
[----:B------:R-:W-:Y:S03]  /*2260*/  HGMMA.64x256x16.F32 R24, gdesc[UR12].tnspB, R24, gsb0 ;  /* 0x43e000000c1879f0 */ /* 0x000fe60008000818 */
[----:B------:R-:W-:Y:S02]  /*2270*/  WARPGROUP.DEPBAR.LE gsb0, 0x0 ;  /* 0x00008000000079c5 */ /* 0x000fe40000010000 */
[----:B------:R-:W-:-:S15]  /*2280*/  WARPGROUP.ARRIVE ;  /* 0x00000000000079c5 */ /* 0x000fde0000000000 */
[----:B------:R-:W-:-:S08]  /*2290*/  NOP ;  /* 0x0000000000007918 */ /* 0x000fd00000000000 */
[----:B------:R-:W-:Y:S01]  /*22a0*/  HGMMA.64x256x16.F32 R24, gdesc[UR8].tnspB, R24, gsb0 ;  /* 0x43e00000081879f0 */ /* 0x000fe20008000818 */
[----:B------:R-:W-:-:S03]  /*22b0*/  UIADD3 UR10, UR4, -0x2, URZ ;  /* 0xfffffffe040a7890 */ /* 0x000fc6000fffe03f */
[----:B------:R-:W-:Y:S01]  /*22c0*/  UMOV UR4, UR7 ;  /* 0x0000000700047c82 */ /* 0x000fe20008000000 */
[----:B------:R-:W-:Y:S02]  /*22d0*/  UMOV UR7, 0x40000040 ;  /* 0x4000004000077882 */ /* 0x000fe40000000000 */
[----:B------:R-:W-:Y:S01]  /*22e0*/  ISETP.LE.AND P0, PT, R0, UR10, PT ;  /* 0x0000000a00007c0c */ /* 0x000fe2000bf03270 */
[----:B------:R-:W-:Y:S02]  /*22f0*/  WARPGROUP.DEPBAR.LE gsb0, 0x0 ;  /* 0x00008000000079c5 */ /* 0x000fe40000010000 */
[----:B------:R-:W-:-:S15]  /*2300*/  WARPGROUP.ARRIVE ;  /* 0x00000000000079c5 */ /* 0x000fde0000000000 */
[----:B------:R-:W-:-:S03]  /*2310*/  NOP ;  /* 0x0000000000007918 */ /* 0x000fc60000000000 */
[----:B------:R-:W-:Y:S03]  /*2320*/  HGMMA.64x256x16.F32 R24, gdesc[UR4].tnspB, R24, gsb0 ;  /* 0x43e00000041879f0 */ /* 0x000fe60008000818 */
[----:B------:R-:W-:Y:S02]  /*2330*/  WARPGROUP.DEPBAR.LE gsb0, 0x0 ;  /* 0x00008000000079c5 */ /* 0x000fe40000010000 */
[----:B------:R-:W-:Y:S06]  /*2340*/  BAR.ARV 0xf, 0x100 ;  /* 0x03c4000000007b1d */ /* 0x000fec0000002000 */
[----:B------:R0:W-:Y:S01]  /*2350*/  @!P1 SYNCS.ARRIVE.TRANS64.RED.A1T0 RZ, [R4+URZ], RZ ;  /* 0x000000ff04ff99a7 */ /* 0x0001e2000810043f */
[----:B------:R-:W-:Y:S05]  /*2360*/  @!P0 BRA `(.L_x_5308) ;  /* 0x0000000800bc8947 */ /* 0x000fea0003800000 */
[----:B------:R-:W-:-:S05]  /*2370*/  UMOV UR20, UR10 ;  /* 0x0000000a00147c82 */ /* 0x000fca0008000000 */
.L_x_5309:
[----:B------:R-:W-:Y:S01]  /*2380*/  BAR.SYNC.DEFER_BLOCKING 0xe, 0x100 ;  /* 0x0384000000007b1d */ /* 0x000fe20000010000 */
[C---:B------:R-:W-:Y:S02]  /*2390*/  IMAD R5, R2.reuse, 0x40, R18 ;  /* 0x0000004002057824 */ /* 0x040fe400078e0212 */
[----:B------:R-:W-:Y:S02]  /*23a0*/  VIADD R2, R2, 0x1 ;  /* 0x0000000102027836 */ /* 0x000fe40000000000 */
[----:B------:R-:W-:Y:S01]  /*23b0*/  IMAD R5, R5, 0x4, R16 ;  /* 0x0000000405057824 */ /* 0x000fe200078e0210 */
[----:B------:R-:W-:Y:S01]  /*23c0*/  UMOV UR19, 0x40000040 ;  /* 0x4000004000137882 */ /* 0x000fe20000000000 */
[----:B------:R-:W-:Y:S01]  /*23d0*/  UMOV UR15, 0x40000040 ;  /* 0x40000040000f7882 */ /* 0x000fe20000000000 */
[----:B------:R-:W-:Y:S01]  /*23e0*/  ISETP.NE.AND P0, PT, R2, 0x2, PT ;  /* 0x000000020200780c */ /* 0x000fe20003f05270 */
[----:B------:R-:W-:Y:S01]  /*23f0*/  UMOV UR11, 0x40000040 ;  /* 0x40000040000b7882 */ /* 0x000fe20000000000 */
[----:B------:R-:W-:-:S02]  /*2400*/  UMOV UR7, 0x40000040 ;  /* 0x4000004000077882 */ /* 0x000fc40000000000 */
[----:B------:R-:W-:Y:S01]  /*2410*/  SEL R2, R2, RZ, P0 ;  /* 0x000000ff02027207 */ /* 0x000fe20000000000 */
        /* <DEDUP_REMOVED lines=67> */
[-C--:B-1----:R-:W-:Y:S01]  /*2850*/  FMUL.FTZ R26, R26, R6.reuse ;  /* 0x000000061a1a7220 */ /* 0x082fe20000410000 */
[-C--:B------:R-:W-:Y:S01]  /*2860*/  FMUL.FTZ R27, R27, R6.reuse ;  /* 0x000000061b1b7220 */ /* 0x080fe20000410000 */
[-C--:B------:R-:W-:Y:S01]  /*2870*/  FMUL.FTZ R30, R30, R6.reuse ;  /* 0x000000061e1e7220 */ /* 0x080fe20000410000 */
[-C--:B------:R-:W-:Y:S01]  /*2880*/  FMUL.FTZ R31, R31, R6.reuse ;  /* 0x000000061f1f7220 */ /* 0x080fe20000410000 */
[----:B------:R-:W-:Y:S01]  /*2890*/  R2UR UR18, R4 ;  /* 0x00000000041272ca */ /* 0x000fe200000e0000 */
        /* <DEDUP_REMOVED lines=60> */
[----:B------:R-:W-:-:S05]  /*2c60*/  VIADD R5, R4, 0x80 ;  /* 0x0000008004057836 */ /* 0x000fca0000000000 */
[----:B------:R-:W-:Y:S01]  /*2c70*/  WARPGROUP.ARRIVE ;  /* 0x00000000000079c5 */ /* 0x000fe20000000000 */
[----:B------:R-:W-:Y:S01]  /*2c80*/  R2UR UR14, R5 ;  /* 0x00000000050e72ca */ /* 0x000fe200000e0000 */
[C---:B------:R-:W-:Y:S02]  /*2c90*/  VIADD R5, R4.reuse, 0x100 ;  /* 0x0000010004057836 */ /* 0x040fe40000000000 */
[----:B------:R-:W-:Y:S02]  /*2ca0*/  VIADD R4, R4, 0x180 ;  /* 0x0000018004047836 */ /* 0x000fe40000000000 */
[----:B------:R-:W-:Y:S01]  /*2cb0*/  HGMMA.64x256x16.F32 R24, gdesc[UR16].tnspB, R24, gsb0 ;  /* 0x43e00000101879f0 */ /* 0x000fe20008000818 */
[----:B------:R-:W-:Y:S02]  /*2cc0*/  R2UR UR10, R5 ;  /* 0x00000000050a72ca */ /* 0x000fe400000e0000 */
[----:B------:R-:W-:Y:S01]  /*2cd0*/  R2UR UR6, R4 ;  /* 0x00000000040672ca */ /* 0x000fe200000e0000 */
[----:B------:R-:W-:Y:S01]  /*2ce0*/  @!P1 IMAD R4, R2, 0x8, R16 ;  /* 0x0000000802049824 */ /* 0x000fe200078e0210 */
[----:B------:R-:W-:-:S03]  /*2cf0*/  SEL R5, RZ, 0x1, P0 ;  /* 0x00000001ff057807 */ /* 0x000fc60000000000 */
[----:B------:R-:W-:-:S05]  /*2d00*/  @!P1 VIADD R4, R4, 0x38860 ;  /* 0x0003886004049836 */ /* 0x000fca0000000000 */
[----:B------:R-:W-:Y:S01]  /*2d10*/  @!P1 PRMT R4, RZ, 0x654, R4 ;  /* 0x00000654ff049816 */ /* 0x000fe20000000004 */
[----:B------:R-:W-:Y:S02]  /*2d20*/  WARPGROUP.DEPBAR.LE gsb0, 0x0 ;  /* 0x00008000000079c5 */ /* 0x000fe40000010000 */
[----:B------:R-:W-:-:S12]  /*2d30*/  WARPGROUP.ARRIVE ;  /* 0x00000000000079c5 */ /* 0x000fd80000000000 */
        /* <DEDUP_REMOVED lines=8> */
[----:B------:R-:W-:Y:S01]  /*2dc0*/  HGMMA.64x256x16.F32 R24, gdesc[UR4].tnspB, R24, gsb0 ;  /* 0x43e00000041879f0 */ /* 0x000fe20008000818 */
[----:B------:R-:W-:Y:S01]  /*2dd0*/  UMOV UR6, UR20 ;  /* 0x0000001400067c82 */ /* 0x000fe20008000000 */
[----:B------:R-:W-:Y:S01]  /*2de0*/  R2UR UR7, R5 ;  /* 0x00000000050772ca */ /* 0x000fe200000e0000 */
[----:B------:R-:W-:Y:S01]  /*2df0*/  UIADD3 UR20, UR20, -0x1, URZ ;  /* 0xffffffff14147890 */ /* 0x000fe2000fffe03f */
[----:B------:R-:W-:-:S11]  /*2e00*/  ISETP.LT.AND P0, PT, R0, UR6, PT ;  /* 0x0000000600007c0c */ /* 0x000fd6000bf01270 */
[----:B------:R-:W-:Y:S01]  /*2e10*/  ULOP3.LUT UR37, UR37, UR7, URZ, 0x3c, !UPT ;  /* 0x0000000725257292 */ /* 0x000fe2000f8e3c3f */
[----:B------:R-:W-:Y:S02]  /*2e20*/  WARPGROUP.DEPBAR.LE gsb0, 0x0 ;  /* 0x00008000000079c5 */ /* 0x000fe40000010000 */
[----:B------:R-:W-:Y:S06]  /*2e30*/  BAR.ARV 0xf, 0x100 ;  /* 0x03c4000000007b1d */ /* 0x000fec0000002000 */
[----:B------:R1:W-:Y:S01]  /*2e40*/  @!P1 SYNCS.ARRIVE.TRANS64.RED.A1T0 RZ, [R4+URZ], RZ ;  /* 0x000000ff04ff99a7 */ /* 0x0003e2000810043f */
[----:B------:R-:W-:Y:S05]  /*2e50*/  @P0 BRA `(.L_x_5309) ;  /* 0xfffffff400480947 */ /* 0x000fea000383ffff */
.L_x_5308:
[----:B------:R-:W-:Y:S01]  /*2e60*/  BAR.SYNC.DEFER_BLOCKING 0xe, 0x100 ;  /* 0x0384000000007b1d */ /* 0x000fe20000010000 */
[C---:B------:R-:W-:Y:S01]  /*2e70*/  IMAD R3, R2.reuse, 0x40, R18 ;  /* 0x0000004002037824 */ /* 0x040fe200078e0212 */
[----:B------:R-:W-:Y:S01]  /*2e80*/  PLOP3.LUT P0, PT, PT, PT, PT, 0x8, 0x0 ;  /* 0x000000000000781c */ /* 0x000fe20003f0e170 */
[----:B------:R-:W-:Y:S02]  /*2e90*/  VIADD R2, R2, 0x1 ;  /* 0x0000000102027836 */ /* 0x000fe40000000000 */
[----:B------:R-:W-:Y:S02]  /*2ea0*/  IMAD R16, R3, 0x4, R16 ;  /* 0x0000000403107824 */ /* 0x000fe400078e0210 */
[----:B------:R-:W-:Y:S01]  /*2eb0*/  IMAD.MOV.U32 R19, RZ, RZ, RZ ;  /* 0x000000ffff137224 */ /* 0x000fe200078e00ff */
[----:B------:R-:W-:-:S04]  /*2ec0*/  ISETP.NE.AND P1, PT, R2, 0x2, PT ;  /* 0x000000020200780c */ /* 0x000fc80003f25270 */
[----:B01----:R-:W-:Y:S02]  /*2ed0*/  SEL R4, RZ, 0x1, P1 ;  /* 0x00000001ff047807 */ /* 0x003fe40000800000 */
[----:B------:R-:W-:Y:S02]  /*2ee0*/  SEL R2, R2, RZ, P1 ;  /* 0x000000ff02027207 */ /* 0x000fe40000800000 */
[----:B------:R-:W-:Y:S01]  /*2ef0*/  R2UR UR4, R4 ;  /* 0x00000000040472ca */ /* 0x000fe200000e0000 */
[----:B------:R-:W0:Y:S04]  /*2f00*/  LDS R3, [R16+0x38400] ;  /* 0x0384000010037984 */ /* 0x000e280000000800 */
[----:B------:R-:W1:Y:S08]  /*2f10*/  LDS R0, [R16+0x38420] ;  /* 0x0384200010007984 */ /* 0x000e700000000800 */
[----:B------:R-:W-:Y:S01]  /*2f20*/  ULOP3.LUT UR37, UR37, UR4, URZ, 0x3c, !UPT ;  /* 0x0000000425257292 */ /* 0x000fe2000f8e3c3f */
        /* <DEDUP_REMOVED lines=131> */
.L_x_5305:
[----:B------:R-:W1:Y:S01]  /*3760*/  LDC R0, c[0x0][0x448] ;  /* 0x00011200ff007b82 */ /* 0x000e620000000800 */
[----:B------:R-:W-:Y:S01]  /*3770*/  UIADD3 UR4, UR42, 0x3f, URZ ;  /* 0x0000003f2a047890 */ /* 0x000fe2000fffe03f */
[----:B0-----:R-:W-:Y:S02]  /*3780*/  IADD3 R5, R187, 0x40, -R188 ;  /* 0x00000040bb057810 */ /* 0x001fe40007ffe8bc */
[----:B-1----:R-:W-:-:S13]  /*3790*/  ISETP.NE.AND P0, PT, R0, 0x1, PT ;  /* 0x000000010000780c */ /* 0x002fda0003f05270 */
[----:B------:R-:W0:Y:S08]  /*37a0*/  @P0 LDC R0, c[0x0][0x44c] ;  /* 0x00011300ff000b82 */ /* 0x000e300000000800 */
[----:B------:R-:W1:Y:S01]  /*37b0*/  @P0 LDC R4, c[0x0][0x450] ;  /* 0x00011400ff040b82 */ /* 0x000e620000000800 */
[----:B0-----:R-:W-:-:S04]  /*37c0*/  @P0 IMAD.HI.U32 R3, R0, UR4, RZ ;  /* 0x0000000400030c27 */ /* 0x001fc8000f8e00ff */
[----:B------:R-:W-:Y:S01]  /*37d0*/  IMAD.U32 R0, RZ, RZ, UR4 ;  /* 0x00000004ff007e24 */ /* 0x000fe2000f8e00ff */
[----:B------:R-:W-:Y:S01]  /*37e0*/  UMOV UR4, URZ ;  /* 0x0000003f00047c82 */ /* 0x000fe20008000000 */
[----:B-1----:R-:W-:-:S05]  /*37f0*/  @P0 SHF.R.U32.HI R0, RZ, R4, R3 ;  /* 0x00000004ff000219 */ /* 0x002fca0000011603 */
[----:B------:R-:W-:-:S05]  /*3800*/  IMAD.IADD R0, R5, 0x1, R0 ;  /* 0x0000000105007824 */ /* 0x000fca00078e0200 */
[----:B------:R-:W-:-:S04]  /*3810*/  SHF.R.S32.HI R3, RZ, 0x1f, R0 ;  /* 0x0000001fff037819 */ /* 0x000fc80000011400 */
[----:B------:R-:W-:Y:S02]  /*3820*/  LEA.HI R3, R3, R0, RZ, 0x6 ;  /* 0x0000000003037211 */ /* 0x000fe400078f30ff */
[----:B------:R-:W-:Y:S02]  /*3830*/  LOP3.LUT R0, R195, 0xff, RZ, 0xc0, !PT ;  /* 0x000000ffc3007812 */ /* 0x000fe400078ec0ff */
[----:B------:R-:W-:Y:S02]  /*3840*/  SHF.R.S32.HI R3, RZ, 0x6, R3 ;  /* 0x00000006ff037819 */ /* 0x000fe40000011403 */
[----:B------:R-:W-:Y:S02]  /*3850*/  R2UR UR43, R0 ;  /* 0x00000000002b72ca */ /* 0x000fe400000e0000 */
[----:B------:R-:W-:-:S04]  /*3860*/  VIMNMX R6, R6, R3, PT ;  /* 0x0000000306067248 */ /* 0x000fc80003fe0100 */
[----:B------:R-:W-:-:S13]  /*3870*/  ISETP.GE.AND P0, PT, R6, 0x1, PT ;  /* 0x000000010600780c */ /* 0x000fda0003f06270 */
[----:B------:R-:W-:Y:S05]  /*3880*/  @!P0 BRA `(.L_x_5310) ;  /* 0x0000000000948947 */ /* 0x000fea0003800000 */
[----:B------:R-:W-:Y:S01]  /*3890*/  SHF.R.U32.HI R5, RZ, 0x10, R195 ;  /* 0x00000010ff057819 */ /* 0x000fe200000116c3 */
[----:B------:R-:W-:-:S03]  /*38a0*/  UMOV UR4, URZ ;  /* 0x0000003f00047c82 */ /* 0x000fc60008000000 */
[----:B------:R-:W-:-:S13]  /*38b0*/  ISETP.NE.AND P0, PT, R5, RZ, PT ;  /* 0x000000ff0500720c */ /* 0x000fda0003f05270 */
[----:B------:R-:W0:Y:S02]  /*38c0*/  @!P0 LDC R5, c[0x0][0xae8] ;  /* 0x0002ba00ff058b82 */ /* 0x000e240000000800 */
[-C--:B0-----:R-:W-:Y:S02]  /*38d0*/  IABS R0, R5.reuse ;  /* 0x0000000500007213 */ /* 0x081fe40000000000 */
[----:B------:R-:W-:Y:S02]  /*38e0*/  IABS R8, R5 ;  /* 0x0000000500087213 */ /* 0x000fe40000000000 */
[----:B------:R-:W-:Y:S02]  /*38f0*/  R2UR UR8, R0 ;  /* 0x00000000000872ca */ /* 0x000fe400000e0000 */
[C---:B------:R-:W-:Y:S02]  /*3900*/  IADD3 R0, R5.reuse, -0x1, R6 ;  /* 0xffffffff05007810 */ /* 0x040fe40007ffe006 */
[----:B------:R-:W-:-:S02]  /*3910*/  R2UR UR9, R5 ;  /* 0x00000000050972ca */ /* 0x000fc400000e0000 */
[----:B------:R-:W-:Y:S02]  /*3920*/  IABS R7, R0 ;  /* 0x0000000000077213 */ /* 0x000fe40000000000 */
[----:B------:R-:W-:Y:S02]  /*3930*/  LOP3.LUT R0, R0, R5, RZ, 0x3c, !PT ;  /* 0x0000000500007212 */ /* 0x000fe400078e3cff */
[----:B------:R-:W-:-:S03]  /*3940*/  R2UR UR7, R7 ;  /* 0x00000000070772ca */ /* 0x000fc600000e0000 */
[----:B------:R-:W0:Y:S04]  /*3950*/  I2F.RP R3, UR8 ;  /* 0x0000000800037d06 */ /* 0x000e280008209400 */
[----:B------:R-:W-:-:S06]  /*3960*/  UISETP.NE.AND UP1, UPT, UR9, URZ, UPT ;  /* 0x0000003f0900728c */ /* 0x000fcc000bf25270 */
[----:B------:R-:W-:Y:S01]  /*3970*/  PLOP3.LUT P0, PT, PT, PT, UP1, 0x80, 0x0 ;  /* 0x000000000000781c */ /* 0x000fe20003f0f018 */
        /* <DEDUP_REMOVED lines=16> */
[----:B------:R-:W-:Y:S01]  /*3a80*/  UISETP.GE.AND UP2, UPT, UR6, URZ, UPT ;  /* 0x0000003f0600728c */ /* 0x000fe2000bf46270 */
[----:B------:R-:W-:-:S08]  /*3a90*/  @!P0 R2UR UR6, R5 ;  /* 0x00000000050682ca */ /* 0x000fd000000e0000 */
[----:B------:R-:W-:-:S07]  /*3aa0*/  @UP0 UIADD3 UR5, UR5, 0x1, URZ ;  /* 0x0000000105050890 */ /* 0x000fce000fffe03f */
[----:B------:R-:W-:Y:S02]  /*3ab0*/  UMOV UR4, UR5 ;  /* 0x0000000500047c82 */ /* 0x000fe40008000000 */
[----:B------:R-:W-:Y:S02]  /*3ac0*/  @!UP2 UIADD3 UR4, -UR4, URZ, URZ ;  /* 0x0000003f0404a290 */ /* 0x000fe4000fffe13f */
[----:B------:R-:W-:-:S12]  /*3ad0*/  @!UP1 ULOP3.LUT UR4, URZ, UR6, URZ, 0x33, !UPT ;  /* 0x000000063f049292 */ /* 0x000fd8000f8e333f */
.L_x_5310:
[----:B------:R-:W-:Y:S02]  /*3ae0*/  UIMAD UR43, UR43, UR4, URZ ;  /* 0x000000042b2b72a4 */ /* 0x000fe4000f8e023f */
[----:B------:R-:W-:Y:S01]  /*3af0*/  IMAD.U32 R5, RZ, RZ, UR4 ;  /* 0x00000004ff057e24 */ /* 0x000fe2000f8e00ff */
[----:B------:R-:W-:Y:S01]  /*3b00*/  PLOP3.LUT P0, PT, PT, PT, PT, 0x80, 0x0 ;  /* 0x000000000000781c */ /* 0x000fe20003f0f070 */
[----:B------:R-:W-:Y:S01]  /*3b10*/  IMAD.MOV.U32 R3, RZ, RZ, RZ ;  /* 0x000000ffff037224 */ /* 0x000fe200078e00ff */
[----:B------:R-:W-:Y:S01]  /*3b20*/  CS2R R150, SRZ ;  /* 0x0000000000967805 */ /* 0x000fe2000001ff00 */
[----:B------:R-:W-:Y:S01]  /*3b30*/  IMAD.MOV.U32 R19, RZ, RZ, RZ ;  /* 0x000000ffff137224 */ /* 0x000fe200078e00ff */
[----:B------:R-:W-:Y:S02]  /*3b40*/  VIADDMNMX R152, R5, UR43, R6, PT ;  /* 0x0000002b05987c46 */ /* 0x000fe4000b800106 */
[----:B------:R-:W-:Y:S02]  /*3b50*/  CS2R R148, SRZ ;  /* 0x0000000000947805 */ /* 0x000fe4000001ff00 */
        /* <DEDUP_REMOVED lines=64> */
[----:B------:R-:W0:Y:S02]  /*3f60*/  SHFL.IDX PT, R0, R233, RZ, 0x1f ;  /* 0x00001fffe9007589 */ /* 0x000e2400000e0000 */
        /* <DEDUP_REMOVED lines=27> */
.L_x_5311:
        /* <DEDUP_REMOVED lines=10> */
[----:B------:R-:W0:Y:S02]  /*41c0*/  SYNCS.PHASECHK.TRANS64.TRYWAIT P1, [R16+URZ+0x38800], R5 ;  /* 0x03880005100075a7 */ /* 0x000e24000802017f */
[----:B0-----:R-:W-:Y:S05]  /*41d0*/  @!P1 BRA `(.L_x_5312) ;  /* 0x0000017400d09947 */ /* 0x001fea0003800000 */
.L_x_5506:
[----:B------:R-:W-:Y:S05]  /*41e0*/  @!P0 BRA `(.L_x_5313) ;  /* 0x0000000000048947 */ /* 0x000fea0003800000 */
[----:B------:R-:W-:Y:S01]  /*41f0*/  BPT.TRAP 0x1 ;  /* 0x000000040000795c */ /* 0x000fe20000300000 */
.L_x_5313:
[----:B------:R-:W-:Y:S02]  /*4200*/  IMAD.U32 R6, RZ, RZ, UR37 ;  /* 0x00000025ff067e24 */ /* 0x000fe4000f8e00ff */
[----:B------:R-:W-:-:S03]  /*4210*/  IMAD R9, R2, 0x8, R16 ;  /* 0x0000000802097824 */ /* 0x000fc600078e0210 */
[----:B------:R-:W-:-:S04]  /*4220*/  SHF.L.U32 R6, R6, 0x1f, RZ ;  /* 0x0000001f06067819 */ /* 0x000fc800000006ff */
[----:B------:R1:W2:Y:S01]  /*4230*/  SYNCS.PHASECHK.TRANS64.TRYWAIT P1, [R9+URZ+0x38830], R6 ;  /* 0x03883006090075a7 */ /* 0x0002a2000802017f */
[----:B------:R-:W-:Y:S05]  /*4240*/  @!P0 BRA `(.L_x_5314) ;  /* 0x0000000000048947 */ /* 0x000fea0003800000 */
[----:B------:R-:W-:Y:S01]  /*4250*/  BPT.TRAP 0x1 ;  /* 0x000000040000795c */ /* 0x000fe20000300000 */
.L_x_5314:
[----:B------:R-:W-:-:S05]  /*4260*/  VIADD R0, R16, 0x22400 ;  /* 0x0002240010007836 */ /* 0x000fca0000000000 */
[----:B------:R-:W-:-:S04]  /*4270*/  SHF.R.U32.HI R0, RZ, 0x4, R0 ;  /* 0x00000004ff007819 */ /* 0x000fc80000011600 */
[----:B------:R-:W-:Y:S01]  /*4280*/  LOP3.LUT R0, R0, 0x3fff, RZ, 0xc0, !PT ;  /* 0x00003fff00007812 */ /* 0x000fe200078ec0ff */
[----:B--2---:R-:W-:Y:S06]  /*4290*/  @P1 BRA `(.L_x_5315) ;  /* 0x0000000000081947 */ /* 0x004fec0003800000 */
[----:B------:R-:W2:Y:S02]  /*42a0*/  SYNCS.PHASECHK.TRANS64.TRYWAIT P1, [R9+URZ+0x38830], R6 ;  /* 0x03883006090075a7 */ /* 0x000ea4000802017f */
[----:B--2---:R-:W-:Y:S05]  /*42b0*/  @!P1 BRA `(.L_x_5316) ;  /* 0x0000017400ac9947 */ /* 0x004fea0003800000 */
.L_x_5315:
[----:B------:R-:W-:Y:S05]  /*42c0*/  WARPSYNC.ALL ;  /* 0x0000000000007948 */ /* 0x000fea0003800000 */
[----:B------:R-:W-:Y:S01]  /*42d0*/  LOP3.LUT R0, R0, 0x10000, RZ, 0xfc, !PT ;  /* 0x0001000000007812 */ /* 0x000fe200078efcff */
[----:B------:R-:W-:Y:S01]  /*42e0*/  VIADD R3, R16, 0x20400 ;  /* 0x0002040010037836 */ /* 0x000fe20000000000 */
[----:B------:R-:W-:-:S03]  /*42f0*/  WARPGROUP.ARRIVE ;  /* 0x00000000000079c5 */ /* 0x000fc60000000000 */
[----:B------:R-:W-:Y:S01]  /*4300*/  IMAD R4, R2, 0x200, R0 ;  /* 0x0000020002047824 */ /* 0x000fe200078e0200 */
[----:B------:R-:W-:Y:S01]  /*4310*/  UMOV UR11, 0x40000040 ;  /* 0x40000040000b7882 */ /* 0x000fe20000000000 */
[----:B------:R-:W-:Y:S01]  /*4320*/  UMOV UR9, 0x40000040 ;  /* 0x4000004000097882 */ /* 0x000fe20000000000 */
[----:B------:R-:W-:Y:S01]  /*4330*/  SHF.R.U32.HI R3, RZ, 0x4, R3 ;  /* 0x00000004ff037819 */ /* 0x000fe20000011603 */
[----:B------:R-:W-:Y:S01]  /*4340*/  UMOV UR15, 0x40000040 ;  /* 0x40000040000f7882 */ /* 0x000fe20000000000 */
[----:B------:R-:W-:Y:S01]  /*4350*/  R2UR UR10, R4 ;  /* 0x00000000040a72ca */ /* 0x000fe200000e0000 */
[----:B------:R-:W-:Y:S01]  /*4360*/  UMOV UR13, 0x40000040 ;  /* 0x40000040000d7882 */ /* 0x000fe20000000000 */
[----:B------:R-:W-:Y:S01]  /*4370*/  LOP3.LUT R3, R3, 0x3fff, RZ, 0xc0, !PT ;  /* 0x00003fff03037812 */ /* 0x000fe200078ec0ff */
[----:B------:R-:W-:Y:S01]  /*4380*/  UMOV UR19, 0x40000040 ;  /* 0x4000004000137882 */ /* 0x000fe20000000000 */
[----:B------:R-:W-:Y:S01]  /*4390*/  UMOV UR17, 0x40000040 ;  /* 0x4000004000117882 */ /* 0x000fe20000000000 */
[----:B------:R-:W-:Y:S01]  /*43a0*/  UMOV UR23, 0x40000040 ;  /* 0x4000004000177882 */ /* 0x000fe20000000000 */
[----:B------:R-:W-:Y:S01]  /*43b0*/  LOP3.LUT R3, R3, 0x10000, RZ, 0xfc, !PT ;  /* 0x0001000003037812 */ /* 0x000fe200078efcff */
[----:B------:R-:W-:-:S03]  /*43c0*/  UMOV UR21, 0x40000040 ;  /* 0x4000004000157882 */ /* 0x000fc60000000000 */
[C---:B------:R-:W-:Y:S01]  /*43d0*/  R2UR UR8, R3.reuse ;  /* 0x00000000030872ca */ /* 0x040fe200000e0000 */
[C---:B------:R-:W-:Y:S02]  /*43e0*/  VIADD R4, R3.reuse, 0x2 ;  /* 0x0000000203047836 */ /* 0x040fe40000000000 */
[----:B------:R-:W-:Y:S02]  /*43f0*/  UIADD3 UR14, UR10, 0x2, URZ ;  /* 0x000000020a0e7890 */ /* 0x000fe4000fffe03f */
[----:B------:R-:W-:Y:S01]  /*4400*/  UIADD3 UR18, UR10, 0x4, URZ ;  /* 0x000000040a127890 */ /* 0x000fe2000fffe03f */
[----:B------:R-:W-:Y:S01]  /*4410*/  R2UR UR12, R4 ;  /* 0x00000000040c72ca */ /* 0x000fe200000e0000 */
[C---:B------:R-:W-:Y:S01]  /*4420*/  VIADD R4, R3.reuse, 0x4 ;  /* 0x0000000403047836 */ /* 0x040fe20000000000 */
[----:B------:R-:W-:Y:S01]  /*4430*/  UIADD3 UR22, UR10, 0x6, URZ ;  /* 0x000000060a167890 */ /* 0x000fe2000fffe03f */
[----:B------:R-:W-:-:S03]  /*4440*/  VIADD R3, R3, 0x6 ;  /* 0x0000000603037836 */ /* 0x000fc60000000000 */
[----:B------:R-:W-:Y:S01]  /*4450*/  R2UR UR16, R4 ;  /* 0x00000000041072ca */ /* 0x000fe200000e0000 */
[----:B------:R-:W-:Y:S01]  /*4460*/  HGMMA.64x64x16.F32 R24, gdesc[UR8], RZ, !UPT, gsb0 ;  /* 0x00e00000081879f0 */ /* 0x000fe2000c0008ff */
[----:B------:R-:W-:Y:S02]  /*4470*/  R2UR UR20, R3 ;  /* 0x00000000031472ca */ /* 0x000fe400000e0000 */
        /* <DEDUP_REMOVED lines=10> */
[----:B------:R-:W3:Y:S02]  /*4520*/  SYNCS.PHASECHK.TRANS64.TRYWAIT P1, [R16+URZ+0x38810], R5 ;  /* 0x03881005100075a7 */ /* 0x000ee4000802017f */
[----:B---3--:R-:W-:Y:S05]  /*4530*/  @!P1 BRA `(.L_x_5317) ;  /* 0x0000017400209947 */ /* 0x008fea0003800000 */
.L_x_5507:
[----:B------:R-:W-:Y:S05]  /*4540*/  @!P0 BRA `(.L_x_5318) ;  /* 0x0000000000048947 */ /* 0x000fea0003800000 */
[----:B------:R-:W-:Y:S01]  /*4550*/  BPT.TRAP 0x1 ;  /* 0x000000040000795c */ /* 0x000fe20000300000 */
.L_x_5318:
[----:B------:R4:W0:Y:S01]  /*4560*/  SYNCS.PHASECHK.TRANS64.TRYWAIT P1, [R9+URZ+0x38850], R6 ;  /* 0x03885006090075a7 */ /* 0x000822000802017f */
[----:B------:R-:W-:Y:S05]  /*4570*/  @!P0 BRA `(.L_x_5319) ;  /* 0x0000000000048947 */ /* 0x000fea0003800000 */
[----:B------:R-:W-:Y:S01]  /*4580*/  BPT.TRAP 0x1 ;  /* 0x000000040000795c */ /* 0x000fe20000300000 */
.L_x_5319:
[C---:B------:R-:W-:Y:S02]  /*4590*/  VIADD R3, R16.reuse, 0x400 ;  /* 0x0000040010037836 */ /* 0x040fe40000000000 */
[----:B------:R-:W-:-:S03]  /*45a0*/  VIADD R4, R16, 0x26400 ;  /* 0x0002640010047836 */ /* 0x000fc60000000000 */
[----:B------:R-:W-:Y:S02]  /*45b0*/  SHF.R.U32.HI R3, RZ, 0x4, R3 ;  /* 0x00000004ff037819 */ /* 0x000fe40000011603 */
[----:B------:R-:W-:Y:S02]  /*45c0*/  SHF.R.U32.HI R4, RZ, 0x4, R4 ;  /* 0x00000004ff047819 */ /* 0x000fe40000011604 */
[----:B------:R-:W-:Y:S02]  /*45d0*/  LOP3.LUT R3, R3, 0x3fff, RZ, 0xc0, !PT ;  /* 0x00003fff03037812 */ /* 0x000fe400078ec0ff */
[----:B------:R-:W-:Y:S02]  /*45e0*/  LOP3.LUT R4, R4, 0x3fff, RZ, 0xc0, !PT ;  /* 0x00003fff04047812 */ /* 0x000fe400078ec0ff */
[----:B------:R-:W-:Y:S02]  /*45f0*/  LOP3.LUT R3, R3, 0x10000, RZ, 0xfc, !PT ;  /* 0x0001000003037812 */ /* 0x000fe400078efcff */
[----:B------:R-:W-:-:S03]  /*4600*/  LOP3.LUT R4, R4, 0x10000, RZ, 0xfc, !PT ;  /* 0x0001000004047812 */ /* 0x000fc600078efcff */
[----:B0--3--:R-:W-:Y:S01]  /*4610*/  IMAD R5, R2, 0x1000, R3 ;  /* 0x0000100002057824 */ /* 0x009fe200078e0203 */
[----:B------:R-:W-:Y:S06]  /*4620*/  @P1 BRA `(.L_x_5320) ;  /* 0x0000000000081947 */ /* 0x000fec0003800000 */
[----:B------:R-:W0:Y:S02]  /*4630*/  SYNCS.PHASECHK.TRANS64.TRYWAIT P1, [R9+URZ+0x38850], R6 ;  /* 0x03885006090075a7 */ /* 0x000e24000802017f */
[----:B0-----:R-:W-:Y:S05]  /*4640*/  @!P1 BRA `(.L_x_5321) ;  /* 0x0000017000f09947 */ /* 0x001fea0003800000 */
.L_x_5320:
[C---:B------:R-:W-:Y:S01]  /*4650*/  R2UR UR24, R4.reuse ;  /* 0x00000000041872ca */ /* 0x040fe200000e0000 */
[----:B------:R-:W-:Y:S01]  /*4660*/  WARPGROUP.ARRIVE ;  /* 0x00000000000079c5 */ /* 0x000fe20000000000 */
[C---:B------:R-:W-:Y:S01]  /*4670*/  R2UR UR26, R5.reuse ;  /* 0x00000000051a72ca */ /* 0x040fe200000e0000 */
[----:B------:R-:W-:Y:S01]  /*4680*/  UMOV UR25, 0x40000040 ;  /* 0x4000004000197882 */ /* 0x000fe20000000000 */
[----:B------:R-:W-:Y:S01]  /*4690*/  UMOV UR27, 0x40000040 ;  /* 0x40000040001b7882 */ /* 0x000fe20000000000 */
[C---:B------:R-:W-:Y:S01]  /*46a0*/  VIADD R7, R4.reuse, 0x2 ;  /* 0x0000000204077836 */ /* 0x040fe20000000000 */
[----:B------:R-:W-:Y:S01]  /*46b0*/  UMOV UR5, 0x40000040 ;  /* 0x4000004000057882 */ /* 0x000fe20000000000 */
[----:B012-4-:R-:W-:Y:S01]  /*46c0*/  VIADD R6, R5, 0x2 ;  /* 0x0000000205067836 */ /* 0x017fe20000000000 */
[----:B------:R-:W-:Y:S01]  /*46d0*/  UMOV UR7, 0x40000040 ;  /* 0x4000004000077882 */ /* 0x000fe20000000000 */
[----:B------:R-:W0:Y:S01]  /*46e0*/  S2R R8, SR_TID.X ;  /* 0x0000000000087919 */ /* 0x000e220000002100 */
[----:B------:R-:W-:Y:S01]  /*46f0*/  R2UR UR4, R7 ;  /* 0x00000000070472ca */ /* 0x000fe200000e0000 */
[----:B------:R-:W-:Y:S01]  /*4700*/  VIADD R7, R4, 0x4 ;  /* 0x0000000404077836 */ /* 0x000fe20000000000 */
[----:B------:R-:W-:Y:S01]  /*4710*/  R2UR UR6, R6 ;  /* 0x00000000060672ca */ /* 0x000fe200000e0000 */
[C---:B------:R-:W-:Y:S01]  /*4720*/  VIADD R6, R5.reuse, 0x4 ;  /* 0x0000000405067836 */ /* 0x040fe20000000000 */
[----:B------:R-:W1:Y:S01]  /*4730*/  S2R R56, SR_TID.X ;  /* 0x0000000000387919 */ /* 0x000e620000002100 */
[----:B------:R-:W-:Y:S01]  /*4740*/  HGMMA.64x64x16.F32 R24, gdesc[UR24], R24, gsb0 ;  /* 0x00e00000181879f0 */ /* 0x000fe20008000818 */
[----:B------:R-:W-:Y:S01]  /*4750*/  VIADD R11, R5, 0x800 ;  /* 0x00000800050b7836 */ /* 0x000fe20000000000 */
[----:B------:R-:W-:Y:S01]  /*4760*/  UMOV UR15, 0x40000040 ;  /* 0x40000040000f7882 */ /* 0x000fe20000000000 */
[----:B------:R-:W-:Y:S01]  /*4770*/  UMOV UR11, 0x40000040 ;  /* 0x40000040000b7882 */ /* 0x000fe20000000000 */
[----:B0-----:R-:W-:-:S02]  /*4780*/  SHF.R.U32.HI R8, RZ, 0x7, R8 ;  /* 0x00000007ff087819 */ /* 0x001fc40000011608 */
[----:B-1----:R-:W-:Y:S01]  /*4790*/  LOP3.LUT R56, R56, 0x7f, RZ, 0xc0, !PT ;  /* 0x0000007f38387812 */ /* 0x002fe200078ec0ff */
        /* <DEDUP_REMOVED lines=124> */
[----:B------:R-:W0:Y:S01]  /*4f60*/  SHFL.IDX PT, R6, R8, RZ, 0x1f ;  /* 0x00001fff08067589 */ /* 0x000e2200000e0000 */
[----:B------:R-:W-:Y:S01]  /*4f70*/  VIADD R7, R4, 0x800 ;  /* 0x0000080004077836 */ /* 0x000fe20000000000 */
[----:B0-----:R-:W-:-:S04]  /*4f80*/  ISETP.GT.AND P1, PT, R6, 0x7f, PT ;  /* 0x0000007f0600780c */ /* 0x001fc80003f24270 */
[----:B------:R-:W-:-:S05]  /*4f90*/  SEL R6, RZ, 0x2, !P1 ;  /* 0x00000002ff067807 */ /* 0x000fca0004800000 */
[C---:B------:R-:W-:Y:S02]  /*4fa0*/  IMAD.IADD R8, R6.reuse, 0x1, R7 ;  /* 0x0000000106087824 */ /* 0x040fe400078e0207 */
        /* <DEDUP_REMOVED lines=12> */
[----:B------:R-:W-:Y:S02]  /*5070*/  IMAD.IADD R13, R11, 0x1, R8 ;  /* 0x000000010b0d7824 */ /* 0x000fe400078e0208 */
[--C-:B------:R-:W-:Y:S02]  /*5080*/  IMAD.IADD R7, R7, 0x1, R10.reuse ;  /* 0x0000000107077824 */ /* 0x100fe400078e020a */
        /* <DEDUP_REMOVED lines=42> */
[----:B------:R-:W-:Y:S02]  /*5330*/  IMAD.IADD R13, R8, 0x1, R11 ;  /* 0x00000001080d7824 */ /* 0x000fe400078e020b */
        /* <DEDUP_REMOVED lines=53> */
[----:B------:R-:W-:Y:S01]  /*5690*/  IMAD.MOV.U32 R13, RZ, RZ, 0x40 ;  /* 0x00000040ff0d7424 */ /* 0x000fe200078e00ff */
        /* <DEDUP_REMOVED lines=65> */
[----:B------:R-:W0:Y:S02]  /*5ab0*/  LDC R5, c[0x0][0x448] ;  /* 0x00011200ff057b82 */ /* 0x000e240000000800 */
[----:B0-----:R-:W-:Y:S01]  /*5ac0*/  ISETP.NE.AND P1, PT, R5, 0x1, PT ;  /* 0x000000010500780c */ /* 0x001fe20003f25270 */
[----:B------:R-:W-:-:S04]  /*5ad0*/  VIADD R5, R190, UR42 ;  /* 0x0000002abe057c36 */ /* 0x000fc80008000000 */
[----:B------:R-:W-:-:S08]  /*5ae0*/  IMAD.MOV.U32 R8, RZ, RZ, R5 ;  /* 0x000000ffff087224 */ /* 0x000fd000078e0005 */
[----:B------:R-:W0:Y:S08]  /*5af0*/  @P1 LDC R6, c[0x0][0x44c] ;  /* 0x00011300ff061b82 */ /* 0x000e300000000800 */
[----:B------:R-:W1:Y:S01]  /*5b00*/  @P1 LDC R7, c[0x0][0x450] ;  /* 0x00011400ff071b82 */ /* 0x000e620000000800 */
[----:B0-----:R-:W-:-:S05]  /*5b10*/  @P1 IMAD.HI.U32 R6, R5, R6, RZ ;  /* 0x0000000605061227 */ /* 0x001fca00078e00ff */
[----:B-1----:R-:W-:Y:S01]  /*5b20*/  @P1 SHF.R.U32.HI R8, RZ, R7, R6 ;  /* 0x00000007ff081219 */ /* 0x002fe20000011606 */
[C---:B------:R-:W-:Y:S01]  /*5b30*/  IMAD R6, R152.reuse, -0x40, R13 ;  /* 0xffffffc098067824 */ /* 0x040fe200078e020d */
[----:B------:R-:W-:Y:S02]  /*5b40*/  WARPGROUP.DEPBAR.LE gsb0, 0x0 ;  /* 0x00008000000079c5 */ /* 0x000fe40000010000 */
[----:B------:R-:W-:Y:S01]  /*5b50*/  WARPGROUP.ARRIVE ;  /* 0x00000000000079c5 */ /* 0x000fe20000000000 */
[----:B------:R-:W0:Y:S01]  /*5b60*/  SHFL.IDX PT, R7, R8, RZ, 0x1c1f ;  /* 0x001c1fff08077589 */ /* 0x000e2200000e0000 */
[----:B------:R-:W-:Y:S01]  /*5b70*/  IADD3 R5, R187, 0x1, R6 ;  /* 0x00000001bb057810 */ /* 0x000fe20007ffe006 */
[----:B------:R-:W-:Y:S01]  /*5b80*/  VIADD R152, R152, 0xfffffffe ;  /* 0xfffffffe98987836 */ /* 0x000fe20000000000 */
[----:B------:R-:W-:Y:S01]  /*5b90*/  IADD3 R21, -R189, R6, R187 ;  /* 0x00000006bd157210 */ /* 0x000fe20007ffe1bb */
[----:B------:R-:W1:Y:S01]  /*5ba0*/  SHFL.IDX PT, R8, R8, 0x1, 0x1c1f ;  /* 0x003c1f0008087f89 */ /* 0x000e6200000e0000 */
[----:B------:R-:W-:Y:S01]  /*5bb0*/  HGMMA.64x64x16.F32 R24, gdesc[UR4], R24, gsb0 ;  /* 0x00e00000041879f0 */ /* 0x000fe20008000818 */
[----:B------:R-:W-:Y:S01]  /*5bc0*/  ULDC UR4, c[0x0][0xad0] ;  /* 0x0002b40000047ab9 */ /* 0x000fe20000000800 */
[----:B------:R-:W-:Y:S01]  /*5bd0*/  R2UR UR7, R152 ;  /* 0x00000000980772ca */ /* 0x000fe200000e0000 */
[----:B------:R-:W-:-:S02]  /*5be0*/  WARPGROUP.DEPBAR.LE gsb0, 0x0 ;  /* 0x00008000000079c5 */ /* 0x000fc40000010000 */
        /* <DEDUP_REMOVED lines=12> */
[----:B------:R0:W4:Y:S01]  /*5cb0*/  MUFU.TANH R15, R25 ;  /* 0x00000019000f7308 */ /* 0x0001220000002400 */
[----:B--2---:R-:W-:Y:S01]  /*5cc0*/  IADD3 R24, -R188, R5, -R189 ;  /* 0x00000005bc187210 */ /* 0x004fe20007ffe9bd */
[----:B------:R-:W-:Y:S01]  /*5cd0*/  FMUL.FTZ R45, R45, UR4 ;  /* 0x000000042d2d7c20 */ /* 0x000fe20008410000 */
[----:B------:R-:W-:Y:S01]  /*5ce0*/  FMUL.FTZ R48, R48, UR4 ;  /* 0x0000000430307c20 */ /* 0x000fe20008410000 */
[----:B------:R-:W-:Y:S01]  /*5cf0*/  FMUL.FTZ R49, R49, UR4 ;  /* 0x0000000431317c20 */ /* 0x000fe20008410000 */
[----:B------:R-:W-:Y:S01]  /*5d00*/  FMUL.FTZ R52, R52, UR4 ;  /* 0x0000000434347c20 */ /* 0x000fe20008410000 */
[----:B------:R-:W-:Y:S01]  /*5d10*/  FMUL.FTZ R53, R53, UR4 ;  /* 0x0000000435357c20 */ /* 0x000fe20008410000 */
[----:B------:R-:W-:Y:S01]  /*5d20*/  FMUL.FTZ R26, R26, UR4 ;  /* 0x000000041a1a7c20 */ /* 0x000fe20008410000 */
[----:B------:R3:W2:Y:S01]  /*5d30*/  MUFU.TANH R11, R28 ;  /* 0x0000001c000b7308 */ /* 0x0006a20000002400 */
[--C-:B0-----:R-:W-:Y:S01]  /*5d40*/  VIADDMNMX R25, R7, R24, R21.reuse, PT ;  /* 0x0000001807197246 */ /* 0x101fe20003800115 */
[----:B------:R-:W-:Y:S01]  /*5d50*/  FMUL.FTZ R31, R31, UR4 ;  /* 0x000000041f1f7c20 */ /* 0x000fe20008410000 */
[----:B------:R-:W-:Y:S01]  /*5d60*/  FMUL.FTZ R27, R27, UR4 ;  /* 0x000000041b1b7c20 */ /* 0x000fe20008410000 */
[----:B------:R-:W-:Y:S01]  /*5d70*/  FMUL.FTZ R30, R30, UR4 ;  /* 0x000000041e1e7c20 */ /* 0x000fe20008410000 */
[C---:B------:R-:W-:Y:S01]  /*5d80*/  ISETP.GT.AND P2, PT, R25.reuse, RZ, PT ;  /* 0x000000ff1900720c */ /* 0x040fe20003f44270 */
[----:B------:R-:W-:Y:S01]  /*5d90*/  FMUL.FTZ R34, R34, UR4 ;  /* 0x0000000422227c20 */ /* 0x000fe20008410000 */
[C---:B------:R-:W-:Y:S01]  /*5da0*/  ISETP.GT.AND P3, PT, R25.reuse, 0x1, PT ;  /* 0x000000011900780c */ /* 0x040fe20003f64270 */
[----:B------:R-:W0:Y:S01]  /*5db0*/  MUFU.TANH R29, R29 ;  /* 0x0000001d001d7308 */ /* 0x000e220000002400 */
[----:B------:R-:W-:Y:S01]  /*5dc0*/  ISETP.GT.AND P4, PT, R25, 0x8, PT ;  /* 0x000000081900780c */ /* 0x000fe20003f84270 */
[----:B------:R-:W-:Y:S01]  /*5dd0*/  FMUL.FTZ R35, R35, UR4 ;  /* 0x0000000423237c20 */ /* 0x000fe20008410000 */
[----:B---3--:R-:W-:Y:S01]  /*5de0*/  FSEL R28, R10, -INF , P2 ;  /* 0xff8000000a1c7808 */ /* 0x008fe20001000000 */
[----:B------:R-:W-:Y:S01]  /*5df0*/  FMUL.FTZ R38, R38, UR4 ;  /* 0x0000000426267c20 */ /* 0x000fe20008410000 */
[----:B----4-:R-:W-:Y:S01]  /*5e00*/  FSEL R15, R15, -INF , P3 ;  /* 0xff8000000f0f7808 */ /* 0x010fe20001800000 */
[----:B------:R-:W-:Y:S01]  /*5e10*/  FMUL.FTZ R39, R39, UR4 ;  /* 0x0000000427277c20 */ /* 0x000fe20008410000 */
[----:B------:R-:W-:Y:S01]  /*5e20*/  ISETP.GT.AND P2, PT, R25, 0x9, PT ;  /* 0x000000091900780c */ /* 0x000fe20003f44270 */
[----:B------:R-:W3:Y:S01]  /*5e30*/  MUFU.TANH R32, R32 ;  /* 0x0000002000207308 */ /* 0x000ee20000002400 */
[----:B--2---:R-:W-:Y:S01]  /*5e40*/  FSEL R7, R11, -INF , P4 ;  /* 0xff8000000b077808 */ /* 0x004fe20002000000 */
[----:B------:R-:W-:Y:S01]  /*5e50*/  FMUL.FTZ R42, R42, UR4 ;  /* 0x000000042a2a7c20 */ /* 0x000fe20008410000 */
[----:B------:R-:W-:Y:S01]  /*5e60*/  FMNMX.FTZ R10, R28, R15, !PT ;  /* 0x0000000f1c0a7209 */ /* 0x000fe20007810000 */
[----:B------:R-:W-:Y:S01]  /*5e70*/  FMUL.FTZ R43, R43, UR4 ;  /* 0x000000042b2b7c20 */ /* 0x000fe20008410000 */
[----:B------:R-:W-:Y:S01]  /*5e80*/  ISETP.GT.AND P3, PT, R25, 0x10, PT ;  /* 0x000000101900780c */ /* 0x000fe20003f64270 */
[----:B------:R-:W-:Y:S01]  /*5e90*/  FMUL.FTZ R46, R46, UR4 ;  /* 0x000000042e2e7c20 */ /* 0x000fe20008410000 */
[----:B------:R-:W-:Y:S01]  /*5ea0*/  FMNMX.FTZ R11, R7, R10, !PT ;  /* 0x0000000a070b7209 */ /* 0x000fe20007810000 */
[----:B------:R-:W2:Y:S01]  /*5eb0*/  MUFU.TANH R33, R33 ;  /* 0x0000002100217308 */ /* 0x000ea20000002400 */
[----:B0-----:R-:W-:Y:S01]  /*5ec0*/  FSEL R6, R29, -INF , P2 ;  /* 0xff8000001d067808 */ /* 0x001fe20001000000 */
[----:B------:R-:W-:Y:S01]  /*5ed0*/  FMUL.FTZ R47, R47, UR4 ;  /* 0x000000042f2f7c20 */ /* 0x000fe20008410000 */
[----:B------:R-:W-:Y:S01]  /*5ee0*/  ISETP.GT.AND P2, PT, R25, 0x11, PT ;  /* 0x000000111900780c */ /* 0x000fe20003f44270 */
[----:B------:R-:W-:Y:S01]  /*5ef0*/  FMUL.FTZ R50, R50, UR4 ;  /* 0x0000000432327c20 */ /* 0x000fe20008410000 */
[----:B------:R-:W-:Y:S01]  /*5f00*/  FMNMX.FTZ R12, R6, R11, !PT ;  /* 0x0000000b060c7209 */ /* 0x000fe20007810000 */
[----:B------:R-:W-:Y:S01]  /*5f10*/  FMUL.FTZ R51, R51, UR4 ;  /* 0x0000000433337c20 */ /* 0x000fe20008410000 */
[----:B-1----:R-:W-:Y:S01]  /*5f20*/  VIADDMNMX R21, R8, R24, R21, PT ;  /* 0x0000001808157246 */ /* 0x002fe20003800115 */
[----:B------:R-:W0:Y:S01]  /*5f30*/  MUFU.TANH R36, R36 ;  /* 0x0000002400247308 */ /* 0x000e220000002400 */
[----:B---3--:R-:W-:Y:S01]  /*5f40*/  FSEL R5, R32, -INF , P3 ;  /* 0xff80000020057808 */ /* 0x008fe20001800000 */
[----:B------:R-:W-:Y:S01]  /*5f50*/  FMUL.FTZ R54, R54, UR4 ;  /* 0x0000000436367c20 */ /* 0x000fe20008410000 */
[----:B------:R-:W-:Y:S01]  /*5f60*/  ISETP.GT.AND P3, PT, R25, 0x18, PT ;  /* 0x000000181900780c */ /* 0x000fe20003f64270 */
[----:B------:R-:W-:Y:S01]  /*5f70*/  FMUL.FTZ R55, R55, UR4 ;  /* 0x0000000437377c20 */ /* 0x000fe20008410000 */
[----:B------:R-:W-:Y:S01]  /*5f80*/  FMNMX.FTZ R13, R5, R12, !PT ;  /* 0x0000000c050d7209 */ /* 0x000fe20007810000 */
[----:B------:R-:W-:Y:S01]  /*5f90*/  ULDC UR4, c[0x0][0xa80] ;  /* 0x0002a00000047ab9 */ /* 0x000fe20000000800 */
[----:B------:R-:W-:Y:S01]  /*5fa0*/  ISETP.GT.AND P4, PT, R21, 0x8, PT ;  /* 0x000000081500780c */ /* 0x000fe20003f84270 */
[----:B------:R-:W1:Y:S01]  /*5fb0*/  MUFU.TANH R14, R37 ;  /* 0x00000025000e7308 */ /* 0x000e620000002400 */
[----:B--2---:R-:W-:-:S02]  /*5fc0*/  FSEL R10, R33, -INF , P2 ;  /* 0xff800000210a7808 */ /* 0x004fc40001000000 */
[----:B------:R-:W-:Y:S02]  /*5fd0*/  ISETP.GT.AND P2, PT, R25, 0x19, PT ;  /* 0x000000191900780c */ /* 0x000fe40003f44270 */
[----:B------:R-:W-:Y:S02]  /*5fe0*/  FMNMX.FTZ R12, R10, R13, !PT ;  /* 0x0000000d0a0c7209 */ /* 0x000fe40007810000 */
[----:B------:R-:W-:Y:S01]  /*5ff0*/  ISETP.GT.AND P5, PT, R21, 0x28, PT ;  /* 0x000000281500780c */ /* 0x000fe20003fa4270 */
[----:B------:R-:W2:Y:S01]  /*6000*/  MUFU.TANH R40, R40 ;  /* 0x0000002800287308 */ /* 0x000ea20000002400 */
[----:B0-----:R-:W-:Y:S02]  /*6010*/  FSEL R11, R36, -INF , P3 ;  /* 0xff800000240b7808 */ /* 0x001fe40001800000 */
[----:B------:R-:W-:Y:S02]  /*6020*/  ISETP.GT.AND P3, PT, R25, 0x20, PT ;  /* 0x000000201900780c */ /* 0x000fe40003f64270 */
[----:B------:R-:W-:-:S03]  /*6030*/  FMNMX.FTZ R29, R11, R12, !PT ;  /* 0x0000000c0b1d7209 */ /* 0x000fc60007810000 */
[----:B------:R-:W0:Y:S01]  /*6040*/  MUFU.TANH R41, R41 ;  /* 0x0000002900297308 */ /* 0x000e220000002400 */
        /* <DEDUP_REMOVED lines=8> */
[----:B0-----:R-:W-:Y:S02]  /*60d0*/  FSEL R12, R41, -INF , P2 ;  /* 0xff800000290c7808 */ /* 0x001fe40001000000 */
[----:B------:R-:W-:Y:S02]  /*60e0*/  ISETP.GT.AND P2, PT, R25, 0x29, PT ;  /* 0x000000291900780c */ /* 0x000fe40003f44270 */
[----:B------:R-:W-:-:S03]  /*60f0*/  FMNMX.FTZ R33, R12, R29, !PT ;  /* 0x0000001d0c217209 */ /* 0x000fc60007810000 */
[----:B------:R0:W3:Y:S01]  /*6100*/  MUFU.TANH R32, R48 ;  /* 0x0000003000207308 */ /* 0x0000e20000002400 */
[----:B-1----:R-:W-:Y:S02]  /*6110*/  FSEL R20, R44, -INF , P3 ;  /* 0xff8000002c147808 */ /* 0x002fe40001800000 */
[----:B------:R-:W-:Y:S02]  /*6120*/  ISETP.GT.AND P3, PT, R25, 0x30, PT ;  /* 0x000000301900780c */ /* 0x000fe40003f64270 */
[----:B------:R-:W-:-:S03]  /*6130*/  FMNMX.FTZ R36, R20, R33, !PT ;  /* 0x0000002114247209 */ /* 0x000fc60007810000 */
[----:B------:R-:W1:Y:S01]  /*6140*/  MUFU.TANH R49, R49 ;  /* 0x0000003100317308 */ /* 0x000e620000002400 */
[----:B--2---:R-:W-:Y:S01]  /*6150*/  FSEL R29, R45, -INF , P2 ;  /* 0xff8000002d1d7808 */ /* 0x004fe20001000000 */
[----:B0-----:R-:W-:Y:S01]  /*6160*/  IMAD.U32 R48, RZ, RZ, UR42 ;  /* 0x0000002aff307e24 */ /* 0x001fe2000f8e00ff */
[----:B------:R-:W-:Y:S02]  /*6170*/  ISETP.GT.AND P2, PT, R25, 0x31, PT ;  /* 0x000000311900780c */ /* 0x000fe40003f44270 */
[----:B------:R-:W-:-:S03]  /*6180*/  FMNMX.FTZ R37, R29, R36, !PT ;  /* 0x000000241d257209 */ /* 0x000fc60007810000 */
[----:B------:R-:W0:Y:S01]  /*6190*/  MUFU.TANH R52, R52 ;  /* 0x0000003400347308 */ /* 0x000e220000002400 */
[----:B---3--:R-:W-:Y:S02]  /*61a0*/  FSEL R32, R32, -INF , P3 ;  /* 0xff80000020207808 */ /* 0x008fe40001800000 */
[----:B------:R-:W-:Y:S02]  /*61b0*/  ISETP.GT.AND P3, PT, R25, 0x38, PT ;  /* 0x000000381900780c */ /* 0x000fe40003f64270 */
[----:B------:R-:W-:-:S03]  /*61c0*/  FMNMX.FTZ R36, R32, R37, !PT ;  /* 0x0000002520247209 */ /* 0x000fc60007810000 */
[----:B------:R-:W2:Y:S01]  /*61d0*/  MUFU.TANH R53, R53 ;  /* 0x0000003500357308 */ /* 0x000ea20000002400 */
[----:B-1----:R-:W-:Y:S02]  /*61e0*/  FSEL R33, R49, -INF , P2 ;  /* 0xff80000031217808 */ /* 0x002fe40001000000 */
[----:B------:R-:W-:Y:S02]  /*61f0*/  ISETP.GT.AND P2, PT, R25, 0x39, PT ;  /* 0x000000391900780c */ /* 0x000fe40003f44270 */
[----:B------:R-:W-:-:S03]  /*6200*/  FMNMX.FTZ R40, R33, R36, !PT ;  /* 0x0000002421287209 */ /* 0x000fc60007810000 */
[----:B------:R-:W1:Y:S01]  /*6210*/  MUFU.TANH R41, R26 ;  /* 0x0000001a00297308 */ /* 0x000e620000002400 */
[----:B0-----:R-:W-:Y:S02]  /*6220*/  FSEL R25, R52, -INF , P3 ;  /* 0xff80000034197808 */ /* 0x001fe40001800000 */
[----:B------:R-:W-:Y:S02]  /*6230*/  ISETP.GT.AND P3, PT, R21, 0x1, PT ;  /* 0x000000011500780c */ /* 0x000fe40003f64270 */
[----:B------:R-:W-:-:S03]  /*6240*/  FMNMX.FTZ R37, R25, R40, !PT ;  /* 0x0000002819257209 */ /* 0x000fc60007810000 */
[----:B------:R-:W-:Y:S01]  /*6250*/  MUFU.TANH R40, R31 ;  /* 0x0000001f00287308 */ /* 0x000fe20000002400 */
[----:B--2---:R-:W-:Y:S02]  /*6260*/  FSEL R36, R53, -INF , P2 ;  /* 0xff80000035247808 */ /* 0x004fe40001000000 */
[----:B------:R-:W-:Y:S02]  /*6270*/  ISETP.GT.AND P2, PT, R21, RZ, PT ;  /* 0x000000ff1500720c */ /* 0x000fe40003f44270 */
[----:B------:R-:W-:-:S03]  /*6280*/  FMNMX.FTZ R37, R36, R37, !PT ;  /* 0x0000002524257209 */ /* 0x000fc60007810000 */
[----:B------:R-:W0:Y:S01]  /*6290*/  MUFU.TANH R27, R27 ;  /* 0x0000001b001b7308 */ /* 0x000e220000002400 */
[----:B-1----:R-:W-:Y:S01]  /*62a0*/  FSEL R24, R41, -INF , P2 ;  /* 0xff80000029187808 */ /* 0x002fe20001000000 */
[----:B------:R-:W1:Y:S01]  /*62b0*/  SHFL.BFLY PT, R26, R37, 0x2, 0x1f ;  /* 0x0c401f00251a7f89 */ /* 0x000e6200000e0000 */
[----:B------:R-:W-:-:S05]  /*62c0*/  ISETP.GT.AND P2, PT, R21, 0x9, PT ;  /* 0x000000091500780c */ /* 0x000fca0003f44270 */
[----:B------:R-:W2:Y:S08]  /*62d0*/  MUFU.TANH R30, R30 ;  /* 0x0000001e001e7308 */ /* 0x000eb00000002400 */
[----:B------:R-:W3:Y:S01]  /*62e0*/  MUFU.TANH R34, R34 ;  /* 0x0000002200227308 */ /* 0x000ee20000002400 */
[----:B0-----:R-:W-:Y:S02]  /*62f0*/  FSEL R27, R27, -INF , P3 ;  /* 0xff8000001b1b7808 */ /* 0x001fe40001800000 */
[----:B------:R-:W-:-:S05]  /*6300*/  ISETP.GT.AND P3, PT, R21, 0x10, PT ;  /* 0x000000101500780c */ /* 0x000fca0003f64270 */
[----:B------:R0:W4:Y:S01]  /*6310*/  MUFU.TANH R44, R35 ;  /* 0x00000023002c7308 */ /* 0x0001220000002400 */
[----:B-1----:R-:W-:-:S05]  /*6320*/  FMNMX.FTZ R26, R37, R26, !PT ;  /* 0x0000001a251a7209 */ /* 0x002fca0007810000 */
[----:B------:R-:W1:Y:S02]  /*6330*/  SHFL.BFLY PT, R31, R26, 0x1, 0x1f ;  /* 0x0c201f001a1f7f89 */ /* 0x000e6400000e0000 */
[----:B------:R5:W4:Y:S08]  /*6340*/  MUFU.TANH R45, R38 ;  /* 0x00000026002d7308 */ /* 0x000b300000002400 */
[----:B------:R-:W4:Y:S08]  /*6350*/  MUFU.TANH R39, R39 ;  /* 0x0000002700277308 */ /* 0x000f300000002400 */
[----:B------:R-:W4:Y:S01]  /*6360*/  MUFU.TANH R42, R42 ;  /* 0x0000002a002a7308 */ /* 0x000f220000002400 */
[----:B-1----:R-:W-:-:S07]  /*6370*/  FMNMX.FTZ R8, R26, R31, !PT ;  /* 0x0000001f1a087209 */ /* 0x002fce0007810000 */
[----:B------:R-:W1:Y:S01]  /*6380*/  MUFU.TANH R43, R43 ;  /* 0x0000002b002b7308 */ /* 0x000e620000002400 */
[----:B--2---:R-:W-:Y:S02]  /*6390*/  FSEL R26, R30, -INF , P4 ;  /* 0xff8000001e1a7808 */ /* 0x004fe40002000000 */
[----:B------:R-:W-:Y:S02]  /*63a0*/  FMNMX.FTZ R31, R24, R27, !PT ;  /* 0x0000001b181f7209 */ /* 0x000fe40007810000 */
[----:B------:R-:W-:Y:S02]  /*63b0*/  FSEL R30, R40, -INF , P2 ;  /* 0xff800000281e7808 */ /* 0x000fe40001000000 */
[----:B0-----:R-:W-:Y:S01]  /*63c0*/  FMNMX.FTZ R35, R26, R31, !PT ;  /* 0x0000001f1a237209 */ /* 0x001fe20007810000 */
[----:B------:R-:W0:Y:S01]  /*63d0*/  MUFU.TANH R46, R46 ;  /* 0x0000002e002e7308 */ /* 0x000e220000002400 */
[----:B------:R-:W-:Y:S02]  /*63e0*/  ISETP.GT.AND P2, PT, R21, 0x11, PT ;  /* 0x000000111500780c */ /* 0x000fe40003f44270 */
[----:B---3--:R-:W-:-:S02]  /*63f0*/  FSEL R31, R34, -INF , P3 ;  /* 0xff800000221f7808 */ /* 0x008fc40001800000 */
[----:B-----5:R-:W-:Y:S02]  /*6400*/  FMNMX.FTZ R38, R30, R35, !PT ;  /* 0x000000231e267209 */ /* 0x020fe40007810000 */
[----:B------:R-:W-:Y:S01]  /*6410*/  ISETP.GT.AND P3, PT, R21, 0x18, PT ;  /* 0x000000181500780c */ /* 0x000fe20003f64270 */
[----:B------:R-:W2:Y:S01]  /*6420*/  MUFU.TANH R47, R47 ;  /* 0x0000002f002f7308 */ /* 0x000ea20000002400 */
[----:B----4-:R-:W-:Y:S02]  /*6430*/  FSEL R34, R44, -INF , P2 ;  /* 0xff8000002c227808 */ /* 0x010fe40001000000 */
[----:B------:R-:W-:Y:S02]  /*6440*/  FMNMX.FTZ R37, R31, R38, !PT ;  /* 0x000000261f257209 */ /* 0x000fe40007810000 */
[----:B------:R-:W-:Y:S02]  /*6450*/  ISETP.GT.AND P4, PT, R21, 0x19, PT ;  /* 0x000000191500780c */ /* 0x000fe40003f84270 */
[----:B------:R-:W-:Y:S01]  /*6460*/  FSEL R35, R45, -INF , P3 ;  /* 0xff8000002d237808 */ /* 0x000fe20001800000 */
[----:B------:R-:W3:Y:S01]  /*6470*/  MUFU.TANH R50, R50 ;  /* 0x0000003200327308 */ /* 0x000ee20000002400 */
[----:B------:R-:W-:-:S02]  /*6480*/  FMNMX.FTZ R38, R34, R37, !PT ;  /* 0x0000002522267209 */ /* 0x000fc40007810000 */
[----:B------:R-:W-:Y:S02]  /*6490*/  ISETP.GT.AND P2, PT, R21, 0x20, PT ;  /* 0x000000201500780c */ /* 0x000fe40003f44270 */
[----:B------:R-:W-:Y:S02]  /*64a0*/  FSEL R37, R39, -INF , P4 ;  /* 0xff80000027257808 */ /* 0x000fe40002000000 */
[----:B------:R-:W-:Y:S01]  /*64b0*/  FMNMX.FTZ R40, R35, R38, !PT ;  /* 0x0000002623287209 */ /* 0x000fe20007810000 */
[----:B------:R-:W4:Y:S01]  /*64c0*/  MUFU.TANH R51, R51 ;  /* 0x0000003300337308 */ /* 0x000f220000002400 */
[----:B------:R-:W-:Y:S02]  /*64d0*/  ISETP.GT.AND P3, PT, R21, 0x21, PT ;  /* 0x000000211500780c */ /* 0x000fe40003f64270 */
[----:B------:R-:W-:Y:S02]  /*64e0*/  FSEL R38, R42, -INF , P2 ;  /* 0xff8000002a267808 */ /* 0x000fe40001000000 */
[----:B------:R-:W-:-:S02]  /*64f0*/  FMNMX.FTZ R41, R37, R40, !PT ;  /* 0x0000002825297209 */ /* 0x000fc40007810000 */
[----:B-1----:R-:W-:Y:S01]  /*6500*/  FSEL R39, R43, -INF , P3 ;  /* 0xff8000002b277808 */ /* 0x002fe20001800000 */
[----:B------:R-:W1:Y:S01]  /*6510*/  MUFU.TANH R54, R54 ;  /* 0x0000003600367308 */ /* 0x000e620000002400 */
[----:B------:R-:W-:Y:S01]  /*6520*/  FMNMX.FTZ R42, R38, R41, !PT ;  /* 0x00000029262a7209 */ /* 0x000fe20007810000 */
[C---:B------:R-:W-:Y:S01]  /*6530*/  FMUL.FTZ R41, R8.reuse, UR4 ;  /* 0x0000000408297c20 */ /* 0x040fe20008410000 */
[----:B------:R-:W-:Y:S02]  /*6540*/  FSETP.NEU.FTZ.AND P3, PT, R8, -INF , PT ;  /* 0xff8000000800780b */ /* 0x000fe40003f7d000 */
[----:B------:R-:W-:Y:S02]  /*6550*/  ISETP.GT.AND P4, PT, R21, 0x29, PT ;  /* 0x000000291500780c */ /* 0x000fe40003f84270 */
[----:B0-----:R-:W-:Y:S01]  /*6560*/  FSEL R40, R46, -INF , P5 ;  /* 0xff8000002e287808 */ /* 0x001fe20002800000 */
[----:B------:R-:W0:Y:S01]  /*6570*/  MUFU.TANH R55, R55 ;  /* 0x0000003700377308 */ /* 0x000e220000002400 */
[----:B------:R-:W-:-:S02]  /*6580*/  FMNMX.FTZ R43, R39, R42, !PT ;  /* 0x0000002a272b7209 */ /* 0x000fc40007810000 */
[----:B------:R-:W-:Y:S02]  /*6590*/  FSEL R45, R41, RZ, P3 ;  /* 0x000000ff292d7208 */ /* 0x000fe40001800000 */
[----:B------:R-:W-:Y:S02]  /*65a0*/  ISETP.GT.AND P2, PT, R21, 0x30, PT ;  /* 0x000000301500780c */ /* 0x000fe40003f44270 */
[----:B--2---:R-:W-:Y:S01]  /*65b0*/  FSEL R41, R47, -INF , P4 ;  /* 0xff8000002f297808 */ /* 0x004fe20002000000 */
[--C-:B------:R-:W-:Y:S01]  /*65c0*/  FFMA.FTZ R46, R28, UR4, -R45.reuse ;  /* 0x000000041c2e7c23 */ /* 0x100fe2000801082d */
        /* <DEDUP_REMOVED lines=10> */
[----:B----4-:R-:W-:Y:S01]  /*6670*/  FSEL R28, R51, -INF , P3 ;  /* 0xff800000331c7808 */ /* 0x010fe20001800000 */
[--C-:B------:R-:W-:Y:S01]  /*6680*/  FFMA.FTZ R11, R11, UR4, -R45.reuse ;  /* 0x000000040b0b7c23 */ /* 0x100fe2000801082d */
[----:B------:R-:W-:Y:S01]  /*6690*/  FMNMX.FTZ R43, R42, R43, !PT ;  /* 0x0000002b2a2b7209 */ /* 0x000fe20007810000 */
[--C-:B------:R-:W-:Y:S01]  /*66a0*/  FFMA.FTZ R14, R14, UR4, -R45.reuse ;  /* 0x000000040e0e7c23 */ /* 0x100fe2000801082d */
[----:B------:R-:W-:Y:S01]  /*66b0*/  ISETP.GT.AND P3, PT, R21, 0x39, PT ;  /* 0x000000391500780c */ /* 0x000fe20003f64270 */
[----:B------:R-:W-:Y:S01]  /*66c0*/  MUFU.EX2 R156, R5 ;  /* 0x00000005009c7308 */ /* 0x000fe20000000800 */
[----:B-1----:R-:W-:Y:S01]  /*66d0*/  FSEL R21, R54, -INF , P2 ;  /* 0xff80000036157808 */ /* 0x002fe20001000000 */
[--C-:B------:R-:W-:Y:S01]  /*66e0*/  FFMA.FTZ R13, R13, UR4, -R45.reuse ;  /* 0x000000040d0d7c23 */ /* 0x100fe2000801082d */
[----:B------:R-:W-:Y:S01]  /*66f0*/  FMNMX.FTZ R44, R28, R43, !PT ;  /* 0x0000002b1c2c7209 */ /* 0x000fe20007810000 */
[--C-:B------:R-:W-:Y:S01]  /*6700*/  FFMA.FTZ R43, R7, UR4, -R45.reuse ;  /* 0x00000004072b7c23 */ /* 0x100fe2000801082d */
[----:B0-----:R-:W-:Y:S01]  /*6710*/  FSEL R15, R55, -INF , P3 ;  /* 0xff800000370f7808 */ /* 0x001fe20001800000 */
        /* <DEDUP_REMOVED lines=8> */
[----:B------:R-:W-:Y:S01]  /*67a0*/  FFMA.FTZ R36, R36, UR4, -R45 ;  /* 0x0000000424247c23 */ /* 0x000fe2000801082d */
[----:B------:R-:W0:Y:S01]  /*67b0*/  @P1 LDC R50, c[0x0][0x450] ;  /* 0x00011400ff321b82 */ /* 0x000e220000000800 */
[----:B------:R-:W1:Y:S01]  /*67c0*/  SHFL.BFLY PT, R7, R44, 0x2, 0x1f ;  /* 0x0c401f002c077f89 */ /* 0x000e6200000e0000 */
[----:B------:R-:W-:Y:S06]  /*67d0*/  MUFU.EX2 R46, R46 ;  /* 0x0000002e002e7308 */ /* 0x000fec0000000800 */
[----:B------:R-:W2:Y:S02]  /*67e0*/  @P1 LDC R45, c[0x0][0x44c] ;  /* 0x00011300ff2d1b82 */ /* 0x000ea40000000800 */
[----:B------:R-:W3:Y:S08]  /*67f0*/  MUFU.EX2 R47, R47 ;  /* 0x0000002f002f7308 */ /* 0x000ef00000000800 */
[----:B------:R-:W-:Y:S01]  /*6800*/  MUFU.EX2 R43, R43 ;  /* 0x0000002b002b7308 */ /* 0x000fe20000000800 */
[----:B-1----:R-:W-:-:S07]  /*6810*/  FMNMX.FTZ R7, R44, R7, !PT ;  /* 0x000000072c077209 */ /* 0x002fce0007810000 */
[----:B------:R1:W-:Y:S01]  /*6820*/  MUFU.EX2 R49, R10 ;  /* 0x0000000a00317308 */ /* 0x0003e20000000800 */
[----:B---3--:R-:W-:Y:S01]  /*6830*/  F2FP.F16.F32.PACK_AB R152, R47, R46 ;  /* 0x0000002e2f98723e */ /* 0x008fe200000000ff */
[----:B------:R-:W3:Y:S06]  /*6840*/  SHFL.BFLY PT, R6, R7, 0x1, 0x1f ;  /* 0x0c201f0007067f89 */ /* 0x000eec00000e0000 */
[----:B------:R-:W-:Y:S01]  /*6850*/  MUFU.EX2 R11, R11 ;  /* 0x0000000b000b7308 */ /* 0x000fe20000000800 */
[----:B-1----:R-:W-:-:S04]  /*6860*/  IMAD R10, R2, 0x1000, R19 ;  /* 0x00001000020a7824 */ /* 0x002fc800078e0213 */
[C---:B------:R-:W-:Y:S01]  /*6870*/  VIADD R44, R10.reuse, 0x80 ;  /* 0x000000800a2c7836 */ /* 0x040fe20000000000 */
[----:B------:R-:W-:Y:S02]  /*6880*/  R2UR UR6, R10 ;  /* 0x000000000a0672ca */ /* 0x000fe400000e0000 */
[----:B------:R-:W1:Y:S02]  /*6890*/  MUFU.EX2 R14, R14 ;  /* 0x0000000e000e7308 */ /* 0x000e640000000800 */
[----:B------:R-:W-:-:S06]  /*68a0*/  R2UR UR10, R44 ;  /* 0x000000002c0a72ca */ /* 0x000fcc00000e0000 */
[----:B------:R-:W-:Y:S03]  /*68b0*/  MUFU.EX2 R13, R13 ;  /* 0x0000000d000d7308 */ /* 0x000fe60000000800 */
[----:B------:R-:W-:Y:S01]  /*68c0*/  UMOV UR14, UR6 ;  /* 0x00000006000e7c82 */ /* 0x000fe20008000000 */
[----:B---3--:R-:W-:-:S04]  /*68d0*/  FMNMX.FTZ R5, R7, R6, !PT ;  /* 0x0000000607057209 */ /* 0x008fc80007810000 */
[C---:B------:R-:W-:Y:S01]  /*68e0*/  FSETP.NEU.FTZ.AND P2, PT, R5.reuse, -INF , PT ;  /* 0xff8000000500780b */ /* 0x040fe20003f5d000 */
[----:B------:R-:W-:Y:S01]  /*68f0*/  FMUL.FTZ R6, R5, UR4 ;  /* 0x0000000405067c20 */ /* 0x000fe20008410000 */
[----:B------:R-:W3:Y:S01]  /*6900*/  MUFU.EX2 R12, R12 ;  /* 0x0000000c000c7308 */ /* 0x000ee20000000800 */
[----:B-1----:R-:W-:-:S03]  /*6910*/  F2FP.F16.F32.PACK_AB R158, R14, R11 ;  /* 0x0000000b0e9e723e */ /* 0x002fc600000000ff */
[----:B------:R-:W-:Y:S02]  /*6920*/  FSEL R7, R6, RZ, P2 ;  /* 0x000000ff06077208 */ /* 0x000fe40001000000 */
[----:B------:R-:W-:Y:S02]  /*6930*/  ISETP.NE.AND P2, PT, R56, RZ, PT ;  /* 0x000000ff3800720c */ /* 0x000fe40003f45270 */
        /* <DEDUP_REMOVED lines=10> */
[----:B------:R-:W-:Y:S01]  /*69e0*/  FFMA.FTZ R38, R38, UR4, -R7 ;  /* 0x0000000426267c23 */ /* 0x000fe20008010807 */
[----:B------:R-:W-:-:S02]  /*69f0*/  @!P2 VIADD R6, R9, 0x38840 ;  /* 0x000388400906a836 */ /* 0x000fc40000000000 */
[--C-:B------:R-:W-:Y:S01]  /*6a00*/  FFMA.FTZ R39, R39, UR4, -R7.reuse ;  /* 0x0000000427277c23 */ /* 0x100fe20008010807 */
[--C-:B------:R-:W-:Y:S01]  /*6a10*/  FFMA.FTZ R40, R40, UR4, -R7.reuse ;  /* 0x0000000428287c23 */ /* 0x100fe20008010807 */
[--C-:B------:R-:W-:Y:S01]  /*6a20*/  FFMA.FTZ R41, R41, UR4, -R7.reuse ;  /* 0x0000000429297c23 */ /* 0x100fe20008010807 */
[--C-:B------:R-:W-:Y:S01]  /*6a30*/  FFMA.FTZ R42, R42, UR4, -R7.reuse ;  /* 0x000000042a2a7c23 */ /* 0x100fe20008010807 */
[----:B------:R-:W1:Y:S01]  /*6a40*/  MUFU.EX2 R27, R27 ;  /* 0x0000001b001b7308 */ /* 0x000e620000000800 */
[----:B------:R-:W-:Y:S01]  /*6a50*/  @!P2 PRMT R6, RZ, 0x654, R6 ;  /* 0x00000654ff06a816 */ /* 0x000fe20000000006 */
[--C-:B------:R-:W-:Y:S01]  /*6a60*/  FFMA.FTZ R28, R28, UR4, -R7.reuse ;  /* 0x000000041c1c7c23 */ /* 0x100fe20008010807 */
[--C-:B------:R-:W-:Y:S01]  /*6a70*/  FFMA.FTZ R21, R21, UR4, -R7.reuse ;  /* 0x0000000415157c23 */ /* 0x100fe20008010807 */
[----:B------:R-:W-:Y:S01]  /*6a80*/  FFMA.FTZ R7, R15, UR4, -R7 ;  /* 0x000000040f077c23 */ /* 0x000fe20008010807 */
[----:B------:R4:W-:Y:S01]  /*6a90*/  @!P2 SYNCS.ARRIVE.TRANS64.RED.A1T0 RZ, [R6+URZ], RZ ;  /* 0x000000ff06ffa9a7 */ /* 0x0009e2000810043f */
[----:B---3--:R-:W-:Y:S01]  /*6aa0*/  F2FP.F16.F32.PACK_AB R160, R12, R13 ;  /* 0x0000000d0ca0723e */ /* 0x008fe200000000ff */
[----:B------:R-:W-:Y:S01]  /*6ab0*/  @!P2 VIADD R9, R9, 0x38860 ;  /* 0x000388600909a836 */ /* 0x000fe20000000000 */
[----:B------:R-:W3:Y:S04]  /*6ac0*/  MUFU.EX2 R26, R26 ;  /* 0x0000001a001a7308 */ /* 0x000ee80000000800 */
[----:B------:R-:W-:Y:S01]  /*6ad0*/  @!P2 PRMT R9, RZ, 0x654, R9 ;  /* 0x00000654ff09a816 */ /* 0x000fe20000000009 */
[----:B----4-:R-:W-:-:S03]  /*6ae0*/  FADD.FTZ R6, R46, R47 ;  /* 0x0000002f2e067221 */ /* 0x010fc60000010000 */
[----:B------:R-:W4:Y:S01]  /*6af0*/  MUFU.EX2 R155, R30 ;  /* 0x0000001e009b7308 */ /* 0x000f220000000800 */
[----:B-1----:R-:W-:-:S07]  /*6b00*/  F2FP.F16.F32.PACK_AB R153, R27, R24 ;  /* 0x000000181b99723e */ /* 0x002fce00000000ff */
[----:B------:R2:W-:Y:S08]  /*6b10*/  MUFU.EX2 R30, R37 ;  /* 0x00000025001e7308 */ /* 0x0005f00000000800 */
[----:B------:R-:W1:Y:S01]  /*6b20*/  MUFU.EX2 R31, R31 ;  /* 0x0000001f001f7308 */ /* 0x000e620000000800 */
[----:B--2---:R-:W-:-:S04]  /*6b30*/  @P1 IMAD.HI.U32 R37, R45, UR42, RZ ;  /* 0x0000002a2d251c27 */ /* 0x004fc8000f8e00ff */
[----:B------:R-:W-:Y:S01]  /*6b40*/  FADD.FTZ R45, R43, R6 ;  /* 0x000000062b2d7221 */ /* 0x000fe20000010000 */
[----:B0-----:R-:W-:Y:S01]  /*6b50*/  @P1 SHF.R.U32.HI R48, RZ, R50, R37 ;  /* 0x00000032ff301219 */ /* 0x001fe20000011625 */
[----:B------:R-:W-:Y:S01]  /*6b60*/  FADD.FTZ R37, R24, R27 ;  /* 0x0000001b18257221 */ /* 0x000fe20000010000 */
[----:B------:R-:W0:Y:S01]  /*6b70*/  MUFU.EX2 R34, R34 ;  /* 0x0000002200227308 */ /* 0x000e220000000800 */
[C---:B------:R-:W-:Y:S01]  /*6b80*/  FADD.FTZ R45, R154.reuse, R45 ;  /* 0x0000002d9a2d7221 */ /* 0x040fe20000010000 */
[----:B------:R-:W-:Y:S01]  /*6b90*/  F2FP.F16.F32.PACK_AB R154, R154, R43 ;  /* 0x0000002b9a9a723e */ /* 0x000fe200000000ff */
[----:B---3--:R-:W-:Y:S01]  /*6ba0*/  FADD.FTZ R6, R26, R37 ;  /* 0x000000251a067221 */ /* 0x008fe20000010000 */
[----:B------:R-:W-:Y:S01]  /*6bb0*/  IADD3 R48, R48, R187, -R188 ;  /* 0x000000bb30307210 */ /* 0x000fe20007ffe8bc */
[----:B------:R-:W-:Y:S01]  /*6bc0*/  FADD.FTZ R44, R156, R45 ;  /* 0x0000002d9c2c7221 */ /* 0x000fe20000010000 */
[----:B------:R-:W-:Y:S01]  /*6bd0*/  F2FP.F16.F32.PACK_AB R156, R49, R156 ;  /* 0x0000009c319c723e */ /* 0x000fe200000000ff */
[----:B----4-:R-:W-:Y:S01]  /*6be0*/  FADD.FTZ R6, R155, R6 ;  /* 0x000000069b067221 */ /* 0x010fe20000010000 */
[----:B------:R-:W2:Y:S01]  /*6bf0*/  MUFU.EX2 R35, R35 ;  /* 0x0000002300237308 */ /* 0x000ea20000000800 */
[----:B------:R-:W-:Y:S01]  /*6c00*/  FADD.FTZ R44, R49, R44 ;  /* 0x0000002c312c7221 */ /* 0x000fe20000010000 */
[----:B------:R-:W-:Y:S01]  /*6c10*/  F2FP.F16.F32.PACK_AB R155, R155, R26 ;  /* 0x0000001a9b9b723e */ /* 0x000fe200000000ff */
[----:B-1----:R-:W-:Y:S01]  /*6c20*/  FADD.FTZ R15, R31, R6 ;  /* 0x000000061f0f7221 */ /* 0x002fe20000010000 */
[----:B------:R-:W-:Y:S01]  /*6c30*/  BAR.SYNC.DEFER_BLOCKING 0xf, 0x100 ;  /* 0x03c4000000007b1d */ /* 0x000fe20000010000 */
[----:B------:R-:W-:-:S02]  /*6c40*/  R2UR UR5, R48 ;  /* 0x00000000300572ca */ /* 0x000fc400000e0000 */
[----:B0-----:R-:W-:-:S03]  /*6c50*/  FADD.FTZ R6, R34, R15 ;  /* 0x0000000f22067221 */ /* 0x001fc60000010000 */
[----:B------:R-:W0:Y:S01]  /*6c60*/  MUFU.EX2 R38, R38 ;  /* 0x0000002600267308 */ /* 0x000e220000000800 */
[----:B------:R-:W-:Y:S01]  /*6c70*/  FADD.FTZ R15, R11, R44 ;  /* 0x0000002c0b0f7221 */ /* 0x000fe20000010000 */
[----:B------:R-:W-:Y:S01]  /*6c80*/  F2FP.F16.F32.PACK_AB R157, R34, R31 ;  /* 0x0000001f229d723e */ /* 0x000fe200000000ff */
[----:B--2---:R-:W-:-:S05]  /*6c90*/  FADD.FTZ R37, R35, R6 ;  /* 0x0000000623257221 */ /* 0x004fca0000010000 */
[----:B------:R-:W1:Y:S01]  /*6ca0*/  MUFU.EX2 R39, R39 ;  /* 0x0000002700277308 */ /* 0x000e620000000800 */
[----:B------:R-:W-:Y:S01]  /*6cb0*/  FADD.FTZ R6, R14, R15 ;  /* 0x0000000f0e067221 */ /* 0x000fe20000010000 */
[C---:B------:R-:W-:Y:S01]  /*6cc0*/  F2FP.F16.F32.PACK_AB R159, R30.reuse, R35 ;  /* 0x000000231e9f723e */ /* 0x040fe200000000ff */
[----:B------:R-:W-:Y:S02]  /*6cd0*/  FADD.FTZ R37, R30, R37 ;  /* 0x000000251e257221 */ /* 0x000fe40000010000 */
[----:B------:R-:W-:-:S03]  /*6ce0*/  FADD.FTZ R15, R13, R6 ;  /* 0x000000060d0f7221 */ /* 0x000fc60000010000 */
[----:B------:R-:W2:Y:S01]  /*6cf0*/  MUFU.EX2 R40, R40 ;  /* 0x0000002800287308 */ /* 0x000ea20000000800 */
[----:B0-----:R-:W-:Y:S01]  /*6d00*/  FADD.FTZ R6, R38, R37 ;  /* 0x0000002526067221 */ /* 0x001fe20000010000 */
[----:B------:R-:W-:Y:S01]  /*6d10*/  FADD.FTZ R15, R12, R15 ;  /* 0x0000000f0c0f7221 */ /* 0x000fe20000010000 */
[----:B------:R0:W-:Y:S04]  /*6d20*/  STSM.16.M88.4 [R23+0x36400], R152 ;  /* 0x0364009817007844 */ /* 0x0001e80000000200 */
[----:B------:R0:W-:Y:S01]  /*6d30*/  STSM.16.M88.4 [R184], R156 ;  /* 0x0000009cb8007844 */ /* 0x0001e20000000200 */
[----:B------:R-:W3:Y:S01]  /*6d40*/  MUFU.EX2 R29, R29 ;  /* 0x0000001d001d7308 */ /* 0x000ee20000000800 */
[C---:B-1----:R-:W-:Y:S01]  /*6d50*/  FADD.FTZ R27, R39.reuse, R6 ;  /* 0x00000006271b7221 */ /* 0x042fe20000010000 */
[----:B------:R-:W-:Y:S01]  /*6d60*/  FADD.FTZ R6, R20, R15 ;  /* 0x0000000f14067221 */ /* 0x000fe20000010000 */
[----:B------:R-:W-:-:S05]  /*6d70*/  F2FP.F16.F32.PACK_AB R161, R39, R38 ;  /* 0x0000002627a1723e */ /* 0x000fca00000000ff */
[----:B------:R-:W1:Y:S01]  /*6d80*/  MUFU.EX2 R41, R41 ;  /* 0x0000002900297308 */ /* 0x000e620000000800 */
[----:B--2---:R-:W-:-:S07]  /*6d90*/  FADD.FTZ R24, R40, R27 ;  /* 0x0000001b28187221 */ /* 0x004fce0000010000 */
[----:B------:R-:W2:Y:S01]  /*6da0*/  MUFU.EX2 R32, R32 ;  /* 0x0000002000207308 */ /* 0x000ea20000000800 */
[C---:B---3--:R-:W-:Y:S01]  /*6db0*/  FADD.FTZ R11, R29.reuse, R6 ;  /* 0x000000061d0b7221 */ /* 0x048fe20000010000 */
[----:B------:R-:W-:-:S06]  /*6dc0*/  F2FP.F16.F32.PACK_AB R162, R29, R20 ;  /* 0x000000141da2723e */ /* 0x000fcc00000000ff */
[----:B------:R-:W3:Y:S01]  /*6dd0*/  MUFU.EX2 R42, R42 ;  /* 0x0000002a002a7308 */ /* 0x000ee20000000800 */
[C---:B-1----:R-:W-:Y:S01]  /*6de0*/  FADD.FTZ R15, R41.reuse, R24 ;  /* 0x00000018290f7221 */ /* 0x042fe20000010000 */
[----:B------:R-:W-:-:S05]  /*6df0*/  F2FP.F16.F32.PACK_AB R163, R41, R40 ;  /* 0x0000002829a3723e */ /* 0x000fca00000000ff */
[----:B------:R0:W-:Y:S01]  /*6e00*/  STSM.16.M88.4 [R186], R160 ;  /* 0x000000a0ba007844 */ /* 0x0001e20000000200 */
[----:B------:R-:W1:Y:S01]  /*6e10*/  MUFU.EX2 R33, R33 ;  /* 0x0000002100217308 */ /* 0x000e620000000800 */
[----:B--2---:R-:W-:-:S07]  /*6e20*/  FADD.FTZ R6, R32, R11 ;  /* 0x0000000b20067221 */ /* 0x004fce0000010000 */
[----:B------:R-:W2:Y:S01]  /*6e30*/  MUFU.EX2 R165, R28 ;  /* 0x0000001c00a57308 */ /* 0x000ea20000000800 */
[----:B---3--:R-:W-:-:S07]  /*6e40*/  FADD.FTZ R12, R42, R15 ;  /* 0x0000000f2a0c7221 */ /* 0x008fce0000010000 */
[----:B------:R-:W-:Y:S01]  /*6e50*/  MUFU.EX2 R25, R25 ;  /* 0x0000001900197308 */ /* 0x000fe20000000800 */
[C---:B-1----:R-:W-:Y:S01]  /*6e60*/  FADD.FTZ R6, R33.reuse, R6 ;  /* 0x0000000621067221 */ /* 0x042fe20000010000 */
[----:B------:R-:W-:-:S06]  /*6e70*/  F2FP.F16.F32.PACK_AB R164, R33, R32 ;  /* 0x0000002021a4723e */ /* 0x000fcc00000000ff */
[----:B------:R-:W1:Y:S01]  /*6e80*/  MUFU.EX2 R36, R36 ;  /* 0x0000002400247308 */ /* 0x000e620000000800 */
[C---:B--2---:R-:W-:Y:S01]  /*6e90*/  FADD.FTZ R12, R165.reuse, R12 ;  /* 0x0000000ca50c7221 */ /* 0x044fe20000010000 */
[----:B------:R-:W-:-:S06]  /*6ea0*/  F2FP.F16.F32.PACK_AB R165, R165, R42 ;  /* 0x0000002aa5a5723e */ /* 0x000fcc00000000ff */
[----:B------:R-:W2:Y:S08]  /*6eb0*/  MUFU.EX2 R21, R21 ;  /* 0x0000001500157308 */ /* 0x000eb00000000800 */
[----:B------:R3:W4:Y:S01]  /*6ec0*/  MUFU.EX2 R14, R7 ;  /* 0x00000007000e7308 */ /* 0x0007220000000800 */
[----:B-1----:R-:W-:Y:S01]  /*6ed0*/  F2FP.F16.F32.PACK_AB R166, R36, R25 ;  /* 0x0000001924a6723e */ /* 0x002fe200000000ff */
[----:B---3--:R-:W-:Y:S01]  /*6ee0*/  FADD.FTZ R7, R25, R6 ;  /* 0x0000000619077221 */ /* 0x008fe20000010000 */
[----:B--2---:R-:W-:-:S03]  /*6ef0*/  FADD.FTZ R11, R21, R12 ;  /* 0x0000000c150b7221 */ /* 0x004fc60000010000 */
[----:B------:R-:W-:Y:S01]  /*6f00*/  FADD.FTZ R6, R36, R7 ;  /* 0x0000000724067221 */ /* 0x000fe20000010000 */
[C---:B----4-:R-:W-:Y:S01]  /*6f10*/  F2FP.F16.F32.PACK_AB R167, R14.reuse, R21 ;  /* 0x000000150ea7723e */ /* 0x050fe200000000ff */
[----:B------:R-:W-:Y:S01]  /*6f20*/  FADD.FTZ R7, R14, R11 ;  /* 0x0000000b0e077221 */ /* 0x000fe20000010000 */
[C---:B------:R-:W-:Y:S02]  /*6f30*/  VIADD R11, R10.reuse, 0x100 ;  /* 0x000001000a0b7836 */ /* 0x040fe40000000000 */
[----:B------:R-:W-:Y:S01]  /*6f40*/  VIADD R10, R10, 0x180 ;  /* 0x000001800a0a7836 */ /* 0x000fe20000000000 */
[----:B------:R0:W-:Y:S01]  /*6f50*/  STSM.16.M88.4 [R185], R164 ;  /* 0x000000a4b9007844 */ /* 0x0001e20000000200 */
[----:B------:R-:W-:Y:S01]  /*6f60*/  WARPGROUP.ARRIVE ;  /* 0x00000000000079c5 */ /* 0x000fe20000000000 */
[----:B------:R-:W-:-:S05]  /*6f70*/  R2UR UR6, R11 ;  /* 0x000000000b0672ca */ /* 0x000fca00000e0000 */
[----:B------:R-:W-:Y:S03]  /*6f80*/  HGMMA.64x256x16.F32 R24, R152, gdesc[UR12].tnspB, RZ, !UPT, gsb0 ;  /* 0x43e0000c98187df0 */ /* 0x000fe6000c0008ff */
[----:B------:R-:W-:Y:S02]  /*6f90*/  WARPGROUP.DEPBAR.LE gsb0, 0x0 ;  /* 0x00008000000079c5 */ /* 0x000fe40000010000 */
[----:B------:R-:W-:-:S15]  /*6fa0*/  WARPGROUP.ARRIVE ;  /* 0x00000000000079c5 */ /* 0x000fde0000000000 */
[----:B------:R-:W-:-:S08]  /*6fb0*/  NOP ;  /* 0x0000000000007918 */ /* 0x000fd00000000000 */
[----:B------:R-:W-:Y:S01]  /*6fc0*/  HGMMA.64x256x16.F32 R24, R156, gdesc[UR8].tnspB, R24, gsb0 ;  /* 0x43e000089c187df0 */ /* 0x000fe20008000818 */
[----:B------:R-:W-:Y:S01]  /*6fd0*/  UMOV UR10, UR6 ;  /* 0x00000006000a7c82 */ /* 0x000fe20008000000 */
[----:B------:R-:W-:Y:S01]  /*6fe0*/  UMOV UR11, 0x40000040 ;  /* 0x40000040000b7882 */ /* 0x000fe20000000000 */
[----:B------:R-:W-:Y:S01]  /*6ff0*/  R2UR UR6, R10 ;  /* 0x000000000a0672ca */ /* 0x000fe200000e0000 */
[----:B------:R-:W-:Y:S02]  /*7000*/  WARPGROUP.DEPBAR.LE gsb0, 0x0 ;  /* 0x00008000000079c5 */ /* 0x000fe40000010000 */
[----:B------:R-:W-:-:S15]  /*7010*/  WARPGROUP.ARRIVE ;  /* 0x00000000000079c5 */ /* 0x000fde0000000000 */
[----:B------:R-:W-:-:S07]  /*7020*/  NOP ;  /* 0x0000000000007918 */ /* 0x000fce0000000000 */
[----:B------:R-:W-:Y:S01]  /*7030*/  HGMMA.64x256x16.F32 R24, R160, gdesc[UR8].tnspB, R24, gsb0 ;  /* 0x43e00008a0187df0 */ /* 0x000fe20008000818 */
[----:B------:R-:W-:Y:S01]  /*7040*/  UMOV UR10, UR6 ;  /* 0x00000006000a7c82 */ /* 0x000fe20008000000 */
[----:B------:R-:W-:Y:S01]  /*7050*/  UMOV UR11, 0x40000040 ;  /* 0x40000040000b7882 */ /* 0x000fe20000000000 */
        /* <DEDUP_REMOVED lines=8> */
[----:B------:R-:W-:-:S06]  /*70e0*/  WARPGROUP.ARRIVE ;  /* 0x00000000000079c5 */ /* 0x000fcc0000000000 */
        /* <DEDUP_REMOVED lines=13> */
[----:B------:R-:W-:Y:S01]  /*71c0*/  ULDC UR5, c[0x0][0xad0] ;  /* 0x0002b40000057ab9 */ /* 0x000fe20000000800 */
[----:B------:R-:W-:Y:S01]  /*71d0*/  IMAD.MOV.U32 R10, RZ, RZ, R8 ;  /* 0x000000ffff0a7224 */ /* 0x000fe200078e0008 */
[----:B------:R-:W-:Y:S01]  /*71e0*/  ULDC UR4, c[0x0][0xa80] ;  /* 0x0002a00000047ab9 */ /* 0x000fe20000000800 */
[----:B------:R-:W-:-:S07]  /*71f0*/  IMAD.MOV.U32 R12, RZ, RZ, R2 ;  /* 0x000000ffff0c7224 */ /* 0x000fce00078e0002 */
.L_x_5331:
        /* <DEDUP_REMOVED lines=8> */
.L_x_5323:
[----:B------:R-:W-:Y:S02]  /*7280*/  IMAD.U32 R5, RZ, RZ, UR37 ;  /* 0x00000025ff057e24 */ /* 0x000fe4000f8e00ff */
[----:B0-----:R-:W-:-:S03]  /*7290*/  IMAD R9, R2, 0x8, R16 ;  /* 0x0000000802097824 */ /* 0x001fc600078e0210 */
[----:B------:R-:W-:-:S04]  /*72a0*/  SHF.L.U32 R5, R5, 0x1f, RZ ;  /* 0x0000001f05057819 */ /* 0x000fc800000006ff */
[----:B------:R0:W1:Y:S01]  /*72b0*/  SYNCS.PHASECHK.TRANS64.TRYWAIT P3, [R9+URZ+0x38830], R5 ;  /* 0x03883005090075a7 */ /* 0x000062000806017f */
[----:B------:R-:W-:Y:S05]  /*72c0*/  @!P0 BRA `(.L_x_5324) ;  /* 0x0000000000048947 */ /* 0x000fea0003800000 */
[----:B------:R-:W-:Y:S01]  /*72d0*/  BPT.TRAP 0x1 ;  /* 0x000000040000795c */ /* 0x000fe20000300000 */
.L_x_5324:
[----:B------:R-:W-:Y:S01]  /*72e0*/  IMAD R8, R2, 0x200, R0 ;  /* 0x0000020002087824 */ /* 0x000fe200078e0200 */
[----:B-1----:R-:W-:Y:S06]  /*72f0*/  @P3 BRA `(.L_x_5325) ;  /* 0x0000000000083947 */ /* 0x002fec0003800000 */
[----:B------:R-:W1:Y:S02]  /*7300*/  SYNCS.PHASECHK.TRANS64.TRYWAIT P3, [R9+URZ+0x38830], R5 ;  /* 0x03883005090075a7 */ /* 0x000e64000806017f */
[----:B-1----:R-:W-:Y:S05]  /*7310*/  @!P3 BRA `(.L_x_5326) ;  /* 0x0000014400d0b947 */ /* 0x002fea0003800000 */
.L_x_5325:
[----:B------:R-:W-:Y:S01]  /*7320*/  R2UR UR10, R8 ;  /* 0x00000000080a72ca */ /* 0x000fe200000e0000 */
[----:B------:R-:W-:Y:S01]  /*7330*/  WARPGROUP.ARRIVE ;  /* 0x00000000000079c5 */ /* 0x000fe20000000000 */
[----:B------:R-:W-:Y:S01]  /*7340*/  UMOV UR11, 0x40000040 ;  /* 0x40000040000b7882 */ /* 0x000fe20000000000 */
[----:B------:R-:W-:Y:S01]  /*7350*/  UMOV UR15, 0x40000040 ;  /* 0x40000040000f7882 */ /* 0x000fe20000000000 */
[----:B------:R-:W-:Y:S01]  /*7360*/  UMOV UR19, 0x40000040 ;  /* 0x4000004000137882 */ /* 0x000fe20000000000 */
[----:B------:R-:W-:-:S08]  /*7370*/  UMOV UR23, 0x40000040 ;  /* 0x4000004000177882 */ /* 0x000fd00000000000 */
[----:B------:R-:W-:Y:S01]  /*7380*/  HGMMA.64x64x16.F32 R152, gdesc[UR8], RZ, !UPT, gsb0 ;  /* 0x00e00000089879f0 */ /* 0x000fe2000c0008ff */
[----:B------:R-:W-:Y:S02]  /*7390*/  UIADD3 UR14, UR10, 0x2, URZ ;  /* 0x000000020a0e7890 */ /* 0x000fe4000fffe03f */
[----:B------:R-:W-:Y:S02]  /*73a0*/  UIADD3 UR18, UR10, 0x4, URZ ;  /* 0x000000040a127890 */ /* 0x000fe4000fffe03f */
        /* <DEDUP_REMOVED lines=13> */
.L_x_5327:
[----:B------:R2:W3:Y:S01]  /*7480*/  SYNCS.PHASECHK.TRANS64.TRYWAIT P3, [R9+URZ+0x38850], R5 ;  /* 0x03885005090075a7 */ /* 0x0004e2000806017f */
[----:B------:R-:W-:Y:S05]  /*7490*/  @!P0 BRA `(.L_x_5328) ;  /* 0x0000000000048947 */ /* 0x000fea0003800000 */
[----:B------:R-:W-:Y:S01]  /*74a0*/  BPT.TRAP 0x1 ;  /* 0x000000040000795c */ /* 0x000fe20000300000 */
.L_x_5328:
[----:B---3--:R-:W-:Y:S05]  /*74b0*/  @P3 BRA `(.L_x_5329) ;  /* 0x0000000000083947 */ /* 0x008fea0003800000 */
[----:B------:R-:W3:Y:S02]  /*74c0*/  SYNCS.PHASECHK.TRANS64.TRYWAIT P3, [R9+URZ+0x38850], R5 ;  /* 0x03885005090075a7 */ /* 0x000ee4000806017f */
[----:B---3--:R-:W-:Y:S05]  /*74d0*/  @!P3 BRA `(.L_x_5330) ;  /* 0x000001440074b947 */ /* 0x008fea0003800000 */
.L_x_5329:
[----:B0123--:R-:W-:Y:S01]  /*74e0*/  IMAD R5, R2, 0x1000, R3 ;  /* 0x0000100002057824 */ /* 0x00ffe200078e0203 */
[----:B------:R-:W-:Y:S01]  /*74f0*/  WARPGROUP.ARRIVE ;  /* 0x00000000000079c5 */ /* 0x000fe20000000000 */
[----:B------:R-:W-:Y:S01]  /*7500*/  UMOV UR27, 0x40000040 ;  /* 0x40000040001b7882 */ /* 0x000fe20000000000 */
[----:B------:R-:W-:Y:S01]  /*7510*/  VIADD R8, R4, 0x2 ;  /* 0x0000000204087836 */ /* 0x000fe20000000000 */
[----:B------:R-:W-:Y:S01]  /*7520*/  UMOV UR29, 0x40000040 ;  /* 0x40000040001d7882 */ /* 0x000fe20000000000 */
[C---:B------:R-:W-:Y:S01]  /*7530*/  R2UR UR26, R5.reuse ;  /* 0x00000000051a72ca */ /* 0x040fe200000e0000 */
[----:B------:R-:W-:Y:S01]  /*7540*/  UMOV UR31, 0x40000040 ;  /* 0x40000040001f7882 */ /* 0x000fe20000000000 */
[----:B------:R-:W0:Y:S01]  /*7550*/  S2R R13, SR_TID.X ;  /* 0x00000000000d7919 */ /* 0x000e220000002100 */
[----:B------:R-:W-:Y:S01]  /*7560*/  R2UR UR28, R8 ;  /* 0x00000000081c72ca */ /* 0x000fe200000e0000 */
[C---:B------:R-:W-:Y:S01]  /*7570*/  VIADD R8, R5.reuse, 0x2 ;  /* 0x0000000205087836 */ /* 0x040fe20000000000 */
[----:B------:R-:W-:Y:S01]  /*7580*/  UMOV UR10, 0xffffffc0 ;  /* 0xffffffc0000a7882 */ /* 0x000fe20000000000 */
[----:B------:R-:W-:Y:S01]  /*7590*/  VIADD R20, R5, 0x800 ;  /* 0x0000080005147836 */ /* 0x000fe20000000000 */
[----:B------:R-:W-:Y:S01]  /*75a0*/  UIMAD UR10, UR7, UR10, 0x1 ;  /* 0x00000001070a74a4 */ /* 0x000fe2000f8e020a */
[----:B------:R-:W-:Y:S01]  /*75b0*/  IMAD.MOV.U32 R15, RZ, RZ, 0x4 ;  /* 0x00000004ff0f7424 */ /* 0x000fe200078e00ff */
[----:B------:R-:W-:Y:S01]  /*75c0*/  R2UR UR30, R8 ;  /* 0x00000000081e72ca */ /* 0x000fe200000e0000 */
[----:B------:R-:W-:Y:S01]  /*75d0*/  VIADD R8, R4, 0x4 ;  /* 0x0000000404087836 */ /* 0x000fe20000000000 */
[----:B------:R-:W-:Y:S01]  /*75e0*/  UMOV UR11, 0x40000040 ;  /* 0x40000040000b7882 */ /* 0x000fe20000000000 */
[----:B------:R-:W-:Y:S01]  /*75f0*/  UISETP.GT.AND UP0, UPT, UR7, UR6, UPT ;  /* 0x000000060700728c */ /* 0x000fe2000bf04270 */
[----:B------:R-:W-:Y:S01]  /*7600*/  HGMMA.64x64x16.F32 R152, gdesc[UR24], R152, gsb0 ;  /* 0x00e00000189879f0 */ /* 0x000fe20008000898 */
[----:B------:R-:W-:Y:S01]  /*7610*/  UIADD3 UR7, UR7, -0x1, URZ ;  /* 0xffffffff07077890 */ /* 0x000fe2000fffe03f */
[----:B0-----:R-:W-:Y:S01]  /*7620*/  SHF.R.U32.HI R13, RZ, 0x7, R13 ;  /* 0x00000007ff0d7819 */ /* 0x001fe2000001160d */
[----:B------:R-:W-:-:S02]  /*7630*/  WARPGROUP.DEPBAR.LE gsb0, 0x0 ;  /* 0x00008000000079c5 */ /* 0x000fc40000010000 */
[----:B------:R-:W-:-:S06]  /*7640*/  WARPGROUP.ARRIVE ;  /* 0x00000000000079c5 */ /* 0x000fcc0000000000 */
[----:B------:R-:W-:Y:S01]  /*7650*/  HGMMA.64x64x16.F32 R152, gdesc[UR28], R152, gsb0 ;  /* 0x00e000001c9879f0 */ /* 0x000fe20008000898 */
[----:B------:R-:W-:Y:S01]  /*7660*/  R2UR UR28, R8 ;  /* 0x00000000081c72ca */ /* 0x000fe200000e0000 */
[----:B------:R-:W-:Y:S01]  /*7670*/  VIADD R8, R5, 0x4 ;  /* 0x0000000405087836 */ /* 0x000fe20000000000 */
[----:B------:R-:W-:Y:S01]  /*7680*/  UMOV UR29, 0x40000040 ;  /* 0x40000040001d7882 */ /* 0x000fe20000000000 */
[----:B------:R-:W-:-:S03]  /*7690*/  UMOV UR31, 0x40000040 ;  /* 0x40000040001f7882 */ /* 0x000fc60000000000 */
[----:B------:R-:W-:Y:S01]  /*76a0*/  R2UR UR30, R8 ;  /* 0x00000000081e72ca */ /* 0x000fe200000e0000 */
[----:B------:R-:W-:Y:S01]  /*76b0*/  VIADD R8, R4, 0x6 ;  /* 0x0000000604087836 */ /* 0x000fe20000000000 */
[----:B------:R-:W-:Y:S02]  /*76c0*/  WARPGROUP.DEPBAR.LE gsb0, 0x0 ;  /* 0x00008000000079c5 */ /* 0x000fe40000010000 */
[----:B------:R-:W-:-:S09]  /*76d0*/  WARPGROUP.ARRIVE ;  /* 0x00000000000079c5 */ /* 0x000fd20000000000 */
        /* <DEDUP_REMOVED lines=113> */
[----:B------:R-:W-:Y:S02]  /*7df0*/  R2UR UR30, R8 ;  /* 0x00000000081e72ca */ /* 0x000fe400000e0000 */
[----:B------:R0:W1:Y:S02]  /*7e00*/  SHFL.IDX PT, R8, R13, RZ, 0x1f ;  /* 0x00001fff0d087589 */ /* 0x00006400000e0000 */
[----:B0-----:R-:W-:Y:S01]  /*7e10*/  VIADD R13, R4, 0x800 ;  /* 0x00000800040d7836 */ /* 0x001fe20000000000 */
[----:B-1----:R-:W-:-:S04]  /*7e20*/  ISETP.GT.AND P3, PT, R8, 0x7f, PT ;  /* 0x0000007f0800780c */ /* 0x002fc80003f64270 */
[----:B------:R-:W-:-:S05]  /*7e30*/  SEL R14, RZ, 0x2, !P3 ;  /* 0x00000002ff0e7807 */ /* 0x000fca0005800000 */
[----:B------:R-:W-:Y:S01]  /*7e40*/  IMAD.IADD R8, R13, 0x1, R14 ;  /* 0x000000010d087824 */ /* 0x000fe200078e020e */
[----:B------:R-:W-:Y:S02]  /*7e50*/  WARPGROUP.DEPBAR.LE gsb0, 0x0 ;  /* 0x00008000000079c5 */ /* 0x000fe40000010000 */
[----:B------:R-:W-:-:S06]  /*7e60*/  WARPGROUP.ARRIVE ;  /* 0x00000000000079c5 */ /* 0x000fcc0000000000 */
[----:B------:R-:W-:Y:S01]  /*7e70*/  HGMMA.64x64x16.F32 R152, gdesc[UR28], R152, gsb0 ;  /* 0x00e000001c9879f0 */ /* 0x000fe20008000898 */
[----:B------:R-:W-:Y:S01]  /*7e80*/  R2UR UR28, R8 ;  /* 0x00000000081c72ca */ /* 0x000fe200000e0000 */
[----:B------:R-:W-:Y:S01]  /*7e90*/  IMAD.IADD R8, R14, 0x1, R20 ;  /* 0x000000010e087824 */ /* 0x000fe200078e0214 */
[----:B------:R-:W-:Y:S01]  /*7ea0*/  UMOV UR29, 0x40000040 ;  /* 0x40000040001d7882 */ /* 0x000fe20000000000 */
[----:B------:R-:W-:-:S03]  /*7eb0*/  UMOV UR31, 0x40000040 ;  /* 0x40000040001f7882 */ /* 0x000fc60000000000 */
[----:B------:R-:W-:Y:S02]  /*7ec0*/  R2UR UR30, R8 ;  /* 0x00000000081e72ca */ /* 0x000fe400000e0000 */
[C---:B------:R-:W-:Y:S02]  /*7ed0*/  SEL R8, R15.reuse, 0x2, P3 ;  /* 0x000000020f087807 */ /* 0x040fe40001800000 */
[----:B------:R-:W-:-:S03]  /*7ee0*/  SEL R15, R15, 0x6, !P3 ;  /* 0x000000060f0f7807 */ /* 0x000fc60005800000 */
[C---:B------:R-:W-:Y:S02]  /*7ef0*/  IMAD.IADD R21, R13.reuse, 0x1, R8 ;  /* 0x000000010d157824 */ /* 0x040fe400078e0208 */
[----:B------:R-:W-:Y:S01]  /*7f00*/  IMAD.IADD R13, R13, 0x1, R15 ;  /* 0x000000010d0d7824 */ /* 0x000fe200078e020f */
[----:B------:R-:W-:Y:S02]  /*7f10*/  WARPGROUP.DEPBAR.LE gsb0, 0x0 ;  /* 0x00008000000079c5 */ /* 0x000fe40000010000 */
[----:B------:R-:W-:-:S06]  /*7f20*/  WARPGROUP.ARRIVE ;  /* 0x00000000000079c5 */ /* 0x000fcc0000000000 */
[----:B------:R-:W-:Y:S01]  /*7f30*/  HGMMA.64x64x16.F32 R152, gdesc[UR28], R152, gsb0 ;  /* 0x00e000001c9879f0 */ /* 0x000fe20008000898 */
[----:B------:R-:W-:Y:S01]  /*7f40*/  R2UR UR28, R21 ;  /* 0x00000000151c72ca */ /* 0x000fe200000e0000 */
[C---:B------:R-:W-:Y:S01]  /*7f50*/  IMAD.IADD R21, R20.reuse, 0x1, R8 ;  /* 0x0000000114157824 */ /* 0x040fe200078e0208 */
[----:B------:R-:W-:Y:S01]  /*7f60*/  UMOV UR29, 0x40000040 ;  /* 0x40000040001d7882 */ /* 0x000fe20000000000 */
[----:B------:R-:W-:Y:S01]  /*7f70*/  UMOV UR31, 0x40000040 ;  /* 0x40000040001f7882 */ /* 0x000fe20000000000 */
[----:B------:R-:W-:Y:S02]  /*7f80*/  IMAD.IADD R20, R20, 0x1, R15 ;  /* 0x0000000114147824 */ /* 0x000fe400078e020f */
[----:B------:R-:W-:Y:S01]  /*7f90*/  R2UR UR30, R21 ;  /* 0x00000000151e72ca */ /* 0x000fe200000e0000 */
[----:B------:R-:W-:Y:S02]  /*7fa0*/  WARPGROUP.DEPBAR.LE gsb0, 0x0 ;  /* 0x00008000000079c5 */ /* 0x000fe40000010000 */
[----:B------:R-:W-:-:S10]  /*7fb0*/  WARPGROUP.ARRIVE ;  /* 0x00000000000079c5 */ /* 0x000fd40000000000 */
        /* <DEDUP_REMOVED lines=26> */
[----:B------:R-:W-:Y:S01]  /*8160*/  VIADD R20, R5, 0xa00 ;  /* 0x00000a0005147836 */ /* 0x000fe20000000000 */
[----:B------:R-:W-:Y:S01]  /*8170*/  UMOV UR29, 0x40000040 ;  /* 0x40000040001d7882 */ /* 0x000fe20000000000 */
[----:B------:R-:W-:Y:S02]  /*8180*/  UMOV UR31, 0x40000040 ;  /* 0x40000040001f7882 */ /* 0x000fe40000000000 */
[----:B------:R-:W-:-:S05]  /*8190*/  IMAD.IADD R21, R14, 0x1, R20 ;  /* 0x000000010e157824 */ /* 0x000fca00078e0214 */
[----:B------:R-:W-:Y:S01]  /*81a0*/  R2UR UR30, R21 ;  /* 0x00000000151e72ca */ /* 0x000fe200000e0000 */
[C---:B------:R-:W-:Y:S02]  /*81b0*/  IMAD.IADD R21, R13.reuse, 0x1, R8 ;  /* 0x000000010d157824 */ /* 0x040fe400078e0208 */
[----:B------:R-:W-:Y:S01]  /*81c0*/  IMAD.IADD R13, R13, 0x1, R15 ;  /* 0x000000010d0d7824 */ /* 0x000fe200078e020f */
[----:B------:R-:W-:Y:S02]  /*81d0*/  WARPGROUP.DEPBAR.LE gsb0, 0x0 ;  /* 0x00008000000079c5 */ /* 0x000fe40000010000 */
[----:B------:R-:W-:-:S07]  /*81e0*/  WARPGROUP.ARRIVE ;  /* 0x00000000000079c5 */ /* 0x000fce0000000000 */
[----:B------:R-:W-:Y:S01]  /*81f0*/  HGMMA.64x64x16.F32 R152, gdesc[UR28], R152, gsb0 ;  /* 0x00e000001c9879f0 */ /* 0x000fe20008000898 */
[----:B------:R-:W-:Y:S01]  /*8200*/  R2UR UR28, R21 ;  /* 0x00000000151c72ca */ /* 0x000fe200000e0000 */
[--C-:B------:R-:W-:Y:S01]  /*8210*/  IMAD.IADD R21, R8, 0x1, R20.reuse ;  /* 0x0000000108157824 */ /* 0x100fe200078e0214 */
        /* <DEDUP_REMOVED lines=82> */
[--C-:B------:R-:W-:Y:S02]  /*8740*/  IMAD.IADD R8, R8, 0x1, R20.reuse ;  /* 0x0000000108087824 */ /* 0x100fe400078e0214 */
        /* <DEDUP_REMOVED lines=23> */
[----:B------:R-:W-:Y:S02]  /*88c0*/  IADD3 R8, R13, R8, R4 ;  /* 0x000000080d087210 */ /* 0x000fe40007ffe004 */
[----:B------:R-:W0:Y:S01]  /*88d0*/  @P1 LDC R13, c[0x0][0x44c] ;  /* 0x00011300ff0d1b82 */ /* 0x000e220000000800 */
[----:B------:R-:W-:Y:S02]  /*88e0*/  WARPGROUP.DEPBAR.LE gsb0, 0x0 ;  /* 0x00008000000079c5 */ /* 0x000fe40000010000 */
[----:B------:R-:W-:-:S06]  /*88f0*/  WARPGROUP.ARRIVE ;  /* 0x00000000000079c5 */ /* 0x000fcc0000000000 */
[----:B------:R-:W-:Y:S01]  /*8900*/  HGMMA.64x64x16.F32 R152, gdesc[UR28], R152, gsb0 ;  /* 0x00e000001c9879f0 */ /* 0x000fe20008000898 */
[----:B------:R-:W-:Y:S01]  /*8910*/  R2UR UR28, R8 ;  /* 0x00000000081c72ca */ /* 0x000fe200000e0000 */
[----:B------:R-:W-:Y:S01]  /*8920*/  UMOV UR29, 0x40000040 ;  /* 0x40000040001d7882 */ /* 0x000fe20000000000 */
[----:B------:R-:W-:Y:S01]  /*8930*/  R2UR UR30, R5 ;  /* 0x00000000051e72ca */ /* 0x000fe200000e0000 */
[----:B------:R-:W-:Y:S01]  /*8940*/  UMOV UR31, 0x40000040 ;  /* 0x40000040001f7882 */ /* 0x000fe20000000000 */
[----:B------:R-:W1:Y:S01]  /*8950*/  @P1 LDC R8, c[0x0][0x450] ;  /* 0x00011400ff081b82 */ /* 0x000e620000000800 */
[----:B------:R-:W-:-:S04]  /*8960*/  VIADD R5, R190, UR42 ;  /* 0x0000002abe057c36 */ /* 0x000fc80008000000 */
[----:B0-----:R-:W-:-:S05]  /*8970*/  @P1 IMAD.HI.U32 R13, R5, R13, RZ ;  /* 0x0000000d050d1227 */ /* 0x001fca00078e00ff */
[----:B-1----:R-:W-:Y:S02]  /*8980*/  @P1 SHF.R.U32.HI R5, RZ, R8, R13 ;  /* 0x00000008ff051219 */ /* 0x002fe4000001160d */
[----:B------:R-:W-:-:S05]  /*8990*/  IADD3 R8, R187, UR10, -R189 ;  /* 0x0000000abb087c10 */ /* 0x000fca000fffe8bd */
[----:B------:R-:W-:Y:S01]  /*89a0*/  IMAD.IADD R8, R8, 0x1, -R188 ;  /* 0x0000000108087824 */ /* 0x000fe200078e0abc */
[----:B------:R-:W-:Y:S02]  /*89b0*/  WARPGROUP.DEPBAR.LE gsb0, 0x0 ;  /* 0x00008000000079c5 */ /* 0x000fe40000010000 */
[----:B------:R-:W-:-:S06]  /*89c0*/  WARPGROUP.ARRIVE ;  /* 0x00000000000079c5 */ /* 0x000fcc0000000000 */
[----:B------:R-:W-:Y:S03]  /*89d0*/  HGMMA.64x64x16.F32 R152, gdesc[UR28], R152, gsb0 ;  /* 0x00e000001c9879f0 */ /* 0x000fe60008000898 */
[----:B------:R-:W-:Y:S02]  /*89e0*/  WARPGROUP.DEPBAR.LE gsb0, 0x0 ;  /* 0x00008000000079c5 */ /* 0x000fe40000010000 */
[----:B------:R-:W-:Y:S01]  /*89f0*/  FMUL.FTZ R15, R161, UR5 ;  /* 0x00000005a10f7c20 */ /* 0x000fe20008410000 */
[----:B------:R-:W-:Y:S01]  /*8a00*/  FMUL.FTZ R14, R152, UR5 ;  /* 0x00000005980e7c20 */ /* 0x000fe20008410000 */
[----:B------:R-:W0:Y:S01]  /*8a10*/  SHFL.IDX PT, R161, R5, RZ, 0x1c1f ;  /* 0x001c1fff05a17589 */ /* 0x000e2200000e0000 */
        /* <DEDUP_REMOVED lines=23> */
[----:B0-----:R-:W-:-:S02]  /*8b90*/  IMAD.IADD R161, R8, 0x1, R161 ;  /* 0x0000000108a17824 */ /* 0x001fc400078e02a1 */
[----:B------:R-:W-:-:S03]  /*8ba0*/  FMUL.FTZ R232, R183, UR5 ;  /* 0x00000005b7e87c20 */ /* 0x000fc60008410000 */
[C---:B------:R-:W-:Y:S02]  /*8bb0*/  ISETP.GT.AND P6, PT, R161.reuse, 0x1, PT ;  /* 0x00000001a100780c */ /* 0x040fe40003fc4270 */
[----:B------:R-:W0:Y:S01]  /*8bc0*/  MUFU.TANH R20, R20 ;  /* 0x0000001400147308 */ /* 0x000e220000002400 */
[C---:B------:R-:W-:Y:S02]  /*8bd0*/  ISETP.GT.AND P5, PT, R161.reuse, RZ, PT ;  /* 0x000000ffa100720c */ /* 0x040fe40003fa4270 */
[C---:B------:R-:W-:Y:S02]  /*8be0*/  ISETP.GT.AND P3, PT, R161.reuse, 0x8, PT ;  /* 0x00000008a100780c */ /* 0x040fe40003f64270 */
[----:B------:R-:W-:Y:S02]  /*8bf0*/  ISETP.GT.AND P4, PT, R161, 0x9, PT ;  /* 0x00000009a100780c */ /* 0x000fe40003f84270 */
[----:B-1----:R-:W-:Y:S01]  /*8c00*/  FSEL R13, R13, -INF , P6 ;  /* 0xff8000000d0d7808 */ /* 0x002fe20003000000 */
[----:B------:R-:W1:Y:S01]  /*8c10*/  MUFU.TANH R15, R15 ;  /* 0x0000000f000f7308 */ /* 0x000e620000002400 */
[----:B--2---:R-:W-:-:S02]  /*8c20*/  FSEL R14, R14, -INF , P5 ;  /* 0xff8000000e0e7808 */ /* 0x004fc40002800000 */
[C---:B------:R-:W-:Y:S02]  /*8c30*/  ISETP.GT.AND P6, PT, R161.reuse, 0x11, PT ;  /* 0x00000011a100780c */ /* 0x040fe40003fc4270 */
[----:B---3--:R-:W-:Y:S02]  /*8c40*/  FSEL R152, R152, -INF , P3 ;  /* 0xff80000098987808 */ /* 0x008fe40001800000 */
[C---:B------:R-:W-:Y:S01]  /*8c50*/  ISETP.GT.AND P5, PT, R161.reuse, 0x10, PT ;  /* 0x00000010a100780c */ /* 0x040fe20003fa4270 */
[----:B------:R-:W2:Y:S01]  /*8c60*/  MUFU.TANH R153, R153 ;  /* 0x0000009900997308 */ /* 0x000ea20000002400 */
[----:B0-----:R-:W-:Y:S02]  /*8c70*/  FSEL R20, R20, -INF , P4 ;  /* 0xff80000014147808 */ /* 0x001fe40002000000 */
[C---:B------:R-:W-:Y:S02]  /*8c80*/  ISETP.GT.AND P3, PT, R161.reuse, 0x18, PT ;  /* 0x00000018a100780c */ /* 0x040fe40003f64270 */
[----:B------:R-:W-:-:S03]  /*8c90*/  ISETP.GT.AND P4, PT, R161, 0x19, PT ;  /* 0x00000019a100780c */ /* 0x000fc60003f84270 */
[----:B------:R-:W0:Y:S01]  /*8ca0*/  MUFU.TANH R21, R21 ;  /* 0x0000001500157308 */ /* 0x000e220000002400 */
[----:B-1----:R-:W-:Y:S02]  /*8cb0*/  FSEL R15, R15, -INF , P6 ;  /* 0xff8000000f0f7808 */ /* 0x002fe40003000000 */
[----:B------:R-:W-:-:S05]  /*8cc0*/  ISETP.GT.AND P6, PT, R161, 0x21, PT ;  /* 0x00000021a100780c */ /* 0x000fca0003fc4270 */
[----:B------:R-:W1:Y:S01]  /*8cd0*/  MUFU.TANH R157, R157 ;  /* 0x0000009d009d7308 */ /* 0x000e620000002400 */
[----:B--2---:R-:W-:Y:S02]  /*8ce0*/  FSEL R153, R153, -INF , P5 ;  /* 0xff80000099997808 */ /* 0x004fe40002800000 */
[----:B------:R-:W-:-:S05]  /*8cf0*/  ISETP.GT.AND P5, PT, R161, 0x20, PT ;  /* 0x00000020a100780c */ /* 0x000fca0003fa4270 */
[----:B------:R-:W2:Y:S01]  /*8d00*/  MUFU.TANH R160, R160 ;  /* 0x000000a000a07308 */ /* 0x000ea20000002400 */
[----:B0-----:R-:W-:Y:S02]  /*8d10*/  FSEL R21, R21, -INF , P3 ;  /* 0xff80000015157808 */ /* 0x001fe40001800000 */
[----:B------:R-:W-:-:S05]  /*8d20*/  ISETP.GT.AND P3, PT, R161, 0x28, PT ;  /* 0x00000028a100780c */ /* 0x000fca0003f64270 */
        /* <DEDUP_REMOVED lines=9> */
[----:B------:R-:W-:Y:S01]  /*8dc0*/  MUFU.TANH R165, R165 ;  /* 0x000000a500a57308 */ /* 0x000fe20000002400 */
[----:B-1----:R-:W-:Y:S01]  /*8dd0*/  FSEL R160, R164, -INF , P3 ;  /* 0xff800000a4a07808 */ /* 0x002fe20001800000 */
[----:B------:R-:W-:Y:S01]  /*8de0*/  FMUL.FTZ R164, R176, UR5 ;  /* 0x00000005b0a47c20 */ /* 0x000fe20008410000 */
[----:B------:R-:W-:Y:S01]  /*8df0*/  ISETP.GT.AND P3, PT, R161, 0x38, PT ;  /* 0x00000038a100780c */ /* 0x000fe20003f64270 */
[----:B------:R-:W-:-:S04]  /*8e00*/  FMUL.FTZ R176, R181, UR5 ;  /* 0x00000005b5b07c20 */ /* 0x000fc80008410000 */
[----:B------:R-:W0:Y:S01]  /*8e10*/  MUFU.TANH R164, R164 ;  /* 0x000000a400a47308 */ /* 0x000e220000002400 */
[----:B--2---:R-:W-:Y:S02]  /*8e20*/  FSEL R155, R168, -INF , P4 ;  /* 0xff800000a89b7808 */ /* 0x004fe40002000000 */
[----:B------:R-:W-:Y:S02]  /*8e30*/  ISETP.GT.AND P4, PT, R161, 0x39, PT ;  /* 0x00000039a100780c */ /* 0x000fe40003f84270 */
[----:B------:R-:W-:-:S03]  /*8e40*/  FMNMX.FTZ R161, R14, R10, !PT ;  /* 0x0000000a0ea17209 */ /* 0x000fc60007810000 */
[----:B------:R1:W-:Y:S01]  /*8e50*/  MUFU.TANH R168, R169 ;  /* 0x000000a900a87308 */ /* 0x0003e20000002400 */
[----:B------:R-:W-:-:S04]  /*8e60*/  FMNMX.FTZ R161, R13, R161, !PT ;  /* 0x000000a10da17209 */ /* 0x000fc80007810000 */
[----:B------:R-:W-:-:S03]  /*8e70*/  FMNMX.FTZ R161, R152, R161, !PT ;  /* 0x000000a198a17209 */ /* 0x000fc60007810000 */
[----:B------:R-:W-:Y:S01]  /*8e80*/  MUFU.TANH R176, R176 ;  /* 0x000000b000b07308 */ /* 0x000fe20000002400 */
[----:B------:R-:W-:Y:S01]  /*8e90*/  FMNMX.FTZ R161, R20, R161, !PT ;  /* 0x000000a114a17209 */ /* 0x000fe20007810000 */
[----:B-1----:R-:W-:Y:S01]  /*8ea0*/  FMUL.FTZ R169, R158, UR5 ;  /* 0x000000059ea97c20 */ /* 0x002fe20008410000 */
[----:B0-----:R-:W-:Y:S02]  /*8eb0*/  FSEL R164, R164, -INF , P5 ;  /* 0xff800000a4a47808 */ /* 0x001fe40002800000 */
[----:B------:R-:W-:-:S03]  /*8ec0*/  FMNMX.FTZ R161, R153, R161, !PT ;  /* 0x000000a199a17209 */ /* 0x000fc60007810000 */
[----:B------:R-:W-:Y:S01]  /*8ed0*/  MUFU.TANH R169, R169 ;  /* 0x000000a900a97308 */ /* 0x000fe20000002400 */
[----:B------:R-:W-:-:S04]  /*8ee0*/  FMNMX.FTZ R158, R15, R161, !PT ;  /* 0x000000a10f9e7209 */ /* 0x000fc80007810000 */
[----:B------:R-:W-:-:S03]  /*8ef0*/  FMNMX.FTZ R158, R21, R158, !PT ;  /* 0x0000009e159e7209 */ /* 0x000fc60007810000 */
[----:B------:R-:W0:Y:S01]  /*8f00*/  MUFU.TANH R161, R177 ;  /* 0x000000b100a17308 */ /* 0x000e220000002400 */
[----:B------:R-:W-:-:S04]  /*8f10*/  FMNMX.FTZ R172, R157, R158, !PT ;  /* 0x0000009e9dac7209 */ /* 0x000fc80007810000 */
[----:B------:R-:W-:-:S03]  /*8f20*/  FMNMX.FTZ R172, R156, R172, !PT ;  /* 0x000000ac9cac7209 */ /* 0x000fc60007810000 */
[----:B------:R1:W2:Y:S01]  /*8f30*/  MUFU.TANH R158, R180 ;  /* 0x000000b4009e7308 */ /* 0x0002a20000002400 */
[----:B------:R-:W-:-:S04]  /*8f40*/  FMNMX.FTZ R172, R154, R172, !PT ;  /* 0x000000ac9aac7209 */ /* 0x000fc80007810000 */
[----:B------:R-:W-:-:S03]  /*8f50*/  FMNMX.FTZ R172, R160, R172, !PT ;  /* 0x000000aca0ac7209 */ /* 0x000fc60007810000 */
[----:B------:R-:W-:Y:S01]  /*8f60*/  MUFU.TANH R170, R170 ;  /* 0x000000aa00aa7308 */ /* 0x000fe20000002400 */
[----:B------:R-:W-:Y:S01]  /*8f70*/  FMNMX.FTZ R173, R155, R172, !PT ;  /* 0x000000ac9bad7209 */ /* 0x000fe20007810000 */
[----:B-1----:R-:W-:Y:S01]  /*8f80*/  FMUL.FTZ R180, R174, UR5 ;  /* 0x00000005aeb47c20 */ /* 0x002fe20008410000 */
[----:B0-----:R-:W-:Y:S02]  /*8f90*/  FSEL R161, R161, -INF , P6 ;  /* 0xff800000a1a17808 */ /* 0x001fe40003000000 */
[----:B------:R-:W-:-:S03]  /*8fa0*/  FMNMX.FTZ R173, R164, R173, !PT ;  /* 0x000000ada4ad7209 */ /* 0x000fc60007810000 */
[----:B------:R0:W1:Y:S01]  /*8fb0*/  MUFU.TANH R172, R159 ;  /* 0x0000009f00ac7308 */ /* 0x0000620000002400 */
[----:B--2---:R-:W-:Y:S02]  /*8fc0*/  FSEL R158, R158, -INF , P3 ;  /* 0xff8000009e9e7808 */ /* 0x004fe40001800000 */
[----:B------:R-:W-:-:S05]  /*8fd0*/  FMNMX.FTZ R177, R161, R173, !PT ;  /* 0x000000ada1b17209 */ /* 0x000fca0007810000 */
[----:B------:R2:W3:Y:S01]  /*8fe0*/  MUFU.TANH R173, R162 ;  /* 0x000000a200ad7308 */ /* 0x0004e20000002400 */
[----:B0-----:R-:W-:Y:S01]  /*8ff0*/  FSEL R159, R176, -INF , P4 ;  /* 0xff800000b09f7808 */ /* 0x001fe20002000000 */
[----:B------:R-:W-:Y:S02]  /*9000*/  FMUL.FTZ R176, R163, UR5 ;  /* 0x00000005a3b07c20 */ /* 0x000fe40008410000 */
[----:B------:R-:W0:Y:S04]  /*9010*/  SHFL.IDX PT, R163, R5, 0x1, 0x1c1f ;  /* 0x003c1f0005a37f89 */ /* 0x000e2800000e0000 */
[----:B------:R-:W-:Y:S01]  /*9020*/  MUFU.TANH R176, R176 ;  /* 0x000000b000b07308 */ /* 0x000fe20000002400 */
[----:B--2---:R-:W-:Y:S01]  /*9030*/  FMNMX.FTZ R162, R158, R177, !PT ;  /* 0x000000b19ea27209 */ /* 0x004fe20007810000 */
[----:B------:R-:W-:Y:S01]  /*9040*/  FMUL.FTZ R177, R166, UR5 ;  /* 0x00000005a6b17c20 */ /* 0x000fe20008410000 */
[----:B------:R-:W-:-:S02]  /*9050*/  FMUL.FTZ R166, R167, UR5 ;  /* 0x00000005a7a67c20 */ /* 0x000fc40008410000 */
[----:B------:R-:W-:-:S03]  /*9060*/  FMNMX.FTZ R162, R159, R162, !PT ;  /* 0x000000a29fa27209 */ /* 0x000fc60007810000 */
[----:B------:R-:W-:Y:S02]  /*9070*/  MUFU.TANH R175, R175 ;  /* 0x000000af00af7308 */ /* 0x000fe40000002400 */
[----:B------:R-:W2:Y:S06]  /*9080*/  SHFL.BFLY PT, R5, R162, 0x2, 0x1f ;  /* 0x0c401f00a2057f89 */ /* 0x000eac00000e0000 */
[----:B------:R-:W4:Y:S01]  /*9090*/  MUFU.TANH R166, R166 ;  /* 0x000000a600a67308 */ /* 0x000f220000002400 */
[----:B0-----:R-:W-:-:S07]  /*90a0*/  IMAD.IADD R8, R8, 0x1, R163 ;  /* 0x0000000108087824 */ /* 0x001fce00078e02a3 */
[----:B------:R-:W0:Y:S01]  /*90b0*/  MUFU.TANH R177, R177 ;  /* 0x000000b100b17308 */ /* 0x000e220000002400 */
[C---:B------:R-:W-:Y:S02]  /*90c0*/  ISETP.GT.AND P4, PT, R8.reuse, RZ, PT ;  /* 0x000000ff0800720c */ /* 0x040fe40003f84270 */
[C---:B------:R-:W-:Y:S02]  /*90d0*/  ISETP.GT.AND P3, PT, R8.reuse, 0x9, PT ;  /* 0x000000090800780c */ /* 0x040fe40003f64270 */
[----:B------:R-:W-:Y:S02]  /*90e0*/  ISETP.GT.AND P5, PT, R8, 0x1, PT ;  /* 0x000000010800780c */ /* 0x000fe40003fa4270 */
[----:B-1----:R-:W-:Y:S01]  /*90f0*/  FSEL R174, R172, -INF , P3 ;  /* 0xff800000acae7808 */ /* 0x002fe20001800000 */
[----:B------:R-:W1:Y:S01]  /*9100*/  MUFU.TANH R171, R171 ;  /* 0x000000ab00ab7308 */ /* 0x000e620000002400 */
[----:B------:R-:W-:Y:S02]  /*9110*/  ISETP.GT.AND P3, PT, R8, 0x19, PT ;  /* 0x000000190800780c */ /* 0x000fe40003f64270 */
[----:B--2---:R-:W-:-:S02]  /*9120*/  FMNMX.FTZ R5, R162, R5, !PT ;  /* 0x00000005a2057209 */ /* 0x004fc40007810000 */
[----:B------:R-:W-:Y:S02]  /*9130*/  FSEL R162, R165, -INF , P4 ;  /* 0xff800000a5a27808 */ /* 0x000fe40002000000 */
[----:B------:R-:W-:Y:S01]  /*9140*/  ISETP.GT.AND P4, PT, R8, 0x10, PT ;  /* 0x000000100800780c */ /* 0x000fe20003f84270 */
[----:B------:R-:W2:Y:S01]  /*9150*/  MUFU.TANH R180, R180 ;  /* 0x000000b400b47308 */ /* 0x000ea20000002400 */
[----:B------:R-:W-:Y:S02]  /*9160*/  FSEL R163, R168, -INF , P5 ;  /* 0xff800000a8a37808 */ /* 0x000fe40002800000 */
[C---:B------:R-:W-:Y:S02]  /*9170*/  ISETP.GT.AND P6, PT, R8.reuse, 0x8, PT ;  /* 0x000000080800780c */ /* 0x040fe40003fc4270 */
[----:B---3--:R-:W-:Y:S02]  /*9180*/  FSEL R168, R173, -INF , P4 ;  /* 0xff800000ada87808 */ /* 0x008fe40002000000 */
[----:B------:R-:W-:Y:S01]  /*9190*/  ISETP.GT.AND P4, PT, R8, 0x20, PT ;  /* 0x000000200800780c */ /* 0x000fe20003f84270 */
[----:B------:R-:W-:Y:S01]  /*91a0*/  MUFU.TANH R229, R229 ;  /* 0x000000e500e57308 */ /* 0x000fe20000002400 */
[----:B----4-:R-:W-:-:S02]  /*91b0*/  FSEL R166, R166, -INF , P3 ;  /* 0xff800000a6a67808 */ /* 0x010fc40001800000 */
[C---:B------:R-:W-:Y:S02]  /*91c0*/  ISETP.GT.AND P5, PT, R8.reuse, 0x11, PT ;  /* 0x000000110800780c */ /* 0x040fe40003fa4270 */
[----:B------:R-:W-:Y:S02]  /*91d0*/  ISETP.GT.AND P3, PT, R8, 0x29, PT ;  /* 0x000000290800780c */ /* 0x000fe40003f64270 */
[----:B------:R-:W-:Y:S01]  /*91e0*/  FSEL R167, R169, -INF , P6 ;  /* 0xff800000a9a77808 */ /* 0x000fe20003000000 */
[----:B------:R-:W-:Y:S01]  /*91f0*/  MUFU.TANH R232, R232 ;  /* 0x000000e800e87308 */ /* 0x000fe20000002400 */
[----:B------:R-:W-:Y:S02]  /*9200*/  FSEL R169, R170, -INF , P4 ;  /* 0xff800000aaa97808 */ /* 0x000fe40002000000 */
[----:B------:R-:W-:Y:S02]  /*9210*/  FSEL R173, R176, -INF , P5 ;  /* 0xff800000b0ad7808 */ /* 0x000fe40002800000 */
[----:B------:R-:W-:Y:S01]  /*9220*/  FSEL R170, R175, -INF , P3 ;  /* 0xff800000afaa7808 */ /* 0x000fe20001800000 */
[----:B------:R-:W3:Y:S01]  /*9230*/  SHFL.BFLY PT, R176, R5, 0x1, 0x1f ;  /* 0x0c201f0005b07f89 */ /* 0x000ee200000e0000 */
[----:B------:R-:W-:-:S02]  /*9240*/  FMNMX.FTZ R175, R162, R11, !PT ;  /* 0x0000000ba2af7209 */ /* 0x000fc40007810000 */
[----:B------:R-:W-:Y:S02]  /*9250*/  ISETP.GT.AND P6, PT, R8, 0x18, PT ;  /* 0x000000180800780c */ /* 0x000fe40003fc4270 */
[----:B------:R-:W-:Y:S02]  /*9260*/  FMNMX.FTZ R175, R163, R175, !PT ;  /* 0x000000afa3af7209 */ /* 0x000fe40007810000 */
[----:B0-----:R-:W-:Y:S01]  /*9270*/  FSEL R165, R177, -INF , P6 ;  /* 0xff800000b1a57808 */ /* 0x001fe20003000000 */
[----:B------:R-:W-:Y:S01]  /*9280*/  FMUL.FTZ R177, R178, UR5 ;  /* 0x00000005b2b17c20 */ /* 0x000fe20008410000 */
[----:B------:R-:W-:Y:S02]  /*9290*/  FMNMX.FTZ R175, R167, R175, !PT ;  /* 0x000000afa7af7209 */ /* 0x000fe40007810000 */
[----:B------:R-:W-:Y:S02]  /*92a0*/  ISETP.GT.AND P5, PT, R8, 0x21, PT ;  /* 0x000000210800780c */ /* 0x000fe40003fa4270 */
[----:B------:R-:W-:Y:S01]  /*92b0*/  FMNMX.FTZ R175, R174, R175, !PT ;  /* 0x000000afaeaf7209 */ /* 0x000fe20007810000 */
[----:B------:R-:W0:Y:S01]  /*92c0*/  MUFU.TANH R177, R177 ;  /* 0x000000b100b17308 */ /* 0x000e220000002400 */
[----:B------:R-:W-:-:S02]  /*92d0*/  ISETP.GT.AND P6, PT, R8, 0x28, PT ;  /* 0x000000280800780c */ /* 0x000fc40003fc4270 */
[----:B------:R-:W-:Y:S02]  /*92e0*/  FMNMX.FTZ R175, R168, R175, !PT ;  /* 0x000000afa8af7209 */ /* 0x000fe40007810000 */
[----:B-1----:R-:W-:Y:S02]  /*92f0*/  FSEL R171, R171, -INF , P5 ;  /* 0xff800000abab7808 */ /* 0x002fe40002800000 */
[----:B------:R-:W-:Y:S02]  /*9300*/  FMNMX.FTZ R175, R173, R175, !PT ;  /* 0x000000afadaf7209 */ /* 0x000fe40007810000 */
[----:B--2---:R-:W-:Y:S02]  /*9310*/  FSEL R172, R180, -INF , P6 ;  /* 0xff800000b4ac7808 */ /* 0x004fe40003000000 */
[C---:B------:R-:W-:Y:S02]  /*9320*/  ISETP.GT.AND P4, PT, R8.reuse, 0x30, PT ;  /* 0x000000300800780c */ /* 0x040fe40003f84270 */
[----:B------:R-:W-:-:S02]  /*9330*/  ISETP.GT.AND P5, PT, R8, 0x31, PT ;  /* 0x000000310800780c */ /* 0x000fc40003fa4270 */
[C---:B------:R-:W-:Y:S02]  /*9340*/  ISETP.GT.AND P6, PT, R8.reuse, 0x38, PT ;  /* 0x000000380800780c */ /* 0x040fe40003fc4270 */
[----:B------:R-:W-:Y:S02]  /*9350*/  ISETP.GT.AND P3, PT, R8, 0x39, PT ;  /* 0x000000390800780c */ /* 0x000fe40003f64270 */
[----:B---3--:R-:W-:Y:S01]  /*9360*/  FMNMX.FTZ R8, R5, R176, !PT ;  /* 0x000000b005087209 */ /* 0x008fe20007810000 */
[----:B------:R-:W-:Y:S01]  /*9370*/  FMUL.FTZ R5, R182, UR5 ;  /* 0x00000005b6057c20 */ /* 0x000fe20008410000 */
[----:B------:R-:W-:Y:S02]  /*9380*/  FMNMX.FTZ R175, R165, R175, !PT ;  /* 0x000000afa5af7209 */ /* 0x000fe40007810000 */
[----:B0-----:R-:W-:Y:S01]  /*9390*/  FSEL R177, R177, -INF , P4 ;  /* 0xff800000b1b17808 */ /* 0x001fe20002000000 */
[----:B------:R-:W-:Y:S01]  /*93a0*/  FMUL.FTZ R178, R8, UR4 ;  /* 0x0000000408b27c20 */ /* 0x000fe20008410000 */
[----:B------:R-:W-:Y:S01]  /*93b0*/  FMNMX.FTZ R175, R166, R175, !PT ;  /* 0x000000afa6af7209 */ /* 0x000fe20007810000 */
[----:B------:R-:W0:Y:S01]  /*93c0*/  MUFU.TANH R5, R5 ;  /* 0x0000000500057308 */ /* 0x000e220000002400 */
[----:B------:R-:W-:-:S02]  /*93d0*/  FSETP.NEU.FTZ.AND P4, PT, R8, -INF , PT ;  /* 0xff8000000800780b */ /* 0x000fc40003f9d000 */
[----:B------:R-:W-:Y:S02]  /*93e0*/  FMNMX.FTZ R175, R169, R175, !PT ;  /* 0x000000afa9af7209 */ /* 0x000fe40007810000 */
[----:B------:R-:W-:Y:S02]  /*93f0*/  FSEL R178, R178, RZ, P4 ;  /* 0x000000ffb2b27208 */ /* 0x000fe40002000000 */
[----:B------:R-:W-:Y:S02]  /*9400*/  FMNMX.FTZ R175, R171, R175, !PT ;  /* 0x000000afabaf7209 */ /* 0x000fe40007810000 */
[----:B------:R-:W-:Y:S01]  /*9410*/  FSEL R229, R229, -INF , P5 ;  /* 0xff800000e5e57808 */ /* 0x000fe20002800000 */
[--C-:B------:R-:W-:Y:S01]  /*9420*/  FFMA.FTZ R228, R13, UR4, -R178.reuse ;  /* 0x000000040de47c23 */ /* 0x100fe200080108b2 */
[----:B------:R-:W-:Y:S01]  /*9430*/  FMNMX.FTZ R13, R172, R175, !PT ;  /* 0x000000afac0d7209 */ /* 0x000fe20007810000 */
[--C-:B------:R-:W-:Y:S01]  /*9440*/  FFMA.FTZ R181, R152, UR4, -R178.reuse ;  /* 0x0000000498b57c23 */ /* 0x100fe200080108b2 */
[----:B------:R-:W-:Y:S01]  /*9450*/  FSEL R232, R232, -INF , P3 ;  /* 0xff800000e8e87808 */ /* 0x000fe20001800000 */
        /* <DEDUP_REMOVED lines=19> */
[----:B------:R-:W-:-:S03]  /*9590*/  FFMA.FTZ R179, R159, UR4, -R178 ;  /* 0x000000049fb37c23 */ /* 0x000fc600080108b2 */
[----:B------:R-:W0:Y:S01]  /*95a0*/  SHFL.BFLY PT, R20, R5, 0x2, 0x1f ;  /* 0x0c401f0005147f89 */ /* 0x000e2200000e0000 */
[----:B------:R-:W-:Y:S08]  /*95b0*/  MUFU.EX2 R228, R228 ;  /* 0x000000e400e47308 */ /* 0x000ff00000000800 */
[----:B------:R-:W-:Y:S08]  /*95c0*/  MUFU.EX2 R181, R181 ;  /* 0x000000b500b57308 */ /* 0x000ff00000000800 */
[----:B------:R-:W-:Y:S01]  /*95d0*/  MUFU.EX2 R230, R230 ;  /* 0x000000e600e67308 */ /* 0x000fe20000000800 */
[----:B0-----:R-:W-:Y:S01]  /*95e0*/  FMNMX.FTZ R5, R5, R20, !PT ;  /* 0x0000001405057209 */ /* 0x001fe20007810000 */
[----:B------:R-:W-:Y:S01]  /*95f0*/  FFMA.FTZ R20, R160, UR4, -R178 ;  /* 0x00000004a0147c23 */ /* 0x000fe200080108b2 */
[----:B------:R-:W-:-:S05]  /*9600*/  FSEL R160, R8, RZ, P4 ;  /* 0x000000ff08a07208 */ /* 0x000fca0002000000 */
[----:B------:R-:W-:Y:S01]  /*9610*/  MUFU.EX2 R178, R158 ;  /* 0x0000009e00b27308 */ /* 0x000fe20000000800 */
[----:B------:R-:W0:Y:S01]  /*9620*/  SHFL.BFLY PT, R153, R5, 0x1, 0x1f ;  /* 0x0c201f0005997f89 */ /* 0x000e2200000e0000 */
[----:B------:R-:W-:-:S04]  /*9630*/  FADD.FTZ R160, -R160, R10 ;  /* 0x0000000aa0a07221 */ /* 0x000fc80000010100 */
[----:B------:R-:W-:Y:S02]  /*9640*/  FMUL.FTZ R160, R160, UR4 ;  /* 0x00000004a0a07c20 */ /* 0x000fe40008410000 */
[----:B------:R-:W-:Y:S08]  /*9650*/  MUFU.EX2 R182, R182 ;  /* 0x000000b600b67308 */ /* 0x000ff00000000800 */
[----:B------:R-:W1:Y:S08]  /*9660*/  MUFU.EX2 R160, R160 ;  /* 0x000000a000a07308 */ /* 0x000e700000000800 */
[----:B------:R-:W-:Y:S01]  /*9670*/  MUFU.EX2 R231, R231 ;  /* 0x000000e700e77308 */ /* 0x000fe20000000800 */
[----:B0-----:R-:W-:-:S04]  /*9680*/  FMNMX.FTZ R5, R5, R153, !PT ;  /* 0x0000009905057209 */ /* 0x001fc80007810000 */
[C---:B------:R-:W-:Y:S01]  /*9690*/  FSETP.NEU.FTZ.AND P3, PT, R5.reuse, -INF , PT ;  /* 0xff8000000500780b */ /* 0x040fe20003f7d000 */
[C---:B------:R-:W-:Y:S02]  /*96a0*/  FMUL.FTZ R153, R5.reuse, UR4 ;  /* 0x0000000405997c20 */ /* 0x040fe40008410000 */
[----:B------:R-:W-:Y:S01]  /*96b0*/  MUFU.EX2 R183, R183 ;  /* 0x000000b700b77308 */ /* 0x000fe20000000800 */
[----:B------:R-:W-:Y:S01]  /*96c0*/  FSEL R161, R5, RZ, P3 ;  /* 0x000000ff05a17208 */ /* 0x000fe20001800000 */
[-C--:B-1----:R-:W-:Y:S01]  /*96d0*/  FMUL.FTZ R24, R24, R160.reuse ;  /* 0x000000a018187220 */ /* 0x082fe20000410000 */
[----:B------:R-:W-:Y:S01]  /*96e0*/  FSEL R153, R153, RZ, P3 ;  /* 0x000000ff99997208 */ /* 0x000fe20001800000 */
[----:B------:R-:W-:Y:S01]  /*96f0*/  FMUL.FTZ R25, R25, R160 ;  /* 0x000000a019197220 */ /* 0x000fe20000410000 */
[----:B------:R-:W-:Y:S01]  /*9700*/  ISETP.NE.AND P3, PT, R22, RZ, PT ;  /* 0x000000ff1600720c */ /* 0x000fe20003f65270 */
[----:B------:R-:W-:Y:S01]  /*9710*/  FADD.FTZ R161, -R161, R11 ;  /* 0x0000000ba1a17221 */ /* 0x000fe20000010100 */
[----:B------:R-:W-:-:S02]  /*9720*/  @!P2 VIADD R11, R9, 0x38840 ;  /* 0x00038840090ba836 */ /* 0x000fc40000000000 */
[--C-:B------:R-:W-:Y:S01]  /*9730*/  FFMA.FTZ R154, R162, UR4, -R153.reuse ;  /* 0x00000004a29a7c23 */ /* 0x100fe20008010899 */
[--C-:B------:R-:W-:Y:S01]  /*9740*/  FFMA.FTZ R156, R163, UR4, -R153.reuse ;  /* 0x00000004a39c7c23 */ /* 0x100fe20008010899 */
[----:B------:R-:W-:Y:S01]  /*9750*/  FMUL.FTZ R161, R161, UR4 ;  /* 0x00000004a1a17c20 */ /* 0x000fe20008410000 */
[--C-:B------:R-:W-:Y:S01]  /*9760*/  FFMA.FTZ R155, R167, UR4, -R153.reuse ;  /* 0x00000004a79b7c23 */ /* 0x100fe20008010899 */
[--C-:B------:R-:W-:Y:S01]  /*9770*/  FFMA.FTZ R158, R174, UR4, -R153.reuse ;  /* 0x00000004ae9e7c23 */ /* 0x100fe20008010899 */
[----:B------:R-:W-:Y:S01]  /*9780*/  FFMA.FTZ R157, R168, UR4, -R153 ;  /* 0x00000004a89d7c23 */ /* 0x000fe20008010899 */
[----:B------:R-:W-:Y:S01]  /*9790*/  MUFU.EX2 R154, R154 ;  /* 0x0000009a009a7308 */ /* 0x000fe20000000800 */
[----:B------:R-:W-:Y:S01]  /*97a0*/  @!P2 PRMT R11, RZ, 0x654, R11 ;  /* 0x00000654ff0ba816 */ /* 0x000fe2000000000b */
[--C-:B------:R-:W-:Y:S01]  /*97b0*/  FFMA.FTZ R159, R173, UR4, -R153.reuse ;  /* 0x00000004ad9f7c23 */ /* 0x100fe20008010899 */
[----:B------:R-:W-:Y:S01]  /*97c0*/  FFMA.FTZ R168, R165, UR4, -R153 ;  /* 0x00000004a5a87c23 */ /* 0x000fe20008010899 */
[----:B------:R-:W-:-:S02]  /*97d0*/  @!P3 IMAD R163, R12, 0x40, R18 ;  /* 0x000000400ca3b824 */ /* 0x000fc400078e0212 */
[--C-:B------:R-:W-:Y:S01]  /*97e0*/  FFMA.FTZ R173, R166, UR4, -R153.reuse ;  /* 0x00000004a6ad7c23 */ /* 0x100fe20008010899 */
[--C-:B------:R-:W-:Y:S01]  /*97f0*/  FFMA.FTZ R10, R169, UR4, -R153.reuse ;  /* 0x00000004a90a7c23 */ /* 0x100fe20008010899 */
[----:B------:R0:W-:Y:S01]  /*9800*/  @!P2 SYNCS.ARRIVE.TRANS64.RED.A1T0 RZ, [R11+URZ], RZ ;  /* 0x000000ff0bffa9a7 */ /* 0x0001e2000810043f */
[----:B------:R-:W1:Y:S01]  /*9810*/  MUFU.EX2 R161, R161 ;  /* 0x000000a100a17308 */ /* 0x000e620000000800 */
[----:B------:R-:W-:Y:S02]  /*9820*/  @!P3 IMAD R163, R163, 0x4, R16 ;  /* 0x00000004a3a3b824 */ /* 0x000fe400078e0210 */
[--C-:B------:R-:W-:Y:S01]  /*9830*/  FFMA.FTZ R12, R172, UR4, -R153.reuse ;  /* 0x00000004ac0c7c23 */ /* 0x100fe20008010899 */
[--C-:B------:R-:W-:Y:S01]  /*9840*/  FFMA.FTZ R171, R171, UR4, -R153.reuse ;  /* 0x00000004abab7c23 */ /* 0x100fe20008010899 */
[--C-:B------:R-:W-:Y:S01]  /*9850*/  FFMA.FTZ R229, R229, UR4, -R153.reuse ;  /* 0x00000004e5e57c23 */ /* 0x100fe20008010899 */
[--C-:B------:R-:W-:Y:S01]  /*9860*/  FFMA.FTZ R162, R152, UR4, -R153.reuse ;  /* 0x0000000498a27c23 */ /* 0x100fe20008010899 */
[--C-:B------:R-:W-:Y:S01]  /*9870*/  FFMA.FTZ R232, R232, UR4, -R153.reuse ;  /* 0x00000004e8e87c23 */ /* 0x100fe20008010899 */
[----:B------:R-:W-:Y:S01]  /*9880*/  @!P3 STS [R163+0x38400], R160 ;  /* 0x038400a0a300b388 */ /* 0x000fe20000000800 */
[----:B------:R-:W2:Y:S01]  /*9890*/  MUFU.EX2 R156, R156 ;  /* 0x0000009c009c7308 */ /* 0x000ea20000000800 */
[--C-:B------:R-:W-:Y:S01]  /*98a0*/  FFMA.FTZ R170, R170, UR4, -R153.reuse ;  /* 0x00000004aaaa7c23 */ /* 0x100fe20008010899 */
[----:B------:R-:W-:Y:S01]  /*98b0*/  FFMA.FTZ R152, R160, R6, R180 ;  /* 0x00000006a0987223 */ /* 0x000fe200000100b4 */
[----:B------:R-:W-:Y:S01]  /*98c0*/  FFMA.FTZ R177, R177, UR4, -R153 ;  /* 0x00000004b1b17c23 */ /* 0x000fe20008010899 */
[-C--:B------:R-:W-:Y:S01]  /*98d0*/  FMUL.FTZ R28, R28, R160.reuse ;  /* 0x000000a01c1c7220 */ /* 0x080fe20000410000 */
[-C--:B------:R-:W-:Y:S01]  /*98e0*/  FMUL.FTZ R29, R29, R160.reuse ;  /* 0x000000a01d1d7220 */ /* 0x080fe20000410000 */
[-C--:B------:R-:W-:Y:S01]  /*98f0*/  FMUL.FTZ R32, R32, R160.reuse ;  /* 0x000000a020207220 */ /* 0x080fe20000410000 */
[-C--:B------:R-:W-:Y:S01]  /*9900*/  FMUL.FTZ R33, R33, R160.reuse ;  /* 0x000000a021217220 */ /* 0x080fe20000410000 */
[----:B------:R-:W3:Y:S01]  /*9910*/  MUFU.EX2 R155, R155 ;  /* 0x0000009b009b7308 */ /* 0x000ee20000000800 */
[----:B-1----:R1:W-:Y:S01]  /*9920*/  @!P3 STS [R163+0x38420], R161 ;  /* 0x038420a1a300b388 */ /* 0x0023e20000000800 */
[----:B------:R-:W-:Y:S01]  /*9930*/  FFMA.FTZ R7, R161, R7, R154 ;  /* 0x00000007a1077223 */ /* 0x000fe2000001009a */
        /* <DEDUP_REMOVED lines=8> */
[C---:B-1----:R-:W-:Y:S01]  /*99c0*/  FADD.FTZ R163, R228.reuse, R152 ;  /* 0x00000098e4a37221 */ /* 0x042fe20000010000 */
[----:B------:R-:W-:Y:S01]  /*99d0*/  F2FP.F16.F32.PACK_AB R152, R228, R180 ;  /* 0x000000b4e498723e */ /* 0x000fe200000000ff */
[----:B------:R-:W-:Y:S01]  /*99e0*/  FMUL.FTZ R45, R45, R160 ;  /* 0x000000a02d2d7220 */ /* 0x000fe20000410000 */
[C---:B------:R-:W-:Y:S01]  /*99f0*/  F2FP.F16.F32.PACK_AB R154, R230.reuse, R181 ;  /* 0x000000b5e69a723e */ /* 0x040fe200000000ff */
[----:B------:R-:W-:Y:S01]  /*9a00*/  FADD.FTZ R163, R181, R163 ;  /* 0x000000a3b5a37221 */ /* 0x000fe20000010000 */
[----:B------:R-:W1:Y:S01]  /*9a10*/  MUFU.EX2 R157, R157 ;  /* 0x0000009d009d7308 */ /* 0x000e620000000800 */
[----:B---3--:R-:W-:Y:S01]  /*9a20*/  FADD.FTZ R164, R155, R164 ;  /* 0x000000a49ba47221 */ /* 0x008fe20000010000 */
[----:B------:R-:W-:Y:S01]  /*9a30*/  F2FP.F16.F32.PACK_AB R156, R231, R182 ;  /* 0x000000b6e79c723e */ /* 0x000fe200000000ff */
[----:B------:R-:W-:Y:S01]  /*9a40*/  FADD.FTZ R163, R230, R163 ;  /* 0x000000a3e6a37221 */ /* 0x000fe20000010000 */
[-C--:B------:R-:W-:Y:S01]  /*9a50*/  FMUL.FTZ R48, R48, R160.reuse ;  /* 0x000000a030307220 */ /* 0x080fe20000410000 */
[-C--:B------:R-:W-:Y:S01]  /*9a60*/  FMUL.FTZ R49, R49, R160.reuse ;  /* 0x000000a031317220 */ /* 0x080fe20000410000 */
[-C--:B------:R-:W-:Y:S01]  /*9a70*/  FMUL.FTZ R52, R52, R160.reuse ;  /* 0x000000a034347220 */ /* 0x080fe20000410000 */
[----:B------:R-:W-:Y:S01]  /*9a80*/  FADD.FTZ R163, R182, R163 ;  /* 0x000000a3b6a37221 */ /* 0x000fe20000010000 */
[----:B------:R-:W2:Y:S01]  /*9a90*/  MUFU.EX2 R159, R159 ;  /* 0x0000009f009f7308 */ /* 0x000ea20000000800 */
[C---:B----4-:R-:W-:Y:S01]  /*9aa0*/  FADD.FTZ R164, R158.reuse, R164 ;  /* 0x000000a49ea47221 */ /* 0x050fe20000010000 */
[----:B------:R-:W-:Y:S01]  /*9ab0*/  F2FP.F16.F32.PACK_AB R155, R158, R155 ;  /* 0x0000009b9e9b723e */ /* 0x000fe200000000ff */
[----:B------:R-:W-:Y:S01]  /*9ac0*/  BAR.SYNC.DEFER_BLOCKING 0xf, 0x100 ;  /* 0x03c4000000007b1d */ /* 0x000fe20000010000 */
[----:B------:R-:W-:Y:S01]  /*9ad0*/  FADD.FTZ R172, R231, R163 ;  /* 0x000000a3e7ac7221 */ /* 0x000fe20000010000 */
        /* <DEDUP_REMOVED lines=13> */
[C---:B--2---:R-:W-:Y:S01]  /*9bb0*/  FADD.FTZ R169, R159.reuse, R164 ;  /* 0x000000a49fa97221 */ /* 0x044fe20000010000 */
[----:B------:R-:W-:Y:S01]  /*9bc0*/  F2FP.F16.F32.PACK_AB R157, R159, R157 ;  /* 0x0000009d9f9d723e */ /* 0x000fe200000000ff */
        /* <DEDUP_REMOVED lines=78> */
[----:B----4-:R-:W-:-:S02]  /*a0b0*/  IMAD R170, R2, 0x1000, R19 ;  /* 0x0000100002aa7824 */ /* 0x010fc400078e0213 */
        /* <DEDUP_REMOVED lines=39> */
[----:B------:R-:W-:Y:S01]  /*a330*/  FMUL.FTZ R151, R151, R161 ;  /* 0x000000a197977220 */ /* 0x000fe20000410000 */
[----:B---3--:R-:W-:Y:S01]  /*a340*/  F2FP.F16.F32.PACK_AB R158, R13, R183 ;  /* 0x000000b70d9e723e */ /* 0x008fe200000000ff */
[----:B------:R3:W-:Y:S01]  /*a350*/  STSM.16.M88.4 [R23+0x36400], R152 ;  /* 0x0364009817007844 */ /* 0x0007e20000000200 */
[----:B-1----:R-:W-:Y:S01]  /*a360*/  F2FP.F16.F32.PACK_AB R159, R173, R168 ;  /* 0x000000a8ad9f723e */ /* 0x002fe200000000ff */
[----:B------:R-:W-:Y:S01]  /*a370*/  FADD.FTZ R172, R183, R172 ;  /* 0x000000acb7ac7221 */ /* 0x000fe20000010000 */
[----:B------:R-:W-:Y:S01]  /*a380*/  R2UR UR10, R170 ;  /* 0x00000000aa0a72ca */ /* 0x000fe200000e0000 */
[----:B------:R-:W-:Y:S01]  /*a390*/  FADD.FTZ R169, R168, R169 ;  /* 0x000000a9a8a97221 */ /* 0x000fe20000010000 */
[----:B------:R-:W1:Y:S01]  /*a3a0*/  MUFU.EX2 R232, R232 ;  /* 0x000000e800e87308 */ /* 0x000e620000000800 */
[----:B--2---:R-:W-:Y:S01]  /*a3b0*/  F2FP.F16.F32.PACK_AB R160, R15, R14 ;  /* 0x0000000e0fa0723e */ /* 0x004fe200000000ff */
[----:B------:R2:W-:Y:S01]  /*a3c0*/  STSM.16.M88.4 [R184], R156 ;  /* 0x0000009cb8007844 */ /* 0x0005e20000000200 */
[----:B0-----:R-:W-:Y:S01]  /*a3d0*/  F2FP.F16.F32.PACK_AB R161, R11, R10 ;  /* 0x0000000a0ba1723e */ /* 0x001fe200000000ff */
[----:B------:R-:W-:Y:S01]  /*a3e0*/  FADD.FTZ R172, R13, R172 ;  /* 0x000000ac0dac7221 */ /* 0x000fe20000010000 */
[----:B-----5:R-:W-:Y:S01]  /*a3f0*/  F2FP.F16.F32.PACK_AB R162, R21, R20 ;  /* 0x0000001415a2723e */ /* 0x020fe200000000ff */
[----:B------:R-:W-:Y:S01]  /*a400*/  FADD.FTZ R169, R173, R169 ;  /* 0x000000a9ada97221 */ /* 0x000fe20000010000 */
[----:B------:R-:W-:Y:S01]  /*a410*/  F2FP.F16.F32.PACK_AB R163, R6, R12 ;  /* 0x0000000c06a3723e */ /* 0x000fe200000000ff */
[----:B------:R-:W-:Y:S01]  /*a420*/  FADD.FTZ R172, R14, R172 ;  /* 0x000000ac0eac7221 */ /* 0x000fe20000010000 */
[----:B----4-:R-:W-:Y:S01]  /*a430*/  F2FP.F16.F32.PACK_AB R164, R176, R175 ;  /* 0x000000afb0a4723e */ /* 0x010fe200000000ff */
[----:B------:R-:W-:Y:S01]  /*a440*/  FADD.FTZ R169, R10, R169 ;  /* 0x000000a90aa97221 */ /* 0x000fe20000010000 */
[----:B------:R-:W-:Y:S01]  /*a450*/  F2FP.F16.F32.PACK_AB R165, R229, R7 ;  /* 0x00000007e5a5723e */ /* 0x000fe200000000ff */
[----:B------:R2:W-:Y:S01]  /*a460*/  STSM.16.M88.4 [R186], R160 ;  /* 0x000000a0ba007844 */ /* 0x0005e20000000200 */
[----:B------:R-:W-:Y:S01]  /*a470*/  F2FP.F16.F32.PACK_AB R166, R179, R178 ;  /* 0x000000b2b3a6723e */ /* 0x000fe200000000ff */
[----:B------:R-:W-:Y:S01]  /*a480*/  FADD.FTZ R172, R15, R172 ;  /* 0x000000ac0fac7221 */ /* 0x000fe20000010000 */
[----:B------:R-:W-:Y:S01]  /*a490*/  FADD.FTZ R169, R11, R169 ;  /* 0x000000a90ba97221 */ /* 0x000fe20000010000 */
[----:B------:R-:W-:Y:S01]  /*a4a0*/  PLOP3.LUT P3, PT, PT, PT, UP0, 0x80, 0x0 ;  /* 0x000000000000781c */ /* 0x000fe20003f6f008 */
[----:B------:R-:W-:Y:S01]  /*a4b0*/  @!P2 VIADD R9, R9, 0x38860 ;  /* 0x000388600909a836 */ /* 0x000fe20000000000 */
[----:B-1----:R-:W-:Y:S01]  /*a4c0*/  F2FP.F16.F32.PACK_AB R167, R232, R171 ;  /* 0x000000abe8a7723e */ /* 0x002fe200000000ff */
[----:B------:R-:W-:Y:S01]  /*a4d0*/  FADD.FTZ R172, R20, R172 ;  /* 0x000000ac14ac7221 */ /* 0x000fe20000010000 */
[----:B------:R-:W-:Y:S01]  /*a4e0*/  FADD.FTZ R169, R12, R169 ;  /* 0x000000a90ca97221 */ /* 0x000fe20000010000 */
[----:B------:R-:W-:Y:S01]  /*a4f0*/  IMAD.MOV.U32 R12, RZ, RZ, R2 ;  /* 0x000000ffff0c7224 */ /* 0x000fe200078e0002 */
[----:B------:R-:W-:Y:S01]  /*a500*/  @!P2 PRMT R9, RZ, 0x654, R9 ;  /* 0x00000654ff09a816 */ /* 0x000fe20000000009 */
[----:B------:R2:W-:Y:S01]  /*a510*/  STSM.16.M88.4 [R185], R164 ;  /* 0x000000a4b9007844 */ /* 0x0005e20000000200 */
[----:B------:R-:W-:Y:S01]  /*a520*/  WARPGROUP.ARRIVE ;  /* 0x00000000000079c5 */ /* 0x000fe20000000000 */
[----:B------:R-:W-:Y:S01]  /*a530*/  FADD.FTZ R172, R21, R172 ;  /* 0x000000ac15ac7221 */ /* 0x000fe20000010000 */
[----:B------:R-:W-:Y:S01]  /*a540*/  FADD.FTZ R6, R6, R169 ;  /* 0x000000a906067221 */ /* 0x000fe20000010000 */
[----:B------:R-:W-:-:S02]  /*a550*/  IMAD.MOV.U32 R11, RZ, RZ, R5 ;  /* 0x000000ffff0b7224 */ /* 0x000fc400078e0005 */
[----:B------:R-:W-:Y:S01]  /*a560*/  FADD.FTZ R175, R175, R172 ;  /* 0x000000acafaf7221 */ /* 0x000fe20000010000 */
[----:B------:R-:W-:Y:S01]  /*a570*/  HGMMA.64x256x16.F32 R24, R152, gdesc[UR8].tnspB, R24, gsb0 ;  /* 0x43e0000898187df0 */ /* 0x000fe20008000818 */
[----:B------:R-:W-:Y:S01]  /*a580*/  UMOV UR11, 0x40000040 ;  /* 0x40000040000b7882 */ /* 0x000fe20000000000 */
[----:B------:R-:W-:Y:S01]  /*a590*/  FADD.FTZ R6, R7, R6 ;  /* 0x0000000607067221 */ /* 0x000fe20000010000 */
[----:B------:R-:W-:Y:S01]  /*a5a0*/  FADD.FTZ R175, R176, R175 ;  /* 0x000000afb0af7221 */ /* 0x000fe20000010000 */
[----:B------:R-:W-:Y:S02]  /*a5b0*/  IMAD.MOV.U32 R10, RZ, RZ, R8 ;  /* 0x000000ffff0a7224 */ /* 0x000fe400078e0008 */
[----:B------:R-:W-:Y:S01]  /*a5c0*/  FADD.FTZ R6, R229, R6 ;  /* 0x00000006e5067221 */ /* 0x000fe20000010000 */
[----:B------:R-:W-:-:S03]  /*a5d0*/  FADD.FTZ R178, R178, R175 ;  /* 0x000000afb2b27221 */ /* 0x000fc60000010000 */
[----:B------:R-:W-:Y:S01]  /*a5e0*/  FADD.FTZ R7, R171, R6 ;  /* 0x00000006ab077221 */ /* 0x000fe20000010000 */
[----:B------:R-:W-:-:S03]  /*a5f0*/  FADD.FTZ R6, R179, R178 ;  /* 0x000000b2b3067221 */ /* 0x000fc60000010000 */
[----:B------:R-:W-:Y:S01]  /*a600*/  FADD.FTZ R7, R232, R7 ;  /* 0x00000007e8077221 */ /* 0x000fe20000010000 */
[----:B------:R-:W-:Y:S02]  /*a610*/  WARPGROUP.DEPBAR.LE gsb0, 0x0 ;  /* 0x00008000000079c5 */ /* 0x000fe40000010000 */
[----:B---3--:R-:W-:Y:S01]  /*a620*/  VIADD R152, R170, 0x80 ;  /* 0x00000080aa987836 */ /* 0x008fe20000000000 */
[----:B------:R-:W-:-:S04]  /*a630*/  WARPGROUP.ARRIVE ;  /* 0x00000000000079c5 */ /* 0x000fc80000000000 */
[----:B------:R-:W-:Y:S01]  /*a640*/  R2UR UR10, R152 ;  /* 0x00000000980a72ca */ /* 0x000fe200000e0000 */
[C---:B------:R-:W-:Y:S02]  /*a650*/  VIADD R152, R170.reuse, 0x100 ;  /* 0x00000100aa987836 */ /* 0x040fe40000000000 */
[----:B------:R-:W-:-:S10]  /*a660*/  VIADD R170, R170, 0x180 ;  /* 0x00000180aaaa7836 */ /* 0x000fd40000000000 */
        /* <DEDUP_REMOVED lines=24> */
.L_x_5322:
[----:B------:R-:W-:-:S06]  /*a7f0*/  UISETP.GE.AND UP0, UPT, UR7, UR43, UPT ;  /* 0x0000002b0700728c */ /* 0x000fcc000bf06270 */
[----:B------:R-:W-:-:S13]  /*a800*/  PLOP3.LUT P1, PT, PT, PT, UP0, 0x80, 0x0 ;  /* 0x000000000000781c */ /* 0x000fda0003f2f008 */
[----:B------:R-:W-:Y:S05]  /*a810*/  @!P1 BRA `(.L_x_5332) ;  /* 0x0000003000509947 */ /* 0x000fea0003800000 */
[----:B------:R-:W-:Y:S01]  /*a820*/  IMAD.MOV.U32 R11, RZ, RZ, R5 ;  /* 0x000000ffff0b7224 */ /* 0x000fe200078e0005 */
[----:B------:R-:W-:Y:S01]  /*a830*/  ULDC UR5, c[0x0][0xad0] ;  /* 0x0002b40000057ab9 */ /* 0x000fe20000000800 */
[----:B------:R-:W-:Y:S01]  /*a840*/  IMAD.MOV.U32 R12, RZ, RZ, R8 ;  /* 0x000000ffff0c7224 */ /* 0x000fe200078e0008 */
[----:B------:R-:W-:Y:S01]  /*a850*/  ULDC UR4, c[0x0][0xa80] ;  /* 0x0002a00000047ab9 */ /* 0x000fe20000000800 */
[----:B------:R-:W-:-:S07]  /*a860*/  IMAD.MOV.U32 R10, RZ, RZ, R2 ;  /* 0x000000ffff0a7224 */ /* 0x000fce00078e0002 */
.L_x_5341:
        /* <DEDUP_REMOVED lines=8> */
.L_x_5333:
[----:B------:R-:W-:Y:S02]  /*a8f0*/  IMAD.U32 R5, RZ, RZ, UR37 ;  /* 0x00000025ff057e24 */ /* 0x000fe4000f8e00ff */
[----:B0-2---:R-:W-:-:S03]  /*a900*/  IMAD R9, R2, 0x8, R16 ;  /* 0x0000000802097824 */ /* 0x005fc600078e0210 */
[----:B------:R-:W-:-:S04]  /*a910*/  SHF.L.U32 R5, R5, 0x1f, RZ ;  /* 0x0000001f05057819 */ /* 0x000fc800000006ff */
[----:B------:R0:W1:Y:S01]  /*a920*/  SYNCS.PHASECHK.TRANS64.TRYWAIT P1, [R9+URZ+0x38830], R5 ;  /* 0x03883005090075a7 */ /* 0x000062000802017f */
[----:B------:R-:W-:Y:S05]  /*a930*/  @!P0 BRA `(.L_x_5334) ;  /* 0x0000000000048947 */ /* 0x000fea0003800000 */
[----:B------:R-:W-:Y:S01]  /*a940*/  BPT.TRAP 0x1 ;  /* 0x000000040000795c */ /* 0x000fe20000300000 */
.L_x_5334:
[----:B------:R-:W-:Y:S01]  /*a950*/  IMAD R8, R2, 0x200, R0 ;  /* 0x0000020002087824 */ /* 0x000fe200078e0200 */
[----:B-1----:R-:W-:Y:S06]  /*a960*/  @P1 BRA `(.L_x_5335) ;  /* 0x0000000000081947 */ /* 0x002fec0003800000 */
[----:B------:R-:W1:Y:S02]  /*a970*/  SYNCS.PHASECHK.TRANS64.TRYWAIT P1, [R9+URZ+0x38830], R5 ;  /* 0x03883005090075a7 */ /* 0x000e64000802017f */
[----:B-1----:R-:W-:Y:S05]  /*a980*/  @!P1 BRA `(.L_x_5336) ;  /* 0x00000110005c9947 */ /* 0x002fea0003800000 */
.L_x_5335:
        /* <DEDUP_REMOVED lines=22> */
.L_x_5337:
[----:B------:R2:W3:Y:S01]  /*aaf0*/  SYNCS.PHASECHK.TRANS64.TRYWAIT P1, [R9+URZ+0x38850], R5 ;  /* 0x03885005090075a7 */ /* 0x0004e2000802017f */
[----:B------:R-:W-:Y:S05]  /*ab00*/  @!P0 BRA `(.L_x_5338) ;  /* 0x0000000000048947 */ /* 0x000fea0003800000 */
[----:B------:R-:W-:Y:S01]  /*ab10*/  BPT.TRAP 0x1 ;  /* 0x000000040000795c */ /* 0x000fe20000300000 */
.L_x_5338:
[----:B---3--:R-:W-:Y:S05]  /*ab20*/  @P1 BRA `(.L_x_5339) ;  /* 0x0000000000081947 */ /* 0x008fea0003800000 */
[----:B------:R-:W3:Y:S02]  /*ab30*/  SYNCS.PHASECHK.TRANS64.TRYWAIT P1, [R9+URZ+0x38850], R5 ;  /* 0x03885005090075a7 */ /* 0x000ee4000802017f */
[----:B---3--:R-:W-:Y:S05]  /*ab40*/  @!P1 BRA `(.L_x_5340) ;  /* 0x0000011000009947 */ /* 0x008fea0003800000 */
.L_x_5339:
        /* <DEDUP_REMOVED lines=12> */
[----:B------:R-:W-:Y:S01]  /*ac10*/  UISETP.GT.AND UP0, UPT, UR7, UR43, UPT ;  /* 0x0000002b0700728c */ /* 0x000fe2000bf04270 */
[----:B------:R-:W-:Y:S01]  /*ac20*/  IMAD.MOV.U32 R15, RZ, RZ, 0x4 ;  /* 0x00000004ff0f7424 */ /* 0x000fe200078e00ff */
[----:B------:R-:W-:Y:S01]  /*ac30*/  R2UR UR30, R8 ;  /* 0x00000000081e72ca */ /* 0x000fe200000e0000 */
[----:B------:R-:W-:Y:S01]  /*ac40*/  VIADD R8, R4, 0x4 ;  /* 0x0000000404087836 */ /* 0x000fe20000000000 */
[----:B------:R-:W-:-:S02]  /*ac50*/  UIADD3 UR7, UR7, -0x1, URZ ;  /* 0xffffffff07077890 */ /* 0x000fc4000fffe03f */
[----:B------:R-:W-:Y:S01]  /*ac60*/  HGMMA.64x64x16.F32 R152, gdesc[UR24], R152, gsb0 ;  /* 0x00e00000189879f0 */ /* 0x000fe20008000898 */
[----:B0-----:R-:W-:Y:S02]  /*ac70*/  SHF.R.U32.HI R13, RZ, 0x7, R13 ;  /* 0x00000007ff0d7819 */ /* 0x001fe4000001160d */
[----:B------:R-:W-:Y:S02]  /*ac80*/  WARPGROUP.DEPBAR.LE gsb0, 0x0 ;  /* 0x00008000000079c5 */ /* 0x000fe40000010000 */
        /* <DEDUP_REMOVED lines=382> */
[----:B0-----:R-:W-:-:S05]  /*c470*/  FMNMX.FTZ R8, R8, R172, !PT ;  /* 0x000000ac08087209 */ /* 0x001fca0007810000 */
[----:B------:R-:W0:Y:S01]  /*c480*/  MUFU.TANH R163, R163 ;  /* 0x000000a300a37308 */ /* 0x000e220000002400 */
[----:B-1----:R-:W-:Y:S01]  /*c490*/  FMNMX.FTZ R175, R153, R175, !PT ;  /* 0x000000af99af7209 */ /* 0x002fe20007810000 */
[----:B------:R-:W1:Y:S06]  /*c4a0*/  SHFL.BFLY PT, R172, R8, 0x1, 0x1f ;  /* 0x0c201f0008ac7f89 */ /* 0x000e6c00000e0000 */
[----:B------:R-:W3:Y:S01]  /*c4b0*/  MUFU.TANH R166, R166 ;  /* 0x000000a600a67308 */ /* 0x000ee20000002400 */
[----:B--2---:R-:W-:-:S07]  /*c4c0*/  FMNMX.FTZ R175, R162, R175, !PT ;  /* 0x000000afa2af7209 */ /* 0x004fce0007810000 */
[----:B------:R-:W2:Y:S01]  /*c4d0*/  MUFU.TANH R167, R167 ;  /* 0x000000a700a77308 */ /* 0x000ea20000002400 */
[----:B0-----:R-:W-:-:S07]  /*c4e0*/  FMNMX.FTZ R175, R163, R175, !PT ;  /* 0x000000afa3af7209 */ /* 0x001fce0007810000 */
[----:B------:R-:W0:Y:S01]  /*c4f0*/  MUFU.TANH R170, R170 ;  /* 0x000000aa00aa7308 */ /* 0x000e220000002400 */
[----:B---3--:R-:W-:Y:S02]  /*c500*/  FMNMX.FTZ R175, R166, R175, !PT ;  /* 0x000000afa6af7209 */ /* 0x008fe40007810000 */
[----:B-1----:R-:W-:-:S05]  /*c510*/  FMNMX.FTZ R8, R8, R172, !PT ;  /* 0x000000ac08087209 */ /* 0x002fca0007810000 */
[----:B------:R-:W1:Y:S01]  /*c520*/  MUFU.TANH R171, R171 ;  /* 0x000000ab00ab7308 */ /* 0x000e620000002400 */
[C---:B------:R-:W-:Y:S01]  /*c530*/  FADD.FTZ R12, -R8.reuse, R12 ;  /* 0x0000000c080c7221 */ /* 0x040fe20000010100 */
[----:B------:R-:W-:-:S03]  /*c540*/  FMUL.FTZ R183, R8, UR4 ;  /* 0x0000000408b77c20 */ /* 0x000fc60008410000 */
[----:B------:R-:W-:Y:S01]  /*c550*/  FMUL.FTZ R172, R12, UR4 ;  /* 0x000000040cac7c20 */ /* 0x000fe20008410000 */
[----:B--2---:R-:W-:Y:S01]  /*c560*/  FMNMX.FTZ R12, R167, R175, !PT ;  /* 0x000000afa70c7209 */ /* 0x004fe20007810000 */
[--C-:B------:R-:W-:Y:S01]  /*c570*/  FFMA.FTZ R229, R5, UR4, -R183.reuse ;  /* 0x0000000405e57c23 */ /* 0x100fe200080108b7 */
[----:B------:R-:W2:Y:S01]  /*c580*/  MUFU.TANH R173, R173 ;  /* 0x000000ad00ad7308 */ /* 0x000ea20000002400 */
[--C-:B------:R-:W-:Y:S01]  /*c590*/  FFMA.FTZ R228, R20, UR4, -R183.reuse ;  /* 0x0000000414e47c23 */ /* 0x100fe200080108b7 */
[----:B0-----:R-:W-:Y:S01]  /*c5a0*/  FMNMX.FTZ R12, R170, R12, !PT ;  /* 0x0000000caa0c7209 */ /* 0x001fe20007810000 */
        /* <DEDUP_REMOVED lines=10> */
[--C-:B------:R-:W-:Y:S01]  /*c650*/  FFMA.FTZ R177, R161, UR4, -R183.reuse ;  /* 0x00000004a1b17c23 */ /* 0x100fe200080108b7 */
[--C-:B------:R-:W-:Y:S01]  /*c660*/  FFMA.FTZ R179, R164, UR4, -R183.reuse ;  /* 0x00000004a4b37c23 */ /* 0x100fe200080108b7 */
[--C-:B------:R-:W-:Y:S01]  /*c670*/  FFMA.FTZ R168, R168, UR4, -R183.reuse ;  /* 0x00000004a8a87c23 */ /* 0x100fe200080108b7 */
[----:B------:R-:W1:Y:S01]  /*c680*/  MUFU.TANH R176, R176 ;  /* 0x000000b000b07308 */ /* 0x000e620000002400 */
[----:B--2---:R-:W-:Y:S01]  /*c690*/  FMNMX.FTZ R12, R173, R12, !PT ;  /* 0x0000000cad0c7209 */ /* 0x004fe20007810000 */
[----:B------:R-:W-:-:S06]  /*c6a0*/  FFMA.FTZ R182, R165, UR4, -R183 ;  /* 0x00000004a5b67c23 */ /* 0x000fcc00080108b7 */
[----:B------:R-:W2:Y:S01]  /*c6b0*/  MUFU.TANH R178, R178 ;  /* 0x000000b200b27308 */ /* 0x000ea20000002400 */
[----:B0-----:R-:W-:-:S07]  /*c6c0*/  FMNMX.FTZ R12, R174, R12, !PT ;  /* 0x0000000cae0c7209 */ /* 0x001fce0007810000 */
[----:B------:R-:W0:Y:S01]  /*c6d0*/  MUFU.TANH R180, R180 ;  /* 0x000000b400b47308 */ /* 0x000e220000002400 */
[----:B-1----:R-:W-:-:S07]  /*c6e0*/  FMNMX.FTZ R12, R176, R12, !PT ;  /* 0x0000000cb00c7209 */ /* 0x002fce0007810000 */
[----:B------:R-:W1:Y:S01]  /*c6f0*/  MUFU.TANH R181, R181 ;  /* 0x000000b500b57308 */ /* 0x000e620000002400 */
[----:B--2---:R-:W-:-:S07]  /*c700*/  FMNMX.FTZ R12, R178, R12, !PT ;  /* 0x0000000cb20c7209 */ /* 0x004fce0007810000 */
[----:B------:R-:W2:Y:S01]  /*c710*/  MUFU.EX2 R172, R172 ;  /* 0x000000ac00ac7308 */ /* 0x000ea20000000800 */
[----:B0-----:R-:W-:Y:S01]  /*c720*/  FMNMX.FTZ R5, R180, R12, !PT ;  /* 0x0000000cb4057209 */ /* 0x001fe20007810000 */
[----:B------:R-:W-:-:S06]  /*c730*/  FFMA.FTZ R12, R157, UR4, -R183 ;  /* 0x000000049d0c7c23 */ /* 0x000fcc00080108b7 */
[----:B------:R-:W0:Y:S01]  /*c740*/  MUFU.EX2 R229, R229 ;  /* 0x000000e500e57308 */ /* 0x000e220000000800 */
[----:B-1----:R-:W-:-:S05]  /*c750*/  FMNMX.FTZ R5, R181, R5, !PT ;  /* 0x00000005b5057209 */ /* 0x002fca0007810000 */
[----:B------:R-:W1:Y:S02]  /*c760*/  SHFL.BFLY PT, R20, R5, 0x2, 0x1f ;  /* 0x0c401f0005147f89 */ /* 0x000e6400000e0000 */
[----:B------:R-:W-:Y:S01]  /*c770*/  MUFU.EX2 R230, R230 ;  /* 0x000000e600e67308 */ /* 0x000fe20000000800 */
[-C--:B--2---:R-:W-:Y:S01]  /*c780*/  FMUL.FTZ R24, R24, R172.reuse ;  /* 0x000000ac18187220 */ /* 0x084fe20000410000 */
        /* <DEDUP_REMOVED lines=20> */
[----:B-1----:R-:W-:Y:S01]  /*c8d0*/  FMNMX.FTZ R5, R5, R20, !PT ;  /* 0x0000001405057209 */ /* 0x002fe20007810000 */
[----:B------:R-:W-:Y:S01]  /*c8e0*/  FFMA.FTZ R20, R159, UR4, -R183 ;  /* 0x000000049f147c23 */ /* 0x000fe200080108b7 */
[----:B------:R-:W-:Y:S01]  /*c8f0*/  MUFU.EX2 R188, R188 ;  /* 0x000000bc00bc7308 */ /* 0x000fe20000000800 */
[-C--:B------:R-:W-:Y:S01]  /*c900*/  FMUL.FTZ R61, R61, R172.reuse ;  /* 0x000000ac3d3d7220 */ /* 0x080fe20000410000 */
[-C--:B------:R-:W-:Y:S01]  /*c910*/  FMUL.FTZ R64, R64, R172.reuse ;  /* 0x000000ac40407220 */ /* 0x080fe20000410000 */
[----:B------:R-:W1:Y:S01]  /*c920*/  SHFL.BFLY PT, R152, R5, 0x1, 0x1f ;  /* 0x0c201f0005987f89 */ /* 0x000e6200000e0000 */
        /* <DEDUP_REMOVED lines=23> */
[----:B-1----:R-:W-:Y:S01]  /*caa0*/  FMNMX.FTZ R5, R5, R152, !PT ;  /* 0x0000009805057209 */ /* 0x002fe20007810000 */
[-C--:B------:R-:W-:Y:S01]  /*cab0*/  FMUL.FTZ R105, R105, R172.reuse ;  /* 0x000000ac69697220 */ /* 0x080fe20000410000 */
[-C--:B------:R-:W-:Y:S01]  /*cac0*/  FMUL.FTZ R108, R108, R172.reuse ;  /* 0x000000ac6c6c7220 */ /* 0x080fe20000410000 */
[-C--:B------:R-:W-:Y:S01]  /*cad0*/  FMUL.FTZ R109, R109, R172.reuse ;  /* 0x000000ac6d6d7220 */ /* 0x080fe20000410000 */
[-C--:B------:R-:W-:Y:S01]  /*cae0*/  FMUL.FTZ R112, R112, R172.reuse ;  /* 0x000000ac70707220 */ /* 0x080fe20000410000 */
[----:B------:R-:W-:Y:S01]  /*caf0*/  FADD.FTZ R152, -R5, R11 ;  /* 0x0000000b05987221 */ /* 0x000fe20000010100 */
[----:B------:R-:W-:Y:S01]  /*cb00*/  MUFU.EX2 R14, R14 ;  /* 0x0000000e000e7308 */ /* 0x000fe20000000800 */
[-C--:B------:R-:W-:Y:S01]  /*cb10*/  FMUL.FTZ R113, R113, R172.reuse ;  /* 0x000000ac71717220 */ /* 0x080fe20000410000 */
[-C--:B------:R-:W-:Y:S01]  /*cb20*/  FMUL.FTZ R116, R116, R172.reuse ;  /* 0x000000ac74747220 */ /* 0x080fe20000410000 */
[----:B------:R-:W-:Y:S01]  /*cb30*/  FMUL.FTZ R152, R152, UR4 ;  /* 0x0000000498987c20 */ /* 0x000fe20008410000 */
        /* <DEDUP_REMOVED lines=13> */
[----:B-1----:R-:W-:Y:S01]  /*cc10*/  FMUL.FTZ R152, R5, UR4 ;  /* 0x0000000405987c20 */ /* 0x002fe20008410000 */
[-C--:B------:R-:W-:Y:S01]  /*cc20*/  FMUL.FTZ R140, R140, R172.reuse ;  /* 0x000000ac8c8c7220 */ /* 0x080fe20000410000 */
[-C--:B------:R-:W-:Y:S01]  /*cc30*/  FMUL.FTZ R141, R141, R172.reuse ;  /* 0x000000ac8d8d7220 */ /* 0x080fe20000410000 */
[----:B------:R-:W-:Y:S01]  /*cc40*/  FMUL.FTZ R144, R144, R172 ;  /* 0x000000ac90907220 */ /* 0x000fe20000410000 */
[--C-:B------:R-:W-:Y:S01]  /*cc50*/  FFMA.FTZ R154, R13, UR4, -R152.reuse ;  /* 0x000000040d9a7c23 */ /* 0x100fe20008010898 */
[--C-:B------:R-:W-:Y:S01]  /*cc60*/  FFMA.FTZ R156, R15, UR4, -R152.reuse ;  /* 0x000000040f9c7c23 */ /* 0x100fe20008010898 */
[----:B------:R-:W-:Y:S01]  /*cc70*/  FFMA.FTZ R159, R153, UR4, -R152 ;  /* 0x00000004999f7c23 */ /* 0x000fe20008010898 */
[----:B------:R-:W-:-:S02]  /*cc80*/  @!P2 VIADD R153, R9, 0x38840 ;  /* 0x000388400999a836 */ /* 0x000fc40000000000 */
[--C-:B------:R-:W-:Y:S01]  /*cc90*/  FFMA.FTZ R155, R21, UR4, -R152.reuse ;  /* 0x00000004159b7c23 */ /* 0x100fe20008010898 */
[--C-:B------:R-:W-:Y:S01]  /*cca0*/  FFMA.FTZ R157, R162, UR4, -R152.reuse ;  /* 0x00000004a29d7c23 */ /* 0x100fe20008010898 */
[----:B------:R-:W1:Y:S01]  /*ccb0*/  MUFU.EX2 R154, R154 ;  /* 0x0000009a009a7308 */ /* 0x000e620000000800 */
[--C-:B------:R-:W-:Y:S01]  /*ccc0*/  FFMA.FTZ R160, R163, UR4, -R152.reuse ;  /* 0x00000004a3a07c23 */ /* 0x100fe20008010898 */
[----:B------:R-:W-:Y:S01]  /*ccd0*/  @!P2 PRMT R153, RZ, 0x654, R153 ;  /* 0x00000654ff99a816 */ /* 0x000fe20000000099 */
[--C-:B------:R-:W-:Y:S01]  /*cce0*/  FFMA.FTZ R13, R166, UR4, -R152.reuse ;  /* 0x00000004a60d7c23 */ /* 0x100fe20008010898 */
[--C-:B------:R-:W-:Y:S01]  /*ccf0*/  FFMA.FTZ R15, R167, UR4, -R152.reuse ;  /* 0x00000004a70f7c23 */ /* 0x100fe20008010898 */
[--C-:B------:R-:W-:Y:S01]  /*cd00*/  FFMA.FTZ R21, R170, UR4, -R152.reuse ;  /* 0x00000004aa157c23 */ /* 0x100fe20008010898 */
[----:B------:R3:W-:Y:S01]  /*cd10*/  @!P2 SYNCS.ARRIVE.TRANS64.RED.A1T0 RZ, [R153+URZ], RZ ;  /* 0x000000ff99ffa9a7 */ /* 0x0007e2000810043f */
[--C-:B--2---:R-:W-:Y:S01]  /*cd20*/  FFMA.FTZ R169, R171, UR4, -R152.reuse ;  /* 0x00000004aba97c23 */ /* 0x104fe20008010898 */
[----:B------:R-:W2:Y:S01]  /*cd30*/  MUFU.EX2 R156, R156 ;  /* 0x0000009c009c7308 */ /* 0x000ea20000000800 */
[--C-:B------:R-:W-:Y:S01]  /*cd40*/  FFMA.FTZ R174, R174, UR4, -R152.reuse ;  /* 0x00000004aeae7c23 */ /* 0x100fe20008010898 */
[--C-:B------:R-:W-:Y:S01]  /*cd50*/  FFMA.FTZ R176, R176, UR4, -R152.reuse ;  /* 0x00000004b0b07c23 */ /* 0x100fe20008010898 */
[--C-:B------:R-:W-:Y:S01]  /*cd60*/  FFMA.FTZ R178, R178, UR4, -R152.reuse ;  /* 0x00000004b2b27c23 */ /* 0x100fe20008010898 */
[--C-:B------:R-:W-:Y:S01]  /*cd70*/  FFMA.FTZ R180, R180, UR4, -R152.reuse ;  /* 0x00000004b4b47c23 */ /* 0x100fe20008010898 */
[----:B------:R-:W-:Y:S01]  /*cd80*/  FFMA.FTZ R181, R181, UR4, -R152 ;  /* 0x00000004b5b57c23 */ /* 0x000fe20008010898 */
[----:B---3--:R-:W-:-:S02]  /*cd90*/  @!P1 IMAD R153, R10, 0x40, R18 ;  /* 0x000000400a999824 */ /* 0x008fc400078e0212 */
[----:B------:R-:W-:Y:S01]  /*cda0*/  FFMA.FTZ R10, R173, UR4, -R152 ;  /* 0x00000004ad0a7c23 */ /* 0x000fe20008010898 */
[----:B------:R-:W3:Y:S01]  /*cdb0*/  MUFU.EX2 R155, R155 ;  /* 0x0000009b009b7308 */ /* 0x000ee20000000800 */
[----:B0-----:R-:W-:Y:S01]  /*cdc0*/  FFMA.FTZ R152, R172, R6, R229 ;  /* 0x00000006ac987223 */ /* 0x001fe200000100e5 */
[----:B------:R-:W-:Y:S02]  /*cdd0*/  @!P1 IMAD R153, R153, 0x4, R16 ;  /* 0x0000000499999824 */ /* 0x000fe400078e0210 */
[----:B-1----:R-:W-:Y:S01]  /*cde0*/  FFMA.FTZ R7, R158, R7, R154 ;  /* 0x000000079e077223 */ /* 0x002fe2000001009a */
[----:B------:R-:W-:Y:S02]  /*cdf0*/  IMAD R171, R2, 0x1000, R19 ;  /* 0x0000100002ab7824 */ /* 0x000fe400078e0213 */
[----:B------:R-:W-:Y:S01]  /*ce00*/  FADD.FTZ R161, R230, R152 ;  /* 0x00000098e6a17221 */ /* 0x000fe20000010000 */
[-C--:B------:R-:W-:Y:S01]  /*ce10*/  FMUL.FTZ R145, R145, R172.reuse ;  /* 0x000000ac91917220 */ /* 0x080fe20000410000 */
[----:B------:R-:W-:Y:S01]  /*ce20*/  @!P1 STS [R153+0x38400], R172 ;  /* 0x038400ac99009388 */ /* 0x000fe20000000800 */
[----:B------:R-:W0:Y:S01]  /*ce30*/  MUFU.EX2 R159, R159 ;  /* 0x0000009f009f7308 */ /* 0x000e220000000800 */
[----:B--2---:R-:W-:Y:S01]  /*ce40*/  FADD.FTZ R162, R156, R7 ;  /* 0x000000079ca27221 */ /* 0x004fe20000010000 */
[----:B------:R-:W-:Y:S01]  /*ce50*/  FADD.FTZ R161, R228, R161 ;  /* 0x000000a1e4a17221 */ /* 0x000fe20000010000 */
[----:B------:R1:W-:Y:S01]  /*ce60*/  @!P1 STS [R153+0x38420], R158 ;  /* 0x0384209e99009388 */ /* 0x0003e20000000800 */
[-C--:B------:R-:W-:Y:S01]  /*ce70*/  FMUL.FTZ R148, R148, R172.reuse ;  /* 0x000000ac94947220 */ /* 0x080fe20000410000 */
[----:B------:R-:W-:Y:S01]  /*ce80*/  FMUL.FTZ R149, R149, R172 ;  /* 0x000000ac95957220 */ /* 0x000fe20000410000 */
[----:B------:R-:W-:Y:S01]  /*ce90*/  FADD.FTZ R161, R231, R161 ;  /* 0x000000a1e7a17221 */ /* 0x000fe20000010000 */
[----:B------:R-:W-:Y:S01]  /*cea0*/  F2FP.F16.F32.PACK_AB R152, R230, R229 ;  /* 0x000000e5e698723e */ /* 0x000fe200000000ff */
[----:B------:R-:W2:Y:S01]  /*ceb0*/  MUFU.EX2 R157, R157 ;  /* 0x0000009d009d7308 */ /* 0x000ea20000000800 */
[----:B---3--:R-:W-:Y:S01]  /*cec0*/  FADD.FTZ R162, R155, R162 ;  /* 0x000000a29ba27221 */ /* 0x008fe20000010000 */
[----:B------:R-:W-:Y:S01]  /*ced0*/  R2UR UR6, R171 ;  /* 0x00000000ab0672ca */ /* 0x000fe200000e0000 */
[-C--:B------:R-:W-:Y:S01]  /*cee0*/  FMUL.FTZ R26, R26, R158.reuse ;  /* 0x0000009e1a1a7220 */ /* 0x080fe20000410000 */
[----:B------:R-:W-:Y:S01]  /*cef0*/  FMUL.FTZ R27, R27, R158 ;  /* 0x0000009e1b1b7220 */ /* 0x000fe20000410000 */
[----:B-1----:R-:W-:Y:S01]  /*cf00*/  F2FP.F16.F32.PACK_AB R153, R156, R154 ;  /* 0x0000009a9c99723e */ /* 0x002fe200000000ff */
[----:B------:R-:W-:Y:S01]  /*cf10*/  FMUL.FTZ R30, R30, R158 ;  /* 0x0000009e1e1e7220 */ /* 0x000fe20000410000 */
[----:B------:R-:W-:Y:S01]  /*cf20*/  F2FP.F16.F32.PACK_AB R154, R231, R228 ;  /* 0x000000e4e79a723e */ /* 0x000fe200000000ff */
[----:B------:R-:W1:Y:S01]  /*cf30*/  MUFU.EX2 R160, R160 ;  /* 0x000000a000a07308 */ /* 0x000e620000000800 */
[C---:B0-----:R-:W-:Y:S01]  /*cf40*/  FADD.FTZ R162, R159.reuse, R162 ;  /* 0x000000a29fa27221 */ /* 0x041fe20000010000 */
[----:B------:R-:W-:Y:S01]  /*cf50*/  F2FP.F16.F32.PACK_AB R155, R159, R155 ;  /* 0x0000009b9f9b723e */ /* 0x000fe200000000ff */
[----:B------:R-:W-:Y:S01]  /*cf60*/  BAR.SYNC.DEFER_BLOCKING 0xf, 0x100 ;  /* 0x03c4000000007b1d */ /* 0x000fe20000010000 */
[----:B------:R-:W-:Y:S01]  /*cf70*/  FADD.FTZ R159, R188, R161 ;  /* 0x000000a1bc9f7221 */ /* 0x000fe20000010000 */
[-C--:B------:R-:W-:Y:S01]  /*cf80*/  FMUL.FTZ R31, R31, R158.reuse ;  /* 0x0000009e1f1f7220 */ /* 0x080fe20000410000 */
[-C--:B------:R-:W-:Y:S01]  /*cf90*/  FMUL.FTZ R34, R34, R158.reuse ;  /* 0x0000009e22227220 */ /* 0x080fe20000410000 */
[-C--:B------:R-:W-:Y:S01]  /*cfa0*/  FMUL.FTZ R35, R35, R158.reuse ;  /* 0x0000009e23237220 */ /* 0x080fe20000410000 */
[----:B------:R-:W-:Y:S01]  /*cfb0*/  FADD.FTZ R159, R232, R159 ;  /* 0x0000009fe89f7221 */ /* 0x000fe20000010000 */
        /* <DEDUP_REMOVED lines=67> */
[----:B------:R-:W-:Y:S01]  /*d3f0*/  FMUL.FTZ R151, R151, R158 ;  /* 0x0000009e97977220 */ /* 0x000fe20000410000 */
[----:B------:R-:W-:Y:S01]  /*d400*/  FADD.FTZ R172, R187, R159 ;  /* 0x0000009fbbac7221 */ /* 0x000fe20000010000 */
[----:B------:R-:W-:Y:S01]  /*d410*/  F2FP.F16.F32.PACK_AB R156, R232, R188 ;  /* 0x000000bce89c723e */ /* 0x000fe200000000ff */
[C---:B-1----:R-:W-:Y:S01]  /*d420*/  FADD.FTZ R170, R160.reuse, R162 ;  /* 0x000000a2a0aa7221 */ /* 0x042fe20000010000 */
[----:B------:R-:W-:Y:S01]  /*d430*/  F2FP.F16.F32.PACK_AB R157, R160, R157 ;  /* 0x0000009da09d723e */ /* 0x000fe200000000ff */
[----:B------:R-:W-:Y:S01]  /*d440*/  MUFU.EX2 R179, R179 ;  /* 0x000000b300b37308 */ /* 0x000fe20000000800 */
[----:B------:R-:W-:Y:S01]  /*d450*/  F2FP.F16.F32.PACK_AB R158, R12, R187 ;  /* 0x000000bb0c9e723e */ /* 0x000fe200000000ff */
[----:B------:R1:W-:Y:S01]  /*d460*/  STSM.16.M88.4 [R23+0x36400], R152 ;  /* 0x0364009817007844 */ /* 0x0003e20000000200 */
[----:B0-----:R-:W-:Y:S01]  /*d470*/  F2FP.F16.F32.PACK_AB R159, R15, R13 ;  /* 0x0000000d0f9f723e */ /* 0x001fe200000000ff */
[----:B------:R-:W-:Y:S01]  /*d480*/  UMOV UR10, UR6 ;  /* 0x00000006000a7c82 */ /* 0x000fe20008000000 */
[----:B--2---:R-:W-:Y:S01]  /*d490*/  F2FP.F16.F32.PACK_AB R160, R20, R14 ;  /* 0x0000000e14a0723e */ /* 0x004fe200000000ff */
[----:B------:R-:W-:Y:S01]  /*d4a0*/  FADD.FTZ R170, R13, R170 ;  /* 0x000000aa0daa7221 */ /* 0x000fe20000010000 */
[----:B---3--:R-:W-:Y:S01]  /*d4b0*/  F2FP.F16.F32.PACK_AB R161, R169, R21 ;  /* 0x00000015a9a1723e */ /* 0x008fe200000000ff */
[----:B------:R-:W0:Y:S01]  /*d4c0*/  MUFU.EX2 R168, R168 ;  /* 0x000000a800a87308 */ /* 0x000e220000000800 */
[----:B------:R-:W-:Y:S01]  /*d4d0*/  F2FP.F16.F32.PACK_AB R162, R177, R175 ;  /* 0x000000afb1a2723e */ /* 0x000fe200000000ff */
[----:B------:R3:W-:Y:S01]  /*d4e0*/  STSM.16.M88.4 [R184], R156 ;  /* 0x0000009cb8007844 */ /* 0x0007e20000000200 */
[----:B----4-:R-:W-:Y:S01]  /*d4f0*/  F2FP.F16.F32.PACK_AB R163, R6, R10 ;  /* 0x0000000a06a3723e */ /* 0x010fe200000000ff */
[----:B------:R-:W-:Y:S01]  /*d500*/  FADD.FTZ R172, R12, R172 ;  /* 0x000000ac0cac7221 */ /* 0x000fe20000010000 */
[----:B------:R-:W-:Y:S01]  /*d510*/  FADD.FTZ R170, R15, R170 ;  /* 0x000000aa0faa7221 */ /* 0x000fe20000010000 */
[----:B------:R-:W-:Y:S01]  /*d520*/  PLOP3.LUT P1, PT, PT, PT, UP0, 0x80, 0x0 ;  /* 0x000000000000781c */ /* 0x000fe20003f2f008 */
[----:B------:R-:W-:Y:S01]  /*d530*/  @!P2 VIADD R9, R9, 0x38860 ;  /* 0x000388600909a836 */ /* 0x000fe20000000000 */
[----:B------:R-:W2:Y:S01]  /*d540*/  MUFU.EX2 R182, R182 ;  /* 0x000000b600b67308 */ /* 0x000ea20000000800 */
[----:B------:R3:W-:Y:S01]  /*d550*/  STSM.16.M88.4 [R186], R160 ;  /* 0x000000a0ba007844 */ /* 0x0007e20000000200 */
[----:B------:R-:W-:Y:S01]  /*d560*/  FADD.FTZ R172, R14, R172 ;  /* 0x000000ac0eac7221 */ /* 0x000fe20000010000 */
[----:B------:R-:W-:Y:S01]  /*d570*/  FADD.FTZ R170, R21, R170 ;  /* 0x000000aa15aa7221 */ /* 0x000fe20000010000 */
[----:B------:R-:W-:Y:S01]  /*d580*/  @!P2 PRMT R9, RZ, 0x654, R9 ;  /* 0x00000654ff09a816 */ /* 0x000fe20000000009 */
[----:B------:R-:W-:-:S02]  /*d590*/  IMAD.MOV.U32 R12, RZ, RZ, R8 ;  /* 0x000000ffff0c7224 */ /* 0x000fc400078e0008 */
[----:B------:R-:W-:Y:S01]  /*d5a0*/  FADD.FTZ R172, R20, R172 ;  /* 0x000000ac14ac7221 */ /* 0x000fe20000010000 */
[----:B------:R-:W-:Y:S01]  /*d5b0*/  FADD.FTZ R169, R169, R170 ;  /* 0x000000aaa9a97221 */ /* 0x000fe20000010000 */
[----:B------:R-:W-:Y:S01]  /*d5c0*/  MUFU.EX2 R7, R176 ;  /* 0x000000b000077308 */ /* 0x000fe20000000800 */
[----:B0-----:R-:W-:Y:S01]  /*d5d0*/  F2FP.F16.F32.PACK_AB R164, R168, R179 ;  /* 0x000000b3a8a4723e */ /* 0x001fe200000000ff */
[----:B------:R-:W-:Y:S01]  /*d5e0*/  FADD.FTZ R172, R175, R172 ;  /* 0x000000acafac7221 */ /* 0x000fe20000010000 */
[----:B------:R-:W-:Y:S01]  /*d5f0*/  FADD.FTZ R169, R10, R169 ;  /* 0x000000a90aa97221 */ /* 0x000fe20000010000 */
[----:B------:R-:W-:Y:S02]  /*d600*/  IMAD.MOV.U32 R10, RZ, RZ, R2 ;  /* 0x000000ffff0a7224 */ /* 0x000fe400078e0002 */
[----:B------:R-:W-:Y:S01]  /*d610*/  FADD.FTZ R172, R177, R172 ;  /* 0x000000acb1ac7221 */ /* 0x000fe20000010000 */
[----:B------:R-:W-:Y:S01]  /*d620*/  FADD.FTZ R6, R6, R169 ;  /* 0x000000a906067221 */ /* 0x000fe20000010000 */
[----:B------:R-:W0:Y:S01]  /*d630*/  MUFU.EX2 R178, R178 ;  /* 0x000000b200b27308 */ /* 0x000e220000000800 */
[----:B--2---:R-:W-:Y:S01]  /*d640*/  F2FP.F16.F32.PACK_AB R166, R11, R182 ;  /* 0x000000b60ba6723e */ /* 0x004fe200000000ff */
[----:B------:R-:W-:-:S04]  /*d650*/  FADD.FTZ R179, R179, R172 ;  /* 0x000000acb3b37221 */ /* 0x000fc80000010000 */
[----:B------:R-:W-:Y:S02]  /*d660*/  FADD.FTZ R179, R168, R179 ;  /* 0x000000b3a8b37221 */ /* 0x000fe40000010000 */
[----:B------:R-:W-:Y:S08]  /*d670*/  MUFU.EX2 R180, R180 ;  /* 0x000000b400b47308 */ /* 0x000ff00000000800 */
[----:B------:R-:W2:Y:S01]  /*d680*/  MUFU.EX2 R181, R181 ;  /* 0x000000b500b57308 */ /* 0x000ea20000000800 */
[----:B0-----:R-:W-:Y:S01]  /*d690*/  F2FP.F16.F32.PACK_AB R165, R178, R7 ;  /* 0x00000007b2a5723e */ /* 0x001fe200000000ff */
[----:B------:R-:W-:Y:S01]  /*d6a0*/  FADD.FTZ R7, R7, R6 ;  /* 0x0000000607077221 */ /* 0x000fe20000010000 */
[----:B------:R-:W-:-:S03]  /*d6b0*/  FADD.FTZ R6, R182, R179 ;  /* 0x000000b3b6067221 */ /* 0x000fc60000010000 */
[----:B------:R-:W-:Y:S01]  /*d6c0*/  FADD.FTZ R7, R178, R7 ;  /* 0x00000007b2077221 */ /* 0x000fe20000010000 */
[----:B------:R-:W-:Y:S01]  /*d6d0*/  FADD.FTZ R6, R11, R6 ;  /* 0x000000060b067221 */ /* 0x000fe20000010000 */
[----:B------:R-:W-:Y:S01]  /*d6e0*/  IMAD.MOV.U32 R11, RZ, RZ, R5 ;  /* 0x000000ffff0b7224 */ /* 0x000fe200078e0005 */
[----:B--2---:R-:W-:Y:S01]  /*d6f0*/  F2FP.F16.F32.PACK_AB R167, R181, R180 ;  /* 0x000000b4b5a7723e */ /* 0x004fe200000000ff */
[----:B------:R-:W-:-:S04]  /*d700*/  FADD.FTZ R180, R180, R7 ;  /* 0x00000007b4b47221 */ /* 0x000fc80000010000 */
[----:B------:R3:W-:Y:S01]  /*d710*/  STSM.16.M88.4 [R185], R164 ;  /* 0x000000a4b9007844 */ /* 0x0007e20000000200 */
[----:B------:R-:W-:Y:S01]  /*d720*/  WARPGROUP.ARRIVE ;  /* 0x00000000000079c5 */ /* 0x000fe20000000000 */
[----:B------:R-:W-:-:S05]  /*d730*/  FADD.FTZ R7, R181, R180 ;  /* 0x000000b4b5077221 */ /* 0x000fca0000010000 */
[----:B------:R-:W-:Y:S01]  /*d740*/  HGMMA.64x256x16.F32 R24, R152, gdesc[UR8].tnspB, R24, gsb0 ;  /* 0x43e0000898187df0 */ /* 0x000fe20008000818 */
[----:B------:R-:W-:Y:S02]  /*d750*/  UMOV UR11, 0x40000040 ;  /* 0x40000040000b7882 */ /* 0x000fe40000000000 */
[----:B------:R-:W-:Y:S02]  /*d760*/  WARPGROUP.DEPBAR.LE gsb0, 0x0 ;  /* 0x00008000000079c5 */ /* 0x000fe40000010000 */
[----:B-1----:R-:W-:Y:S01]  /*d770*/  VIADD R152, R171, 0x80 ;  /* 0x00000080ab987836 */ /* 0x002fe20000000000 */
[----:B------:R-:W-:-:S04]  /*d780*/  WARPGROUP.ARRIVE ;  /* 0x00000000000079c5 */ /* 0x000fc80000000000 */
[----:B------:R-:W-:Y:S01]  /*d790*/  R2UR UR6, R152 ;  /* 0x00000000980672ca */ /* 0x000fe200000e0000 */
[C---:B------:R-:W-:Y:S02]  /*d7a0*/  VIADD R152, R171.reuse, 0x100 ;  /* 0x00000100ab987836 */ /* 0x040fe40000000000 */
[----:B------:R-:W-:-:S10]  /*d7b0*/  VIADD R171, R171, 0x180 ;  /* 0x00000180abab7836 */ /* 0x000fd40000000000 */
[----:B------:R-:W-:Y:S01]  /*d7c0*/  UMOV UR10, UR6 ;  /* 0x00000006000a7c82 */ /* 0x000fe20008000000 */
[----:B------:R-:W-:-:S04]  /*d7d0*/  R2UR UR6, R152 ;  /* 0x00000000980672ca */ /* 0x000fc800000e0000 */
[----:B------:R-:W-:Y:S01]  /*d7e0*/  HGMMA.64x256x16.F32 R24, R156, gdesc[UR8].tnspB, R24, gsb0 ;  /* 0x43e000089c187df0 */ /* 0x000fe20008000818 */
[----:B------:R-:W-:-:S08]  /*d7f0*/  UMOV UR11, 0x40000040 ;  /* 0x40000040000b7882 */ /* 0x000fd00000000000 */
[----:B------:R-:W-:Y:S01]  /*d800*/  UMOV UR10, UR6 ;  /* 0x00000006000a7c82 */ /* 0x000fe20008000000 */
[----:B------:R-:W-:Y:S01]  /*d810*/  R2UR UR6, R171 ;  /* 0x00000000ab0672ca */ /* 0x000fe200000e0000 */
[----:B------:R-:W-:Y:S02]  /*d820*/  WARPGROUP.DEPBAR.LE gsb0, 0x0 ;  /* 0x00008000000079c5 */ /* 0x000fe40000010000 */
[----:B------:R-:W-:-:S15]  /*d830*/  WARPGROUP.ARRIVE ;  /* 0x00000000000079c5 */ /* 0x000fde0000000000 */
        /* <DEDUP_REMOVED lines=18> */
.L_x_5332:
[----:B------:R-:W1:Y:S01]  /*d960*/  SHFL.BFLY PT, R3, R6, 0x2, 0x1f ;  /* 0x0c401f0006037f89 */ /* 0x000e6200000e0000 */
[----:B------:R-:W-:Y:S01]  /*d970*/  IMAD.U32 R11, RZ, RZ, UR4 ;  /* 0x00000004ff0b7e24 */ /* 0x000fe2000f8e00ff */
[----:B------:R-:W-:Y:S06]  /*d980*/  BAR.ARV 0x8, 0x100 ;  /* 0x0204000000007b1d */ /* 0x000fec0000002000 */
[----:B------:R-:W-:Y:S02]  /*d990*/  IMAD.MOV.U32 R19, RZ, RZ, -0x800000 ;  /* 0xff800000ff137424 */ /* 0x000fe400078e00ff */
[----:B------:R-:W-:Y:S01]  /*d9a0*/  BAR.SYNC.DEFER_BLOCKING 0xf, 0x100 ;  /* 0x03c4000000007b1d */ /* 0x000fe20000010000 */
[----:B------:R-:W-:Y:S01]  /*d9b0*/  ISETP.NE.AND P3, PT, R22, RZ, PT ;  /* 0x000000ff1600720c */ /* 0x000fe20003f65270 */
[----:B------:R-:W-:-:S04]  /*d9c0*/  UIADD3 UR40, UR40, 0x1, URZ ;  /* 0x0000000128287890 */ /* 0x000fc8000fffe03f */
[----:B------:R-:W4:Y:S01]  /*d9d0*/  SHFL.BFLY PT, R4, R7, 0x2, 0x1f ;  /* 0x0c401f0007047f89 */ /* 0x000f2200000e0000 */
[----:B-1----:R-:W-:-:S05]  /*d9e0*/  FADD.FTZ R3, R3, R6 ;  /* 0x0000000603037221 */ /* 0x002fca0000010000 */
[----:B------:R-:W1:Y:S01]  /*d9f0*/  SHFL.BFLY PT, R0, R3, 0x1, 0x1f ;  /* 0x0c201f0003007f89 */ /* 0x000e6200000e0000 */
[----:B----4-:R-:W-:Y:S01]  /*da00*/  FADD.FTZ R4, R4, R7 ;  /* 0x0000000704047221 */ /* 0x010fe20000010000 */
[----:B------:R-:W-:-:S04]  /*da10*/  @!P3 IMAD R7, R2, 0x40, R18 ;  /* 0x000000400207b824 */ /* 0x000fc800078e0212 */
[----:B0-23--:R-:W0:Y:S01]  /*da20*/  SHFL.BFLY PT, R9, R4, 0x1, 0x1f ;  /* 0x0c201f0004097f89 */ /* 0x00de2200000e0000 */
[----:B------:R-:W-:Y:S02]  /*da30*/  @!P3 IMAD R7, R7, 0x4, R16 ;  /* 0x000000040707b824 */ /* 0x000fe400078e0210 */
[----:B-1----:R-:W-:Y:S01]  /*da40*/  FADD.FTZ R10, R3, R0 ;  /* 0x00000000030a7221 */ /* 0x002fe20000010000 */
[----:B------:R-:W-:-:S04]  /*da50*/  IMAD.MOV.U32 R3, RZ, RZ, RZ ;  /* 0x000000ffff037224 */ /* 0x000fc800078e00ff */
[----:B------:R-:W-:-:S13]  /*da60*/  FSETP.NE.FTZ.AND P0, PT, R10, RZ, PT ;  /* 0x000000ff0a00720b */ /* 0x000fda0003f15000 */
[----:B------:R-:W1:Y:S01]  /*da70*/  @P0 MUFU.LG2 R0, R10 ;  /* 0x0000000a00000308 */ /* 0x000e620000000c00 */
[----:B------:R-:W-:Y:S01]  /*da80*/  @P0 FMUL.FTZ R11, R11, 0.69314718246459960938 ;  /* 0x3f3172180b0b0820 */ /* 0x000fe20000410000 */
[----:B0-----:R-:W-:Y:S01]  /*da90*/  FADD.FTZ R9, R4, R9 ;  /* 0x0000000904097221 */ /* 0x001fe20000010000 */
[----:B------:R-:W-:-:S04]  /*daa0*/  VIADD R4, R2, 0x1 ;  /* 0x0000000102047836 */ /* 0x000fc80000000000 */
[----:B------:R-:W-:Y:S01]  /*dab0*/  FSETP.NE.FTZ.AND P2, PT, R9, RZ, PT ;  /* 0x000000ff0900720b */ /* 0x000fe20003f55000 */
[----:B------:R-:W0:Y:S01]  /*dac0*/  @P0 MUFU.RCP R3, R10 ;  /* 0x0000000a00030308 */ /* 0x000e220000001000 */
[----:B------:R-:W-:-:S04]  /*dad0*/  ISETP.NE.AND P1, PT, R4, 0x2, PT ;  /* 0x000000020400780c */ /* 0x000fc80003f25270 */
[----:B------:R-:W-:Y:S01]  /*dae0*/  SEL R2, RZ, 0x1, P1 ;  /* 0x00000001ff027807 */ /* 0x000fe20000800000 */
[----:B-1----:R-:W-:-:S03]  /*daf0*/  @P0 FMUL.FTZ R0, R0, 0.69314718246459960938 ;  /* 0x3f31721800000820 */ /* 0x002fc60000410000 */
[----:B------:R-:W-:Y:S01]  /*db00*/  R2UR UR5, R2 ;  /* 0x00000000020572ca */ /* 0x000fe200000e0000 */
[----:B------:R-:W-:Y:S02]  /*db10*/  IMAD.U32 R2, RZ, RZ, UR4 ;  /* 0x00000004ff027e24 */ /* 0x000fe4000f8e00ff */
[----:B------:R-:W1:Y:S01]  /*db20*/  @P2 MUFU.LG2 R6, R9 ;  /* 0x0000000900062308 */ /* 0x000e620000000c00 */
[----:B------:R-:W-:Y:S01]  /*db30*/  @P0 FFMA.FTZ R19, R11, R8, R0 ;  /* 0x000000080b130223 */ /* 0x000fe20000010000 */
[----:B------:R-:W-:Y:S02]  /*db40*/  IMAD.MOV.U32 R0, RZ, RZ, RZ ;  /* 0x000000ffff007224 */ /* 0x000fe400078e00ff */
[----:B------:R-:W-:Y:S01]  /*db50*/  @P2 FMUL.FTZ R2, R2, 0.69314718246459960938 ;  /* 0x3f31721802022820 */ /* 0x000fe20000410000 */
[----:B------:R-:W-:Y:S01]  /*db60*/  PLOP3.LUT P0, PT, PT, PT, PT, 0x8, 0x0 ;  /* 0x000000000000781c */ /* 0x000fe20003f0e170 */
[----:B0-----:R0:W-:Y:S01]  /*db70*/  @!P3 STS [R7+0x38400], R3 ;  /* 0x038400030700b388 */ /* 0x0011e20000000800 */
[-C--:B------:R-:W-:Y:S01]  /*db80*/  FMUL.FTZ R24, R24, R3.reuse ;  /* 0x0000000318187220 */ /* 0x080fe20000410000 */
[-C--:B------:R-:W-:Y:S01]  /*db90*/  FMUL.FTZ R25, R25, R3.reuse ;  /* 0x0000000319197220 */ /* 0x080fe20000410000 */
        /* <DEDUP_REMOVED lines=65> */
[----:B0-----:R-:W-:-:S02]  /*dfb0*/  IMAD.MOV.U32 R3, RZ, RZ, -0x800000 ;  /* 0xff800000ff037424 */ /* 0x001fc400078e00ff */
[----:B------:R-:W-:Y:S01]  /*dfc0*/  @P2 FFMA.FTZ R3, R2, R5, R6 ;  /* 0x0000000502032223 */ /* 0x000fe20000010006 */
        /* <DEDUP_REMOVED lines=64> */
[----:B------:R-:W-:Y:S01]  /*e3d0*/  SEL R2, R4, RZ, P1 ;  /* 0x000000ff04027207 */ /* 0x000fe20000800000 */
[----:B------:R-:W-:Y:S01]  /*e3e0*/  ULOP3.LUT UR37, UR37, UR5, URZ, 0x3c, !UPT ;  /* 0x0000000525257292 */ /* 0x000fe2000f8e3c3f */
[----:B-1----:R-:W-:Y:S11]  /*e3f0*/  BAR.ARV 0xe, 0x100 ;  /* 0x0384000000007b1d */ /* 0x002ff60000002000 */
.L_x_5307:
[----:B------:R-:W0:Y:S01]  /*e400*/  S2R R5, SR_CgaCtaId ;  /* 0x0000000000057919 */ /* 0x000e220000008800 */
[----:B------:R-:W-:Y:S01]  /*e410*/  MOV R16, 0x400 ;  /* 0x0000040000107802 */ /* 0x000fe20000000f00 */
[----:B------:R-:W-:Y:S01]  /*e420*/  BSSY B0, `(.L_x_5342) ;  /* 0x0000484000007945 */ /* 0x000fe20003800000 */
[----:B------:R-:W-:Y:S01]  /*e430*/  SHF.R.U32.HI R0, RZ, 0x10, R195 ;  /* 0x00000010ff007819 */ /* 0x000fe200000116c3 */
[----:B------:R-:W-:Y:S01]  /*e440*/  BAR.SYNC.DEFER_BLOCKING 0x5, 0x180 ;  /* 0x0146000000007b1d */ /* 0x000fe20000010000 */
[----:B0-----:R-:W-:-:S05]  /*e450*/  LEA R16, R5, R16, 0x18 ;  /* 0x0000001005107211 */ /* 0x001fca00078ec0ff */
[----:B------:R-:W0:Y:S02]  /*e460*/  LDS.128 R4, [R16+0x388d0] ;  /* 0x0388d00010047984 */ /* 0x000e240000000c00 */
[----:B0-----:R-:W-:Y:S02]  /*e470*/  R2UR UR4, R5 ;  /* 0x00000000050472ca */ /* 0x001fe400000e0000 */
[----:B------:R-:W-:Y:S01]  /*e480*/  R2UR UR5, R7 ;  /* 0x00000000070572ca */ /* 0x000fe200000e0000 */
[----:B------:R-:W-:Y:S06]  /*e490*/  BAR.ARV 0x4, 0x180 ;  /* 0x0106000000007b1d */ /* 0x000fec0000002000 */
[----:B------:R-:W-:Y:S08]  /*e4a0*/  @P0 BRA `(.L_x_5343) ;  /* 0x00000038001c0947 */ /* 0x000ff00003800000 */
[----:B------:R-:W2:Y:S01]  /*e4b0*/  LDL R8, [R1+0x70] ;  /* 0x0000700001087983 */ /* 0x000ea20000100800 */
[----:B------:R-:W-:Y:S01]  /*e4c0*/  ULDC.64 UR6, c[0x0][0xd08] ;  /* 0x0003420000067ab9 */ /* 0x000fe20000000a00 */
[----:B------:R-:W0:Y:S01]  /*e4d0*/  S2R R7, SR_SWINHI ;  /* 0x0000000000077919 */ /* 0x000e220000002f00 */
[----:B------:R-:W-:Y:S02]  /*e4e0*/  MOV R4, R16 ;  /* 0x0000001000047202 */ /* 0x000fe40000000f00 */
[----:B0-----:R-:W-:Y:S01]  /*e4f0*/  MOV R5, R7 ;  /* 0x0000000700057202 */ /* 0x001fe20000000f00 */
[----:B------:R-:W-:Y:S02]  /*e500*/  BAR.SYNC.DEFER_BLOCKING 0x1, 0x100 ;  /* 0x0044000000007b1d */ /* 0x000fe40000010000 */
        /* <DEDUP_REMOVED lines=12> */
[----:B------:R-:W-:Y:S02]  /*e5d0*/  MOV R166, R8 ;  /* 0x0000000800a67202 */ /* 0x000fe40000000f00 */
[----:B------:R-:W-:Y:S02]  /*e5e0*/  LOP3.LUT R9, R20, 0x380, RZ, 0xc0, !PT ;  /* 0x0000038014097812 */ /* 0x000fe400078ec0ff */
[----:B------:R-:W-:-:S02]  /*e5f0*/  LOP3.LUT R10, R11, 0x380, RZ, 0xc0, !PT ;  /* 0x000003800b0a7812 */ /* 0x000fc400078ec0ff */
[----:B------:R-:W-:Y:S02]  /*e600*/  SHF.R.U64 R9, R9, 0x3, RZ ;  /* 0x0000000309097819 */ /* 0x000fe400000012ff */
[----:B------:R-:W-:Y:S02]  /*e610*/  MOV R164, R12 ;  /* 0x0000000c00a47202 */ /* 0x000fe40000000f00 */
[----:B------:R-:W-:Y:S01]  /*e620*/  LOP3.LUT R8, R9, R20, RZ, 0x3c, !PT ;  /* 0x0000001409087212 */ /* 0x000fe200078e3cff */
[----:B------:R-:W-:Y:S01]  /*e630*/  IMAD.MOV.U32 R9, RZ, RZ, R21 ;  /* 0x000000ffff097224 */ /* 0x000fe200078e0015 */
[----:B------:R-:W-:Y:S02]  /*e640*/  SHF.R.U64 R10, R10, 0x3, RZ ;  /* 0x000000030a0a7819 */ /* 0x000fe400000012ff */
[----:B------:R-:W-:Y:S02]  /*e650*/  IADD3 R156, P5, R20, 0x4020, RZ ;  /* 0x00004020149c7810 */ /* 0x000fe40007fbe0ff */
[----:B------:R-:W-:-:S02]  /*e660*/  MOV R12, R8 ;  /* 0x00000008000c7202 */ /* 0x000fc40000000f00 */
[----:B------:R-:W0:Y:S01]  /*e670*/  LDC R9, c[0x0][0xbd4] ;  /* 0x0002f500ff097b82 */ /* 0x000e220000000800 */
[----:B------:R-:W-:Y:S01]  /*e680*/  LOP3.LUT R10, R10, R11, RZ, 0x3c, !PT ;  /* 0x0000000b0a0a7212 */ /* 0x000fe200078e3cff */
[----:B------:R-:W-:Y:S01]  /*e690*/  IMAD.X R11, RZ, RZ, R21, P0 ;  /* 0x000000ffff0b7224 */ /* 0x000fe200000e0615 */
[----:B------:R-:W-:Y:S02]  /*e6a0*/  IADD3 R160, P0, R20, 0x2060, RZ ;  /* 0x0000206014a07810 */ /* 0x000fe40007f1e0ff */
[----:B------:R-:W-:Y:S02]  /*e6b0*/  LOP3.LUT R157, R156, 0x380, RZ, 0xc0, !PT ;  /* 0x000003809c9d7812 */ /* 0x000fe400078ec0ff */
[----:B------:R-:W-:Y:S02]  /*e6c0*/  LOP3.LUT R161, R160, 0x380, RZ, 0xc0, !PT ;  /* 0x00000380a0a17812 */ /* 0x000fe400078ec0ff */
[----:B------:R-:W-:Y:S02]  /*e6d0*/  MOV R165, R10 ;  /* 0x0000000a00a57202 */ /* 0x000fe40000000f00 */
[----:B------:R-:W-:-:S02]  /*e6e0*/  SHF.R.U64 R161, R161, 0x3, RZ ;  /* 0x00000003a1a17819 */ /* 0x000fc400000012ff */
[----:B------:R-:W-:Y:S02]  /*e6f0*/  IADD3 R11, P1, R20, 0x2040, RZ ;  /* 0x00002040140b7810 */ /* 0x000fe40007f3e0ff */
[----:B------:R-:W-:Y:S01]  /*e700*/  LOP3.LUT R160, R161, R160, RZ, 0x3c, !PT ;  /* 0x000000a0a1a07212 */ /* 0x000fe200078e3cff */
[----:B------:R-:W-:Y:S01]  /*e710*/  IMAD.X R161, RZ, RZ, R21, P0 ;  /* 0x000000ffffa17224 */ /* 0x000fe200000e0615 */
[----:B------:R-:W-:Y:S02]  /*e720*/  LOP3.LUT R8, R11, 0x380, RZ, 0xc0, !PT ;  /* 0x000003800b087812 */ /* 0x000fe400078ec0ff */
[----:B------:R-:W-:Y:S02]  /*e730*/  SHF.R.U64 R157, R157, 0x3, RZ ;  /* 0x000000039d9d7819 */ /* 0x000fe400000012ff */
[----:B------:R-:W-:Y:S02]  /*e740*/  ISETP.NE.AND P0, PT, R0, RZ, PT ;  /* 0x000000ff0000720c */ /* 0x000fe40003f05270 */
[----:B------:R-:W-:-:S02]  /*e750*/  SHF.R.U64 R8, R8, 0x3, RZ ;  /* 0x0000000308087819 */ /* 0x000fc400000012ff */
[----:B------:R-:W-:Y:S01]  /*e760*/  LOP3.LUT R156, R157, R156, RZ, 0x3c, !PT ;  /* 0x0000009c9d9c7212 */ /* 0x000fe200078e3cff */
[--C-:B------:R-:W-:Y:S01]  /*e770*/  IMAD.X R157, RZ, RZ, R21.reuse, P5 ;  /* 0x000000ffff9d7224 */ /* 0x100fe200028e0615 */
[----:B0-----:R-:W-:Y:S01]  /*e780*/  SEL R0, R0, R9, P0 ;  /* 0x0000000900007207 */ /* 0x001fe20000000000 */
[----:B------:R-:W-:Y:S01]  /*e790*/  IMAD.X R9, RZ, RZ, R21, P1 ;  /* 0x000000ffff097224 */ /* 0x000fe200008e0615 */
[----:B------:R-:W-:Y:S02]  /*e7a0*/  IADD3 R15, P2, R20, 0x6000, RZ ;  /* 0x00006000140f7810 */ /* 0x000fe40007f5e0ff */
[----:B------:R-:W-:Y:S02]  /*e7b0*/  LOP3.LUT R8, R8, R11, RZ, 0x3c, !PT ;  /* 0x0000000b08087212 */ /* 0x000fe400078e3cff */
[----:B------:R-:W-:Y:S02]  /*e7c0*/  MOV R156, R156 ;  /* 0x0000009c009c7202 */ /* 0x000fe40000000f00 */
[----:B------:R-:W-:-:S02]  /*e7d0*/  LOP3.LUT R14, R15, 0x380, RZ, 0xc0, !PT ;  /* 0x000003800f0e7812 */ /* 0x000fc400078ec0ff */
[C---:B------:R-:W-:Y:S02]  /*e7e0*/  IADD3 R158, P6, R20.reuse, 0x4000, RZ ;  /* 0x00004000149e7810 */ /* 0x040fe40007fde0ff */
[----:B------:R-:W-:Y:S02]  /*e7f0*/  MOV R157, R8 ;  /* 0x00000008009d7202 */ /* 0x000fe40000000f00 */
[----:B------:R-:W-:Y:S02]  /*e800*/  IADD3 R9, P0, R20, 0x2020, RZ ;  /* 0x0000202014097810 */ /* 0x000fe40007f1e0ff */
[----:B------:R-:W-:Y:S02]  /*e810*/  SHF.R.U64 R14, R14, 0x3, RZ ;  /* 0x000000030e0e7819 */ /* 0x000fe400000012ff */
[----:B------:R-:W-:Y:S02]  /*e820*/  LOP3.LUT R159, R158, 0x380, RZ, 0xc0, !PT ;  /* 0x000003809e9f7812 */ /* 0x000fe400078ec0ff */
[----:B------:R-:W-:-:S02]  /*e830*/  LOP3.LUT R8, R9, 0x380, RZ, 0xc0, !PT ;  /* 0x0000038009087812 */ /* 0x000fc400078ec0ff */
[----:B------:R-:W-:Y:S01]  /*e840*/  LOP3.LUT R14, R14, R15, RZ, 0x3c, !PT ;  /* 0x0000000f0e0e7212 */ /* 0x000fe200078e3cff */
[--C-:B------:R-:W-:Y:S01]  /*e850*/  IMAD.X R15, RZ, RZ, R21.reuse, P2 ;  /* 0x000000ffff0f7224 */ /* 0x100fe200010e0615 */
[----:B------:R-:W-:Y:S02]  /*e860*/  SHF.R.U64 R159, R159, 0x3, RZ ;  /* 0x000000039f9f7819 */ /* 0x000fe400000012ff */
[----:B------:R-:W-:Y:S02]  /*e870*/  SHF.R.U64 R8, R8, 0x3, RZ ;  /* 0x0000000308087819 */ /* 0x000fe400000012ff */
[----:B------:R-:W-:Y:S01]  /*e880*/  LOP3.LUT R158, R159, R158, RZ, 0x3c, !PT ;  /* 0x0000009e9f9e7212 */ /* 0x000fe200078e3cff */
[--C-:B------:R-:W-:Y:S01]  /*e890*/  IMAD.X R159, RZ, RZ, R21.reuse, P6 ;  /* 0x000000ffff9f7224 */ /* 0x100fe200030e0615 */
[----:B------:R-:W-:Y:S01]  /*e8a0*/  LOP3.LUT R8, R8, R9, RZ, 0x3c, !PT ;  /* 0x0000000908087212 */ /* 0x000fe200078e3cff */
[----:B------:R-:W-:Y:S01]  /*e8b0*/  IMAD.X R9, RZ, RZ, R21, P0 ;  /* 0x000000ffff097224 */ /* 0x000fe200000e0615 */
[----:B------:R-:W-:-:S02]  /*e8c0*/  MOV R163, R14 ;  /* 0x0000000e00a37202 */ /* 0x000fc40000000f00 */
[----:B------:R-:W-:Y:S02]  /*e8d0*/  IADD3 R14, P0, R20, 0x20, RZ ;  /* 0x00000020140e7810 */ /* 0x000fe40007f1e0ff */
[----:B------:R-:W-:Y:S02]  /*e8e0*/  MOV R158, R158 ;  /* 0x0000009e009e7202 */ /* 0x000fe40000000f00 */
[----:B------:R-:W-:Y:S02]  /*e8f0*/  MOV R159, R8 ;  /* 0x00000008009f7202 */ /* 0x000fe40000000f00 */
[----:B------:R-:W-:Y:S02]  /*e900*/  LOP3.LUT R13, R14, 0x380, RZ, 0xc0, !PT ;  /* 0x000003800e0d7812 */ /* 0x000fe400078ec0ff */
[----:B------:R-:W-:Y:S02]  /*e910*/  F2FP.F16.F32.PACK_AB R8, R25, R24 ;  /* 0x000000181908723e */ /* 0x000fe400000000ff */
[----:B------:R-:W-:-:S02]  /*e920*/  F2FP.F16.F32.PACK_AB R9, R27, R26 ;  /* 0x0000001a1b09723e */ /* 0x000fc400000000ff */
[----:B------:R-:W-:Y:S02]  /*e930*/  F2FP.F16.F32.PACK_AB R10, R29, R28 ;  /* 0x0000001c1d0a723e */ /* 0x000fe400000000ff */
[----:B------:R-:W-:Y:S02]  /*e940*/  F2FP.F16.F32.PACK_AB R11, R31, R30 ;  /* 0x0000001e1f0b723e */ /* 0x000fe400000000ff */
[----:B------:R-:W-:Y:S02]  /*e950*/  SHF.R.U64 R13, R13, 0x3, RZ ;  /* 0x000000030d0d7819 */ /* 0x000fe400000012ff */
[----:B------:R-:W-:Y:S01]  /*e960*/  F2FP.F16.F32.PACK_AB R15, R39, R38 ;  /* 0x00000026270f723e */ /* 0x000fe200000000ff */
[----:B------:R0:W-:Y:S01]  /*e970*/  STSM.16.M88.4 [R12], R8 ;  /* 0x000000080c007844 */ /* 0x0001e20000000200 */
[C---:B------:R-:W-:Y:S02]  /*e980*/  IADD3 R153, P3, R20.reuse, 0x4060, RZ ;  /* 0x0000406014997810 */ /* 0x040fe40007f7e0ff */
[----:B------:R-:W-:-:S02]  /*e990*/  IADD3 R154, P4, R20, 0x4040, RZ ;  /* 0x00004040149a7810 */ /* 0x000fc40007f9e0ff */
[----:B------:R-:W-:Y:S02]  /*e9a0*/  LOP3.LUT R152, R153, 0x380, RZ, 0xc0, !PT ;  /* 0x0000038099987812 */ /* 0x000fe400078ec0ff */
[----:B------:R-:W-:Y:S02]  /*e9b0*/  LOP3.LUT R155, R154, 0x380, RZ, 0xc0, !PT ;  /* 0x000003809a9b7812 */ /* 0x000fe400078ec0ff */
[----:B------:R-:W-:Y:S02]  /*e9c0*/  SHF.R.U64 R152, R152, 0x3, RZ ;  /* 0x0000000398987819 */ /* 0x000fe400000012ff */
[----:B------:R-:W-:Y:S02]  /*e9d0*/  SHF.R.U64 R155, R155, 0x3, RZ ;  /* 0x000000039b9b7819 */ /* 0x000fe400000012ff */
[----:B------:R-:W-:Y:S01]  /*e9e0*/  LOP3.LUT R152, R152, R153, RZ, 0x3c, !PT ;  /* 0x0000009998987212 */ /* 0x000fe200078e3cff */
[--C-:B------:R-:W-:Y:S01]  /*e9f0*/  IMAD.X R153, RZ, RZ, R21.reuse, P3 ;  /* 0x000000ffff997224 */ /* 0x100fe200018e0615 */
[----:B------:R-:W-:Y:S01]  /*ea00*/  LOP3.LUT R154, R155, R154, RZ, 0x3c, !PT ;  /* 0x0000009a9b9a7212 */ /* 0x000fe200078e3cff */
[--C-:B0-----:R-:W-:Y:S01]  /*ea10*/  IMAD.X R9, RZ, RZ, R21.reuse, P0 ;  /* 0x000000ffff097224 */ /* 0x101fe200000e0615 */
[----:B------:R-:W-:Y:S01]  /*ea20*/  LOP3.LUT R8, R13, R14, RZ, 0x3c, !PT ;  /* 0x0000000e0d087212 */ /* 0x000fe200078e3cff */
[----:B------:R-:W-:Y:S01]  /*ea30*/  IMAD.X R155, RZ, RZ, R21, P4 ;  /* 0x000000ffff9b7224 */ /* 0x000fe200020e0615 */
[----:B------:R-:W-:-:S02]  /*ea40*/  IADD3 R10, P0, R20, 0x40, RZ ;  /* 0x00000040140a7810 */ /* 0x000fc40007f1e0ff */
[----:B------:R-:W-:Y:S02]  /*ea50*/  MOV R8, R8 ;  /* 0x0000000800087202 */ /* 0x000fe40000000f00 */
[----:B------:R-:W-:Y:S02]  /*ea60*/  LOP3.LUT R9, R10, 0x380, RZ, 0xc0, !PT ;  /* 0x000003800a097812 */ /* 0x000fe400078ec0ff */
[----:B------:R-:W-:Y:S02]  /*ea70*/  F2FP.F16.F32.PACK_AB R12, R33, R32 ;  /* 0x00000020210c723e */ /* 0x000fe400000000ff */
[----:B------:R-:W-:Y:S02]  /*ea80*/  F2FP.F16.F32.PACK_AB R13, R35, R34 ;  /* 0x00000022230d723e */ /* 0x000fe400000000ff */
[----:B------:R-:W-:Y:S02]  /*ea90*/  F2FP.F16.F32.PACK_AB R14, R37, R36 ;  /* 0x00000024250e723e */ /* 0x000fe400000000ff */
[----:B------:R-:W-:-:S02]  /*eaa0*/  SHF.R.U64 R9, R9, 0x3, RZ ;  /* 0x0000000309097819 */ /* 0x000fc400000012ff */
[----:B------:R-:W-:Y:S01]  /*eab0*/  F2FP.F16.F32.PACK_AB R11, R47, R46 ;  /* 0x0000002e2f0b723e */ /* 0x000fe200000000ff */
[----:B------:R0:W-:Y:S01]  /*eac0*/  STSM.16.M88.4 [R8], R12 ;  /* 0x0000000c08007844 */ /* 0x0001e20000000200 */
[----:B------:R-:W-:Y:S02]  /*ead0*/  MOV R7, R152 ;  /* 0x0000009800077202 */ /* 0x000fe40000000f00 */
[----:B------:R-:W-:Y:S02]  /*eae0*/  MOV R162, R154 ;  /* 0x0000009a00a27202 */ /* 0x000fe40000000f00 */
[----:B------:R-:W-:Y:S02]  /*eaf0*/  F2FP.F16.F32.PACK_AB R153, R67, R66 ;  /* 0x000000424399723e */ /* 0x000fe400000000ff */
[----:B------:R-:W-:Y:S02]  /*eb00*/  F2FP.F16.F32.PACK_AB R154, R69, R68 ;  /* 0x00000044459a723e */ /* 0x000fe400000000ff */
[----:B------:R-:W-:-:S02]  /*eb10*/  F2FP.F16.F32.PACK_AB R155, R71, R70 ;  /* 0x00000046479b723e */ /* 0x000fc400000000ff */
[----:B------:R-:W-:Y:S02]  /*eb20*/  MOV R160, R160 ;  /* 0x000000a000a07202 */ /* 0x000fe40000000f00 */
[----:B0-----:R-:W-:Y:S01]  /*eb30*/  LOP3.LUT R8, R9, R10, RZ, 0x3c, !PT ;  /* 0x0000000a09087212 */ /* 0x001fe200078e3cff */
[----:B------:R-:W-:Y:S01]  /*eb40*/  IMAD.X R9, RZ, RZ, R21, P0 ;  /* 0x000000ffff097224 */ /* 0x000fe200000e0615 */
[----:B------:R-:W-:Y:S02]  /*eb50*/  IADD3 R14, P0, R20, 0x2000, RZ ;  /* 0x00002000140e7810 */ /* 0x000fe40007f1e0ff */
[----:B------:R-:W-:Y:S02]  /*eb60*/  F2FP.F16.F32.PACK_AB R10, R45, R44 ;  /* 0x0000002c2d0a723e */ /* 0x000fe400000000ff */
[----:B------:R-:W-:Y:S02]  /*eb70*/  MOV R12, R8 ;  /* 0x00000008000c7202 */ /* 0x000fe40000000f00 */
[----:B------:R-:W-:-:S02]  /*eb80*/  F2FP.F16.F32.PACK_AB R8, R41, R40 ;  /* 0x000000282908723e */ /* 0x000fc400000000ff */
[----:B------:R-:W-:Y:S02]  /*eb90*/  F2FP.F16.F32.PACK_AB R9, R43, R42 ;  /* 0x0000002a2b09723e */ /* 0x000fe400000000ff */
[----:B------:R-:W-:Y:S02]  /*eba0*/  LOP3.LUT R13, R14, 0x380, RZ, 0xc0, !PT ;  /* 0x000003800e0d7812 */ /* 0x000fe400078ec0ff */
[----:B------:R-:W-:Y:S01]  /*ebb0*/  F2FP.F16.F32.PACK_AB R15, R63, R62 ;  /* 0x0000003e3f0f723e */ /* 0x000fe200000000ff */
[----:B------:R0:W-:Y:S01]  /*ebc0*/  STSM.16.M88.4 [R12], R8 ;  /* 0x000000080c007844 */ /* 0x0001e20000000200 */
[----:B------:R-:W-:Y:S02]  /*ebd0*/  SHF.R.U64 R13, R13, 0x3, RZ ;  /* 0x000000030d0d7819 */ /* 0x000fe400000012ff */
[----:B0-----:R-:W-:Y:S01]  /*ebe0*/  IADD3 R10, P1, R20, 0x60, RZ ;  /* 0x00000060140a7810 */ /* 0x001fe20007f3e0ff */
[----:B------:R-:W-:Y:S01]  /*ebf0*/  IMAD.X R9, RZ, RZ, R21, P0 ;  /* 0x000000ffff097224 */ /* 0x000fe200000e0615 */
[----:B------:R-:W-:-:S02]  /*ec00*/  LOP3.LUT R8, R13, R14, RZ, 0x3c, !PT ;  /* 0x0000000e0d087212 */ /* 0x000fc400078e3cff */
[----:B------:R-:W-:Y:S01]  /*ec10*/  LOP3.LUT R13, R10, 0x380, RZ, 0xc0, !PT ;  /* 0x000003800a0d7812 */ /* 0x000fe200078ec0ff */
[----:B------:R-:W-:Y:S01]  /*ec20*/  IMAD.X R21, RZ, RZ, R21, P1 ;  /* 0x000000ffff157224 */ /* 0x000fe200008e0615 */
[----:B------:R-:W-:Y:S02]  /*ec30*/  MOV R152, R8 ;  /* 0x0000000800987202 */ /* 0x000fe40000000f00 */
[----:B------:R-:W-:Y:S02]  /*ec40*/  SHF.R.U64 R13, R13, 0x3, RZ ;  /* 0x000000030d0d7819 */ /* 0x000fe400000012ff */
[----:B------:R-:W-:Y:S02]  /*ec50*/  F2FP.F16.F32.PACK_AB R8, R49, R48 ;  /* 0x000000303108723e */ /* 0x000fe400000000ff */
[----:B------:R-:W-:Y:S02]  /*ec60*/  LOP3.LUT R20, R13, R10, RZ, 0x3c, !PT ;  /* 0x0000000a0d147212 */ /* 0x000fe400078e3cff */
[----:B------:R-:W-:-:S02]  /*ec70*/  F2FP.F16.F32.PACK_AB R9, R51, R50 ;  /* 0x000000323309723e */ /* 0x000fc400000000ff */
[----:B------:R-:W-:Y:S02]  /*ec80*/  MOV R20, R20 ;  /* 0x0000001400147202 */ /* 0x000fe40000000f00 */
[----:B------:R-:W-:Y:S02]  /*ec90*/  F2FP.F16.F32.PACK_AB R10, R53, R52 ;  /* 0x00000034350a723e */ /* 0x000fe400000000ff */
[----:B------:R-:W-:Y:S02]  /*eca0*/  F2FP.F16.F32.PACK_AB R11, R55, R54 ;  /* 0x00000036370b723e */ /* 0x000fe400000000ff */
[----:B------:R-:W-:Y:S02]  /*ecb0*/  F2FP.F16.F32.PACK_AB R12, R57, R56 ;  /* 0x00000038390c723e */ /* 0x000fe400000000ff */
[----:B------:R-:W-:Y:S01]  /*ecc0*/  F2FP.F16.F32.PACK_AB R13, R59, R58 ;  /* 0x0000003a3b0d723e */ /* 0x000fe200000000ff */
[----:B------:R0:W-:Y:S01]  /*ecd0*/  STSM.16.M88.4 [R20], R8 ;  /* 0x0000000814007844 */ /* 0x0001e20000000200 */
[----:B------:R-:W-:-:S02]  /*ece0*/  F2FP.F16.F32.PACK_AB R14, R61, R60 ;  /* 0x0000003c3d0e723e */ /* 0x000fc400000000ff */
[----:B------:R-:W-:-:S03]  /*ecf0*/  ISETP.NE.U32.AND P0, PT, RZ, UR6, PT ;  /* 0x00000006ff007c0c */ /* 0x000fc6000bf05070 */
[----:B------:R1:W-:Y:S01]  /*ed00*/  STSM.16.M88.4 [R152], R12 ;  /* 0x0000000c98007844 */ /* 0x0003e20000000200 */
[----:B------:R-:W-:Y:S02]  /*ed10*/  ISETP.NE.AND.EX P0, PT, RZ, UR7, PT, P0 ;  /* 0x00000007ff007c0c */ /* 0x000fe4000bf05300 */
[----:B0-----:R-:W-:Y:S02]  /*ed20*/  F2FP.F16.F32.PACK_AB R8, R73, R72 ;  /* 0x000000484908723e */ /* 0x001fe400000000ff */
[----:B------:R-:W-:Y:S02]  /*ed30*/  F2FP.F16.F32.PACK_AB R9, R75, R74 ;  /* 0x0000004a4b09723e */ /* 0x000fe400000000ff */
[----:B------:R-:W-:Y:S02]  /*ed40*/  F2FP.F16.F32.PACK_AB R10, R77, R76 ;  /* 0x0000004c4d0a723e */ /* 0x000fe400000000ff */
[----:B-1----:R-:W-:Y:S02]  /*ed50*/  F2FP.F16.F32.PACK_AB R152, R65, R64 ;  /* 0x000000404198723e */ /* 0x002fe400000000ff */
[----:B------:R-:W-:-:S02]  /*ed60*/  F2FP.F16.F32.PACK_AB R11, R79, R78 ;  /* 0x0000004e4f0b723e */ /* 0x000fc400000000ff */
[----:B------:R-:W-:Y:S01]  /*ed70*/  F2FP.F16.F32.PACK_AB R12, R81, R80 ;  /* 0x00000050510c723e */ /* 0x000fe200000000ff */
[----:B------:R0:W-:Y:S01]  /*ed80*/  STSM.16.M88.4 [R159], R152 ;  /* 0x000000989f007844 */ /* 0x0001e20000000200 */
[----:B------:R-:W-:Y:S02]  /*ed90*/  F2FP.F16.F32.PACK_AB R13, R83, R82 ;  /* 0x00000052530d723e */ /* 0x000fe400000000ff */
[----:B------:R-:W-:Y:S01]  /*eda0*/  F2FP.F16.F32.PACK_AB R14, R85, R84 ;  /* 0x00000054550e723e */ /* 0x000fe200000000ff */
[----:B------:R1:W-:Y:S01]  /*edb0*/  STSM.16.M88.4 [R157], R8 ;  /* 0x000000089d007844 */ /* 0x0003e20000000200 */
        /* <DEDUP_REMOVED lines=33> */
[----:B------:R-:W-:Y:S01]  /*efd0*/  F2FP.F16.F32.PACK_AB R153, R139, R138 ;  /* 0x0000008a8b99723e */ /* 0x000fe200000000ff */
[----:B------:R-:W-:Y:S01]  /*efe0*/  IMAD.SHL.U32 R7, R191, 0x4, RZ ;  /* 0x00000004bf077824 */ /* 0x000fe200078e00ff */
[----:B------:R-:W-:Y:S02]  /*eff0*/  F2FP.F16.F32.PACK_AB R154, R141, R140 ;  /* 0x0000008c8d9a723e */ /* 0x000fe400000000ff */
[----:B------:R-:W-:Y:S02]  /*f000*/  F2FP.F16.F32.PACK_AB R155, R143, R142 ;  /* 0x0000008e8f9b723e */ /* 0x000fe400000000ff */
[----:B0-----:R-:W-:Y:S02]  /*f010*/  F2FP.F16.F32.PACK_AB R8, R145, R144 ;  /* 0x000000909108723e */ /* 0x001fe400000000ff */
[----:B------:R-:W-:Y:S01]  /*f020*/  F2FP.F16.F32.PACK_AB R9, R147, R146 ;  /* 0x000000929309723e */ /* 0x000fe200000000ff */
[----:B------:R-:W-:Y:S01]  /*f030*/  STSM.16.M88.4 [R165], R152 ;  /* 0x00000098a5007844 */ /* 0x000fe20000000200 */
[----:B------:R-:W-:-:S02]  /*f040*/  F2FP.F16.F32.PACK_AB R10, R149, R148 ;  /* 0x00000094950a723e */ /* 0x000fc400000000ff */
[----:B------:R-:W-:Y:S02]  /*f050*/  F2FP.F16.F32.PACK_AB R11, R151, R150 ;  /* 0x00000096970b723e */ /* 0x000fe400000000ff */
[----:B-1----:R-:W-:Y:S02]  /*f060*/  SHF.L.U64.HI R14, R191, 0x2, R196 ;  /* 0x00000002bf0e7819 */ /* 0x002fe400000102c4 */
[----:B------:R-:W-:Y:S01]  /*f070*/  @P0 IADD3 R12, P2, R7, UR6, RZ ;  /* 0x00000006070c0c10 */ /* 0x000fe2000ff5e0ff */
[----:B------:R0:W-:Y:S03]  /*f080*/  STSM.16.M88.4 [R166], R8 ;  /* 0x00000008a6007844 */ /* 0x0001e60000000200 */
[----:B------:R-:W-:Y:S01]  /*f090*/  @P0 IADD3.X R13, R14, UR7, RZ, P2, !PT ;  /* 0x000000070e0d0c10 */ /* 0x000fe200097fe4ff */
[----:B------:R-:W-:Y:S08]  /*f0a0*/  BAR.SYNC.DEFER_BLOCKING 0x1, 0x100 ;  /* 0x0044000000007b1d */ /* 0x000ff00000010000 */
[----:B0-----:R-:W0:Y:S01]  /*f0b0*/  LDC.64 R10, c[0x0][0xd00] ;  /* 0x00034000ff0a7b82 */ /* 0x001e220000000a00 */
[----:B------:R-:W2:Y:S01]  /*f0c0*/  @P0 LDG.E R12, desc[UR38][R12.64] ;  /* 0x000000260c0c0981 */ /* 0x000ea2000c1e1900 */
[----:B0-----:R-:W-:-:S02]  /*f0d0*/  ISETP.NE.U32.AND P1, PT, R10, RZ, PT ;  /* 0x000000ff0a00720c */ /* 0x001fc40003f25070 */
[----:B------:R-:W-:Y:S02]  /*f0e0*/  IADD3 R8, P2, R7, R10, RZ ;  /* 0x0000000a07087210 */ /* 0x000fe40007f5e0ff */
[----:B------:R-:W-:Y:S01]  /*f0f0*/  ISETP.NE.AND.EX P1, PT, R11, RZ, PT, P1 ;  /* 0x000000ff0b00720c */ /* 0x000fe20003f25310 */
[----:B------:R-:W-:Y:S02]  /*f100*/  IMAD.MOV.U32 R7, RZ, RZ, RZ ;  /* 0x000000ffff077224 */ /* 0x000fe400078e00ff */
[----:B------:R-:W-:-:S10]  /*f110*/  IMAD.X R9, R14, 0x1, R11, P2 ;  /* 0x000000010e097824 */ /* 0x000fd400010e060b */
        /* <DEDUP_REMOVED lines=10> */
.L_x_5344:
[----:B------:R-:W0:Y:S01]  /*f1c0*/  SHFL.IDX PT, R8, R233, RZ, 0x1f ;  /* 0x00001fffe9087589 */ /* 0x000e2200000e0000 */
[----:B------:R-:W-:Y:S02]  /*f1d0*/  LOP3.LUT R195, R195, 0xff, RZ, 0xc0, !PT ;  /* 0x000000ffc3c37812 */ /* 0x000fe400078ec0ff */
[----:B0-----:R-:W-:Y:S02]  /*f1e0*/  ISETP.NE.AND P0, PT, R8, RZ, PT ;  /* 0x000000ff0800720c */ /* 0x001fe40003f05270 */
[----:B-----5:R-:W-:-:S11]  /*f1f0*/  SHF.R.S32.HI R8, RZ, 0x1f, R7 ;  /* 0x0000001fff087819 */ /* 0x020fd60000011407 */
[----:B------:R-:W-:Y:S05]  /*f200*/  @P0 BRA `(.L_x_5345) ;  /* 0x0000000000f40947 */ /* 0x000fea0003800000 */
[----:B------:R-:W2:Y:S01]  /*f210*/  LDL R156, [R1+0x6c] ;  /* 0x00006c00019c7983 */ /* 0x000ea20000100800 */
[----:B------:R-:W-:Y:S01]  /*f220*/  IMAD.MOV.U32 R20, RZ, RZ, 0xab8 ;  /* 0x00000ab8ff147424 */ /* 0x000fe200078e00ff */
[----:B------:R-:W-:Y:S01]  /*f230*/  ISETP.GT.AND P1, PT, R0, 0x1, PT ;  /* 0x000000010000780c */ /* 0x000fe20003f24270 */
[----:B------:R-:W0:Y:S01]  /*f240*/  LDC R9, c[0x0][0xce8] ;  /* 0x00033a00ff097b82 */ /* 0x000e220000000800 */
[----:B------:R-:W-:Y:S01]  /*f250*/  ISETP.NE.U32.AND P0, PT, R10, RZ, PT ;  /* 0x000000ff0a00720c */ /* 0x000fe20003f05070 */
[----:B------:R-:W-:Y:S01]  /*f260*/  VIADD R152, R190, UR42 ;  /* 0x0000002abe987c36 */ /* 0x000fe20008000000 */
[----:B------:R-:W-:Y:S02]  /*f270*/  SEL R20, R20, 0xa78, P1 ;  /* 0x00000a7814147807 */ /* 0x000fe40000800000 */
[----:B------:R-:W-:-:S03]  /*f280*/  ISETP.NE.AND.EX P0, PT, R11, RZ, PT, P0 ;  /* 0x000000ff0b00720c */ /* 0x000fc60003f05300 */
[----:B------:R-:W1:Y:S01]  /*f290*/  LDC.64 R12, c[0x0][R20+0x220] ;  /* 0x00008800140c7b82 */ /* 0x000e620000000a00 */
[----:B------:R-:W-:Y:S02]  /*f2a0*/  SEL R21, R191, RZ, !P0 ;  /* 0x000000ffbf157207 */ /* 0x000fe40004000000 */
[----:B------:R-:W-:-:S05]  /*f2b0*/  SEL R153, R196, RZ, !P0 ;  /* 0x000000ffc4997207 */ /* 0x000fca0004000000 */
[----:B------:R-:W3:Y:S01]  /*f2c0*/  LDC.64 R14, c[0x0][R20+0x218] ;  /* 0x00008600140e7b82 */ /* 0x000ee20000000a00 */
[----:B0-----:R-:W-:Y:S01]  /*f2d0*/  ISETP.NE.AND P2, PT, R9, 0x1, PT ;  /* 0x000000010900780c */ /* 0x001fe20003f45270 */
[----:B-1----:R-:W-:-:S04]  /*f2e0*/  IMAD R13, R13, R21, RZ ;  /* 0x000000150d0d7224 */ /* 0x002fc800078e02ff */
[C---:B------:R-:W-:Y:S02]  /*f2f0*/  IMAD R153, R12.reuse, R153, R13 ;  /* 0x000000990c997224 */ /* 0x040fe400078e020d */
[----:B------:R-:W-:-:S04]  /*f300*/  IMAD.WIDE.U32 R12, R12, R21, RZ ;  /* 0x000000150c0c7225 */ /* 0x000fc800078e00ff */
[-C--:B---3--:R-:W-:Y:S02]  /*f310*/  IMAD R155, R15, R192.reuse, RZ ;  /* 0x000000c00f9b7224 */ /* 0x088fe400078e02ff */
[----:B------:R-:W-:Y:S02]  /*f320*/  IMAD.IADD R13, R13, 0x1, R153 ;  /* 0x000000010d0d7824 */ /* 0x000fe400078e0299 */
[----:B------:R-:W-:Y:S01]  /*f330*/  IMAD.WIDE.U32 R14, R14, R192, RZ ;  /* 0x000000c00e0e7225 */ /* 0x000fe200078e00ff */
[----:B------:R-:W0:Y:S03]  /*f340*/  @P2 LDC R153, c[0x0][0xcec] ;  /* 0x00033b00ff992b82 */ /* 0x000e260000000800 */
[----:B------:R-:W-:Y:S01]  /*f350*/  IMAD.IADD R154, R15, 0x1, R155 ;  /* 0x000000010f9a7824 */ /* 0x000fe200078e029b */
[----:B------:R-:W-:-:S04]  /*f360*/  IADD3 R21, P0, P3, R12, R14, R7 ;  /* 0x0000000e0c157210 */ /* 0x000fc80007b1e007 */
[----:B------:R-:W1:Y:S01]  /*f370*/  @P2 LDC R155, c[0x0][0xcf0] ;  /* 0x00033c00ff9b2b82 */ /* 0x000e620000000800 */
[----:B------:R-:W-:Y:S02]  /*f380*/  IADD3.X R154, R13, R154, R8, P0, P3 ;  /* 0x0000009a0d9a7210 */ /* 0x000fe400007e6408 */
[----:B------:R-:W-:-:S05]  /*f390*/  SEL R13, R195, RZ, P1 ;  /* 0x000000ffc30d7207 */ /* 0x000fca0000800000 */
[----:B------:R-:W3:Y:S01]  /*f3a0*/  LDC.64 R14, c[0x0][R20+0x228] ;  /* 0x00008a00140e7b82 */ /* 0x000ee20000000a00 */
[----:B0-----:R-:W-:-:S04]  /*f3b0*/  @P2 IMAD.HI.U32 R12, R152, R153, RZ ;  /* 0x00000099980c2227 */ /* 0x001fc800078e00ff */
[----:B------:R-:W-:Y:S01]  /*f3c0*/  IMAD.MOV.U32 R153, RZ, RZ, R152 ;  /* 0x000000ffff997224 */ /* 0x000fe200078e0098 */
[----:B-1----:R-:W-:Y:S01]  /*f3d0*/  @P2 SHF.R.U32.HI R153, RZ, R155, R12 ;  /* 0x0000009bff992219 */ /* 0x002fe2000001160c */
[-C--:B---3--:R-:W-:Y:S02]  /*f3e0*/  IMAD R155, R15, R13.reuse, RZ ;  /* 0x0000000d0f9b7224 */ /* 0x088fe400078e02ff */
[----:B------:R-:W-:Y:S02]  /*f3f0*/  IMAD.WIDE.U32 R14, R14, R13, RZ ;  /* 0x0000000d0e0e7225 */ /* 0x000fe400078e00ff */
[----:B------:R-:W0:Y:S02]  /*f400*/  LDC.64 R12, c[0x0][0xca8] ;  /* 0x00032a00ff0c7b82 */ /* 0x000e240000000a00 */
[----:B------:R-:W-:Y:S01]  /*f410*/  IMAD.IADD R15, R15, 0x1, R155 ;  /* 0x000000010f0f7824 */ /* 0x000fe200078e029b */
[----:B------:R-:W-:Y:S01]  /*f420*/  IADD3 R14, P0, P2, R153, R21, R14 ;  /* 0x00000015990e7210 */ /* 0x000fe20007a1e00e */
[--C-:B------:R-:W-:Y:S01]  /*f430*/  IMAD.MOV R155, RZ, RZ, -R153.reuse ;  /* 0x000000ffff9b7224 */ /* 0x100fe200078e0a99 */
[----:B------:R-:W-:-:S03]  /*f440*/  SHF.R.S32.HI R153, RZ, 0x1f, R153 ;  /* 0x0000001fff997819 */ /* 0x000fc60000011499 */
[----:B------:R-:W1:Y:S01]  /*f450*/  LDC.64 R20, c[0x0][R20+0x210] ;  /* 0x0000840014147b82 */ /* 0x000e620000000a00 */
[----:B------:R-:W-:Y:S01]  /*f460*/  IMAD R155, R9, R155, R152 ;  /* 0x0000009b099b7224 */ /* 0x000fe200078e0298 */
[----:B------:R-:W-:Y:S01]  /*f470*/  IADD3.X R15, R153, R154, R15, P0, P2 ;  /* 0x0000009a990f7210 */ /* 0x000fe200007e440f */
[----:B------:R-:W-:Y:S02]  /*f480*/  IMAD R152, R9, UR6, RZ ;  /* 0x0000000609987c24 */ /* 0x000fe4000f8e02ff */
[----:B------:R-:W-:Y:S01]  /*f490*/  VIADD R9, R18, UR42 ;  /* 0x0000002a12097c36 */ /* 0x000fe20008000000 */
[----:B------:R-:W-:Y:S02]  /*f4a0*/  SHF.R.S32.HI R153, RZ, 0x1f, R155 ;  /* 0x0000001fff997819 */ /* 0x000fe4000001149b */
[----:B0-----:R-:W0:Y:S08]  /*f4b0*/  @!P1 LDC R12, c[0x0][0xc50] ;  /* 0x00031400ff0c9b82 */ /* 0x001e300000000800 */
[----:B------:R-:W3:Y:S01]  /*f4c0*/  @!P1 LDC R13, c[0x0][0xc54] ;  /* 0x00031500ff0d9b82 */ /* 0x000ee20000000800 */
[----:B-1----:R-:W-:-:S02]  /*f4d0*/  IMAD R21, R21, R155, RZ ;  /* 0x0000009b15157224 */ /* 0x002fc400078e02ff */
[----:B------:R-:W-:-:S04]  /*f4e0*/  IMAD.WIDE.U32 R14, R20, R155, R14 ;  /* 0x0000009b140e7225 */ /* 0x000fc800078e000e */
[----:B------:R-:W-:-:S04]  /*f4f0*/  IMAD R21, R20, R153, R21 ;  /* 0x0000009914157224 */ /* 0x000fc800078e0215 */
[----:B------:R-:W-:Y:S01]  /*f500*/  IMAD.IADD R15, R15, 0x1, R21 ;  /* 0x000000010f0f7824 */ /* 0x000fe200078e0215 */
[----:B0-----:R-:W-:-:S04]  /*f510*/  LEA R20, P0, R14, R12, 0x2 ;  /* 0x0000000c0e147211 */ /* 0x001fc800078010ff */
[----:B---3--:R-:W-:Y:S02]  /*f520*/  LEA.HI.X R21, R14, R13, R15, 0x2, P0 ;  /* 0x0000000d0e157211 */ /* 0x008fe400000f140f */
[----:B------:R-:W-:Y:S04]  /*f530*/  SHFL.IDX PT, R14, R20, 0x1, 0x1c1f ;  /* 0x003c1f00140e7f89 */ /* 0x000fe800000e0000 */
[----:B------:R-:W-:Y:S04]  /*f540*/  SHFL.IDX PT, R13, R21, RZ, 0x1c1f ;  /* 0x001c1fff150d7589 */ /* 0x000fe800000e0000 */
[----:B------:R-:W-:Y:S01]  /*f550*/  SHFL.IDX PT, R15, R21, 0x1, 0x1c1f ;  /* 0x003c1f00150f7f89 */ /* 0x000fe200000e0000 */
[----:B--2---:R-:W-:-:S05]  /*f560*/  IMAD.MOV R12, RZ, RZ, -R156 ;  /* 0x000000ffff0c7224 */ /* 0x004fca00078e0a9c */
[----:B------:R-:W-:Y:S02]  /*f570*/  ISETP.NE.AND P0, PT, R189, R12, PT ;  /* 0x0000000cbd00720c */ /* 0x000fe40003f05270 */
[----:B------:R-:W0:Y:S02]  /*f580*/  SHFL.IDX PT, R12, R20, RZ, 0x1c1f ;  /* 0x001c1fff140c7589 */ /* 0x000e2400000e0000 */
[C---:B------:R-:W-:Y:S01]  /*f590*/  ISETP.GE.OR P1, PT, R9.reuse, R152, P0 ;  /* 0x000000980900720c */ /* 0x040fe20000726670 */
[----:B------:R-:W-:-:S05]  /*f5a0*/  VIADD R9, R9, 0x8 ;  /* 0x0000000809097836 */ /* 0x000fca0000000000 */
[----:B------:R-:W-:-:S07]  /*f5b0*/  ISETP.GE.OR P0, PT, R9, R152, P0 ;  /* 0x000000980900720c */ /* 0x000fce0000706670 */
[----:B0-----:R0:W-:Y:S06]  /*f5c0*/  @!P1 ST.E desc[UR38][R12.64], R19 ;  /* 0x000000130c009985 */ /* 0x0011ec000c101926 */
[----:B------:R0:W-:Y:S02]  /*f5d0*/  @!P0 ST.E desc[UR38][R14.64], R3 ;  /* 0x000000030e008985 */ /* 0x0001e4000c101926 */
.L_x_5345:
[----:B------:R-:W-:Y:S02]  /*f5e0*/  ISETP.GT.AND P1, PT, R0, 0x1, PT ;  /* 0x000000010000780c */ /* 0x000fe40003f24270 */
[----:B------:R-:W-:-:S04]  /*f5f0*/  ISETP.NE.U32.AND P0, PT, R10, RZ, PT ;  /* 0x000000ff0a00720c */ /* 0x000fc80003f05070 */
[----:B------:R-:W-:-:S04]  /*f600*/  ISETP.NE.AND.EX P0, PT, R11, RZ, PT, P0 ;  /* 0x000000ff0b00720c */ /* 0x000fc80003f05300 */
[----:B------:R-:W-:-:S03]  /*f610*/  SEL R191, R191, RZ, !P0 ;  /* 0x000000ffbfbf7207 */ /* 0x000fc60004000000 */
[----:B------:R-:W-:Y:S06]  /*f620*/  @P1 BRA `(.L_x_5346) ;  /* 0x0000001000501947 */ /* 0x000fec0003800000 */
[----:B0-----:R-:W0:Y:S01]  /*f630*/  S2R R3, SR_TID.X ;  /* 0x0000000000037919 */ /* 0x001e220000002100 */
[----:B------:R-:W1:Y:S01]  /*f640*/  LDC R21, c[0x0][0xce8] ;  /* 0x00033a00ff157b82 */ /* 0x000e620000000800 */
[----:B------:R-:W-:Y:S01]  /*f650*/  ULDC.64 UR8, c[0x0][0xba0] ;  /* 0x0002e80000087ab9 */ /* 0x000fe20000000a00 */
[----:B------:R-:W-:Y:S01]  /*f660*/  ULDC UR7, c[0x0][0xbc8] ;  /* 0x0002f20000077ab9 */ /* 0x000fe20000000800 */
[----:B0-----:R-:W-:-:S05]  /*f670*/  VIADD R3, R3, 0xffffff80 ;  /* 0xffffff8003037836 */ /* 0x001fca0000000000 */
        /* <DEDUP_REMOVED lines=14> */
[C---:B------:R-:W-:Y:S02]  /*f760*/  IADD3 R53, P3, R4.reuse, 0x8000, RZ ;  /* 0x0000800004357810 */ /* 0x040fe40007f7e0ff */
[----:B------:R-:W-:Y:S01]  /*f770*/  IADD3 R45, P1, R4, 0x6000, RZ ;  /* 0x00006000042d7810 */ /* 0x000fe20007f3e0ff */
[----:B------:R-:W-:Y:S01]  /*f780*/  IMAD R8, R8, UR8, RZ ;  /* 0x0000000808087c24 */ /* 0x000fe2000f8e02ff */
[----:B------:R-:W-:Y:S01]  /*f790*/  SHF.R.U64 R48, R48, 0x3, RZ ;  /* 0x0000000330307819 */ /* 0x000fe200000012ff */
[C---:B------:R-:W-:Y:S01]  /*f7a0*/  VIADD R97, R17.reuse, 0x140 ;  /* 0x0000014011617836 */ /* 0x040fe20000000000 */
[----:B------:R-:W-:Y:S01]  /*f7b0*/  SHF.R.U64 R40, R40, 0x3, RZ ;  /* 0x0000000328287819 */ /* 0x000fe200000012ff */
[----:B------:R-:W-:Y:S01]  /*f7c0*/  VIADD R93, R17, 0x180 ;  /* 0x00000180115d7836 */ /* 0x000fe20000000000 */
[----:B------:R-:W-:Y:S01]  /*f7d0*/  LOP3.LUT R52, R53, 0x380, RZ, 0xc0, !PT ;  /* 0x0000038035347812 */ /* 0x000fe200078ec0ff */
[----:B------:R-:W5:Y:S01]  /*f7e0*/  LD.E.128 R24, desc[UR38][R24.64] ;  /* 0x0000002618187980 */ /* 0x000f62000c101d00 */
[----:B------:R-:W-:-:S02]  /*f7f0*/  IADD3 R29, P4, R4, 0x2000, RZ ;  /* 0x00002000041d7810 */ /* 0x000fc40007f9e0ff */
[C---:B------:R-:W-:Y:S02]  /*f800*/  IADD3 R33, P5, R4.reuse, 0x3000, RZ ;  /* 0x0000300004217810 */ /* 0x040fe40007fbe0ff */
[----:B------:R-:W-:Y:S02]  /*f810*/  IADD3 R37, P6, R4, 0x4000, RZ ;  /* 0x0000400004257810 */ /* 0x000fe40007fde0ff */
[----:B------:R-:W-:Y:S02]  /*f820*/  LOP3.LUT R44, R45, 0x380, RZ, 0xc0, !PT ;  /* 0x000003802d2c7812 */ /* 0x000fe400078ec0ff */
[----:B------:R-:W-:Y:S01]  /*f830*/  LOP3.LUT R48, R48, R49, RZ, 0x3c, !PT ;  /* 0x0000003130307212 */ /* 0x000fe200078e3cff */
[--C-:B------:R-:W-:Y:S01]  /*f840*/  IMAD.X R49, RZ, RZ, R5.reuse, P2 ;  /* 0x000000ffff317224 */ /* 0x100fe200010e0605 */
[----:B------:R-:W-:Y:S01]  /*f850*/  LOP3.LUT R40, R40, R41, RZ, 0x3c, !PT ;  /* 0x0000002928287212 */ /* 0x000fe200078e3cff */
[----:B------:R-:W-:Y:S01]  /*f860*/  IMAD.X R41, RZ, RZ, R5, P0 ;  /* 0x000000ffff297224 */ /* 0x000fe200000e0605 */
[----:B------:R-:W-:-:S02]  /*f870*/  SHF.R.U64 R52, R52, 0x3, RZ ;  /* 0x0000000334347819 */ /* 0x000fc400000012ff */
[----:B------:R-:W-:Y:S01]  /*f880*/  LOP3.LUT R28, R29, 0x380, RZ, 0xc0, !PT ;  /* 0x000003801d1c7812 */ /* 0x000fe200078ec0ff */
[----:B------:R-:W5:Y:S01]  /*f890*/  LD.E.128 R48, desc[UR38][R48.64] ;  /* 0x0000002630307980 */ /* 0x000f62000c101d00 */
[----:B------:R-:W-:Y:S02]  /*f8a0*/  LOP3.LUT R32, R33, 0x380, RZ, 0xc0, !PT ;  /* 0x0000038021207812 */ /* 0x000fe400078ec0ff */
[----:B------:R-:W-:Y:S01]  /*f8b0*/  LOP3.LUT R36, R37, 0x380, RZ, 0xc0, !PT ;  /* 0x0000038025247812 */ /* 0x000fe200078ec0ff */
[----:B------:R-:W5:Y:S01]  /*f8c0*/  LD.E.128 R40, desc[UR38][R40.64] ;  /* 0x0000002628287980 */ /* 0x000f62000c101d00 */
[----:B------:R-:W-:Y:S02]  /*f8d0*/  IADD3 R77, P2, R4, 0xe000, RZ ;  /* 0x0000e000044d7810 */ /* 0x000fe40007f5e0ff */
[----:B------:R-:W-:Y:S02]  /*f8e0*/  SHF.R.U64 R44, R44, 0x3, RZ ;  /* 0x000000032c2c7819 */ /* 0x000fe400000012ff */
[----:B------:R-:W-:-:S02]  /*f8f0*/  IADD3 R69, P0, R4, 0xc000, RZ ;  /* 0x0000c00004457810 */ /* 0x000fc40007f1e0ff */
[----:B------:R-:W-:Y:S01]  /*f900*/  LOP3.LUT R52, R52, R53, RZ, 0x3c, !PT ;  /* 0x0000003534347212 */ /* 0x000fe200078e3cff */
[--C-:B------:R-:W-:Y:S01]  /*f910*/  IMAD.X R53, RZ, RZ, R5.reuse, P3 ;  /* 0x000000ffff357224 */ /* 0x100fe200018e0605 */
[----:B------:R-:W-:Y:S02]  /*f920*/  SHF.R.U64 R28, R28, 0x3, RZ ;  /* 0x000000031c1c7819 */ /* 0x000fe400000012ff */
[----:B------:R-:W-:Y:S02]  /*f930*/  SHF.R.U64 R32, R32, 0x3, RZ ;  /* 0x0000000320207819 */ /* 0x000fe400000012ff */
[----:B------:R-:W-:Y:S01]  /*f940*/  SHF.R.U64 R36, R36, 0x3, RZ ;  /* 0x0000000324247819 */ /* 0x000fe200000012ff */
[----:B------:R-:W5:Y:S01]  /*f950*/  LD.E.128 R52, desc[UR38][R52.64] ;  /* 0x0000002634347980 */ /* 0x000f62000c101d00 */
[----:B------:R-:W-:Y:S02]  /*f960*/  LOP3.LUT R76, R77, 0x380, RZ, 0xc0, !PT ;  /* 0x000003804d4c7812 */ /* 0x000fe400078ec0ff */
[----:B------:R-:W-:Y:S01]  /*f970*/  LOP3.LUT R44, R44, R45, RZ, 0x3c, !PT ;  /* 0x0000002d2c2c7212 */ /* 0x000fe200078e3cff */
[----:B------:R-:W-:Y:S01]  /*f980*/  IMAD.X R45, RZ, RZ, R5, P1 ;  /* 0x000000ffff2d7224 */ /* 0x000fe200008e0605 */
[----:B------:R-:W-:-:S02]  /*f990*/  LOP3.LUT R68, R69, 0x380, RZ, 0xc0, !PT ;  /* 0x0000038045447812 */ /* 0x000fc400078ec0ff */
[C---:B------:R-:W-:Y:S02]  /*f9a0*/  IADD3 R11, P3, R4.reuse, 0xf000, RZ ;  /* 0x0000f000040b7810 */ /* 0x040fe40007f7e0ff */
        /* <DEDUP_REMOVED lines=8> */
[----:B------:R-:W-:Y:S01]  /*fa30*/  SHF.R.U64 R76, R76, 0x3, RZ ;  /* 0x000000034c4c7819 */ /* 0x000fe200000012ff */
[----:B------:R-:W-:Y:S01]  /*fa40*/  IMAD.X R81, RZ, RZ, R5, P3 ;  /* 0x000000ffff517224 */ /* 0x000fe200018e0605 */
[----:B------:R-:W-:Y:S01]  /*fa50*/  SHF.R.U64 R68, R68, 0x3, RZ ;  /* 0x0000000344447819 */ /* 0x000fe200000012ff */
[----:B------:R-:W5:Y:S01]  /*fa60*/  LD.E.128 R28, desc[UR38][R28.64] ;  /* 0x000000261c1c7980 */ /* 0x000f62000c101d00 */
[----:B------:R-:W-:-:S02]  /*fa70*/  LOP3.LUT R10, R11, 0x380, RZ, 0xc0, !PT ;  /* 0x000003800b0a7812 */ /* 0x000fc400078ec0ff */
[C---:B------:R-:W-:Y:S01]  /*fa80*/  IADD3 R57, P4, R4.reuse, 0x9000, RZ ;  /* 0x0000900004397810 */ /* 0x040fe20007f9e0ff */
[----:B------:R-:W5:Y:S01]  /*fa90*/  LD.E.128 R32, desc[UR38][R32.64] ;  /* 0x0000002620207980 */ /* 0x000f62000c101d00 */
[C---:B------:R-:W-:Y:S02]  /*faa0*/  IADD3 R61, P5, R4.reuse, 0xa000, RZ ;  /* 0x0000a000043d7810 */ /* 0x040fe40007fbe0ff */
[C---:B------:R-:W-:Y:S01]  /*fab0*/  IADD3 R65, P6, R4.reuse, 0xb000, RZ ;  /* 0x0000b00004417810 */ /* 0x040fe20007fde0ff */
[----:B------:R-:W5:Y:S01]  /*fac0*/  LD.E.128 R36, desc[UR38][R36.64] ;  /* 0x0000002624247980 */ /* 0x000f62000c101d00 */
[----:B------:R-:W-:Y:S02]  /*fad0*/  LOP3.LUT R13, R4, 0x380, RZ, 0xc0, !PT ;  /* 0x00000380040d7812 */ /* 0x000fe400078ec0ff */
        /* <DEDUP_REMOVED lines=11> */
[----:B------:R-:W-:Y:S02]  /*fb90*/  SHF.R.U64 R13, R13, 0x3, RZ ;  /* 0x000000030d0d7819 */ /* 0x000fe400000012ff */
[----:B-1----:R-:W-:Y:S02]  /*fba0*/  ISETP.NE.AND P2, PT, R21, 0x1, PT ;  /* 0x000000011500780c */ /* 0x002fe40003f45270 */
[----:B------:R-:W-:-:S02]  /*fbb0*/  SHF.R.U64 R72, R72, 0x3, RZ ;  /* 0x0000000348487819 */ /* 0x000fc400000012ff */
[----:B------:R-:W-:Y:S02]  /*fbc0*/  ISETP.GE.AND P0, PT, R194, UR7, PT ;  /* 0x00000007c2007c0c */ /* 0x000fe4000bf06270 */
[----:B------:R-:W-:Y:S01]  /*fbd0*/  LOP3.LUT R80, R10, R11, RZ, 0x3c, !PT ;  /* 0x0000000b0a507212 */ /* 0x000fe200078e3cff */
[----:B------:R-:W-:Y:S01]  /*fbe0*/  IMAD R11, R7, UR9, R8 ;  /* 0x00000009070b7c24 */ /* 0x000fe2000f8e0208 */
[----:B------:R-:W-:Y:S02]  /*fbf0*/  SHF.R.U64 R56, R56, 0x3, RZ ;  /* 0x0000000338387819 */ /* 0x000fe400000012ff */
[----:B------:R-:W-:Y:S02]  /*fc00*/  SHF.R.U64 R60, R60, 0x3, RZ ;  /* 0x000000033c3c7819 */ /* 0x000fe400000012ff */
[----:B------:R-:W-:Y:S01]  /*fc10*/  SHF.R.U64 R64, R64, 0x3, RZ ;  /* 0x0000000340407819 */ /* 0x000fe200000012ff */
[----:B------:R-:W0:Y:S01]  /*fc20*/  @P2 LDC R85, c[0x0][0xcec] ;  /* 0x00033b00ff552b82 */ /* 0x000e220000000800 */
[----:B------:R-:W-:Y:S01]  /*fc30*/  LOP3.LUT R4, R13, R4, RZ, 0x3c, !PT ;  /* 0x000000040d047212 */ /* 0x000fe200078e3cff */
[----:B------:R-:W5:Y:S01]  /*fc40*/  LD.E.128 R80, desc[UR38][R80.64] ;  /* 0x0000002650507980 */ /* 0x000f62000c101d00 */
[----:B------:R-:W-:Y:S01]  /*fc50*/  LOP3.LUT R72, R72, R73, RZ, 0x3c, !PT ;  /* 0x0000004948487212 */ /* 0x000fe200078e3cff */
[--C-:B------:R-:W-:Y:S01]  /*fc60*/  IMAD.X R73, RZ, RZ, R5.reuse, P1 ;  /* 0x000000ffff497224 */ /* 0x100fe200008e0605 */
[----:B------:R-:W-:Y:S01]  /*fc70*/  SEL R8, RZ, 0xffffffff, P0 ;  /* 0xffffffffff087807 */ /* 0x000fe20000000000 */
[----:B------:R1:W5:Y:S01]  /*fc80*/  LD.E.128 R12, desc[UR38][R4.64] ;  /* 0x00000026040c7980 */ /* 0x000362000c101d00 */
[----:B------:R-:W-:Y:S01]  /*fc90*/  ISETP.GE.AND P1, PT, R17, UR7, PT ;  /* 0x0000000711007c0c */ /* 0x000fe2000bf26270 */
[----:B------:R-:W2:Y:S01]  /*fca0*/  @P2 LDC R87, c[0x0][0xcf0] ;  /* 0x00033c00ff572b82 */ /* 0x000ea20000000800 */
[----:B------:R-:W-:Y:S01]  /*fcb0*/  LOP3.LUT R56, R56, R57, RZ, 0x3c, !PT ;  /* 0x0000003938387212 */ /* 0x000fe200078e3cff */
[--C-:B------:R-:W-:Y:S01]  /*fcc0*/  IMAD.X R57, RZ, RZ, R5.reuse, P4 ;  /* 0x000000ffff397224 */ /* 0x100fe200020e0605 */
[----:B------:R-:W-:Y:S01]  /*fcd0*/  LOP3.LUT R60, R60, R61, RZ, 0x3c, !PT ;  /* 0x0000003d3c3c7212 */ /* 0x000fe200078e3cff */
[--C-:B------:R-:W-:Y:S01]  /*fce0*/  IMAD.X R61, RZ, RZ, R5.reuse, P5 ;  /* 0x000000ffff3d7224 */ /* 0x100fe200028e0605 */
[----:B------:R-:W-:Y:S01]  /*fcf0*/  LOP3.LUT R64, R64, R65, RZ, 0x3c, !PT ;  /* 0x0000004140407212 */ /* 0x000fe200078e3cff */
[----:B------:R-:W-:Y:S01]  /*fd00*/  IMAD.X R65, RZ, RZ, R5, P6 ;  /* 0x000000ffff417224 */ /* 0x000fe200030e0605 */
[----:B------:R-:W-:Y:S01]  /*fd10*/  ISETP.GE.AND P0, PT, R193, UR7, PT ;  /* 0x00000007c1007c0c */ /* 0x000fe2000bf06270 */
[----:B-1----:R-:W-:Y:S01]  /*fd20*/  IMAD.WIDE.U32 R4, R7, UR8, RZ ;  /* 0x0000000807047c25 */ /* 0x002fe2000f8e00ff */
[----:B------:R-:W-:Y:S01]  /*fd30*/  SEL R7, RZ, 0x1, P1 ;  /* 0x00000001ff077807 */ /* 0x000fe20000800000 */
[----:B------:R-:W-:Y:S01]  /*fd40*/  ULDC.64 UR8, c[0x0][0xbe8] ;  /* 0x0002fa0000087ab9 */ /* 0x000fe20000000a00 */
[----:B------:R-:W5:Y:S01]  /*fd50*/  LD.E.128 R56, desc[UR38][R56.64] ;  /* 0x0000002638387980 */ /* 0x000f62000c101d00 */
[----:B------:R-:W-:Y:S01]  /*fd60*/  IMAD.SHL.U32 R10, R8, 0x2, RZ ;  /* 0x00000002080a7824 */ /* 0x000fe200078e00ff */
[----:B------:R-:W-:-:S02]  /*fd70*/  SEL R8, RZ, 0xffffffff, P0 ;  /* 0xffffffffff087807 */ /* 0x000fc40000000000 */
[----:B------:R-:W5:Y:S02]  /*fd80*/  LD.E.128 R60, desc[UR38][R60.64] ;  /* 0x000000263c3c7980 */ /* 0x000f64000c101d00 */
[----:B------:R-:W-:Y:S01]  /*fd90*/  LOP3.LUT R7, R10, 0x2, R7, 0xe2, !PT ;  /* 0x000000020a077812 */ /* 0x000fe200078ee207 */
[----:B------:R-:W-:Y:S01]  /*fda0*/  IMAD.SHL.U32 R8, R8, 0x4, RZ ;  /* 0x0000000408087824 */ /* 0x000fe200078e00ff */
[----:B------:R-:W-:Y:S01]  /*fdb0*/  LOP3.LUT R10, R9, 0xfffffff8, RZ, 0xc0, !PT ;  /* 0xfffffff8090a7812 */ /* 0x000fe200078ec0ff */
[----:B------:R-:W-:Y:S01]  /*fdc0*/  IMAD.IADD R5, R5, 0x1, R11 ;  /* 0x0000000105057824 */ /* 0x000fe200078e020b */
[----:B------:R-:W5:Y:S03]  /*fdd0*/  LD.E.128 R64, desc[UR38][R64.64] ;  /* 0x0000002640407980 */ /* 0x000f66000c101d00 */
[----:B------:R-:W-:Y:S01]  /*fde0*/  IMAD.IADD R11, R3, 0x1, -R10 ;  /* 0x00000001030b7824 */ /* 0x000fe200078e0a0a */
[----:B------:R-:W-:Y:S01]  /*fdf0*/  LOP3.LUT R10, R8, 0x4, R7, 0xe2, !PT ;  /* 0x00000004080a7812 */ /* 0x000fe200078ee207 */
[----:B------:R-:W-:Y:S01]  /*fe00*/  VIADD R7, R17, 0xc0 ;  /* 0x000000c011077836 */ /* 0x000fe20000000000 */
[----:B------:R-:W5:Y:S01]  /*fe10*/  LD.E.128 R72, desc[UR38][R72.64] ;  /* 0x0000002648487980 */ /* 0x000f62000c101d00 */
[----:B------:R-:W-:Y:S01]  /*fe20*/  IMAD.WIDE.U32 R4, R192, UR8, R4 ;  /* 0x00000008c0047c25 */ /* 0x000fe2000f8e0004 */
[----:B------:R-:W-:-:S02]  /*fe30*/  SHF.R.S32.HI R9, RZ, 0x1f, R191 ;  /* 0x0000001fff097819 */ /* 0x000fc400000114bf */
[----:B------:R-:W-:Y:S01]  /*fe40*/  ISETP.GE.AND P1, PT, R7, UR7, PT ;  /* 0x0000000707007c0c */ /* 0x000fe2000bf26270 */
[----:B------:R-:W-:Y:S01]  /*fe50*/  VIADD R3, R17, 0x100 ;  /* 0x0000010011037836 */ /* 0x000fe20000000000 */
[----:B------:R-:W-:Y:S01]  /*fe60*/  @!PT LDS RZ, [RZ] ;  /* 0x00000000fffff984 */ /* 0x000fe20000000800 */
[----:B------:R-:W-:Y:S01]  /*fe70*/  @!PT LDS RZ, [RZ] ;  /* 0x00000000fffff984 */ /* 0x000fe20000000800 */
[----:B------:R-:W-:Y:S01]  /*fe80*/  @!PT LDS RZ, [RZ] ;  /* 0x00000000fffff984 */ /* 0x000fe20000000800 */
[----:B------:R-:W-:Y:S01]  /*fe90*/  @!PT LDS RZ, [RZ] ;  /* 0x00000000fffff984 */ /* 0x000fe20000000800 */
[----:B------:R1:W-:Y:S06]  /*fea0*/  MEMBAR.ALL.CTA ;  /* 0x0000000000007992 */ /* 0x0003ec0000008000 */
[----:B-1----:R-:W1:Y:S01]  /*feb0*/  FENCE.VIEW.ASYNC.S ;  /* 0x00000000000073c6 */ /* 0x002e620000000000 */
[----:B------:R-:W-:Y:S01]  /*fec0*/  IMAD R5, R192, UR9, R5 ;  /* 0x00000009c0057c24 */ /* 0x000fe2000f8e0205 */
[----:B------:R-:W-:Y:S01]  /*fed0*/  ULDC.64 UR8, c[0x0][0xbf0] ;  /* 0x0002fc0000087ab9 */ /* 0x000fe20000000a00 */
[----:B------:R-:W-:Y:S01]  /*fee0*/  IMAD R8, R11, 0x20, R0 ;  /* 0x000000200b087824 */ /* 0x000fe200078e0200 */
[----:B------:R-:W-:Y:S01]  /*fef0*/  ISETP.GE.AND P0, PT, R3, UR7, PT ;  /* 0x0000000703007c0c */ /* 0x000fe2000bf06270 */
[----:B------:R-:W-:Y:S01]  /*ff00*/  IMAD R20, R9, UR8, RZ ;  /* 0x0000000809147c24 */ /* 0x000fe2000f8e02ff */
[----:B------:R-:W-:Y:S01]  /*ff10*/  SEL R9, RZ, 0xffffffff, P1 ;  /* 0xffffffffff097807 */ /* 0x000fe20000800000 */
[----:B------:R-:W-:Y:S01]  /*ff20*/  VIADD R84, R8, UR42 ;  /* 0x0000002a08547c36 */ /* 0x000fe20008000000 */
[----:B------:R-:W-:-:S03]  /*ff30*/  SEL R11, RZ, 0xffffffff, P0 ;  /* 0xffffffffff0b7807 */ /* 0x000fc60000000000 */
[----:B------:R-:W-:Y:S02]  /*ff40*/  IMAD.SHL.U32 R89, R9, 0x8, RZ ;  /* 0x0000000809597824 */ /* 0x000fe400078e00ff */
[----:B0-----:R-:W-:-:S03]  /*ff50*/  @P2 IMAD.HI.U32 R8, R84, R85, RZ ;  /* 0x0000005554082227 */ /* 0x001fc600078e00ff */
[----:B------:R-:W-:Y:S01]  /*ff60*/  LOP3.LUT R10, R89, 0x8, R10, 0xe2, !PT ;  /* 0x00000008590a7812 */ /* 0x000fe200078ee20a */
[----:B------:R-:W-:Y:S01]  /*ff70*/  IMAD.MOV.U32 R9, RZ, RZ, R84 ;  /* 0x000000ffff097224 */ /* 0x000fe200078e0054 */
[----:B--2---:R-:W-:Y:S01]  /*ff80*/  @P2 SHF.R.U32.HI R9, RZ, R87, R8 ;  /* 0x00000057ff092219 */ /* 0x004fe20000011608 */
[----:B------:R-:W-:Y:S02]  /*ff90*/  IMAD.SHL.U32 R11, R11, 0x10, RZ ;  /* 0x000000100b0b7824 */ /* 0x000fe400078e00ff */
[C---:B------:R-:W-:Y:S02]  /*ffa0*/  IMAD R19, R191.reuse, UR9, R20 ;  /* 0x00000009bf137c24 */ /* 0x040fe4000f8e0214 */
[----:B------:R-:W-:Y:S01]  /*ffb0*/  IMAD.WIDE.U32 R4, R191, UR8, R4 ;  /* 0x00000008bf047c25 */ /* 0x000fe2000f8e0004 */
[----:B------:R-:W-:Y:S01]  /*ffc0*/  LOP3.LUT R10, R11, 0x10, R10, 0xe2, !PT ;  /* 0x000000100b0a7812 */ /* 0x000fe200078ee20a */
[----:B------:R-:W-:Y:S01]  /*ffd0*/  ULDC.64 UR8, c[0x0][0xbe0] ;  /* 0x0002f80000087ab9 */ /* 0x000fe20000000a00 */
[----:B------:R-:W-:Y:S01]  /*ffe0*/  ISETP.GE.AND P0, PT, R97, UR7, PT ;  /* 0x0000000761007c0c */ /* 0x000fe2000bf06270 */
[----:B------:R-:W-:Y:S01]  /*fff0*/  IMAD.IADD R5, R5, 0x1, R19 ;  /* 0x0000000105057824 */ /* 0x000fe200078e0213 */
[--C-:B------:R-:W-:Y:S01]  /*10000*/  SHF.R.S32.HI R19, RZ, 0x1f, R9.reuse ;  /* 0x0000001fff137819 */ /* 0x100fe20000011409 */
[----:B------:R-:W-:Y:S01]  /*10010*/  IMAD.MOV R11, RZ, RZ, -R9 ;  /* 0x000000ffff0b7224 */ /* 0x000fe200078e0a09 */
[----:B------:R-:W-:-:S03]  /*10020*/  SEL R8, RZ, 0xffffffff, P0 ;  /* 0xffffffffff087807 */ /* 0x000fc60000000000 */
[----:B------:R-:W-:Y:S02]  /*10030*/  IMAD R11, R21, R11, R84 ;  /* 0x0000000b150b7224 */ /* 0x000fe400078e0254 */
[----:B------:R-:W-:Y:S01]  /*10040*/  IMAD R20, R19, UR8, RZ ;  /* 0x0000000813147c24 */ /* 0x000fe2000f8e02ff */
[----:B------:R-:W-:Y:S01]  /*10050*/  ISETP.GE.AND P0, PT, R93, UR7, PT ;  /* 0x000000075d007c0c */ /* 0x000fe2000bf06270 */
[----:B------:R-:W-:Y:S01]  /*10060*/  IMAD.SHL.U32 R85, R8, 0x20, RZ ;  /* 0x0000002008557824 */ /* 0x000fe200078e00ff */
[----:B------:R-:W-:Y:S01]  /*10070*/  SHF.R.S32.HI R8, RZ, 0x1f, R11 ;  /* 0x0000001fff087819 */ /* 0x000fe2000001140b */
[----:B------:R-:W-:-:S04]  /*10080*/  IMAD.WIDE.U32 R4, R9, UR8, R4 ;  /* 0x0000000809047c25 */ /* 0x000fc8000f8e0004 */
[----:B------:R-:W-:Y:S01]  /*10090*/  IMAD R19, R9, UR9, R20 ;  /* 0x0000000909137c24 */ /* 0x000fe2000f8e0214 */
[----:B------:R-:W-:Y:S01]  /*100a0*/  ULDC.64 UR8, c[0x0][0xbd8] ;  /* 0x0002f60000087ab9 */ /* 0x000fe20000000a00 */
[----:B------:R-:W-:Y:S01]  /*100b0*/  LOP3.LUT R10, R85, 0x20, R10, 0xe2, !PT ;  /* 0x00000020550a7812 */ /* 0x000fe200078ee20a */
[----:B------:R-:W-:Y:S01]  /*100c0*/  IMAD R8, R8, UR8, RZ ;  /* 0x0000000808087c24 */ /* 0x000fe2000f8e02ff */
[----:B------:R-:W-:Y:S01]  /*100d0*/  SEL R9, RZ, 0x40, P0 ;  /* 0x00000040ff097807 */ /* 0x000fe20000000000 */
[----:B------:R-:W-:Y:S02]  /*100e0*/  IMAD.IADD R5, R5, 0x1, R19 ;  /* 0x0000000105057824 */ /* 0x000fe400078e0213 */
[----:B------:R-:W-:Y:S02]  /*100f0*/  IMAD R91, R21, UR6, RZ ;  /* 0x00000006155b7c24 */ /* 0x000fe4000f8e02ff */
[----:B------:R-:W-:Y:S01]  /*10100*/  VIADD R90, R0, UR42 ;  /* 0x0000002a005a7c36 */ /* 0x000fe20008000000 */
[----:B------:R-:W-:Y:S01]  /*10110*/  LOP3.LUT R19, R10, R9, RZ, 0xfc, !PT ;  /* 0x000000090a137212 */ /* 0x000fe200078efcff */
[----:B------:R-:W-:-:S02]  /*10120*/  IMAD R9, R11, UR9, R8 ;  /* 0x000000090b097c24 */ /* 0x000fc4000f8e0208 */
[----:B------:R-:W-:Y:S01]  /*10130*/  IMAD.WIDE.U32 R4, R11, UR8, R4 ;  /* 0x000000080b047c25 */ /* 0x000fe2000f8e0004 */
[----:B------:R-:W-:Y:S01]  /*10140*/  ISETP.GE.AND P1, PT, R90, R91, PT ;  /* 0x0000005b5a00720c */ /* 0x000fe20003f26270 */
[----:B------:R-:W-:Y:S02]  /*10150*/  ULDC.64 UR8, c[0x0][0xb80] ;  /* 0x0002e00000087ab9 */ /* 0x000fe40000000a00 */
[----:B------:R-:W-:Y:S01]  /*10160*/  VIADD R95, R17, 0x1c0 ;  /* 0x000001c0115f7836 */ /* 0x000fe20000000000 */
[----:B------:R-:W-:Y:S01]  /*10170*/  LEA R88, P2, R4, UR8, 0x1 ;  /* 0x0000000804587c11 */ /* 0x000fe2000f8408ff */
[----:B------:R-:W-:Y:S02]  /*10180*/  IMAD.IADD R5, R5, 0x1, R9 ;  /* 0x0000000105057824 */ /* 0x000fe400078e0209 */
[----:B------:R-:W-:Y:S01]  /*10190*/  VIADD R8, R16, 0x38820 ;  /* 0x0003882010087836 */ /* 0x000fe20000000000 */
[----:B------:R-:W-:Y:S02]  /*101a0*/  ISETP.GE.AND P0, PT, R95, UR7, PT ;  /* 0x000000075f007c0c */ /* 0x000fe4000bf06270 */
[----:B------:R-:W-:-:S02]  /*101b0*/  LEA.HI.X R89, R4, UR9, R5, 0x1, P2 ;  /* 0x0000000904597c11 */ /* 0x000fc400090f0c05 */
[----:B------:R-:W-:Y:S01]  /*101c0*/  PRMT R8, RZ, 0x654, R8 ;  /* 0x00000654ff087816 */ /* 0x000fe20000000008 */
[----:B-1----:R0:W1:Y:S01]  /*101d0*/  SHFL.IDX PT, R4, R88, RZ, 0x181f ;  /* 0x00181fff58047589 */ /* 0x00206200000e0000 */
[----:B------:R-:W-:Y:S01]  /*101e0*/  SEL R0, RZ, 0x80, P0 ;  /* 0x00000080ff007807 */ /* 0x000fe20000000000 */
[----:B------:R-:W-:Y:S01]  /*101f0*/  BSSY B1, `(.L_x_5347) ;  /* 0x000002b000017945 */ /* 0x000fe20003800000 */
[----:B------:R0:W-:Y:S01]  /*10200*/  SYNCS.ARRIVE.TRANS64.RED.A1T0 RZ, [R8+URZ], RZ ;  /* 0x000000ff08ff79a7 */ /* 0x0001e2000810043f */
        /* <DEDUP_REMOVED lines=11> */
[CC--:B01----:R-:W-:Y:S01]  /*102c0*/  @!P1 LEA R8, P2, R194.reuse, R4.reuse, 0x1 ;  /* 0x00000004c2089211 */ /* 0x0c3fe200078408ff */
        /* <DEDUP_REMOVED lines=14> */
[----:B0-----:R-:W-:Y:S01]  /*103b0*/  SHF.R.S32.HI R11, RZ, 0x1f, R93 ;  /* 0x0000001fff0b7819 */ /* 0x001fe2000001145d */
[----:B------:R3:W-:Y:S01]  /*103c0*/  @!P3 ST.E.128 desc[UR38][R84.64], R44 ;  /* 0x0000002c5400b985 */ /* 0x0007e2000c101d26 */
[----:B------:R-:W-:-:S02]  /*103d0*/  @!P2 LEA.HI.X R87, R3, R5, R87, 0x1, P5 ;  /* 0x000000050357a211 */ /* 0x000fc400028f0c57 */
[----:B-1----:R-:W-:Y:S02]  /*103e0*/  SHF.R.S32.HI R9, RZ, 0x1f, R97 ;  /* 0x0000001fff097819 */ /* 0x002fe40000011461 */
[CC--:B------:R-:W-:Y:S01]  /*103f0*/  @!P1 LEA R8, P5, R97.reuse, R4.reuse, 0x1 ;  /* 0x0000000461089211 */ /* 0x0c0fe200078a08ff */
[----:B------:R3:W-:Y:S01]  /*10400*/  @!P2 ST.E.128 desc[UR38][R86.64], R52 ;  /* 0x000000345600a985 */ /* 0x0007e2000c101d26 */
[----:B------:R-:W-:Y:S02]  /*10410*/  SHF.R.S32.HI R12, RZ, 0x1f, R95 ;  /* 0x0000001fff0c7819 */ /* 0x000fe4000001145f */
        /* <DEDUP_REMOVED lines=8> */
.L_x_5348:
[----:B------:R-:W-:Y:S05]  /*104a0*/  BSYNC B1 ;  /* 0x0000000000017941 */ /* 0x000fea0003800000 */
.L_x_5347:
[----:B0--3--:R-:W-:Y:S01]  /*104b0*/  VIADD R8, R90, 0x20 ;  /* 0x000000205a087836 */ /* 0x009fe20000000000 */
[----:B--2---:R4:W0:Y:S04]  /*104c0*/  SHFL.IDX PT, R5, R89, 0x1, 0x181f ;  /* 0x00381f0059057f89 */ /* 0x00482800000e0000 */
[----:B------:R-:W-:Y:S01]  /*104d0*/  ISETP.GE.AND P0, PT, R8, R91, PT ;  /* 0x0000005b0800720c */ /* 0x000fe20003f06270 */
[----:B-1----:R4:W1:-:S12]  /*104e0*/  SHFL.IDX PT, R4, R88, 0x1, 0x181f ;  /* 0x00381f0058047f89 */ /* 0x00285800000e0000 */
[----:B----4-:R-:W-:Y:S05]  /*104f0*/  @P0 BRA `(.L_x_5349) ;  /* 0x0000002400d80947 */ /* 0x010fea0003800000 */
[----:B------:R-:W-:Y:S02]  /*10500*/  ISETP.GE.AND P0, PT, R17, UR7, PT ;  /* 0x0000000711007c0c */ /* 0x000fe4000bf06270 */
[----:B------:R-:W-:Y:S02]  /*10510*/  ISETP.GE.AND P4, PT, R194, UR7, PT ;  /* 0x00000007c2007c0c */ /* 0x000fe4000bf86270 */
[----:B------:R-:W-:Y:S02]  /*10520*/  ISETP.GE.AND P3, PT, R193, UR7, PT ;  /* 0x00000007c1007c0c */ /* 0x000fe4000bf66270 */
[----:B------:R-:W-:Y:S02]  /*10530*/  ISETP.GE.AND P2, PT, R7, UR7, PT ;  /* 0x0000000707007c0c */ /* 0x000fe4000bf46270 */
[----:B------:R-:W-:Y:S02]  /*10540*/  ISETP.GE.AND P1, PT, R3, UR7, PT ;  /* 0x0000000703007c0c */ /* 0x000fe4000bf26270 */
[----:B-----5:R-:W-:-:S02]  /*10550*/  SHF.R.S32.HI R13, RZ, 0x1f, R193 ;  /* 0x0000001fff0d7819 */ /* 0x020fc400000114c1 */
[----:B------:R-:W-:Y:S01]  /*10560*/  SHF.R.S32.HI R15, RZ, 0x1f, R7 ;  /* 0x0000001fff0f7819 */ /* 0x000fe20000011407 */
[----:B01----:R-:W-:Y:S02]  /*10570*/  @!P0 IMAD.WIDE R8, R17, 0x2, R4 ;  /* 0x0000000211088825 */ /* 0x003fe400078e0204 */
[CC--:B------:R-:W-:Y:S02]  /*10580*/  @!P4 LEA R10, P5, R194.reuse, R4.reuse, 0x1 ;  /* 0x00000004c20ac211 */ /* 0x0c0fe400078a08ff */
[-C--:B------:R-:W-:Y:S01]  /*10590*/  @!P3 LEA R12, P6, R193, R4.reuse, 0x1 ;  /* 0x00000004c10cb211 */ /* 0x080fe200078c08ff */
[----:B------:R0:W-:Y:S01]  /*105a0*/  @!P0 ST.E.128 desc[UR38][R8.64], R24 ;  /* 0x0000001808008985 */ /* 0x0001e2000c101d26 */
[----:B------:R-:W-:Y:S02]  /*105b0*/  ISETP.GE.AND P0, PT, R97, UR7, PT ;  /* 0x0000000761007c0c */ /* 0x000fe4000bf06270 */
[----:B------:R-:W-:Y:S02]  /*105c0*/  @!P4 LEA.HI.X R11, R194, R5, R152, 0x1, P5 ;  /* 0x00000005c20bc211 */ /* 0x000fe400028f0c98 */
[----:B------:R-:W-:-:S02]  /*105d0*/  @!P2 LEA R14, P5, R7, R4, 0x1 ;  /* 0x00000004070ea211 */ /* 0x000fc400078a08ff */
        /* <DEDUP_REMOVED lines=25> */
.L_x_5346:
[----:B------:R-:W-:Y:S01]  /*10770*/  ULDC UR7, c[0x0][0xce8] ;  /* 0x00033a0000077ab9 */ /* 0x000fe20000000800 */
[----:B------:R-:W-:Y:S01]  /*10780*/  ULDC.64 UR8, c[0x0][0xc08] ;  /* 0x0003020000087ab9 */ /* 0x000fe20000000a00 */
[----:B------:R-:W-:Y:S01]  /*10790*/  UISETP.NE.AND UP0, UPT, UR7, 0x1, UPT ;  /* 0x000000010700788c */ /* 0x000fe2000bf05270 */
[----:B------:R-:W-:Y:S01]  /*107a0*/  IMAD R8, R8, UR8, RZ ;  /* 0x0000000808087c24 */ /* 0x000fe2000f8e02ff */
[----:B------:R-:W-:Y:S01]  /*107b0*/  SHF.R.S32.HI R0, RZ, 0x1f, R191 ;  /* 0x0000001fff007819 */ /* 0x000fe200000114bf */
[C---:B------:R-:W-:Y:S01]  /*107c0*/  IMAD.WIDE.U32 R4, R7.reuse, UR8, RZ ;  /* 0x0000000807047c25 */ /* 0x040fe2000f8e00ff */
[----:B------:R-:W-:Y:S01]  /*107d0*/  ULDC.64 UR10, c[0x0][0xc40] ;  /* 0x00031000000a7ab9 */ /* 0x000fe20000000a00 */
[----:B------:R-:W-:Y:S01]  /*107e0*/  UIMAD UR6, UR6, UR7, URZ ;  /* 0x00000007060672a4 */ /* 0x000fe2000f8e023f */
[----:B------:R-:W-:Y:S01]  /*107f0*/  PLOP3.LUT P0, PT, PT, PT, UP0, 0x80, 0x0 ;  /* 0x000000000000781c */ /* 0x000fe20003f0f008 */
[----:B------:R-:W-:Y:S01]  /*10800*/  IMAD R7, R7, UR9, R8 ;  /* 0x0000000907077c24 */ /* 0x000fe2000f8e0208 */
[----:B------:R-:W-:Y:S01]  /*10810*/  ULDC.64 UR8, c[0x0][0xc38] ;  /* 0x00030e0000087ab9 */ /* 0x000fe20000000a00 */
[----:B------:R-:W-:Y:S01]  /*10820*/  IMAD R0, R0, UR10, RZ ;  /* 0x0000000a00007c24 */ /* 0x000fe2000f8e02ff */
[----:B------:R-:W-:Y:S01]  /*10830*/  BSSY B1, `(.L_x_5350) ;  /* 0x00000c6000017945 */ /* 0x000fe20003800000 */
[----:B------:R-:W-:Y:S01]  /*10840*/  IMAD.IADD R5, R5, 0x1, R7 ;  /* 0x0000000105057824 */ /* 0x000fe200078e0207 */
[----:B0-----:R-:W-:Y:S01]  /*10850*/  SHF.R.S32.HI R19, RZ, 0x1f, R201 ;  /* 0x0000001fff137819 */ /* 0x001fe200000114c9 */
[----:B------:R-:W-:Y:S01]  /*10860*/  VIADD R8, R190, UR42 ;  /* 0x0000002abe087c36 */ /* 0x000fe20008000000 */
[----:B------:R-:W-:Y:S01]  /*10870*/  SHF.R.S32.HI R152, RZ, 0x1f, R202 ;  /* 0x0000001fff987819 */ /* 0x000fe200000114ca */
[----:B------:R-:W-:Y:S01]  /*10880*/  IMAD.WIDE.U32 R4, R192, UR8, R4 ;  /* 0x00000008c0047c25 */ /* 0x000fe2000f8e0004 */
[----:B------:R-:W-:Y:S01]  /*10890*/  @UP0 ULDC UR8, c[0x0][0xcec] ;  /* 0x00033b0000080ab9 */ /* 0x000fe20000000800 */
[----:B------:R-:W-:-:S02]  /*108a0*/  SHF.R.S32.HI R153, RZ, 0x1f, R203 ;  /* 0x0000001fff997819 */ /* 0x000fc400000114cb */
[C---:B------:R-:W-:Y:S01]  /*108b0*/  IMAD R7, R191.reuse, UR11, R0 ;  /* 0x0000000bbf077c24 */ /* 0x040fe2000f8e0200 */
[----:B------:R-:W-:Y:S01]  /*108c0*/  SHF.R.S32.HI R154, RZ, 0x1f, R204 ;  /* 0x0000001fff9a7819 */ /* 0x000fe200000114cc */
[----:B------:R-:W-:Y:S01]  /*108d0*/  @P0 IMAD.HI.U32 R0, R8, UR8, RZ ;  /* 0x0000000808000c27 */ /* 0x000fe2000f8e00ff */
[----:B------:R-:W-:Y:S01]  /*108e0*/  @UP0 ULDC UR8, c[0x0][0xcf0] ;  /* 0x00033c0000080ab9 */ /* 0x000fe20000000800 */
[----:B------:R-:W-:Y:S02]  /*108f0*/  SHF.R.S32.HI R155, RZ, 0x1f, R205 ;  /* 0x0000001fff9b7819 */ /* 0x000fe400000114cd */
[----:B------:R-:W-:Y:S01]  /*10900*/  IMAD R5, R192, UR9, R5 ;  /* 0x00000009c0057c24 */ /* 0x000fe2000f8e0205 */
[----:B------:R-:W-:Y:S01]  /*10910*/  SHF.R.S32.HI R156, RZ, 0x1f, R206 ;  /* 0x0000001fff9c7819 */ /* 0x000fe200000114ce */
[----:B------:R-:W-:Y:S01]  /*10920*/  IMAD.MOV.U32 R3, RZ, RZ, R8 ;  /* 0x000000ffff037224 */ /* 0x000fe200078e0008 */
[----:B------:R-:W-:Y:S01]  /*10930*/  @P0 SHF.R.U32.HI R3, RZ, UR8, R0 ;  /* 0x00000008ff030c19 */ /* 0x000fe20008011600 */
[----:B------:R-:W-:Y:S01]  /*10940*/  IMAD.WIDE.U32 R4, R191, UR10, R4 ;  /* 0x0000000abf047c25 */ /* 0x000fe2000f8e0004 */
[----:B------:R-:W-:Y:S01]  /*10950*/  ULDC.64 UR10, c[0x0][0xc30] ;  /* 0x00030c00000a7ab9 */ /* 0x000fe20000000a00 */
[----:B------:R-:W-:Y:S01]  /*10960*/  ULDC.64 UR8, c[0x0][0xc48] ;  /* 0x0003120000087ab9 */ /* 0x000fe20000000a00 */
[----:B------:R-:W-:Y:S01]  /*10970*/  SHF.R.S32.HI R0, RZ, 0x1f, R3 ;  /* 0x0000001fff007819 */ /* 0x000fe20000011403 */
[----:B------:R-:W-:Y:S01]  /*10980*/  IMAD.IADD R5, R5, 0x1, R7 ;  /* 0x0000000105057824 */ /* 0x000fe200078e0207 */
[----:B------:R-:W-:Y:S01]  /*10990*/  SHF.R.S32.HI R157, RZ, 0x1f, R207 ;  /* 0x0000001fff9d7819 */ /* 0x000fe200000114cf */
[----:B------:R-:W-:Y:S01]  /*109a0*/  IMAD.MOV R7, RZ, RZ, -R3 ;  /* 0x000000ffff077224 */ /* 0x000fe200078e0a03 */
[----:B------:R-:W-:Y:S01]  /*109b0*/  SHF.R.S32.HI R158, RZ, 0x1f, R208 ;  /* 0x0000001fff9e7819 */ /* 0x000fe200000114d0 */
[----:B------:R-:W-:Y:S01]  /*109c0*/  IMAD R0, R0, UR10, RZ ;  /* 0x0000000a00007c24 */ /* 0x000fe2000f8e02ff */
[----:B------:R-:W-:Y:S01]  /*109d0*/  SHF.R.S32.HI R159, RZ, 0x1f, R209 ;  /* 0x0000001fff9f7819 */ /* 0x000fe200000114d1 */
[----:B------:R-:W-:Y:S01]  /*109e0*/  IMAD R7, R7, UR7, R8 ;  /* 0x0000000707077c24 */ /* 0x000fe2000f8e0208 */
[----:B------:R-:W-:Y:S01]  /*109f0*/  SHF.R.S32.HI R160, RZ, 0x1f, R210 ;  /* 0x0000001fffa07819 */ /* 0x000fe200000114d2 */
[----:B------:R-:W-:Y:S01]  /*10a00*/  IMAD.WIDE.U32 R4, R195, UR8, R4 ;  /* 0x00000008c3047c25 */ /* 0x000fe2000f8e0004 */
[----:B------:R-:W-:-:S02]  /*10a10*/  SHF.R.S32.HI R161, RZ, 0x1f, R211 ;  /* 0x0000001fffa17819 */ /* 0x000fc400000114d3 */
[----:B------:R-:W-:Y:S01]  /*10a20*/  SHF.R.S32.HI R162, RZ, 0x1f, R212 ;  /* 0x0000001fffa27819 */ /* 0x000fe200000114d4 */
[----:B------:R-:W-:Y:S01]  /*10a30*/  IMAD R9, R3, UR11, R0 ;  /* 0x0000000b03097c24 */ /* 0x000fe2000f8e0200 */
[----:B------:R-:W-:Y:S01]  /*10a40*/  SHF.R.S32.HI R0, RZ, 0x1f, R7 ;  /* 0x0000001fff007819 */ /* 0x000fe20000011407 */
[----:B------:R-:W-:Y:S01]  /*10a50*/  IMAD R5, R195, UR9, R5 ;  /* 0x00000009c3057c24 */ /* 0x000fe2000f8e0205 */
[----:B------:R-:W-:Y:S01]  /*10a60*/  ULDC.64 UR8, c[0x0][0xc28] ;  /* 0x00030a0000087ab9 */ /* 0x000fe20000000a00 */
[----:B------:R-:W-:Y:S01]  /*10a70*/  VIADD R8, R16, 0x38820 ;  /* 0x0003882010087836 */ /* 0x000fe20000000000 */
[----:B------:R-:W-:Y:S01]  /*10a80*/  SHF.R.S32.HI R163, RZ, 0x1f, R213 ;  /* 0x0000001fffa37819 */ /* 0x000fe200000114d5 */
[----:B------:R-:W-:Y:S01]  /*10a90*/  IMAD.WIDE.U32 R4, R3, UR10, R4 ;  /* 0x0000000a03047c25 */ /* 0x000fe2000f8e0004 */
[----:B------:R-:W-:Y:S02]  /*10aa0*/  SHF.R.S32.HI R164, RZ, 0x1f, R214 ;  /* 0x0000001fffa47819 */ /* 0x000fe400000114d6 */
[----:B------:R-:W-:Y:S01]  /*10ab0*/  PRMT R8, RZ, 0x654, R8 ;  /* 0x00000654ff087816 */ /* 0x000fe20000000008 */
[----:B------:R-:W-:Y:S01]  /*10ac0*/  IMAD R0, R0, UR8, RZ ;  /* 0x0000000800007c24 */ /* 0x000fe2000f8e02ff */
[----:B------:R-:W-:Y:S01]  /*10ad0*/  SHF.R.S32.HI R165, RZ, 0x1f, R215 ;  /* 0x0000001fffa57819 */ /* 0x000fe200000114d7 */
[----:B------:R-:W-:Y:S01]  /*10ae0*/  IMAD.IADD R5, R5, 0x1, R9 ;  /* 0x0000000105057824 */ /* 0x000fe200078e0209 */
[----:B------:R0:W-:Y:S01]  /*10af0*/  SYNCS.ARRIVE.TRANS64.RED.A1T0 RZ, [R8+URZ], RZ ;  /* 0x000000ff08ff79a7 */ /* 0x0001e2000810043f */
        /* <DEDUP_REMOVED lines=9> */
[C---:B------:R-:W-:Y:S02]  /*10b90*/  LEA R3, P1, R4.reuse, UR8, 0x2 ;  /* 0x0000000804037c11 */ /* 0x040fe4000f8210ff */
[----:B------:R-:W-:Y:S02]  /*10ba0*/  SHF.R.S32.HI R169, RZ, 0x1f, R219 ;  /* 0x0000001fffa97819 */ /* 0x000fe400000114db */
[----:B------:R-:W-:Y:S01]  /*10bb0*/  LEA.HI.X R7, R4, UR9, R7, 0x2, P1 ;  /* 0x0000000904077c11 */ /* 0x000fe200088f1407 */
[----:B------:R0:W1:Y:S01]  /*10bc0*/  SHFL.IDX PT, R12, R3, RZ, 0x1c1f ;  /* 0x001c1fff030c7589 */ /* 0x00006200000e0000 */
[----:B------:R-:W-:Y:S02]  /*10bd0*/  SHF.R.S32.HI R170, RZ, 0x1f, R220 ;  /* 0x0000001fffaa7819 */ /* 0x000fe400000114dc */
[----:B------:R-:W-:Y:S01]  /*10be0*/  SHF.R.S32.HI R171, RZ, 0x1f, R221 ;  /* 0x0000001fffab7819 */ /* 0x000fe200000114dd */
[----:B------:R0:W2:Y:S01]  /*10bf0*/  SHFL.IDX PT, R13, R7, RZ, 0x1c1f ;  /* 0x001c1fff070d7589 */ /* 0x0000a200000e0000 */
[----:B------:R-:W-:-:S02]  /*10c00*/  SHF.R.S32.HI R172, RZ, 0x1f, R222 ;  /* 0x0000001fffac7819 */ /* 0x000fc400000114de */
[----:B------:R-:W-:Y:S02]  /*10c10*/  SHF.R.S32.HI R173, RZ, 0x1f, R223 ;  /* 0x0000001fffad7819 */ /* 0x000fe400000114df */
[----:B------:R-:W-:Y:S02]  /*10c20*/  SHF.R.S32.HI R174, RZ, 0x1f, R224 ;  /* 0x0000001fffae7819 */ /* 0x000fe400000114e0 */
[----:B------:R-:W-:Y:S02]  /*10c30*/  SHF.R.S32.HI R14, RZ, 0x1f, R225 ;  /* 0x0000001fff0e7819 */ /* 0x000fe400000114e1 */
[----:B------:R-:W-:Y:S02]  /*10c40*/  SHF.R.S32.HI R15, RZ, 0x1f, R226 ;  /* 0x0000001fff0f7819 */ /* 0x000fe400000114e2 */
[----:B------:R-:W-:Y:S02]  /*10c50*/  SHF.R.S32.HI R20, RZ, 0x1f, R227 ;  /* 0x0000001fff147819 */ /* 0x000fe400000114e3 */
[----:B------:R-:W-:Y:S01]  /*10c60*/  SHF.R.S32.HI R21, RZ, 0x1f, R22 ;  /* 0x0000001fff157819 */ /* 0x000fe20000011416 */
[----:B0-----:R-:W-:Y:S06]  /*10c70*/  @P0 BRA `(.L_x_5351) ;  /* 0x0000000800040947 */ /* 0x001fec0003800000 */
        /* <DEDUP_REMOVED lines=14> */
[CC--:B0-----:R-:W-:Y:S02]  /*10d60*/  @!P2 LEA R4, P6, R226.reuse, R12.reuse, 0x2 ;  /* 0x0000000ce204a211 */ /* 0x0c1fe400078c10ff */
[CC--:B-1----:R-:W-:Y:S02]  /*10d70*/  @!P1 LEA R8, P5, R225.reuse, R12.reuse, 0x2 ;  /* 0x0000000ce1089211 */ /* 0x0c2fe400078a10ff */
        /* <DEDUP_REMOVED lines=12> */
[----:B------:R-:W-:Y:S02]  /*10e40*/  ISETP.GE.AND P1, PT, R219, UR7, PT ;  /* 0x00000007db007c0c */ /* 0x000fe4000bf26270 */
[----:B------:R-:W-:Y:S01]  /*10e50*/  @!P4 LEA.HI.X R9, R222, R13, R172, 0x2, P2 ;  /* 0x0000000dde09c211 */ /* 0x000fe200010f14ac */
[----:B------:R0:W-:Y:S01]  /*10e60*/  @!P3 ST.E.64 desc[UR38][R4.64], R44 ;  /* 0x0000002c0400b985 */ /* 0x0001e2000c101b26 */
[----:B------:R-:W-:Y:S02]  /*10e70*/  ISETP.GE.AND P2, PT, R218, UR7, PT ;  /* 0x00000007da007c0c */ /* 0x000fe4000bf46270 */
[----:B--2---:R-:W-:Y:S01]  /*10e80*/  @!P5 LEA R10, P6, R221, R12, 0x2 ;  /* 0x0000000cdd0ad211 */ /* 0x004fe200078c10ff */
[----:B------:R1:W-:Y:S01]  /*10e90*/  @!P4 ST.E.64 desc[UR38][R8.64], R48 ;  /* 0x000000300800c985 */ /* 0x0003e2000c101b26 */
[----:B------:R-:W-:-:S02]  /*10ea0*/  ISETP.GE.AND P3, PT, R217, UR7, PT ;  /* 0x00000007d9007c0c */ /* 0x000fc4000bf66270 */
[----:B------:R-:W-:Y:S02]  /*10eb0*/  @!P5 LEA.HI.X R11, R221, R13, R171, 0x2, P6 ;  /* 0x0000000ddd0bd211 */ /* 0x000fe400030f14ab */
        /* <DEDUP_REMOVED lines=8> */
[----:B--2---:R-:W-:-:S02]  /*10f40*/  @!P2 LEA R10, P6, R218, R12, 0x2 ;  /* 0x0000000cda0aa211 */ /* 0x004fc400078c10ff */
[----:B------:R-:W-:Y:S01]  /*10f50*/  ISETP.GE.AND P0, PT, R214, UR7, PT ;  /* 0x00000007d6007c0c */ /* 0x000fe2000bf06270 */
[----:B------:R1:W-:Y:S01]  /*10f60*/  @!P1 ST.E.64 desc[UR38][R8.64], R60 ;  /* 0x0000003c08009985 */ /* 0x0003e2000c101b26 */
        /* <DEDUP_REMOVED lines=9> */
[----:B--2---:R-:W-:-:S03]  /*11000*/  @!P5 LEA R10, P6, R215, R12, 0x2 ;  /* 0x0000000cd70ad211 */ /* 0x004fc600078c10ff */
[----:B------:R1:W-:Y:S01]  /*11010*/  @!P4 ST.E.64 desc[UR38][R8.64], R72 ;  /* 0x000000480800c985 */ /* 0x0003e2000c101b26 */
[----:B------:R-:W-:-:S05]  /*11020*/  @!P5 LEA.HI.X R11, R215, R13, R165, 0x2, P6 ;  /* 0x0000000dd70bd211 */ /* 0x000fca00030f14a5 */
[----:B------:R2:W-:Y:S01]  /*11030*/  @!P5 ST.E.64 desc[UR38][R10.64], R76 ;  /* 0x0000004c0a00d985 */ /* 0x0005e2000c101b26 */
[----:B------:R-:W-:Y:S02]  /*11040*/  ISETP.GE.AND P5, PT, R211, UR7, PT ;  /* 0x00000007d3007c0c */ /* 0x000fe4000bfa6270 */
[----:B0-----:R-:W-:-:S04]  /*11050*/  @!P0 LEA R4, P4, R214, R12, 0x2 ;  /* 0x0000000cd6048211 */ /* 0x001fc800078810ff */
[-C--:B------:R-:W-:Y:S02]  /*11060*/  @!P0 LEA.HI.X R5, R214, R13.reuse, R164, 0x2, P4 ;  /* 0x0000000dd6058211 */ /* 0x080fe400020f14a4 */
[----:B------:R-:W-:Y:S02]  /*11070*/  ISETP.GE.AND P4, PT, R210, UR7, PT ;  /* 0x00000007d2007c0c */ /* 0x000fe4000bf86270 */
[CC--:B-1----:R-:W-:Y:S01]  /*11080*/  @!P1 LEA R8, P3, R213.reuse, R12.reuse, 0x2 ;  /* 0x0000000cd5089211 */ /* 0x0c2fe200078610ff */
[----:B------:R0:W-:Y:S01]  /*11090*/  @!P0 ST.E.64 desc[UR38][R4.64], R80 ;  /* 0x0000005004008985 */ /* 0x0001e2000c101b26 */
[----:B--2---:R-:W-:Y:S02]  /*110a0*/  @!P2 LEA R10, P6, R212, R12, 0x2 ;  /* 0x0000000cd40aa211 */ /* 0x004fe400078c10ff */
        /* <DEDUP_REMOVED lines=12> */
[-C--:B------:R-:W-:Y:S02]  /*11170*/  @!P4 LEA.HI.X R9, R210, R13.reuse, R160, 0x2, P0 ;  /* 0x0000000dd209c211 */ /* 0x080fe400000f14a0 */
[----:B------:R-:W-:Y:S02]  /*11180*/  ISETP.GE.AND P0, PT, R206, UR7, PT ;  /* 0x00000007ce007c0c */ /* 0x000fe4000bf06270 */
[C---:B--2---:R-:W-:Y:S01]  /*11190*/  @!P3 LEA R10, P6, R209.reuse, R12, 0x2 ;  /* 0x0000000cd10ab211 */ /* 0x044fe200078c10ff */
[----:B------:R1:W-:Y:S01]  /*111a0*/  @!P4 ST.E.64 desc[UR38][R8.64], R96 ;  /* 0x000000600800c985 */ /* 0x0003e2000c101b26 */
[----:B------:R-:W-:Y:S02]  /*111b0*/  ISETP.GE.AND P4, PT, R204, UR7, PT ;  /* 0x00000007cc007c0c */ /* 0x000fe4000bf86270 */
[----:B------:R-:W-:-:S02]  /*111c0*/  @!P3 LEA.HI.X R11, R209, R13, R159, 0x2, P6 ;  /* 0x0000000dd10bb211 */ /* 0x000fc400030f149f */
[----:B0-----:R-:W-:-:S03]  /*111d0*/  @!P2 LEA R4, P6, R208, R12, 0x2 ;  /* 0x0000000cd004a211 */ /* 0x001fc600078c10ff */
[----:B------:R0:W-:Y:S01]  /*111e0*/  @!P3 ST.E.64 desc[UR38][R10.64], R100 ;  /* 0x000000640a00b985 */ /* 0x0001e2000c101b26 */
        /* <DEDUP_REMOVED lines=33> */
[----:B------:R-:W-:Y:S02]  /*11400*/  @!P4 LEA.HI.X R5, R200, R13, R237, 0x2, P0 ;  /* 0x0000000dc805c211 */ /* 0x000fe400000f14ed */
[----:B0-----:R-:W-:-:S03]  /*11410*/  @!P2 LEA R8, P1, R198, R12, 0x2 ;  /* 0x0000000cc608a211 */ /* 0x001fc600078210ff */
[----:B------:R0:W-:Y:S01]  /*11420*/  @!P4 ST.E.64 desc[UR38][R4.64], R136 ;  /* 0x000000880400c985 */ /* 0x0001e2000c101b26 */
[C---:B------:R-:W-:Y:S02]  /*11430*/  @!P5 LEA R12, P0, R197.reuse, R12, 0x2 ;  /* 0x0000000cc50cd211 */ /* 0x040fe400078010ff */
[-C--:B------:R-:W-:Y:S01]  /*11440*/  @!P2 LEA.HI.X R9, R198, R13.reuse, R235, 0x2, P1 ;  /* 0x0000000dc609a211 */ /* 0x080fe200008f14eb */
[----:B------:R0:W-:Y:S01]  /*11450*/  @!P3 ST.E.64 desc[UR38][R10.64], R140 ;  /* 0x0000008c0a00b985 */ /* 0x0001e2000c101b26 */
[----:B------:R-:W-:-:S03]  /*11460*/  @!P5 LEA.HI.X R13, R197, R13, R234, 0x2, P0 ;  /* 0x0000000dc50dd211 */ /* 0x000fc600000f14ea */
[----:B------:R0:W-:Y:S04]  /*11470*/  @!P2 ST.E.64 desc[UR38][R8.64], R144 ;  /* 0x000000900800a985 */ /* 0x0001e8000c101b26 */
[----:B------:R0:W-:Y:S02]  /*11480*/  @!P5 ST.E.64 desc[UR38][R12.64], R148 ;  /* 0x000000940c00d985 */ /* 0x0001e4000c101b26 */
.L_x_5351:
[----:B------:R-:W-:Y:S05]  /*11490*/  BSYNC B1 ;  /* 0x0000000000017941 */ /* 0x000fea0003800000 */
.L_x_5350:
[----:B------:R-:W-:Y:S01]  /*114a0*/  VIADD R0, R0, 0x8 ;  /* 0x0000000800007836 */ /* 0x000fe20000000000 */
[----:B------:R-:W3:Y:S04]  /*114b0*/  SHFL.IDX PT, R7, R7, 0x1, 0x1c1f ;  /* 0x003c1f0007077f89 */ /* 0x000ee800000e0000 */
[----:B------:R-:W-:Y:S01]  /*114c0*/  ISETP.GE.AND P0, PT, R0, UR6, PT ;  /* 0x0000000600007c0c */ /* 0x000fe2000bf06270 */
[----:B------:R-:W4:-:S12]  /*114d0*/  SHFL.IDX PT, R3, R3, 0x1, 0x1c1f ;  /* 0x003c1f0003037f89 */ /* 0x000f1800000e0000 */
[----:B------:R-:W-:Y:S05]  /*114e0*/  @P0 BRA `(.L_x_5349) ;  /* 0x0000001400dc0947 */ /* 0x000fea0003800000 */
[----:B------:R-:W-:Y:S02]  /*114f0*/  ULDC UR6, c[0x0][0xbc8] ;  /* 0x0002f20000067ab9 */ /* 0x000fe40000000800 */
[----:B------:R-:W-:Y:S02]  /*11500*/  ISETP.GE.AND P4, PT, R22, UR6, PT ;  /* 0x0000000616007c0c */ /* 0x000fe4000bf86270 */
[----:B------:R-:W-:Y:S02]  /*11510*/  ISETP.GE.AND P2, PT, R227, UR6, PT ;  /* 0x00000006e3007c0c */ /* 0x000fe4000bf46270 */
[----:B------:R-:W-:Y:S02]  /*11520*/  ISETP.GE.AND P1, PT, R226, UR6, PT ;  /* 0x00000006e2007c0c */ /* 0x000fe4000bf26270 */
[----:B------:R-:W-:-:S07]  /*11530*/  ISETP.GE.AND P0, PT, R225, UR6, PT ;  /* 0x00000006e1007c0c */ /* 0x000fce000bf06270 */
[CC--:B01--4-:R-:W-:Y:S02]  /*11540*/  @!P4 LEA R12, P3, R22.reuse, R3.reuse, 0x2 ;  /* 0x00000003160cc211 */ /* 0x0d3fe400078610ff */
[----:B------:R-:W-:Y:S02]  /*11550*/  @!P2 LEA R4, P6, R227, R3, 0x2 ;  /* 0x00000003e304a211 */ /* 0x000fe400078c10ff */
[----:B--23--:R-:W-:Y:S02]  /*11560*/  @!P4 LEA.HI.X R13, R22, R7, R21, 0x2, P3 ;  /* 0x00000007160dc211 */ /* 0x00cfe400018f1415 */
        /* <DEDUP_REMOVED lines=14> */
[C---:B------:R-:W-:Y:S02]  /*11650*/  @!P4 LEA R14, P2, R223.reuse, R3, 0x2 ;  /* 0x00000003df0ec211 */ /* 0x040fe400078410ff */
        /* <DEDUP_REMOVED lines=12> */
[----:B--2---:R-:W-:-:S02]  /*11720*/  @!P1 LEA R8, P5, R220, R3, 0x2 ;  /* 0x00000003dc089211 */ /* 0x004fc400078a10ff */
        /* <DEDUP_REMOVED lines=20> */
[----:B--2---:R-:W-:Y:S01]  /*11870*/  @!P1 LEA R8, P3, R214, R3, 0x2 ;  /* 0x00000003d6089211 */ /* 0x004fe200078610ff */
        /* <DEDUP_REMOVED lines=23> */
[-C--:B--2---:R-:W-:Y:S02]  /*119f0*/  @!P2 LEA R4, P6, R209, R3.reuse, 0x2 ;  /* 0x00000003d104a211 */ /* 0x084fe400078c10ff */
[----:B------:R-:W-:Y:S01]  /*11a00*/  ISETP.GE.AND P4, PT, R205, UR6, PT ;  /* 0x00000006cd007c0c */ /* 0x000fe2000bf86270 */
[----:B------:R2:W-:Y:S01]  /*11a10*/  @!P3 ST.E.64 desc[UR38][R20.64], R98 ;  /* 0x000000621400b985 */ /* 0x0005e2000c101b26 */
[----:B---3--:R-:W-:Y:S02]  /*11a20*/  @!P1 LEA R8, P3, R208, R3, 0x2 ;  /* 0x00000003d0089211 */ /* 0x008fe400078610ff */
        /* <DEDUP_REMOVED lines=13> */
[C---:B--2---:R-:W-:Y:S01]  /*11b00*/  @!P3 LEA R20, P6, R204.reuse, R3, 0x2 ;  /* 0x00000003cc14b211 */ /* 0x044fe200078c10ff */
        /* <DEDUP_REMOVED lines=11> */
[-C--:B---3--:R-:W-:Y:S01]  /*11bc0*/  @!P1 LEA R8, P6, R202, R3.reuse, 0x2 ;  /* 0x00000003ca089211 */ /* 0x088fe200078c10ff */
[----:B------:R3:W-:Y:S02]  /*11bd0*/  @!P0 ST.E.64 desc[UR38][R4.64], R126 ;  /* 0x0000007e04008985 */ /* 0x0007e4000c101b26 */
[----:B0-----:R-:W-:-:S02]  /*11be0*/  @!P4 LEA R10, P0, R201, R3, 0x2 ;  /* 0x00000003c90ac211 */ /* 0x001fc400078010ff */
[----:B------:R-:W-:Y:S02]  /*11bf0*/  @!P1 LEA.HI.X R9, R202, R7, R152, 0x2, P6 ;  /* 0x00000007ca099211 */ /* 0x000fe400030f1498 */
[----:B--2---:R-:W-:Y:S02]  /*11c00*/  @!P3 LEA R12, P6, R200, R3, 0x2 ;  /* 0x00000003c80cb211 */ /* 0x004fe400078c10ff */
        /* <DEDUP_REMOVED lines=17> */
.L_x_5343:
        /* <DEDUP_REMOVED lines=26> */
.L_x_5352:
[----:B------:R-:W-:Y:S01]  /*11ec0*/  BSSY B1, `(.L_x_5353) ;  /* 0x0000038000017945 */ /* 0x000fe20003800000 */
[----:B------:R-:W-:Y:S02]  /*11ed0*/  SEL R191, R191, RZ, !P0 ;  /* 0x000000ffbfbf7207 */ /* 0x000fe40004000000 */
[----:B------:R-:W-:Y:S02]  /*11ee0*/  SEL R196, R196, RZ, !P0 ;  /* 0x000000ffc4c47207 */ /* 0x000fe40004000000 */
[----:B-----5:R-:W-:Y:S01]  /*11ef0*/  SHF.R.S32.HI R26, RZ, 0x1f, R3 ;  /* 0x0000001fff1a7819 */ /* 0x020fe20000011403 */
[----:B------:R-:W-:Y:S06]  /*11f00*/  @P3 BRA `(.L_x_5354) ;  /* 0x0000000000cc3947 */ /* 0x000fec0003800000 */
[----:B------:R-:W0:Y:S01]  /*11f10*/  S2R R29, SR_TID.X ;  /* 0x00000000001d7919 */ /* 0x000e220000002100 */
[----:B------:R-:W1:Y:S01]  /*11f20*/  LDC R28, c[0x0][0xce8] ;  /* 0x00033a00ff1c7b82 */ /* 0x000e620000000800 */
[----:B------:R-:W-:Y:S02]  /*11f30*/  IMAD.U32 R8, RZ, RZ, UR42 ;  /* 0x0000002aff087e24 */ /* 0x000fe4000f8e00ff */
[----:B-1----:R-:W-:-:S03]  /*11f40*/  IMAD R4, R7, R28, RZ ;  /* 0x0000001c07047224 */ /* 0x002fc600078e02ff */
[----:B0-----:R-:W-:-:S04]  /*11f50*/  IADD3 R29, R8, -0x80, R29 ;  /* 0xffffff80081d7810 */ /* 0x001fc80007ffe01d */
[----:B------:R-:W-:-:S13]  /*11f60*/  ISETP.GE.AND P0, PT, R29, R4, PT ;  /* 0x000000041d00720c */ /* 0x000fda0003f06270 */
[----:B------:R-:W-:Y:S05]  /*11f70*/  @P0 BRA `(.L_x_5354) ;  /* 0x0000000000b00947 */ /* 0x000fea0003800000 */
[----:B------:R-:W-:Y:S01]  /*11f80*/  ISETP.NE.AND P1, PT, R28, 0x1, PT ;  /* 0x000000011c00780c */ /* 0x000fe20003f25270 */
[----:B------:R-:W-:Y:S01]  /*11f90*/  IMAD.MOV.U32 R24, RZ, RZ, 0xab8 ;  /* 0x00000ab8ff187424 */ /* 0x000fe200078e00ff */
[----:B------:R-:W-:Y:S01]  /*11fa0*/  ISETP.GT.AND P0, PT, R0, 0x1, PT ;  /* 0x000000010000780c */ /* 0x000fe20003f04270 */
[----:B------:R-:W0:Y:S01]  /*11fb0*/  LDC.64 R4, c[0x0][0xca8] ;  /* 0x00032a00ff047b82 */ /* 0x000e220000000a00 */
[----:B------:R-:W-:Y:S01]  /*11fc0*/  LOP3.LUT R195, R195, 0xff, RZ, 0xc0, !PT ;  /* 0x000000ffc3c37812 */ /* 0x000fe200078ec0ff */
[----:B------:R-:W-:Y:S01]  /*11fd0*/  IMAD.MOV.U32 R19, RZ, RZ, R29 ;  /* 0x000000ffff137224 */ /* 0x000fe200078e001d */
[----:B------:R-:W-:-:S05]  /*11fe0*/  SEL R24, R24, 0xa78, P0 ;  /* 0x00000a7818187807 */ /* 0x000fca0000000000 */
[----:B------:R-:W1:Y:S08]  /*11ff0*/  LDC.64 R12, c[0x0][R24+0x220] ;  /* 0x00008800180c7b82 */ /* 0x000e700000000a00 */
[----:B------:R-:W2:Y:S08]  /*12000*/  @P1 LDC R0, c[0x0][0xcec] ;  /* 0x00033b00ff001b82 */ /* 0x000eb00000000800 */
[----:B------:R-:W3:Y:S08]  /*12010*/  LDC.64 R10, c[0x0][R24+0x218] ;  /* 0x00008600180a7b82 */ /* 0x000ef00000000a00 */
[----:B------:R-:W4:Y:S01]  /*12020*/  @P1 LDC R27, c[0x0][0xcf0] ;  /* 0x00033c00ff1b1b82 */ /* 0x000f220000000800 */
[----:B-1----:R-:W-:-:S02]  /*12030*/  IMAD R13, R13, R191, RZ ;  /* 0x000000bf0d0d7224 */ /* 0x002fc400078e02ff */
[----:B------:R-:W-:-:S05]  /*12040*/  IMAD.WIDE.U32 R20, R12, R191, RZ ;  /* 0x000000bf0c147225 */ /* 0x000fca00078e00ff */
[----:B------:R-:W1:Y:S01]  /*12050*/  LDC.64 R14, c[0x0][R24+0x228] ;  /* 0x00008a00180e7b82 */ /* 0x000e620000000a00 */
[----:B--2---:R-:W-:-:S07]  /*12060*/  @P1 IMAD.HI.U32 R0, R29, R0, RZ ;  /* 0x000000001d001227 */ /* 0x004fce00078e00ff */
[----:B------:R-:W2:Y:S01]  /*12070*/  LDC.64 R8, c[0x0][R24+0x210] ;  /* 0x0000840018087b82 */ /* 0x000ea20000000a00 */
[-C--:B---3--:R-:W-:Y:S02]  /*12080*/  IMAD R25, R11, R192.reuse, RZ ;  /* 0x000000c00b197224 */ /* 0x088fe400078e02ff */
[----:B------:R-:W-:-:S04]  /*12090*/  IMAD.WIDE.U32 R10, R10, R192, RZ ;  /* 0x000000c00a0a7225 */ /* 0x000fc800078e00ff */
[----:B------:R-:W-:Y:S01]  /*120a0*/  IMAD.IADD R25, R11, 0x1, R25 ;  /* 0x000000010b197824 */ /* 0x000fe200078e0219 */
[----:B----4-:R-:W-:Y:S01]  /*120b0*/  @P1 SHF.R.U32.HI R19, RZ, R27, R0 ;  /* 0x0000001bff131219 */ /* 0x010fe20000011600 */
[----:B------:R-:W-:Y:S01]  /*120c0*/  IMAD R27, R12, R196, R13 ;  /* 0x000000c40c1b7224 */ /* 0x000fe200078e020d */
[----:B------:R-:W-:Y:S01]  /*120d0*/  SEL R13, R195, RZ, P0 ;  /* 0x000000ffc30d7207 */ /* 0x000fe20000000000 */
[----:B0-----:R-:W0:Y:S01]  /*120e0*/  @!P0 LDC R4, c[0x0][0xc50] ;  /* 0x00031400ff048b82 */ /* 0x001e220000000800 */
[----:B------:R-:W-:Y:S01]  /*120f0*/  IADD3 R0, P1, P3, R20, R10, R3 ;  /* 0x0000000a14007210 */ /* 0x000fe20007b3e003 */
[----:B------:R-:W-:Y:S02]  /*12100*/  IMAD.MOV R12, RZ, RZ, -R19 ;  /* 0x000000ffff0c7224 */ /* 0x000fe400078e0a13 */
[----:B------:R-:W-:Y:S02]  /*12110*/  IMAD.IADD R27, R21, 0x1, R27 ;  /* 0x00000001151b7824 */ /* 0x000fe400078e021b */
[----:B-1----:R-:W-:-:S02]  /*12120*/  IMAD.WIDE.U32 R10, R14, R13, RZ ;  /* 0x0000000d0e0a7225 */ /* 0x002fc400078e00ff */
[----:B------:R-:W1:Y:S02]  /*12130*/  @!P0 LDC R5, c[0x0][0xc54] ;  /* 0x00031500ff058b82 */ /* 0x000e640000000800 */
[----:B------:R-:W-:Y:S02]  /*12140*/  IMAD R15, R15, R13, RZ ;  /* 0x0000000d0f0f7224 */ /* 0x000fe400078e02ff */
[----:B------:R-:W-:Y:S01]  /*12150*/  IMAD R13, R28, R12, R29 ;  /* 0x0000000c1c0d7224 */ /* 0x000fe200078e021d */
[----:B------:R-:W-:Y:S01]  /*12160*/  IADD3.X R12, R27, R25, R26, P1, P3 ;  /* 0x000000191b0c7210 */ /* 0x000fe20000fe641a */
[----:B------:R-:W-:Y:S01]  /*12170*/  IMAD.IADD R15, R11, 0x1, R15 ;  /* 0x000000010b0f7824 */ /* 0x000fe200078e020f */
[----:B------:R-:W-:Y:S01]  /*12180*/  IADD3 R10, P0, P1, R19, R0, R10 ;  /* 0x00000000130a7210 */ /* 0x000fe2000791e00a */
[----:B--2---:R-:W-:Y:S01]  /*12190*/  IMAD R0, R9, R13, RZ ;  /* 0x0000000d09007224 */ /* 0x004fe200078e02ff */
[----:B------:R-:W-:-:S04]  /*121a0*/  SHF.R.S32.HI R19, RZ, 0x1f, R19 ;  /* 0x0000001fff137819 */ /* 0x000fc80000011413 */
[----:B------:R-:W-:Y:S02]  /*121b0*/  IADD3.X R11, R19, R12, R15, P0, P1 ;  /* 0x0000000c130b7210 */ /* 0x000fe400007e240f */
[----:B------:R-:W-:-:S05]  /*121c0*/  SHF.R.S32.HI R15, RZ, 0x1f, R13 ;  /* 0x0000001fff0f7819 */ /* 0x000fca000001140d */
[C---:B------:R-:W-:Y:S02]  /*121d0*/  IMAD R15, R8.reuse, R15, R0 ;  /* 0x0000000f080f7224 */ /* 0x040fe400078e0200 */
[----:B------:R-:W-:-:S04]  /*121e0*/  IMAD.WIDE.U32 R8, R8, R13, R10 ;  /* 0x0000000d08087225 */ /* 0x000fc800078e000a */
[----:B------:R-:W-:Y:S01]  /*121f0*/  IMAD.IADD R0, R9, 0x1, R15 ;  /* 0x0000000109007824 */ /* 0x000fe200078e020f */
[----:B0-----:R-:W-:Y:S01]  /*12200*/  LEA R4, P0, R8, R4, 0x2 ;  /* 0x0000000408047211 */ /* 0x001fe200078010ff */
[----:B------:R-:W-:-:S03]  /*12210*/  IMAD.MOV.U32 R9, RZ, RZ, -0x800000 ;  /* 0xff800000ff097424 */ /* 0x000fc600078e00ff */
[----:B-1----:R-:W-:-:S05]  /*12220*/  LEA.HI.X R5, R8, R5, R0, 0x2, P0 ;  /* 0x0000000508057211 */ /* 0x002fca00000f1400 */
[----:B------:R0:W-:Y:S04]  /*12230*/  STG.E desc[UR38][R4.64], R9 ;  /* 0x0000000904007986 */ /* 0x0001e8000c101926 */
.L_x_5354:
[----:B------:R-:W-:Y:S05]  /*12240*/  BSYNC B1 ;  /* 0x0000000000017941 */ /* 0x000fea0003800000 */
.L_x_5353:
[----:B------:R-:W-:Y:S05]  /*12250*/  @P2 BRA `(.L_x_5349) ;  /* 0x0000000800802947 */ /* 0x000fea0003800000 */
[----:B------:R-:W1:Y:S01]  /*12260*/  LDC R10, c[0x0][0xce8] ;  /* 0x00033a00ff0a7b82 */ /* 0x000e620000000800 */
[----:B------:R-:W-:Y:S01]  /*12270*/  ULDC.64 UR6, c[0x0][0xba0] ;  /* 0x0002e80000067ab9 */ /* 0x000fe20000000a00 */
[----:B------:R-:W-:Y:S01]  /*12280*/  ULDC UR8, c[0x0][0xbc8] ;  /* 0x0002f20000087ab9 */ /* 0x000fe20000000800 */
[----:B------:R-:W-:Y:S01]  /*12290*/  IMAD R0, R26, UR6, RZ ;  /* 0x000000061a007c24 */ /* 0x000fe2000f8e02ff */
[----:B------:R-:W-:Y:S01]  /*122a0*/  ISETP.GE.AND P1, PT, R194, UR8, PT ;  /* 0x00000008c2007c0c */ /* 0x000fe2000bf26270 */
[----:B0-----:R-:W-:Y:S01]  /*122b0*/  IMAD.WIDE.U32 R4, R3, UR6, RZ ;  /* 0x0000000603047c25 */ /* 0x001fe2000f8e00ff */
[----:B------:R-:W-:Y:S01]  /*122c0*/  ISETP.GE.AND P2, PT, R17, UR8, PT ;  /* 0x0000000811007c0c */ /* 0x000fe2000bf46270 */
[----:B------:R-:W-:Y:S01]  /*122d0*/  BSSY B1, `(.L_x_5355) ;  /* 0x0000074000017945 */ /* 0x000fe20003800000 */
[----:B------:R-:W-:Y:S01]  /*122e0*/  SHF.R.S32.HI R36, RZ, 0x1f, R193 ;  /* 0x0000001fff247819 */ /* 0x000fe200000114c1 */
[----:B------:R-:W-:Y:S01]  /*122f0*/  IMAD R3, R3, UR7, R0 ;  /* 0x0000000703037c24 */ /* 0x000fe2000f8e0200 */
[----:B------:R-:W-:Y:S01]  /*12300*/  ULDC.64 UR6, c[0x0][0xbe8] ;  /* 0x0002fa0000067ab9 */ /* 0x000fe20000000a00 */
[----:B------:R-:W-:Y:S01]  /*12310*/  SEL R0, RZ, 0x1, P2 ;  /* 0x00000001ff007807 */ /* 0x000fe20001000000 */
[----:B------:R-:W-:Y:S01]  /*12320*/  VIADD R29, R17, 0xc0 ;  /* 0x000000c0111d7836 */ /* 0x000fe20000000000 */
[----:B------:R-:W-:Y:S01]  /*12330*/  ISETP.GE.AND P2, PT, R193, UR8, PT ;  /* 0x00000008c1007c0c */ /* 0x000fe2000bf46270 */
[----:B------:R-:W-:Y:S01]  /*12340*/  IMAD.IADD R5, R5, 0x1, R3 ;  /* 0x0000000105057824 */ /* 0x000fe200078e0203 */
[----:B------:R-:W-:Y:S01]  /*12350*/  SHF.R.S32.HI R3, RZ, 0x1f, R30 ;  /* 0x0000001fff037819 */ /* 0x000fe2000001141e */
[----:B------:R-:W-:Y:S01]  /*12360*/  VIADD R31, R17, 0x100 ;  /* 0x00000100111f7836 */ /* 0x000fe20000000000 */
[----:B------:R-:W-:Y:S01]  /*12370*/  SEL R14, RZ, 0xffffffff, P2 ;  /* 0xffffffffff0e7807 */ /* 0x000fe20001000000 */
[----:B------:R-:W-:Y:S01]  /*12380*/  IMAD.WIDE.U32 R4, R192, UR6, R4 ;  /* 0x00000006c0047c25 */ /* 0x000fe2000f8e0004 */
[----:B------:R-:W-:-:S02]  /*12390*/  LEA.HI R8, R3, R30, RZ, 0x3 ;  /* 0x0000001e03087211 */ /* 0x000fc400078f18ff */
[----:B------:R-:W-:Y:S01]  /*123a0*/  SEL R3, RZ, 0xffffffff, P1 ;  /* 0xffffffffff037807 */ /* 0x000fe20000800000 */
[----:B------:R-:W-:Y:S01]  /*123b0*/  IMAD R5, R192, UR7, R5 ;  /* 0x00000007c0057c24 */ /* 0x000fe2000f8e0205 */
[----:B------:R-:W-:Y:S01]  /*123c0*/  LOP3.LUT R9, R8, 0xfffffff8, RZ, 0xc0, !PT ;  /* 0xfffffff808097812 */ /* 0x000fe200078ec0ff */
[----:B------:R-:W-:Y:S01]  /*123d0*/  ULDC.64 UR6, c[0x0][0xbf0] ;  /* 0x0002fc0000067ab9 */ /* 0x000fe20000000a00 */
[----:B-1----:R-:W-:Y:S01]  /*123e0*/  ISETP.NE.AND P0, PT, R10, 0x1, PT ;  /* 0x000000010a00780c */ /* 0x002fe20003f05270 */
[----:B------:R-:W-:Y:S01]  /*123f0*/  IMAD.SHL.U32 R15, R3, 0x2, RZ ;  /* 0x00000002030f7824 */ /* 0x000fe200078e00ff */
[----:B------:R-:W-:Y:S01]  /*12400*/  SHF.R.S32.HI R20, RZ, 0x3, R8 ;  /* 0x00000003ff147819 */ /* 0x000fe20000011408 */
[----:B------:R-:W-:Y:S01]  /*12410*/  IMAD.IADD R3, R30, 0x1, -R9 ;  /* 0x000000011e037824 */ /* 0x000fe200078e0a09 */
[----:B------:R-:W-:Y:S01]  /*12420*/  ISETP.GE.AND P1, PT, R29, UR8, PT ;  /* 0x000000081d007c0c */ /* 0x000fe2000bf26270 */
[----:B------:R-:W-:Y:S01]  /*12430*/  IMAD.WIDE.U32 R4, R191, UR6, R4 ;  /* 0x00000006bf047c25 */ /* 0x000fe2000f8e0004 */
[----:B------:R-:W-:-:S02]  /*12440*/  LOP3.LUT R12, R15, 0x2, R0, 0xe2, !PT ;  /* 0x000000020f0c7812 */ /* 0x000fc400078ee200 */
[----:B------:R-:W-:Y:S01]  /*12450*/  SHF.R.S32.HI R28, RZ, 0x1f, R29 ;  /* 0x0000001fff1c7819 */ /* 0x000fe2000001141d */
[----:B------:R-:W-:Y:S01]  /*12460*/  IMAD R3, R3, 0x20, R20 ;  /* 0x0000002003037824 */ /* 0x000fe200078e0214 */
[----:B------:R-:W-:Y:S01]  /*12470*/  SHF.R.S32.HI R34, RZ, 0x1f, R31 ;  /* 0x0000001fff227819 */ /* 0x000fe2000001141f */
[----:B------:R-:W-:Y:S01]  /*12480*/  IMAD R0, R196, UR6, RZ ;  /* 0x00000006c4007c24 */ /* 0x000fe2000f8e02ff */
[----:B------:R-:W-:Y:S01]  /*12490*/  SHF.R.S32.HI R37, RZ, 0x1f, R194 ;  /* 0x0000001fff257819 */ /* 0x000fe200000114c2 */
[----:B------:R-:W0:Y:S01]  /*124a0*/  @P0 LDC R11, c[0x0][0xcec] ;  /* 0x00033b00ff0b0b82 */ /* 0x000e220000000800 */
[----:B------:R-:W-:Y:S02]  /*124b0*/  VIADD R8, R3, UR42 ;  /* 0x0000002a03087c36 */ /* 0x000fe40008000000 */
[----:B------:R-:W-:Y:S01]  /*124c0*/  IMAD R9, R191, UR7, R0 ;  /* 0x00000007bf097c24 */ /* 0x000fe2000f8e0200 */
[----:B------:R-:W-:Y:S01]  /*124d0*/  ULDC.64 UR6, c[0x0][0xbe0] ;  /* 0x0002f80000067ab9 */ /* 0x000fe20000000a00 */
[----:B------:R-:W-:Y:S01]  /*124e0*/  IMAD.SHL.U32 R15, R14, 0x4, RZ ;  /* 0x000000040e0f7824 */ /* 0x000fe200078e00ff */
[----:B------:R-:W-:Y:S01]  /*124f0*/  SEL R14, RZ, 0xffffffff, P1 ;  /* 0xffffffffff0e7807 */ /* 0x000fe20000800000 */
[----:B------:R-:W-:Y:S01]  /*12500*/  IMAD.MOV.U32 R3, RZ, RZ, R8 ;  /* 0x000000ffff037224 */ /* 0x000fe200078e0008 */
[----:B------:R-:W1:Y:S01]  /*12510*/  @P0 LDC R13, c[0x0][0xcf0] ;  /* 0x00033c00ff0d0b82 */ /* 0x000e620000000800 */
[----:B------:R-:W-:Y:S01]  /*12520*/  IMAD.IADD R5, R5, 0x1, R9 ;  /* 0x0000000105057824 */ /* 0x000fe200078e0209 */
[----:B------:R-:W-:Y:S01]  /*12530*/  LOP3.LUT R12, R15, 0x4, R12, 0xe2, !PT ;  /* 0x000000040f0c7812 */ /* 0x000fe200078ee20c */
[----:B------:R-:W-:-:S02]  /*12540*/  VIADD R33, R17, 0x140 ;  /* 0x0000014011217836 */ /* 0x000fc40000000000 */
[----:B------:R-:W-:Y:S02]  /*12550*/  VIADD R27, R17, 0x180 ;  /* 0x00000180111b7836 */ /* 0x000fe40000000000 */
[----:B------:R-:W-:Y:S01]  /*12560*/  IMAD R25, R7, R10, RZ ;  /* 0x0000000a07197224 */ /* 0x000fe200078e02ff */
[----:B------:R-:W-:Y:S01]  /*12570*/  SHF.R.S32.HI R32, RZ, 0x1f, R33 ;  /* 0x0000001fff207819 */ /* 0x000fe20000011421 */
[----:B------:R-:W-:Y:S01]  /*12580*/  VIADD R35, R17, 0x1c0 ;  /* 0x000001c011237836 */ /* 0x000fe20000000000 */
[----:B------:R-:W-:-:S04]  /*12590*/  SHF.R.S32.HI R26, RZ, 0x1f, R27 ;  /* 0x0000001fff1a7819 */ /* 0x000fc8000001141b */
[----:B------:R-:W-:Y:S01]  /*125a0*/  ISETP.GE.AND P1, PT, R35, UR8, PT ;  /* 0x0000000823007c0c */ /* 0x000fe2000bf26270 */
[----:B0-----:R-:W-:Y:S01]  /*125b0*/  @P0 IMAD.HI.U32 R0, R8, R11, RZ ;  /* 0x0000000b08000227 */ /* 0x001fe200078e00ff */
[----:B------:R-:W-:-:S03]  /*125c0*/  SHF.R.S32.HI R30, RZ, 0x1f, R35 ;  /* 0x0000001fff1e7819 */ /* 0x000fc60000011423 */
[----:B------:R-:W-:Y:S01]  /*125d0*/  IMAD.SHL.U32 R11, R14, 0x8, RZ ;  /* 0x000000080e0b7824 */ /* 0x000fe200078e00ff */
[----:B-1----:R-:W-:Y:S02]  /*125e0*/  @P0 SHF.R.U32.HI R3, RZ, R13, R0 ;  /* 0x0000000dff030219 */ /* 0x002fe40000011600 */
[----:B------:R-:W-:Y:S02]  /*125f0*/  ISETP.GE.AND P0, PT, R31, UR8, PT ;  /* 0x000000081f007c0c */ /* 0x000fe4000bf06270 */
[--C-:B------:R-:W-:Y:S01]  /*12600*/  SHF.R.S32.HI R0, RZ, 0x1f, R3.reuse ;  /* 0x0000001fff007819 */ /* 0x100fe20000011403 */
[----:B------:R-:W-:Y:S01]  /*12610*/  IMAD.MOV R9, RZ, RZ, -R3 ;  /* 0x000000ffff097224 */ /* 0x000fe200078e0a03 */
[----:B------:R-:W-:Y:S01]  /*12620*/  LOP3.LUT R12, R11, 0x8, R12, 0xe2, !PT ;  /* 0x000000080b0c7812 */ /* 0x000fe200078ee20c */
[----:B------:R-:W-:Y:S01]  /*12630*/  IMAD.WIDE.U32 R4, R3, UR6, R4 ;  /* 0x0000000603047c25 */ /* 0x000fe2000f8e0004 */
[----:B------:R-:W-:Y:S02]  /*12640*/  SEL R11, RZ, 0xffffffff, P0 ;  /* 0xffffffffff0b7807 */ /* 0x000fe40000000000 */
[----:B------:R-:W-:Y:S01]  /*12650*/  ISETP.GE.AND P0, PT, R33, UR8, PT ;  /* 0x0000000821007c0c */ /* 0x000fe2000bf06270 */
[----:B------:R-:W-:-:S02]  /*12660*/  IMAD R0, R0, UR6, RZ ;  /* 0x0000000600007c24 */ /* 0x000fc4000f8e02ff */
[----:B------:R-:W-:Y:S02]  /*12670*/  IMAD R9, R10, R9, R8 ;  /* 0x000000090a097224 */ /* 0x000fe400078e0208 */
[----:B------:R-:W-:Y:S02]  /*12680*/  IMAD.SHL.U32 R13, R11, 0x10, RZ ;  /* 0x000000100b0d7824 */ /* 0x000fe400078e00ff */
[----:B------:R-:W-:Y:S01]  /*12690*/  IMAD R11, R3, UR7, R0 ;  /* 0x00000007030b7c24 */ /* 0x000fe2000f8e0200 */
[----:B------:R-:W-:Y:S01]  /*126a0*/  SHF.R.S32.HI R0, RZ, 0x1f, R9 ;  /* 0x0000001fff007819 */ /* 0x000fe20000011409 */
[----:B------:R-:W-:Y:S01]  /*126b0*/  ULDC.64 UR6, c[0x0][0xbd8] ;  /* 0x0002f60000067ab9 */ /* 0x000fe20000000a00 */
[----:B------:R-:W-:Y:S01]  /*126c0*/  SEL R3, RZ, 0xffffffff, P0 ;  /* 0xffffffffff037807 */ /* 0x000fe20000000000 */
[----:B------:R-:W-:Y:S01]  /*126d0*/  IMAD.IADD R5, R5, 0x1, R11 ;  /* 0x0000000105057824 */ /* 0x000fe200078e020b */
[----:B------:R-:W-:Y:S01]  /*126e0*/  ISETP.GE.AND P0, PT, R27, UR8, PT ;  /* 0x000000081b007c0c */ /* 0x000fe2000bf06270 */
[----:B------:R-:W-:Y:S01]  /*126f0*/  IMAD R0, R0, UR6, RZ ;  /* 0x0000000600007c24 */ /* 0x000fe2000f8e02ff */
[----:B------:R-:W-:Y:S01]  /*12700*/  LOP3.LUT R12, R13, 0x10, R12, 0xe2, !PT ;  /* 0x000000100d0c7812 */ /* 0x000fe200078ee20c */
[----:B------:R-:W-:-:S02]  /*12710*/  IMAD.SHL.U32 R11, R3, 0x20, RZ ;  /* 0x00000020030b7824 */ /* 0x000fc400078e00ff */
[C---:B------:R-:W-:Y:S02]  /*12720*/  IMAD R3, R9.reuse, UR7, R0 ;  /* 0x0000000709037c24 */ /* 0x040fe4000f8e0200 */
[----:B------:R-:W-:Y:S01]  /*12730*/  IMAD.WIDE.U32 R4, R9, UR6, R4 ;  /* 0x0000000609047c25 */ /* 0x000fe2000f8e0004 */
[----:B------:R-:W-:Y:S01]  /*12740*/  ULDC.64 UR6, c[0x0][0xb80] ;  /* 0x0002e00000067ab9 */ /* 0x000fe20000000a00 */
[----:B------:R-:W-:Y:S02]  /*12750*/  SEL R9, RZ, 0x40, P0 ;  /* 0x00000040ff097807 */ /* 0x000fe40000000000 */
[----:B------:R-:W-:Y:S01]  /*12760*/  IMAD.IADD R3, R5, 0x1, R3 ;  /* 0x0000000105037824 */ /* 0x000fe200078e0203 */
[----:B------:R-:W-:Y:S01]  /*12770*/  LEA R19, P0, R4, UR6, 0x1 ;  /* 0x0000000604137c11 */ /* 0x000fe2000f8008ff */
[----:B------:R-:W-:Y:S01]  /*12780*/  VIADD R0, R20, UR42 ;  /* 0x0000002a14007c36 */ /* 0x000fe20008000000 */
[----:B------:R-:W-:Y:S02]  /*12790*/  LOP3.LUT R12, R11, 0x20, R12, 0xe2, !PT ;  /* 0x000000200b0c7812 */ /* 0x000fe400078ee20c */
[----:B------:R-:W-:Y:S01]  /*127a0*/  LEA.HI.X R3, R4, UR7, R3, 0x1, P0 ;  /* 0x0000000704037c11 */ /* 0x000fe200080f0c03 */
[----:B------:R0:W1:Y:S01]  /*127b0*/  SHFL.IDX PT, R8, R19, RZ, 0x181f ;  /* 0x00181fff13087589 */ /* 0x00006200000e0000 */
[----:B------:R-:W-:-:S02]  /*127c0*/  ISETP.GE.AND P0, PT, R0, R25, PT ;  /* 0x000000190000720c */ /* 0x000fc40003f06270 */
[----:B------:R-:W-:Y:S02]  /*127d0*/  LOP3.LUT R24, R12, R9, RZ, 0xfc, !PT ;  /* 0x000000090c187212 */ /* 0x000fe400078efcff */
[----:B------:R-:W-:Y:S01]  /*127e0*/  SEL R5, RZ, 0x80, P1 ;  /* 0x00000080ff057807 */ /* 0x000fe20000800000 */
[----:B------:R0:W2:Y:S03]  /*127f0*/  SHFL.IDX PT, R9, R3, RZ, 0x181f ;  /* 0x00181fff03097589 */ /* 0x0000a600000e0000 */
[----:B------:R-:W-:-:S05]  /*12800*/  LOP3.LUT R7, R24, R5, RZ, 0xfc, !PT ;  /* 0x0000000518077212 */ /* 0x000fca00078efcff */
        /* <DEDUP_REMOVED lines=32> */
.L_x_5356:
[----:B------:R-:W-:Y:S05]  /*12a10*/  BSYNC B1 ;  /* 0x0000000000017941 */ /* 0x000fea0003800000 */
.L_x_5355:
        /* <DEDUP_REMOVED lines=36> */
.L_x_5349:
[----:B------:R-:W-:Y:S05]  /*12c60*/  BSYNC B0 ;  /* 0x0000000000007941 */ /* 0x000fea0003800000 */
.L_x_5342:
[----:B------:R-:W-:Y:S02]  /*12c70*/  ULDC UR6, c[0x0][0xd3c] ;  /* 0x00034f0000067ab9 */ /* 0x000fe40000000800 */
[----:B------:R-:W-:-:S06]  /*12c80*/  UISETP.GE.AND UP0, UPT, UR5, UR6, UPT ;  /* 0x000000060500728c */ /* 0x000fcc000bf06270 */
[----:B------:R-:W-:-:S13]  /*12c90*/  PLOP3.LUT P0, PT, PT, PT, UP0, 0x80, 0x0 ;  /* 0x000000000000781c */ /* 0x000fda0003f0f008 */
[----:B------:R-:W-:Y:S05]  /*12ca0*/  @!P0 BRA `(.L_x_5357) ;  /* 0xfffffee400c48947 */ /* 0x000fea000383ffff */
[----:B------:R-:W-:Y:S05]  /*12cb0*/  EXIT ;  /* 0x000000000000794d */ /* 0x000fea0003800000 */
.L_x_5300:
        /* <DEDUP_REMOVED lines=18> */
.L_x_5358:
        /* <DEDUP_REMOVED lines=43> */
.L_x_5362:
        /* <DEDUP_REMOVED lines=39> */
.L_x_5360:
        /* <DEDUP_REMOVED lines=12> */
.L_x_5363:
        /* <DEDUP_REMOVED lines=63> */
.L_x_5364:
        /* <DEDUP_REMOVED lines=61> */
.L_x_5365:
[----:B01----:R-:W-:-:S05]  /*13b80*/  LOP3.LUT R3, RZ, R2, RZ, 0x33, !PT ;  /* 0x00000002ff037212 */ /* 0x003fca00078e33ff */
[----:B------:R-:W-:-:S05]  /*13b90*/  IMAD.IADD R2, R4, 0x1, R3 ;  /* 0x0000000104027824 */ /* 0x000fca00078e0203 */
[----:B------:R1:W-:Y:S01]  /*13ba0*/  STL [R1+0x4], R2 ;  /* 0x0000040201007387 */ /* 0x0003e20000100800 */
[----:B------:R-:W-:Y:S05]  /*13bb0*/  BRA `(.L_x_5366) ;  /* 0x0000000000107947 */ /* 0x000fea0003800000 */
.L_x_5361:
[----:B------:R-:W-:Y:S01]  /*13bc0*/  IMAD.U32 R2, RZ, RZ, UR6 ;  /* 0x00000006ff027e24 */ /* 0x000fe2000f8e00ff */
[----:B------:R0:W-:Y:S04]  /*13bd0*/  STL [R1+0x4], RZ ;  /* 0x000004ff01007387 */ /* 0x0001e80000100800 */
[----:B------:R0:W-:Y:S04]  /*13be0*/  STL [R1+0x8], RZ ;  /* 0x000008ff01007387 */ /* 0x0001e80000100800 */
[----:B------:R0:W-:Y:S02]  /*13bf0*/  STL [R1], R2 ;  /* 0x0000000201007387 */ /* 0x0001e40000100800 */
.L_x_5366:
        /* <DEDUP_REMOVED lines=10> */
.L_x_5359:
        /* <DEDUP_REMOVED lines=25> */
[----:B--2---:R-:W-:Y:S01]  /*13e30*/  ULEA UR4, UR5, UR4, 0x18 ;  /* 0x0000000405047291 */ /* 0x004fe2000f8ec03f */
        /* <DEDUP_REMOVED lines=12> */
.L_x_5493:
[----:B--2---:R-:W2:Y:S01]  /*13f00*/  LDL R0, [R1+0xc] ;  /* 0x00000c0001007983 */ /* 0x004ea20000100800 */
[----:B------:R-:W2:Y:S01]  /*13f10*/  LDC.64 R2, c[0x0][0xd88] ;  /* 0x00036200ff027b82 */ /* 0x000ea20000000a00 */
[----:B------:R-:W-:Y:S05]  /*13f20*/  YIELD ;  /* 0x0000000000007946 */ /* 0x000fea0003800000 */
[----:B------:R-:W-:Y:S01]  /*13f30*/  ULDC.64 UR4, c[0x0][0xb20] ;  /* 0x0002c80000047ab9 */ /* 0x000fe20000000a00 */
[----:B0---4-:R-:W-:Y:S01]  /*13f40*/  IMAD.MOV.U32 R6, RZ, RZ, RZ ;  /* 0x000000ffff067224 */ /* 0x011fe200078e00ff */
        /* <DEDUP_REMOVED lines=51> */
.L_x_5368:
        /* <DEDUP_REMOVED lines=18> */
.L_x_5369:
[----:B------:R-:W-:Y:S05]  /*143a0*/  @!P0 BRA `(.L_x_5370) ;  /* 0x00000000000c8947 */ /* 0x000fea0003800000 */
[----:B------:R-:W3:Y:S04]  /*143b0*/  LDG.E R6, desc[UR38][R4.64] ;  /* 0x0000002604067981 */ /* 0x000ee8000c1e1900 */
[----:B------:R-:W3:Y:S02]  /*143c0*/  LDG.E R4, desc[UR38][R4.64+0x4] ;  /* 0x0000042604047981 */ /* 0x000ee4000c1e1900 */
[----:B---3--:R-:W-:-:S07]  /*143d0*/  IMAD.IADD R6, R4, 0x1, -R6 ;  /* 0x0000000104067824 */ /* 0x008fce00078e0a06 */
.L_x_5370:
        /* <DEDUP_REMOVED lines=60> */
.L_x_5372:
[----:B------:R-:W-:Y:S05]  /*147a0*/  BSYNC B0 ;  /* 0x0000000000007941 */ /* 0x000fea0003800000 */
.L_x_5371:
        /* <DEDUP_REMOVED lines=12> */
[----:B------:R-:W1:Y:S01]  /*14870*/  S2R R2, SR_LANEID ;  /* 0x0000000000027919 */ /* 0x000e620000000000 */
[----:B------:R-:W-:Y:S02]  /*14880*/  VOTEU.ANY UR4, UPT, PT ;  /* 0x0000000000047886 */ /* 0x000fe400038e0100 */
[----:B------:R-:W1:Y:S08]  /*14890*/  FLO.U32 R0, UR4 ;  /* 0x0000000400007d00 */ /* 0x000e7000080e0000 */
[----:B------:R-:W3:Y:S01]  /*148a0*/  POPC R4, UR4 ;  /* 0x0000000400047d09 */ /* 0x000ee20008000000 */
[----:B-1----:R-:W-:-:S02]  /*148b0*/  ISETP.EQ.U32.AND P0, PT, R0, R2, PT ;  /* 0x000000020000720c */ /* 0x002fc40003f02070 */
[----:B------:R-:W3:Y:S11]  /*148c0*/  LDC.64 R2, c[0x0][0xd60] ;  /* 0x00035800ff027b82 */ /* 0x000ef60000000a00 */
[----:B---3--:R-:W3:Y:S04]  /*148d0*/  @P0 ATOMG.E.ADD.STRONG.GPU PT, R2, desc[UR38][R2.64], R4 ;  /* 0x00000004020209a8 */ /* 0x008ee800081ee1e6 */
[----:B---3--:R1:W3:Y:S02]  /*148e0*/  SHFL.IDX PT, R2, R2, R0, 0x1f ;  /* 0x00001f0002027589 */ /* 0x0082e400000e0000 */
[----:B-1----:R-:W1:Y:S02]  /*148f0*/  S2R R0, SR_LTMASK ;  /* 0x0000000000007919 */ /* 0x002e640000003900 */
[----:B-1----:R-:W-:-:S06]  /*14900*/  LOP3.LUT R0, R0, UR4, RZ, 0xc0, !PT ;  /* 0x0000000400007c12 */ /* 0x002fcc000f8ec0ff */
[----:B------:R-:W3:Y:S02]  /*14910*/  POPC R0, R0 ;  /* 0x0000000000007309 */ /* 0x000ee40000000000 */
[----:B---3--:R-:W-:-:S05]  /*14920*/  IADD3 R0, R2, UR37, R0 ;  /* 0x0000002502007c10 */ /* 0x008fca000fffe000 */
[----:B------:R1:W-:Y:S01]  /*14930*/  STL [R1], R0 ;  /* 0x0000000001007387 */ /* 0x0003e20000100800 */
[----:B------:R-:W-:Y:S05]  /*14940*/  BRA `(.L_x_5375) ;  /* 0x0000005800847947 */ /* 0x000fea0003800000 */
.L_x_5374:
        /* <DEDUP_REMOVED lines=20> */
.L_x_5377:
[----:B------:R-:W-:Y:S05]  /*14a90*/  BSYNC B6 ;  /* 0x0000000000067941 */ /* 0x000fea0003800000 */
.L_x_5376:
        /* <DEDUP_REMOVED lines=20> */
.L_x_5380:
        /* <DEDUP_REMOVED lines=16> */
.L_x_5379:
[----:B------:R-:W-:Y:S05]  /*14ce0*/  BSYNC B6 ;  /* 0x0000000000067941 */ /* 0x000fea0003800000 */
.L_x_5378:
        /* <DEDUP_REMOVED lines=24> */
.L_x_5510:
        /* <DEDUP_REMOVED lines=9> */
.L_x_5513:
        /* <DEDUP_REMOVED lines=24> */
.L_x_5384:
[----:B------:R-:W3:Y:S04]  /*15080*/  LDL R0, [R1+0x10] ;  /* 0x0000100001007983 */ /* 0x000ee80000100800 */
[----:B-1----:R-:W4:Y:S01]  /*15090*/  LDL R2, [R1+0x18] ;  /* 0x0000180001027983 */ /* 0x002f220000100800 */
[----:B---3--:R-:W-:Y:S01]  /*150a0*/  IMAD R0, R0, 0x8, R18 ;  /* 0x0000000800007824 */ /* 0x008fe200078e0212 */
[----:B----4-:R-:W-:-:S04]  /*150b0*/  SHF.L.U32 R2, R2, 0x1f, RZ ;  /* 0x0000001f02027819 */ /* 0x010fc800000006ff */
[----:B------:R-:W1:Y:S02]  /*150c0*/  SYNCS.PHASECHK.TRANS64.TRYWAIT P0, [R0+URZ+0x38840], R2 ;  /* 0x03884002000075a7 */ /* 0x000e64000800017f */
[----:B-1----:R-:W-:Y:S05]  /*150d0*/  @!P0 BRA `(.L_x_5385) ;  /* 0x0000006c00048947 */ /* 0x002fea0003800000 */
.L_x_5514:
        /* <DEDUP_REMOVED lines=11> */
.L_x_5386:
        /* <DEDUP_REMOVED lines=23> */
.L_x_5382:
[----:B0-----:R-:W3:Y:S04]  /*15300*/  LDL.LU R4, [R1+0x28] ;  /* 0x0000280001047983 */ /* 0x001ee80000300800 */
[----:B------:R-:W4:Y:S04]  /*15310*/  LDL.LU R3, [R1+0x48] ;  /* 0x0000480001037983 */ /* 0x000f280000300800 */
[----:B------:R-:W5:Y:S01]  /*15320*/  LDL R2, [R1+0x2c] ;  /* 0x00002c0001027983 */ /* 0x000f620000100800 */
        /* <DEDUP_REMOVED lines=8> */
[----:B---3--:R-:W-:Y:S02]  /*153b0*/  SEL R4, R4, RZ, !P0 ;  /* 0x000000ff04047207 */ /* 0x008fe40004000000 */
[----:B----4-:R-:W-:-:S03]  /*153c0*/  SEL R3, R3, RZ, !P0 ;  /* 0x000000ff03037207 */ /* 0x010fc60004000000 */
[----:B------:R0:W-:Y:S01]  /*153d0*/  STL [R1+0x38], R4 ;  /* 0x0000380401007387 */ /* 0x0001e20000100800 */
[----:B-----5:R-:W-:-:S05]  /*153e0*/  SHF.R.S32.HI R0, RZ, 0x1f, R2 ;  /* 0x0000001fff007819 */ /* 0x020fca0000011402 */
[----:B------:R0:W-:Y:S04]  /*153f0*/  STL [R1+0x50], R0 ;  /* 0x0000500001007387 */ /* 0x0001e80000100800 */
[----:B------:R0:W-:Y:S01]  /*15400*/  STL [R1+0x58], R3 ;  /* 0x0000580301007387 */ /* 0x0001e20000100800 */
        /* <DEDUP_REMOVED lines=17> */
.L_x_5388:
[----:B------:R-:W-:Y:S05]  /*15520*/  BSYNC B6 ;  /* 0x0000000000067941 */ /* 0x000fea0003800000 */
.L_x_5387:
[----:B--2---:R-:W2:Y:S01]  /*15530*/  LDL R10, [R1+0x4] ;  /* 0x00000400010a7983 */ /* 0x004ea20000100800 */
[----:B------:R-:W1:Y:S01]  /*15540*/  LDC R7, c[0x0][0x448] ;  /* 0x00011200ff077b82 */ /* 0x000e620000000800 */
[----:B------:R-:W-:Y:S01]  /*15550*/  ULDC.64 UR4, c[0x0][0x298] ;  /* 0x0000a60000047ab9 */ /* 0x000fe20000000a00 */
[----:B------:R-:W-:Y:S01]  /*15560*/  ULDC.64 UR6, c[0x0][0x280] ;  /* 0x0000a00000067ab9 */ /* 0x000fe20000000a00 */
[----:B0-----:R-:W3:Y:S04]  /*15570*/  LDL R4, [R1+0x50] ;  /* 0x0000500001047983 */ /* 0x001ee80000100800 */
        /* <DEDUP_REMOVED lines=93> */
.L_x_5523:
        /* <DEDUP_REMOVED lines=12> */
.L_x_5390:
        /* <DEDUP_REMOVED lines=37> */
.L_x_5392:
[----:B------:R-:W-:Y:S05]  /*15e60*/  BSYNC B6 ;  /* 0x0000000000067941 */ /* 0x000fea0003800000 */
.L_x_5391:
        /* <DEDUP_REMOVED lines=183> */
.L_x_5533:
        /* <DEDUP_REMOVED lines=30> */
.L_x_5395:
[----:B------:R-:W-:Y:S05]  /*16bc0*/  BSYNC B0 ;  /* 0x0000000000007941 */ /* 0x000fea0003800000 */
.L_x_5394:
[----:B------:R-:W-:Y:S01]  /*16bd0*/  NOP ;  /* 0x0000000000007918 */ /* 0x000fe20000000000 */
[----:B------:R-:W-:-:S13]  /*16be0*/  PLOP3.LUT P0, PT, PT, PT, PT, 0x80, 0x0 ;  /* 0x000000000000781c */ /* 0x000fda0003f0f070 */
.L_x_5396:
        /* <DEDUP_REMOVED lines=18> */
.L_x_5534:
[----:B------:R-:W-:Y:S05]  /*16d10*/  BSYNC B0 ;  /* 0x0000000000007941 */ /* 0x000fea0003800000 */
.L_x_5397:
        /* <DEDUP_REMOVED lines=13> */
.L_x_5535:
[----:B------:R-:W-:Y:S05]  /*16df0*/  BSYNC B1 ;  /* 0x0000000000017941 */ /* 0x000fea0003800000 */
.L_x_5401:
        /* <DEDUP_REMOVED lines=9> */
.L_x_5404:
[----:B------:R-:W-:Y:S05]  /*16e90*/  BSYNC B1 ;  /* 0x0000000000017941 */ /* 0x000fea0003800000 */
.L_x_5403:
        /* <DEDUP_REMOVED lines=13> */
.L_x_5405:
        /* <DEDUP_REMOVED lines=15> */
.L_x_5406:
        /* <DEDUP_REMOVED lines=15> */
.L_x_5407:
        /* <DEDUP_REMOVED lines=15> */
.L_x_5408:
        /* <DEDUP_REMOVED lines=15> */
.L_x_5409:
        /* <DEDUP_REMOVED lines=15> */
.L_x_5410:
        /* <DEDUP_REMOVED lines=15> */
.L_x_5411:
        /* <DEDUP_REMOVED lines=15> */
.L_x_5412:
        /* <DEDUP_REMOVED lines=10> */
.L_x_5400:
[----:B------:R-:W-:Y:S05]  /*176a0*/  BSYNC B0 ;  /* 0x0000000000007941 */ /* 0x000fea0003800000 */
.L_x_5399:
        /* <DEDUP_REMOVED lines=55> */
.L_x_5419:
        /* <DEDUP_REMOVED lines=8> */
.L_x_5536:
[----:B------:R-:W-:Y:S05]  /*17aa0*/  BSYNC B3 ;  /* 0x0000000000037941 */ /* 0x000fea0003800000 */
.L_x_5420:
        /* <DEDUP_REMOVED lines=9> */
.L_x_5423:
[----:B------:R-:W-:Y:S05]  /*17b40*/  BSYNC B3 ;  /* 0x0000000000037941 */ /* 0x000fea0003800000 */
.L_x_5422:
        /* <DEDUP_REMOVED lines=13> */
.L_x_5424:
        /* <DEDUP_REMOVED lines=13> */
.L_x_5537:
[----:B------:R-:W-:Y:S05]  /*17cf0*/  BSYNC B3 ;  /* 0x0000000000037941 */ /* 0x000fea0003800000 */
.L_x_5425:
        /* <DEDUP_REMOVED lines=11> */
.L_x_5428:
[----:B------:R-:W-:Y:S05]  /*17db0*/  BSYNC B3 ;  /* 0x0000000000037941 */ /* 0x000fea0003800000 */
.L_x_5427:
        /* <DEDUP_REMOVED lines=10> */
.L_x_5429:
        /* <DEDUP_REMOVED lines=15> */
.L_x_5430:
        /* <DEDUP_REMOVED lines=15> */
.L_x_5431:
        /* <DEDUP_REMOVED lines=15> */
.L_x_5432:
        /* <DEDUP_REMOVED lines=15> */
.L_x_5433:
        /* <DEDUP_REMOVED lines=15> */
.L_x_5434:
        /* <DEDUP_REMOVED lines=15> */
.L_x_5435:
        /* <DEDUP_REMOVED lines=15> */
.L_x_5436:
        /* <DEDUP_REMOVED lines=10> */
.L_x_5418:
[----:B------:R-:W-:Y:S05]  /*18590*/  BSYNC B1 ;  /* 0x0000000000017941 */ /* 0x000fea0003800000 */
.L_x_5417:
[----:B------:R-:W2:Y:S02]  /*185a0*/  LDL.LU R5, [R1+0x40] ;  /* 0x0000400001057983 */ /* 0x000ea40000300800 */
[----:B--2---:R-:W-:-:S07]  /*185b0*/  VIADD R0, R5, 0xfffffffd ;  /* 0xfffffffd05007836 */ /* 0x004fce0000000000 */
.L_x_5416:
[----:B------:R-:W-:Y:S05]  /*185c0*/  BSYNC B2 ;  /* 0x0000000000027941 */ /* 0x000fea0003800000 */
.L_x_5415:
[----:B------:R-:W-:Y:S01]  /*185d0*/  VIADD R8, R8, 0xfffffffe ;  /* 0xfffffffe08087836 */ /* 0x000fe20000000000 */
[----:B------:R-:W-:-:S04]  /*185e0*/  LOP3.LUT R4, RZ, R4, RZ, 0x33, !PT ;  /* 0x00000004ff047212 */ /* 0x000fc800078e33ff */
[----:B------:R-:W-:-:S13]  /*185f0*/  ISETP.NE.AND P0, PT, R8, R4, PT ;  /* 0x000000040800720c */ /* 0x000fda0003f05270 */
[----:B------:R-:W-:Y:S05]  /*18600*/  @!P0 BRA `(.L_x_5414) ;  /* 0x0000001800e08947 */ /* 0x000fea0003800000 */
.L_x_5477:
        /* <DEDUP_REMOVED lines=35> */
.L_x_5439:
        /* <DEDUP_REMOVED lines=8> */
.L_x_5538:
[----:B------:R-:W-:Y:S05]  /*188c0*/  BSYNC B2 ;  /* 0x0000000000027941 */ /* 0x000fea0003800000 */
.L_x_5440:
        /* <DEDUP_REMOVED lines=9> */
.L_x_5443:
[----:B------:R-:W-:Y:S05]  /*18960*/  BSYNC B2 ;  /* 0x0000000000027941 */ /* 0x000fea0003800000 */
.L_x_5442:
        /* <DEDUP_REMOVED lines=12> */
.L_x_5444:
        /* <DEDUP_REMOVED lines=13> */
.L_x_5539:
[----:B------:R-:W-:Y:S05]  /*18b00*/  BSYNC B2 ;  /* 0x0000000000027941 */ /* 0x000fea0003800000 */
.L_x_5445:
        /* <DEDUP_REMOVED lines=11> */
.L_x_5448:
[----:B------:R-:W-:Y:S05]  /*18bc0*/  BSYNC B2 ;  /* 0x0000000000027941 */ /* 0x000fea0003800000 */
.L_x_5447:
        /* <DEDUP_REMOVED lines=9> */
.L_x_5449:
        /* <DEDUP_REMOVED lines=15> */
.L_x_5450:
        /* <DEDUP_REMOVED lines=15> */
.L_x_5451:
        /* <DEDUP_REMOVED lines=15> */
.L_x_5452:
        /* <DEDUP_REMOVED lines=15> */
.L_x_5453:
        /* <DEDUP_REMOVED lines=15> */
.L_x_5454:
        /* <DEDUP_REMOVED lines=15> */
.L_x_5455:
        /* <DEDUP_REMOVED lines=15> */
.L_x_5456:
        /* <DEDUP_REMOVED lines=10> */
.L_x_5438:
[----:B------:R-:W-:Y:S05]  /*19390*/  BSYNC B1 ;  /* 0x0000000000017941 */ /* 0x000fea0003800000 */
.L_x_5437:
        /* <DEDUP_REMOVED lines=35> */
.L_x_5459:
        /* <DEDUP_REMOVED lines=8> */
.L_x_5540:
[----:B------:R-:W-:Y:S05]  /*19650*/  BSYNC B2 ;  /* 0x0000000000027941 */ /* 0x000fea0003800000 */
.L_x_5460:
        /* <DEDUP_REMOVED lines=9> */
.L_x_5463:
[----:B------:R-:W-:Y:S05]  /*196f0*/  BSYNC B2 ;  /* 0x0000000000027941 */ /* 0x000fea0003800000 */
.L_x_5462:
        /* <DEDUP_REMOVED lines=13> */
.L_x_5464:
        /* <DEDUP_REMOVED lines=13> */
.L_x_5541:
[----:B------:R-:W-:Y:S05]  /*198a0*/  BSYNC B2 ;  /* 0x0000000000027941 */ /* 0x000fea0003800000 */
.L_x_5465:
        /* <DEDUP_REMOVED lines=11> */
.L_x_5468:
[----:B------:R-:W-:Y:S05]  /*19960*/  BSYNC B2 ;  /* 0x0000000000027941 */ /* 0x000fea0003800000 */
.L_x_5467:
        /* <DEDUP_REMOVED lines=10> */
.L_x_5469:
        /* <DEDUP_REMOVED lines=15> */
.L_x_5470:
        /* <DEDUP_REMOVED lines=15> */
.L_x_5471:
        /* <DEDUP_REMOVED lines=15> */
.L_x_5472:
        /* <DEDUP_REMOVED lines=15> */
.L_x_5473:
        /* <DEDUP_REMOVED lines=15> */
.L_x_5474:
        /* <DEDUP_REMOVED lines=15> */
.L_x_5475:
        /* <DEDUP_REMOVED lines=15> */
.L_x_5476:
        /* <DEDUP_REMOVED lines=10> */
.L_x_5458:
[----:B------:R-:W-:Y:S05]  /*1a140*/  BSYNC B1 ;  /* 0x0000000000017941 */ /* 0x000fea0003800000 */
.L_x_5457:
[----:B------:R-:W2:Y:S01]  /*1a150*/  LDL R2, [R1+0x24] ;  /* 0x0000240001027983 */ /* 0x000ea20000100800 */
[----:B------:R-:W-:Y:S01]  /*1a160*/  VIADD R0, R0, 0xfffffffe ;  /* 0xfffffffe00007836 */ /* 0x000fe20000000000 */
[----:B--2---:R-:W-:-:S13]  /*1a170*/  ISETP.GT.AND P0, PT, R6, R2, PT ;  /* 0x000000020600720c */ /* 0x004fda0003f04270 */
[----:B------:R-:W-:Y:S05]  /*1a180*/  @P0 BRA `(.L_x_5477) ;  /* 0xffffffe400200947 */ /* 0x000fea000383ffff */
.L_x_5414:
[----:B------:R-:W-:Y:S05]  /*1a190*/  BSYNC B0 ;  /* 0x0000000000007941 */ /* 0x000fea0003800000 */
.L_x_5413:
        /* <DEDUP_REMOVED lines=25> */
.L_x_5479:
[----:B------:R-:W-:Y:S05]  /*1a330*/  BSYNC B0 ;  /* 0x0000000000007941 */ /* 0x000fea0003800000 */
.L_x_5478:
[----:B------:R-:W-:-:S05]  /*1a340*/  SEL R0, R0, RZ, P0 ;  /* 0x000000ff00007207 */ /* 0x000fca0000000000 */
[----:B------:R3:W-:Y:S02]  /*1a350*/  STL [R1+0x10], R0 ;  /* 0x0000100001007387 */ /* 0x0007e40000100800 */
.L_x_5375:
[----:B------:R-:W-:Y:S05]  /*1a360*/  BSYNC B7 ;  /* 0x0000000000077941 */ /* 0x000fea0003800000 */
.L_x_5373:
        /* <DEDUP_REMOVED lines=8> */
[----:B0-----:R-:W0:Y:S04]  /*1a3f0*/  LDS.128 R4, [R18+0x388d0] ;  /* 0x0388d00012047984 */ /* 0x001e280000000c00 */
[----:B0-----:R0:W-:Y:S04]  /*1a400*/  STL.64 [R1], R4 ;  /* 0x0000000401007387 */ /* 0x0011e80000100a00 */
[----:B------:R0:W-:Y:S01]  /*1a410*/  STL.64 [R1+0x8], R6 ;  /* 0x0000080601007387 */ /* 0x0001e20000100a00 */
[----:B------:R-:W-:Y:S06]  /*1a420*/  BAR.ARV 0x4, 0x180 ;  /* 0x0106000000007b1d */ /* 0x000fec0000002000 */
[----:B------:R-:W-:Y:S05]  /*1a430*/  BRA `(.L_x_5481) ;  /* 0x0000001000307947 */ /* 0x000fea0003800000 */
.L_x_5480:
[----:B------:R-:W4:Y:S01]  /*1a440*/  S2R R16, SR_TID.X ;  /* 0x0000000000107919 */ /* 0x000f220000002100 */
[----:B------:R-:W-:Y:S01]  /*1a450*/  UMOV UR4, 0xffffffff ;  /* 0xffffffff00047882 */ /* 0x000fe20000000000 */
[----:B----4-:R-:W-:-:S04]  /*1a460*/  LOP3.LUT R16, R16, 0x1f, RZ, 0xc0, !PT ;  /* 0x0000001f10107812 */ /* 0x010fc800078ec0ff */
[----:B------:R-:W-:Y:S01]  /*1a470*/  ISETP.NE.AND P0, PT, R16, 0x1f, PT ;  /* 0x0000001f1000780c */ /* 0x000fe20003f05270 */
[----:B------:R-:W-:-:S12]  /*1a480*/  BRA.DIV UR4, `(.L_x_5482) ;  /* 0x0000002a04f87947 */ /* 0x000fd8000b800000 */
[----:B-1----:R-:W0:Y:S01]  /*1a490*/  LDL.LU R3, [R1] ;  /* 0x0000000001037983 */ /* 0x002e220000300800 */
[----:B------:R-:W-:-:S03]  /*1a4a0*/  ULDC UR4, c[0x0][0xd3c] ;  /* 0x00034f0000047ab9 */ /* 0x000fc60000000800 */
[----:B------:R-:W3:Y:S01]  /*1a4b0*/  LDL R4, [R1+0xc] ;  /* 0x00000c0001047983 */ /* 0x000ee20000100800 */
[----:B0-----:R-:W-:Y:S02]  /*1a4c0*/  IMAD.MOV.U32 R8, RZ, RZ, R3 ;  /* 0x000000ffff087224 */ /* 0x001fe400078e0003 */
[----:B---3--:R-:W-:-:S05]  /*1a4d0*/  IMAD.IADD R0, R4, 0x1, R16 ;  /* 0x0000000104007824 */ /* 0x008fca00078e0210 */
        /* <DEDUP_REMOVED lines=35> */
.L_x_5551:
[----:B------:R-:W-:Y:S02]  /*1a710*/  ULDC UR4, c[0x0][0xd38] ;  /* 0x00034e0000047ab9 */ /* 0x000fe40000000800 */
[----:B------:R-:W-:-:S04]  /*1a720*/  IMAD.U32 R8, RZ, RZ, UR4 ;  /* 0x00000004ff087e24 */ /* 0x000fc8000f8e00ff */
[----:B-1----:R-:W-:-:S04]  /*1a730*/  IMAD R10, R10, R8, RZ ;  /* 0x000000080a0a7224 */ /* 0x002fc800078e02ff */
[----:B------:R-:W-:-:S05]  /*1a740*/  IMAD.IADD R4, R9, 0x1, R10 ;  /* 0x0000000109047824 */ /* 0x000fca00078e020a */
[----:B------:R-:W-:-:S13]  /*1a750*/  ISETP.GT.AND P6, PT, R4, R0, PT ;  /* 0x000000000400720c */ /* 0x000fda0003fc4270 */
[----:B------:R-:W-:Y:S05]  /*1a760*/  @P6 BRA `(.L_x_5483) ;  /* 0x0000000000ac6947 */ /* 0x000fea0003800000 */
.L_x_5486:
        /* <DEDUP_REMOVED lines=37> */
.L_x_5559:
[----:B------:R-:W-:Y:S02]  /*1a9c0*/  ULDC UR4, c[0x0][0xd38] ;  /* 0x00034e0000047ab9 */ /* 0x000fe40000000800 */
[----:B------:R-:W-:-:S04]  /*1a9d0*/  IMAD.U32 R8, RZ, RZ, UR4 ;  /* 0x00000004ff087e24 */ /* 0x000fc8000f8e00ff */
[----:B-1----:R-:W-:-:S04]  /*1a9e0*/  IMAD R10, R10, R8, RZ ;  /* 0x000000080a0a7224 */ /* 0x002fc800078e02ff */
[----:B------:R-:W-:-:S05]  /*1a9f0*/  IMAD.IADD R4, R10, 0x1, R4 ;  /* 0x000000010a047824 */ /* 0x000fca00078e0204 */
[----:B------:R-:W-:-:S13]  /*1aa00*/  ISETP.GT.AND P6, PT, R4, R0, PT ;  /* 0x000000000400720c */ /* 0x000fda0003fc4270 */
[----:B------:R-:W-:Y:S05]  /*1aa10*/  @!P6 BRA `(.L_x_5486) ;  /* 0xfffffffc0054e947 */ /* 0x000fea000383ffff */
.L_x_5483:
        /* <DEDUP_REMOVED lines=12> */
.L_x_5564:
[----:B------:R-:W-:-:S13]  /*1aae0*/  ISETP.NE.AND P0, PT, R3, RZ, PT ;  /* 0x000000ff0300720c */ /* 0x000fda0003f05270 */
[----:B------:R-:W-:Y:S05]  /*1aaf0*/  @!P0 BRA `(.L_x_5488) ;  /* 0x0000000000148947 */ /* 0x000fea0003800000 */
[----:B------:R-:W-:Y:S01]  /*1ab00*/  UMOV UR4, 0xffffffff ;  /* 0xffffffff00047882 */ /* 0x000fe20000000000 */
[----:B---3--:R-:W-:Y:S02]  /*1ab10*/  VIADD R9, R9, 0xffffffff ;  /* 0xffffffff09097836 */ /* 0x008fe40000000000 */
[----:B------:R-:W-:Y:S05]  /*1ab20*/  BRA.DIV UR4, `(.L_x_5489) ;  /* 0x0000002e04ec7947 */ /* 0x000fea000b800000 */
[----:B0-----:R0:W1:Y:S02]  /*1ab30*/  SHFL.IDX PT, R2, R2, R9, 0x1f ;  /* 0x00001f0902027589 */ /* 0x00106400000e0000 */
.L_x_5567:
[----:B-1----:R-:W-:-:S07]  /*1ab40*/  IMAD.MOV.U32 R6, RZ, RZ, R2 ;  /* 0x000000ffff067224 */ /* 0x002fce00078e0002 */
.L_x_5488:
[----:B0-----:R-:W-:Y:S01]  /*1ab50*/  IMAD R2, R6, R8, R10 ;  /* 0x0000000806027224 */ /* 0x001fe200078e020a */
[----:B------:R-:W-:-:S03]  /*1ab60*/  ISETP.NE.AND P0, PT, R7, 0x1, PT ;  /* 0x000000010700780c */ /* 0x000fc60003f05270 */
[----:B------:R-:W-:Y:S01]  /*1ab70*/  IMAD.IADD R0, R0, 0x1, -R2 ;  /* 0x0000000100007824 */ /* 0x000fe200078e0a02 */
[----:B------:R0:W-:Y:S09]  /*1ab80*/  STL [R1], R2 ;  /* 0x0000000201007387 */ /* 0x0001f20000100800 */
[----:B------:R-:W-:Y:S05]  /*1ab90*/  @!P0 BRA `(.L_x_5490) ;  /* 0x0000000000e48947 */ /* 0x000fea0003800000 */
[----:B---3--:R-:W-:-:S04]  /*1aba0*/  IABS R5, R4 ;  /* 0x0000000400057213 */ /* 0x008fc80000000000 */
        /* <DEDUP_REMOVED lines=56> */
.L_x_5490:
[----:B---3--:R-:W2:Y:S01]  /*1af30*/  LDL R5, [R1+0xc] ;  /* 0x00000c0001057983 */ /* 0x008ea20000100800 */
        /* <DEDUP_REMOVED lines=62> */
.L_x_5491:
[----:B------:R-:W-:-:S05]  /*1b320*/  LOP3.LUT R0, RZ, R0, RZ, 0x33, !PT ;  /* 0x00000000ff007212 */ /* 0x000fca00078e33ff */
[----:B------:R-:W-:-:S05]  /*1b330*/  IMAD.IADD R0, R4, 0x1, R0 ;  /* 0x0000000104007824 */ /* 0x000fca00078e0200 */
[----:B------:R2:W-:Y:S01]  /*1b340*/  STL [R1+0x4], R0 ;  /* 0x0000040001007387 */ /* 0x0005e20000100800 */
[----:B------:R-:W-:Y:S05]  /*1b350*/  BRA `(.L_x_5492) ;  /* 0x0000000000287947 */ /* 0x000fea0003800000 */
.L_x_5484:
        /* <DEDUP_REMOVED lines=10> */
.L_x_5492:
[----:B-1----:R-:W3:Y:S04]  /*1b400*/  LDL R2, [R1+0xc] ;  /* 0x00000c0001027983 */ /* 0x002ee80000100800 */
[----:B0-----:R-:W4:Y:S04]  /*1b410*/  LDL R3, [R1+0x8] ;  /* 0x0000080001037983 */ /* 0x001f280000100800 */
[----:B------:R-:W5:Y:S04]  /*1b420*/  LDL R5, [R1+0x4] ;  /* 0x0000040001057983 */ /* 0x000f680000100800 */
[----:B------:R-:W5:Y:S01]  /*1b430*/  LDL R4, [R1] ;  /* 0x0000000001047983 */ /* 0x000f620000100800 */
        /* <DEDUP_REMOVED lines=12> */
.L_x_5481:
[----:B-1-3--:R-:W3:Y:S01]  /*1b500*/  LDL R0, [R1+0xc] ;  /* 0x00000c0001007983 */ /* 0x00aee20000100800 */
[----:B------:R-:W-:Y:S02]  /*1b510*/  ULDC UR4, c[0x0][0xd3c] ;  /* 0x00034f0000047ab9 */ /* 0x000fe40000000800 */
[----:B---3--:R-:W-:-:S13]  /*1b520*/  ISETP.GE.AND P0, PT, R0, UR4, PT ;  /* 0x0000000400007c0c */ /* 0x008fda000bf06270 */
[----:B------:R-:W-:Y:S05]  /*1b530*/  @!P0 BRA `(.L_x_5493) ;  /* 0xffffff8800708947 */ /* 0x000fea000383ffff */
[----:B------:R-:W-:Y:S05]  /*1b540*/  BSYNC B8 ;  /* 0x0000000000087941 */ /* 0x000fea0003800000 */
.L_x_5367:
[----:B---3--:R-:W3:Y:S01]  /*1b550*/  LDL.LU R0, [R1+0x64] ;  /* 0x0000640001007983 */ /* 0x008ee20000300800 */
[----:B------:R-:W-:Y:S01]  /*1b560*/  BSSY B0, `(.L_x_5494) ;  /* 0x000000b000007945 */ /* 0x000fe20003800000 */
[----:B0---4-:R-:W0:Y:S01]  /*1b570*/  S2R R5, SR_CgaCtaId ;  /* 0x0000000000057919 */ /* 0x011e220000008800 */
        /* <DEDUP_REMOVED lines=9> */
.L_x_5568:
[----:B------:R-:W-:Y:S05]  /*1b610*/  BSYNC B0 ;  /* 0x0000000000007941 */ /* 0x000fea0003800000 */
.L_x_5494:
[----:B------:R-:W-:-:S03]  /*1b620*/  UMOV UR4, 0xffffffff ;  /* 0xffffffff00047882 */ /* 0x000fc60000000000 */
[----:B------:R-:W-:Y:S05]  /*1b630*/  BRA.DIV UR4, `(.L_x_5496) ;  /* 0x0000002604687947 */ /* 0x000fea000b800000 */
[----:B------:R-:W1:Y:S02]  /*1b640*/  S2R R2, SR_TID.X ;  /* 0x0000000000027919 */ /* 0x000e640000002100 */
[----:B-1----:R-:W-:-:S04]  /*1b650*/  SHF.R.U32.HI R2, RZ, 0x5, R2 ;  /* 0x00000005ff027819 */ /* 0x002fc80000011602 */
[----:B------:R-:W-:-:S05]  /*1b660*/  LOP3.LUT R2, R2, 0x3, RZ, 0xc0, !PT ;  /* 0x0000000302027812 */ /* 0x000fca00078ec0ff */
[----:B------:R1:W2:Y:S02]  /*1b670*/  SHFL.IDX PT, R14, R2, RZ, 0x1f ;  /* 0x00001fff020e7589 */ /* 0x0002a400000e0000 */
.L_x_5571:
[----:B--2---:R-:W-:Y:S01]  /*1b680*/  ISETP.NE.AND P0, PT, R14, RZ, PT ;  /* 0x000000ff0e00720c */ /* 0x004fe20003f05270 */
[----:B------:R-:W-:-:S12]  /*1b690*/  BSSY B0, `(.L_x_5497) ;  /* 0x0000027000007945 */ /* 0x000fd80003800000 */
[----:B------:R-:W-:Y:S05]  /*1b6a0*/  @P0 BRA `(.L_x_5498) ;  /* 0x0000000000940947 */ /* 0x000fea0003800000 */
[----:B------:R-:W-:-:S03]  /*1b6b0*/  UMOV UR4, 0xffffffff ;  /* 0xffffffff00047882 */ /* 0x000fc60000000000 */
[----:B------:R-:W-:Y:S05]  /*1b6c0*/  BRA.DIV UR4, `(.L_x_5499) ;  /* 0x0000002604787947 */ /* 0x000fea000b800000 */
[----:B------:R-:W-:-:S13]  /*1b6d0*/  ELECT P6, URZ, PT ;  /* 0x00000000003f782f */ /* 0x000fda00038c0000 */
.L_x_5574:
[----:B------:R-:W-:Y:S05]  /*1b6e0*/  @!P6 BRA `(.L_x_5498) ;  /* 0x000000000084e947 */ /* 0x000fea0003800000 */
[----:B------:R-:W-:-:S06]  /*1b6f0*/  ULOP3.LUT UR4, UR36, 0x2, URZ, 0xfc, !UPT ;  /* 0x0000000224047892 */ /* 0x000fcc000f8efc3f */
[----:B-1----:R-:W-:-:S05]  /*1b700*/  IMAD.U32 R2, RZ, RZ, UR4 ;  /* 0x00000004ff027e24 */ /* 0x002fca000f8e00ff */
[----:B------:R-:W-:-:S13]  /*1b710*/  ISETP.NE.AND P2, PT, R2, 0x3, PT ;  /* 0x000000030200780c */ /* 0x000fda0003f45270 */
[----:B------:R-:W-:Y:S05]  /*1b720*/  @!P2 BRA `(.L_x_5500) ;  /* 0x000000000004a947 */ /* 0x000fea0003800000 */
[----:B------:R-:W-:Y:S01]  /*1b730*/  BPT.TRAP 0x1 ;  /* 0x000000040000795c */ /* 0x000fe20000300000 */
.L_x_5500:
        /* <DEDUP_REMOVED lines=14> */
.L_x_5575:
[----:B------:R-:W1:Y:S02]  /*1b820*/  SYNCS.PHASECHK.TRANS64.TRYWAIT P0, [R7+URZ], R2 ;  /* 0x00000002070075a7 */ /* 0x000e64000800017f */
[----:B-1----:R-:W-:Y:S05]  /*1b830*/  @!P0 BRA `(.L_x_5502) ;  /* 0x0000002400508947 */ /* 0x002fea0003800000 */
.L_x_5576:
[----:B------:R-:W-:Y:S05]  /*1b840*/  @!P2 BRA `(.L_x_5503) ;  /* 0x000000000004a947 */ /* 0x000fea0003800000 */
[----:B------:R-:W-:Y:S01]  /*1b850*/  BPT.TRAP 0x1 ;  /* 0x000000040000795c */ /* 0x000fe20000300000 */
.L_x_5503:
[----:B------:R-:W2:Y:S01]  /*1b860*/  LDL.LU R4, [R1+0x10] ;  /* 0x0000100001047983 */ /* 0x000ea20000300800 */
[----:B------:R-:W-:-:S04]  /*1b870*/  VIADD R0, R0, 0x38860 ;  /* 0x0003886000007836 */ /* 0x000fc80000000000 */
[----:B--2---:R-:W-:-:S04]  /*1b880*/  IMAD R4, R4, 0x8, R0 ;  /* 0x0000000804047824 */ /* 0x004fc800078e0200 */
[----:B------:R-:W2:Y:S02]  /*1b890*/  SYNCS.PHASECHK.TRANS64.TRYWAIT P0, [R4+URZ], R5 ;  /* 0x00000005040075a7 */ /* 0x000ea4000800017f */
[----:B--2---:R-:W-:Y:S05]  /*1b8a0*/  @!P0 BRA `(.L_x_5504) ;  /* 0x0000002400488947 */ /* 0x004fea0003800000 */
.L_x_5577:
[----:B------:R-:W-:-:S07]  /*1b8b0*/  IMAD R3, R3, 0x8, R0 ;  /* 0x0000000803037824 */ /* 0x000fce00078e0200 */
.L_x_5505:
[----:B---3--:R3:W4:Y:S02]  /*1b8c0*/  SYNCS.PHASECHK.TRANS64.TRYWAIT P0, [R3+URZ], R2 ;  /* 0x00000002030075a7 */ /* 0x008724000800017f */
[----:B----4-:R-:W-:Y:S05]  /*1b8d0*/  @!P0 NANOSLEEP.SYNCS 0x989680 ;  /* 0x009896800000895d */ /* 0x010fea0003900000 */
[----:B------:R-:W4:Y:S02]  /*1b8e0*/  @!P0 SYNCS.PHASECHK.TRANS64 P0, [R3+URZ], R2 ;  /* 0x00000002030085a7 */ /* 0x000f24000800007f */
[----:B----4-:R-:W-:Y:S05]  /*1b8f0*/  @!P0 BRA `(.L_x_5505) ;  /* 0xfffffffc00f08947 */ /* 0x010fea000383ffff */
.L_x_5498:
[----:B------:R-:W-:Y:S05]  /*1b900*/  BSYNC B0 ;  /* 0x0000000000007941 */ /* 0x000fea0003800000 */
.L_x_5497:
[----:B------:R-:W-:Y:S05]  /*1b910*/  EXIT ;  /* 0x000000000000794d */ /* 0x000fea0003800000 */
.L_x_5312:
[----:B0-----:R0:W1:Y:S02]  /*1b920*/  SYNCS.PHASECHK.TRANS64.TRYWAIT P1, [R16+URZ+0x38800], R5 ;  /* 0x03880005100075a7 */ /* 0x001064000802017f */
[----:B-1----:R-:W-:Y:S05]  /*1b930*/  @!P1 NANOSLEEP.SYNCS 0x989680 ;  /* 0x009896800000995d */ /* 0x002fea0003900000 */
[----:B------:R-:W1:Y:S02]  /*1b940*/  @!P1 SYNCS.PHASECHK.TRANS64 P1, [R16+URZ+0x38800], R5 ;  /* 0x03880005100095a7 */ /* 0x000e64000802007f */
[----:B-1----:R-:W-:Y:S05]  /*1b950*/  @!P1 BRA `(.L_x_5312) ;  /* 0xfffffffc00f09947 */ /* 0x002fea000383ffff */
[----:B------:R-:W-:Y:S05]  /*1b960*/  BRA `(.L_x_5506) ;  /* 0xfffffe88001c7947 */ /* 0x000fea000383ffff */
.L_x_5316:
[----:B--2---:R2:W3:Y:S02]  /*1b970*/  SYNCS.PHASECHK.TRANS64.TRYWAIT P1, [R9+URZ+0x38830], R6 ;  /* 0x03883006090075a7 */ /* 0x0044e4000802017f */
[----:B---3--:R-:W-:Y:S05]  /*1b980*/  @!P1 NANOSLEEP.SYNCS 0x989680 ;  /* 0x009896800000995d */ /* 0x008fea0003900000 */
[----:B------:R-:W3:Y:S02]  /*1b990*/  @!P1 SYNCS.PHASECHK.TRANS64 P1, [R9+URZ+0x38830], R6 ;  /* 0x03883006090095a7 */ /* 0x000ee4000802007f */
[----:B---3--:R-:W-:Y:S05]  /*1b9a0*/  @!P1 BRA `(.L_x_5316) ;  /* 0xfffffffc00f09947 */ /* 0x008fea000383ffff */
[----:B------:R-:W-:Y:S05]  /*1b9b0*/  BRA `(.L_x_5315) ;  /* 0xfffffe8800407947 */ /* 0x000fea000383ffff */
.L_x_5317:
[----:B---3--:R3:W4:Y:S02]  /*1b9c0*/  SYNCS.PHASECHK.TRANS64.TRYWAIT P1, [R16+URZ+0x38810], R5 ;  /* 0x03881005100075a7 */ /* 0x008724000802017f */
[----:B----4-:R-:W-:Y:S05]  /*1b9d0*/  @!P1 NANOSLEEP.SYNCS 0x989680 ;  /* 0x009896800000995d */ /* 0x010fea0003900000 */
[----:B------:R-:W4:Y:S02]  /*1b9e0*/  @!P1 SYNCS.PHASECHK.TRANS64 P1, [R16+URZ+0x38810], R5 ;  /* 0x03881005100095a7 */ /* 0x000f24000802007f */
[----:B----4-:R-:W-:Y:S05]  /*1b9f0*/  @!P1 BRA `(.L_x_5317) ;  /* 0xfffffffc00f09947 */ /* 0x010fea000383ffff */
[----:B------:R-:W-:Y:S05]  /*1ba00*/  BRA `(.L_x_5507) ;  /* 0xfffffe8800cc7947 */ /* 0x000fea000383ffff */
.L_x_5321:
[----:B0-----:R0:W3:Y:S02]  /*1ba10*/  SYNCS.PHASECHK.TRANS64.TRYWAIT P1, [R9+URZ+0x38850], R6 ;  /* 0x03885006090075a7 */ /* 0x0010e4000802017f */
[----:B---3--:R-:W-:Y:S05]  /*1ba20*/  @!P1 NANOSLEEP.SYNCS 0x989680 ;  /* 0x009896800000995d */ /* 0x008fea0003900000 */
[----:B------:R-:W3:Y:S02]  /*1ba30*/  @!P1 SYNCS.PHASECHK.TRANS64 P1, [R9+URZ+0x38850], R6 ;  /* 0x03885006090095a7 */ /* 0x000ee4000802007f */
[----:B---3--:R-:W-:Y:S05]  /*1ba40*/  @!P1 BRA `(.L_x_5321) ;  /* 0xfffffffc00f09947 */ /* 0x008fea000383ffff */
[----:B------:R-:W-:Y:S05]  /*1ba50*/  BRA `(.L_x_5320) ;  /* 0xfffffe8800fc7947 */ /* 0x000fea000383ffff */
.L_x_5326:
[----:B-1----:R1:W2:Y:S02]  /*1ba60*/  SYNCS.PHASECHK.TRANS64.TRYWAIT P3, [R9+URZ+0x38830], R5 ;  /* 0x03883005090075a7 */ /* 0x0022a4000806017f */
[----:B--2---:R-:W-:Y:S05]  /*1ba70*/  @!P3 NANOSLEEP.SYNCS 0x989680 ;  /* 0x009896800000b95d */ /* 0x004fea0003900000 */
[----:B------:R-:W2:Y:S02]  /*1ba80*/  @!P3 SYNCS.PHASECHK.TRANS64 P3, [R9+URZ+0x38830], R5 ;  /* 0x038830050900b5a7 */ /* 0x000ea4000806007f */
[----:B--2---:R-:W-:Y:S05]  /*1ba90*/  @!P3 BRA `(.L_x_5326) ;  /* 0xfffffffc00f0b947 */ /* 0x004fea000383ffff */
[----:B------:R-:W-:Y:S05]  /*1baa0*/  BRA `(.L_x_5325) ;  /* 0xfffffeb8001c7947 */ /* 0x000fea000383ffff */
.L_x_5330:
[----:B---3--:R3:W4:Y:S02]  /*1bab0*/  SYNCS.PHASECHK.TRANS64.TRYWAIT P3, [R9+URZ+0x38850], R5 ;  /* 0x03885005090075a7 */ /* 0x008724000806017f */
[----:B----4-:R-:W-:Y:S05]  /*1bac0*/  @!P3 NANOSLEEP.SYNCS 0x989680 ;  /* 0x009896800000b95d */ /* 0x010fea0003900000 */
[----:B------:R-:W4:Y:S02]  /*1bad0*/  @!P3 SYNCS.PHASECHK.TRANS64 P3, [R9+URZ+0x38850], R5 ;  /* 0x038850050900b5a7 */ /* 0x000f24000806007f */
[----:B----4-:R-:W-:Y:S05]  /*1bae0*/  @!P3 BRA `(.L_x_5330) ;  /* 0xfffffffc00f0b947 */ /* 0x010fea000383ffff */
[----:B------:R-:W-:Y:S05]  /*1baf0*/  BRA `(.L_x_5329) ;  /* 0xfffffeb800787947 */ /* 0x000fea000383ffff */
.L_x_5336:
[----:B-1----:R1:W2:Y:S02]  /*1bb00*/  SYNCS.PHASECHK.TRANS64.TRYWAIT P1, [R9+URZ+0x38830], R5 ;  /* 0x03883005090075a7 */ /* 0x0022a4000802017f */
[----:B--2---:R-:W-:Y:S05]  /*1bb10*/  @!P1 NANOSLEEP.SYNCS 0x989680 ;  /* 0x009896800000995d */ /* 0x004fea0003900000 */
[----:B------:R-:W2:Y:S02]  /*1bb20*/  @!P1 SYNCS.PHASECHK.TRANS64 P1, [R9+URZ+0x38830], R5 ;  /* 0x03883005090095a7 */ /* 0x000ea4000802007f */
[----:B--2---:R-:W-:Y:S05]  /*1bb30*/  @!P1 BRA `(.L_x_5336) ;  /* 0xfffffffc00f09947 */ /* 0x004fea000383ffff */
[----:B------:R-:W-:Y:S05]  /*1bb40*/  BRA `(.L_x_5335) ;  /* 0xfffffeec00907947 */ /* 0x000fea000383ffff */
.L_x_5340:
[----:B---3--:R3:W4:Y:S02]  /*1bb50*/  SYNCS.PHASECHK.TRANS64.TRYWAIT P1, [R9+URZ+0x38850], R5 ;  /* 0x03885005090075a7 */ /* 0x008724000802017f */
[----:B----4-:R-:W-:Y:S05]  /*1bb60*/  @!P1 NANOSLEEP.SYNCS 0x989680 ;  /* 0x009896800000995d */ /* 0x010fea0003900000 */
[----:B------:R-:W4:Y:S02]  /*1bb70*/  @!P1 SYNCS.PHASECHK.TRANS64 P1, [R9+URZ+0x38850], R5 ;  /* 0x03885005090095a7 */ /* 0x000f24000802007f */
[----:B----4-:R-:W-:Y:S05]  /*1bb80*/  @!P1 BRA `(.L_x_5340) ;  /* 0xfffffffc00f09947 */ /* 0x010fea000383ffff */
[----:B------:R-:W-:Y:S05]  /*1bb90*/  BRA `(.L_x_5339) ;  /* 0xfffffeec00ec7947 */ /* 0x000fea000383ffff */
.L_x_5381:
        /* <DEDUP_REMOVED lines=11> */
.L_x_5509:
[----:B------:R-:W-:Y:S05]  /*1bc50*/  BSYNC B0 ;  /* 0x0000000000007941 */ /* 0x000fea0003800000 */
.L_x_5508:
[----:B------:R-:W-:Y:S05]  /*1bc60*/  BRA `(.L_x_5510) ;  /* 0xffffff9000807947 */ /* 0x000fea000383ffff */
.L_x_5383:
[----:B------:R-:W-:Y:S01]  /*1bc70*/  BSSY B0, `(.L_x_5511) ;  /* 0x0000006000007945 */ /* 0x000fe20003800000 */
[----:B------:R-:W-:-:S07]  /*1bc80*/  IMAD.MOV.U32 R15, RZ, RZ, -0x1 ;  /* 0xffffffffff0f7424 */ /* 0x000fce00078e00ff */
[----:B0-2---:R-:W-:Y:S05]  /*1bc90*/  WARPSYNC.COLLECTIVE R15, `(.L_x_5512) ;  /* 0x000000000f0c7348 */ /* 0x005fea0003c00000 */
[----:B------:R-:W-:Y:S02]  /*1bca0*/  ELECT P6, UR62, PT ;  /* 0x00000000003e782f */ /* 0x000fe400038c0000 */
[----:B------:R-:W-:Y:S01]  /*1bcb0*/  MOV R14, UR62 ;  /* 0x0000003e000e7c02 */ /* 0x000fe20008000f00 */
[----:B0-2---:R-:W-:Y:S10]  /*1bcc0*/  ENDCOLLECTIVE ;  /* 0x000000000000791b */ /* 0x005ff40003800000 */
.L_x_5512:
[----:B------:R-:W-:Y:S05]  /*1bcd0*/  BSYNC B0 ;  /* 0x0000000000007941 */ /* 0x000fea0003800000 */
.L_x_5511:
[----:B------:R-:W-:Y:S05]  /*1bce0*/  BRA `(.L_x_5513) ;  /* 0xffffff9000847947 */ /* 0x000fea000383ffff */
.L_x_5385:
[----:B-1----:R1:W3:Y:S02]  /*1bcf0*/  SYNCS.PHASECHK.TRANS64.TRYWAIT P0, [R0+URZ+0x38840], R2 ;  /* 0x03884002000075a7 */ /* 0x0022e4000800017f */
[----:B---3--:R-:W-:Y:S05]  /*1bd00*/  @!P0 NANOSLEEP.SYNCS 0x989680 ;  /* 0x009896800000895d */ /* 0x008fea0003900000 */
[----:B------:R-:W3:Y:S02]  /*1bd10*/  @!P0 SYNCS.PHASECHK.TRANS64 P0, [R0+URZ+0x38840], R2 ;  /* 0x03884002000085a7 */ /* 0x000ee4000800007f */
[----:B---3--:R-:W-:Y:S05]  /*1bd20*/  @!P0 BRA `(.L_x_5385) ;  /* 0xfffffffc00f08947 */ /* 0x008fea000383ffff */
[----:B------:R-:W-:Y:S05]  /*1bd30*/  BRA `(.L_x_5514) ;  /* 0xffffff9000e87947 */ /* 0x000fea000383ffff */
.L_x_5389:
        /* <DEDUP_REMOVED lines=9> */
.L_x_5515:
[----:B------:R-:W-:Y:S02]  /*1bdd0*/  IMAD.MOV.U32 R13, RZ, RZ, R3 ;  /* 0x000000ffff0d7224 */ /* 0x000fe400078e0003 */
[----:B------:R-:W-:Y:S01]  /*1bde0*/  IMAD.MOV.U32 R4, RZ, RZ, R14 ;  /* 0x000000ffff047224 */ /* 0x000fe200078e000e */
[----:B------:R-:W-:-:S07]  /*1bdf0*/  LOP3.LUT R6, R6, 0x7f, RZ, 0xc0, !PT ;  /* 0x0000007f06067812 */ /* 0x000fce00078ec0ff */
[----:B------:R-:W-:Y:S05]  /*1be00*/  WARPSYNC.COLLECTIVE R15, `(.L_x_5516) ;  /* 0x000000000f087348 */ /* 0x000fea0003c00000 */
[----:B------:R0:W1:Y:S02]  /*1be10*/  SHFL.IDX P6, R14, R13, R12, R11 ;  /* 0x0000000c0d0e7389 */ /* 0x00006400000c000b */
[----:B01----:R-:W-:Y:S01]  /*1be20*/  ENDCOLLECTIVE ;  /* 0x000000000000791b */ /* 0x003fe20003800000 */
.L_x_5516:
        /* <DEDUP_REMOVED lines=9> */
.L_x_5517:
[----:B------:R-:W-:Y:S02]  /*1bec0*/  IMAD.MOV.U32 R13, RZ, RZ, R3 ;  /* 0x000000ffff0d7224 */ /* 0x000fe400078e0003 */
[----:B------:R-:W-:-:S07]  /*1bed0*/  IMAD.MOV.U32 R6, RZ, RZ, R14 ;  /* 0x000000ffff067224 */ /* 0x000fce00078e000e */
[----:B------:R-:W-:Y:S05]  /*1bee0*/  WARPSYNC.COLLECTIVE R15, `(.L_x_5518) ;  /* 0x000000000f087348 */ /* 0x000fea0003c00000 */
[----:B------:R0:W1:Y:S02]  /*1bef0*/  SHFL.IDX P6, R14, R13, R12, R11 ;  /* 0x0000000c0d0e7389 */ /* 0x00006400000c000b */
[----:B01----:R-:W-:Y:S01]  /*1bf00*/  ENDCOLLECTIVE ;  /* 0x000000000000791b */ /* 0x003fe20003800000 */
.L_x_5518:
        /* <DEDUP_REMOVED lines=22> */
.L_x_5519:
        /* <DEDUP_REMOVED lines=10> */
.L_x_5520:
        /* <DEDUP_REMOVED lines=11> */
.L_x_5521:
        /* <DEDUP_REMOVED lines=14> */
.L_x_5522:
[----:B------:R-:W-:Y:S01]  /*1c2a0*/  IMAD.MOV.U32 R3, RZ, RZ, R14 ;  /* 0x000000ffff037224 */ /* 0x000fe200078e000e */
[----:B------:R-:W-:Y:S06]  /*1c2b0*/  BRA `(.L_x_5523) ;  /* 0xffffff9800247947 */ /* 0x000fec000383ffff */
.L_x_5393:
        /* <DEDUP_REMOVED lines=26> */
.L_x_5525:
[----:B------:R-:W-:Y:S05]  /*1c460*/  BSYNC B0 ;  /* 0x0000000000007941 */ /* 0x000fea0003800000 */
.L_x_5524:
        /* <DEDUP_REMOVED lines=13> */
.L_x_5526:
        /* <DEDUP_REMOVED lines=41> */
.L_x_5527:
        /* <DEDUP_REMOVED lines=16> */
.L_x_5528:
        /* <DEDUP_REMOVED lines=29> */
.L_x_5529:
        /* <DEDUP_REMOVED lines=12> */
.L_x_5530:
        /* <DEDUP_REMOVED lines=34> */
.L_x_5531:
[----:B------:R-:W-:Y:S02]  /*1cd80*/  IMAD.MOV.U32 R13, RZ, RZ, R0 ;  /* 0x000000ffff0d7224 */ /* 0x000fe400078e0000 */
[----:B------:R-:W-:-:S07]  /*1cd90*/  IMAD.MOV.U32 R4, RZ, RZ, R14 ;  /* 0x000000ffff047224 */ /* 0x000fce00078e000e */
[----:B------:R-:W-:Y:S05]  /*1cda0*/  WARPSYNC.COLLECTIVE R15, `(.L_x_5532) ;  /* 0x000000000f087348 */ /* 0x000fea0003c00000 */
[----:B------:R0:W1:Y:S02]  /*1cdb0*/  SHFL.IDX P6, R14, R13, R12, R11 ;  /* 0x0000000c0d0e7389 */ /* 0x00006400000c000b */
[----:B01----:R-:W-:Y:S01]  /*1cdc0*/  ENDCOLLECTIVE ;  /* 0x000000000000791b */ /* 0x003fe20003800000 */
.L_x_5532:
[----:B------:R-:W-:Y:S01]  /*1cdd0*/  IMAD.MOV.U32 R0, RZ, RZ, R14 ;  /* 0x000000ffff007224 */ /* 0x000fe200078e000e */
[----:B------:R-:W-:Y:S06]  /*1cde0*/  BRA `(.L_x_5533) ;  /* 0xffffff9800fc7947 */ /* 0x000fec000383ffff */
.L_x_5398:
[----:B0-----:R0:W2:Y:S02]  /*1cdf0*/  SYNCS.PHASECHK.TRANS64.TRYWAIT P0, [R18+URZ+0x38820], R0 ;  /* 0x03882000120075a7 */ /* 0x0010a4000800017f */
[----:B--2---:R-:W-:Y:S05]  /*1ce00*/  @!P0 NANOSLEEP.SYNCS 0x989680 ;  /* 0x009896800000895d */ /* 0x004fea0003900000 */
[----:B------:R-:W2:Y:S02]  /*1ce10*/  @!P0 SYNCS.PHASECHK.TRANS64 P0, [R18+URZ+0x38820], R0 ;  /* 0x03882000120085a7 */ /* 0x000ea4000800007f */
[----:B--2---:R-:W-:Y:S05]  /*1ce20*/  @!P0 BRA `(.L_x_5398) ;  /* 0xfffffffc00f08947 */ /* 0x004fea000383ffff */
[----:B------:R-:W-:Y:S05]  /*1ce30*/  BRA `(.L_x_5534) ;  /* 0xffffff9c00b47947 */ /* 0x000fea000383ffff */
.L_x_5402:
[----:B0-----:R0:W1:Y:S02]  /*1ce40*/  SYNCS.PHASECHK.TRANS64.TRYWAIT P0, [R0+URZ+0x38860], R2 ;  /* 0x03886002000075a7 */ /* 0x001064000800017f */
[----:B-1----:R-:W-:Y:S05]  /*1ce50*/  @!P0 NANOSLEEP.SYNCS 0x989680 ;  /* 0x009896800000895d */ /* 0x002fea0003900000 */
[----:B------:R-:W1:Y:S02]  /*1ce60*/  @!P0 SYNCS.PHASECHK.TRANS64 P0, [R0+URZ+0x38860], R2 ;  /* 0x03886002000085a7 */ /* 0x000e64000800007f */
[----:B-1----:R-:W-:Y:S05]  /*1ce70*/  @!P0 BRA `(.L_x_5402) ;  /* 0xfffffffc00f08947 */ /* 0x002fea000383ffff */
[----:B------:R-:W-:Y:S05]  /*1ce80*/  BRA `(.L_x_5535) ;  /* 0xffffff9c00d87947 */ /* 0x000fea000383ffff */
.L_x_5421:
[----:B--2---:R2:W3:Y:S02]  /*1ce90*/  SYNCS.PHASECHK.TRANS64.TRYWAIT P0, [R3+URZ+0x38840], R2 ;  /* 0x03884002030075a7 */ /* 0x0044e4000800017f */
[----:B---3--:R-:W-:Y:S05]  /*1cea0*/  @!P0 NANOSLEEP.SYNCS 0x989680 ;  /* 0x009896800000895d */ /* 0x008fea0003900000 */
[----:B------:R-:W3:Y:S02]  /*1ceb0*/  @!P0 SYNCS.PHASECHK.TRANS64 P0, [R3+URZ+0x38840], R2 ;  /* 0x03884002030085a7 */ /* 0x000ee4000800007f */
[----:B---3--:R-:W-:Y:S05]  /*1cec0*/  @!P0 BRA `(.L_x_5421) ;  /* 0xfffffffc00f08947 */ /* 0x008fea000383ffff */
[----:B------:R-:W-:Y:S05]  /*1ced0*/  BRA `(.L_x_5536) ;  /* 0xffffffa800f07947 */ /* 0x000fea000383ffff */
.L_x_5426:
[----:B0-----:R0:W1:Y:S02]  /*1cee0*/  SYNCS.PHASECHK.TRANS64.TRYWAIT P0, [R3+URZ+0x38860], R2 ;  /* 0x03886002030075a7 */ /* 0x001064000800017f */
[----:B-1----:R-:W-:Y:S05]  /*1cef0*/  @!P0 NANOSLEEP.SYNCS 0x989680 ;  /* 0x009896800000895d */ /* 0x002fea0003900000 */
[----:B------:R-:W1:Y:S02]  /*1cf00*/  @!P0 SYNCS.PHASECHK.TRANS64 P0, [R3+URZ+0x38860], R2 ;  /* 0x03886002030085a7 */ /* 0x000e64000800007f */
[----:B-1----:R-:W-:Y:S05]  /*1cf10*/  @!P0 BRA `(.L_x_5426) ;  /* 0xfffffffc00f08947 */ /* 0x002fea000383ffff */
[----:B------:R-:W-:Y:S05]  /*1cf20*/  BRA `(.L_x_5537) ;  /* 0xffffffac00707947 */ /* 0x000fea000383ffff */
.L_x_5441:
[----:B-1----:R1:W2:Y:S02]  /*1cf30*/  SYNCS.PHASECHK.TRANS64.TRYWAIT P0, [R4+URZ+0x38840], R2 ;  /* 0x03884002040075a7 */ /* 0x0022a4000800017f */
[----:B--2---:R-:W-:Y:S05]  /*1cf40*/  @!P0 NANOSLEEP.SYNCS 0x989680 ;  /* 0x009896800000895d */ /* 0x004fea0003900000 */
[----:B------:R-:W2:Y:S02]  /*1cf50*/  @!P0 SYNCS.PHASECHK.TRANS64 P0, [R4+URZ+0x38840], R2 ;  /* 0x03884002040085a7 */ /* 0x000ea4000800007f */
[----:B--2---:R-:W-:Y:S05]  /*1cf60*/  @!P0 BRA `(.L_x_5441) ;  /* 0xfffffffc00f08947 */ /* 0x004fea000383ffff */
[----:B------:R-:W-:Y:S05]  /*1cf70*/  BRA `(.L_x_5538) ;  /* 0xffffffb800507947 */ /* 0x000fea000383ffff */
.L_x_5446:
[----:B0-----:R0:W2:Y:S02]  /*1cf80*/  SYNCS.PHASECHK.TRANS64.TRYWAIT P0, [R4+URZ+0x38860], R2 ;  /* 0x03886002040075a7 */ /* 0x0010a4000800017f */
[----:B--2---:R-:W-:Y:S05]  /*1cf90*/  @!P0 NANOSLEEP.SYNCS 0x989680 ;  /* 0x009896800000895d */ /* 0x004fea0003900000 */
[----:B------:R-:W2:Y:S02]  /*1cfa0*/  @!P0 SYNCS.PHASECHK.TRANS64 P0, [R4+URZ+0x38860], R2 ;  /* 0x03886002040085a7 */ /* 0x000ea4000800007f */
[----:B--2---:R-:W-:Y:S05]  /*1cfb0*/  @!P0 BRA `(.L_x_5446) ;  /* 0xfffffffc00f08947 */ /* 0x004fea000383ffff */
[----:B------:R-:W-:Y:S05]  /*1cfc0*/  BRA `(.L_x_5539) ;  /* 0xffffffb800cc7947 */ /* 0x000fea000383ffff */
.L_x_5461:
[----:B-1----:R1:W2:Y:S02]  /*1cfd0*/  SYNCS.PHASECHK.TRANS64.TRYWAIT P0, [R4+URZ+0x38840], R2 ;  /* 0x03884002040075a7 */ /* 0x0022a4000800017f */
[----:B--2---:R-:W-:Y:S05]  /*1cfe0*/  @!P0 NANOSLEEP.SYNCS 0x989680 ;  /* 0x009896800000895d */ /* 0x004fea0003900000 */
[----:B------:R-:W2:Y:S02]  /*1cff0*/  @!P0 SYNCS.PHASECHK.TRANS64 P0, [R4+URZ+0x38840], R2 ;  /* 0x03884002040085a7 */ /* 0x000ea4000800007f */
[----:B--2---:R-:W-:Y:S05]  /*1d000*/  @!P0 BRA `(.L_x_5461) ;  /* 0xfffffffc00f08947 */ /* 0x004fea000383ffff */
[----:B------:R-:W-:Y:S05]  /*1d010*/  BRA `(.L_x_5540) ;  /* 0xffffffc4008c7947 */ /* 0x000fea000383ffff */
.L_x_5466:
[----:B0-----:R0:W2:Y:S02]  /*1d020*/  SYNCS.PHASECHK.TRANS64.TRYWAIT P0, [R4+URZ+0x38860], R2 ;  /* 0x03886002040075a7 */ /* 0x0010a4000800017f */
[----:B--2---:R-:W-:Y:S05]  /*1d030*/  @!P0 NANOSLEEP.SYNCS 0x989680 ;  /* 0x009896800000895d */ /* 0x004fea0003900000 */
[----:B------:R-:W2:Y:S02]  /*1d040*/  @!P0 SYNCS.PHASECHK.TRANS64 P0, [R4+URZ+0x38860], R2 ;  /* 0x03886002040085a7 */ /* 0x000ea4000800007f */
[----:B--2---:R-:W-:Y:S05]  /*1d050*/  @!P0 BRA `(.L_x_5466) ;  /* 0xfffffffc00f08947 */ /* 0x004fea000383ffff */
[----:B------:R-:W-:Y:S05]  /*1d060*/  BRA `(.L_x_5541) ;  /* 0xffffffc8000c7947 */ /* 0x000fea000383ffff */
.L_x_5482:
[----:B-1----:R-:W4:Y:S01]  /*1d070*/  LDL R3, [R1] ;  /* 0x0000000001037983 */ /* 0x002f220000100800 */
        /* <DEDUP_REMOVED lines=8> */
.L_x_5543:
[----:B------:R-:W-:Y:S05]  /*1d100*/  BSYNC B0 ;  /* 0x0000000000007941 */ /* 0x000fea0003800000 */
.L_x_5542:
        /* <DEDUP_REMOVED lines=9> */
.L_x_5544:
        /* <DEDUP_REMOVED lines=25> */
.L_x_5545:
        /* <DEDUP_REMOVED lines=8> */
.L_x_5546:
        /* <DEDUP_REMOVED lines=8> */
.L_x_5547:
        /* <DEDUP_REMOVED lines=8> */
.L_x_5548:
        /* <DEDUP_REMOVED lines=8> */
.L_x_5549:
        /* <DEDUP_REMOVED lines=9> */
.L_x_5550:
[----:B------:R-:W-:Y:S01]  /*1d5c0*/  IMAD.MOV.U32 R10, RZ, RZ, R14 ;  /* 0x000000ffff0a7224 */ /* 0x000fe200078e000e */
[----:B------:R-:W-:Y:S06]  /*1d5d0*/  BRA `(.L_x_5551) ;  /* 0xffffffd0004c7947 */ /* 0x000fec000383ffff */
.L_x_5485:
        /* <DEDUP_REMOVED lines=8> */
.L_x_5553:
[----:B------:R-:W-:Y:S05]  /*1d660*/  BSYNC B0 ;  /* 0x0000000000007941 */ /* 0x000fea0003800000 */
.L_x_5552:
        /* <DEDUP_REMOVED lines=10> */
.L_x_5554:
        /* <DEDUP_REMOVED lines=8> */
.L_x_5555:
        /* <DEDUP_REMOVED lines=8> */
.L_x_5556:
        /* <DEDUP_REMOVED lines=8> */
.L_x_5557:
        /* <DEDUP_REMOVED lines=9> */
.L_x_5558:
[----:B------:R-:W-:Y:S01]  /*1d920*/  IMAD.MOV.U32 R10, RZ, RZ, R14 ;  /* 0x000000ffff0a7224 */ /* 0x000fe200078e000e */
[----:B------:R-:W-:Y:S06]  /*1d930*/  BRA `(.L_x_5559) ;  /* 0xffffffd000207947 */ /* 0x000fec000383ffff */
.L_x_5487:
[----:B------:R-:W-:Y:S01]  /*1d940*/  BSSY B0, `(.L_x_5560) ;  /* 0x0000006000007945 */ /* 0x000fe20003800000 */
[----:B------:R-:W-:Y:S01]  /*1d950*/  PLOP3.LUT P6, PT, P6, PT, PT, 0x8, 0x0 ;  /* 0x000000000000781c */ /* 0x000fe200037ce170 */
[----:B------:R-:W-:-:S12]  /*1d960*/  IMAD.MOV.U32 R15, RZ, RZ, -0x1 ;  /* 0xffffffffff0f7424 */ /* 0x000fd800078e00ff */
[----:B0-----:R-:W-:Y:S05]  /*1d970*/  WARPSYNC.COLLECTIVE R15, `(.L_x_5561) ;  /* 0x000000000f087348 */ /* 0x001fea0003c00000 */
[----:B------:R-:W-:Y:S01]  /*1d980*/  VOTE.ANY R14, PT, P6 ;  /* 0x00000000000e7806 */ /* 0x000fe200030e0100 */
[----:B0-----:R-:W-:Y:S06]  /*1d990*/  ENDCOLLECTIVE ;  /* 0x000000000000791b */ /* 0x001fec0003800000 */
.L_x_5561:
[----:B------:R-:W-:Y:S05]  /*1d9a0*/  BSYNC B0 ;  /* 0x0000000000007941 */ /* 0x000fea0003800000 */
.L_x_5560:
        /* <DEDUP_REMOVED lines=10> */
.L_x_5562:
[----:B------:R-:W-:Y:S02]  /*1da50*/  IMAD.MOV.U32 R13, RZ, RZ, R7 ;  /* 0x000000ffff0d7224 */ /* 0x000fe400078e0007 */
[----:B------:R-:W-:-:S07]  /*1da60*/  IMAD.MOV.U32 R4, RZ, RZ, R14 ;  /* 0x000000ffff047224 */ /* 0x000fce00078e000e */
[----:B------:R-:W-:Y:S05]  /*1da70*/  WARPSYNC.COLLECTIVE R15, `(.L_x_5563) ;  /* 0x000000000f087348 */ /* 0x000fea0003c00000 */
[----:B------:R0:W1:Y:S02]  /*1da80*/  SHFL.IDX P6, R14, R13, R12, R11 ;  /* 0x0000000c0d0e7389 */ /* 0x00006400000c000b */
[----:B01----:R-:W-:Y:S01]  /*1da90*/  ENDCOLLECTIVE ;  /* 0x000000000000791b */ /* 0x003fe20003800000 */
.L_x_5563:
[----:B------:R-:W-:Y:S02]  /*1daa0*/  IMAD.MOV.U32 R7, RZ, RZ, R14 ;  /* 0x000000ffff077224 */ /* 0x000fe400078e000e */
[----:B------:R-:W-:-:S05]  /*1dab0*/  IMAD.IADD R5, R9, 0x1, R16 ;  /* 0x0000000109057824 */ /* 0x000fca00078e0210 */
[----:B------:R0:W-:Y:S01]  /*1dac0*/  STL [R1+0xc], R5 ;  /* 0x00000c0501007387 */ /* 0x0001e20000100800 */
[----:B------:R-:W-:Y:S05]  /*1dad0*/  BRA `(.L_x_5564) ;  /* 0xffffffd000007947 */ /* 0x000fea000383ffff */
.L_x_5489:
        /* <DEDUP_REMOVED lines=8> */
.L_x_5566:
[----:B------:R-:W-:Y:S05]  /*1db60*/  BSYNC B0 ;  /* 0x0000000000007941 */ /* 0x000fea0003800000 */
.L_x_5565:
[----:B------:R-:W-:Y:S01]  /*1db70*/  IMAD.MOV.U32 R2, RZ, RZ, R14 ;  /* 0x000000ffff027224 */ /* 0x000fe200078e000e */
[----:B------:R-:W-:Y:S06]  /*1db80*/  BRA `(.L_x_5567) ;  /* 0xffffffcc00ec7947 */ /* 0x000fec000383ffff */
.L_x_5495:
[----:B0-----:R0:W1:Y:S02]  /*1db90*/  SYNCS.PHASECHK.TRANS64.TRYWAIT P0, [R0+URZ+0x38820], R3 ;  /* 0x03882003000075a7 */ /* 0x001064000800017f */
[----:B-1----:R-:W-:Y:S05]  /*1dba0*/  @!P0 NANOSLEEP.SYNCS 0x989680 ;  /* 0x009896800000895d */ /* 0x002fea0003900000 */
[----:B------:R-:W1:Y:S02]  /*1dbb0*/  @!P0 SYNCS.PHASECHK.TRANS64 P0, [R0+URZ+0x38820], R3 ;  /* 0x03882003000085a7 */ /* 0x000e64000800007f */
[----:B-1----:R-:W-:Y:S05]  /*1dbc0*/  @!P0 BRA `(.L_x_5495) ;  /* 0xfffffffc00f08947 */ /* 0x002fea000383ffff */
[----:B------:R-:W-:Y:S05]  /*1dbd0*/  BRA `(.L_x_5568) ;  /* 0xffffffd8008c7947 */ /* 0x000fea000383ffff */
.L_x_5496:
        /* <DEDUP_REMOVED lines=11> */
.L_x_5570:
[----:B------:R-:W-:Y:S05]  /*1dc90*/  BSYNC B0 ;  /* 0x0000000000007941 */ /* 0x000fea0003800000 */
.L_x_5569:
[----:B------:R-:W-:Y:S05]  /*1dca0*/  BRA `(.L_x_5571) ;  /* 0xffffffd800747947 */ /* 0x000fea000383ffff */
.L_x_5499:
[----:B------:R-:W-:Y:S01]  /*1dcb0*/  BSSY B1, `(.L_x_5572) ;  /* 0x0000006000017945 */ /* 0x000fe20003800000 */
[----:B------:R-:W-:-:S07]  /*1dcc0*/  IMAD.MOV.U32 R15, RZ, RZ, -0x1 ;  /* 0xffffffffff0f7424 */ /* 0x000fce00078e00ff */
[----:B01----:R-:W-:Y:S05]  /*1dcd0*/  WARPSYNC.COLLECTIVE R15, `(.L_x_5573) ;  /* 0x000000000f0c7348 */ /* 0x003fea0003c00000 */
[----:B------:R-:W-:Y:S02]  /*1dce0*/  ELECT P6, UR62, PT ;  /* 0x00000000003e782f */ /* 0x000fe400038c0000 */
[----:B------:R-:W-:Y:S01]  /*1dcf0*/  MOV R14, UR62 ;  /* 0x0000003e000e7c02 */ /* 0x000fe20008000f00 */
[----:B01----:R-:W-:Y:S10]  /*1dd00*/  ENDCOLLECTIVE ;  /* 0x000000000000791b */ /* 0x003ff40003800000 */
.L_x_5573:
[----:B------:R-:W-:Y:S05]  /*1dd10*/  BSYNC B1 ;  /* 0x0000000000017941 */ /* 0x000fea0003800000 */
.L_x_5572:
[----:B------:R-:W-:Y:S05]  /*1dd20*/  BRA `(.L_x_5574) ;  /* 0xffffffd8006c7947 */ /* 0x000fea000383ffff */
.L_x_5501:
[----:B0-----:R0:W1:Y:S02]  /*1dd30*/  SYNCS.PHASECHK.TRANS64.TRYWAIT P0, [R6+URZ], R5 ;  /* 0x00000005060075a7 */ /* 0x001064000800017f */
[----:B-1----:R-:W-:Y:S05]  /*1dd40*/  @!P0 NANOSLEEP.SYNCS 0x989680 ;  /* 0x009896800000895d */ /* 0x002fea0003900000 */
[----:B------:R-:W1:Y:S02]  /*1dd50*/  @!P0 SYNCS.PHASECHK.TRANS64 P0, [R6+URZ], R5 ;  /* 0x00000005060085a7 */ /* 0x000e64000800007f */
[----:B-1----:R-:W-:Y:S05]  /*1dd60*/  @!P0 BRA `(.L_x_5501) ;  /* 0xfffffffc00f08947 */ /* 0x002fea000383ffff */
[----:B------:R-:W-:Y:S05]  /*1dd70*/  BRA `(.L_x_5575) ;  /* 0xffffffd800a87947 */ /* 0x000fea000383ffff */
.L_x_5502:
[----:B-1----:R1:W2:Y:S02]  /*1dd80*/  SYNCS.PHASECHK.TRANS64.TRYWAIT P0, [R7+URZ], R2 ;  /* 0x00000002070075a7 */ /* 0x0022a4000800017f */
[----:B--2---:R-:W-:Y:S05]  /*1dd90*/  @!P0 NANOSLEEP.SYNCS 0x989680 ;  /* 0x009896800000895d */ /* 0x004fea0003900000 */
[----:B------:R-:W2:Y:S02]  /*1dda0*/  @!P0 SYNCS.PHASECHK.TRANS64 P0, [R7+URZ], R2 ;  /* 0x00000002070085a7 */ /* 0x000ea4000800007f */
[----:B--2---:R-:W-:Y:S05]  /*1ddb0*/  @!P0 BRA `(.L_x_5502) ;  /* 0xfffffffc00f08947 */ /* 0x004fea000383ffff */
[----:B------:R-:W-:Y:S05]  /*1ddc0*/  BRA `(.L_x_5576) ;  /* 0xffffffd8009c7947 */ /* 0x000fea000383ffff */
.L_x_5504:
[----:B--2---:R2:W3:Y:S02]  /*1ddd0*/  SYNCS.PHASECHK.TRANS64.TRYWAIT P0, [R4+URZ], R5 ;  /* 0x00000005040075a7 */ /* 0x0044e4000800017f */
[----:B---3--:R-:W-:Y:S05]  /*1dde0*/  @!P0 NANOSLEEP.SYNCS 0x989680 ;  /* 0x009896800000895d */ /* 0x008fea0003900000 */
[----:B------:R-:W3:Y:S02]  /*1ddf0*/  @!P0 SYNCS.PHASECHK.TRANS64 P0, [R4+URZ], R5 ;  /* 0x00000005040085a7 */ /* 0x000ee4000800007f */
[----:B---3--:R-:W-:Y:S05]  /*1de00*/  @!P0 BRA `(.L_x_5504) ;  /* 0xfffffffc00f08947 */ /* 0x008fea000383ffff */
[----:B------:R-:W-:Y:S05]  /*1de10*/  BRA `(.L_x_5577) ;  /* 0xffffffd800a47947 */ /* 0x000fea000383ffff */
.L_x_5578:
        /* <DEDUP_REMOVED lines=14> */
.L_x_6057:


//--------------------- .text._ZN7cutlass13device_kernelIN5flash11enable_sm90INS1_16FlashAttnFwdSm90INS1_25CollectiveMainloopFwdSm90ILi2EN4cute5tupleIJNS5_1CILi1EEES8_S8_EEENS6_IJNS7_ILi64EEESA_SA_EEELi512ENS_6half_tEfNS_4arch4Sm90ELb1ELb0ELb1ELb1ELb0ELb1ELb1ELb0ELb0ELb1ELb1ELb0EEENS1_21CollectiveEpilogueFwdINS6_IJSA_NS7_ILi512EEESA_EEES9_SC_SE_Li256ELb1ELb1ELb1ELb0EEENS1_36VarlenDynamicPersistentTileSchedulerILi64ELi64ELi256ELi128ELb1ELb1ELb1ELb1ELb1ELb1EEEEEEEEEvNT_6ParamsE --------------------------
	.section	.text._ZN7cutlass13device_kernelIN5flash11enable_sm90INS1_16FlashAttnFwdSm90INS1_25CollectiveMainloopFwdSm90ILi2EN4cute5tupleIJNS5_1CILi1EEES8_S8_EEENS6_IJNS7_ILi64EEESA_SA_EEELi512ENS_6half_tEfNS_4arch4Sm90ELb1ELb0ELb1ELb1ELb0ELb1ELb1ELb0ELb0ELb1ELb1ELb0EEENS1_21CollectiveEpilogueFwdINS6_IJSA_NS7_ILi512EEESA_EEES9_SC_SE_Li256ELb1ELb1ELb1ELb0EEENS1_36VarlenDynamicPersistentTileSchedulerILi64ELi64ELi256ELi128ELb1ELb1ELb1ELb1ELb1ELb1EEEEEEEEEvNT_6ParamsE,"ax",@progbits
	.align	128
.text._ZN7cutlass13device_kernelIN5flash11enable_sm90INS1_16FlashAttnFwdSm90INS1_25CollectiveMainloopFwdSm90ILi2EN4cute5tupleIJNS5_1CILi1EEES8_S8_EEENS6_IJNS7_ILi64EEESA_SA_EEELi512ENS_6half_tEfNS_4arch4Sm90ELb1ELb0ELb1ELb1ELb0ELb1ELb1ELb0ELb0ELb1ELb1ELb0EEENS1_21CollectiveEpilogueFwdINS6_IJSA_NS7_ILi512EEESA_EEES9_SC_SE_Li256ELb1ELb1ELb1ELb0EEENS1_36VarlenDynamicPersistentTileSchedulerILi64ELi64ELi256ELi128ELb1ELb1ELb1ELb1ELb1ELb1EEEEEEEEEvNT_6ParamsE:
        .type           _ZN7cutlass13device_kernelIN5flash11enable_sm90INS1_16FlashAttnFwdSm90INS1_25CollectiveMainloopFwdSm90ILi2EN4cute5tupleIJNS5_1CILi1EEES8_S8_EEENS6_IJNS7_ILi64EEESA_SA_EEELi512ENS_6half_tEfNS_4arch4Sm90ELb1ELb0ELb1ELb1ELb0ELb1ELb1ELb0ELb0ELb1ELb1ELb0EEENS1_21CollectiveEpilogueFwdINS6_IJSA_NS7_ILi512EEESA_EEES9_SC_SE_Li256ELb1ELb1ELb1ELb0EEENS1_36VarlenDynamicPersistentTileSchedulerILi64ELi64ELi256ELi128ELb1ELb1ELb1ELb1ELb1ELb1EEEEEEEEEvNT_6ParamsE,@function
        .size           _ZN7cutlass13device_kernelIN5flash11enable_sm90INS1_16FlashAttnFwdSm90INS1_25CollectiveMainloopFwdSm90ILi2EN4cute5tupleIJNS5_1CILi1EEES8_S8_EEENS6_IJNS7_ILi64EEESA_SA_EEELi512ENS_6half_tEfNS_4arch4Sm90ELb1ELb0ELb1ELb1ELb0ELb1ELb1ELb0ELb0ELb1ELb1ELb0EEENS1_21CollectiveEpilogueFwdINS6_IJSA_NS7_ILi512EEESA_EEES9_SC_SE_Li256ELb1ELb1ELb1ELb0EEENS1_36VarlenDynamicPersistentTileSchedulerILi64ELi64ELi256ELi128ELb1ELb1ELb1ELb1ELb1ELb1EEEEEEEEEvNT_6ParamsE,(.L_x_6058 - _ZN7cutlass13device_kernelIN5flash11enable_sm90INS1_16FlashAttnFwdSm90INS1_25CollectiveMainloopFwdSm90ILi2EN4cute5tupleIJNS5_1CILi1EEES8_S8_EEENS6_IJNS7_ILi64EEESA_SA_EEELi512ENS_6half_tEfNS_4arch4Sm90ELb1ELb0ELb1ELb1ELb0ELb1ELb1ELb0ELb0ELb1ELb1ELb0EEENS1_21CollectiveEpilogueFwdINS6_IJSA_NS7_ILi512EEESA_EEES9_SC_SE_Li256ELb1ELb1ELb1ELb0EEENS1_36VarlenDynamicPersistentTileSchedulerILi64ELi64ELi256ELi128ELb1ELb1ELb1ELb1ELb1ELb1EEEEEEEEEvNT_6ParamsE)
        .other          _ZN7cutlass13device_kernelIN5flash11enable_sm90INS1_16FlashAttnFwdSm90INS1_25CollectiveMainloopFwdSm90ILi2EN4cute5tupleIJNS5_1CILi1EEES8_S8_EEENS6_IJNS7_ILi64EEESA_SA_EEELi512ENS_6half_tEfNS_4arch4Sm90ELb1ELb0ELb1ELb1ELb0ELb1ELb1ELb0ELb0ELb1ELb1ELb0EEENS1_21CollectiveEpilogueFwdINS6_IJSA_NS7_ILi512EEESA_EEES9_SC_SE_Li256ELb1ELb1ELb1ELb0EEENS1_36VarlenDynamicPersistentTileSchedulerILi64ELi64ELi256ELi128ELb1ELb1ELb1ELb1ELb1ELb1EEEEEEEEEvNT_6ParamsE,@"STO_CUDA_ENTRY STV_DEFAULT"
_ZN7cutlass13device_kernelIN5flash11enable_sm90INS1_16FlashAttnFwdSm90INS1_25CollectiveMainloopFwdSm90ILi2EN4cute5tupleIJNS5_1CILi1EEES8_S8_EEENS6_IJNS7_ILi64EEESA_SA_EEELi512ENS_6half_tEfNS_4arch4Sm90ELb1ELb0ELb1ELb1ELb0ELb1ELb1ELb0ELb0ELb1ELb1ELb0EEENS1_21CollectiveEpilogueFwdINS6_IJSA_NS7_ILi512EEESA_EEES9_SC_SE_Li256ELb1ELb1ELb1ELb0EEENS1_36VarlenDynamicPersistentTileSchedulerILi64ELi64ELi256ELi128ELb1ELb1ELb1ELb1ELb1ELb1EEEEEEEEEvNT_6ParamsE:
        /* <DEDUP_REMOVED lines=24> */
.L_x_5580:
[----:B------:R-:W-:Y:S05]  /*0180*/  BSYNC B0 ;  /* 0x0000000000007941 */ /* 0x000fea0003800000 */
.L_x_5579:
        /* <DEDUP_REMOVED lines=39> */
.L_x_5581:
        /* <DEDUP_REMOVED lines=22> */
.L_x_5582:
        /* <DEDUP_REMOVED lines=18> */
.L_x_5583:
        /* <DEDUP_REMOVED lines=22> */
.L_x_5584:
        /* <DEDUP_REMOVED lines=22> */
.L_x_5585:
        /* <DEDUP_REMOVED lines=8> */
.L_x_5588:
        /* <DEDUP_REMOVED lines=20> */
[----:B------:R-:W-:Y:S01]  /*0b00*/  ULOP3.LUT UR37, UR36, 0x1, URZ, 0xfc, !UPT ;  /* 0x0000000124257892 */ /* 0x000fe2000f8efc3f */
[----:B------:R-:W-:Y:S02]  /*0b10*/  IMAD.MOV.U32 R210, RZ, RZ, 0x40 ;  /* 0x00000040ffd27424 */ /* 0x000fe400078e00ff */
        /* <DEDUP_REMOVED lines=18> */
[----:B------:R-:W-:Y:S01]  /*0c40*/  LEA.HI R4, R4, R7, RZ, 0x1 ;  /* 0x0000000704047211 */ /* 0x000fe200078f08ff */
[C---:B------:R-:W-:Y:S01]  /*0c50*/  IMAD.IADD R9, R6.reuse, 0x1, -R9 ;  /* 0x0000000106097824 */ /* 0x040fe200078e0a09 */
[----:B------:R-:W-:Y:S01]  /*0c60*/  LOP3.LUT R11, R13, 0xfffffffc, RZ, 0xc0, !PT ;  /* 0xfffffffc0d0b7812 */ /* 0x000fe200078ec0ff */
[C---:B------:R-:W-:Y:S01]  /*0c70*/  VIADD R225, R187.reuse, 0x80 ;  /* 0x00000080bbe17836 */ /* 0x040fe20000000000 */
[----:B------:R-:W-:Y:S01]  /*0c80*/  SHF.R.S32.HI R20, RZ, 0x7, R0 ;  /* 0x00000007ff147819 */ /* 0x000fe20000011400 */
[----:B------:R-:W-:Y:S01]  /*0c90*/  VIADD R223, R187, 0x100 ;  /* 0x00000100bbdf7836 */ /* 0x000fe20000000000 */
[----:B------:R-:W-:Y:S01]  /*0ca0*/  SHF.R.S32.HI R8, RZ, 0x1f, R3 ;  /* 0x0000001fff087819 */ /* 0x000fe20000011403 */
[----:B------:R-:W-:Y:S01]  /*0cb0*/  IMAD.IADD R184, R6, 0x1, -R11 ;  /* 0x0000000106b87824 */ /* 0x000fe200078e0a0b */
[----:B------:R-:W-:Y:S01]  /*0cc0*/  LOP3.LUT R5, R5, 0x3ffffc, RZ, 0xc0, !PT ;  /* 0x003ffffc05057812 */ /* 0x000fe200078ec0ff */
[----:B------:R-:W-:Y:S01]  /*0cd0*/  IMAD R14, R20, 0x100, R3 ;  /* 0x00000100140e7824 */ /* 0x000fe200078e0203 */
[----:B------:R-:W-:Y:S01]  /*0ce0*/  LOP3.LUT R4, R4, 0x1ffffffe, RZ, 0xc0, !PT ;  /* 0x1ffffffe04047812 */ /* 0x000fe200078ec0ff */
[----:B------:R-:W-:Y:S01]  /*0cf0*/  STL [R1+0x68], R20 ;  /* 0x0000681401007387 */ /* 0x000fe20000100800 */
[----:B------:R-:W-:Y:S01]  /*0d00*/  SHF.R.S32.HI R6, RZ, 0x1f, R9 ;  /* 0x0000001fff067819 */ /* 0x000fe20000011409 */
[----:B------:R-:W-:Y:S01]  /*0d10*/  IMAD.IADD R5, R214, 0x1, -R5 ;  /* 0x00000001d6057824 */ /* 0x000fe200078e0a05 */
[----:B------:R-:W-:Y:S01]  /*0d20*/  LEA.HI R10, R8, R3, RZ, 0x3 ;  /* 0x00000003080a7211 */ /* 0x000fe200078f18ff */
[----:B------:R-:W-:Y:S01]  /*0d30*/  IMAD.IADD R4, R7, 0x1, -R4 ;  /* 0x0000000107047824 */ /* 0x000fe200078e0a04 */
[----:B------:R-:W-:Y:S01]  /*0d40*/  SHF.R.S32.HI R19, RZ, 0x2, R13 ;  /* 0x00000002ff137819 */ /* 0x000fe2000001140d */
[----:B------:R-:W-:Y:S01]  /*0d50*/  IMAD R17, R5, 0x10, R14 ;  /* 0x0000001005117824 */ /* 0x000fe200078e020e */
[-C--:B------:R-:W-:Y:S01]  /*0d60*/  LEA.HI R7, R6, R9.reuse, RZ, 0x2 ;  /* 0x0000000906077211 */ /* 0x080fe200078f10ff */
[----:B------:R-:W-:Y:S01]  /*0d70*/  IMAD.SHL.U32 R4, R4, 0x8, RZ ;  /* 0x0000000804047824 */ /* 0x000fe200078e00ff */
[C---:B------:R-:W-:Y:S01]  /*0d80*/  LOP3.LUT R12, R10.reuse, 0xfffffff8, RZ, 0xc0, !PT ;  /* 0xfffffff80a0c7812 */ /* 0x040fe200078ec0ff */
[----:B------:R-:W-:Y:S01]  /*0d90*/  VIADD R5, R19, 0x20 ;  /* 0x0000002013057836 */ /* 0x000fe20000000000 */
[--C-:B------:R-:W-:Y:S01]  /*0da0*/  SHF.R.S32.HI R8, RZ, 0x2, R7.reuse ;  /* 0x00000002ff087819 */ /* 0x100fe20000011407 */
[----:B------:R-:W-:Y:S01]  /*0db0*/  IMAD.SHL.U32 R10, R10, 0x40, RZ ;  /* 0x000000400a0a7824 */ /* 0x000fe200078e00ff */
[----:B------:R-:W-:Y:S01]  /*0dc0*/  SHF.R.S32.HI R11, RZ, 0x1f, R7 ;  /* 0x0000001fff0b7819 */ /* 0x000fe20000011407 */
[----:B------:R-:W-:Y:S01]  /*0dd0*/  IMAD.IADD R12, R3, 0x1, -R12 ;  /* 0x00000001030c7824 */ /* 0x000fe200078e0a0c */
[----:B------:R-:W-:Y:S01]  /*0de0*/  LOP3.LUT R14, R7, 0x7ffffffc, RZ, 0xc0, !PT ;  /* 0x7ffffffc070e7812 */ /* 0x000fe200078ec0ff */
[----:B------:R-:W-:Y:S01]  /*0df0*/  VIADD R226, R187, 0x40 ;  /* 0x00000040bbe27836 */ /* 0x000fe20000000000 */
[----:B------:R-:W-:Y:S01]  /*0e00*/  LEA.HI R11, R11, R8, RZ, 0x3 ;  /* 0x000000080b0b7211 */ /* 0x000fe200078f18ff */
[----:B------:R-:W-:Y:S01]  /*0e10*/  IMAD.SHL.U32 R3, R12, 0x40, RZ ;  /* 0x000000400c037824 */ /* 0x000fe200078e00ff */
[----:B------:R-:W-:Y:S01]  /*0e20*/  SHF.R.S32.HI R16, RZ, 0x1f, R5 ;  /* 0x0000001fff107819 */ /* 0x000fe20000011405 */
[----:B------:R-:W-:Y:S01]  /*0e30*/  IMAD.IADD R14, R9, 0x1, -R14 ;  /* 0x00000001090e7824 */ /* 0x000fe200078e0a0e */
[----:B------:R-:W-:Y:S01]  /*0e40*/  LEA.HI R6, R6, R9, RZ, 0x5 ;  /* 0x0000000906067211 */ /* 0x000fe200078f28ff */
[----:B------:R-:W-:Y:S01]  /*0e50*/  VIADD R224, R187, 0xc0 ;  /* 0x000000c0bbe07836 */ /* 0x000fe20000000000 */
[----:B------:R-:W-:Y:S01]  /*0e60*/  LOP3.LUT R11, R11, 0xfffffff8, RZ, 0xc0, !PT ;  /* 0xfffffff80b0b7812 */ /* 0x000fe200078ec0ff */
[----:B------:R-:W-:Y:S01]  /*0e70*/  IMAD.SHL.U32 R215, R14, 0x2, RZ ;  /* 0x000000020ed77824 */ /* 0x000fe200078e00ff */
[----:B------:R-:W-:Y:S01]  /*0e80*/  LEA.HI R9, R16, R5, RZ, 0x3 ;  /* 0x0000000510097211 */ /* 0x000fe200078f18ff */
[----:B------:R-:W-:Y:S01]  /*0e90*/  IMAD.SHL.U32 R5, R5, 0x40, RZ ;  /* 0x0000004005057824 */ /* 0x000fe200078e00ff */
[----:B------:R-:W-:Y:S01]  /*0ea0*/  LOP3.LUT R3, R3, 0x1c0, RZ, 0xc0, !PT ;  /* 0x000001c003037812 */ /* 0x000fe200078ec0ff */
[----:B------:R-:W-:Y:S01]  /*0eb0*/  IMAD.IADD R11, R8, 0x1, -R11 ;  /* 0x00000001080b7824 */ /* 0x000fe200078e0a0b */
[----:B------:R-:W-:Y:S01]  /*0ec0*/  LEA.HI R0, R0, R20, RZ, 0x1 ;  /* 0x0000001400007211 */ /* 0x000fe200078f08ff */
[--C-:B------:R-:W-:Y:S01]  /*0ed0*/  IMAD.U32 R8, R17, 0x40, R4.reuse ;  /* 0x0000004011087824 */ /* 0x100fe200078e0004 */
[----:B------:R-:W-:Y:S01]  /*0ee0*/  LOP3.LUT R7, R5, 0x1c0, RZ, 0xc0, !PT ;  /* 0x000001c005077812 */ /* 0x000fe200078ec0ff */
[----:B------:R-:W-:Y:S01]  /*0ef0*/  IMAD.SHL.U32 R16, R184, 0x8, RZ ;  /* 0x00000008b8107824 */ /* 0x000fe200078e00ff */
[----:B------:R-:W-:Y:S01]  /*0f00*/  LOP3.LUT R4, R3, 0x8, R4, 0xf8, !PT ;  /* 0x0000000803047812 */ /* 0x000fe200078ef804 */
[----:B------:R-:W-:Y:S01]  /*0f10*/  IMAD.SHL.U32 R9, R9, 0x40, RZ ;  /* 0x0000004009097824 */ /* 0x000fe200078e00ff */
[----:B------:R-:W-:Y:S01]  /*0f20*/  SHF.R.U32.HI R5, RZ, 0x3, R3 ;  /* 0x00000003ff057819 */ /* 0x000fe20000011603 */
[----:B------:R0:W-:Y:S01]  /*0f30*/  STL [R1+0x7c], R8 ;  /* 0x00007c0801007387 */ /* 0x0001e20000100800 */
[----:B------:R-:W-:Y:S01]  /*0f40*/  LOP3.LUT R3, R10, 0x7ffffe00, RZ, 0xc0, !PT ;  /* 0x7ffffe000a037812 */ /* 0x000fe200078ec0ff */
[----:B------:R-:W-:Y:S01]  /*0f50*/  VIADD R222, R187, 0x140 ;  /* 0x00000140bbde7836 */ /* 0x000fe20000000000 */
[----:B------:R-:W-:Y:S01]  /*0f60*/  LOP3.LUT R4, R4, R5, RZ, 0x3c, !PT ;  /* 0x0000000504047212 */ /* 0x000fe200078e3cff */
[----:B------:R-:W-:Y:S01]  /*0f70*/  IMAD.MOV.U32 R5, RZ, RZ, R21 ;  /* 0x000000ffff057224 */ /* 0x000fe200078e0015 */
[----:B------:R-:W-:Y:S01]  /*0f80*/  SHF.R.U32.HI R18, RZ, 0x3, R7 ;  /* 0x00000003ff127819 */ /* 0x000fe20000011607 */
[----:B------:R-:W-:Y:S01]  /*0f90*/  IMAD R3, R214, 0x400, R3 ;  /* 0x00000400d6037824 */ /* 0x000fe200078e0203 */
[----:B------:R-:W-:-:S02]  /*0fa0*/  LOP3.LUT R7, R7, 0x38, R16, 0xf8, !PT ;  /* 0x0000003807077812 */ /* 0x000fc400078ef810 */
[----:B------:R-:W-:Y:S01]  /*0fb0*/  LOP3.LUT R0, R0, 0xfffffe, RZ, 0xc0, !PT ;  /* 0x00fffffe00007812 */ /* 0x000fe200078ec0ff */
[----:B------:R-:W-:Y:S01]  /*0fc0*/  IMAD.IADD R3, R3, 0x1, R4 ;  /* 0x0000000103037824 */ /* 0x000fe200078e0204 */
[----:B0-----:R-:W-:Y:S02]  /*0fd0*/  LOP3.LUT R8, R9, 0xfffffe00, RZ, 0xc0, !PT ;  /* 0xfffffe0009087812 */ /* 0x001fe400078ec0ff */
[----:B------:R-:W-:Y:S01]  /*0fe0*/  SHF.R.S32.HI R4, RZ, 0x1f, R13 ;  /* 0x0000001fff047819 */ /* 0x000fe2000001140d */
[----:B------:R-:W-:Y:S01]  /*0ff0*/  IMAD.IADD R0, R20, 0x1, -R0 ;  /* 0x0000000114007824 */ /* 0x000fe200078e0a00 */
[----:B------:R-:W-:Y:S01]  /*1000*/  LOP3.LUT R25, R8, R7, R18, 0xf6, !PT ;  /* 0x0000000708197212 */ /* 0x000fe200078ef612 */
[----:B------:R-:W-:Y:S01]  /*1010*/  IMAD R194, R3, 0x2, R2 ;  /* 0x0000000203c27824 */ /* 0x000fe200078e0202 */
[----:B------:R-:W-:Y:S01]  /*1020*/  LEA.HI R8, R184, R184, RZ, 0x1 ;  /* 0x000000b8b8087211 */ /* 0x000fe200078f08ff */
[----:B------:R-:W-:Y:S01]  /*1030*/  IMAD.MOV.U32 R7, RZ, RZ, R23 ;  /* 0x000000ffff077224 */ /* 0x000fe200078e0017 */
[----:B------:R-:W-:Y:S01]  /*1040*/  LEA.HI R4, R4, R19, RZ, 0x3 ;  /* 0x0000001304047211 */ /* 0x000fe200078f18ff */
[----:B------:R-:W-:Y:S01]  /*1050*/  VIADD R212, R194, 0x36400 ;  /* 0x00036400c2d47836 */ /* 0x000fe20000000000 */
[----:B------:R-:W-:Y:S01]  /*1060*/  LOP3.LUT R9, R8, 0x1ffffffe, RZ, 0xc0, !PT ;  /* 0x1ffffffe08097812 */ /* 0x000fe200078ec0ff */
[----:B------:R-:W-:Y:S01]  /*1070*/  IMAD.SHL.U32 R8, R0, 0x100, RZ ;  /* 0x0000010000087824 */ /* 0x000fe200078e00ff */
[----:B------:R-:W-:Y:S01]  /*1080*/  LOP3.LUT R4, R4, 0xfffffff8, RZ, 0xc0, !PT ;  /* 0xfffffff804047812 */ /* 0x000fe200078ec0ff */
[----:B------:R-:W-:Y:S01]  /*1090*/  VIADD R203, R194, 0x36420 ;  /* 0x00036420c2cb7836 */ /* 0x000fe20000000000 */
[----:B------:R-:W-:Y:S01]  /*10a0*/  SHF.R.S32.HI R6, RZ, 0x5, R6 ;  /* 0x00000005ff067819 */ /* 0x000fe20000011406 */
[----:B------:R-:W-:Y:S01]  /*10b0*/  IMAD.IADD R191, R215, 0x1, R8 ;  /* 0x00000001d7bf7824 */ /* 0x000fe200078e0208 */
[----:B------:R-:W-:Y:S01]  /*10c0*/  R2P PR, R12, 0x6 ;  /* 0x000000060c007804 */ /* 0x000fe20000000000 */
[----:B------:R-:W-:Y:S01]  /*10d0*/  IMAD.IADD R189, R19, 0x1, -R4 ;  /* 0x0000000113bd7824 */ /* 0x000fe200078e0a04 */
[----:B------:R-:W-:Y:S01]  /*10e0*/  SHF.R.S32.HI R4, RZ, 0x1f, R225 ;  /* 0x0000001fff047819 */ /* 0x000fe200000114e1 */
[----:B------:R-:W-:Y:S01]  /*10f0*/  IMAD R188, R6, 0x10, R11 ;  /* 0x0000001006bc7824 */ /* 0x000fe200078e020b */
[----:B------:R-:W-:Y:S01]  /*1100*/  SHF.R.S32.HI R4, RZ, 0x1f, R223 ;  /* 0x0000001fff047819 */ /* 0x000fe200000114df */
[----:B------:R-:W-:Y:S01]  /*1110*/  IMAD.IADD R9, R184, 0x1, -R9 ;  /* 0x00000001b8097824 */ /* 0x000fe200078e0a09 */
        /* <DEDUP_REMOVED lines=8> */
[----:B------:R-:W-:Y:S01]  /*11a0*/  STL [R1+0x78], R8 ;  /* 0x0000780801007387 */ /* 0x000fe20000100800 */
[C---:B------:R-:W-:Y:S01]  /*11b0*/  VIADD R28, R191.reuse, 0x50 ;  /* 0x00000050bf1c7836 */ /* 0x040fe20000000000 */
[----:B------:R-:W-:Y:S01]  /*11c0*/  SEL R210, R210, 0xffffffc0, !P2 ;  /* 0xffffffc0d2d27807 */ /* 0x000fe20005000000 */
[C---:B------:R-:W-:Y:S01]  /*11d0*/  VIADD R25, R191.reuse, 0x68 ;  /* 0x00000068bf197836 */ /* 0x040fe20000000000 */
[----:B------:R0:W-:Y:S01]  /*11e0*/  STL [R1+0x74], R4 ;  /* 0x0000740401007387 */ /* 0x0001e20000100800 */
[----:B------:R-:W-:-:S02]  /*11f0*/  VIADD R0, R191, 0xc8 ;  /* 0x000000c8bf007836 */ /* 0x000fc40000000000 */
        /* <DEDUP_REMOVED lines=57> */
[----:B------:R-:W-:Y:S01]  /*1590*/  CS2R R22, SRZ ;  /* 0x0000000000167805 */ /* 0x000fe2000001ff00 */
[----:B------:R-:W-:Y:S01]  /*15a0*/  IMAD.IADD R212, R212, 0x1, R210 ;  /* 0x00000001d4d47824 */ /* 0x000fe200078e02d2 */
[----:B------:R-:W-:Y:S01]  /*15b0*/  SHF.R.S32.HI R4, RZ, 0x1f, R236 ;  /* 0x0000001fff047819 */ /* 0x000fe200000114ec */
[----:B------:R-:W-:Y:S01]  /*15c0*/  IMAD.MOV.U32 R18, RZ, RZ, RZ ;  /* 0x000000ffff127224 */ /* 0x000fe200078e00ff */
[----:B------:R-:W-:Y:S01]  /*15d0*/  SHF.R.S32.HI R3, RZ, 0x1f, R233 ;  /* 0x0000001fff037819 */ /* 0x000fe200000114e9 */
[----:B------:R-:W-:Y:S01]  /*15e0*/  VIADD R190, R184, 0x10 ;  /* 0x00000010b8be7836 */ /* 0x000fe20000000000 */
[----:B------:R-:W-:Y:S01]  /*15f0*/  SHF.R.S32.HI R0, RZ, 0x1f, R232 ;  /* 0x0000001fff007819 */ /* 0x000fe200000114e8 */
[----:B------:R-:W-:-:S07]  /*1600*/  IMAD.IADD R210, R210, 0x1, R203 ;  /* 0x00000001d2d27824 */ /* 0x000fce00078e02cb */
.L_x_5731:
[----:B01234-:R-:W0:Y:S01]  /*1610*/  LDC.64 R8, c[0x0][0xd88] ;  /* 0x00036200ff087b82 */ /* 0x01fe220000000a00 */
        /* <DEDUP_REMOVED lines=54> */
.L_x_5590:
[----:B------:R-:W-:Y:S02]  /*1980*/  IMAD.U32 R40, RZ, RZ, UR5 ;  /* 0x00000005ff287e24 */ /* 0x000fe4000f8e00ff */
[----:B------:R-:W-:Y:S01]  /*1990*/  IMAD.U32 R24, RZ, RZ, UR4 ;  /* 0x00000004ff187e24 */ /* 0x000fe2000f8e00ff */
[----:B------:R-:W-:Y:S06]  /*19a0*/  @!P2 BRA `(.L_x_5591) ;  /* 0x000000000010a947 */ /* 0x000fec0003800000 */
[----:B------:R-:W-:-:S04]  /*19b0*/  IADD3 R6, P0, R220, UR8, RZ ;  /* 0x00000008dc067c10 */ /* 0x000fc8000ff1e0ff */
[----:B------:R-:W-:-:S05]  /*19c0*/  IADD3.X R7, R221, UR9, RZ, P0, !PT ;  /* 0x00000009dd077c10 */ /* 0x000fca00087fe4ff */
[----:B------:R0:W5:Y:S01]  /*19d0*/  LDG.E R24, desc[UR42][R6.64] ;  /* 0x0000002a06187981 */ /* 0x000162000c1e1900 */
[----:B------:R-:W-:Y:S05]  /*19e0*/  BRA `(.L_x_5592) ;  /* 0x0000000000107947 */ /* 0x000fea0003800000 */
.L_x_5591:
[----:B------:R-:W-:Y:S05]  /*19f0*/  @!P0 BRA `(.L_x_5592) ;  /* 0x00000000000c8947 */ /* 0x000fea0003800000 */
[----:B------:R-:W2:Y:S04]  /*1a00*/  LDG.E R3, desc[UR42][R8.64] ;  /* 0x0000002a08037981 */ /* 0x000ea8000c1e1900 */
[----:B------:R-:W2:Y:S02]  /*1a10*/  LDG.E R24, desc[UR42][R8.64+0x4] ;  /* 0x0000042a08187981 */ /* 0x000ea4000c1e1900 */
[----:B--2---:R-:W-:-:S07]  /*1a20*/  IMAD.IADD R24, R24, 0x1, -R3 ;  /* 0x0000000118187824 */ /* 0x004fce00078e0a03 */
.L_x_5592:
        /* <DEDUP_REMOVED lines=70> */
.L_x_5594:
[----:B------:R-:W-:Y:S05]  /*1e90*/  BSYNC B0 ;  /* 0x0000000000007941 */ /* 0x000fea0003800000 */
.L_x_5593:
        /* <DEDUP_REMOVED lines=36> */
.L_x_5597:
[----:B------:R-:W-:Y:S05]  /*20e0*/  BSYNC B6 ;  /* 0x0000000000067941 */ /* 0x000fea0003800000 */
.L_x_5596:
        /* <DEDUP_REMOVED lines=20> */
.L_x_5599:
[----:B------:R-:W-:Y:S05]  /*2230*/  BSYNC B6 ;  /* 0x0000000000067941 */ /* 0x000fea0003800000 */
.L_x_5598:
[----:B------:R-:W-:Y:S01]  /*2240*/  ULDC.64 UR4, c[0x0][0xaf0] ;  /* 0x0002bc0000047ab9 */ /* 0x000fe20000000a00 */
[----:B------:R-:W-:Y:S01]  /*2250*/  IMAD.MOV.U32 R0, RZ, RZ, R219 ;  /* 0x000000ffff007224 */ /* 0x000fe200078e00db */
[----:B------:R-:W-:Y:S01]  /*2260*/  ISETP.NE.U32.AND P0, PT, RZ, UR4, PT ;  /* 0x00000004ff007c0c */ /* 0x000fe2000bf05070 */
[----:B------:R-:W0:Y:S01]  /*2270*/  LDC.64 R6, c[0x0][0x300] ;  /* 0x0000c000ff067b82 */ /* 0x000e220000000a00 */
        /* <DEDUP_REMOVED lines=17> */
[C---:B------:R-:W-:Y:S01]  /*2390*/  IMAD.WIDE.U32 R28, R217.reuse, UR4, R16 ;  /* 0x00000004d91c7c25 */ /* 0x040fe2000f8e0010 */
[----:B------:R-:W-:Y:S01]  /*23a0*/  ULDC.64 UR6, c[0x0][0x338] ;  /* 0x0000ce0000067ab9 */ /* 0x000fe20000000a00 */
[----:B---3--:R-:W3:Y:S01]  /*23b0*/  LDC.64 R4, c[0x0][0x3f8] ;  /* 0x0000fe00ff047b82 */ /* 0x008ee20000000a00 */
[----:B-1----:R-:W-:Y:S01]  /*23c0*/  ISETP.GE.AND P2, PT, R16, R15, PT ;  /* 0x0000000f1000720c */ /* 0x002fe20003f46270 */
[----:B------:R-:W-:Y:S01]  /*23d0*/  IMAD R3, R38, R7, R3 ;  /* 0x0000000726037224 */ /* 0x000fe200078e0203 */
[----:B------:R-:W-:Y:S01]  /*23e0*/  SHF.R.S32.HI R185, RZ, 0x1f, R184 ;  /* 0x0000001fffb97819 */ /* 0x000fe200000114b8 */
[----:B------:R-:W-:Y:S01]  /*23f0*/  IMAD R29, R217, UR5, R29 ;  /* 0x00000005d91d7c24 */ /* 0x000fe2000f8e021d */
[----:B------:R-:W-:Y:S01]  /*2400*/  ULDC.64 UR4, c[0x0][0x308] ;  /* 0x0000c20000047ab9 */ /* 0x000fe20000000a00 */
[----:B------:R-:W-:Y:S01]  /*2410*/  IMAD.IADD R21, R21, 0x1, R3 ;  /* 0x0000000115157824 */ /* 0x000fe200078e0203 */
[----:B------:R-:W-:Y:S01]  /*2420*/  P2R R74, PR, RZ, 0x4 ;  /* 0x00000004ff4a7803 */ /* 0x000fe20000000000 */
[----:B------:R-:W-:Y:S01]  /*2430*/  IMAD R12, R73, R6, RZ ;  /* 0x00000006490c7224 */ /* 0x000fe200078e02ff */
[----:B------:R-:W-:Y:S01]  /*2440*/  SHF.L.U64.HI R62, R6, 0x6, R7 ;  /* 0x00000006063e7819 */ /* 0x000fe20000010207 */
[----:B------:R-:W-:-:S04]  /*2450*/  IMAD.WIDE.U32 R20, R217, UR4, R20 ;  /* 0x00000004d9147c25 */ /* 0x000fc8000f8e0014 */
[----:B------:R-:W-:Y:S01]  /*2460*/  IMAD R21, R217, UR5, R21 ;  /* 0x00000005d9157c24 */ /* 0x000fe2000f8e0215 */
[----:B------:R-:W-:Y:S01]  /*2470*/  ULDC.64 UR4, c[0x0][0x310] ;  /* 0x0000c40000047ab9 */ /* 0x000fe20000000a00 */
[----:B------:R-:W-:Y:S02]  /*2480*/  IMAD R12, R19, R7, R12 ;  /* 0x00000007130c7224 */ /* 0x000fe400078e020c */
[----:B------:R-:W-:Y:S02]  /*2490*/  IMAD.SHL.U32 R58, R189, 0x40, RZ ;  /* 0x00000040bd3a7824 */ /* 0x000fe400078e00ff */
[----:B--2---:R-:W-:-:S03]  /*24a0*/  IMAD.WIDE.U32 R34, R19, R56, R184 ;  /* 0x0000003813227225 */ /* 0x004fc600078e00b8 */
[----:B------:R-:W-:Y:S01]  /*24b0*/  LOP3.LUT R58, R58, 0x1c0, RZ, 0xc0, !PT ;  /* 0x000001c03a3a7812 */ /* 0x000fe200078ec0ff */
[C---:B------:R-:W-:Y:S01]  /*24c0*/  IMAD.WIDE.U32 R36, R19.reuse, R56, R16 ;  /* 0x0000003813247225 */ /* 0x040fe200078e0010 */
[----:B---3--:R-:W-:Y:S02]  /*24d0*/  SHF.L.U64.HI R60, R4, 0x6, R5 ;  /* 0x00000006043c7819 */ /* 0x008fe40000010205 */
[----:B------:R-:W-:Y:S01]  /*24e0*/  SHF.R.U32.HI R54, RZ, 0x3, R58 ;  /* 0x00000003ff367819 */ /* 0x000fe2000001163a */
[----:B------:R-:W-:Y:S01]  /*24f0*/  IMAD.WIDE.U32 R30, R19, R4, R184 ;  /* 0x00000004131e7225 */ /* 0x000fe200078e00b8 */
[----:B0-----:R-:W-:-:S03]  /*2500*/  SHF.R.U32.HI R26, RZ, 0x7, R26 ;  /* 0x00000007ff1a7819 */ /* 0x001fc6000001161a */
[----:B------:R-:W-:-:S04]  /*2510*/  IMAD.WIDE.U32 R32, R19, R4, R16 ;  /* 0x0000000413207225 */ /* 0x000fc800078e0010 */
[----:B------:R-:W-:Y:S02]  /*2520*/  VIADD R55, R16, 0x20 ;  /* 0x0000002010377836 */ /* 0x000fe40000000000 */
[----:B------:R-:W-:Y:S02]  /*2530*/  IMAD.SHL.U32 R61, R6, 0x40, RZ ;  /* 0x00000040063d7824 */ /* 0x000fe400078e00ff */
[----:B------:R-:W-:Y:S02]  /*2540*/  IMAD.SHL.U32 R59, R4, 0x40, RZ ;  /* 0x00000040043b7824 */ /* 0x000fe400078e00ff */
[----:B------:R-:W-:Y:S02]  /*2550*/  VIADD R53, R26, 0x8 ;  /* 0x000000081a357836 */ /* 0x000fe40000000000 */
[----:B------:R-:W-:Y:S01]  /*2560*/  IMAD.SHL.U32 R52, R15, 0x2, RZ ;  /* 0x000000020f347824 */ /* 0x000fe200078e00ff */
[----:B----4-:R-:W-:-:S04]  /*2570*/  SHF.R.S32.HI R3, RZ, 0x1f, R0 ;  /* 0x0000001fff037819 */ /* 0x010fc80000011400 */
[----:B------:R-:W-:Y:S02]  /*2580*/  SEL R8, R3, RZ, !P0 ;  /* 0x000000ff03087207 */ /* 0x000fe40004000000 */
[----:B------:R-:W-:-:S03]  /*2590*/  SEL R3, R0, RZ, !P0 ;  /* 0x000000ff00037207 */ /* 0x000fc60004000000 */
[C---:B------:R-:W-:Y:S02]  /*25a0*/  IMAD R0, R8.reuse, UR4, RZ ;  /* 0x0000000408007c24 */ /* 0x040fe4000f8e02ff */
[----:B------:R-:W-:Y:S01]  /*25b0*/  IMAD.WIDE.U32 R20, R3, UR4, R20 ;  /* 0x0000000403147c25 */ /* 0x000fe2000f8e0014 */
[----:B------:R-:W-:Y:S02]  /*25c0*/  ULDC UR4, c[0x0][0x2f4] ;  /* 0x0000bd0000047ab9 */ /* 0x000fe40000000800 */
[----:B------:R-:W-:Y:S01]  /*25d0*/  ISETP.GE.AND P1, PT, R55, UR4, PT ;  /* 0x0000000437007c0c */ /* 0x000fe2000bf26270 */
[----:B------:R-:W-:Y:S02]  /*25e0*/  IMAD R65, R3, UR5, R0 ;  /* 0x0000000503417c24 */ /* 0x000fe4000f8e0200 */
[----:B------:R-:W-:Y:S02]  /*25f0*/  IMAD R0, R8, UR6, RZ ;  /* 0x0000000608007c24 */ /* 0x000fe4000f8e02ff */
[----:B------:R-:W-:-:S04]  /*2600*/  IMAD.WIDE.U32 R8, R19, R6, R16 ;  /* 0x0000000613087225 */ /* 0x000fc800078e0010 */
[----:B------:R-:W-:Y:S01]  /*2610*/  IMAD.WIDE.U32 R28, R3, UR6, R28 ;  /* 0x00000006031c7c25 */ /* 0x000fe2000f8e001c */
[----:B------:R-:W-:-:S03]  /*2620*/  IADD3 R72, P0, R20, R8, RZ ;  /* 0x0000000814487210 */ /* 0x000fc60007f1e0ff */
[----:B------:R-:W-:Y:S01]  /*2630*/  IMAD R13, R3, UR7, R0 ;  /* 0x00000007030d7c24 */ /* 0x000fe2000f8e0200 */
[----:B------:R-:W-:Y:S01]  /*2640*/  SEL R3, R15, RZ, P2 ;  /* 0x000000ff0f037207 */ /* 0x000fe20001000000 */
[----:B------:R-:W-:Y:S01]  /*2650*/  IMAD R0, R73, R4, RZ ;  /* 0x0000000449007224 */ /* 0x000fe200078e02ff */
[----:B------:R-:W-:Y:S01]  /*2660*/  IADD3 R38, P2, R19, R38, RZ ;  /* 0x0000002613267210 */ /* 0x000fe20007f5e0ff */
[----:B------:R-:W-:Y:S02]  /*2670*/  IMAD.IADD R65, R21, 0x1, R65 ;  /* 0x0000000115417824 */ /* 0x000fe400078e0241 */
[----:B------:R-:W-:Y:S02]  /*2680*/  IMAD R11, R19, R5, R0 ;  /* 0x00000005130b7224 */ /* 0x000fe400078e0200 */
[----:B------:R-:W-:Y:S01]  /*2690*/  IMAD R0, R73, R56, RZ ;  /* 0x0000003849007224 */ /* 0x000fe200078e02ff */
[----:B------:R-:W-:Y:S01]  /*26a0*/  IADD3.X R64, R65, R9, R12, P0, !PT ;  /* 0x0000000941407210 */ /* 0x000fe200007fe40c */
[C---:B------:R-:W-:Y:S01]  /*26b0*/  IMAD.IADD R3, R16.reuse, 0x1, R3 ;  /* 0x0000000110037824 */ /* 0x040fe200078e0203 */
[----:B------:R-:W-:Y:S01]  /*26c0*/  ISETP.GE.AND P0, PT, R16, UR4, PT ;  /* 0x0000000410007c0c */ /* 0x000fe2000bf06270 */
[----:B------:R-:W-:-:S02]  /*26d0*/  IMAD R9, R19, R57, R0 ;  /* 0x0000003913097224 */ /* 0x000fc400078e0200 */
[----:B------:R-:W-:Y:S01]  /*26e0*/  IMAD.IADD R31, R31, 0x1, R11 ;  /* 0x000000011f1f7824 */ /* 0x000fe200078e020b */
[----:B------:R-:W-:Y:S01]  /*26f0*/  SHF.R.S32.HI R0, RZ, 0x1f, R3 ;  /* 0x0000001fff007819 */ /* 0x000fe20000011403 */
[----:B------:R-:W-:Y:S02]  /*2700*/  IMAD.IADD R35, R35, 0x1, R9 ;  /* 0x0000000123237824 */ /* 0x000fe400078e0209 */
[----:B------:R-:W-:Y:S01]  /*2710*/  IMAD.IADD R37, R9, 0x1, R37 ;  /* 0x0000000109257824 */ /* 0x000fe200078e0225 */
[----:B------:R-:W-:Y:S01]  /*2720*/  LEA.HI R63, R0, R3, RZ, 0x3 ;  /* 0x00000003003f7211 */ /* 0x000fe200078f18ff */
[----:B------:R-:W-:Y:S01]  /*2730*/  IMAD.IADD R33, R11, 0x1, R33 ;  /* 0x000000010b217824 */ /* 0x000fe200078e0221 */
[----:B------:R-:W-:Y:S01]  /*2740*/  LOP3.LUT R3, R58, 0x18, R16, 0xf8, !PT ;  /* 0x000000183a037812 */ /* 0x000fe200078ef810 */
[C---:B-----5:R-:W-:Y:S01]  /*2750*/  IMAD.WIDE.U32 R30, R152.reuse, R4, R30 ;  /* 0x00000004981e7225 */ /* 0x060fe200078e001e */
[----:B------:R-:W-:Y:S02]  /*2760*/  SHF.R.S32.HI R9, RZ, 0x1f, R152 ;  /* 0x0000001fff097819 */ /* 0x000fe40000011498 */
[----:B------:R-:W-:Y:S01]  /*2770*/  LOP3.LUT R3, R3, R54, RZ, 0x3c, !PT ;  /* 0x0000003603037212 */ /* 0x000fe200078e3cff */
[----:B------:R-:W-:Y:S01]  /*2780*/  IMAD.WIDE.U32 R32, R152, R4, R32 ;  /* 0x0000000498207225 */ /* 0x000fe200078e0020 */
[----:B------:R-:W-:-:S03]  /*2790*/  LOP3.LUT R48, R63, 0xfffffff8, RZ, 0xc0, !PT ;  /* 0xfffffff83f307812 */ /* 0x000fc600078ec0ff */
[----:B------:R-:W-:Y:S01]  /*27a0*/  IMAD R51, R214, 0x200, R3 ;  /* 0x00000200d6337824 */ /* 0x000fe200078e0203 */
[----:B------:R-:W-:Y:S01]  /*27b0*/  LOP3.LUT R3, R58, 0x38, R63, 0xf8, !PT ;  /* 0x000000383a037812 */ /* 0x000fe200078ef83f */
[C---:B------:R-:W-:Y:S01]  /*27c0*/  IMAD R0, R9.reuse, R4, RZ ;  /* 0x0000000409007224 */ /* 0x040fe200078e02ff */
[----:B------:R-:W-:Y:S01]  /*27d0*/  SHF.R.S32.HI R45, RZ, 0x1f, R48 ;  /* 0x0000001fff2d7819 */ /* 0x000fe20000011430 */
[----:B------:R-:W-:Y:S01]  /*27e0*/  IMAD R9, R9, R56, RZ ;  /* 0x0000003809097224 */ /* 0x000fe200078e02ff */
[----:B------:R-:W-:Y:S01]  /*27f0*/  LOP3.LUT R3, R3, R54, RZ, 0x3c, !PT ;  /* 0x0000003603037212 */ /* 0x000fe200078e3cff */
[C---:B------:R-:W-:Y:S02]  /*2800*/  IMAD R49, R152.reuse, R5, R0 ;  /* 0x0000000598317224 */ /* 0x040fe400078e0200 */
[----:B------:R-:W-:Y:S01]  /*2810*/  IMAD R9, R152, R57, R9 ;  /* 0x0000003998097224 */ /* 0x000fe200078e0209 */
[----:B------:R-:W-:Y:S01]  /*2820*/  SHF.L.U64.HI R57, R56, 0x6, R57 ;  /* 0x0000000638397819 */ /* 0x000fe20000010239 */
[----:B------:R-:W-:-:S04]  /*2830*/  IMAD.WIDE.U32 R34, R152, R56, R34 ;  /* 0x0000003898227225 */ /* 0x000fc800078e0022 */
[----:B------:R-:W-:-:S04]  /*2840*/  IMAD.WIDE.U32 R36, R152, R56, R36 ;  /* 0x0000003898247225 */ /* 0x000fc800078e0024 */
[----:B------:R-:W-:Y:S02]  /*2850*/  IMAD.IADD R50, R31, 0x1, R49 ;  /* 0x000000011f327824 */ /* 0x000fe400078e0231 */
[----:B------:R-:W-:Y:S02]  /*2860*/  IMAD.SHL.U32 R56, R56, 0x40, RZ ;  /* 0x0000004038387824 */ /* 0x000fe400078e00ff */
[----:B------:R-:W-:Y:S02]  /*2870*/  IMAD.X R39, R10, 0x1, R73, P2 ;  /* 0x000000010a277824 */ /* 0x000fe400010e0649 */
[----:B------:R-:W-:Y:S02]  /*2880*/  IMAD.IADD R49, R49, 0x1, R33 ;  /* 0x0000000131317824 */ /* 0x000fe400078e0221 */
[----:B------:R-:W-:Y:S02]  /*2890*/  IMAD.IADD R47, R35, 0x1, R9 ;  /* 0x00000001232f7824 */ /* 0x000fe400078e0209 */
[----:B------:R-:W-:-:S02]  /*28a0*/  IMAD.IADD R46, R9, 0x1, R37 ;  /* 0x00000001092e7824 */ /* 0x000fc400078e0225 */
[----:B------:R-:W-:Y:S02]  /*28b0*/  IMAD R3, R214, 0x200, R3 ;  /* 0x00000200d6037824 */ /* 0x000fe400078e0203 */
[----:B------:R-:W-:-:S07]  /*28c0*/  IMAD.IADD R0, R29, 0x1, R13 ;  /* 0x000000011d007824 */ /* 0x000fce00078e020d */
.L_x_5629:
        /* <DEDUP_REMOVED lines=58> */
.L_x_5604:
[----:B------:R-:W-:Y:S05]  /*2c70*/  BSYNC B1 ;  /* 0x0000000000017941 */ /* 0x000fea0003800000 */
.L_x_5603:
        /* <DEDUP_REMOVED lines=16> */
.L_x_5605:
[----:B------:R-:W-:Y:S01]  /*2d80*/  IMAD R75, R23, 0x8, R2 ;  /* 0x00000008174b7824 */ /* 0x000fe200078e0202 */
[----:B------:R-:W-:Y:S01]  /*2d90*/  SHF.L.U32 R78, R186, 0x1f, RZ ;  /* 0x0000001fba4e7819 */ /* 0x000fe200000006ff */
[----:B------:R-:W-:Y:S03]  /*2da0*/  BSSY B1, `(.L_x_5606) ;  /* 0x0000003000017945 */ /* 0x000fe60003800000 */
[----:B------:R-:W0:Y:S02]  /*2db0*/  SYNCS.PHASECHK.TRANS64.TRYWAIT P5, [R75+URZ+0x38890], R78 ;  /* 0x0388904e4b0075a7 */ /* 0x000e2400080a017f */
[----:B0-----:R-:W-:Y:S05]  /*2dc0*/  @!P5 BRA `(.L_x_5607) ;  /* 0x0000021800d4d947 */ /* 0x001fea0003800000 */
.L_x_5926:
[----:B------:R-:W-:Y:S05]  /*2dd0*/  BSYNC B1 ;  /* 0x0000000000017941 */ /* 0x000fea0003800000 */
.L_x_5606:
        /* <DEDUP_REMOVED lines=48> */
.L_x_5612:
[----:B------:R-:W-:Y:S05]  /*30e0*/  BSYNC B2 ;  /* 0x0000000000027941 */ /* 0x000fea0003800000 */
.L_x_5611:
[----:B--2---:R1:W-:Y:S02]  /*30f0*/  STG.E.128 desc[UR42][R12.64], R4 ;  /* 0x000000040c007986 */ /* 0x0043e4000c101d2a */
.L_x_5610:
[----:B------:R-:W-:Y:S05]  /*3100*/  BSYNC B1 ;  /* 0x0000000000017941 */ /* 0x000fea0003800000 */
.L_x_5609:
        /* <DEDUP_REMOVED lines=51> */
.L_x_5614:
[----:B------:R-:W-:Y:S05]  /*3440*/  BSYNC B1 ;  /* 0x0000000000017941 */ /* 0x000fea0003800000 */
.L_x_5613:
[----:B-1----:R2:W-:Y:S01]  /*3450*/  STG.E.128 desc[UR42][R12.64+0x40], R4 ;  /* 0x000040040c007986 */ /* 0x0025e2000c101d2a */
[----:B------:R-:W-:Y:S05]  /*3460*/  BRA `(.L_x_5608) ;  /* 0x0000000c001c7947 */ /* 0x000fea0003800000 */
.L_x_5602:
        /* <DEDUP_REMOVED lines=42> */
.L_x_5615:
[----:B------:R-:W-:Y:S01]  /*3710*/  IMAD R75, R23, 0x8, R2 ;  /* 0x00000008174b7824 */ /* 0x000fe200078e0202 */
[----:B------:R-:W-:Y:S01]  /*3720*/  SHF.L.U32 R78, R186, 0x1f, RZ ;  /* 0x0000001fba4e7819 */ /* 0x000fe200000006ff */
[----:B------:R-:W-:Y:S03]  /*3730*/  BSSY B1, `(.L_x_5616) ;  /* 0x0000003000017945 */ /* 0x000fe60003800000 */
[----:B------:R-:W0:Y:S02]  /*3740*/  SYNCS.PHASECHK.TRANS64.TRYWAIT P5, [R75+URZ+0x38890], R78 ;  /* 0x0388904e4b0075a7 */ /* 0x000e2400080a017f */
[----:B0-----:R-:W-:Y:S05]  /*3750*/  @!P5 BRA `(.L_x_5617) ;  /* 0x000002100084d947 */ /* 0x001fea0003800000 */
.L_x_5927:
[----:B------:R-:W-:Y:S05]  /*3760*/  BSYNC B1 ;  /* 0x0000000000017941 */ /* 0x000fea0003800000 */
.L_x_5616:
        /* <DEDUP_REMOVED lines=24> */
[----:B------:R-:W-:-:S05]  /*38f0*/  LOP3.LUT R13, R13, R54, RZ, 0x3c, !PT ;  /* 0x000000360d0d7212 */ /* 0x000fca00078e3cff */
[----:B------:R-:W-:Y:S02]  /*3900*/  IMAD R15, R214, 0x200, R13 ;  /* 0x00000200d60f7824 */ /* 0x000fe400078e020d */
[----:B------:R-:W-:Y:S02]  /*3910*/  IMAD.IADD R13, R3, 0x1, R26 ;  /* 0x00000001030d7824 */ /* 0x000fe400078e021a */
[----:B------:R-:W-:Y:S02]  /*3920*/  IMAD.IADD R15, R26, 0x1, R15 ;  /* 0x000000011a0f7824 */ /* 0x000fe400078e020f */
[--C-:B------:R-:W-:Y:S02]  /*3930*/  IMAD R13, R13, 0x2, R2.reuse ;  /* 0x000000020d0d7824 */ /* 0x100fe400078e0202 */
[----:B------:R-:W-:-:S04]  /*3940*/  IMAD R24, R15, 0x2, R2 ;  /* 0x000000020f187824 */ /* 0x000fc800078e0202 */
        /* <DEDUP_REMOVED lines=85> */
.L_x_5619:
[----:B------:R-:W-:Y:S05]  /*3ea0*/  BSYNC B1 ;  /* 0x0000000000017941 */ /* 0x000fea0003800000 */
.L_x_5618:
        /* <DEDUP_REMOVED lines=10> */
.L_x_5601:
[----:B------:R-:W-:-:S06]  /*3f50*/  UISETP.NE.AND UP0, UPT, UR37, 0x3, UPT ;  /* 0x000000032500788c */ /* 0x000fcc000bf05270 */
[----:B------:R-:W-:-:S13]  /*3f60*/  PLOP3.LUT P3, PT, PT, PT, UP0, 0x80, 0x0 ;  /* 0x000000000000781c */ /* 0x000fda0003f6f008 */
[----:B------:R-:W-:Y:S05]  /*3f70*/  @!P3 BRA `(.L_x_5620) ;  /* 0x000000000004b947 */ /* 0x000fea0003800000 */
[----:B------:R-:W-:Y:S01]  /*3f80*/  BPT.TRAP 0x1 ;  /* 0x000000040000795c */ /* 0x000fe20000300000 */
.L_x_5620:
        /* <DEDUP_REMOVED lines=8> */
.L_x_5928:
[----:B------:R-:W-:Y:S05]  /*4010*/  BSYNC B1 ;  /* 0x0000000000017941 */ /* 0x000fea0003800000 */
.L_x_5621:
        /* <DEDUP_REMOVED lines=12> */
.L_x_5608:
[----:B------:R-:W-:Y:S05]  /*40e0*/  BSYNC B0 ;  /* 0x0000000000007941 */ /* 0x000fea0003800000 */
.L_x_5600:
        /* <DEDUP_REMOVED lines=17> */
.L_x_5624:
[----:B------:R-:W-:Y:S05]  /*4200*/  BSYNC B0 ;  /* 0x0000000000007941 */ /* 0x000fea0003800000 */
.L_x_5623:
[----:B------:R-:W2:Y:S01]  /*4210*/  SYNCS.PHASECHK.TRANS64.TRYWAIT P5, [R75+URZ+0x388b0], R78 ;  /* 0x0388b04e4b0075a7 */ /* 0x000ea200080a017f */
[----:B------:R-:W-:Y:S01]  /*4220*/  BSSY B0, `(.L_x_5625) ;  /* 0x0000003000007945 */ /* 0x000fe20003800000 */
[----:B------:R-:W-:-:S03]  /*4230*/  ISETP.GE.AND P3, PT, R19, R76, PT ;  /* 0x0000004c1300720c */ /* 0x000fc60003f66270 */
[----:B--2---:R-:W-:Y:S10]  /*4240*/  @!P5 BRA `(.L_x_5626) ;  /* 0x0000020400f0d947 */ /* 0x004ff40003800000 */
.L_x_5929:
[----:B------:R-:W-:Y:S05]  /*4250*/  BSYNC B0 ;  /* 0x0000000000007941 */ /* 0x000fea0003800000 */
.L_x_5625:
        /* <DEDUP_REMOVED lines=82> */
.L_x_5628:
[----:B------:R-:W-:Y:S05]  /*4780*/  BSYNC B0 ;  /* 0x0000000000007941 */ /* 0x000fea0003800000 */
.L_x_5627:
        /* <DEDUP_REMOVED lines=17> */
.L_x_5595:
[----:B------:R-:W-:Y:S04]  /*48a0*/  BSSY B0, `(.L_x_5630) ;  /* 0x0000004000007945 */ /* 0x000fe80003800000 */
[----:B------:R-:W-:Y:S05]  /*48b0*/  @P3 BRA `(.L_x_5631) ;  /* 0x0000000000083947 */ /* 0x000fea0003800000 */
[----:B------:R-:W0:Y:S02]  /*48c0*/  FENCE.VIEW.ASYNC.G ;  /* 0x00000000000073c6 */ /* 0x000e240000000100 */
[----:B0-----:R-:W-:Y:S06]  /*48d0*/  BAR.ARV 0xc, 0x180 ;  /* 0x0306000000007b1d */ /* 0x001fec0000002000 */
.L_x_5631:
[----:B------:R-:W-:Y:S05]  /*48e0*/  BSYNC B0 ;  /* 0x0000000000007941 */ /* 0x000fea0003800000 */
.L_x_5630:
        /* <DEDUP_REMOVED lines=49> */
.L_x_5635:
[----:B------:R-:W-:Y:S05]  /*4c00*/  BSYNC B0 ;  /* 0x0000000000007941 */ /* 0x000fea0003800000 */
.L_x_5634:
        /* <DEDUP_REMOVED lines=144> */
.L_x_5639:
        /* <DEDUP_REMOVED lines=185> */
.L_x_5638:
[----:B------:R-:W-:Y:S05]  /*60a0*/  BSYNC B0 ;  /* 0x0000000000007941 */ /* 0x000fea0003800000 */
.L_x_5637:
        /* <DEDUP_REMOVED lines=143> */
.L_x_5633:
[----:B------:R-:W0:Y:S01]  /*69a0*/  LDC R0, c[0x0][0x448] ;  /* 0x00011200ff007b82 */ /* 0x000e220000000800 */
[----:B------:R-:W-:Y:S01]  /*69b0*/  VIADD R3, R193, 0x3f ;  /* 0x0000003fc1037836 */ /* 0x000fe20000000000 */
[----:B------:R-:W-:Y:S01]  /*69c0*/  BSSY B0, `(.L_x_5640) ;  /* 0x000002b000007945 */ /* 0x000fe20003800000 */
        /* <DEDUP_REMOVED lines=42> */
.L_x_5641:
[----:B------:R-:W-:Y:S05]  /*6c70*/  BSYNC B0 ;  /* 0x0000000000007941 */ /* 0x000fea0003800000 */
.L_x_5640:
        /* <DEDUP_REMOVED lines=100> */
.L_x_5643:
[----:B------:R-:W-:Y:S05]  /*72c0*/  BSYNC B6 ;  /* 0x0000000000067941 */ /* 0x000fea0003800000 */
.L_x_5642:
        /* <DEDUP_REMOVED lines=12> */
.L_x_5647:
[----:B-1----:R1:W2:Y:S02]  /*7390*/  SYNCS.PHASECHK.TRANS64.TRYWAIT P0, [R2+URZ+0x38800], R3 ;  /* 0x03880003020075a7 */ /* 0x0022a4000800017f */
[----:B--2---:R-:W-:Y:S05]  /*73a0*/  @!P0 NANOSLEEP.SYNCS 0x989680 ;  /* 0x009896800000895d */ /* 0x004fea0003900000 */
[----:B------:R-:W2:Y:S02]  /*73b0*/  @!P0 SYNCS.PHASECHK.TRANS64 P0, [R2+URZ+0x38800], R3 ;  /* 0x03880003020085a7 */ /* 0x000ea4000800007f */
[----:B--2---:R-:W-:Y:S05]  /*73c0*/  @!P0 BRA `(.L_x_5647) ;  /* 0xfffffffc00f08947 */ /* 0x004fea000383ffff */
.L_x_5646:
[----:B------:R-:W-:Y:S05]  /*73d0*/  BSYNC B0 ;  /* 0x0000000000007941 */ /* 0x000fea0003800000 */
.L_x_5645:
[----:B------:R-:W-:Y:S05]  /*73e0*/  BRA `(.L_x_5648) ;  /* 0x0000002c000c7947 */ /* 0x000fea0003800000 */
.L_x_5644:
        /* <DEDUP_REMOVED lines=31> */
.L_x_5650:
[----:B------:R-:W-:Y:S05]  /*75e0*/  BSYNC B6 ;  /* 0x0000000000067941 */ /* 0x000fea0003800000 */
.L_x_5649:
        /* <DEDUP_REMOVED lines=45> */
.L_x_5935:
        /* <DEDUP_REMOVED lines=29> */
.L_x_5655:
[----:B------:R-:W-:Y:S05]  /*7a90*/  BSYNC B1 ;  /* 0x0000000000017941 */ /* 0x000fea0003800000 */
.L_x_5654:
        /* <DEDUP_REMOVED lines=21> */
.L_x_5941:
[----:B------:R-:W-:Y:S01]  /*7bf0*/  VIADD R34, R34, 0x20 ;  /* 0x0000002022227836 */ /* 0x000fe20000000000 */
[----:B------:R-:W-:Y:S01]  /*7c00*/  LEA.HI R0, R230, R230, RZ, 0x1 ;  /* 0x000000e6e6007211 */ /* 0x000fe200078f08ff */
[----:B------:R-:W-:Y:S01]  /*7c10*/  BSSY B1, `(.L_x_5657) ;  /* 0x0000021000017945 */ /* 0x000fe20003800000 */
[----:B-1----:R-:W-:Y:S01]  /*7c20*/  IMAD.SHL.U32 R33, R189, 0x40, RZ ;  /* 0x00000040bd217824 */ /* 0x002fe200078e00ff */
        /* <DEDUP_REMOVED lines=20> */
[----:B------:R-:W-:-:S03]  /*7d70*/  CS2R R12, SRZ ;  /* 0x00000000000c7805 */ /* 0x000fc6000001ff00 */
[-C--:B0-----:R-:W-:Y:S02]  /*7d80*/  @!P3 IADD3 R4, P0, R6, R9.reuse, RZ ;  /* 0x000000090604b210 */ /* 0x081fe40007f1e0ff */
[----:B------:R-:W-:Y:S01]  /*7d90*/  @!P3 IADD3 R6, P1, R30, R9, RZ ;  /* 0x000000091e06b210 */ /* 0x000fe20007f3e0ff */
[----:B------:R-:W-:Y:S01]  /*7da0*/  @!P2 IMAD.WIDE R30, R184, 0x2, R10 ;  /* 0x00000002b81ea825 */ /* 0x000fe200078e020a */
[----:B------:R-:W-:Y:S02]  /*7db0*/  CS2R R8, SRZ ;  /* 0x0000000000087805 */ /* 0x000fe4000001ff00 */
[----:B------:R-:W-:Y:S01]  /*7dc0*/  CS2R R10, SRZ ;  /* 0x00000000000a7805 */ /* 0x000fe2000001ff00 */
[--C-:B------:R-:W-:Y:S02]  /*7dd0*/  @!P3 IMAD.X R5, R3, 0x1, R32.reuse, P0 ;  /* 0x000000010305b824 */ /* 0x100fe400000e0620 */
[----:B------:R-:W-:Y:S01]  /*7de0*/  @!P3 IMAD.X R7, R7, 0x1, R32, P1 ;  /* 0x000000010707b824 */ /* 0x000fe200008e0620 */
[----:B------:R1:W5:Y:S04]  /*7df0*/  @!P2 LD.E.64 R8, desc[UR42][R30.64] ;  /* 0x0000002a1e08a980 */ /* 0x000368000c101b00 */
[----:B------:R1:W5:Y:S04]  /*7e00*/  @!P3 LD.E.64 R12, desc[UR42][R4.64] ;  /* 0x0000002a040cb980 */ /* 0x000368000c101b00 */
[----:B------:R1:W5:Y:S02]  /*7e10*/  @!P3 LD.E.64 R10, desc[UR42][R6.64] ;  /* 0x0000002a060ab980 */ /* 0x000364000c101b00 */
.L_x_5658:
[----:B------:R-:W-:Y:S05]  /*7e20*/  BSYNC B1 ;  /* 0x0000000000017941 */ /* 0x000fea0003800000 */
.L_x_5657:
[----:B------:R-:W0:Y:S01]  /*7e30*/  SYNCS.PHASECHK.TRANS64.TRYWAIT P0, [R2+URZ+0x38800], R35 ;  /* 0x03880023020075a7 */ /* 0x000e22000800017f */
[----:B------:R-:W-:Y:S01]  /*7e40*/  LOP3.LUT R33, R33, 0x1c0, RZ, 0xc0, !PT ;  /* 0x000001c021217812 */ /* 0x000fe200078ec0ff */
[----:B-1---5:R-:W-:Y:S01]  /*7e50*/  IMAD.MOV.U32 R5, RZ, RZ, R8 ;  /* 0x000000ffff057224 */ /* 0x022fe200078e0008 */
[----:B------:R-:W-:Y:S01]  /*7e60*/  VIADDMNMX R32, R37, -R193, 0x40, PT ;  /* 0x0000004025207446 */ /* 0x000fe200038009c1 */
[----:B----4-:R-:W-:Y:S01]  /*7e70*/  IMAD.MOV.U32 R7, RZ, RZ, R14 ;  /* 0x000000ffff077224 */ /* 0x010fe200078e000e */
[C---:B--2---:R-:W-:Y:S01]  /*7e80*/  LOP3.LUT R3, R33.reuse, 0x18, R16, 0xf8, !PT ;  /* 0x0000001821037812 */ /* 0x044fe200078ef810 */
[----:B---3--:R-:W-:Y:S01]  /*7e90*/  IMAD.MOV.U32 R6, RZ, RZ, R11 ;  /* 0x000000ffff067224 */ /* 0x008fe200078e000b */
[----:B------:R-:W-:Y:S01]  /*7ea0*/  SHF.R.U32.HI R4, RZ, 0x3, R33 ;  /* 0x00000003ff047819 */ /* 0x000fe20000011621 */
[----:B------:R-:W-:Y:S01]  /*7eb0*/  BSSY B1, `(.L_x_5659) ;  /* 0x0000013000017945 */ /* 0x000fe20003800000 */
[----:B------:R-:W-:Y:S01]  /*7ec0*/  PRMT R33, R33, 0x5410, R5 ;  /* 0x0000541021217816 */ /* 0x000fe20000000005 */
[----:B------:R-:W-:Y:S01]  /*7ed0*/  IMAD.MOV.U32 R5, RZ, RZ, R10 ;  /* 0x000000ffff057224 */ /* 0x000fe200078e000a */
[----:B------:R-:W-:Y:S01]  /*7ee0*/  LOP3.LUT R3, R3, R4, RZ, 0x3c, !PT ;  /* 0x0000000403037212 */ /* 0x000fe200078e3cff */
[----:B------:R-:W-:Y:S01]  /*7ef0*/  IMAD.MOV.U32 R4, RZ, RZ, R9 ;  /* 0x000000ffff047224 */ /* 0x000fe200078e0009 */
[----:B------:R-:W-:-:S02]  /*7f00*/  PRMT R31, R6, 0x7610, R31 ;  /* 0x00007610061f7816 */ /* 0x000fc4000000001f */
[----:B------:R-:W-:Y:S01]  /*7f10*/  PRMT R33, R5, 0x7610, R33 ;  /* 0x0000761005217816 */ /* 0x000fe20000000021 */
[----:B------:R-:W-:Y:S01]  /*7f20*/  IMAD R3, R214, 0x200, R3 ;  /* 0x00000200d6037824 */ /* 0x000fe200078e0203 */
[----:B------:R-:W-:Y:S01]  /*7f30*/  PRMT R47, R4, 0x5410, R7 ;  /* 0x00005410042f7816 */ /* 0x000fe20000000007 */
[----:B------:R-:W-:Y:S01]  /*7f40*/  IMAD.MOV.U32 R4, RZ, RZ, R15 ;  /* 0x000000ffff047224 */ /* 0x000fe200078e000f */
[----:B------:R-:W-:Y:S01]  /*7f50*/  LOP3.LUT P2, RZ, R189, 0x4, RZ, 0xc0, !PT ;  /* 0x00000004bdff7812 */ /* 0x000fe2000784c0ff */
[----:B------:R-:W-:Y:S01]  /*7f60*/  IMAD.MOV.U32 R5, RZ, RZ, R12 ;  /* 0x000000ffff057224 */ /* 0x000fe200078e000c */
[----:B------:R-:W-:Y:S01]  /*7f70*/  ISETP.GE.AND P1, PT, R19, R32, PT ;  /* 0x000000201300720c */ /* 0x000fe20003f26270 */
[----:B0-----:R-:W-:-:S03]  /*7f80*/  IMAD R30, R3, 0x2, R2 ;  /* 0x00000002031e7824 */ /* 0x001fc600078e0202 */
[----:B------:R-:W-:Y:S01]  /*7f90*/  PRMT R48, R4, 0x5410, R5 ;  /* 0x0000541004307816 */ /* 0x000fe20000000005 */
[----:B------:R-:W-:Y:S02]  /*7fa0*/  IMAD.MOV.U32 R5, RZ, RZ, R13 ;  /* 0x000000ffff057224 */ /* 0x000fe400078e000d */
[C---:B------:R-:W-:Y:S02]  /*7fb0*/  VIADD R4, R30.reuse, 0x20400 ;  /* 0x000204001e047836 */ /* 0x040fe40000000000 */
[----:B------:R-:W-:Y:S01]  /*7fc0*/  VIADD R3, R30, 0x20440 ;  /* 0x000204401e037836 */ /* 0x000fe20000000000 */
[----:B------:R-:W-:Y:S06]  /*7fd0*/  @!P0 BRA `(.L_x_5660) ;  /* 0x000001cc00888947 */ /* 0x000fec0003800000 */
.L_x_5942:
[----:B------:R-:W-:Y:S05]  /*7fe0*/  BSYNC B1 ;  /* 0x0000000000017941 */ /* 0x000fea0003800000 */
.L_x_5659:
        /* <DEDUP_REMOVED lines=10> */
[----:B0-----:R-:W-:Y:S01]  /*8090*/  SHF.R.U32.HI R35, RZ, 0x10, R29 ;  /* 0x00000010ff237819 */ /* 0x001fe2000001161d */
[--C-:B------:R-:W-:Y:S01]  /*80a0*/  HADD2.F32 R34, -RZ, R36.reuse.H1_H1 ;  /* 0x30000024ff227230 */ /* 0x100fe20000004100 */
[----:B------:R-:W-:Y:S01]  /*80b0*/  SHF.R.U32.HI R37, RZ, 0x10, R27 ;  /* 0x00000010ff257819 */ /* 0x000fe2000001161b */
        /* <DEDUP_REMOVED lines=38> */
.L_x_5664:
[----:B------:R-:W-:Y:S05]  /*8320*/  BSYNC B2 ;  /* 0x0000000000027941 */ /* 0x000fea0003800000 */
.L_x_5663:
        /* <DEDUP_REMOVED lines=43> */
.L_x_5662:
[----:B------:R-:W-:Y:S05]  /*85e0*/  BSYNC B1 ;  /* 0x0000000000017941 */ /* 0x000fea0003800000 */
.L_x_5661:
        /* <DEDUP_REMOVED lines=50> */
.L_x_5667:
[----:B------:R-:W-:Y:S05]  /*8910*/  BSYNC B1 ;  /* 0x0000000000017941 */ /* 0x000fea0003800000 */
.L_x_5666:
[----:B------:R-:W-:Y:S05]  /*8920*/  @P1 BRA `(.L_x_5665) ;  /* 0x0000001400981947 */ /* 0x000fea0003800000 */
[----:B-1----:R-:W1:Y:S01]  /*8930*/  LDS.128 R4, [R3+0x1000] ;  /* 0x0010000003047984 */ /* 0x002e620000000c00 */
[----:B------:R-:W-:Y:S01]  /*8940*/  SHF.R.U64 R25, R12, 0x10, R13 ;  /* 0x000000100c197819 */ /* 0x000fe2000000120d */
[----:B------:R-:W-:Y:S01]  /*8950*/  HADD2.F32 R12, -RZ, R48.H1_H1 ;  /* 0x30000030ff0c7230 */ /* 0x000fe20000004100 */
[----:B------:R-:W-:Y:S01]  /*8960*/  SHF.R.U32.HI R14, RZ, 0x10, R11 ;  /* 0x00000010ff0e7819 */ /* 0x000fe2000001160b */
[----:B------:R-:W-:Y:S01]  /*8970*/  HADD2.F32 R33, -RZ, R33.H0_H0 ;  /* 0x20000021ff217230 */ /* 0x000fe20000004100 */
[----:B------:R-:W-:Y:S02]  /*8980*/  SHF.R.U32.HI R13, RZ, 0x10, R13 ;  /* 0x00000010ff0d7819 */ /* 0x000fe4000001160d */
[----:B------:R-:W-:Y:S01]  /*8990*/  SHF.R.U64 R21, R10, 0x10, R11 ;  /* 0x000000100a157819 */ /* 0x000fe2000000120b */
[----:B------:R-:W-:Y:S02]  /*89a0*/  HADD2.F32 R14, -RZ, R14.H0_H0 ;  /* 0x2000000eff0e7230 */ /* 0x000fe40000004100 */
[----:B------:R-:W-:-:S02]  /*89b0*/  HADD2.F32 R13, -RZ, R13.H0_H0 ;  /* 0x2000000dff0d7230 */ /* 0x000fc40000004100 */
[--C-:B-1----:R-:W-:Y:S02]  /*89c0*/  HADD2.F32 R11, -RZ, R7.reuse.H1_H1 ;  /* 0x30000007ff0b7230 */ /* 0x102fe40000004100 */
[----:B------:R-:W-:Y:S02]  /*89d0*/  HADD2.F32 R10, -RZ, R7.H0_H0 ;  /* 0x20000007ff0a7230 */ /* 0x000fe40000004100 */
[--C-:B------:R-:W-:Y:S02]  /*89e0*/  HADD2.F32 R7, -RZ, R4.reuse.H0_H0 ;  /* 0x20000004ff077230 */ /* 0x100fe40000004100 */
[C---:B------:R-:W-:Y:S01]  /*89f0*/  FMUL.FTZ R15, R11.reuse, R14 ;  /* 0x0000000e0b0f7220 */ /* 0x040fe20000410000 */
[----:B------:R-:W-:Y:S01]  /*8a00*/  FMUL.FTZ R11, R11, R13 ;  /* 0x0000000d0b0b7220 */ /* 0x000fe20000410000 */
[----:B------:R-:W-:Y:S02]  /*8a10*/  HADD2.F32 R4, -RZ, R4.H1_H1 ;  /* 0x30000004ff047230 */ /* 0x000fe40000004100 */
[----:B------:R-:W-:-:S02]  /*8a20*/  HADD2.F32 R8, -RZ, R6.H0_H0 ;  /* 0x20000006ff087230 */ /* 0x000fc40000004100 */
[----:B------:R-:W-:Y:S01]  /*8a30*/  FFMA.FTZ R24, R10, R14, R11 ;  /* 0x0000000e0a187223 */ /* 0x000fe2000001000b */
[----:B------:R-:W-:Y:S02]  /*8a40*/  HADD2.F32 R9, -RZ, R6.H1_H1 ;  /* 0x30000006ff097230 */ /* 0x000fe40000004100 */
[----:B------:R-:W-:Y:S01]  /*8a50*/  FMUL.FTZ R20, R4, R33 ;  /* 0x0000002104147220 */ /* 0x000fe20000410000 */
[----:B------:R-:W-:Y:S02]  /*8a60*/  HADD2.F32 R11, -RZ, R31.H0_H0 ;  /* 0x2000001fff0b7230 */ /* 0x000fe40000004100 */
[----:B------:R-:W-:Y:S01]  /*8a70*/  FFMA.FTZ R15, R10, R13, -R15 ;  /* 0x0000000d0a0f7223 */ /* 0x000fe2000001080f */
[----:B------:R-:W-:Y:S02]  /*8a80*/  HADD2.F32 R6, -RZ, R5.H0_H0 ;  /* 0x20000005ff067230 */ /* 0x000fe40000004100 */
[----:B------:R-:W-:Y:S01]  /*8a90*/  FMUL.FTZ R14, R4, R12 ;  /* 0x0000000c040e7220 */ /* 0x000fe20000410000 */
[----:B------:R-:W-:-:S02]  /*8aa0*/  HADD2.F32 R31, -RZ, R31.H1_H1 ;  /* 0x3000001fff1f7230 */ /* 0x000fc40000004100 */
[C---:B------:R-:W-:Y:S01]  /*8ab0*/  FFMA.FTZ R20, R7.reuse, R12, -R20 ;  /* 0x0000000c07147223 */ /* 0x040fe20000010814 */
[----:B------:R-:W-:Y:S02]  /*8ac0*/  HADD2.F32 R5, -RZ, R5.H1_H1 ;  /* 0x30000005ff057230 */ /* 0x000fe40000004100 */
[----:B------:R-:W-:Y:S01]  /*8ad0*/  FFMA.FTZ R33, R7, R33, R14 ;  /* 0x0000002107217223 */ /* 0x000fe2000001000e */
        /* <DEDUP_REMOVED lines=14> */
[----:B------:R2:W-:Y:S01]  /*8bc0*/  STS.128 [R3+0x1000], R4 ;  /* 0x0010000403007388 */ /* 0x0005e20000000c00 */
[----:B------:R-:W-:Y:S05]  /*8bd0*/  BRA `(.L_x_5665) ;  /* 0x0000001000ec7947 */ /* 0x000fea0003800000 */
.L_x_5652:
        /* <DEDUP_REMOVED lines=34> */
.L_x_5948:
        /* <DEDUP_REMOVED lines=15> */
.L_x_5670:
[----:B------:R-:W-:Y:S05]  /*8ef0*/  BSYNC B1 ;  /* 0x0000000000017941 */ /* 0x000fea0003800000 */
.L_x_5669:
        /* <DEDUP_REMOVED lines=23> */
.L_x_5954:
        /* <DEDUP_REMOVED lines=23> */
.L_x_5673:
[----:B------:R-:W-:Y:S05]  /*91e0*/  BSYNC B1 ;  /* 0x0000000000017941 */ /* 0x000fea0003800000 */
.L_x_5672:
        /* <DEDUP_REMOVED lines=20> */
.L_x_5955:
[----:B------:R-:W-:Y:S05]  /*9330*/  BSYNC B1 ;  /* 0x0000000000017941 */ /* 0x000fea0003800000 */
.L_x_5674:
        /* <DEDUP_REMOVED lines=18> */
[----:B------:R-:W-:Y:S01]  /*9460*/  IMAD R33, R214, 0x200, R33 ;  /* 0x00000200d6217824 */ /* 0x000fe200078e0221 */
[----:B------:R-:W-:Y:S01]  /*9470*/  SHF.R.U64 R51, R30, 0x10, R31 ;  /* 0x000000101e337819 */ /* 0x000fe2000000121f */
[----:B------:R-:W-:Y:S01]  /*9480*/  IMAD R13, R214, 0x200, R13 ;  /* 0x00000200d60d7824 */ /* 0x000fe200078e020d */
[----:B------:R-:W-:Y:S01]  /*9490*/  SHF.R.U32.HI R49, RZ, 0x10, R31 ;  /* 0x00000010ff317819 */ /* 0x000fe2000001161f */
[--C-:B------:R-:W-:Y:S01]  /*94a0*/  IMAD R39, R33, 0x2, R2.reuse ;  /* 0x0000000221277824 */ /* 0x100fe200078e0202 */
[--C-:B------:R-:W-:Y:S01]  /*94b0*/  SHF.R.U64 R55, R26, 0x10, R27.reuse ;  /* 0x000000101a377819 */ /* 0x100fe2000000121b */
[----:B------:R-:W-:Y:S01]  /*94c0*/  IMAD R38, R13, 0x2, R2 ;  /* 0x000000020d267824 */ /* 0x000fe200078e0202 */
[----:B------:R-:W-:Y:S01]  /*94d0*/  SHF.R.U32.HI R54, RZ, 0x10, R27 ;  /* 0x00000010ff367819 */ /* 0x000fe2000001161b */
[----:B------:R-:W-:Y:S01]  /*94e0*/  HADD2.F32 R42, -RZ, R42.H0_H0 ;  /* 0x2000002aff2a7230 */ /* 0x000fe20000004100 */
[----:B------:R-:W0:Y:S04]  /*94f0*/  LDS.128 R32, [R39+0x20400] ;  /* 0x0204000027207984 */ /* 0x000e280000000c00 */
[----:B------:R-:W1:Y:S01]  /*9500*/  LDS.128 R12, [R38+0x20400] ;  /* 0x02040000260c7984 */ /* 0x000e620000000c00 */
[----:B0-----:R-:W-:-:S02]  /*9510*/  HADD2.F32 R29, -RZ, R33.H0_H0 ;  /* 0x20000021ff1d7230 */ /* 0x001fc40000004100 */
[----:B------:R-:W-:Y:S02]  /*9520*/  HADD2.F32 R33, -RZ, R33.H1_H1 ;  /* 0x30000021ff217230 */ /* 0x000fe40000004100 */
[--C-:B-1----:R-:W-:Y:S02]  /*9530*/  HADD2.F32 R24, -RZ, R13.reuse.H0_H0 ;  /* 0x2000000dff187230 */ /* 0x102fe40000004100 */
[C---:B------:R-:W-:Y:S01]  /*9540*/  FMUL.FTZ R45, R29.reuse, R43 ;  /* 0x0000002b1d2d7220 */ /* 0x040fe20000410000 */
[-C--:B------:R-:W-:Y:S01]  /*9550*/  FMUL.FTZ R47, R29, R41.reuse ;  /* 0x000000291d2f7220 */ /* 0x080fe20000410000 */
[----:B------:R-:W-:Y:S02]  /*9560*/  HADD2.F32 R25, -RZ, R13.H1_H1 ;  /* 0x3000000dff197230 */ /* 0x000fe40000004100 */
[----:B------:R-:W-:Y:S01]  /*9570*/  FMUL.FTZ R50, R33, R42 ;  /* 0x0000002a21327220 */ /* 0x000fe20000410000 */
[----:B------:R-:W-:Y:S01]  /*9580*/  FFMA.FTZ R45, R24, R41, -R45 ;  /* 0x00000029182d7223 */ /* 0x000fe2000001082d */
[----:B------:R-:W-:-:S02]  /*9590*/  HADD2.F32 R29, -RZ, R46.H0_H0 ;  /* 0x2000002eff1d7230 */ /* 0x000fc40000004100 */
[----:B------:R-:W-:Y:S01]  /*95a0*/  FFMA.FTZ R47, R24, R43, R47 ;  /* 0x0000002b182f7223 */ /* 0x000fe2000001002f */
[----:B------:R-:W-:Y:S02]  /*95b0*/  HADD2.F32 R31, -RZ, R35.H0_H0 ;  /* 0x20000023ff1f7230 */ /* 0x000fe40000004100 */
[-C--:B------:R-:W-:Y:S01]  /*95c0*/  FMUL.FTZ R46, R33, R44.reuse ;  /* 0x0000002c212e7220 */ /* 0x080fe20000410000 */
[----:B------:R-:W-:Y:S02]  /*95d0*/  HADD2.F32 R24, -RZ, R48.H0_H0 ;  /* 0x20000030ff187230 */ /* 0x000fe40000004100 */
[C---:B------:R-:W-:Y:S01]  /*95e0*/  FFMA.FTZ R50, R25.reuse, R44, R50 ;  /* 0x0000002c19327223 */ /* 0x040fe20000010032 */
[----:B------:R-:W-:Y:S02]  /*95f0*/  HADD2.F32 R26, -RZ, R15.H0_H0 ;  /* 0x2000000fff1a7230 */ /* 0x000fe40000004100 */
[----:B------:R-:W-:Y:S01]  /*9600*/  FFMA.FTZ R48, R25, R42, -R46 ;  /* 0x0000002a19307223 */ /* 0x000fe2000001082e */
[----:B------:R-:W-:-:S02]  /*9610*/  HADD2.F32 R35, -RZ, R35.H1_H1 ;  /* 0x30000023ff237230 */ /* 0x000fc40000004100 */
[CC--:B------:R-:W-:Y:S01]  /*9620*/  FMUL.FTZ R33, R31.reuse, R29.reuse ;  /* 0x0000001d1f217220 */ /* 0x0c0fe20000410000 */
[----:B------:R-:W-:Y:S02]  /*9630*/  HADD2.F32 R46, -RZ, R49.H0_H0 ;  /* 0x20000031ff2e7230 */ /* 0x000fe40000004100 */
[-C--:B------:R-:W-:Y:S01]  /*9640*/  FMUL.FTZ R52, R31, R24.reuse ;  /* 0x000000181f347220 */ /* 0x080fe20000410000 */
[----:B------:R-:W-:Y:S02]  /*9650*/  HADD2.F32 R27, -RZ, R15.H1_H1 ;  /* 0x3000000fff1b7230 */ /* 0x000fe40000004100 */
[C---:B------:R-:W-:Y:S01]  /*9660*/  FFMA.FTZ R41, R26.reuse, R24, -R33 ;  /* 0x000000181a297223 */ /* 0x040fe20000010821 */
[----:B------:R-:W-:Y:S02]  /*9670*/  HADD2.F32 R42, -RZ, R54.H0_H0 ;  /* 0x20000036ff2a7230 */ /* 0x000fe40000004100 */
[----:B------:R-:W-:Y:S01]  /*9680*/  FFMA.FTZ R52, R26, R29, R52 ;  /* 0x0000001d1a347223 */ /* 0x000fe20000010034 */
[----:B------:R-:W-:-:S02]  /*9690*/  HADD2.F32 R28, -RZ, R32.H0_H0 ;  /* 0x20000020ff1c7230 */ /* 0x000fc40000004100 */
[C---:B------:R-:W-:Y:S01]  /*96a0*/  FMUL.FTZ R44, R35.reuse, R46 ;  /* 0x0000002e232c7220 */ /* 0x040fe20000410000 */
[----:B------:R-:W-:Y:S02]  /*96b0*/  HADD2.F32 R26, -RZ, R58.H0_H0 ;  /* 0x2000003aff1a7230 */ /* 0x000fe40000004100 */
[-C--:B------:R-:W-:Y:S01]  /*96c0*/  FMUL.FTZ R54, R35, R42.reuse ;  /* 0x0000002a23367220 */ /* 0x080fe20000410000 */
[----:B------:R-:W-:Y:S02]  /*96d0*/  HADD2.F32 R24, -RZ, R59.H0_H0 ;  /* 0x2000003bff187230 */ /* 0x000fe40000004100 */
[----:B------:R-:W-:Y:S01]  /*96e0*/  FFMA.FTZ R44, R27, R42, -R44 ;  /* 0x0000002a1b2c7223 */ /* 0x000fe2000001082c */
[----:B------:R-:W-:Y:S02]  /*96f0*/  HADD2.F32 R30, -RZ, R34.H0_H0 ;  /* 0x20000022ff1e7230 */ /* 0x000fe40000004100 */
[----:B------:R-:W-:Y:S01]  /*9700*/  FMUL.FTZ R42, R28, R26 ;  /* 0x0000001a1c2a7220 */ /* 0x000fe20000410000 */
[----:B------:R-:W-:-:S02]  /*9710*/  HADD2.F32 R29, -RZ, R58.H1_H1 ;  /* 0x3000003aff1d7230 */ /* 0x000fc40000004100 */
[----:B------:R-:W-:Y:S01]  /*9720*/  FMUL.FTZ R31, R28, R24 ;  /* 0x000000181c1f7220 */ /* 0x000fe20000410000 */
[----:B------:R-:W-:Y:S02]  /*9730*/  HADD2.F32 R13, -RZ, R12.H0_H0 ;  /* 0x2000000cff0d7230 */ /* 0x000fe40000004100 */
[----:B------:R-:W-:Y:S01]  /*9740*/  FFMA.FTZ R43, R27, R46, R54 ;  /* 0x0000002e1b2b7223 */ /* 0x000fe20000010036 */
[----:B------:R-:W-:Y:S02]  /*9750*/  HADD2.F32 R15, -RZ, R14.H0_H0 ;  /* 0x2000000eff0f7230 */ /* 0x000fe40000004100 */
[----:B------:R-:W-:Y:S01]  /*9760*/  FMUL.FTZ R28, R30, R29 ;  /* 0x0000001d1e1c7220 */ /* 0x000fe20000410000 */
[----:B------:R-:W-:Y:S02]  /*9770*/  HADD2.F32 R25, -RZ, R59.H1_H1 ;  /* 0x3000003bff197230 */ /* 0x000fe40000004100 */
[C---:B------:R-:W-:Y:S01]  /*9780*/  FFMA.FTZ R42, R13.reuse, R24, -R42 ;  /* 0x000000180d2a7223 */ /* 0x040fe2000001082a */
[----:B------:R-:W-:Y:S01]  /*9790*/  FFMA.FTZ R24, R13, R26, R31 ;  /* 0x0000001a0d187223 */ /* 0x000fe2000001001f */
[----:B------:R-:W-:-:S02]  /*97a0*/  HADD2.F32 R32, -RZ, R32.H1_H1 ;  /* 0x30000020ff207230 */ /* 0x000fc40000004100 */
[----:B------:R-:W-:Y:S02]  /*97b0*/  HADD2.F32 R34, -RZ, R34.H1_H1 ;  /* 0x30000022ff227230 */ /* 0x000fe40000004100 */
[-C--:B------:R-:W-:Y:S01]  /*97c0*/  FMUL.FTZ R30, R30, R25.reuse ;  /* 0x000000191e1e7220 */ /* 0x080fe20000410000 */
[C---:B------:R-:W-:Y:S01]  /*97d0*/  FFMA.FTZ R28, R15.reuse, R25, -R28 ;  /* 0x000000190f1c7223 */ /* 0x040fe2000001081c */
[----:B------:R-:W-:Y:S02]  /*97e0*/  HADD2.F32 R27, -RZ, R53.H0_H0 ;  /* 0x20000035ff1b7230 */ /* 0x000fe40000004100 */
[----:B------:R-:W-:Y:S02]  /*97f0*/  HADD2.F32 R31, -RZ, R51.H0_H0 ;  /* 0x20000033ff1f7230 */ /* 0x000fe40000004100 */
[----:B------:R-:W-:Y:S01]  /*9800*/  FFMA.FTZ R26, R15, R29, R30 ;  /* 0x0000001d0f1a7223 */ /* 0x000fe2000001001e */
        /* <DEDUP_REMOVED lines=22> */
.L_x_5677:
[----:B------:R-:W-:Y:S05]  /*9970*/  BSYNC B1 ;  /* 0x0000000000017941 */ /* 0x000fea0003800000 */
.L_x_5676:
[----:B------:R-:W-:Y:S01]  /*9980*/  PRMT R33, R20, 0x5410, R21 ;  /* 0x0000541014217816 */ /* 0x000fe20000000015 */
[----:B------:R-:W-:Y:S06]  /*9990*/  @P0 BRA `(.L_x_5665) ;  /* 0x00000004007c0947 */ /* 0x000fec0003800000 */
[----:B------:R-:W2:Y:S01]  /*99a0*/  LDL R44, [R1+0x74] ;  /* 0x00007400012c7983 */ /* 0x000ea20000100800 */
[----:B0-----:R-:W-:Y:S01]  /*99b0*/  IMAD.SHL.U32 R12, R3, 0x40, RZ ;  /* 0x00000040030c7824 */ /* 0x001fe200078e00ff */
[----:B------:R-:W-:Y:S01]  /*99c0*/  SHF.R.S32.HI R14, RZ, 0x1f, R3 ;  /* 0x0000001fff0e7819 */ /* 0x000fe20000011403 */
[--C-:B------:R-:W-:Y:S01]  /*99d0*/  HADD2.F32 R28, -RZ, R60.reuse.H0_H0 ;  /* 0x2000003cff1c7230 */ /* 0x100fe20000004100 */
[--C-:B------:R-:W-:Y:S01]  /*99e0*/  SHF.R.U64 R43, R8, 0x10, R9.reuse ;  /* 0x00000010082b7819 */ /* 0x100fe20000001209 */
[----:B------:R-:W-:Y:S01]  /*99f0*/  HADD2.F32 R20, -RZ, R60.H1_H1 ;  /* 0x3000003cff147230 */ /* 0x000fe20000004100 */
[----:B------:R-:W-:Y:S02]  /*9a00*/  LEA.HI R14, R14, R3, RZ, 0x3 ;  /* 0x000000030e0e7211 */ /* 0x000fe400078f18ff */
[----:B------:R-:W-:Y:S02]  /*9a10*/  LOP3.LUT R13, R12, 0x1c0, RZ, 0xc0, !PT ;  /* 0x000001c00c0d7812 */ /* 0x000fe400078ec0ff */
[----:B------:R-:W-:Y:S01]  /*9a20*/  SHF.R.U32.HI R21, RZ, 0x10, R9 ;  /* 0x00000010ff157819 */ /* 0x000fe20000011609 */
[----:B------:R-:W-:Y:S01]  /*9a30*/  IMAD.SHL.U32 R14, R14, 0x40, RZ ;  /* 0x000000400e0e7824 */ /* 0x000fe200078e00ff */
[----:B------:R-:W-:-:S02]  /*9a40*/  SHF.R.U32.HI R3, RZ, 0x3, R13 ;  /* 0x00000003ff037819 */ /* 0x000fc4000001160d */
[----:B------:R-:W-:Y:S02]  /*9a50*/  SHF.R.U64 R39, R4, 0x10, R5 ;  /* 0x0000001004277819 */ /* 0x000fe40000001205 */
[----:B------:R-:W-:Y:S02]  /*9a60*/  LOP3.LUT R36, R3, R36, R13, 0x1e, !PT ;  /* 0x0000002403247212 */ /* 0x000fe400078e1e0d */
[----:B------:R-:W-:Y:S02]  /*9a70*/  LOP3.LUT R3, R14, 0xfffffe00, RZ, 0xc0, !PT ;  /* 0xfffffe000e037812 */ /* 0x000fe400078ec0ff */
[----:B------:R-:W-:Y:S02]  /*9a80*/  SHF.R.U32.HI R30, RZ, 0x10, R5 ;  /* 0x00000010ff1e7819 */ /* 0x000fe40000011605 */
[--C-:B------:R-:W-:Y:S01]  /*9a90*/  SHF.R.U64 R42, R10, 0x10, R11.reuse ;  /* 0x000000100a2a7819 */ /* 0x100fe2000000120b */
        /* <DEDUP_REMOVED lines=27> */
[----:B------:R-:W-:-:S02]  /*9c50*/  HADD2.F32 R21, -RZ, R37.H1_H1 ;  /* 0x30000025ff157230 */ /* 0x000fc40000004100 */
[-C--:B------:R-:W-:Y:S01]  /*9c60*/  FMUL.FTZ R28, R25, R20.reuse ;  /* 0x00000014191c7220 */ /* 0x080fe20000410000 */
[C---:B------:R-:W-:Y:S01]  /*9c70*/  FMUL.FTZ R25, R8.reuse, R9 ;  /* 0x0000000908197220 */ /* 0x040fe20000410000 */
[-C--:B------:R-:W-:Y:S01]  /*9c80*/  FMUL.FTZ R8, R8, R5.reuse ;  /* 0x0000000508087220 */ /* 0x080fe20000410000 */
[C---:B------:R-:W-:Y:S01]  /*9c90*/  FFMA.FTZ R29, R13.reuse, R20, -R36 ;  /* 0x000000140d1d7223 */ /* 0x040fe20000010824 */
[----:B------:R-:W-:Y:S01]  /*9ca0*/  FFMA.FTZ R31, R13, R30, R28 ;  /* 0x0000001e0d1f7223 */ /* 0x000fe2000001001c */
[C---:B------:R-:W-:Y:S01]  /*9cb0*/  FFMA.FTZ R25, R4.reuse, R5, -R25 ;  /* 0x0000000504197223 */ /* 0x040fe20000010819 */
[----:B------:R-:W-:Y:S02]  /*9cc0*/  HADD2.F32 R5, -RZ, R33.H0_H0 ;  /* 0x20000021ff057230 */ /* 0x000fe40000004100 */
        /* <DEDUP_REMOVED lines=44> */
.L_x_5665:
[----:B------:R-:W-:Y:S05]  /*9f90*/  BSYNC B0 ;  /* 0x0000000000007941 */ /* 0x000fea0003800000 */
.L_x_5651:
        /* <DEDUP_REMOVED lines=8> */
.L_x_5648:
[----:B012---:R-:W-:-:S05]  /*a020*/  IMAD.U32 R3, RZ, RZ, UR37 ;  /* 0x00000025ff037e24 */ /* 0x007fca000f8e00ff */
[----:B------:R-:W-:-:S13]  /*a030*/  ISETP.NE.AND P0, PT, R3, 0x3, PT ;  /* 0x000000030300780c */ /* 0x000fda0003f05270 */
[----:B------:R-:W-:Y:S05]  /*a040*/  @!P0 BRA `(.L_x_5678) ;  /* 0x0000000000048947 */ /* 0x000fea0003800000 */
[----:B------:R-:W-:Y:S01]  /*a050*/  BPT.TRAP 0x1 ;  /* 0x000000040000795c */ /* 0x000fe20000300000 */
.L_x_5678:
[----:B------:R-:W-:Y:S01]  /*a060*/  IMAD R21, R18, 0x8, R2 ;  /* 0x0000000812157824 */ /* 0x000fe200078e0202 */
[----:B------:R-:W-:-:S04]  /*a070*/  SHF.L.U32 R14, R22, 0x1f, RZ ;  /* 0x0000001f160e7819 */ /* 0x000fc800000006ff */
[----:B------:R0:W1:Y:S01]  /*a080*/  SYNCS.PHASECHK.TRANS64.TRYWAIT P1, [R21+URZ+0x38830], R14 ;  /* 0x0388300e150075a7 */ /* 0x000062000802017f */
[----:B------:R-:W-:Y:S05]  /*a090*/  @!P0 BRA `(.L_x_5679) ;  /* 0x0000000000048947 */ /* 0x000fea0003800000 */
[----:B------:R-:W-:Y:S01]  /*a0a0*/  BPT.TRAP 0x1 ;  /* 0x000000040000795c */ /* 0x000fe20000300000 */
.L_x_5679:
        /* <DEDUP_REMOVED lines=10> */
.L_x_5680:
[----:B------:R-:W-:Y:S01]  /*a150*/  LOP3.LUT R6, R4, 0x10000, RZ, 0xfc, !PT ;  /* 0x0001000004067812 */ /* 0x000fe200078efcff */
[----:B------:R-:W-:Y:S01]  /*a160*/  IMAD R4, R18, 0x200, R3 ;  /* 0x0000020012047824 */ /* 0x000fe200078e0203 */
[----:B------:R-:W-:Y:S05]  /*a170*/  WARPSYNC.ALL ;  /* 0x0000000000007948 */ /* 0x000fea0003800000 */
[----:B------:R-:W-:Y:S01]  /*a180*/  IMAD.MOV.U32 R7, RZ, RZ, 0x40000040 ;  /* 0x40000040ff077424 */ /* 0x000fe200078e00ff */
[----:B------:R-:W-:Y:S01]  /*a190*/  R2UR UR4, R6 ;  /* 0x00000000060472ca */ /* 0x000fe200000e0000 */
[----:B------:R-:W-:Y:S01]  /*a1a0*/  IMAD.MOV.U32 R5, RZ, RZ, 0x40000040 ;  /* 0x40000040ff057424 */ /* 0x000fe200078e00ff */
[----:B------:R-:W-:Y:S01]  /*a1b0*/  R2UR UR6, R4 ;  /* 0x00000000040672ca */ /* 0x000fe200000e0000 */
[----:B------:R-:W-:Y:S01]  /*a1c0*/  WARPGROUP.ARRIVE ;  /* 0x00000000000079c5 */ /* 0x000fe20000000000 */
[----:B------:R-:W-:Y:S01]  /*a1d0*/  R2UR UR5, R7 ;  /* 0x00000000070572ca */ /* 0x000fe200000e0000 */
[----:B------:R-:W-:Y:S01]  /*a1e0*/  VIADD R12, R6, 0x2 ;  /* 0x00000002060c7836 */ /* 0x000fe20000000000 */
[----:B------:R-:W-:Y:S01]  /*a1f0*/  R2UR UR7, R5 ;  /* 0x00000000050772ca */ /* 0x000fe200000e0000 */
[----:B------:R-:W-:Y:S01]  /*a200*/  VIADD R8, R4, 0x2 ;  /* 0x0000000204087836 */ /* 0x000fe20000000000 */
[----:B------:R-:W-:Y:S01]  /*a210*/  BSSY B0, `(.L_x_5682) ;  /* 0x0000025000007945 */ /* 0x000fe20003800000 */
[----:B------:R-:W-:-:S02]  /*a220*/  IMAD.MOV.U32 R13, RZ, RZ, 0x40000040 ;  /* 0x40000040ff0d7424 */ /* 0x000fc400078e00ff */
[----:B------:R-:W-:Y:S02]  /*a230*/  IMAD.MOV.U32 R9, RZ, RZ, 0x40000040 ;  /* 0x40000040ff097424 */ /* 0x000fe400078e00ff */
[----:B------:R-:W-:Y:S02]  /*a240*/  VIADD R10, R6, 0x4 ;  /* 0x00000004060a7836 */ /* 0x000fe40000000000 */
[----:B------:R-:W-:Y:S02]  /*a250*/  IMAD.MOV.U32 R11, RZ, RZ, 0x40000040 ;  /* 0x40000040ff0b7424 */ /* 0x000fe400078e00ff */
[----:B------:R-:W-:Y:S02]  /*a260*/  IMAD.MOV.U32 R5, RZ, RZ, 0x40000040 ;  /* 0x40000040ff057424 */ /* 0x000fe400078e00ff */
[----:B------:R-:W-:Y:S01]  /*a270*/  HGMMA.64x64x16.F32 R24, gdesc[UR4], RZ, !UPT, gsb0 ;  /* 0x00e00000041879f0 */ /* 0x000fe2000c0008ff */
[----:B------:R-:W-:Y:S02]  /*a280*/  R2UR UR4, R12 ;  /* 0x000000000c0472ca */ /* 0x000fe400000e0000 */
        /* <DEDUP_REMOVED lines=29> */
.L_x_5956:
[----:B------:R-:W-:Y:S05]  /*a460*/  BSYNC B0 ;  /* 0x0000000000007941 */ /* 0x000fea0003800000 */
.L_x_5682:
[----:B------:R-:W-:Y:S05]  /*a470*/  @!P0 BRA `(.L_x_5684) ;  /* 0x0000000000048947 */ /* 0x000fea0003800000 */
[----:B------:R-:W-:Y:S01]  /*a480*/  BPT.TRAP 0x1 ;  /* 0x000000040000795c */ /* 0x000fe20000300000 */
.L_x_5684:
[----:B------:R3:W4:Y:S01]  /*a490*/  SYNCS.PHASECHK.TRANS64.TRYWAIT P2, [R21+URZ+0x38850], R14 ;  /* 0x0388500e150075a7 */ /* 0x000722000804017f */
[----:B------:R-:W-:Y:S05]  /*a4a0*/  @!P0 BRA `(.L_x_5685) ;  /* 0x0000000000048947 */ /* 0x000fea0003800000 */
[----:B------:R-:W-:Y:S01]  /*a4b0*/  BPT.TRAP 0x1 ;  /* 0x000000040000795c */ /* 0x000fe20000300000 */
.L_x_5685:
[----:B------:R-:W0:Y:S01]  /*a4c0*/  S2R R4, SR_TID.X ;  /* 0x0000000000047919 */ /* 0x000e220000002100 */
[----:B------:R-:W-:Y:S01]  /*a4d0*/  VIADD R0, R2, 0x400 ;  /* 0x0000040002007836 */ /* 0x000fe20000000000 */
[----:B------:R-:W-:Y:S04]  /*a4e0*/  BSSY B0, `(.L_x_5686) ;  /* 0x0000008000007945 */ /* 0x000fe80003800000 */
[----:B------:R-:W-:-:S04]  /*a4f0*/  SHF.R.U32.HI R0, RZ, 0x4, R0 ;  /* 0x00000004ff007819 */ /* 0x000fc80000011600 */
[----:B------:R-:W-:Y:S02]  /*a500*/  LOP3.LUT R0, R0, 0x3fff, RZ, 0xc0, !PT ;  /* 0x00003fff00007812 */ /* 0x000fe400078ec0ff */
[----:B0-----:R-:W-:-:S04]  /*a510*/  LOP3.LUT R4, R4, 0x7f, RZ, 0xc0, !PT ;  /* 0x0000007f04047812 */ /* 0x001fc800078ec0ff */
[----:B------:R-:W-:Y:S01]  /*a520*/  ISETP.NE.AND P1, PT, R4, RZ, PT ;  /* 0x000000ff0400720c */ /* 0x000fe20003f25270 */
[----:B----4-:R-:W-:-:S12]  /*a530*/  @P2 BRA `(.L_x_5687) ;  /* 0x0000000000082947 */ /* 0x010fd80003800000 */
[----:B------:R-:W0:Y:S02]  /*a540*/  SYNCS.PHASECHK.TRANS64.TRYWAIT P2, [R21+URZ+0x38850], R14 ;  /* 0x0388500e150075a7 */ /* 0x000e24000804017f */
[----:B0-----:R-:W-:Y:S05]  /*a550*/  @!P2 BRA `(.L_x_5688) ;  /* 0x000001ac0064a947 */ /* 0x001fea0003800000 */
.L_x_5687:
[----:B------:R-:W-:Y:S05]  /*a560*/  BSYNC B0 ;  /* 0x0000000000007941 */ /* 0x000fea0003800000 */
.L_x_5686:
[----:B------:R-:W-:Y:S05]  /*a570*/  WARPSYNC.ALL ;  /* 0x0000000000007948 */ /* 0x000fea0003800000 */
[----:B01-3--:R-:W-:Y:S01]  /*a580*/  LOP3.LUT R14, R0, 0x10000, RZ, 0xfc, !PT ;  /* 0x00010000000e7812 */ /* 0x00bfe200078efcff */
[----:B------:R-:W-:Y:S01]  /*a590*/  VIADD R0, R2, 0x26400 ;  /* 0x0002640002007836 */ /* 0x000fe20000000000 */
[----:B------:R-:W-:-:S03]  /*a5a0*/  WARPGROUP.ARRIVE ;  /* 0x00000000000079c5 */ /* 0x000fc60000000000 */
[----:B------:R-:W-:-:S03]  /*a5b0*/  IMAD R58, R18, 0x1000, R14 ;  /* 0x00001000123a7824 */ /* 0x000fc600078e020e */
[----:B------:R-:W0:Y:S01]  /*a5c0*/  S2R R15, SR_TID.X ;  /* 0x00000000000f7919 */ /* 0x000e220000002100 */
[----:B------:R-:W-:Y:S01]  /*a5d0*/  IMAD.MOV.U32 R59, RZ, RZ, 0x40000040 ;  /* 0x40000040ff3b7424 */ /* 0x000fe200078e00ff */
[----:B------:R-:W-:Y:S01]  /*a5e0*/  SHF.R.U32.HI R0, RZ, 0x4, R0 ;  /* 0x00000004ff007819 */ /* 0x000fe20000011600 */
[----:B--2---:R-:W-:Y:S01]  /*a5f0*/  IMAD.MOV.U32 R5, RZ, RZ, 0x40000040 ;  /* 0x40000040ff057424 */ /* 0x004fe200078e00ff */
        /* <DEDUP_REMOVED lines=11> */
[C---:B------:R-:W-:Y:S01]  /*a6b0*/  VIADD R62, R4.reuse, 0x2 ;  /* 0x00000002043e7836 */ /* 0x040fe20000000000 */
[----:B------:R-:W-:Y:S01]  /*a6c0*/  ULDC UR41, c[0x0][0xad0] ;  /* 0x0002b40000297ab9 */ /* 0x000fe20000000800 */
[----:B------:R-:W-:Y:S01]  /*a6d0*/  VIADD R57, R4, 0x800 ;  /* 0x0000080004397836 */ /* 0x000fe20000000000 */
[----:B------:R-:W-:Y:S01]  /*a6e0*/  ULDC UR44, c[0x0][0xad0] ;  /* 0x0002b400002c7ab9 */ /* 0x000fe20000000800 */
[----:B------:R-:W-:Y:S01]  /*a6f0*/  IMAD.MOV.U32 R174, RZ, RZ, R193 ;  /* 0x000000ffffae7224 */ /* 0x000fe200078e00c1 */
[----:B------:R-:W-:Y:S01]  /*a700*/  ULDC UR39, c[0x0][0xa80] ;  /* 0x0002a00000277ab9 */ /* 0x000fe20000000800 */
[----:B------:R-:W-:Y:S01]  /*a710*/  IMAD.MOV.U32 R173, RZ, RZ, 0x40000040 ;  /* 0x40000040ffad7424 */ /* 0x000fe200078e00ff */
[----:B------:R-:W-:Y:S01]  /*a720*/  ULDC UR40, c[0x0][0xa80] ;  /* 0x0002a00000287ab9 */ /* 0x000fe20000000800 */
[----:B------:R-:W-:Y:S04]  /*a730*/  BSSY B0, `(.L_x_5689) ;  /* 0x000069e000007945 */ /* 0x000fe80003800000 */
        /* <DEDUP_REMOVED lines=9> */
[----:B0-----:R-:W-:-:S05]  /*a7d0*/  SHF.R.U32.HI R15, RZ, 0x7, R15 ;  /* 0x00000007ff0f7819 */ /* 0x001fca000001160f */
[----:B------:R-:W0:Y:S02]  /*a7e0*/  SHFL.IDX PT, R0, R15, RZ, 0x1f ;  /* 0x00001fff0f007589 */ /* 0x000e2400000e0000 */
[----:B0-----:R-:W-:-:S04]  /*a7f0*/  ISETP.GT.AND P2, PT, R0, 0x7f, PT ;  /* 0x0000007f0000780c */ /* 0x001fc80003f44270 */
[----:B------:R-:W-:Y:S02]  /*a800*/  SEL R15, RZ, 0x2, !P2 ;  /* 0x00000002ff0f7807 */ /* 0x000fe40005000000 */
[C---:B------:R-:W-:Y:S02]  /*a810*/  SEL R0, R20.reuse, 0x2, P2 ;  /* 0x0000000214007807 */ /* 0x040fe40001000000 */
[----:B------:R-:W-:Y:S01]  /*a820*/  SEL R20, R20, 0x6, !P2 ;  /* 0x0000000614147807 */ /* 0x000fe20005000000 */
        /* <DEDUP_REMOVED lines=158> */
[--C-:B------:R-:W-:Y:S01]  /*b210*/  IMAD.IADD R60, R59, 0x1, R0.reuse ;  /* 0x000000013b3c7824 */ /* 0x100fe200078e0200 */
        /* <DEDUP_REMOVED lines=16> */
[----:B------:R-:W-:Y:S02]  /*b320*/  IMAD.MOV.U32 R63, RZ, RZ, 0x40000040 ;  /* 0x40000040ff3f7424 */ /* 0x000fe400078e00ff */
[----:B------:R-:W-:-:S02]  /*b330*/  IMAD.MOV.U32 R57, RZ, RZ, 0x28 ;  /* 0x00000028ff397424 */ /* 0x000fc400078e00ff */
[----:B------:R-:W-:-:S03]  /*b340*/  IMAD.MOV.U32 R59, RZ, RZ, 0xa00 ;  /* 0x00000a00ff3b7424 */ /* 0x000fc600078e00ff */
[----:B------:R-:W-:Y:S02]  /*b350*/  SEL R57, R57, 0x26, P2 ;  /* 0x0000002639397807 */ /* 0x000fe40001000000 */
[----:B------:R-:W-:Y:S02]  /*b360*/  SEL R59, R59, 0x980, P2 ;  /* 0x000009803b3b7807 */ /* 0x000fe40001000000 */
[----:B------:R-:W-:Y:S02]  /*b370*/  LOP3.LUT R57, R57, 0x6, RZ, 0xc0, !PT ;  /* 0x0000000639397812 */ /* 0x000fe400078ec0ff */
        /* <DEDUP_REMOVED lines=8> */
[----:B------:R-:W-:Y:S01]  /*b400*/  R2UR UR5, R63 ;  /* 0x000000003f0572ca */ /* 0x000fe200000e0000 */
[----:B------:R-:W-:Y:S01]  /*b410*/  IMAD.MOV.U32 R63, RZ, RZ, 0x40000040 ;  /* 0x40000040ff3f7424 */ /* 0x000fe200078e00ff */
[CC--:B------:R-:W-:Y:S02]  /*b420*/  IADD3 R60, R57.reuse, R59.reuse, R4 ;  /* 0x0000003b393c7210 */ /* 0x0c0fe40007ffe004 */
[----:B------:R-:W-:Y:S01]  /*b430*/  IADD3 R62, R57, R59, R58 ;  /* 0x0000003b393e7210 */ /* 0x000fe20007ffe03a */
[----:B------:R-:W-:-:S02]  /*b440*/  VIADD R59, R58, 0xa00 ;  /* 0x00000a003a3b7836 */ /* 0x000fc40000000000 */
[----:B------:R-:W-:Y:S01]  /*b450*/  VIADD R57, R4, 0xa00 ;  /* 0x00000a0004397836 */ /* 0x000fe20000000000 */
        /* <DEDUP_REMOVED lines=147> */
[----:B------:R-:W-:Y:S01]  /*bd90*/  IMAD.MOV.U32 R62, RZ, RZ, 0x40 ;  /* 0x00000040ff3e7424 */ /* 0x000fe200078e00ff */
[----:B------:R-:W-:-:S04]  /*bda0*/  R2UR UR5, R63 ;  /* 0x000000003f0572ca */ /* 0x000fc800000e0000 */
[----:B------:R-:W-:-:S04]  /*bdb0*/  SEL R0, R62, 0x3e, P2 ;  /* 0x0000003e3e007807 */ /* 0x000fc80001000000 */
[----:B------:R-:W-:Y:S02]  /*bdc0*/  LOP3.LUT R59, R0, 0x6, RZ, 0xc0, !PT ;  /* 0x00000006003b7812 */ /* 0x000fe400078ec0ff */
[----:B------:R-:W0:Y:S02]  /*bdd0*/  LDC R0, c[0x0][0x448] ;  /* 0x00011200ff007b82 */ /* 0x000e240000000800 */
[CC--:B------:R-:W-:Y:S02]  /*bde0*/  IADD3 R60, R59.reuse, R15.reuse, R4 ;  /* 0x0000000f3b3c7210 */ /* 0x0c0fe40007ffe004 */
[----:B------:R-:W-:Y:S01]  /*bdf0*/  IADD3 R58, R59, R15, R58 ;  /* 0x0000000f3b3a7210 */ /* 0x000fe20007ffe03a */
[----:B------:R-:W-:Y:S01]  /*be00*/  IMAD.MOV.U32 R59, RZ, RZ, 0x40000040 ;  /* 0x40000040ff3b7424 */ /* 0x000fe200078e00ff */
[----:B0-----:R-:W-:Y:S01]  /*be10*/  ISETP.NE.AND P2, PT, R0, 0x1, PT ;  /* 0x000000010000780c */ /* 0x001fe20003f45270 */
[----:B------:R-:W-:-:S04]  /*be20*/  IMAD.IADD R0, R216, 0x1, R193 ;  /* 0x00000001d8007824 */ /* 0x000fc800078e02c1 */
[----:B------:R-:W-:-:S08]  /*be30*/  IMAD.MOV.U32 R57, RZ, RZ, R0 ;  /* 0x000000ffff397224 */ /* 0x000fd000078e0000 */
[----:B------:R-:W0:Y:S08]  /*be40*/  @P2 LDC R15, c[0x0][0x44c] ;  /* 0x00011300ff0f2b82 */ /* 0x000e300000000800 */
[----:B------:R-:W1:Y:S01]  /*be50*/  @P2 LDC R20, c[0x0][0x450] ;  /* 0x00011400ff142b82 */ /* 0x000e620000000800 */
[----:B------:R-:W-:Y:S02]  /*be60*/  WARPGROUP.DEPBAR.LE gsb0, 0x0 ;  /* 0x00008000000079c5 */ /* 0x000fe40000010000 */
[----:B------:R-:W-:Y:S01]  /*be70*/  WARPGROUP.ARRIVE ;  /* 0x00000000000079c5 */ /* 0x000fe20000000000 */
[----:B0-----:R-:W-:-:S04]  /*be80*/  @P2 IMAD.HI.U32 R15, R0, R15, RZ ;  /* 0x0000000f000f2227 */ /* 0x001fc800078e00ff */
[----:B------:R-:W-:Y:S01]  /*be90*/  IMAD R0, R171, -0x40, R62 ;  /* 0xffffffc0ab007824 */ /* 0x000fe200078e023e */
[----:B------:R-:W-:Y:S01]  /*bea0*/  HGMMA.64x64x16.F32 R24, gdesc[UR4], R24, gsb0 ;  /* 0x00e00000041879f0 */ /* 0x000fe20008000818 */
[----:B------:R-:W-:Y:S02]  /*beb0*/  R2UR UR4, R60 ;  /* 0x000000003c0472ca */ /* 0x000fe400000e0000 */
[----:B------:R-:W-:Y:S02]  /*bec0*/  R2UR UR5, R61 ;  /* 0x000000003d0572ca */ /* 0x000fe400000e0000 */
[----:B------:R-:W-:Y:S02]  /*bed0*/  R2UR UR6, R58 ;  /* 0x000000003a0672ca */ /* 0x000fe400000e0000 */
[----:B------:R-:W-:Y:S02]  /*bee0*/  R2UR UR7, R59 ;  /* 0x000000003b0772ca */ /* 0x000fe400000e0000 */
[----:B-1----:R-:W-:-:S02]  /*bef0*/  @P2 SHF.R.U32.HI R57, RZ, R20, R15 ;  /* 0x00000014ff392219 */ /* 0x002fc4000001160f */
[----:B------:R-:W-:-:S03]  /*bf00*/  IADD3 R15, R211, 0x1, R0 ;  /* 0x00000001d30f7810 */ /* 0x000fc60007ffe000 */
[----:B------:R-:W-:Y:S01]  /*bf10*/  SHFL.IDX PT, R20, R57, RZ, 0x1c1f ;  /* 0x001c1fff39147589 */ /* 0x000fe200000e0000 */
[----:B------:R-:W-:-:S03]  /*bf20*/  IADD3 R68, -R192, R15, -R215 ;  /* 0x0000000fc0447210 */ /* 0x000fc60007ffe9d7 */
[----:B------:R-:W0:Y:S01]  /*bf30*/  SHFL.IDX PT, R57, R57, 0x1, 0x1c1f ;  /* 0x003c1f0039397f89 */ /* 0x000e2200000e0000 */
[----:B------:R-:W-:Y:S02]  /*bf40*/  WARPGROUP.DEPBAR.LE gsb0, 0x0 ;  /* 0x00008000000079c5 */ /* 0x000fe40000010000 */
[----:B------:R-:W-:-:S06]  /*bf50*/  WARPGROUP.ARRIVE ;  /* 0x00000000000079c5 */ /* 0x000fcc0000000000 */
[----:B------:R-:W-:Y:S01]  /*bf60*/  HGMMA.64x64x16.F32 R24, gdesc[UR4], R24, gsb0 ;  /* 0x00e00000041879f0 */ /* 0x000fe20008000818 */
[----:B------:R-:W-:Y:S01]  /*bf70*/  ULDC UR4, c[0x0][0xad0] ;  /* 0x0002b40000047ab9 */ /* 0x000fe20000000800 */
[----:B------:R-:W-:Y:S01]  /*bf80*/  R2UR UR7, R173 ;  /* 0x00000000ad0772ca */ /* 0x000fe200000e0000 */
[----:B------:R-:W-:Y:S01]  /*bf90*/  IMAD.MOV.U32 R173, RZ, RZ, 0x40000040 ;  /* 0x40000040ffad7424 */ /* 0x000fe200078e00ff */
        /* <DEDUP_REMOVED lines=32> */
[----:B------:R-:W-:Y:S01]  /*c1a0*/  FMUL.FTZ R51, R51, UR4 ;  /* 0x0000000433337c20 */ /* 0x000fe20008410000 */
[----:B------:R-:W-:-:S06]  /*c1b0*/  FMUL.FTZ R55, R55, UR4 ;  /* 0x0000000437377c20 */ /* 0x000fcc0008410000 */
[----:B------:R1:W-:Y:S01]  /*c1c0*/  MUFU.TANH R59, R33 ;  /* 0x00000021003b7308 */ /* 0x0003e20000002400 */
[----:B---3--:R-:W-:-:S04]  /*c1d0*/  IADD3 R29, -R215, R0, R211 ;  /* 0x00000000d71d7210 */ /* 0x008fc80007ffe1d3 */
[----:B0-----:R-:W-:-:S03]  /*c1e0*/  VIADDMNMX R57, R57, R68, R29, PT ;  /* 0x0000004439397246 */ /* 0x001fc6000380011d */
[----:B------:R-:W0:Y:S01]  /*c1f0*/  MUFU.TANH R32, R32 ;  /* 0x0000002000207308 */ /* 0x000e220000002400 */
[----:B-1----:R-:W-:Y:S02]  /*c200*/  VIADDMNMX R33, R20, R68, R29, PT ;  /* 0x0000004414217246 */ /* 0x002fe4000380011d */
[----:B------:R-:W-:Y:S02]  /*c210*/  ISETP.GT.AND P6, PT, R57, 0x20, PT ;  /* 0x000000203900780c */ /* 0x000fe40003fc4270 */
[C---:B------:R-:W-:Y:S02]  /*c220*/  ISETP.GT.AND P3, PT, R33.reuse, RZ, PT ;  /* 0x000000ff2100720c */ /* 0x040fe40003f64270 */
[C---:B------:R-:W-:Y:S01]  /*c230*/  ISETP.GT.AND P4, PT, R33.reuse, 0x1, PT ;  /* 0x000000012100780c */ /* 0x040fe20003f84270 */
[----:B------:R1:W3:Y:S01]  /*c240*/  MUFU.TANH R60, R36 ;  /* 0x00000024003c7308 */ /* 0x0002e20000002400 */
[----:B------:R-:W-:Y:S02]  /*c250*/  ISETP.GT.AND P5, PT, R33, 0x8, PT ;  /* 0x000000082100780c */ /* 0x000fe40003fa4270 */
[----:B------:R-:W-:-:S02]  /*c260*/  FSEL R15, R24, -INF , P3 ;  /* 0xff800000180f7808 */ /* 0x000fc40001800000 */
[----:B------:R-:W-:Y:S02]  /*c270*/  ISETP.GT.AND P3, PT, R33, 0x9, PT ;  /* 0x000000092100780c */ /* 0x000fe40003f64270 */
[----:B--2---:R-:W-:Y:S01]  /*c280*/  FSEL R0, R28, -INF , P5 ;  /* 0xff8000001c007808 */ /* 0x004fe20002800000 */
[----:B------:R-:W2:Y:S01]  /*c290*/  MUFU.TANH R37, R37 ;  /* 0x0000002500257308 */ /* 0x000ea20000002400 */
[----:B-1----:R-:W-:Y:S02]  /*c2a0*/  FSEL R36, R25, -INF , P4 ;  /* 0xff80000019247808 */ /* 0x002fe40002000000 */
[----:B------:R-:W-:Y:S02]  /*c2b0*/  ISETP.GT.AND P4, PT, R33, 0x10, PT ;  /* 0x000000102100780c */ /* 0x000fe40003f84270 */
[----:B------:R-:W-:Y:S02]  /*c2c0*/  FMNMX.FTZ R25, R15, R36, !PT ;  /* 0x000000240f197209 */ /* 0x000fe40007810000 */
[----:B----4-:R-:W-:Y:S01]  /*c2d0*/  FSEL R20, R58, -INF , P3 ;  /* 0xff8000003a147808 */ /* 0x010fe20001800000 */
[----:B------:R2:W1:Y:S01]  /*c2e0*/  MUFU.TANH R61, R40 ;  /* 0x00000028003d7308 */ /* 0x0004620000002400 */
[----:B------:R-:W-:-:S02]  /*c2f0*/  FMNMX.FTZ R25, R0, R25, !PT ;  /* 0x0000001900197209 */ /* 0x000fc40007810000 */
[C---:B------:R-:W-:Y:S02]  /*c300*/  ISETP.GT.AND P3, PT, R33.reuse, 0x11, PT ;  /* 0x000000112100780c */ /* 0x040fe40003f64270 */
[----:B0-----:R-:W-:Y:S02]  /*c310*/  FSEL R24, R32, -INF , P4 ;  /* 0xff80000020187808 */ /* 0x001fe40002000000 */
[----:B------:R-:W-:Y:S01]  /*c320*/  FMNMX.FTZ R25, R20, R25, !PT ;  /* 0x0000001914197209 */ /* 0x000fe20007810000 */
[----:B------:R-:W-:Y:S01]  /*c330*/  MUFU.TANH R41, R41 ;  /* 0x0000002900297308 */ /* 0x000fe20000002400 */
[----:B------:R-:W-:Y:S02]  /*c340*/  ISETP.GT.AND P4, PT, R33, 0x18, PT ;  /* 0x000000182100780c */ /* 0x000fe40003f84270 */
[----:B------:R-:W-:Y:S02]  /*c350*/  FSEL R28, R59, -INF , P3 ;  /* 0xff8000003b1c7808 */ /* 0x000fe40001800000 */
[----:B------:R-:W-:-:S02]  /*c360*/  FMNMX.FTZ R25, R24, R25, !PT ;  /* 0x0000001918197209 */ /* 0x000fc40007810000 */
[----:B------:R-:W-:Y:S01]  /*c370*/  ISETP.GT.AND P3, PT, R33, 0x19, PT ;  /* 0x000000192100780c */ /* 0x000fe20003f64270 */
[----:B------:R1:W0:Y:S01]  /*c380*/  MUFU.TANH R62, R44 ;  /* 0x0000002c003e7308 */ /* 0x0002220000002400 */
[----:B---3--:R-:W-:Y:S02]  /*c390*/  FSEL R32, R60, -INF , P4 ;  /* 0xff8000003c207808 */ /* 0x008fe40002000000 */
[----:B------:R-:W-:Y:S02]  /*c3a0*/  FMNMX.FTZ R25, R28, R25, !PT ;  /* 0x000000191c197209 */ /* 0x000fe40007810000 */
[----:B--2---:R-:W-:Y:S02]  /*c3b0*/  FSEL R40, R37, -INF , P3 ;  /* 0xff80000025287808 */ /* 0x004fe40001800000 */
[C---:B------:R-:W-:Y:S01]  /*c3c0*/  ISETP.GT.AND P4, PT, R33.reuse, 0x20, PT ;  /* 0x000000202100780c */ /* 0x040fe20003f84270 */
[----:B------:R-:W2:Y:S01]  /*c3d0*/  MUFU.TANH R45, R45 ;  /* 0x0000002d002d7308 */ /* 0x000ea20000002400 */
[----:B------:R-:W-:Y:S01]  /*c3e0*/  FMNMX.FTZ R37, R32, R25, !PT ;  /* 0x0000001920257209 */ /* 0x000fe20007810000 */
[----:B------:R-:W-:Y:S01]  /*c3f0*/  FMUL.FTZ R25, R52, UR4 ;  /* 0x0000000434197c20 */ /* 0x000fe20008410000 */
[----:B------:R-:W-:-:S02]  /*c400*/  ISETP.GT.AND P3, PT, R33, 0x21, PT ;  /* 0x000000212100780c */ /* 0x000fc40003f64270 */
[----:B-1----:R-:W-:Y:S02]  /*c410*/  FSEL R44, R61, -INF , P4 ;  /* 0xff8000003d2c7808 */ /* 0x002fe40002000000 */
[----:B------:R-:W-:Y:S01]  /*c420*/  FMNMX.FTZ R37, R40, R37, !PT ;  /* 0x0000002528257209 */ /* 0x000fe20007810000 */
[----:B------:R1:W3:Y:S01]  /*c430*/  MUFU.TANH R58, R48 ;  /* 0x00000030003a7308 */ /* 0x0002e20000002400 */
[C---:B------:R-:W-:Y:S02]  /*c440*/  ISETP.GT.AND P4, PT, R33.reuse, 0x28, PT ;  /* 0x000000282100780c */ /* 0x040fe40003f84270 */
[----:B------:R-:W-:Y:S02]  /*c450*/  FMNMX.FTZ R37, R44, R37, !PT ;  /* 0x000000252c257209 */ /* 0x000fe40007810000 */
[----:B0-----:R-:W-:Y:S02]  /*c460*/  FSEL R52, R62, -INF , P4 ;  /* 0xff8000003e347808 */ /* 0x001fe40002000000 */
[----:B------:R-:W-:Y:S01]  /*c470*/  ISETP.GT.AND P4, PT, R33, 0x30, PT ;  /* 0x000000302100780c */ /* 0x000fe20003f84270 */
[----:B------:R-:W0:Y:S01]  /*c480*/  MUFU.TANH R49, R49 ;  /* 0x0000003100317308 */ /* 0x000e220000002400 */
[----:B-1----:R-:W-:-:S02]  /*c490*/  FSEL R48, R41, -INF , P3 ;  /* 0xff80000029307808 */ /* 0x002fc40001800000 */
[----:B------:R-:W-:Y:S02]  /*c4a0*/  ISETP.GT.AND P3, PT, R33, 0x29, PT ;  /* 0x000000292100780c */ /* 0x000fe40003f64270 */
[----:B------:R-:W-:Y:S02]  /*c4b0*/  FMNMX.FTZ R37, R48, R37, !PT ;  /* 0x0000002530257209 */ /* 0x000fe40007810000 */
[----:B--2---:R-:W-:Y:S01]  /*c4c0*/  FSEL R66, R45, -INF , P3 ;  /* 0xff8000002d427808 */ /* 0x004fe20001800000 */
[----:B------:R-:W1:Y:S01]  /*c4d0*/  MUFU.TANH R25, R25 ;  /* 0x0000001900197308 */ /* 0x000e620000002400 */
[----:B------:R-:W-:Y:S02]  /*c4e0*/  FMNMX.FTZ R37, R52, R37, !PT ;  /* 0x0000002534257209 */ /* 0x000fe40007810000 */
[----:B------:R-:W-:Y:S02]  /*c4f0*/  ISETP.GT.AND P3, PT, R33, 0x31, PT ;  /* 0x000000312100780c */ /* 0x000fe40003f64270 */
[----:B---3--:R-:W-:-:S02]  /*c500*/  FSEL R62, R58, -INF , P4 ;  /* 0xff8000003a3e7808 */ /* 0x008fc40002000000 */
[----:B------:R-:W-:Y:S01]  /*c510*/  FMNMX.FTZ R37, R66, R37, !PT ;  /* 0x0000002542257209 */ /* 0x000fe20007810000 */
[----:B------:R-:W2:Y:S01]  /*c520*/  MUFU.TANH R53, R53 ;  /* 0x0000003500357308 */ /* 0x000ea20000002400 */
[----:B------:R-:W-:Y:S02]  /*c530*/  ISETP.GT.AND P4, PT, R33, 0x38, PT ;  /* 0x000000382100780c */ /* 0x000fe40003f84270 */
[----:B0-----:R-:W-:Y:S02]  /*c540*/  FSEL R64, R49, -INF , P3 ;  /* 0xff80000031407808 */ /* 0x001fe40001800000 */
[----:B------:R-:W-:Y:S02]  /*c550*/  FMNMX.FTZ R37, R62, R37, !PT ;  /* 0x000000253e257209 */ /* 0x000fe40007810000 */
[----:B------:R-:W-:Y:S01]  /*c560*/  ISETP.GT.AND P3, PT, R33, 0x39, PT ;  /* 0x000000392100780c */ /* 0x000fe20003f64270 */
[----:B------:R0:W3:Y:S01]  /*c570*/  MUFU.TANH R41, R27 ;  /* 0x0000001b00297308 */ /* 0x0000e20000002400 */
[----:B-1----:R-:W-:-:S02]  /*c580*/  FSEL R58, R25, -INF , P4 ;  /* 0xff800000193a7808 */ /* 0x002fc40002000000 */
[----:B------:R-:W-:Y:S02]  /*c590*/  FMNMX.FTZ R37, R64, R37, !PT ;  /* 0x0000002540257209 */ /* 0x000fe40007810000 */
[----:B------:R-:W-:Y:S02]  /*c5a0*/  ISETP.GT.AND P4, PT, R57, 0x1, PT ;  /* 0x000000013900780c */ /* 0x000fe40003f84270 */
[----:B------:R-:W-:Y:S01]  /*c5b0*/  FMNMX.FTZ R37, R58, R37, !PT ;  /* 0x000000253a257209 */ /* 0x000fe20007810000 */
[----:B------:R1:W-:Y:S01]  /*c5c0*/  MUFU.TANH R33, R26 ;  /* 0x0000001a00217308 */ /* 0x0003e20000002400 */
[----:B--2---:R-:W-:Y:S01]  /*c5d0*/  FSEL R60, R53, -INF , P3 ;  /* 0xff800000353c7808 */ /* 0x004fe20001800000 */
[----:B0-----:R-:W-:Y:S01]  /*c5e0*/  FMUL.FTZ R27, R54, UR4 ;  /* 0x00000004361b7c20 */ /* 0x001fe20008410000 */
[----:B------:R-:W-:Y:S02]  /*c5f0*/  ISETP.GT.AND P3, PT, R57, RZ, PT ;  /* 0x000000ff3900720c */ /* 0x000fe40003f64270 */
[----:B------:R-:W-:-:S02]  /*c600*/  FMNMX.FTZ R37, R60, R37, !PT ;  /* 0x000000253c257209 */ /* 0x000fc40007810000 */
[----:B------:R-:W-:Y:S01]  /*c610*/  ISETP.GT.AND P5, PT, R57, 0x8, PT ;  /* 0x000000083900780c */ /* 0x000fe20003fa4270 */
[----:B------:R-:W0:Y:S01]  /*c620*/  MUFU.TANH R30, R30 ;  /* 0x0000001e001e7308 */ /* 0x000e220000002400 */
[----:B-1----:R-:W-:Y:S01]  /*c630*/  FMUL.FTZ R26, R46, UR4 ;  /* 0x000000042e1a7c20 */ /* 0x002fe20008410000 */
[----:B------:R-:W1:Y:S01]  /*c640*/  SHFL.BFLY PT, R70, R37, 0x2, 0x1f ;  /* 0x0c401f0025467f89 */ /* 0x000e6200000e0000 */
[----:B---3--:R-:W-:Y:S01]  /*c650*/  FSEL R46, R41, -INF , P4 ;  /* 0xff800000292e7808 */ /* 0x008fe20002000000 */
[----:B------:R-:W-:Y:S01]  /*c660*/  ULDC UR4, c[0x0][0xa80] ;  /* 0x0002a00000047ab9 */ /* 0x000fe20000000800 */
[----:B------:R-:W-:Y:S01]  /*c670*/  ISETP.GT.AND P4, PT, R57, 0x10, PT ;  /* 0x000000103900780c */ /* 0x000fe20003f84270 */
[----:B------:R-:W-:Y:S02]  /*c680*/  IMAD.U32 R169, RZ, RZ, UR4 ;  /* 0x00000004ffa97e24 */ /* 0x000fe4000f8e00ff */
[----:B------:R-:W2:Y:S08]  /*c690*/  MUFU.TANH R31, R31 ;  /* 0x0000001f001f7308 */ /* 0x000eb00000002400 */
[----:B------:R2:W-:Y:S01]  /*c6a0*/  MUFU.TANH R45, R34 ;  /* 0x00000022002d7308 */ /* 0x0005e20000002400 */
[----:B0-----:R-:W-:-:S02]  /*c6b0*/  FSEL R30, R30, -INF , P5 ;  /* 0xff8000001e1e7808 */ /* 0x001fc40002800000 */
[----:B------:R-:W-:-:S05]  /*c6c0*/  ISETP.GT.AND P5, PT, R57, 0x21, PT ;  /* 0x000000213900780c */ /* 0x000fca0003fa4270 */
[----:B------:R-:W0:Y:S01]  /*c6d0*/  MUFU.TANH R35, R35 ;  /* 0x0000002300237308 */ /* 0x000e220000002400 */
[----:B-1----:R-:W-:-:S05]  /*c6e0*/  FMNMX.FTZ R70, R37, R70, !PT ;  /* 0x0000004625467209 */ /* 0x002fca0007810000 */
[----:B------:R-:W1:Y:S02]  /*c6f0*/  SHFL.BFLY PT, R25, R70, 0x1, 0x1f ;  /* 0x0c201f0046197f89 */ /* 0x000e6400000e0000 */
[----:B------:R-:W3:Y:S08]  /*c700*/  MUFU.TANH R38, R38 ;  /* 0x0000002600267308 */ /* 0x000ef00000002400 */
[----:B------:R-:W4:Y:S08]  /*c710*/  MUFU.TANH R39, R39 ;  /* 0x0000002700277308 */ /* 0x000f300000002400 */
[----:B------:R0:W4:Y:S01]  /*c720*/  MUFU.TANH R37, R42 ;  /* 0x0000002a00257308 */ /* 0x0001220000002400 */
[----:B-1----:R-:W-:-:S07]  /*c730*/  FMNMX.FTZ R168, R70, R25, !PT ;  /* 0x0000001946a87209 */ /* 0x002fce0007810000 */
[----:B------:R-:W1:Y:S01]  /*c740*/  MUFU.TANH R43, R43 ;  /* 0x0000002b002b7308 */ /* 0x000e620000002400 */
[----:B------:R-:W-:Y:S02]  /*c750*/  FSEL R25, R33, -INF , P3 ;  /* 0xff80000021197808 */ /* 0x000fe40001800000 */
[----:B------:R-:W-:Y:S02]  /*c760*/  ISETP.GT.AND P3, PT, R57, 0x9, PT ;  /* 0x000000093900780c */ /* 0x000fe40003f64270 */
[----:B------:R-:W-:Y:S02]  /*c770*/  FMNMX.FTZ R29, R25, R46, !PT ;  /* 0x0000002e191d7209 */ /* 0x000fe40007810000 */
[----:B--2---:R-:W-:Y:S01]  /*c780*/  FSEL R34, R31, -INF , P3 ;  /* 0xff8000001f227808 */ /* 0x004fe20001800000 */
[----:B------:R2:W1:Y:S01]  /*c790*/  MUFU.TANH R70, R26 ;  /* 0x0000001a00467308 */ /* 0x0004620000002400 */
[----:B------:R-:W-:Y:S01]  /*c7a0*/  FMNMX.FTZ R29, R30, R29, !PT ;  /* 0x0000001d1e1d7209 */ /* 0x000fe20007810000 */
[----:B------:R-:W-:Y:S01]  /*c7b0*/  FMUL.FTZ R31, R168, R169 ;  /* 0x000000a9a81f7220 */ /* 0x000fe20000410000 */
[----:B------:R-:W-:-:S02]  /*c7c0*/  ISETP.GT.AND P3, PT, R57, 0x11, PT ;  /* 0x000000113900780c */ /* 0x000fc40003f64270 */
[----:B------:R-:W-:Y:S02]  /*c7d0*/  FMNMX.FTZ R29, R34, R29, !PT ;  /* 0x0000001d221d7209 */ /* 0x000fe40007810000 */
[----:B0-----:R-:W-:Y:S01]  /*c7e0*/  FSEL R42, R35, -INF , P3 ;  /* 0xff800000232a7808 */ /* 0x001fe20001800000 */
[----:B------:R-:W0:Y:S01]  /*c7f0*/  MUFU.TANH R47, R47 ;  /* 0x0000002f002f7308 */ /* 0x000e220000002400 */
[----:B--2---:R-:W-:Y:S02]  /*c800*/  FSEL R26, R45, -INF , P4 ;  /* 0xff8000002d1a7808 */ /* 0x004fe40002000000 */
[C---:B------:R-:W-:Y:S02]  /*c810*/  ISETP.GT.AND P4, PT, R57.reuse, 0x18, PT ;  /* 0x000000183900780c */ /* 0x040fe40003f84270 */
[----:B------:R-:W-:Y:S02]  /*c820*/  FMNMX.FTZ R29, R26, R29, !PT ;  /* 0x0000001d1a1d7209 */ /* 0x000fe40007810000 */
[----:B------:R-:W-:Y:S01]  /*c830*/  ISETP.GT.AND P3, PT, R57, 0x19, PT ;  /* 0x000000193900780c */ /* 0x000fe20003f64270 */
[----:B------:R1:W2:Y:S01]  /*c840*/  MUFU.TANH R74, R50 ;  /* 0x00000032004a7308 */ /* 0x0002a20000002400 */
[----:B---3--:R-:W-:-:S02]  /*c850*/  FSEL R38, R38, -INF , P4 ;  /* 0xff80000026267808 */ /* 0x008fc40002000000 */
[----:B------:R-:W-:Y:S02]  /*c860*/  FMNMX.FTZ R29, R42, R29, !PT ;  /* 0x0000001d2a1d7209 */ /* 0x000fe40007810000 */
[----:B----4-:R-:W-:Y:S02]  /*c870*/  FSEL R54, R39, -INF , P3 ;  /* 0xff80000027367808 */ /* 0x010fe40001800000 */
[----:B------:R-:W-:Y:S01]  /*c880*/  FMNMX.FTZ R29, R38, R29, !PT ;  /* 0x0000001d261d7209 */ /* 0x000fe20007810000 */
[----:B------:R-:W3:Y:S01]  /*c890*/  MUFU.TANH R51, R51 ;  /* 0x0000003300337308 */ /* 0x000ee20000002400 */
[----:B------:R-:W-:Y:S02]  /*c8a0*/  FSEL R68, R37, -INF , P6 ;  /* 0xff80000025447808 */ /* 0x000fe40003000000 */
[----:B------:R-:W-:Y:S02]  /*c8b0*/  FMNMX.FTZ R29, R54, R29, !PT ;  /* 0x0000001d361d7209 */ /* 0x000fe40007810000 */
[----:B------:R-:W-:-:S02]  /*c8c0*/  ISETP.GT.AND P4, PT, R57, 0x28, PT ;  /* 0x000000283900780c */ /* 0x000fc40003f84270 */
[----:B-1----:R-:W-:Y:S01]  /*c8d0*/  FSEL R50, R43, -INF , P5 ;  /* 0xff8000002b327808 */ /* 0x002fe20002800000 */
[----:B------:R-:W1:Y:S01]  /*c8e0*/  MUFU.TANH R27, R27 ;  /* 0x0000001b001b7308 */ /* 0x000e620000002400 */
[----:B------:R-:W-:Y:S01]  /*c8f0*/  FMNMX.FTZ R29, R68, R29, !PT ;  /* 0x0000001d441d7209 */ /* 0x000fe20007810000 */
[----:B------:R-:W4:Y:S01]  /*c900*/  @P2 LDC R43, c[0x0][0x450] ;  /* 0x00011400ff2b2b82 */ /* 0x000f220000000800 */
[C---:B------:R-:W-:Y:S02]  /*c910*/  ISETP.GT.AND P3, PT, R57.reuse, 0x29, PT ;  /* 0x000000293900780c */ /* 0x040fe40003f64270 */
[----:B------:R-:W-:Y:S02]  /*c920*/  FSEL R70, R70, -INF , P4 ;  /* 0xff80000046467808 */ /* 0x000fe40002000000 */
[----:B------:R-:W-:Y:S01]  /*c930*/  FMNMX.FTZ R29, R50, R29, !PT ;  /* 0x0000001d321d7209 */ /* 0x000fe20007810000 */
[----:B------:R-:W1:Y:S01]  /*c940*/  MUFU.TANH R55, R55 ;  /* 0x0000003700377308 */ /* 0x000e620000002400 */
[----:B------:R-:W-:-:S02]  /*c950*/  ISETP.GT.AND P6, PT, R57, 0x30, PT ;  /* 0x000000303900780c */ /* 0x000fc40003fc4270 */
[----:B0-----:R-:W-:Y:S02]  /*c960*/  FSEL R72, R47, -INF , P3 ;  /* 0xff8000002f487808 */ /* 0x001fe40001800000 */
[----:B------:R-:W-:Y:S02]  /*c970*/  FMNMX.FTZ R29, R70, R29, !PT ;  /* 0x0000001d461d7209 */ /* 0x000fe40007810000 */
[----:B------:R-:W-:Y:S02]  /*c980*/  ISETP.GT.AND P3, PT, R57, 0x31, PT ;  /* 0x000000313900780c */ /* 0x000fe40003f64270 */
[----:B--2---:R-:W-:Y:S02]  /*c990*/  FSEL R74, R74, -INF , P6 ;  /* 0xff8000004a4a7808 */ /* 0x004fe40003000000 */
[----:B------:R-:W-:Y:S02]  /*c9a0*/  FMNMX.FTZ R29, R72, R29, !PT ;  /* 0x0000001d481d7209 */ /* 0x000fe40007810000 */
[----:B------:R-:W-:-:S02]  /*c9b0*/  FSETP.NEU.FTZ.AND P5, PT, R168, -INF , PT ;  /* 0xff800000a800780b */ /* 0x000fc40003fbd000 */
[----:B------:R-:W-:Y:S02]  /*c9c0*/  ISETP.GT.AND P4, PT, R57, 0x38, PT ;  /* 0x000000383900780c */ /* 0x000fe40003f84270 */
[----:B---3--:R-:W-:Y:S02]  /*c9d0*/  FSEL R76, R51, -INF , P3 ;  /* 0xff800000334c7808 */ /* 0x008fe40001800000 */
[----:B------:R-:W-:Y:S02]  /*c9e0*/  FMNMX.FTZ R29, R74, R29, !PT ;  /* 0x0000001d4a1d7209 */ /* 0x000fe40007810000 */
[----:B------:R-:W-:Y:S02]  /*c9f0*/  FSEL R39, R31, RZ, P5 ;  /* 0x000000ff1f277208 */ /* 0x000fe40002800000 */
[----:B------:R-:W-:Y:S02]  /*ca00*/  ISETP.GT.AND P3, PT, R57, 0x39, PT ;  /* 0x000000393900780c */ /* 0x000fe40003f64270 */
[----:B-1----:R-:W-:Y:S01]  /*ca10*/  FSEL R78, R27, -INF , P4 ;  /* 0xff8000001b4e7808 */ /* 0x002fe20002000000 */
[--C-:B-----5:R-:W-:Y:S01]  /*ca20*/  FFMA.FTZ R152, R15, R169, -R39.reuse ;  /* 0x000000a90f987223 */ /* 0x120fe20000010827 */
[----:B------:R-:W-:Y:S01]  /*ca30*/  FMNMX.FTZ R29, R76, R29, !PT ;  /* 0x0000001d4c1d7209 */ /* 0x000fe20007810000 */
[-CC-:B------:R-:W-:Y:S01]  /*ca40*/  FFMA.FTZ R15, R36, R169.reuse, -R39.reuse ;  /* 0x000000a9240f7223 */ /* 0x180fe20000010827 */
[----:B------:R-:W-:Y:S01]  /*ca50*/  FSEL R36, R55, -INF , P3 ;  /* 0xff80000037247808 */ /* 0x000fe20001800000 */
[--C-:B------:R-:W-:Y:S01]  /*ca60*/  FFMA.FTZ R154, R0, R169, -R39.reuse ;  /* 0x000000a9009a7223 */ /* 0x100fe20000010827 */
[----:B------:R-:W-:Y:S01]  /*ca70*/  FMNMX.FTZ R29, R78, R29, !PT ;  /* 0x0000001d4e1d7209 */ /* 0x000fe20007810000 */
[-CC-:B------:R-:W-:Y:S01]  /*ca80*/  FFMA.FTZ R27, R20, R169.reuse, -R39.reuse ;  /* 0x000000a9141b7223 */ /* 0x180fe20000010827 */
[--C-:B------:R-:W-:Y:S01]  /*ca90*/  FFMA.FTZ R156, R24, R169, -R39.reuse ;  /* 0x000000a9189c7223 */ /* 0x100fe20000010827 */
[----:B------:R-:W-:Y:S01]  /*caa0*/  MUFU.EX2 R152, R152 ;  /* 0x0000009800987308 */ /* 0x000fe20000000800 */
[----:B------:R-:W-:Y:S01]  /*cab0*/  FMNMX.FTZ R0, R36, R29, !PT ;  /* 0x0000001d24007209 */ /* 0x000fe20007810000 */
[----:B------:R-:W0:Y:S01]  /*cac0*/  @P2 LDC R24, c[0x0][0x44c] ;  /* 0x00011300ff182b82 */ /* 0x000e220000000800 */
[-CC-:B------:R-:W-:Y:S01]  /*cad0*/  FFMA.FTZ R31, R28, R169.reuse, -R39.reuse ;  /* 0x000000a91c1f7223 */ /* 0x180fe20000010827 */
[-CC-:B------:R-:W-:Y:S01]  /*cae0*/  FFMA.FTZ R158, R32, R169.reuse, -R39.reuse ;  /* 0x000000a9209e7223 */ /* 0x180fe20000010827 */
[-CC-:B------:R-:W-:Y:S01]  /*caf0*/  FFMA.FTZ R29, R40, R169.reuse, -R39.reuse ;  /* 0x000000a9281d7223 */ /* 0x180fe20000010827 */
[----:B------:R-:W1:Y:S01]  /*cb00*/  SHFL.BFLY PT, R33, R0, 0x2, 0x1f ;  /* 0x0c401f0000217f89 */ /* 0x000e6200000e0000 */
[-CC-:B------:R-:W-:Y:S01]  /*cb10*/  FFMA.FTZ R160, R44, R169.reuse, -R39.reuse ;  /* 0x000000a92ca07223 */ /* 0x180fe20000010827 */
[----:B------:R-:W2:Y:S01]  /*cb20*/  MUFU.EX2 R15, R15 ;  /* 0x0000000f000f7308 */ /* 0x000ea20000000800 */
[-CC-:B------:R-:W-:Y:S01]  /*cb30*/  FFMA.FTZ R162, R52, R169.reuse, -R39.reuse ;  /* 0x000000a934a27223 */ /* 0x180fe20000010827 */
[-CC-:B------:R-:W-:Y:S01]  /*cb40*/  FFMA.FTZ R35, R66, R169.reuse, -R39.reuse ;  /* 0x000000a942237223 */ /* 0x180fe20000010827 */
[-CC-:B------:R-:W-:Y:S01]  /*cb50*/  FFMA.FTZ R164, R62, R169.reuse, -R39.reuse ;  /* 0x000000a93ea47223 */ /* 0x180fe20000010827 */
[-CC-:B------:R-:W-:Y:S01]  /*cb60*/  FFMA.FTZ R64, R64, R169.reuse, -R39.reuse ;  /* 0x000000a940407223 */ /* 0x180fe20000010827 */
[----:B------:R-:W-:-:S03]  /*cb70*/  FFMA.FTZ R166, R58, R169, -R39 ;  /* 0x000000a93aa67223 */ /* 0x000fc60000010827 */
[----:B------:R-:W3:Y:S08]  /*cb80*/  MUFU.EX2 R154, R154 ;  /* 0x0000009a009a7308 */ /* 0x000ef00000000800 */
[----:B------:R-:W3:Y:S01]  /*cb90*/  MUFU.EX2 R27, R27 ;  /* 0x0000001b001b7308 */ /* 0x000ee20000000800 */
[----:B0-----:R-:W-:Y:S01]  /*cba0*/  @P2 IMAD.HI.U32 R24, R193, R24, RZ ;  /* 0x00000018c1182227 */ /* 0x001fe200078e00ff */
[----:B-1----:R-:W-:-:S03]  /*cbb0*/  FMNMX.FTZ R20, R0, R33, !PT ;  /* 0x0000002100147209 */ /* 0x002fc60007810000 */
[----:B------:R-:W-:-:S03]  /*cbc0*/  FFMA.FTZ R33, R48, R169, -R39 ;  /* 0x000000a930217223 */ /* 0x000fc60000010827 */
[----:B------:R-:W0:Y:S01]  /*cbd0*/  MUFU.EX2 R156, R156 ;  /* 0x0000009c009c7308 */ /* 0x000e220000000800 */
[----:B----4-:R-:W-:Y:S01]  /*cbe0*/  @P2 SHF.R.U32.HI R174, RZ, R43, R24 ;  /* 0x0000002bffae2219 */ /* 0x010fe20000011618 */
[----:B------:R-:W-:Y:S01]  /*cbf0*/  FFMA.FTZ R39, R60, R169, -R39 ;  /* 0x000000a93c277223 */ /* 0x000fe20000010827 */
[----:B------:R-:W1:Y:S05]  /*cc00*/  SHFL.BFLY PT, R37, R20, 0x1, 0x1f ;  /* 0x0c201f0014257f89 */ /* 0x000e6a00000e0000 */
[----:B------:R-:W-:Y:S08]  /*cc10*/  MUFU.EX2 R31, R31 ;  /* 0x0000001f001f7308 */ /* 0x000ff00000000800 */
[----:B------:R-:W-:Y:S08]  /*cc20*/  MUFU.EX2 R158, R158 ;  /* 0x0000009e009e7308 */ /* 0x000ff00000000800 */
[----:B------:R-:W-:Y:S01]  /*cc30*/  MUFU.EX2 R29, R29 ;  /* 0x0000001d001d7308 */ /* 0x000fe20000000800 */
[----:B-1----:R-:W-:-:S04]  /*cc40*/  FMNMX.FTZ R170, R20, R37, !PT ;  /* 0x0000002514aa7209 */ /* 0x002fc80007810000 */
[C---:B------:R-:W-:Y:S01]  /*cc50*/  FSETP.NEU.FTZ.AND P3, PT, R170.reuse, -INF , PT ;  /* 0xff800000aa00780b */ /* 0x040fe20003f7d000 */
[-C--:B------:R-:W-:Y:S02]  /*cc60*/  FMUL.FTZ R0, R170, R169.reuse ;  /* 0x000000a9aa007220 */ /* 0x080fe40000410000 */
[----:B------:R-:W-:Y:S03]  /*cc70*/  MUFU.EX2 R160, R160 ;  /* 0x000000a000a07308 */ /* 0x000fe60000000800 */
[----:B------:R-:W-:Y:S01]  /*cc80*/  FSEL R41, R0, RZ, P3 ;  /* 0x000000ff00297208 */ /* 0x000fe20001800000 */
[C---:B------:R-:W-:Y:S02]  /*cc90*/  @!P1 VIADD R0, R21.reuse, 0x38840 ;  /* 0x0003884015009836 */ /* 0x040fe40000000000 */
[----:B------:R-:W-:Y:S02]  /*cca0*/  @!P1 VIADD R21, R21, 0x38860 ;  /* 0x0003886015159836 */ /* 0x000fe40000000000 */
        /* <DEDUP_REMOVED lines=18> */
[----:B------:R-:W-:Y:S01]  /*cdd0*/  FFMA.FTZ R36, R36, R169, -R41 ;  /* 0x000000a924247223 */ /* 0x000fe20000010829 */
[----:B--2---:R-:W-:Y:S01]  /*cde0*/  FADD.FTZ R25, R152, R15 ;  /* 0x0000000f98197221 */ /* 0x004fe20000010000 */
[----:B------:R-:W-:-:S02]  /*cdf0*/  @!P1 PRMT R0, RZ, 0x654, R0 ;  /* 0x00000654ff009816 */ /* 0x000fc40000000000 */
[----:B------:R-:W-:Y:S01]  /*ce00*/  F2FP.F16.F32.PACK_AB R152, R15, R152 ;  /* 0x000000980f98723e */ /* 0x000fe200000000ff */
[----:B---3--:R-:W-:Y:S01]  /*ce10*/  FADD.FTZ R20, R154, R25 ;  /* 0x000000199a147221 */ /* 0x008fe20000010000 */
[----:B------:R-:W2:Y:S01]  /*ce20*/  MUFU.EX2 R30, R30 ;  /* 0x0000001e001e7308 */ /* 0x000ea20000000800 */
[----:B------:R3:W-:Y:S01]  /*ce30*/  @!P1 SYNCS.ARRIVE.TRANS64.RED.A1T0 RZ, [R0+URZ], RZ ;  /* 0x000000ff00ff99a7 */ /* 0x0007e2000810043f */
[C---:B------:R-:W-:Y:S01]  /*ce40*/  F2FP.F16.F32.PACK_AB R154, R27.reuse, R154 ;  /* 0x0000009a1b9a723e */ /* 0x040fe200000000ff */
[----:B------:R-:W-:Y:S01]  /*ce50*/  FADD.FTZ R25, R27, R20 ;  /* 0x000000141b197221 */ /* 0x000fe20000010000 */
[----:B------:R-:W-:-:S03]  /*ce60*/  @!P1 PRMT R21, RZ, 0x654, R21 ;  /* 0x00000654ff159816 */ /* 0x000fc60000000015 */
[----:B0-----:R-:W-:Y:S01]  /*ce70*/  FADD.FTZ R20, R156, R25 ;  /* 0x000000199c147221 */ /* 0x001fe20000010000 */
[----:B------:R-:W0:Y:S01]  /*ce80*/  MUFU.EX2 R155, R34 ;  /* 0x00000022009b7308 */ /* 0x000e220000000800 */
[----:B-1----:R-:W-:Y:S01]  /*ce90*/  FADD.FTZ R41, R153, R46 ;  /* 0x0000002e99297221 */ /* 0x002fe20000010000 */
[----:B---3--:R-:W-:Y:S01]  /*cea0*/  LOP3.LUT R0, R56, 0x2000000, RZ, 0xfc, !PT ;  /* 0x0200000038007812 */ /* 0x008fe200078efcff */
[----:B------:R-:W-:Y:S01]  /*ceb0*/  IMAD.MOV.U32 R25, RZ, RZ, 0x40000040 ;  /* 0x40000040ff197424 */ /* 0x000fe200078e00ff */
[----:B------:R-:W-:Y:S02]  /*cec0*/  F2FP.F16.F32.PACK_AB R153, R46, R153 ;  /* 0x000000992e99723e */ /* 0x000fe400000000ff */
[----:B------:R-:W-:Y:S01]  /*ced0*/  F2FP.F16.F32.PACK_AB R156, R31, R156 ;  /* 0x0000009c1f9c723e */ /* 0x000fe200000000ff */
[----:B------:R-:W-:Y:S01]  /*cee0*/  IMAD R172, R18, 0x1000, R0 ;  /* 0x0000100012ac7824 */ /* 0x000fe200078e0200 */
[----:B------:R-:W1:Y:S01]  /*cef0*/  MUFU.EX2 R26, R26 ;  /* 0x0000001a001a7308 */ /* 0x000e620000000800 */
[----:B--2---:R-:W-:Y:S01]  /*cf00*/  FADD.FTZ R24, R30, R41 ;  /* 0x000000291e187221 */ /* 0x004fe20000010000 */
[----:B------:R-:W-:-:S02]  /*cf10*/  R2UR UR11, R25 ;  /* 0x00000000190b72ca */ /* 0x000fc400000e0000 */
[----:B------:R-:W-:-:S04]  /*cf20*/  R2UR UR6, R172 ;  /* 0x00000000ac0672ca */ /* 0x000fc800000e0000 */
[----:B------:R-:W2:Y:S01]  /*cf30*/  MUFU.EX2 R157, R42 ;  /* 0x0000002a009d7308 */ /* 0x000ea20000000800 */
[C---:B0-----:R-:W-:Y:S01]  /*cf40*/  FADD.FTZ R41, R155.reuse, R24 ;  /* 0x000000189b297221 */ /* 0x041fe20000010000 */
[----:B------:R-:W-:Y:S01]  /*cf50*/  VIADD R24, R172, 0x80 ;  /* 0x00000080ac187836 */ /* 0x000fe20000000000 */
[----:B------:R-:W-:Y:S01]  /*cf60*/  F2FP.F16.F32.PACK_AB R155, R155, R30 ;  /* 0x0000001e9b9b723e */ /* 0x000fe200000000ff */
[----:B------:R-:W-:Y:S03]  /*cf70*/  BAR.SYNC.DEFER_BLOCKING 0xf, 0x100 ;  /* 0x03c4000000007b1d */ /* 0x000fe60000010000 */
[----:B------:R-:W-:Y:S01]  /*cf80*/  R2UR UR10, R24 ;  /* 0x00000000180a72ca */ /* 0x000fe200000e0000 */
[----:B-1----:R-:W-:Y:S02]  /*cf90*/  FADD.FTZ R28, R26, R41 ;  /* 0x000000291a1c7221 */ /* 0x002fe40000010000 */
[----:B------:R-:W0:Y:S01]  /*cfa0*/  MUFU.EX2 R38, R38 ;  /* 0x0000002600267308 */ /* 0x000e220000000800 */
[----:B------:R-:W-:-:S04]  /*cfb0*/  FADD.FTZ R41, R31, R20 ;  /* 0x000000141f297221 */ /* 0x000fc80000010000 */
[----:B------:R-:W-:Y:S01]  /*cfc0*/  FADD.FTZ R20, R158, R41 ;  /* 0x000000299e147221 */ /* 0x000fe20000010000 */
[----:B------:R-:W-:Y:S01]  /*cfd0*/  F2FP.F16.F32.PACK_AB R158, R29, R158 ;  /* 0x0000009e1d9e723e */ /* 0x000fe200000000ff */
[----:B--2---:R-:W-:Y:S01]  /*cfe0*/  FADD.FTZ R43, R157, R28 ;  /* 0x0000001c9d2b7221 */ /* 0x004fe20000010000 */
[----:B------:R-:W1:Y:S01]  /*cff0*/  MUFU.EX2 R159, R54 ;  /* 0x00000036009f7308 */ /* 0x000e620000000800 */
[----:B------:R-:W-:Y:S01]  /*d000*/  FADD.FTZ R15, R29, R20 ;  /* 0x000000141d0f7221 */ /* 0x000fe20000010000 */
[----:B------:R-:W-:-:S03]  /*d010*/  F2FP.F16.F32.PACK_AB R157, R157, R26 ;  /* 0x0000001a9d9d723e */ /* 0x000fc600000000ff */
[----:B------:R-:W-:Y:S01]  /*d020*/  FADD.FTZ R20, R160, R15 ;  /* 0x0000000fa0147221 */ /* 0x000fe20000010000 */
[C---:B------:R-:W-:Y:S02]  /*d030*/  F2FP.F16.F32.PACK_AB R160, R33.reuse, R160 ;  /* 0x000000a021a0723e */ /* 0x040fe400000000ff */
[----:B------:R-:W2:Y:S01]  /*d040*/  MUFU.EX2 R68, R68 ;  /* 0x0000004400447308 */ /* 0x000ea20000000800 */
[----:B0-----:R-:W-:Y:S01]  /*d050*/  FADD.FTZ R24, R38, R43 ;  /* 0x0000002b26187221 */ /* 0x001fe20000010000 */
[----:B------:R-:W-:Y:S01]  /*d060*/  FADD.FTZ R15, R33, R20 ;  /* 0x00000014210f7221 */ /* 0x000fe20000010000 */
[----:B------:R0:W-:Y:S05]  /*d070*/  STSM.16.M88.4 [R194+0x36400], R152 ;  /* 0x03640098c2007844 */ /* 0x0001ea0000000200 */
[----:B------:R-:W3:Y:S01]  /*d080*/  MUFU.EX2 R161, R50 ;  /* 0x0000003200a17308 */ /* 0x000ee20000000800 */
[C---:B-1----:R-:W-:Y:S01]  /*d090*/  FADD.FTZ R25, R159.reuse, R24 ;  /* 0x000000189f197221 */ /* 0x042fe20000010000 */
[----:B------:R-:W-:-:S05]  /*d0a0*/  F2FP.F16.F32.PACK_AB R159, R159, R38 ;  /* 0x000000269f9f723e */ /* 0x000fca00000000ff */
[----:B------:R1:W-:Y:S01]  /*d0b0*/  STSM.16.M88.4 [R203], R156 ;  /* 0x0000009ccb007844 */ /* 0x0003e20000000200 */
[----:B------:R-:W4:Y:S01]  /*d0c0*/  MUFU.EX2 R162, R162 ;  /* 0x000000a200a27308 */ /* 0x000f220000000800 */
[----:B--2---:R-:W-:-:S07]  /*d0d0*/  FADD.FTZ R24, R68, R25 ;  /* 0x0000001944187221 */ /* 0x004fce0000010000 */
[----:B------:R-:W2:Y:S01]  /*d0e0*/  MUFU.EX2 R70, R70 ;  /* 0x0000004600467308 */ /* 0x000ea20000000800 */
[C---:B---3--:R-:W-:Y:S01]  /*d0f0*/  FADD.FTZ R25, R161.reuse, R24 ;  /* 0x00000018a1197221 */ /* 0x048fe20000010000 */
[----:B------:R-:W-:-:S06]  /*d100*/  F2FP.F16.F32.PACK_AB R161, R161, R68 ;  /* 0x00000044a1a1723e */ /* 0x000fcc00000000ff */
[----:B------:R-:W3:Y:S01]  /*d110*/  MUFU.EX2 R35, R35 ;  /* 0x0000002300237308 */ /* 0x000ee20000000800 */
[----:B----4-:R-:W-:-:S07]  /*d120*/  FADD.FTZ R20, R162, R15 ;  /* 0x0000000fa2147221 */ /* 0x010fce0000010000 */
[----:B------:R-:W4:Y:S01]  /*d130*/  MUFU.EX2 R163, R72 ;  /* 0x0000004800a37308 */ /* 0x000f220000000800 */
[----:B--2---:R-:W-:-:S07]  /*d140*/  FADD.FTZ R24, R70, R25 ;  /* 0x0000001946187221 */ /* 0x004fce0000010000 */
[----:B------:R-:W2:Y:S01]  /*d150*/  MUFU.EX2 R164, R164 ;  /* 0x000000a400a47308 */ /* 0x000ea20000000800 */
[C---:B---3--:R-:W-:Y:S01]  /*d160*/  FADD.FTZ R15, R35.reuse, R20 ;  /* 0x00000014230f7221 */ /* 0x048fe20000010000 */
[----:B------:R-:W-:-:S06]  /*d170*/  F2FP.F16.F32.PACK_AB R162, R35, R162 ;  /* 0x000000a223a2723e */ /* 0x000fcc00000000ff */
[----:B------:R-:W3:Y:S01]  /*d180*/  MUFU.EX2 R74, R74 ;  /* 0x0000004a004a7308 */ /* 0x000ee20000000800 */
[C---:B----4-:R-:W-:Y:S01]  /*d190*/  FADD.FTZ R25, R163.reuse, R24 ;  /* 0x00000018a3197221 */ /* 0x050fe20000010000 */
[----:B------:R-:W-:-:S05]  /*d1a0*/  F2FP.F16.F32.PACK_AB R163, R163, R70 ;  /* 0x00000046a3a3723e */ /* 0x000fca00000000ff */
[----:B------:R1:W-:Y:S01]  /*d1b0*/  STSM.16.M88.4 [R212], R160 ;  /* 0x000000a0d4007844 */ /* 0x0003e20000000200 */
[----:B------:R-:W4:Y:S01]  /*d1c0*/  MUFU.EX2 R37, R64 ;  /* 0x0000004000257308 */ /* 0x000f220000000800 */
[----:B--2---:R-:W-:-:S07]  /*d1d0*/  FADD.FTZ R20, R164, R15 ;  /* 0x0000000fa4147221 */ /* 0x004fce0000010000 */
[----:B------:R-:W2:Y:S01]  /*d1e0*/  MUFU.EX2 R165, R76 ;  /* 0x0000004c00a57308 */ /* 0x000ea20000000800 */
[----:B---3--:R-:W-:-:S07]  /*d1f0*/  FADD.FTZ R24, R74, R25 ;  /* 0x000000194a187221 */ /* 0x008fce0000010000 */
[----:B------:R-:W3:Y:S01]  /*d200*/  MUFU.EX2 R166, R166 ;  /* 0x000000a600a67308 */ /* 0x000ee20000000800 */
[C---:B----4-:R-:W-:Y:S01]  /*d210*/  FADD.FTZ R15, R37.reuse, R20 ;  /* 0x00000014250f7221 */ /* 0x050fe20000010000 */
[----:B------:R-:W-:-:S06]  /*d220*/  F2FP.F16.F32.PACK_AB R164, R37, R164 ;  /* 0x000000a425a4723e */ /* 0x000fcc00000000ff */
[----:B------:R-:W4:Y:S01]  /*d230*/  MUFU.EX2 R78, R78 ;  /* 0x0000004e004e7308 */ /* 0x000f220000000800 */
[C---:B--2---:R-:W-:Y:S01]  /*d240*/  FADD.FTZ R25, R165.reuse, R24 ;  /* 0x00000018a5197221 */ /* 0x044fe20000010000 */
[----:B------:R-:W-:-:S06]  /*d250*/  F2FP.F16.F32.PACK_AB R165, R165, R74 ;  /* 0x0000004aa5a5723e */ /* 0x000fcc00000000ff */
[----:B------:R-:W2:Y:S01]  /*d260*/  MUFU.EX2 R39, R39 ;  /* 0x0000002700277308 */ /* 0x000ea20000000800 */
[----:B---3--:R-:W-:-:S07]  /*d270*/  FADD.FTZ R20, R166, R15 ;  /* 0x0000000fa6147221 */ /* 0x008fce0000010000 */
[----:B------:R-:W3:Y:S01]  /*d280*/  MUFU.EX2 R167, R36 ;  /* 0x0000002400a77308 */ /* 0x000ee20000000800 */
[----:B----4-:R-:W-:Y:S01]  /*d290*/  FADD.FTZ R24, R78, R25 ;  /* 0x000000194e187221 */ /* 0x010fe20000010000 */
[C---:B--2---:R-:W-:Y:S01]  /*d2a0*/  FADD.FTZ R15, R39.reuse, R20 ;  /* 0x00000014270f7221 */ /* 0x044fe20000010000 */
[----:B------:R-:W-:Y:S02]  /*d2b0*/  F2FP.F16.F32.PACK_AB R166, R39, R166 ;  /* 0x000000a627a6723e */ /* 0x000fe400000000ff */
[C---:B---3--:R-:W-:Y:S01]  /*d2c0*/  FADD.FTZ R20, R167.reuse, R24 ;  /* 0x00000018a7147221 */ /* 0x048fe20000010000 */
[----:B------:R-:W-:-:S05]  /*d2d0*/  F2FP.F16.F32.PACK_AB R167, R167, R78 ;  /* 0x0000004ea7a7723e */ /* 0x000fca00000000ff */
[----:B------:R1:W-:Y:S01]  /*d2e0*/  STSM.16.M88.4 [R210], R164 ;  /* 0x000000a4d2007844 */ /* 0x0003e20000000200 */
[----:B------:R-:W-:-:S06]  /*d2f0*/  WARPGROUP.ARRIVE ;  /* 0x00000000000079c5 */ /* 0x000fcc0000000000 */
[----:B------:R-:W-:Y:S03]  /*d300*/  HGMMA.64x256x16.F32 R24, R152, gdesc[UR4].tnspB, RZ, !UPT, gsb0 ;  /* 0x43e0000498187df0 */ /* 0x000fe6000c0008ff */
[----:B------:R-:W-:Y:S02]  /*d310*/  WARPGROUP.DEPBAR.LE gsb0, 0x0 ;  /* 0x00008000000079c5 */ /* 0x000fe40000010000 */
[----:B------:R-:W-:Y:S01]  /*d320*/  WARPGROUP.ARRIVE ;  /* 0x00000000000079c5 */ /* 0x000fe20000000000 */
[C---:B0-----:R-:W-:Y:S02]  /*d330*/  VIADD R152, R172.reuse, 0x100 ;  /* 0x00000100ac987836 */ /* 0x041fe40000000000 */
[----:B------:R-:W-:Y:S02]  /*d340*/  IMAD.MOV.U32 R153, RZ, RZ, 0x40000040 ;  /* 0x40000040ff997424 */ /* 0x000fe400078e00ff */
[----:B------:R-:W-:-:S15]  /*d350*/  VIADD R172, R172, 0x180 ;  /* 0x00000180acac7836 */ /* 0x000fde0000000000 */
[----:B------:R-:W-:-:S03]  /*d360*/  NOP ;  /* 0x0000000000007918 */ /* 0x000fc60000000000 */
[----:B------:R-:W-:Y:S01]  /*d370*/  HGMMA.64x256x16.F32 R24, R156, gdesc[UR8].tnspB, R24, gsb0 ;  /* 0x43e000089c187df0 */ /* 0x000fe20008000818 */
[----:B------:R-:W-:Y:S02]  /*d380*/  R2UR UR6, R152 ;  /* 0x00000000980672ca */ /* 0x000fe400000e0000 */
[----:B------:R-:W-:Y:S02]  /*d390*/  R2UR UR7, R153 ;  /* 0x00000000990772ca */ /* 0x000fe400000e0000 */
[----:B------:R-:W-:-:S04]  /*d3a0*/  IADD3 R152, R174, R211, -R192 ;  /* 0x000000d3ae987210 */ /* 0x000fc80007ffe8c0 */
[----:B------:R-:W-:-:S04]  /*d3b0*/  SHF.R.S32.HI R153, RZ, 0x1f, R152 ;  /* 0x0000001fff997819 */ /* 0x000fc80000011498 */
[----:B------:R-:W-:-:S04]  /*d3c0*/  LEA.HI R153, R153, R152, RZ, 0x6 ;  /* 0x0000009899997211 */ /* 0x000fc800078f30ff */
[----:B------:R-:W-:-:S04]  /*d3d0*/  SHF.R.S32.HI R153, RZ, 0x6, R153 ;  /* 0x00000006ff997819 */ /* 0x000fc80000011499 */
[----:B------:R-:W-:Y:S01]  /*d3e0*/  VIMNMX R196, R213, R153, !PT ;  /* 0x00000099d5c47248 */ /* 0x000fe20007fe0100 */
[----:B------:R-:W-:Y:S02]  /*d3f0*/  WARPGROUP.DEPBAR.LE gsb0, 0x0 ;  /* 0x00008000000079c5 */ /* 0x000fe40000010000 */
[----:B------:R-:W-:-:S06]  /*d400*/  WARPGROUP.ARRIVE ;  /* 0x00000000000079c5 */ /* 0x000fcc0000000000 */
        /* <DEDUP_REMOVED lines=17> */
[----:B0-----:R-:W-:-:S05]  /*d520*/  VIADD R21, R171, 0xfffffffe ;  /* 0xfffffffeab157836 */ /* 0x001fca0000000000 */
[----:B------:R-:W-:-:S13]  /*d530*/  ISETP.GE.AND P3, PT, R21, R196, PT ;  /* 0x000000c41500720c */ /* 0x000fda0003f66270 */
[----:B-1----:R-:W-:Y:S05]  /*d540*/  @!P3 BRA `(.L_x_5690) ;  /* 0x0000003800f0b947 */ /* 0x002fea0003800000 */
[----:B------:R-:W-:Y:S01]  /*d550*/  BSSY B1, `(.L_x_5691) ;  /* 0x00003ba000017945 */ /* 0x000fe20003800000 */
[----:B------:R-:W-:Y:S02]  /*d560*/  IMAD.MOV.U32 R200, RZ, RZ, R170 ;  /* 0x000000ffffc87224 */ /* 0x000fe400078e00aa */
[----:B------:R-:W-:Y:S02]  /*d570*/  IMAD.MOV.U32 R197, RZ, RZ, R168 ;  /* 0x000000ffffc57224 */ /* 0x000fe400078e00a8 */
[----:B------:R-:W-:-:S07]  /*d580*/  IMAD.MOV.U32 R201, RZ, RZ, R18 ;  /* 0x000000ffffc97224 */ /* 0x000fce00078e0012 */
.L_x_5702:
[----:B------:R-:W-:-:S05]  /*d590*/  VIADD R18, R201, 0x1 ;  /* 0x00000001c9127836 */ /* 0x000fca0000000000 */
[----:B------:R-:W-:-:S04]  /*d5a0*/  ISETP.NE.AND P3, PT, R18, 0x2, PT ;  /* 0x000000021200780c */ /* 0x000fc80003f65270 */
[----:B------:R-:W-:Y:S02]  /*d5b0*/  SEL R152, RZ, 0x1, P3 ;  /* 0x00000001ff987807 */ /* 0x000fe40001800000 */
[----:B------:R-:W-:Y:S02]  /*d5c0*/  SEL R18, R18, RZ, P3 ;  /* 0x000000ff12127207 */ /* 0x000fe40001800000 */
[----:B------:R-:W-:Y:S01]  /*d5d0*/  LOP3.LUT R22, R22, R152, RZ, 0x3c, !PT ;  /* 0x0000009816167212 */ /* 0x000fe200078e3cff */
[----:B-1----:R-:W-:Y:S06]  /*d5e0*/  @!P0 BRA `(.L_x_5692) ;  /* 0x0000000000048947 */ /* 0x002fec0003800000 */
[----:B------:R-:W-:Y:S01]  /*d5f0*/  BPT.TRAP 0x1 ;  /* 0x000000040000795c */ /* 0x000fe20000300000 */
.L_x_5692:
[----:B------:R-:W-:Y:S01]  /*d600*/  IMAD R195, R18, 0x8, R2 ;  /* 0x0000000812c37824 */ /* 0x000fe200078e0202 */
[----:B------:R-:W-:-:S04]  /*d610*/  SHF.L.U32 R198, R22, 0x1f, RZ ;  /* 0x0000001f16c67819 */ /* 0x000fc800000006ff */
[----:B------:R0:W1:Y:S01]  /*d620*/  SYNCS.PHASECHK.TRANS64.TRYWAIT P3, [R195+URZ+0x38830], R198 ;  /* 0x038830c6c30075a7 */ /* 0x000062000806017f */
[----:B------:R-:W-:Y:S05]  /*d630*/  @!P0 BRA `(.L_x_5693) ;  /* 0x0000000000048947 */ /* 0x000fea0003800000 */
[----:B------:R-:W-:Y:S01]  /*d640*/  BPT.TRAP 0x1 ;  /* 0x000000040000795c */ /* 0x000fe20000300000 */
.L_x_5693:
[----:B------:R-:W-:Y:S01]  /*d650*/  BSSY B2, `(.L_x_5694) ;  /* 0x0000006000027945 */ /* 0x000fe20003800000 */
[----:B------:R-:W-:Y:S02]  /*d660*/  IMAD R156, R18, 0x200, R3 ;  /* 0x00000200129c7824 */ /* 0x000fe400078e0203 */
[----:B------:R-:W-:Y:S01]  /*d670*/  IMAD.MOV.U32 R157, RZ, RZ, 0x40000040 ;  /* 0x40000040ff9d7424 */ /* 0x000fe200078e00ff */
[----:B-1----:R-:W-:Y:S06]  /*d680*/  @P3 BRA `(.L_x_5695) ;  /* 0x0000000000083947 */ /* 0x002fec0003800000 */
[----:B------:R-:W1:Y:S02]  /*d690*/  SYNCS.PHASECHK.TRANS64.TRYWAIT P3, [R195+URZ+0x38830], R198 ;  /* 0x038830c6c30075a7 */ /* 0x000e64000806017f */
[----:B-1----:R-:W-:Y:S05]  /*d6a0*/  @!P3 BRA `(.L_x_5696) ;  /* 0x0000017c0024b947 */ /* 0x002fea0003800000 */
.L_x_5695:
[----:B------:R-:W-:Y:S05]  /*d6b0*/  BSYNC B2 ;  /* 0x0000000000027941 */ /* 0x000fea0003800000 */
.L_x_5694:
        /* <DEDUP_REMOVED lines=36> */
.L_x_5697:
[----:B------:R2:W3:Y:S01]  /*d900*/  SYNCS.PHASECHK.TRANS64.TRYWAIT P3, [R195+URZ+0x38850], R198 ;  /* 0x038850c6c30075a7 */ /* 0x0004e2000806017f */
[----:B------:R-:W-:Y:S05]  /*d910*/  @!P0 BRA `(.L_x_5698) ;  /* 0x0000000000048947 */ /* 0x000fea0003800000 */
[----:B------:R-:W-:Y:S01]  /*d920*/  BPT.TRAP 0x1 ;  /* 0x000000040000795c */ /* 0x000fe20000300000 */
.L_x_5698:
[----:B------:R-:W-:Y:S04]  /*d930*/  BSSY B2, `(.L_x_5699) ;  /* 0x0000004000027945 */ /* 0x000fe80003800000 */
[----:B---3--:R-:W-:Y:S05]  /*d940*/  @P3 BRA `(.L_x_5700) ;  /* 0x0000000000083947 */ /* 0x008fea0003800000 */
[----:B------:R-:W3:Y:S02]  /*d950*/  SYNCS.PHASECHK.TRANS64.TRYWAIT P3, [R195+URZ+0x38850], R198 ;  /* 0x038850c6c30075a7 */ /* 0x000ee4000806017f */
[----:B---3--:R-:W-:Y:S05]  /*d960*/  @!P3 BRA `(.L_x_5701) ;  /* 0x000001780088b947 */ /* 0x008fea0003800000 */
.L_x_5700:
[----:B------:R-:W-:Y:S05]  /*d970*/  BSYNC B2 ;  /* 0x0000000000027941 */ /* 0x000fea0003800000 */
.L_x_5699:
[----:B------:R-:W-:Y:S01]  /*d980*/  IMAD R204, R18, 0x1000, R14 ;  /* 0x0000100012cc7824 */ /* 0x000fe200078e020e */
[----:B------:R-:W-:Y:S01]  /*d990*/  R2UR UR4, R4 ;  /* 0x00000000040472ca */ /* 0x000fe200000e0000 */
[----:B------:R-:W-:Y:S01]  /*d9a0*/  IMAD.MOV.U32 R205, RZ, RZ, 0x40000040 ;  /* 0x40000040ffcd7424 */ /* 0x000fe200078e00ff */
[----:B------:R-:W-:Y:S01]  /*d9b0*/  R2UR UR5, R5 ;  /* 0x00000000050572ca */ /* 0x000fe200000e0000 */
[----:B------:R-:W-:Y:S01]  /*d9c0*/  WARPGROUP.ARRIVE ;  /* 0x00000000000079c5 */ /* 0x000fe20000000000 */
[----:B------:R-:W-:Y:S01]  /*d9d0*/  R2UR UR6, R204 ;  /* 0x00000000cc0672ca */ /* 0x000fe200000e0000 */
[----:B0123--:R-:W-:Y:S01]  /*d9e0*/  VIADD R198, R4, 0x2 ;  /* 0x0000000204c67836 */ /* 0x00ffe20000000000 */
[----:B------:R-:W-:Y:S01]  /*d9f0*/  R2UR UR7, R205 ;  /* 0x00000000cd0772ca */ /* 0x000fe200000e0000 */
[----:B------:R-:W-:Y:S02]  /*da00*/  IMAD.MOV.U32 R199, RZ, RZ, 0x40000040 ;  /* 0x40000040ffc77424 */ /* 0x000fe400078e00ff */
[----:B------:R-:W0:Y:S01]  /*da10*/  S2R R202, SR_TID.X ;  /* 0x0000000000ca7919 */ /* 0x000e220000002100 */
[----:B------:R-:W-:-:S02]  /*da20*/  VIADD R205, R204, 0x800 ;  /* 0x00000800cccd7836 */ /* 0x000fc40000000000 */
[----:B------:R-:W-:Y:S02]  /*da30*/  IMAD.MOV.U32 R207, RZ, RZ, 0x40000040 ;  /* 0x40000040ffcf7424 */ /* 0x000fe400078e00ff */
[----:B------:R-:W-:Y:S02]  /*da40*/  VIADD R208, R4, 0x800 ;  /* 0x0000080004d07836 */ /* 0x000fe40000000000 */
[----:B------:R-:W-:-:S03]  /*da50*/  IMAD.MOV.U32 R209, RZ, RZ, 0xa00 ;  /* 0x00000a00ffd17424 */ /* 0x000fc600078e00ff */
        /* <DEDUP_REMOVED lines=9> */
[----:B0-----:R-:W-:Y:S01]  /*daf0*/  SHF.R.U32.HI R202, RZ, 0x7, R202 ;  /* 0x00000007ffca7819 */ /* 0x001fe200000116ca */
[----:B------:R-:W-:Y:S02]  /*db00*/  WARPGROUP.DEPBAR.LE gsb0, 0x0 ;  /* 0x00008000000079c5 */ /* 0x000fe40000010000 */
[----:B------:R-:W-:-:S08]  /*db10*/  WARPGROUP.ARRIVE ;  /* 0x00000000000079c5 */ /* 0x000fd00000000000 */
        /* <DEDUP_REMOVED lines=150> */
[----:B------:R-:W0:Y:S01]  /*e480*/  SHFL.IDX PT, R198, R202, RZ, 0x1f ;  /* 0x00001fffcac67589 */ /* 0x000e2200000e0000 */
[----:B------:R-:W-:Y:S01]  /*e490*/  IMAD.MOV.U32 R199, RZ, RZ, 0x4 ;  /* 0x00000004ffc77424 */ /* 0x000fe200078e00ff */
[----:B0-----:R-:W-:-:S04]  /*e4a0*/  ISETP.GT.AND P3, PT, R198, 0x7f, PT ;  /* 0x0000007fc600780c */ /* 0x001fc80003f64270 */
        /* <DEDUP_REMOVED lines=163> */
[C---:B------:R-:W-:Y:S01]  /*eee0*/  IMAD.IADD R206, R208.reuse, 0x1, R198 ;  /* 0x00000001d0ce7824 */ /* 0x040fe200078e02c6 */
[----:B------:R-:W-:Y:S01]  /*eef0*/  R2UR UR7, R207 ;  /* 0x00000000cf0772ca */ /* 0x000fe200000e0000 */
[----:B------:R-:W-:Y:S02]  /*ef00*/  IMAD.MOV.U32 R207, RZ, RZ, 0x40000040 ;  /* 0x40000040ffcf7424 */ /* 0x000fe400078e00ff */
[----:B------:R-:W-:Y:S01]  /*ef10*/  IMAD.IADD R198, R208, 0x1, R199 ;  /* 0x00000001d0c67824 */ /* 0x000fe200078e02c7 */
[----:B------:R-:W-:Y:S01]  /*ef20*/  R2UR UR4, R206 ;  /* 0x00000000ce0472ca */ /* 0x000fe200000e0000 */
[----:B------:R-:W-:Y:S01]  /*ef30*/  IMAD.IADD R206, R208, 0x1, R202 ;  /* 0x00000001d0ce7824 */ /* 0x000fe200078e02ca */
[----:B------:R-:W-:Y:S01]  /*ef40*/  R2UR UR5, R207 ;  /* 0x00000000cf0572ca */ /* 0x000fe200000e0000 */
[----:B------:R-:W-:Y:S01]  /*ef50*/  IMAD.MOV.U32 R207, RZ, RZ, 0x40000040 ;  /* 0x40000040ffcf7424 */ /* 0x000fe200078e00ff */
[----:B------:R-:W-:-:S02]  /*ef60*/  WARPGROUP.DEPBAR.LE gsb0, 0x0 ;  /* 0x00008000000079c5 */ /* 0x000fc40000010000 */
[----:B------:R-:W-:-:S09]  /*ef70*/  WARPGROUP.ARRIVE ;  /* 0x00000000000079c5 */ /* 0x000fd20000000000 */
[----:B------:R-:W-:Y:S01]  /*ef80*/  HGMMA.64x64x16.F32 R152, gdesc[UR4], R152, gsb0 ;  /* 0x00e00000049879f0 */ /* 0x000fe20008000898 */
[----:B------:R-:W-:Y:S01]  /*ef90*/  R2UR UR4, R206 ;  /* 0x00000000ce0472ca */ /* 0x000fe200000e0000 */
[----:B------:R-:W-:Y:S01]  /*efa0*/  IMAD.IADD R206, R202, 0x1, R205 ;  /* 0x00000001cace7824 */ /* 0x000fe200078e02cd */
[----:B------:R-:W-:Y:S01]  /*efb0*/  R2UR UR5, R207 ;  /* 0x00000000cf0572ca */ /* 0x000fe200000e0000 */
[----:B------:R-:W-:Y:S02]  /*efc0*/  IMAD.MOV.U32 R207, RZ, RZ, 0x40000040 ;  /* 0x40000040ffcf7424 */ /* 0x000fe400078e00ff */
[----:B------:R-:W-:Y:S01]  /*efd0*/  IMAD.IADD R202, R216, 0x1, R193 ;  /* 0x00000001d8ca7824 */ /* 0x000fe200078e02c1 */
[----:B------:R-:W-:Y:S01]  /*efe0*/  R2UR UR6, R206 ;  /* 0x00000000ce0672ca */ /* 0x000fe200000e0000 */
[----:B------:R-:W-:Y:S01]  /*eff0*/  IMAD.IADD R206, R199, 0x1, R205 ;  /* 0x00000001c7ce7824 */ /* 0x000fe200078e02cd */
[----:B------:R-:W-:Y:S01]  /*f000*/  R2UR UR7, R207 ;  /* 0x00000000cf0772ca */ /* 0x000fe200000e0000 */
[----:B------:R-:W-:-:S02]  /*f010*/  IMAD.MOV.U32 R199, RZ, RZ, 0x40000040 ;  /* 0x40000040ffc77424 */ /* 0x000fc400078e00ff */
        /* <DEDUP_REMOVED lines=12> */
[----:B------:R-:W-:-:S04]  /*f0e0*/  SEL R199, R199, 0xf80, P3 ;  /* 0x00000f80c7c77807 */ /* 0x000fc80001800000 */
        /* <DEDUP_REMOVED lines=8> */
[----:B------:R-:W-:Y:S02]  /*f170*/  R2UR UR4, R198 ;  /* 0x00000000c60472ca */ /* 0x000fe400000e0000 */
[----:B------:R-:W-:Y:S01]  /*f180*/  R2UR UR5, R199 ;  /* 0x00000000c70572ca */ /* 0x000fe200000e0000 */
[----:B------:R-:W0:Y:S01]  /*f190*/  @P2 LDC R198, c[0x0][0x450] ;  /* 0x00011400ffc62b82 */ /* 0x000e220000000800 */
[----:B------:R-:W-:Y:S02]  /*f1a0*/  R2UR UR6, R204 ;  /* 0x00000000cc0672ca */ /* 0x000fe400000e0000 */
[----:B------:R-:W-:-:S05]  /*f1b0*/  R2UR UR7, R205 ;  /* 0x00000000cd0772ca */ /* 0x000fca00000e0000 */
[----:B------:R-:W1:Y:S02]  /*f1c0*/  @P2 LDC R199, c[0x0][0x44c] ;  /* 0x00011300ffc72b82 */ /* 0x000e640000000800 */
[----:B-1----:R-:W-:-:S05]  /*f1d0*/  @P2 IMAD.HI.U32 R199, R202, R199, RZ ;  /* 0x000000c7cac72227 */ /* 0x002fca00078e00ff */
[----:B0-----:R-:W-:Y:S01]  /*f1e0*/  @P2 SHF.R.U32.HI R202, RZ, R198, R199 ;  /* 0x000000c6ffca2219 */ /* 0x001fe200000116c7 */
[----:B------:R-:W-:Y:S02]  /*f1f0*/  IMAD.MOV.U32 R199, RZ, RZ, 0x40000040 ;  /* 0x40000040ffc77424 */ /* 0x000fe400078e00ff */
[----:B------:R-:W-:Y:S01]  /*f200*/  IMAD R198, R18, 0x1000, R0 ;  /* 0x0000100012c67824 */ /* 0x000fe200078e0200 */
[----:B------:R-:W-:Y:S02]  /*f210*/  WARPGROUP.DEPBAR.LE gsb0, 0x0 ;  /* 0x00008000000079c5 */ /* 0x000fe40000010000 */
[----:B------:R-:W-:-:S06]  /*f220*/  WARPGROUP.ARRIVE ;  /* 0x00000000000079c5 */ /* 0x000fcc0000000000 */
[----:B------:R-:W-:Y:S01]  /*f230*/  HGMMA.64x64x16.F32 R152, gdesc[UR4], R152, gsb0 ;  /* 0x00e00000049879f0 */ /* 0x000fe20008000898 */
[----:B------:R-:W-:Y:S02]  /*f240*/  R2UR UR7, R199 ;  /* 0x00000000c70772ca */ /* 0x000fe400000e0000 */
[----:B------:R-:W-:Y:S01]  /*f250*/  R2UR UR6, R198 ;  /* 0x00000000c60672ca */ /* 0x000fe200000e0000 */
[----:B------:R-:W-:Y:S02]  /*f260*/  WARPGROUP.DEPBAR.LE gsb0, 0x0 ;  /* 0x00008000000079c5 */ /* 0x000fe40000010000 */
[----:B------:R-:W-:Y:S01]  /*f270*/  FMUL.FTZ R208, R152, UR44 ;  /* 0x0000002c98d07c20 */ /* 0x000fe20008410000 */
[----:B------:R-:W-:Y:S01]  /*f280*/  FMUL.FTZ R152, R153, UR44 ;  /* 0x0000002c99987c20 */ /* 0x000fe20008410000 */
[----:B------:R-:W-:Y:S01]  /*f290*/  FMUL.FTZ R206, R157, UR44 ;  /* 0x0000002c9dce7c20 */ /* 0x000fe20008410000 */
[----:B------:R-:W0:Y:S01]  /*f2a0*/  SHFL.IDX PT, R153, R202, RZ, 0x1c1f ;  /* 0x001c1fffca997589 */ /* 0x000e2200000e0000 */
[----:B------:R-:W-:Y:S01]  /*f2b0*/  FMUL.FTZ R157, R160, UR44 ;  /* 0x0000002ca09d7c20 */ /* 0x000fe20008410000 */
[----:B------:R-:W-:-:S02]  /*f2c0*/  IMAD.MOV.U32 R160, RZ, RZ, -0x40 ;  /* 0xffffffc0ffa07424 */ /* 0x000fc400078e00ff */
[----:B------:R-:W-:Y:S01]  /*f2d0*/  FMUL.FTZ R204, R156, UR44 ;  /* 0x0000002c9ccc7c20 */ /* 0x000fe20008410000 */
[----:B------:R-:W-:Y:S01]  /*f2e0*/  MUFU.TANH R208, R208 ;  /* 0x000000d000d07308 */ /* 0x000fe20000002400 */
[----:B------:R-:W-:Y:S01]  /*f2f0*/  FMUL.FTZ R199, R165, UR44 ;  /* 0x0000002ca5c77c20 */ /* 0x000fe20008410000 */
[----:B------:R-:W-:Y:S02]  /*f300*/  IMAD R160, R21, R160, 0x1 ;  /* 0x0000000115a07424 */ /* 0x000fe400078e02a0 */
[----:B------:R-:W-:Y:S01]  /*f310*/  FMUL.FTZ R165, R168, UR44 ;  /* 0x0000002ca8a57c20 */ /* 0x000fe20008410000 */
[----:B------:R-:W-:Y:S01]  /*f320*/  FMUL.FTZ R207, R161, UR44 ;  /* 0x0000002ca1cf7c20 */ /* 0x000fe20008410000 */
[----:B------:R-:W-:Y:S01]  /*f330*/  FMUL.FTZ R205, R169, UR44 ;  /* 0x0000002ca9cd7c20 */ /* 0x000fe20008410000 */
[----:B------:R-:W-:Y:S01]  /*f340*/  FMUL.FTZ R156, R164, UR44 ;  /* 0x0000002ca49c7c20 */ /* 0x000fe20008410000 */
[----:B------:R-:W-:Y:S01]  /*f350*/  IADD3 R160, R211, R160, -R215 ;  /* 0x000000a0d3a07210 */ /* 0x000fe20007ffe8d7 */
[----:B------:R-:W1:Y:S01]  /*f360*/  MUFU.TANH R204, R204 ;  /* 0x000000cc00cc7308 */ /* 0x000e620000002400 */
[----:B------:R-:W-:Y:S01]  /*f370*/  FMUL.FTZ R173, R173, UR44 ;  /* 0x0000002cadad7c20 */ /* 0x000fe20008410000 */
[----:B------:R-:W-:Y:S01]  /*f380*/  FMUL.FTZ R172, R172, UR44 ;  /* 0x0000002cacac7c20 */ /* 0x000fe20008410000 */
[----:B------:R-:W-:Y:S01]  /*f390*/  FMUL.FTZ R154, R154, UR44 ;  /* 0x0000002c9a9a7c20 */ /* 0x000fe20008410000 */
[----:B------:R-:W-:-:S02]  /*f3a0*/  IMAD.IADD R168, R160, 0x1, -R192 ;  /* 0x00000001a0a87824 */ /* 0x000fc400078e0ac0 */
[----:B------:R-:W-:Y:S01]  /*f3b0*/  FMUL.FTZ R158, R158, UR44 ;  /* 0x0000002c9e9e7c20 */ /* 0x000fe20008410000 */
[----:B------:R-:W-:Y:S01]  /*f3c0*/  FMUL.FTZ R176, R176, UR44 ;  /* 0x0000002cb0b07c20 */ /* 0x000fe20008410000 */
[----:B------:R-:W-:Y:S01]  /*f3d0*/  FMUL.FTZ R180, R180, UR44 ;  /* 0x0000002cb4b47c20 */ /* 0x000fe20008410000 */
[----:B------:R-:W2:Y:S01]  /*f3e0*/  MUFU.TANH R152, R152 ;  /* 0x0000009800987308 */ /* 0x000ea20000002400 */
[----:B------:R-:W-:Y:S01]  /*f3f0*/  FMUL.FTZ R181, R181, UR44 ;  /* 0x0000002cb5b57c20 */ /* 0x000fe20008410000 */
[----:B------:R-:W-:Y:S01]  /*f400*/  FMUL.FTZ R162, R162, UR44 ;  /* 0x0000002ca2a27c20 */ /* 0x000fe20008410000 */
[----:B------:R-:W3:Y:S01]  /*f410*/  SHFL.IDX PT, R202, R202, 0x1, 0x1c1f ;  /* 0x003c1f00caca7f89 */ /* 0x000ee200000e0000 */
[----:B0-----:R-:W-:Y:S02]  /*f420*/  IMAD.IADD R169, R168, 0x1, R153 ;  /* 0x00000001a8a97824 */ /* 0x001fe400078e0299 */
[----:B------:R-:W-:Y:S01]  /*f430*/  FMUL.FTZ R171, R171, UR44 ;  /* 0x0000002cabab7c20 */ /* 0x000fe20008410000 */
[----:B------:R-:W-:Y:S01]  /*f440*/  FMUL.FTZ R209, R179, UR44 ;  /* 0x0000002cb3d17c20 */ /* 0x000fe20008410000 */
[----:B------:R-:W-:Y:S01]  /*f450*/  FMUL.FTZ R228, R182, UR44 ;  /* 0x0000002cb6e47c20 */ /* 0x000fe20008410000 */
[----:B------:R-:W0:Y:S01]  /*f460*/  MUFU.TANH R206, R206 ;  /* 0x000000ce00ce7308 */ /* 0x000e220000002400 */
[----:B------:R-:W-:Y:S01]  /*f470*/  ISETP.GT.AND P3, PT, R169, 0x8, PT ;  /* 0x00000008a900780c */ /* 0x000fe20003f64270 */
[----:B------:R-:W-:Y:S01]  /*f480*/  FMUL.FTZ R229, R183, UR44 ;  /* 0x0000002cb7e57c20 */ /* 0x000fe20008410000 */
[----:B------:R-:W-:-:S02]  /*f490*/  ISETP.GT.AND P5, PT, R169, RZ, PT ;  /* 0x000000ffa900720c */ /* 0x000fc40003fa4270 */
[----:B-1----:R-:W-:Y:S02]  /*f4a0*/  FSEL R161, R204, -INF , P3 ;  /* 0xff800000cca17808 */ /* 0x002fe40001800000 */
[C---:B------:R-:W-:Y:S01]  /*f4b0*/  ISETP.GT.AND P6, PT, R169.reuse, 0x1, PT ;  /* 0x00000001a900780c */ /* 0x040fe20003fc4270 */
[----:B------:R-:W1:Y:S01]  /*f4c0*/  MUFU.TANH R157, R157 ;  /* 0x0000009d009d7308 */ /* 0x000e620000002400 */
[----:B------:R-:W-:Y:S02]  /*f4d0*/  FSEL R153, R208, -INF , P5 ;  /* 0xff800000d0997808 */ /* 0x000fe40002800000 */
[C---:B------:R-:W-:Y:S02]  /*f4e0*/  ISETP.GT.AND P4, PT, R169.reuse, 0x9, PT ;  /* 0x00000009a900780c */ /* 0x040fe40003f84270 */
[C---:B------:R-:W-:Y:S02]  /*f4f0*/  ISETP.GT.AND P5, PT, R169.reuse, 0x10, PT ;  /* 0x00000010a900780c */ /* 0x040fe40003fa4270 */
[----:B--2---:R-:W-:Y:S01]  /*f500*/  FSEL R152, R152, -INF , P6 ;  /* 0xff80000098987808 */ /* 0x004fe20003000000 */
[----:B------:R-:W2:Y:S01]  /*f510*/  MUFU.TANH R207, R207 ;  /* 0x000000cf00cf7308 */ /* 0x000ea20000002400 */
[----:B------:R-:W-:-:S02]  /*f520*/  ISETP.GT.AND P6, PT, R169, 0x11, PT ;  /* 0x00000011a900780c */ /* 0x000fc40003fc4270 */
[----:B0-----:R-:W-:Y:S01]  /*f530*/  FSEL R160, R206, -INF , P4 ;  /* 0xff800000cea07808 */ /* 0x001fe20002000000 */
[----:B------:R-:W-:Y:S01]  /*f540*/  FMUL.FTZ R206, R159, UR44 ;  /* 0x0000002c9fce7c20 */ /* 0x000fe20008410000 */
[C---:B------:R-:W-:Y:S01]  /*f550*/  ISETP.GT.AND P4, PT, R169.reuse, 0x19, PT ;  /* 0x00000019a900780c */ /* 0x040fe20003f84270 */
[----:B---3--:R-:W-:Y:S01]  /*f560*/  IMAD.IADD R168, R168, 0x1, R202 ;  /* 0x00000001a8a87824 */ /* 0x008fe200078e02ca */
[----:B------:R-:W-:Y:S01]  /*f570*/  ISETP.GT.AND P3, PT, R169, 0x18, PT ;  /* 0x00000018a900780c */ /* 0x000fe20003f64270 */
[----:B------:R-:W-:Y:S01]  /*f580*/  MUFU.TANH R199, R199 ;  /* 0x000000c700c77308 */ /* 0x000fe20000002400 */
[----:B-1----:R-:W-:Y:S02]  /*f590*/  FSEL R164, R157, -INF , P5 ;  /* 0xff8000009da47808 */ /* 0x002fe40002800000 */
[----:B------:R-:W-:-:S05]  /*f5a0*/  ISETP.GT.AND P5, PT, R169, 0x20, PT ;  /* 0x00000020a900780c */ /* 0x000fca0003fa4270 */
[----:B------:R-:W0:Y:S01]  /*f5b0*/  MUFU.TANH R156, R156 ;  /* 0x0000009c009c7308 */ /* 0x000e220000002400 */
[----:B--2---:R-:W-:Y:S01]  /*f5c0*/  FSEL R157, R207, -INF , P6 ;  /* 0xff800000cf9d7808 */ /* 0x004fe20003000000 */
[----:B------:R-:W-:Y:S01]  /*f5d0*/  FMUL.FTZ R207, R175, UR44 ;  /* 0x0000002cafcf7c20 */ /* 0x000fe20008410000 */
[----:B------:R-:W-:-:S05]  /*f5e0*/  ISETP.GT.AND P6, PT, R169, 0x21, PT ;  /* 0x00000021a900780c */ /* 0x000fca0003fc4270 */
[----:B------:R-:W-:Y:S08]  /*f5f0*/  MUFU.TANH R205, R205 ;  /* 0x000000cd00cd7308 */ /* 0x000ff00000002400 */
[----:B------:R-:W-:Y:S01]  /*f600*/  MUFU.TANH R204, R173 ;  /* 0x000000ad00cc7308 */ /* 0x000fe20000002400 */
[----:B0-----:R-:W-:Y:S02]  /*f610*/  FSEL R156, R156, -INF , P3 ;  /* 0xff8000009c9c7808 */ /* 0x001fe40001800000 */
[----:B------:R-:W-:-:S05]  /*f620*/  ISETP.GT.AND P3, PT, R169, 0x28, PT ;  /* 0x00000028a900780c */ /* 0x000fca0003f64270 */
[----:B------:R-:W0:Y:S08]  /*f630*/  MUFU.TANH R165, R165 ;  /* 0x000000a500a57308 */ /* 0x000e300000002400 */
[----:B------:R1:W2:Y:S08]  /*f640*/  MUFU.TANH R208, R172 ;  /* 0x000000ac00d07308 */ /* 0x0002b00000002400 */
[----:B------:R-:W3:Y:S01]  /*f650*/  MUFU.TANH R181, R181 ;  /* 0x000000b500b57308 */ /* 0x000ee20000002400 */
[----:B-1----:R-:W-:-:S02]  /*f660*/  FSEL R172, R199, -INF , P4 ;  /* 0xff800000c7ac7808 */ /* 0x002fc40002000000 */
[----:B------:R-:W-:Y:S02]  /*f670*/  ISETP.GT.AND P4, PT, R169, 0x29, PT ;  /* 0x00000029a900780c */ /* 0x000fe40003f84270 */
[----:B0-----:R-:W-:Y:S02]  /*f680*/  FSEL R165, R165, -INF , P5 ;  /* 0xff800000a5a57808 */ /* 0x001fe40002800000 */
[C---:B------:R-:W-:Y:S01]  /*f690*/  ISETP.GT.AND P5, PT, R169.reuse, 0x30, PT ;  /* 0x00000030a900780c */ /* 0x040fe20003fa4270 */
[----:B------:R0:W-:Y:S01]  /*f6a0*/  MUFU.TANH R199, R154 ;  /* 0x0000009a00c77308 */ /* 0x0001e20000002400 */
[----:B--2---:R-:W-:Y:S01]  /*f6b0*/  FSEL R173, R208, -INF , P3 ;  /* 0xff800000d0ad7808 */ /* 0x004fe20001800000 */
[----:B------:R-:W-:Y:S01]  /*f6c0*/  FMUL.FTZ R208, R174, UR44 ;  /* 0x0000002caed07c20 */ /* 0x000fe20008410000 */
[----:B------:R-:W-:-:S05]  /*f6d0*/  ISETP.GT.AND P3, PT, R169, 0x38, PT ;  /* 0x00000038a900780c */ /* 0x000fca0003f64270 */
[----:B------:R-:W-:Y:S01]  /*f6e0*/  MUFU.TANH R206, R206 ;  /* 0x000000ce00ce7308 */ /* 0x000fe20000002400 */
[----:B0-----:R-:W-:Y:S01]  /*f6f0*/  FSEL R154, R205, -INF , P6 ;  /* 0xff800000cd9a7808 */ /* 0x001fe20003000000 */
[----:B------:R-:W-:Y:S01]  /*f700*/  FMUL.FTZ R205, R155, UR44 ;  /* 0x0000002c9bcd7c20 */ /* 0x000fe20008410000 */
[----:B------:R-:W-:Y:S02]  /*f710*/  FSEL R155, R204, -INF , P4 ;  /* 0xff800000cc9b7808 */ /* 0x000fe40002000000 */
[----:B------:R-:W-:Y:S02]  /*f720*/  FMNMX.FTZ R204, R153, R197, !PT ;  /* 0x000000c599cc7209 */ /* 0x000fe40007810000 */
[C---:B------:R-:W-:Y:S01]  /*f730*/  ISETP.GT.AND P6, PT, R169.reuse, 0x31, PT ;  /* 0x00000031a900780c */ /* 0x040fe20003fc4270 */
[----:B------:R-:W-:Y:S01]  /*f740*/  MUFU.TANH R171, R171 ;  /* 0x000000ab00ab7308 */ /* 0x000fe20000002400 */
[----:B------:R-:W-:-:S04]  /*f750*/  ISETP.GT.AND P4, PT, R169, 0x39, PT ;  /* 0x00000039a900780c */ /* 0x000fc80003f84270 */
[----:B---3--:R-:W-:Y:S01]  /*f760*/  FSEL R159, R181, -INF , P4 ;  /* 0xff800000b59f7808 */ /* 0x008fe20002000000 */
[----:B------:R-:W-:Y:S01]  /*f770*/  FMUL.FTZ R181, R166, UR44 ;  /* 0x0000002ca6b57c20 */ /* 0x000fe20008410000 */
[----:B------:R-:W-:Y:S01]  /*f780*/  FMUL.FTZ R166, R167, UR44 ;  /* 0x0000002ca7a67c20 */ /* 0x000fe20008410000 */
[----:B------:R0:W-:Y:S01]  /*f790*/  MUFU.TANH R169, R205 ;  /* 0x000000cd00a97308 */ /* 0x0001e20000002400 */
[----:B------:R-:W-:Y:S01]  /*f7a0*/  FMUL.FTZ R167, R170, UR44 ;  /* 0x0000002caaa77c20 */ /* 0x000fe20008410000 */
[----:B------:R-:W-:-:S06]  /*f7b0*/  ISETP.GT.AND P4, PT, R168, RZ, PT ;  /* 0x000000ffa800720c */ /* 0x000fcc0003f84270 */
[----:B------:R-:W-:Y:S01]  /*f7c0*/  MUFU.TANH R181, R181 ;  /* 0x000000b500b57308 */ /* 0x000fe20000002400 */
[----:B0-----:R-:W-:-:S04]  /*f7d0*/  FMNMX.FTZ R205, R152, R204, !PT ;  /* 0x000000cc98cd7209 */ /* 0x001fc80007810000 */
[----:B------:R-:W-:-:S03]  /*f7e0*/  FMNMX.FTZ R205, R161, R205, !PT ;  /* 0x000000cda1cd7209 */ /* 0x000fc60007810000 */
[----:B------:R0:W-:Y:S08]  /*f7f0*/  MUFU.TANH R204, R158 ;  /* 0x0000009e00cc7308 */ /* 0x0001f00000002400 */
[----:B------:R-:W-:Y:S01]  /*f800*/  MUFU.TANH R166, R166 ;  /* 0x000000a600a67308 */ /* 0x000fe20000002400 */
[----:B0-----:R-:W-:-:S04]  /*f810*/  FMNMX.FTZ R158, R160, R205, !PT ;  /* 0x000000cda09e7209 */ /* 0x001fc80007810000 */
[----:B------:R-:W-:-:S03]  /*f820*/  FMNMX.FTZ R158, R164, R158, !PT ;  /* 0x0000009ea49e7209 */ /* 0x000fc60007810000 */
[----:B------:R0:W1:Y:S01]  /*f830*/  MUFU.TANH R205, R176 ;  /* 0x000000b000cd7308 */ /* 0x0000620000002400 */
[----:B------:R-:W-:-:S04]  /*f840*/  FMNMX.FTZ R158, R157, R158, !PT ;  /* 0x0000009e9d9e7209 */ /* 0x000fc80007810000 */
[----:B------:R-:W-:-:S03]  /*f850*/  FMNMX.FTZ R158, R156, R158, !PT ;  /* 0x0000009e9c9e7209 */ /* 0x000fc60007810000 */
[----:B------:R-:W-:Y:S01]  /*f860*/  MUFU.TANH R167, R167 ;  /* 0x000000a700a77308 */ /* 0x000fe20000002400 */
[----:B0-----:R-:W-:Y:S01]  /*f870*/  FMUL.FTZ R176, R177, UR44 ;  /* 0x0000002cb1b07c20 */ /* 0x001fe20008410000 */
[----:B------:R-:W-:-:S04]  /*f880*/  FMNMX.FTZ R177, R172, R158, !PT ;  /* 0x0000009eacb17209 */ /* 0x000fc80007810000 */
[----:B------:R-:W-:Y:S02]  /*f890*/  FMNMX.FTZ R177, R165, R177, !PT ;  /* 0x000000b1a5b17209 */ /* 0x000fe40007810000 */
[----:B------:R-:W0:Y:S02]  /*f8a0*/  MUFU.TANH R176, R176 ;  /* 0x000000b000b07308 */ /* 0x000e240000002400 */
[----:B------:R-:W-:-:S06]  /*f8b0*/  FMNMX.FTZ R177, R154, R177, !PT ;  /* 0x000000b19ab17209 */ /* 0x000fcc0007810000 */
[----:B------:R2:W3:Y:S08]  /*f8c0*/  MUFU.TANH R158, R180 ;  /* 0x000000b4009e7308 */ /* 0x0004f00000002400 */
[----:B------:R-:W-:Y:S01]  /*f8d0*/  MUFU.TANH R208, R208 ;  /* 0x000000d000d07308 */ /* 0x000fe20000002400 */
[----:B--2---:R-:W-:Y:S02]  /*f8e0*/  FMNMX.FTZ R180, R173, R177, !PT ;  /* 0x000000b1adb47209 */ /* 0x004fe40007810000 */
[----:B-1----:R-:W-:-:S02]  /*f8f0*/  FSEL R177, R205, -INF , P5 ;  /* 0xff800000cdb17808 */ /* 0x002fc40002800000 */
[----:B------:R-:W-:Y:S02]  /*f900*/  FMNMX.FTZ R180, R155, R180, !PT ;  /* 0x000000b49bb47209 */ /* 0x000fe40007810000 */
[----:B0-----:R-:W-:Y:S01]  /*f910*/  FSEL R176, R176, -INF , P6 ;  /* 0xff800000b0b07808 */ /* 0x001fe20003000000 */
[----:B------:R-:W0:Y:S01]  /*f920*/  MUFU.TANH R207, R207 ;  /* 0x000000cf00cf7308 */ /* 0x000e220000002400 */
[----:B------:R-:W-:Y:S02]  /*f930*/  FMNMX.FTZ R180, R177, R180, !PT ;  /* 0x000000b4b1b47209 */ /* 0x000fe40007810000 */
[----:B---3--:R-:W-:Y:S02]  /*f940*/  FSEL R158, R158, -INF , P3 ;  /* 0xff8000009e9e7808 */ /* 0x008fe40001800000 */
[----:B------:R-:W-:Y:S02]  /*f950*/  FMNMX.FTZ R205, R176, R180, !PT ;  /* 0x000000b4b0cd7209 */ /* 0x000fe40007810000 */
[C---:B------:R-:W-:Y:S01]  /*f960*/  ISETP.GT.AND P5, PT, R168.reuse, 0x1, PT ;  /* 0x00000001a800780c */ /* 0x040fe20003fa4270 */
[----:B------:R1:W2:Y:S01]  /*f970*/  MUFU.TANH R180, R162 ;  /* 0x000000a200b47308 */ /* 0x0002a20000002400 */
[----:B------:R-:W-:-:S02]  /*f980*/  ISETP.GT.AND P6, PT, R168, 0x8, PT ;  /* 0x00000008a800780c */ /* 0x000fc40003fc4270 */
[----:B------:R-:W-:Y:S02]  /*f990*/  ISETP.GT.AND P3, PT, R168, 0x9, PT ;  /* 0x00000009a800780c */ /* 0x000fe40003f64270 */
[----:B------:R-:W-:Y:S02]  /*f9a0*/  FSEL R204, R204, -INF , P6 ;  /* 0xff800000cccc7808 */ /* 0x000fe40003000000 */
[----:B------:R-:W-:Y:S01]  /*f9b0*/  FSEL R206, R206, -INF , P3 ;  /* 0xff800000cece7808 */ /* 0x000fe20001800000 */
[----:B------:R-:W-:Y:S01]  /*f9c0*/  MUFU.TANH R209, R209 ;  /* 0x000000d100d17308 */ /* 0x000fe20000002400 */
[----:B-1----:R-:W-:Y:S01]  /*f9d0*/  FMNMX.FTZ R162, R158, R205, !PT ;  /* 0x000000cd9ea27209 */ /* 0x002fe20007810000 */
[----:B------:R-:W-:Y:S01]  /*f9e0*/  FMUL.FTZ R205, R163, UR44 ;  /* 0x0000002ca3cd7c20 */ /* 0x000fe20008410000 */
[----:B------:R-:W-:Y:S02]  /*f9f0*/  ISETP.GT.AND P6, PT, R168, 0x18, PT ;  /* 0x00000018a800780c */ /* 0x000fe40003fc4270 */
[----:B------:R-:W-:-:S02]  /*fa00*/  FMNMX.FTZ R162, R159, R162, !PT ;  /* 0x000000a29fa27209 */ /* 0x000fc40007810000 */
[----:B------:R-:W-:Y:S01]  /*fa10*/  ISETP.GT.AND P3, PT, R168, 0x19, PT ;  /* 0x00000019a800780c */ /* 0x000fe20003f64270 */
[----:B------:R-:W1:Y:S02]  /*fa20*/  MUFU.TANH R205, R205 ;  /* 0x000000cd00cd7308 */ /* 0x000e640000002400 */
[----:B------:R-:W3:Y:S01]  /*fa30*/  SHFL.BFLY PT, R163, R162, 0x2, 0x1f ;  /* 0x0c401f00a2a37f89 */ /* 0x000ee200000e0000 */
[----:B------:R-:W-:Y:S02]  /*fa40*/  FSEL R166, R166, -INF , P3 ;  /* 0xff800000a6a67808 */ /* 0x000fe40001800000 */
[----:B------:R-:W-:-:S03]  /*fa50*/  ISETP.GT.AND P3, PT, R168, 0x29, PT ;  /* 0x00000029a800780c */ /* 0x000fc60003f64270 */
[----:B------:R-:W4:Y:S01]  /*fa60*/  MUFU.TANH R228, R228 ;  /* 0x000000e400e47308 */ /* 0x000f220000002400 */
[----:B0-----:R-:W-:Y:S02]  /*fa70*/  FSEL R207, R207, -INF , P3 ;  /* 0xff800000cfcf7808 */ /* 0x001fe40001800000 */
[----:B------:R-:W-:-:S05]  /*fa80*/  ISETP.GT.AND P3, PT, R168, 0x39, PT ;  /* 0x00000039a800780c */ /* 0x000fca0003f64270 */
[----:B------:R-:W0:Y:S01]  /*fa90*/  MUFU.TANH R229, R229 ;  /* 0x000000e500e57308 */ /* 0x000e220000002400 */
[----:B---3--:R-:W-:Y:S02]  /*faa0*/  FMNMX.FTZ R170, R162, R163, !PT ;  /* 0x000000a3a2aa7209 */ /* 0x008fe40007810000 */
[----:B------:R-:W-:Y:S02]  /*fab0*/  FSEL R162, R199, -INF , P4 ;  /* 0xff800000c7a27808 */ /* 0x000fe40002000000 */
[----:B------:R-:W-:Y:S02]  /*fac0*/  FSEL R163, R169, -INF , P5 ;  /* 0xff800000a9a37808 */ /* 0x000fe40002800000 */
[C---:B------:R-:W-:Y:S01]  /*fad0*/  ISETP.GT.AND P4, PT, R168.reuse, 0x10, PT ;  /* 0x00000010a800780c */ /* 0x040fe20003f84270 */
[----:B------:R-:W3:Y:S01]  /*fae0*/  SHFL.BFLY PT, R169, R170, 0x1, 0x1f ;  /* 0x0c201f00aaa97f89 */ /* 0x000ee200000e0000 */
[----:B------:R-:W-:Y:S02]  /*faf0*/  ISETP.GT.AND P5, PT, R168, 0x11, PT ;  /* 0x00000011a800780c */ /* 0x000fe40003fa4270 */
[----:B--2---:R-:W-:-:S02]  /*fb00*/  FSEL R202, R180, -INF , P4 ;  /* 0xff800000b4ca7808 */ /* 0x004fc40002000000 */
[----:B-1----:R-:W-:Y:S02]  /*fb10*/  FSEL R205, R205, -INF , P5 ;  /* 0xff800000cdcd7808 */ /* 0x002fe40002800000 */
[----:B------:R-:W-:Y:S02]  /*fb20*/  FSEL R199, R181, -INF , P6 ;  /* 0xff800000b5c77808 */ /* 0x000fe40003000000 */
[C---:B------:R-:W-:Y:S02]  /*fb30*/  ISETP.GT.AND P4, PT, R168.reuse, 0x20, PT ;  /* 0x00000020a800780c */ /* 0x040fe40003f84270 */
[C---:B------:R-:W-:Y:S02]  /*fb40*/  ISETP.GT.AND P5, PT, R168.reuse, 0x21, PT ;  /* 0x00000021a800780c */ /* 0x040fe40003fa4270 */
[----:B------:R-:W-:Y:S02]  /*fb50*/  ISETP.GT.AND P6, PT, R168, 0x28, PT ;  /* 0x00000028a800780c */ /* 0x000fe40003fc4270 */
[----:B------:R-:W-:-:S02]  /*fb60*/  FSEL R167, R167, -INF , P4 ;  /* 0xff800000a7a77808 */ /* 0x000fc40002000000 */
[----:B------:R-:W-:Y:S01]  /*fb70*/  FSEL R181, R171, -INF , P5 ;  /* 0xff800000abb57808 */ /* 0x000fe20002800000 */
[----:B------:R-:W-:Y:S01]  /*fb80*/  FMUL.FTZ R171, R178, UR44 ;  /* 0x0000002cb2ab7c20 */ /* 0x000fe20008410000 */
[----:B------:R-:W-:Y:S02]  /*fb90*/  FSEL R208, R208, -INF , P6 ;  /* 0xff800000d0d07808 */ /* 0x000fe40003000000 */
[C---:B------:R-:W-:Y:S02]  /*fba0*/  ISETP.GT.AND P4, PT, R168.reuse, 0x30, PT ;  /* 0x00000030a800780c */ /* 0x040fe40003f84270 */
[C---:B------:R-:W-:Y:S01]  /*fbb0*/  ISETP.GT.AND P5, PT, R168.reuse, 0x31, PT ;  /* 0x00000031a800780c */ /* 0x040fe20003fa4270 */
[----:B------:R-:W1:Y:S01]  /*fbc0*/  MUFU.TANH R171, R171 ;  /* 0x000000ab00ab7308 */ /* 0x000e620000002400 */
[----:B------:R-:W-:Y:S02]  /*fbd0*/  ISETP.GT.AND P6, PT, R168, 0x38, PT ;  /* 0x00000038a800780c */ /* 0x000fe40003fc4270 */
[----:B------:R-:W-:-:S02]  /*fbe0*/  FMNMX.FTZ R168, R162, R200, !PT ;  /* 0x000000c8a2a87209 */ /* 0x000fc40007810000 */
[----:B------:R-:W-:Y:S02]  /*fbf0*/  FSEL R209, R209, -INF , P5 ;  /* 0xff800000d1d17808 */ /* 0x000fe40002800000 */
[----:B------:R-:W-:Y:S02]  /*fc00*/  FMNMX.FTZ R168, R163, R168, !PT ;  /* 0x000000a8a3a87209 */ /* 0x000fe40007810000 */
[----:B----4-:R-:W-:Y:S02]  /*fc10*/  FSEL R228, R228, -INF , P6 ;  /* 0xff800000e4e47808 */ /* 0x010fe40003000000 */
[----:B------:R-:W-:Y:S02]  /*fc20*/  FMNMX.FTZ R168, R204, R168, !PT ;  /* 0x000000a8cca87209 */ /* 0x000fe40007810000 */
[----:B0-----:R-:W-:Y:S02]  /*fc30*/  FSEL R229, R229, -INF , P3 ;  /* 0xff800000e5e57808 */ /* 0x001fe40001800000 */
[----:B------:R-:W-:-:S02]  /*fc40*/  FMNMX.FTZ R174, R206, R168, !PT ;  /* 0x000000a8ceae7209 */ /* 0x000fc40007810000 */
[----:B---3--:R-:W-:Y:S01]  /*fc50*/  FMNMX.FTZ R168, R170, R169, !PT ;  /* 0x000000a9aaa87209 */ /* 0x008fe20007810000 */
[----:B------:R-:W-:Y:S01]  /*fc60*/  IMAD.U32 R169, RZ, RZ, UR40 ;  /* 0x00000028ffa97e24 */ /* 0x000fe2000f8e00ff */
[----:B------:R-:W-:Y:S02]  /*fc70*/  FMNMX.FTZ R170, R202, R174, !PT ;  /* 0x000000aecaaa7209 */ /* 0x000fe40007810000 */
[----:B-1----:R-:W-:Y:S01]  /*fc80*/  FSEL R182, R171, -INF , P4 ;  /* 0xff800000abb67808 */ /* 0x002fe20002000000 */
[C---:B------:R-:W-:Y:S01]  /*fc90*/  FMUL.FTZ R179, R168.reuse, R169 ;  /* 0x000000a9a8b37220 */ /* 0x040fe20000410000 */
[----:B------:R-:W-:Y:S02]  /*fca0*/  FMNMX.FTZ R170, R205, R170, !PT ;  /* 0x000000aacdaa7209 */ /* 0x000fe40007810000 */
[----:B------:R-:W-:Y:S02]  /*fcb0*/  FSETP.NEU.FTZ.AND P4, PT, R168, -INF , PT ;  /* 0xff800000a800780b */ /* 0x000fe40003f9d000 */
[----:B------:R-:W-:-:S02]  /*fcc0*/  FMNMX.FTZ R170, R199, R170, !PT ;  /* 0x000000aac7aa7209 */ /* 0x000fc40007810000 */
[----:B------:R-:W-:Y:S02]  /*fcd0*/  FSEL R179, R179, RZ, P4 ;  /* 0x000000ffb3b37208 */ /* 0x000fe40002000000 */
[----:B------:R-:W-:-:S03]  /*fce0*/  FMNMX.FTZ R170, R166, R170, !PT ;  /* 0x000000aaa6aa7209 */ /* 0x000fc60007810000 */
[-CC-:B------:R-:W-:Y:S01]  /*fcf0*/  FFMA.FTZ R227, R160, R169.reuse, -R179.reuse ;  /* 0x000000a9a0e37223 */ /* 0x180fe200000108b3 */
[----:B------:R-:W-:Y:S01]  /*fd00*/  FMNMX.FTZ R170, R167, R170, !PT ;  /* 0x000000aaa7aa7209 */ /* 0x000fe20007810000 */
[-CC-:B------:R-:W-:Y:S01]  /*fd10*/  FFMA.FTZ R160, R164, R169.reuse, -R179.reuse ;  /* 0x000000a9a4a07223 */ /* 0x180fe200000108b3 */
[-CC-:B------:R-:W-:Y:S01]  /*fd20*/  FFMA.FTZ R175, R154, R169.reuse, -R179.reuse ;  /* 0x000000a99aaf7223 */ /* 0x180fe200000108b3 */
        /* <DEDUP_REMOVED lines=10> */
[----:B------:R-:W-:Y:S01]  /*fdd0*/  MUFU.EX2 R153, R153 ;  /* 0x0000009900997308 */ /* 0x000fe20000000800 */
[-CC-:B------:R-:W-:Y:S01]  /*fde0*/  FFMA.FTZ R157, R157, R169.reuse, -R179.reuse ;  /* 0x000000a99d9d7223 */ /* 0x180fe200000108b3 */
[-CC-:B------:R-:W-:Y:S01]  /*fdf0*/  FFMA.FTZ R172, R172, R169.reuse, -R179.reuse ;  /* 0x000000a9acac7223 */ /* 0x180fe200000108b3 */
[----:B------:R-:W-:Y:S01]  /*fe00*/  FMNMX.FTZ R170, R182, R170, !PT ;  /* 0x000000aab6aa7209 */ /* 0x000fe20007810000 */
[-CC-:B------:R-:W-:Y:S01]  /*fe10*/  FFMA.FTZ R173, R173, R169.reuse, -R179.reuse ;  /* 0x000000a9adad7223 */ /* 0x180fe200000108b3 */
[-CC-:B------:R-:W-:Y:S01]  /*fe20*/  FFMA.FTZ R178, R155, R169.reuse, -R179.reuse ;  /* 0x000000a99bb27223 */ /* 0x180fe200000108b3 */
[-CC-:B------:R-:W-:Y:S01]  /*fe30*/  FFMA.FTZ R177, R177, R169.reuse, -R179.reuse ;  /* 0x000000a9b1b17223 */ /* 0x180fe200000108b3 */
[----:B------:R-:W-:Y:S01]  /*fe40*/  FMNMX.FTZ R170, R209, R170, !PT ;  /* 0x000000aad1aa7209 */ /* 0x000fe20007810000 */
[----:B------:R-:W-:Y:S01]  /*fe50*/  FFMA.FTZ R176, R176, R169, -R179 ;  /* 0x000000a9b0b07223 */ /* 0x000fe200000108b3 */
[----:B------:R-:W-:Y:S02]  /*fe60*/  MUFU.EX2 R152, R152 ;  /* 0x0000009800987308 */ /* 0x000fe40000000800 */
[----:B------:R-:W-:-:S04]  /*fe70*/  FMNMX.FTZ R170, R228, R170, !PT ;  /* 0x000000aae4aa7209 */ /* 0x000fc80007810000 */
[----:B------:R-:W-:Y:S02]  /*fe80*/  FMNMX.FTZ R170, R229, R170, !PT ;  /* 0x000000aae5aa7209 */ /* 0x000fe40007810000 */
[----:B------:R-:W-:Y:S03]  /*fe90*/  MUFU.EX2 R179, R158 ;  /* 0x0000009e00b37308 */ /* 0x000fe60000000800 */
[----:B------:R-:W0:Y:S05]  /*fea0*/  SHFL.BFLY PT, R164, R170, 0x2, 0x1f ;  /* 0x0c401f00aaa47f89 */ /* 0x000e2a00000e0000 */
[----:B------:R-:W-:Y:S08]  /*feb0*/  MUFU.EX2 R161, R161 ;  /* 0x000000a100a17308 */ /* 0x000ff00000000800 */
[----:B------:R-:W-:Y:S08]  /*fec0*/  MUFU.EX2 R227, R227 ;  /* 0x000000e300e37308 */ /* 0x000ff00000000800 */
[----:B------:R-:W-:Y:S01]  /*fed0*/  MUFU.EX2 R160, R160 ;  /* 0x000000a000a07308 */ /* 0x000fe20000000800 */
[----:B0-----:R-:W-:-:S02]  /*fee0*/  FMNMX.FTZ R170, R170, R164, !PT ;  /* 0x000000a4aaaa7209 */ /* 0x001fc40007810000 */
[----:B------:R-:W-:-:S03]  /*fef0*/  FSEL R164, R168, RZ, P4 ;  /* 0x000000ffa8a47208 */ /* 0x000fc60002000000 */
[----:B------:R-:W0:Y:S02]  /*ff00*/  SHFL.BFLY PT, R154, R170, 0x1, 0x1f ;  /* 0x0c201f00aa9a7f89 */ /* 0x000e2400000e0000 */
[----:B------:R-:W-:Y:S01]  /*ff10*/  MUFU.EX2 R157, R157 ;  /* 0x0000009d009d7308 */ /* 0x000fe20000000800 */
[----:B------:R-:W-:-:S04]  /*ff20*/  FADD.FTZ R164, -R164, R197 ;  /* 0x000000c5a4a47221 */ /* 0x000fc80000010100 */
[----:B------:R-:W-:-:S03]  /*ff30*/  FMUL.FTZ R164, R164, R169 ;  /* 0x000000a9a4a47220 */ /* 0x000fc60000410000 */
[----:B------:R-:W-:Y:S08]  /*ff40*/  MUFU.EX2 R171, R171 ;  /* 0x000000ab00ab7308 */ /* 0x000ff00000000800 */
[----:B------:R-:W1:Y:S01]  /*ff50*/  MUFU.EX2 R164, R164 ;  /* 0x000000a400a47308 */ /* 0x000e620000000800 */
[----:B0-----:R-:W-:-:S07]  /*ff60*/  FMNMX.FTZ R170, R170, R154, !PT ;  /* 0x0000009aaaaa7209 */ /* 0x001fce0007810000 */
[----:B------:R-:W-:Y:S01]  /*ff70*/  MUFU.EX2 R172, R172 ;  /* 0x000000ac00ac7308 */ /* 0x000fe20000000800 */
[C---:B------:R-:W-:Y:S01]  /*ff80*/  FSETP.NEU.FTZ.AND P3, PT, R170.reuse, -INF , PT ;  /* 0xff800000aa00780b */ /* 0x040fe20003f7d000 */
[----:B------:R-:W-:-:S03]  /*ff90*/  FMUL.FTZ R156, R170, R169 ;  /* 0x000000a9aa9c7220 */ /* 0x000fc60000410000 */
[----:B------:R-:W-:-:S03]  /*ffa0*/  FSEL R165, R170, RZ, P3 ;  /* 0x000000ffaaa57208 */ /* 0x000fc60001800000 */
[----:B------:R-:W-:Y:S01]  /*ffb0*/  MUFU.EX2 R174, R174 ;  /* 0x000000ae00ae7308 */ /* 0x000fe20000000800 */
[----:B------:R-:W-:Y:S01]  /*ffc0*/  FSEL R156, R156, RZ, P3 ;  /* 0x000000ff9c9c7208 */ /* 0x000fe20001800000 */
[-C--:B-1----:R-:W-:Y:S01]  /*ffd0*/  FMUL.FTZ R24, R24, R164.reuse ;  /* 0x000000a418187220 */ /* 0x082fe20000410000 */
[----:B------:R-:W-:Y:S01]  /*ffe0*/  ISETP.NE.AND P3, PT, R191, RZ, PT ;  /* 0x000000ffbf00720c */ /* 0x000fe20003f65270 */
[----:B------:R-:W-:Y:S01]  /*fff0*/  FADD.FTZ R165, -R165, R200 ;  /* 0x000000c8a5a57221 */ /* 0x000fe20000010100 */
[----:B------:R-:W-:Y:S01]  /*10000*/  FMUL.FTZ R25, R25, R164 ;  /* 0x000000a419197220 */ /* 0x000fe20000410000 */
[-CC-:B------:R-:W-:Y:S01]  /*10010*/  FFMA.FTZ R154, R162, R169.reuse, -R156.reuse ;  /* 0x000000a9a29a7223 */ /* 0x180fe2000001089c */
[-CC-:B------:R-:W-:Y:S01]  /*10020*/  FFMA.FTZ R159, R163, R169.reuse, -R156.reuse ;  /* 0x000000a9a39f7223 */ /* 0x180fe2000001089c */
[-C--:B------:R-:W-:Y:S01]  /*10030*/  FMUL.FTZ R165, R165, R169.reuse ;  /* 0x000000a9a5a57220 */ /* 0x080fe20000410000 */
[-CC-:B------:R-:W-:Y:S01]  /*10040*/  FFMA.FTZ R155, R204, R169.reuse, -R156.reuse ;  /* 0x000000a9cc9b7223 */ /* 0x180fe2000001089c */
[-CC-:B------:R-:W-:Y:S01]  /*10050*/  FFMA.FTZ R158, R202, R169.reuse, -R156.reuse ;  /* 0x000000a9ca9e7223 */ /* 0x180fe2000001089c */
[----:B------:R-:W-:Y:S01]  /*10060*/  FFMA.FTZ R202, R166, R169, -R156 ;  /* 0x000000a9a6ca7223 */ /* 0x000fe2000001089c */
[----:B------:R-:W-:Y:S01]  /*10070*/  MUFU.EX2 R154, R154 ;  /* 0x0000009a009a7308 */ /* 0x000fe20000000800 */
[----:B------:R-:W-:-:S02]  /*10080*/  @!P1 VIADD R166, R195, 0x38840 ;  /* 0x00038840c3a69836 */ /* 0x000fc40000000000 */
[-CC-:B------:R-:W-:Y:S01]  /*10090*/  FFMA.FTZ R162, R206, R169.reuse, -R156.reuse ;  /* 0x000000a9cea27223 */ /* 0x180fe2000001089c */
[-CC-:B------:R-:W-:Y:S01]  /*100a0*/  FFMA.FTZ R163, R205, R169.reuse, -R156.reuse ;  /* 0x000000a9cda37223 */ /* 0x180fe2000001089c */
[-CC-:B------:R-:W-:Y:S01]  /*100b0*/  FFMA.FTZ R183, R199, R169.reuse, -R156.reuse ;  /* 0x000000a9c7b77223 */ /* 0x180fe2000001089c */
[-C--:B------:R-:W-:Y:S01]  /*100c0*/  FFMA.FTZ R197, R167, R169.reuse, -R156 ;  /* 0x000000a9a7c57223 */ /* 0x080fe2000001089c */
[----:B------:R-:W-:Y:S01]  /*100d0*/  @!P1 PRMT R166, RZ, 0x654, R166 ;  /* 0x00000654ffa69816 */ /* 0x000fe200000000a6 */
[-CC-:B------:R-:W-:Y:S01]  /*100e0*/  FFMA.FTZ R181, R181, R169.reuse, -R156.reuse ;  /* 0x000000a9b5b57223 */ /* 0x180fe2000001089c */
[----:B------:R-:W0:Y:S01]  /*100f0*/  MUFU.EX2 R165, R165 ;  /* 0x000000a500a57308 */ /* 0x000e220000000800 */
[-CC-:B------:R-:W-:Y:S01]  /*10100*/  FFMA.FTZ R200, R208, R169.reuse, -R156.reuse ;  /* 0x000000a9d0c87223 */ /* 0x180fe2000001089c */
[----:B------:R1:W-:Y:S01]  /*10110*/  @!P1 SYNCS.ARRIVE.TRANS64.RED.A1T0 RZ, [R166+URZ], RZ ;  /* 0x000000ffa6ff99a7 */ /* 0x0003e2000810043f */
[-CC-:B------:R-:W-:Y:S01]  /*10120*/  FFMA.FTZ R207, R207, R169.reuse, -R156.reuse ;  /* 0x000000a9cfcf7223 */ /* 0x180fe2000001089c */
[-CC-:B------:R-:W-:Y:S01]  /*10130*/  FFMA.FTZ R209, R209, R169.reuse, -R156.reuse ;  /* 0x000000a9d1d17223 */ /* 0x180fe2000001089c */
[-CC-:B------:R-:W-:Y:S01]  /*10140*/  FFMA.FTZ R205, R228, R169.reuse, -R156.reuse ;  /* 0x000000a9e4cd7223 */ /* 0x180fe2000001089c */
[-C--:B------:R-:W-:Y:S01]  /*10150*/  FFMA.FTZ R206, R229, R169.reuse, -R156 ;  /* 0x000000a9e5ce7223 */ /* 0x080fe2000001089c */
[----:B------:R-:W-:Y:S01]  /*10160*/  @!P3 IMAD R167, R201, 0x40, R188 ;  /* 0x00000040c9a7b824 */ /* 0x000fe200078e02bc */
[----:B------:R-:W2:Y:S01]  /*10170*/  MUFU.EX2 R159, R159 ;  /* 0x0000009f009f7308 */ /* 0x000ea20000000800 */
[----:B------:R-:W-:Y:S01]  /*10180*/  FMUL.FTZ R28, R28, R164 ;  /* 0x000000a41c1c7220 */ /* 0x000fe20000410000 */
[----:B-1----:R-:W-:Y:S01]  /*10190*/  FFMA.FTZ R166, R182, R169, -R156 ;  /* 0x000000a9b6a67223 */ /* 0x002fe2000001089c */
[----:B------:R-:W-:Y:S01]  /*101a0*/  FFMA.FTZ R156, R164, R15, R153 ;  /* 0x0000000fa49c7223 */ /* 0x000fe20000010099 */
[----:B------:R-:W-:-:S02]  /*101b0*/  @!P3 IMAD R167, R167, 0x4, R2 ;  /* 0x00000004a7a7b824 */ /* 0x000fc400078e0202 */
[-C--:B------:R-:W-:Y:S01]  /*101c0*/  FMUL.FTZ R29, R29, R164.reuse ;  /* 0x000000a41d1d7220 */ /* 0x080fe20000410000 */
[-C--:B------:R-:W-:Y:S01]  /*101d0*/  FMUL.FTZ R32, R32, R164.reuse ;  /* 0x000000a420207220 */ /* 0x080fe20000410000 */
[----:B------:R-:W-:Y:S01]  /*101e0*/  FMUL.FTZ R33, R33, R164 ;  /* 0x000000a421217220 */ /* 0x000fe20000410000 */
[----:B------:R-:W1:Y:S01]  /*101f0*/  MUFU.EX2 R155, R155 ;  /* 0x0000009b009b7308 */ /* 0x000e620000000800 */
[----:B0-----:R-:W-:Y:S01]  /*10200*/  FFMA.FTZ R15, R165, R20, R154 ;  /* 0x00000014a50f7223 */ /* 0x001fe2000001009a */
[C---:B------:R-:W-:Y:S01]  /*10210*/  FADD.FTZ R20, R152.reuse, R156 ;  /* 0x0000009c98147221 */ /* 0x040fe20000010000 */
[----:B------:R-:W-:Y:S01]  /*10220*/  F2FP.F16.F32.PACK_AB R152, R152, R153 ;  /* 0x000000999898723e */ /* 0x000fe200000000ff */
[----:B------:R0:W-:Y:S01]  /*10230*/  @!P3 STS [R167+0x38400], R164 ;  /* 0x038400a4a700b388 */ /* 0x0001e20000000800 */
[-C--:B------:R-:W-:Y:S01]  /*10240*/  FMUL.FTZ R36, R36, R164.reuse ;  /* 0x000000a424247220 */ /* 0x080fe20000410000 */
[-C--:B------:R-:W-:Y:S01]  /*10250*/  FMUL.FTZ R37, R37, R164.reuse ;  /* 0x000000a425257220 */ /* 0x080fe20000410000 */
[----:B------:R-:W-:Y:S01]  /*10260*/  FMUL.FTZ R40, R40, R164 ;  /* 0x000000a428287220 */ /* 0x000fe20000410000 */
[----:B------:R-:W3:Y:S01]  /*10270*/  MUFU.EX2 R162, R162 ;  /* 0x000000a200a27308 */ /* 0x000ee20000000800 */
[C---:B--2---:R-:W-:Y:S01]  /*10280*/  FADD.FTZ R156, R159.reuse, R15 ;  /* 0x0000000f9f9c7221 */ /* 0x044fe20000010000 */
[----:B------:R-:W-:Y:S01]  /*10290*/  F2FP.F16.F32.PACK_AB R153, R159, R154 ;  /* 0x0000009a9f99723e */ /* 0x000fe200000000ff */
[----:B------:R-:W-:Y:S01]  /*102a0*/  FADD.FTZ R154, R161, R20 ;  /* 0x00000014a19a7221 */ /* 0x000fe20000010000 */
[----:B------:R2:W-:Y:S01]  /*102b0*/  @!P3 STS [R167+0x38420], R165 ;  /* 0x038420a5a700b388 */ /* 0x0005e20000000800 */
[-C--:B------:R-:W-:Y:S01]  /*102c0*/  FMUL.FTZ R41, R41, R164.reuse ;  /* 0x000000a429297220 */ /* 0x080fe20000410000 */
[-C--:B------:R-:W-:Y:S01]  /*102d0*/  FMUL.FTZ R44, R44, R164.reuse ;  /* 0x000000a42c2c7220 */ /* 0x080fe20000410000 */
[-C--:B------:R-:W-:Y:S01]  /*102e0*/  FMUL.FTZ R45, R45, R164.reuse ;  /* 0x000000a42d2d7220 */ /* 0x080fe20000410000 */
[----:B------:R-:W4:Y:S01]  /*102f0*/  MUFU.EX2 R158, R158 ;  /* 0x0000009e009e7308 */ /* 0x000f220000000800 */
[----:B-1----:R-:W-:Y:S01]  /*10300*/  FADD.FTZ R20, R155, R156 ;  /* 0x0000009c9b147221 */ /* 0x002fe20000010000 */
[C---:B------:R-:W-:Y:S01]  /*10310*/  FADD.FTZ R156, R227.reuse, R154 ;  /* 0x0000009ae39c7221 */ /* 0x040fe20000010000 */
[----:B------:R-:W-:Y:S01]  /*10320*/  F2FP.F16.F32.PACK_AB R154, R227, R161 ;  /* 0x000000a1e39a723e */ /* 0x000fe200000000ff */
[-C--:B------:R-:W-:Y:S01]  /*10330*/  FMUL.FTZ R48, R48, R164.reuse ;  /* 0x000000a430307220 */ /* 0x080fe20000410000 */
[-C--:B------:R-:W-:Y:S01]  /*10340*/  FMUL.FTZ R49, R49, R164.reuse ;  /* 0x000000a431317220 */ /* 0x080fe20000410000 */
[----:B------:R-:W-:Y:S01]  /*10350*/  FADD.FTZ R156, R160, R156 ;  /* 0x0000009ca09c7221 */ /* 0x000fe20000010000 */
[----:B------:R-:W-:Y:S01]  /*10360*/  FMUL.FTZ R52, R52, R164 ;  /* 0x000000a434347220 */ /* 0x000fe20000410000 */
[----:B------:R-:W1:Y:S01]  /*10370*/  MUFU.EX2 R163, R163 ;  /* 0x000000a300a37308 */ /* 0x000e620000000800 */
[C---:B---3--:R-:W-:Y:S01]  /*10380*/  FADD.FTZ R159, R162.reuse, R20 ;  /* 0x00000014a29f7221 */ /* 0x048fe20000010000 */
[C---:B------:R-:W-:Y:S01]  /*10390*/  FADD.FTZ R201, R157.reuse, R156 ;  /* 0x0000009c9dc97221 */ /* 0x040fe20000010000 */
[----:B------:R-:W-:Y:S01]  /*103a0*/  F2FP.F16.F32.PACK_AB R156, R157, R160 ;  /* 0x000000a09d9c723e */ /* 0x000fe200000000ff */
[-C--:B------:R-:W-:Y:S01]  /*103b0*/  FMUL.FTZ R53, R53, R164.reuse ;  /* 0x000000a435357220 */ /* 0x080fe20000410000 */
[----:B------:R-:W-:Y:S01]  /*103c0*/  F2FP.F16.F32.PACK_AB R155, R162, R155 ;  /* 0x0000009ba29b723e */ /* 0x000fe200000000ff */
[----:B------:R-:W-:Y:S01]  /*103d0*/  BAR.SYNC.DEFER_BLOCKING 0xf, 0x100 ;  /* 0x03c4000000007b1d */ /* 0x000fe20000010000 */
[-C--:B------:R-:W-:Y:S01]  /*103e0*/  FMUL.FTZ R56, R56, R164.reuse ;  /* 0x000000a438387220 */ /* 0x080fe20000410000 */
[-C--:B------:R-:W-:Y:S01]  /*103f0*/  FMUL.FTZ R57, R57, R164.reuse ;  /* 0x000000a439397220 */ /* 0x080fe20000410000 */
[----:B----4-:R-:W-:Y:S01]  /*10400*/  FADD.FTZ R159, R158, R159 ;  /* 0x0000009f9e9f7221 */ /* 0x010fe20000010000 */
[-C--:B------:R-:W-:Y:S01]  /*10410*/  FMUL.FTZ R60, R60, R164.reuse ;  /* 0x000000a43c3c7220 */ /* 0x080fe20000410000 */
[-C--:B------:R-:W-:Y:S01]  /*10420*/  FMUL.FTZ R61, R61, R164.reuse ;  /* 0x000000a43d3d7220 */ /* 0x080fe20000410000 */
[----:B------:R-:W-:Y:S01]  /*10430*/  MUFU.EX2 R183, R183 ;  /* 0x000000b700b77308 */ /* 0x000fe20000000800 */
[-C--:B------:R-:W-:Y:S01]  /*10440*/  FMUL.FTZ R64, R64, R164.reuse ;  /* 0x000000a440407220 */ /* 0x080fe20000410000 */
[-C--:B------:R-:W-:Y:S01]  /*10450*/  FMUL.FTZ R65, R65, R164.reuse ;  /* 0x000000a441417220 */ /* 0x080fe20000410000 */
[-C--:B------:R-:W-:Y:S01]  /*10460*/  FMUL.FTZ R68, R68, R164.reuse ;  /* 0x000000a444447220 */ /* 0x080fe20000410000 */
[----:B------:R-:W-:Y:S01]  /*10470*/  FMUL.FTZ R69, R69, R164 ;  /* 0x000000a445457220 */ /* 0x000fe20000410000 */
[C---:B-1----:R-:W-:Y:S01]  /*10480*/  FADD.FTZ R204, R163.reuse, R159 ;  /* 0x0000009fa3cc7221 */ /* 0x042fe20000010000 */
[----:B------:R-:W-:Y:S01]  /*10490*/  F2FP.F16.F32.PACK_AB R157, R163, R158 ;  /* 0x0000009ea39d723e */ /* 0x000fe200000000ff */
[-C--:B------:R-:W-:Y:S01]  /*104a0*/  FMUL.FTZ R72, R72, R164.reuse ;  /* 0x000000a448487220 */ /* 0x080fe20000410000 */
[----:B------:R-:W1:Y:S01]  /*104b0*/  MUFU.EX2 R202, R202 ;  /* 0x000000ca00ca7308 */ /* 0x000e620000000800 */
[----:B------:R-:W-:Y:S01]  /*104c0*/  F2FP.F16.F32.PACK_AB R158, R172, R171 ;  /* 0x000000abac9e723e */ /* 0x000fe200000000ff */
        /* <DEDUP_REMOVED lines=117> */
[----:B------:R-:W-:Y:S01]  /*10c20*/  FMUL.FTZ R151, R151, R165 ;  /* 0x000000a597977220 */ /* 0x000fe20000410000 */
[----:B---3--:R-:W-:Y:S01]  /*10c30*/  F2FP.F16.F32.PACK_AB R160, R175, R174 ;  /* 0x000000aeafa0723e */ /* 0x008fe200000000ff */
[----:B------:R3:W-:Y:S01]  /*10c40*/  STSM.16.M88.4 [R194+0x36400], R152 ;  /* 0x03640098c2007844 */ /* 0x0007e20000000200 */
[----:B-1----:R-:W-:Y:S01]  /*10c50*/  F2FP.F16.F32.PACK_AB R161, R181, R197 ;  /* 0x000000c5b5a1723e */ /* 0x002fe200000000ff */
[----:B------:R-:W-:Y:S01]  /*10c60*/  IMAD.MOV.U32 R199, RZ, RZ, 0x40000040 ;  /* 0x40000040ffc77424 */ /* 0x000fe200078e00ff */
[----:B------:R-:W-:Y:S01]  /*10c70*/  F2FP.F16.F32.PACK_AB R162, R178, R173 ;  /* 0x000000adb2a2723e */ /* 0x000fe200000000ff */
[----:B------:R1:W-:Y:S01]  /*10c80*/  STSM.16.M88.4 [R203], R156 ;  /* 0x0000009ccb007844 */ /* 0x0003e20000000200 */
[----:B----4-:R-:W-:Y:S01]  /*10c90*/  F2FP.F16.F32.PACK_AB R163, R182, R200 ;  /* 0x000000c8b6a3723e */ /* 0x010fe200000000ff */
[----:B------:R-:W-:Y:S01]  /*10ca0*/  FADD.FTZ R201, R171, R201 ;  /* 0x000000c9abc97221 */ /* 0x000fe20000010000 */
[----:B0-----:R-:W-:Y:S01]  /*10cb0*/  F2FP.F16.F32.PACK_AB R164, R176, R177 ;  /* 0x000000b1b0a4723e */ /* 0x001fe200000000ff */
[----:B------:R-:W-:Y:S01]  /*10cc0*/  FADD.FTZ R204, R183, R204 ;  /* 0x000000ccb7cc7221 */ /* 0x000fe20000010000 */
[----:B--2---:R-:W-:Y:S01]  /*10cd0*/  F2FP.F16.F32.PACK_AB R165, R20, R15 ;  /* 0x0000000f14a5723e */ /* 0x004fe200000000ff */
[----:B------:R1:W-:Y:S01]  /*10ce0*/  STSM.16.M88.4 [R212], R160 ;  /* 0x000000a0d4007844 */ /* 0x0003e20000000200 */
[----:B------:R-:W-:Y:S01]  /*10cf0*/  F2FP.F16.F32.PACK_AB R166, R180, R179 ;  /* 0x000000b3b4a6723e */ /* 0x000fe200000000ff */
[----:B------:R-:W-:Y:S01]  /*10d00*/  FADD.FTZ R201, R172, R201 ;  /* 0x000000c9acc97221 */ /* 0x000fe20000010000 */
[----:B-----5:R-:W-:Y:S01]  /*10d10*/  F2FP.F16.F32.PACK_AB R167, R206, R205 ;  /* 0x000000cdcea7723e */ /* 0x020fe200000000ff */
[----:B------:R-:W-:Y:S01]  /*10d20*/  FADD.FTZ R204, R202, R204 ;  /* 0x000000cccacc7221 */ /* 0x000fe20000010000 */
[----:B------:R-:W-:Y:S01]  /*10d30*/  ISETP.GT.AND P3, PT, R21, R196, PT ;  /* 0x000000c41500720c */ /* 0x000fe20003f64270 */
[----:B------:R-:W-:Y:S01]  /*10d40*/  FADD.FTZ R201, R174, R201 ;  /* 0x000000c9aec97221 */ /* 0x000fe20000010000 */
[----:B------:R-:W-:Y:S01]  /*10d50*/  @!P1 VIADD R195, R195, 0x38860 ;  /* 0x00038860c3c39836 */ /* 0x000fe20000000000 */
[----:B------:R1:W-:Y:S01]  /*10d60*/  STSM.16.M88.4 [R210], R164 ;  /* 0x000000a4d2007844 */ /* 0x0003e20000000200 */
[----:B------:R-:W-:Y:S01]  /*10d70*/  WARPGROUP.ARRIVE ;  /* 0x00000000000079c5 */ /* 0x000fe20000000000 */
[----:B------:R-:W-:Y:S01]  /*10d80*/  FADD.FTZ R204, R197, R204 ;  /* 0x000000ccc5cc7221 */ /* 0x000fe20000010000 */
[----:B------:R-:W-:Y:S01]  /*10d90*/  FADD.FTZ R201, R175, R201 ;  /* 0x000000c9afc97221 */ /* 0x000fe20000010000 */
[----:B------:R-:W-:Y:S01]  /*10da0*/  @!P1 PRMT R195, RZ, 0x654, R195 ;  /* 0x00000654ffc39816 */ /* 0x000fe200000000c3 */
[----:B------:R-:W-:-:S02]  /*10db0*/  IMAD.MOV.U32 R197, RZ, RZ, R168 ;  /* 0x000000ffffc57224 */ /* 0x000fc400078e00a8 */
[----:B------:R-:W-:Y:S01]  /*10dc0*/  FADD.FTZ R204, R181, R204 ;  /* 0x000000ccb5cc7221 */ /* 0x000fe20000010000 */
[----:B------:R-:W-:Y:S01]  /*10dd0*/  HGMMA.64x256x16.F32 R24, R152, gdesc[UR4].tnspB, R24, gsb0 ;  /* 0x43e0000498187df0 */ /* 0x000fe20008000818 */
[----:B------:R-:W-:Y:S02]  /*10de0*/  FADD.FTZ R201, R173, R201 ;  /* 0x000000c9adc97221 */ /* 0x000fe40000010000 */
[----:B------:R-:W-:Y:S01]  /*10df0*/  FADD.FTZ R204, R200, R204 ;  /* 0x000000ccc8cc7221 */ /* 0x000fe20000010000 */
[----:B------:R-:W-:Y:S02]  /*10e00*/  IMAD.MOV.U32 R200, RZ, RZ, R170 ;  /* 0x000000ffffc87224 */ /* 0x000fe400078e00aa */
        /* <DEDUP_REMOVED lines=9> */
[----:B------:R-:W-:Y:S02]  /*10ea0*/  IMAD.MOV.U32 R201, RZ, RZ, R18 ;  /* 0x000000ffffc97224 */ /* 0x000fe400078e0012 */
[----:B------:R-:W-:Y:S01]  /*10eb0*/  FADD.FTZ R20, R206, R204 ;  /* 0x000000ccce147221 */ /* 0x000fe20000010000 */
[----:B------:R-:W-:Y:S02]  /*10ec0*/  WARPGROUP.DEPBAR.LE gsb0, 0x0 ;  /* 0x00008000000079c5 */ /* 0x000fe40000010000 */
[----:B---3--:R-:W-:Y:S01]  /*10ed0*/  VIADD R152, R198, 0x80 ;  /* 0x00000080c6987836 */ /* 0x008fe20000000000 */
[----:B------:R-:W-:Y:S01]  /*10ee0*/  WARPGROUP.ARRIVE ;  /* 0x00000000000079c5 */ /* 0x000fe20000000000 */
[----:B------:R-:W-:-:S03]  /*10ef0*/  IMAD.MOV.U32 R153, RZ, RZ, 0x40000040 ;  /* 0x40000040ff997424 */ /* 0x000fc600078e00ff */
[----:B------:R-:W-:Y:S01]  /*10f00*/  R2UR UR6, R152 ;  /* 0x00000000980672ca */ /* 0x000fe200000e0000 */
[C---:B------:R-:W-:Y:S01]  /*10f10*/  VIADD R152, R198.reuse, 0x100 ;  /* 0x00000100c6987836 */ /* 0x040fe20000000000 */
[----:B------:R-:W-:Y:S01]  /*10f20*/  R2UR UR7, R153 ;  /* 0x00000000990772ca */ /* 0x000fe200000e0000 */
[----:B------:R-:W-:Y:S02]  /*10f30*/  IMAD.MOV.U32 R153, RZ, RZ, 0x40000040 ;  /* 0x40000040ff997424 */ /* 0x000fe400078e00ff */
[----:B------:R-:W-:-:S10]  /*10f40*/  VIADD R198, R198, 0x180 ;  /* 0x00000180c6c67836 */ /* 0x000fd40000000000 */
[----:B------:R-:W-:Y:S01]  /*10f50*/  HGMMA.64x256x16.F32 R24, R156, gdesc[UR4].tnspB, R24, gsb0 ;  /* 0x43e000049c187df0 */ /* 0x000fe20008000818 */
[----:B------:R-:W-:Y:S01]  /*10f60*/  R2UR UR6, R152 ;  /* 0x00000000980672ca */ /* 0x000fe200000e0000 */
[----:B------:R-:W-:Y:S01]  /*10f70*/  VIADD R152, R21, 0xffffffff ;  /* 0xffffffff15987836 */ /* 0x000fe20000000000 */
[----:B------:R-:W-:-:S03]  /*10f80*/  R2UR UR7, R153 ;  /* 0x00000000990772ca */ /* 0x000fc600000e0000 */
[----:B------:R-:W-:Y:S01]  /*10f90*/  IMAD.MOV.U32 R21, RZ, RZ, R152 ;  /* 0x000000ffff157224 */ /* 0x000fe200078e0098 */
        /* <DEDUP_REMOVED lines=22> */
.L_x_5691:
[----:B------:R-:W-:-:S07]  /*11100*/  IMAD.MOV.U32 R21, RZ, RZ, R152 ;  /* 0x000000ffff157224 */ /* 0x000fce00078e0098 */
.L_x_5690:
[----:B------:R-:W-:Y:S05]  /*11110*/  BSYNC B0 ;  /* 0x0000000000007941 */ /* 0x000fea0003800000 */
.L_x_5689:
[----:B------:R-:W-:Y:S01]  /*11120*/  ISETP.GE.AND P2, PT, R21, R213, PT ;  /* 0x000000d51500720c */ /* 0x000fe20003f46270 */
[----:B------:R-:W-:-:S12]  /*11130*/  BSSY B0, `(.L_x_5703) ;  /* 0x0000368000007945 */ /* 0x000fd80003800000 */
[----:B------:R-:W-:Y:S05]  /*11140*/  @!P2 BRA `(.L_x_5704) ;  /* 0x000000340098a947 */ /* 0x000fea0003800000 */
[----:B------:R-:W-:Y:S02]  /*11150*/  IMAD.MOV.U32 R199, RZ, RZ, R170 ;  /* 0x000000ffffc77224 */ /* 0x000fe400078e00aa */
[----:B-1----:R-:W-:Y:S02]  /*11160*/  IMAD.MOV.U32 R195, RZ, RZ, R168 ;  /* 0x000000ffffc37224 */ /* 0x002fe400078e00a8 */
[----:B------:R-:W-:-:S07]  /*11170*/  IMAD.MOV.U32 R198, RZ, RZ, R18 ;  /* 0x000000ffffc67224 */ /* 0x000fce00078e0012 */
.L_x_5715:
[----:B------:R-:W-:-:S05]  /*11180*/  VIADD R18, R198, 0x1 ;  /* 0x00000001c6127836 */ /* 0x000fca0000000000 */
[----:B------:R-:W-:-:S04]  /*11190*/  ISETP.NE.AND P2, PT, R18, 0x2, PT ;  /* 0x000000021200780c */ /* 0x000fc80003f45270 */
[----:B------:R-:W-:Y:S02]  /*111a0*/  SEL R152, RZ, 0x1, P2 ;  /* 0x00000001ff987807 */ /* 0x000fe40001000000 */
[----:B------:R-:W-:Y:S02]  /*111b0*/  SEL R18, R18, RZ, P2 ;  /* 0x000000ff12127207 */ /* 0x000fe40001000000 */
[----:B------:R-:W-:Y:S01]  /*111c0*/  LOP3.LUT R22, R22, R152, RZ, 0x3c, !PT ;  /* 0x0000009816167212 */ /* 0x000fe200078e3cff */
[----:B--2---:R-:W-:Y:S06]  /*111d0*/  @!P0 BRA `(.L_x_5705) ;  /* 0x0000000000048947 */ /* 0x004fec0003800000 */
[----:B------:R-:W-:Y:S01]  /*111e0*/  BPT.TRAP 0x1 ;  /* 0x000000040000795c */ /* 0x000fe20000300000 */
.L_x_5705:
[----:B------:R-:W-:Y:S01]  /*111f0*/  IMAD R192, R18, 0x8, R2 ;  /* 0x0000000812c07824 */ /* 0x000fe200078e0202 */
[----:B------:R-:W-:-:S04]  /*11200*/  SHF.L.U32 R196, R22, 0x1f, RZ ;  /* 0x0000001f16c47819 */ /* 0x000fc800000006ff */
[----:B------:R0:W1:Y:S01]  /*11210*/  SYNCS.PHASECHK.TRANS64.TRYWAIT P2, [R192+URZ+0x38830], R196 ;  /* 0x038830c4c00075a7 */ /* 0x000062000804017f */
[----:B------:R-:W-:Y:S05]  /*11220*/  @!P0 BRA `(.L_x_5706) ;  /* 0x0000000000048947 */ /* 0x000fea0003800000 */
[----:B------:R-:W-:Y:S01]  /*11230*/  BPT.TRAP 0x1 ;  /* 0x000000040000795c */ /* 0x000fe20000300000 */
.L_x_5706:
[----:B------:R-:W-:Y:S01]  /*11240*/  BSSY B1, `(.L_x_5707) ;  /* 0x0000006000017945 */ /* 0x000fe20003800000 */
[----:B------:R-:W-:Y:S02]  /*11250*/  IMAD R156, R18, 0x200, R3 ;  /* 0x00000200129c7824 */ /* 0x000fe400078e0203 */
[----:B------:R-:W-:Y:S01]  /*11260*/  IMAD.MOV.U32 R157, RZ, RZ, 0x40000040 ;  /* 0x40000040ff9d7424 */ /* 0x000fe200078e00ff */
[----:B-1----:R-:W-:Y:S06]  /*11270*/  @P2 BRA `(.L_x_5708) ;  /* 0x0000000000082947 */ /* 0x002fec0003800000 */
[----:B------:R-:W1:Y:S02]  /*11280*/  SYNCS.PHASECHK.TRANS64.TRYWAIT P2, [R192+URZ+0x38830], R196 ;  /* 0x038830c4c00075a7 */ /* 0x000e64000804017f */
[----:B-1----:R-:W-:Y:S05]  /*11290*/  @!P2 BRA `(.L_x_5709) ;  /* 0x000001400050a947 */ /* 0x002fea0003800000 */
.L_x_5708:
[----:B------:R-:W-:Y:S05]  /*112a0*/  BSYNC B1 ;  /* 0x0000000000017941 */ /* 0x000fea0003800000 */
.L_x_5707:
        /* <DEDUP_REMOVED lines=36> */
.L_x_5710:
[----:B------:R2:W3:Y:S01]  /*114f0*/  SYNCS.PHASECHK.TRANS64.TRYWAIT P2, [R192+URZ+0x38850], R196 ;  /* 0x038850c4c00075a7 */ /* 0x0004e2000804017f */
[----:B------:R-:W-:Y:S05]  /*11500*/  @!P0 BRA `(.L_x_5711) ;  /* 0x0000000000048947 */ /* 0x000fea0003800000 */
[----:B------:R-:W-:Y:S01]  /*11510*/  BPT.TRAP 0x1 ;  /* 0x000000040000795c */ /* 0x000fe20000300000 */
.L_x_5711:
[----:B------:R-:W-:Y:S04]  /*11520*/  BSSY B1, `(.L_x_5712) ;  /* 0x0000004000017945 */ /* 0x000fe80003800000 */
[----:B---3--:R-:W-:Y:S05]  /*11530*/  @P2 BRA `(.L_x_5713) ;  /* 0x0000000000082947 */ /* 0x008fea0003800000 */
[----:B------:R-:W3:Y:S02]  /*11540*/  SYNCS.PHASECHK.TRANS64.TRYWAIT P2, [R192+URZ+0x38850], R196 ;  /* 0x038850c4c00075a7 */ /* 0x000ee4000804017f */
[----:B---3--:R-:W-:Y:S05]  /*11550*/  @!P2 BRA `(.L_x_5714) ;  /* 0x0000013c00b4a947 */ /* 0x008fea0003800000 */
.L_x_5713:
[----:B------:R-:W-:Y:S05]  /*11560*/  BSYNC B1 ;  /* 0x0000000000017941 */ /* 0x000fea0003800000 */
.L_x_5712:
        /* <DEDUP_REMOVED lines=13> */
[----:B------:R-:W-:Y:S02]  /*11640*/  IMAD.MOV.U32 R207, RZ, RZ, 0x40000040 ;  /* 0x40000040ffcf7424 */ /* 0x000fe400078e00ff */
[----:B------:R-:W-:Y:S01]  /*11650*/  IMAD.MOV.U32 R208, RZ, RZ, 0x28 ;  /* 0x00000028ffd07424 */ /* 0x000fe200078e00ff */
[----:B------:R-:W-:Y:S01]  /*11660*/  HGMMA.64x64x16.F32 R152, gdesc[UR4], R152, gsb0 ;  /* 0x00e00000049879f0 */ /* 0x000fe20008000898 */
[----:B------:R-:W-:Y:S01]  /*11670*/  R2UR UR4, R196 ;  /* 0x00000000c40472ca */ /* 0x000fe200000e0000 */
[----:B------:R-:W-:Y:S01]  /*11680*/  VIADD R196, R204, 0x2 ;  /* 0x00000002ccc47836 */ /* 0x000fe20000000000 */
[----:B------:R-:W-:Y:S01]  /*11690*/  R2UR UR5, R197 ;  /* 0x00000000c50572ca */ /* 0x000fe200000e0000 */
[----:B------:R-:W-:-:S02]  /*116a0*/  IMAD.MOV.U32 R197, RZ, RZ, 0x40000040 ;  /* 0x40000040ffc57424 */ /* 0x000fc400078e00ff */
[----:B------:R-:W-:Y:S01]  /*116b0*/  IMAD.MOV.U32 R209, RZ, RZ, 0xa00 ;  /* 0x00000a00ffd17424 */ /* 0x000fe200078e00ff */
        /* <DEDUP_REMOVED lines=161> */
[----:B------:R-:W-:Y:S02]  /*120d0*/  SEL R208, R208, 0x26, P2 ;  /* 0x00000026d0d07807 */ /* 0x000fe40001000000 */
[----:B------:R-:W-:Y:S01]  /*120e0*/  SEL R209, R209, 0x980, P2 ;  /* 0x00000980d1d17807 */ /* 0x000fe20001000000 */
[----:B------:R-:W-:Y:S01]  /*120f0*/  IMAD.IADD R200, R196, 0x1, R202 ;  /* 0x00000001c4c87824 */ /* 0x000fe200078e02ca */
[----:B------:R-:W-:Y:S02]  /*12100*/  LOP3.LUT R208, R208, 0x6, RZ, 0xc0, !PT ;  /* 0x00000006d0d07812 */ /* 0x000fe400078ec0ff */
        /* <DEDUP_REMOVED lines=8> */
[----:B------:R-:W-:Y:S02]  /*12190*/  R2UR UR4, R200 ;  /* 0x00000000c80472ca */ /* 0x000fe400000e0000 */
[----:B------:R-:W-:Y:S01]  /*121a0*/  R2UR UR5, R201 ;  /* 0x00000000c90572ca */ /* 0x000fe200000e0000 */
[----:B------:R-:W-:Y:S01]  /*121b0*/  VIADD R201, R4, 0xa00 ;  /* 0x00000a0004c97836 */ /* 0x000fe20000000000 */
[C---:B------:R-:W-:Y:S02]  /*121c0*/  SEL R200, R197.reuse, 0x2, P2 ;  /* 0x00000002c5c87807 */ /* 0x040fe40001000000 */
[----:B------:R-:W-:-:S03]  /*121d0*/  SEL R197, R197, 0x6, !P2 ;  /* 0x00000006c5c57807 */ /* 0x000fc60005000000 */
[----:B------:R-:W-:Y:S01]  /*121e0*/  IMAD.IADD R206, R202, 0x1, R200 ;  /* 0x00000001cace7824 */ /* 0x000fe200078e02c8 */
        /* <DEDUP_REMOVED lines=34> */
[----:B------:R-:W-:Y:S01]  /*12410*/  IMAD.MOV.U32 R208, RZ, RZ, 0x30 ;  /* 0x00000030ffd07424 */ /* 0x000fe200078e00ff */
[----:B------:R-:W-:Y:S01]  /*12420*/  R2UR UR7, R209 ;  /* 0x00000000d10772ca */ /* 0x000fe200000e0000 */
        /* <DEDUP_REMOVED lines=79> */
[----:B------:R-:W-:Y:S01]  /*12920*/  IMAD.MOV.U32 R201, RZ, RZ, 0x40000040 ;  /* 0x40000040ffc97424 */ /* 0x000fe200078e00ff */
        /* <DEDUP_REMOVED lines=30> */
[C---:B------:R-:W-:Y:S01]  /*12b10*/  IMAD.IADD R196, R205.reuse, 0x1, R197 ;  /* 0x00000001cdc47824 */ /* 0x040fe200078e02c5 */
[----:B------:R-:W-:Y:S01]  /*12b20*/  R2UR UR4, R206 ;  /* 0x00000000ce0472ca */ /* 0x000fe200000e0000 */
[----:B------:R-:W-:Y:S01]  /*12b30*/  IMAD.IADD R206, R205, 0x1, R200 ;  /* 0x00000001cdce7824 */ /* 0x000fe200078e02c8 */
[----:B------:R-:W-:Y:S01]  /*12b40*/  R2UR UR5, R207 ;  /* 0x00000000cf0572ca */ /* 0x000fe200000e0000 */
[----:B------:R-:W-:-:S02]  /*12b50*/  IMAD.MOV.U32 R207, RZ, RZ, 0x40000040 ;  /* 0x40000040ffcf7424 */ /* 0x000fc400078e00ff */
[----:B------:R-:W-:Y:S02]  /*12b60*/  IMAD.IADD R200, R200, 0x1, R202 ;  /* 0x00000001c8c87824 */ /* 0x000fe400078e02ca */
[----:B------:R-:W-:-:S05]  /*12b70*/  IMAD.MOV.U32 R205, RZ, RZ, 0x40 ;  /* 0x00000040ffcd7424 */ /* 0x000fca00078e00ff */
[----:B------:R-:W-:-:S04]  /*12b80*/  SEL R205, R205, 0x3e, P2 ;  /* 0x0000003ecdcd7807 */ /* 0x000fc80001000000 */
[----:B------:R-:W-:Y:S01]  /*12b90*/  LOP3.LUT R205, R205, 0x6, RZ, 0xc0, !PT ;  /* 0x00000006cdcd7812 */ /* 0x000fe200078ec0ff */
[----:B------:R-:W-:Y:S02]  /*12ba0*/  WARPGROUP.DEPBAR.LE gsb0, 0x0 ;  /* 0x00008000000079c5 */ /* 0x000fe40000010000 */
[----:B------:R-:W-:-:S06]  /*12bb0*/  WARPGROUP.ARRIVE ;  /* 0x00000000000079c5 */ /* 0x000fcc0000000000 */
[----:B------:R-:W-:Y:S01]  /*12bc0*/  HGMMA.64x64x16.F32 R152, gdesc[UR4], R152, gsb0 ;  /* 0x00e00000049879f0 */ /* 0x000fe20008000898 */
[----:B------:R-:W-:Y:S02]  /*12bd0*/  R2UR UR4, R206 ;  /* 0x00000000ce0472ca */ /* 0x000fe400000e0000 */
[----:B------:R-:W-:Y:S02]  /*12be0*/  R2UR UR5, R207 ;  /* 0x00000000cf0572ca */ /* 0x000fe400000e0000 */
[----:B------:R-:W-:Y:S01]  /*12bf0*/  R2UR UR6, R200 ;  /* 0x00000000c80672ca */ /* 0x000fe200000e0000 */
[----:B------:R-:W-:Y:S01]  /*12c00*/  IMAD.IADD R200, R197, 0x1, R202 ;  /* 0x00000001c5c87824 */ /* 0x000fe200078e02ca */
[----:B------:R-:W-:Y:S01]  /*12c10*/  R2UR UR7, R201 ;  /* 0x00000000c90772ca */ /* 0x000fe200000e0000 */
[----:B------:R-:W-:Y:S02]  /*12c20*/  IMAD.MOV.U32 R197, RZ, RZ, 0x40000040 ;  /* 0x40000040ffc57424 */ /* 0x000fe400078e00ff */
[----:B------:R-:W-:Y:S01]  /*12c30*/  IMAD.MOV.U32 R201, RZ, RZ, 0x40000040 ;  /* 0x40000040ffc97424 */ /* 0x000fe200078e00ff */
[----:B------:R-:W-:-:S02]  /*12c40*/  WARPGROUP.DEPBAR.LE gsb0, 0x0 ;  /* 0x00008000000079c5 */ /* 0x000fc40000010000 */
[----:B------:R-:W-:-:S07]  /*12c50*/  WARPGROUP.ARRIVE ;  /* 0x00000000000079c5 */ /* 0x000fce0000000000 */
        /* <DEDUP_REMOVED lines=127> */
[C---:B------:R-:W-:Y:S01]  /*13450*/  FADD.FTZ R171, -R168.reuse, R195 ;  /* 0x000000c3a8ab7221 */ /* 0x040fe20000010100 */
[----:B------:R-:W-:-:S03]  /*13460*/  FMUL.FTZ R195, R168, R169 ;  /* 0x000000a9a8c37220 */ /* 0x000fc60000410000 */
[-C--:B------:R-:W-:Y:S01]  /*13470*/  FMUL.FTZ R171, R171, R169.reuse ;  /* 0x000000a9abab7220 */ /* 0x080fe20000410000 */
[-CC-:B------:R-:W-:Y:S01]  /*13480*/  FFMA.FTZ R208, R156, R169.reuse, -R195.reuse ;  /* 0x000000a99cd07223 */ /* 0x180fe200000108c3 */
[-CC-:B------:R-:W-:Y:S01]  /*13490*/  FFMA.FTZ R156, R159, R169.reuse, -R195.reuse ;  /* 0x000000a99f9c7223 */ /* 0x180fe200000108c3 */
[----:B0-----:R-:W-:Y:S01]  /*134a0*/  FMNMX.FTZ R170, R182, R170, !PT ;  /* 0x000000aab6aa7209 */ /* 0x001fe20007810000 */
[-CC-:B------:R-:W-:Y:S01]  /*134b0*/  FFMA.FTZ R159, R161, R169.reuse, -R195.reuse ;  /* 0x000000a9a19f7223 */ /* 0x180fe200000108c3 */
[-CC-:B------:R-:W-:Y:S01]  /*134c0*/  FFMA.FTZ R174, R165, R169.reuse, -R195.reuse ;  /* 0x000000a9a5ae7223 */ /* 0x180fe200000108c3 */
[-CC-:B------:R-:W-:Y:S01]  /*134d0*/  FFMA.FTZ R152, R152, R169.reuse, -R195.reuse ;  /* 0x000000a998987223 */ /* 0x180fe200000108c3 */
[-CC-:B------:R-:W-:Y:S01]  /*134e0*/  FFMA.FTZ R153, R153, R169.reuse, -R195.reuse ;  /* 0x000000a999997223 */ /* 0x180fe200000108c3 */
[-CC-:B------:R-:W-:Y:S01]  /*134f0*/  FFMA.FTZ R178, R201, R169.reuse, -R195.reuse ;  /* 0x000000a9c9b27223 */ /* 0x180fe200000108c3 */
[----:B------:R0:W2:Y:S01]  /*13500*/  MUFU.EX2 R179, R171 ;  /* 0x000000ab00b37308 */ /* 0x0000a20000000800 */
[-CC-:B------:R-:W-:Y:S01]  /*13510*/  FFMA.FTZ R197, R197, R169.reuse, -R195.reuse ;  /* 0x000000a9c5c57223 */ /* 0x180fe200000108c3 */
[----:B-1----:R-:W-:Y:S01]  /*13520*/  FMNMX.FTZ R170, R183, R170, !PT ;  /* 0x000000aab7aa7209 */ /* 0x002fe20007810000 */
[-CC-:B------:R-:W-:Y:S01]  /*13530*/  FFMA.FTZ R160, R160, R169.reuse, -R195.reuse ;  /* 0x000000a9a0a07223 */ /* 0x180fe200000108c3 */
[-CC-:B------:R-:W-:Y:S01]  /*13540*/  FFMA.FTZ R172, R172, R169.reuse, -R195.reuse ;  /* 0x000000a9acac7223 */ /* 0x180fe200000108c3 */
[-CC-:B------:R-:W-:Y:S01]  /*13550*/  FFMA.FTZ R173, R173, R169.reuse, -R195.reuse ;  /* 0x000000a9adad7223 */ /* 0x180fe200000108c3 */
[-CC-:B------:R-:W-:Y:S01]  /*13560*/  FFMA.FTZ R176, R176, R169.reuse, -R195.reuse ;  /* 0x000000a9b0b07223 */ /* 0x180fe200000108c3 */
[----:B------:R-:W1:Y:S01]  /*13570*/  SHFL.BFLY PT, R175, R170, 0x2, 0x1f ;  /* 0x0c401f00aaaf7f89 */ /* 0x000e6200000e0000 */
[----:B------:R-:W-:Y:S01]  /*13580*/  MUFU.EX2 R152, R152 ;  /* 0x0000009800987308 */ /* 0x000fe20000000800 */
[-CC-:B0-----:R-:W-:Y:S01]  /*13590*/  FFMA.FTZ R171, R164, R169.reuse, -R195.reuse ;  /* 0x000000a9a4ab7223 */ /* 0x181fe200000108c3 */
[-CC-:B------:R-:W-:Y:S01]  /*135a0*/  FFMA.FTZ R177, R177, R169.reuse, -R195.reuse ;  /* 0x000000a9b1b17223 */ /* 0x180fe200000108c3 */
[----:B------:R-:W-:-:S05]  /*135b0*/  FFMA.FTZ R180, R180, R169, -R195 ;  /* 0x000000a9b4b47223 */ /* 0x000fca00000108c3 */
        /* <DEDUP_REMOVED lines=15> */
[----:B-1----:R-:W-:Y:S01]  /*136b0*/  FMNMX.FTZ R170, R170, R175, !PT ;  /* 0x000000afaaaa7209 */ /* 0x002fe20007810000 */
[----:B------:R-:W-:Y:S01]  /*136c0*/  MUFU.EX2 R197, R197 ;  /* 0x000000c500c57308 */ /* 0x000fe20000000800 */
[----:B------:R-:W-:Y:S01]  /*136d0*/  FFMA.FTZ R175, R200, R169, -R195 ;  /* 0x000000a9c8af7223 */ /* 0x000fe200000108c3 */
[-C--:B------:R-:W-:Y:S01]  /*136e0*/  FMUL.FTZ R49, R49, R179.reuse ;  /* 0x000000b331317220 */ /* 0x080fe20000410000 */
[-C--:B------:R-:W-:Y:S01]  /*136f0*/  FMUL.FTZ R52, R52, R179.reuse ;  /* 0x000000b334347220 */ /* 0x080fe20000410000 */
[----:B------:R-:W0:Y:S01]  /*13700*/  SHFL.BFLY PT, R161, R170, 0x1, 0x1f ;  /* 0x0c201f00aaa17f89 */ /* 0x000e2200000e0000 */
        /* <DEDUP_REMOVED lines=22> */
[----:B------:R-:W-:Y:S01]  /*13870*/  FMUL.FTZ R92, R92, R179 ;  /* 0x000000b35c5c7220 */ /* 0x000fe20000410000 */
[----:B0-----:R-:W-:Y:S01]  /*13880*/  FMNMX.FTZ R170, R170, R161, !PT ;  /* 0x000000a1aaaa7209 */ /* 0x001fe20007810000 */
[-C--:B------:R-:W-:Y:S01]  /*13890*/  FMUL.FTZ R93, R93, R179.reuse ;  /* 0x000000b35d5d7220 */ /* 0x080fe20000410000 */
[-C--:B------:R-:W-:Y:S01]  /*138a0*/  FMUL.FTZ R96, R96, R179.reuse ;  /* 0x000000b360607220 */ /* 0x080fe20000410000 */
[----:B------:R-:W-:Y:S01]  /*138b0*/  FMUL.FTZ R97, R97, R179 ;  /* 0x000000b361617220 */ /* 0x000fe20000410000 */
[----:B------:R-:W-:Y:S01]  /*138c0*/  MUFU.EX2 R171, R171 ;  /* 0x000000ab00ab7308 */ /* 0x000fe20000000800 */
[C---:B------:R-:W-:Y:S01]  /*138d0*/  FADD.FTZ R161, -R170.reuse, R199 ;  /* 0x000000c7aaa17221 */ /* 0x040fe20000010100 */
[----:B------:R-:W-:Y:S01]  /*138e0*/  FMUL.FTZ R165, R170, R169 ;  /* 0x000000a9aaa57220 */ /* 0x000fe20000410000 */
[-C--:B------:R-:W-:Y:S01]  /*138f0*/  FMUL.FTZ R100, R100, R179.reuse ;  /* 0x000000b364647220 */ /* 0x080fe20000410000 */
        /* <DEDUP_REMOVED lines=8> */
[----:B------:R-:W-:Y:S01]  /*13980*/  FFMA.FTZ R158, R163, R169, -R165 ;  /* 0x000000a9a39e7223 */ /* 0x000fe200000108a5 */
[----:B------:R-:W-:-:S02]  /*13990*/  @!P1 VIADD R162, R192, 0x38840 ;  /* 0x00038840c0a29836 */ /* 0x000fc40000000000 */
[-CC-:B------:R-:W-:Y:S01]  /*139a0*/  FFMA.FTZ R195, R166, R169.reuse, -R165.reuse ;  /* 0x000000a9a6c37223 */ /* 0x180fe200000108a5 */
[----:B------:R-:W-:Y:S02]  /*139b0*/  @!P2 IMAD R163, R198, 0x40, R188 ;  /* 0x00000040c6a3a824 */ /* 0x000fe400078e02bc */
[-CC-:B------:R-:W-:Y:S01]  /*139c0*/  FFMA.FTZ R199, R167, R169.reuse, -R165.reuse ;  /* 0x000000a9a7c77223 */ /* 0x180fe200000108a5 */
[-CC-:B------:R-:W-:Y:S01]  /*139d0*/  FFMA.FTZ R181, R181, R169.reuse, -R165.reuse ;  /* 0x000000a9b5b57223 */ /* 0x180fe200000108a5 */
[----:B------:R-:W-:Y:S01]  /*139e0*/  @!P1 PRMT R162, RZ, 0x654, R162 ;  /* 0x00000654ffa29816 */ /* 0x000fe200000000a2 */
[----:B------:R-:W1:Y:S01]  /*139f0*/  MUFU.EX2 R154, R154 ;  /* 0x0000009a009a7308 */ /* 0x000e620000000800 */
[----:B------:R-:W-:Y:S02]  /*13a00*/  @!P2 IMAD R163, R163, 0x4, R2 ;  /* 0x00000004a3a3a824 */ /* 0x000fe400078e0202 */
[-CC-:B------:R-:W-:Y:S01]  /*13a10*/  FFMA.FTZ R200, R202, R169.reuse, -R165.reuse ;  /* 0x000000a9cac87223 */ /* 0x180fe200000108a5 */
[----:B------:R2:W-:Y:S01]  /*13a20*/  @!P1 SYNCS.ARRIVE.TRANS64.RED.A1T0 RZ, [R162+URZ], RZ ;  /* 0x000000ffa2ff99a7 */ /* 0x0005e2000810043f */
[-CC-:B------:R-:W-:Y:S01]  /*13a30*/  FFMA.FTZ R198, R204, R169.reuse, -R165.reuse ;  /* 0x000000a9ccc67223 */ /* 0x180fe200000108a5 */
[-CC-:B------:R-:W-:Y:S01]  /*13a40*/  FFMA.FTZ R205, R205, R169.reuse, -R165.reuse ;  /* 0x000000a9cdcd7223 */ /* 0x180fe200000108a5 */
[----:B------:R-:W-:Y:S01]  /*13a50*/  @!P2 STS [R163+0x38400], R179 ;  /* 0x038400b3a300a388 */ /* 0x000fe20000000800 */
[-CC-:B------:R-:W-:Y:S01]  /*13a60*/  FFMA.FTZ R206, R206, R169.reuse, -R165.reuse ;  /* 0x000000a9cece7223 */ /* 0x180fe200000108a5 */
[----:B------:R-:W3:Y:S01]  /*13a70*/  MUFU.EX2 R201, R201 ;  /* 0x000000c900c97308 */ /* 0x000ee20000000800 */
[-CC-:B------:R-:W-:Y:S01]  /*13a80*/  FFMA.FTZ R207, R207, R169.reuse, -R165.reuse ;  /* 0x000000a9cfcf7223 */ /* 0x180fe200000108a5 */
[----:B0-----:R0:W-:Y:S01]  /*13a90*/  @!P2 STS [R163+0x38420], R161 ;  /* 0x038420a1a300a388 */ /* 0x0011e20000000800 */
[-CC-:B--2---:R-:W-:Y:S01]  /*13aa0*/  FFMA.FTZ R162, R182, R169.reuse, -R165.reuse ;  /* 0x000000a9b6a27223 */ /* 0x184fe200000108a5 */
[----:B------:R-:W-:Y:S01]  /*13ab0*/  FFMA.FTZ R165, R183, R169, -R165 ;  /* 0x000000a9b7a57223 */ /* 0x000fe200000108a5 */
[-C--:B------:R-:W-:Y:S01]  /*13ac0*/  FMUL.FTZ R104, R104, R179.reuse ;  /* 0x000000b368687220 */ /* 0x080fe20000410000 */
[-C--:B------:R-:W-:Y:S01]  /*13ad0*/  FMUL.FTZ R105, R105, R179.reuse ;  /* 0x000000b369697220 */ /* 0x080fe20000410000 */
[-C--:B------:R-:W-:Y:S01]  /*13ae0*/  FMUL.FTZ R108, R108, R179.reuse ;  /* 0x000000b36c6c7220 */ /* 0x080fe20000410000 */
[----:B------:R-:W2:Y:S01]  /*13af0*/  MUFU.EX2 R155, R155 ;  /* 0x0000009b009b7308 */ /* 0x000ea20000000800 */
[-C--:B------:R-:W-:Y:S01]  /*13b00*/  FMUL.FTZ R109, R109, R179.reuse ;  /* 0x000000b36d6d7220 */ /* 0x080fe20000410000 */
[-C--:B------:R-:W-:Y:S01]  /*13b10*/  FMUL.FTZ R112, R112, R179.reuse ;  /* 0x000000b370707220 */ /* 0x080fe20000410000 */
[----:B------:R-:W-:Y:S01]  /*13b20*/  FMUL.FTZ R113, R113, R179 ;  /* 0x000000b371717220 */ /* 0x000fe20000410000 */
[----:B0-----:R-:W-:Y:S01]  /*13b30*/  FFMA.FTZ R163, R179, R15, R152 ;  /* 0x0000000fb3a37223 */ /* 0x001fe20000010098 */
[----:B-1----:R-:W-:Y:S01]  /*13b40*/  FFMA.FTZ R15, R161, R20, R154 ;  /* 0x00000014a10f7223 */ /* 0x002fe2000001009a */
[C---:B------:R-:W-:Y:S01]  /*13b50*/  F2FP.F16.F32.PACK_AB R152, R153.reuse, R152 ;  /* 0x000000989998723e */ /* 0x040fe200000000ff */
[-C--:B------:R-:W-:Y:S01]  /*13b60*/  FMUL.FTZ R116, R116, R179.reuse ;  /* 0x000000b374747220 */ /* 0x080fe20000410000 */
[----:B------:R-:W0:Y:S01]  /*13b70*/  MUFU.EX2 R164, R164 ;  /* 0x000000a400a47308 */ /* 0x000e220000000800 */
[----:B------:R-:W-:Y:S01]  /*13b80*/  FADD.FTZ R20, R153, R163 ;  /* 0x000000a399147221 */ /* 0x000fe20000010000 */
[C---:B---3--:R-:W-:Y:S01]  /*13b90*/  FADD.FTZ R163, R201.reuse, R15 ;  /* 0x0000000fc9a37221 */ /* 0x048fe20000010000 */
[----:B------:R-:W-:Y:S01]  /*13ba0*/  F2FP.F16.F32.PACK_AB R153, R201, R154 ;  /* 0x0000009ac999723e */ /* 0x000fe200000000ff */
[-C--:B------:R-:W-:Y:S01]  /*13bb0*/  FMUL.FTZ R117, R117, R179.reuse ;  /* 0x000000b375757220 */ /* 0x080fe20000410000 */
[----:B------:R-:W-:Y:S01]  /*13bc0*/  FADD.FTZ R154, R208, R20 ;  /* 0x00000014d09a7221 */ /* 0x000fe20000010000 */
        /* <DEDUP_REMOVED lines=21> */
[----:B------:R-:W-:Y:S01]  /*13d20*/  FADD.FTZ R163, R197, R154 ;  /* 0x0000009ac5a37221 */ /* 0x000fe20000010000 */
[----:B-1----:R-:W-:Y:S01]  /*13d30*/  FADD.FTZ R166, R157, R166 ;  /* 0x000000a69da67221 */ /* 0x002fe20000010000 */
[----:B------:R-:W-:Y:S01]  /*13d40*/  F2FP.F16.F32.PACK_AB R154, R197, R208 ;  /* 0x000000d0c59a723e */ /* 0x000fe200000000ff */
[----:B------:R-:W-:Y:S01]  /*13d50*/  FMUL.FTZ R26, R26, R161 ;  /* 0x000000a11a1a7220 */ /* 0x000fe20000410000 */
[----:B------:R-:W-:Y:S01]  /*13d60*/  FADD.FTZ R163, R156, R163 ;  /* 0x000000a39ca37221 */ /* 0x000fe20000010000 */
[----:B------:R-:W0:Y:S01]  /*13d70*/  MUFU.EX2 R199, R199 ;  /* 0x000000c700c77308 */ /* 0x000e220000000800 */
[C---:B--2---:R-:W-:Y:S01]  /*13d80*/  FADD.FTZ R183, R158.reuse, R166 ;  /* 0x000000a69eb77221 */ /* 0x044fe20000010000 */
[----:B------:R-:W-:Y:S01]  /*13d90*/  F2FP.F16.F32.PACK_AB R157, R158, R157 ;  /* 0x0000009d9e9d723e */ /* 0x000fe200000000ff */
[----:B------:R-:W-:Y:S01]  /*13da0*/  FADD.FTZ R202, R160, R163 ;  /* 0x000000a3a0ca7221 */ /* 0x000fe20000010000 */
[----:B------:R-:W-:Y:S01]  /*13db0*/  F2FP.F16.F32.PACK_AB R155, R164, R155 ;  /* 0x0000009ba49b723e */ /* 0x000fe200000000ff */
[----:B------:R-:W-:Y:S01]  /*13dc0*/  BAR.SYNC.DEFER_BLOCKING 0xf, 0x100 ;  /* 0x03c4000000007b1d */ /* 0x000fe20000010000 */
[----:B------:R-:W-:Y:S01]  /*13dd0*/  F2FP.F16.F32.PACK_AB R158, R171, R159 ;  /* 0x0000009fab9e723e */ /* 0x000fe200000000ff */
[----:B------:R-:W-:Y:S01]  /*13de0*/  FADD.FTZ R202, R159, R202 ;  /* 0x000000ca9fca7221 */ /* 0x000fe20000010000 */
[----:B------:R-:W-:Y:S01]  /*13df0*/  F2FP.F16.F32.PACK_AB R156, R160, R156 ;  /* 0x0000009ca09c723e */ /* 0x000fe200000000ff */
        /* <DEDUP_REMOVED lines=72> */
[----:B0-----:R-:W-:Y:S01]  /*14280*/  F2FP.F16.F32.PACK_AB R159, R199, R195 ;  /* 0x000000c3c79f723e */ /* 0x001fe200000000ff */
[----:B------:R0:W-:Y:S01]  /*14290*/  STSM.16.M88.4 [R194+0x36400], R152 ;  /* 0x03640098c2007844 */ /* 0x0001e20000000200 */
[----:B------:R-:W4:Y:S01]  /*142a0*/  MUFU.EX2 R178, R178 ;  /* 0x000000b200b27308 */ /* 0x000f220000000800 */
[----:B-1----:R-:W-:Y:S01]  /*142b0*/  F2FP.F16.F32.PACK_AB R160, R175, R174 ;  /* 0x000000aeafa0723e */ /* 0x002fe200000000ff */
[----:B------:R-:W-:Y:S01]  /*142c0*/  IMAD.MOV.U32 R197, RZ, RZ, 0x40000040 ;  /* 0x40000040ffc57424 */ /* 0x000fe200078e00ff */
[----:B--2---:R-:W-:Y:S01]  /*142d0*/  F2FP.F16.F32.PACK_AB R161, R200, R181 ;  /* 0x000000b5c8a1723e */ /* 0x004fe200000000ff */
[----:B------:R2:W-:Y:S01]  /*142e0*/  STSM.16.M88.4 [R203], R156 ;  /* 0x0000009ccb007844 */ /* 0x0005e20000000200 */
[----:B---3--:R-:W-:Y:S01]  /*142f0*/  F2FP.F16.F32.PACK_AB R163, R182, R198 ;  /* 0x000000c6b6a3723e */ /* 0x008fe200000000ff */
[----:B------:R-:W-:Y:S01]  /*14300*/  FADD.FTZ R183, R195, R183 ;  /* 0x000000b7c3b77221 */ /* 0x000fe20000010000 */
[----:B------:R-:W-:Y:S01]  /*14310*/  FADD.FTZ R202, R171, R202 ;  /* 0x000000caabca7221 */ /* 0x000fe20000010000 */
[----:B------:R-:W-:Y:S01]  /*14320*/  MUFU.EX2 R177, R177 ;  /* 0x000000b100b17308 */ /* 0x000fe20000000800 */
[----:B------:R-:W-:Y:S01]  /*14330*/  ISETP.GT.AND P2, PT, R21, R213, PT ;  /* 0x000000d51500720c */ /* 0x000fe20003f44270 */
[----:B------:R-:W-:Y:S01]  /*14340*/  FADD.FTZ R183, R199, R183 ;  /* 0x000000b7c7b77221 */ /* 0x000fe20000010000 */
[----:B------:R-:W-:Y:S01]  /*14350*/  FADD.FTZ R202, R174, R202 ;  /* 0x000000caaeca7221 */ /* 0x000fe20000010000 */
[----:B------:R-:W-:-:S02]  /*14360*/  @!P1 VIADD R192, R192, 0x38860 ;  /* 0x00038860c0c09836 */ /* 0x000fc40000000000 */
[----:B------:R-:W-:Y:S01]  /*14370*/  FADD.FTZ R183, R181, R183 ;  /* 0x000000b7b5b77221 */ /* 0x000fe20000010000 */
[----:B------:R-:W-:Y:S01]  /*14380*/  FADD.FTZ R202, R175, R202 ;  /* 0x000000caafca7221 */ /* 0x000fe20000010000 */
[----:B------:R-:W1:Y:S01]  /*14390*/  MUFU.EX2 R180, R180 ;  /* 0x000000b400b47308 */ /* 0x000e620000000800 */
[----:B----4-:R-:W-:Y:S01]  /*143a0*/  F2FP.F16.F32.PACK_AB R164, R178, R176 ;  /* 0x000000b0b2a4723e */ /* 0x010fe200000000ff */
[----:B------:R-:W-:Y:S01]  /*143b0*/  FADD.FTZ R183, R200, R183 ;  /* 0x000000b7c8b77221 */ /* 0x000fe20000010000 */
[----:B------:R-:W-:Y:S01]  /*143c0*/  FADD.FTZ R202, R172, R202 ;  /* 0x000000caacca7221 */ /* 0x000fe20000010000 */
[----:B------:R-:W-:Y:S01]  /*143d0*/  @!P1 PRMT R192, RZ, 0x654, R192 ;  /* 0x00000654ffc09816 */ /* 0x000fe200000000c0 */
[----:B------:R-:W-:Y:S02]  /*143e0*/  IMAD.MOV.U32 R199, RZ, RZ, R170 ;  /* 0x000000ffffc77224 */ /* 0x000fe400078e00aa */
[----:B------:R-:W-:Y:S01]  /*143f0*/  FADD.FTZ R183, R198, R183 ;  /* 0x000000b7c6b77221 */ /* 0x000fe20000010000 */
[----:B------:R-:W-:Y:S01]  /*14400*/  FADD.FTZ R202, R173, R202 ;  /* 0x000000caadca7221 */ /* 0x000fe20000010000 */
[----:B------:R-:W3:Y:S01]  /*14410*/  MUFU.EX2 R15, R206 ;  /* 0x000000ce000f7308 */ /* 0x000ee20000000800 */
[----:B------:R-:W-:-:S02]  /*14420*/  IMAD.MOV.U32 R198, RZ, RZ, R18 ;  /* 0x000000ffffc67224 */ /* 0x000fc400078e0012 */
[----:B------:R-:W-:Y:S01]  /*14430*/  FADD.FTZ R183, R182, R183 ;  /* 0x000000b7b6b77221 */ /* 0x000fe20000010000 */
[----:B------:R-:W-:Y:S01]  /*14440*/  FADD.FTZ R202, R176, R202 ;  /* 0x000000cab0ca7221 */ /* 0x000fe20000010000 */
[----:B------:R-:W-:-:S03]  /*14450*/  IMAD.MOV.U32 R195, RZ, RZ, R168 ;  /* 0x000000ffffc37224 */ /* 0x000fc600078e00a8 */
[----:B------:R-:W-:Y:S01]  /*14460*/  FADD.FTZ R202, R178, R202 ;  /* 0x000000cab2ca7221 */ /* 0x000fe20000010000 */
[----:B------:R-:W4:Y:S01]  /*14470*/  MUFU.EX2 R20, R207 ;  /* 0x000000cf00147308 */ /* 0x000f220000000800 */
[----:B-1----:R-:W-:Y:S02]  /*14480*/  F2FP.F16.F32.PACK_AB R166, R180, R177 ;  /* 0x000000b1b4a6723e */ /* 0x002fe400000000ff */
[----:B------:R-:W-:-:S05]  /*14490*/  FADD.FTZ R202, R177, R202 ;  /* 0x000000cab1ca7221 */ /* 0x000fca0000010000 */
[----:B------:R1:W5:Y:S01]  /*144a0*/  MUFU.EX2 R201, R162 ;  /* 0x000000a200c97308 */ /* 0x0003620000000800 */
[----:B---3--:R-:W-:-:S07]  /*144b0*/  FADD.FTZ R183, R15, R183 ;  /* 0x000000b70fb77221 */ /* 0x008fce0000010000 */
[----:B------:R3:W0:Y:S01]  /*144c0*/  MUFU.EX2 R179, R165 ;  /* 0x000000a500b37308 */ /* 0x0006220000000800 */
[----:B-1----:R-:W-:Y:S01]  /*144d0*/  F2FP.F16.F32.PACK_AB R162, R173, R172 ;  /* 0x000000acada2723e */ /* 0x002fe200000000ff */
[----:B----4-:R-:W-:-:S04]  /*144e0*/  FADD.FTZ R183, R20, R183 ;  /* 0x000000b714b77221 */ /* 0x010fc80000010000 */
[----:B------:R2:W-:Y:S01]  /*144f0*/  STSM.16.M88.4 [R212], R160 ;  /* 0x000000a0d4007844 */ /* 0x0005e20000000200 */
[----:B---3--:R-:W-:Y:S01]  /*14500*/  F2FP.F16.F32.PACK_AB R165, R20, R15 ;  /* 0x0000000f14a5723e */ /* 0x008fe200000000ff */
[----:B-----5:R-:W-:Y:S01]  /*14510*/  FADD.FTZ R183, R201, R183 ;  /* 0x000000b7c9b77221 */ /* 0x020fe20000010000 */
[----:B------:R-:W-:Y:S01]  /*14520*/  FADD.FTZ R15, R180, R202 ;  /* 0x000000cab40f7221 */ /* 0x000fe20000010000 */
[C---:B0-----:R-:W-:Y:S02]  /*14530*/  F2FP.F16.F32.PACK_AB R167, R179.reuse, R201 ;  /* 0x000000c9b3a7723e */ /* 0x041fe400000000ff */
[----:B------:R-:W-:-:S03]  /*14540*/  FADD.FTZ R20, R179, R183 ;  /* 0x000000b7b3147221 */ /* 0x000fc60000010000 */
        /* <DEDUP_REMOVED lines=38> */
.L_x_5704:
[----:B------:R-:W-:Y:S05]  /*147b0*/  BSYNC B0 ;  /* 0x0000000000007941 */ /* 0x000fea0003800000 */
.L_x_5703:
[----:B------:R-:W0:Y:S01]  /*147c0*/  SHFL.BFLY PT, R0, R15, 0x2, 0x1f ;  /* 0x0c401f000f007f89 */ /* 0x000e2200000e0000 */
[----:B------:R-:W-:Y:S02]  /*147d0*/  IMAD.MOV.U32 R4, RZ, RZ, RZ ;  /* 0x000000ffff047224 */ /* 0x000fe400078e00ff */
[----:B------:R-:W-:Y:S01]  /*147e0*/  IMAD.MOV.U32 R154, RZ, RZ, -0x800000 ;  /* 0xff800000ff9a7424 */ /* 0x000fe200078e00ff */
[----:B------:R-:W-:Y:S06]  /*147f0*/  BAR.ARV 0x8, 0x100 ;  /* 0x0204000000007b1d */ /* 0x000fec0000002000 */
[----:B------:R-:W-:-:S02]  /*14800*/  VIADD R230, R230, 0x1 ;  /* 0x00000001e6e67836 */ /* 0x000fc40000000000 */
[----:B------:R-:W-:Y:S01]  /*14810*/  BAR.SYNC.DEFER_BLOCKING 0xf, 0x100 ;  /* 0x03c4000000007b1d */ /* 0x000fe20000010000 */
[----:B0-----:R-:W-:-:S05]  /*14820*/  FADD.FTZ R0, R0, R15 ;  /* 0x0000000f00007221 */ /* 0x001fca0000010000 */
[----:B------:R-:W0:Y:S02]  /*14830*/  SHFL.BFLY PT, R3, R0, 0x1, 0x1f ;  /* 0x0c201f0000037f89 */ /* 0x000e2400000e0000 */
[----:B0-----:R-:W-:-:S05]  /*14840*/  FADD.FTZ R3, R0, R3 ;  /* 0x0000000300037221 */ /* 0x001fca0000010000 */
[----:B------:R-:W-:-:S13]  /*14850*/  FSETP.NE.FTZ.AND P0, PT, R3, RZ, PT ;  /* 0x000000ff0300720b */ /* 0x000fda0003f15000 */
[----:B------:R-:W0:Y:S08]  /*14860*/  @P0 MUFU.LG2 R0, R3 ;  /* 0x0000000300000308 */ /* 0x000e300000000c00 */
[----:B------:R3:W4:Y:S01]  /*14870*/  @P0 MUFU.RCP R4, R3 ;  /* 0x0000000300040308 */ /* 0x0007220000001000 */
[----:B0-----:R-:W-:Y:S01]  /*14880*/  @P0 FMUL.FTZ R0, R0, 0.69314718246459960938 ;  /* 0x3f31721800000820 */ /* 0x001fe20000410000 */
[----:B---3--:R-:W-:-:S04]  /*14890*/  @P0 FMUL.FTZ R3, R169, 0.69314718246459960938 ;  /* 0x3f317218a9030820 */ /* 0x008fc80000410000 */
[----:B------:R-:W-:Y:S02]  /*148a0*/  @P0 FFMA.FTZ R154, R3, R168, R0 ;  /* 0x000000a8039a0223 */ /* 0x000fe40000010000 */
[----:B------:R-:W0:Y:S01]  /*148b0*/  SHFL.BFLY PT, R0, R20, 0x2, 0x1f ;  /* 0x0c401f0014007f89 */ /* 0x000e2200000e0000 */
        /* <DEDUP_REMOVED lines=71> */
[----:B------:R-:W3:Y:S01]  /*14d30*/  @P0 MUFU.LG2 R3, R3 ;  /* 0x0000000300030308 */ /* 0x000ee20000000c00 */
        /* <DEDUP_REMOVED lines=79> */
.L_x_5636:
[----:B------:R-:W-:Y:S05]  /*15230*/  BSYNC B7 ;  /* 0x0000000000077941 */ /* 0x000fea0003800000 */
.L_x_5632:
[----:B------:R-:W3:Y:S08]  /*15240*/  S2UR UR5, SR_CgaCtaId ;  /* 0x00000000000579c3 */ /* 0x000ef00000008800 */
[----:B------:R-:W-:Y:S06]  /*15250*/  BAR.SYNC.DEFER_BLOCKING 0x5, 0x180 ;  /* 0x0146000000007b1d */ /* 0x000fec0000010000 */
[----:B------:R-:W-:Y:S01]  /*15260*/  UMOV UR4, 0x400 ;  /* 0x0000040000047882 */ /* 0x000fe20000000000 */
[----:B------:R-:W-:Y:S01]  /*15270*/  BSSY B0, `(.L_x_5716) ;  /* 0x00004a9000007945 */ /* 0x000fe20003800000 */
[----:B---3--:R-:W-:-:S06]  /*15280*/  ULEA UR4, UR5, UR4, 0x18 ;  /* 0x0000000405047291 */ /* 0x008fcc000f8ec03f */
[----:B------:R-:W-:-:S05]  /*15290*/  IMAD.U32 R2, RZ, RZ, UR4 ;  /* 0x00000004ff027e24 */ /* 0x000fca000f8e00ff */
[----:B01----:R0:W1:Y:S01]  /*152a0*/  LDS.128 R4, [R2+0x388d0] ;  /* 0x0388d00002047984 */ /* 0x0030620000000c00 */
        /* <DEDUP_REMOVED lines=174> */
[----:B-1----:R-:W-:Y:S02]  /*15d90*/  MOV R4, R8 ;  /* 0x0000000800047202 */ /* 0x002fe40000000f00 */
        /* <DEDUP_REMOVED lines=26> */
[----:B-----5:R-:W3:Y:S04]  /*15f40*/  LDG.E R4, desc[UR42][R8.64] ;  /* 0x0000002a08047981 */ /* 0x020ee8000c1e1900 */
[----:B-1----:R-:W3:Y:S02]  /*15f50*/  LDG.E R8, desc[UR42][R8.64+0x4] ;  /* 0x0000042a08087981 */ /* 0x002ee4000c1e1900 */
[----:B---3--:R-:W-:-:S07]  /*15f60*/  IMAD.IADD R4, R8, 0x1, -R4 ;  /* 0x0000000108047824 */ /* 0x008fce00078e0a04 */
.L_x_5718:
[----:B-1----:R-:W3:Y:S01]  /*15f70*/  LDL R8, [R1+0x68] ;  /* 0x0000680001087983 */ /* 0x002ee20000100800 */
[----:B------:R-:W-:Y:S01]  /*15f80*/  ISETP.NE.AND P1, PT, R218, RZ, PT ;  /* 0x000000ffda00720c */ /* 0x000fe20003f25270 */
[----:B------:R-:W-:-:S03]  /*15f90*/  ULDC UR4, c[0x0][0xbd4] ;  /* 0x0002f50000047ab9 */ /* 0x000fc60000000800 */
[----:B------:R-:W-:Y:S01]  /*15fa0*/  SEL R218, R218, UR4, P1 ;  /* 0x00000004dada7c07 */ /* 0x000fe20008800000 */
[----:B---3--:R-:W1:Y:S02]  /*15fb0*/  SHFL.IDX PT, R8, R8, RZ, 0x1f ;  /* 0x00001fff08087589 */ /* 0x008e6400000e0000 */
[----:B-1----:R-:W-:Y:S02]  /*15fc0*/  ISETP.NE.AND P0, PT, R8, RZ, PT ;  /* 0x000000ff0800720c */ /* 0x002fe40003f05270 */
[----:B-----5:R-:W-:-:S11]  /*15fd0*/  SHF.R.S32.HI R8, RZ, 0x1f, R0 ;  /* 0x0000001fff087819 */ /* 0x020fd60000011400 */
[----:B------:R-:W-:Y:S05]  /*15fe0*/  @P0 BRA `(.L_x_5719) ;  /* 0x0000000000f80947 */ /* 0x000fea0003800000 */
[----:B------:R-:W3:Y:S01]  /*15ff0*/  LDL.LU R14, [R1+0x64] ;  /* 0x00006400010e7983 */ /* 0x000ee20000300800 */
[----:B------:R-:W-:Y:S01]  /*16000*/  IMAD.MOV.U32 R9, RZ, RZ, 0xab8 ;  /* 0x00000ab8ff097424 */ /* 0x000fe200078e00ff */
[----:B------:R-:W-:Y:S01]  /*16010*/  ISETP.GT.AND P1, PT, R218, 0x1, PT ;  /* 0x00000001da00780c */ /* 0x000fe20003f24270 */
[----:B--2---:R-:W1:Y:S01]  /*16020*/  LDC R156, c[0x0][0xce8] ;  /* 0x00033a00ff9c7b82 */ /* 0x004e620000000800 */
[----:B------:R-:W2:Y:S01]  /*16030*/  LDL R157, [R1+0x78] ;  /* 0x00007800019d7983 */ /* 0x000ea20000100800 */
        /* <DEDUP_REMOVED lines=9> */
[----:B---3--:R-:W-:Y:S02]  /*160d0*/  SEL R14, R14, RZ, !P0 ;  /* 0x000000ff0e0e7207 */ /* 0x008fe40004000000 */
        /* <DEDUP_REMOVED lines=8> */
[----:B------:R-:W3:Y:S01]  /*16160*/  @P0 LDC R10, c[0x0][0xcf0] ;  /* 0x00033c00ff0a0b82 */ /* 0x000ee20000000800 */
[----:B------:R-:W-:-:S05]  /*16170*/  IMAD.IADD R14, R13, 0x1, R14 ;  /* 0x000000010d0e7824 */ /* 0x000fca00078e020e */
[----:B------:R-:W-:Y:S01]  /*16180*/  IADD3.X R14, R14, R15, R8, P2, P3 ;  /* 0x0000000f0e0e7210 */ /* 0x000fe200017e6408 */
[----:B------:R-:W-:Y:S02]  /*16190*/  IMAD.MOV.U32 R15, RZ, RZ, R153 ;  /* 0x000000ffff0f7224 */ /* 0x000fe400078e0099 */
[----:B-1----:R-:W-:-:S05]  /*161a0*/  @P0 IMAD.HI.U32 R11, R153, R11, RZ ;  /* 0x0000000b990b0227 */ /* 0x002fca00078e00ff */
[----:B---3--:R-:W-:Y:S02]  /*161b0*/  @P0 SHF.R.U32.HI R15, RZ, R10, R11 ;  /* 0x0000000aff0f0219 */ /* 0x008fe4000001160b */
[----:B------:R-:W1:Y:S02]  /*161c0*/  LDC.64 R10, c[0x0][R9+0x228] ;  /* 0x00008a00090a7b82 */ /* 0x000e640000000a00 */
[----:B-1----:R-:W-:-:S04]  /*161d0*/  IMAD.WIDE.U32 R12, R10, R155, RZ ;  /* 0x0000009b0a0c7225 */ /* 0x002fc800078e00ff */
[----:B------:R-:W-:-:S04]  /*161e0*/  IMAD R10, R11, R155, RZ ;  /* 0x0000009b0b0a7224 */ /* 0x000fc800078e02ff */
[----:B------:R-:W-:Y:S02]  /*161f0*/  IMAD.IADD R13, R13, 0x1, R10 ;  /* 0x000000010d0d7824 */ /* 0x000fe400078e020a */
[----:B------:R1:W3:Y:S01]  /*16200*/  LDC.64 R10, c[0x0][R9+0x210] ;  /* 0x00008400090a7b82 */ /* 0x0002e20000000a00 */
[----:B------:R-:W-:Y:S01]  /*16210*/  IADD3 R12, P0, P2, R15, R152, R12 ;  /* 0x000000980f0c7210 */ /* 0x000fe20007a1e00c */
[--C-:B------:R-:W-:Y:S01]  /*16220*/  IMAD.MOV R152, RZ, RZ, -R15.reuse ;  /* 0x000000ffff987224 */ /* 0x100fe200078e0a0f */
[----:B------:R-:W-:-:S03]  /*16230*/  SHF.R.S32.HI R15, RZ, 0x1f, R15 ;  /* 0x0000001fff0f7819 */ /* 0x000fc6000001140f */
[----:B------:R-:W-:Y:S01]  /*16240*/  IMAD R152, R156, R152, R153 ;  /* 0x000000989c987224 */ /* 0x000fe200078e0299 */
[----:B------:R-:W-:-:S04]  /*16250*/  IADD3.X R13, R15, R14, R13, P0, P2 ;  /* 0x0000000e0f0d7210 */ /* 0x000fc800007e440d */
[----:B-1----:R-:W-:Y:S01]  /*16260*/  SHF.R.S32.HI R9, RZ, 0x1f, R152 ;  /* 0x0000001fff097819 */ /* 0x002fe20000011498 */
[-C--:B---3--:R-:W-:Y:S02]  /*16270*/  IMAD R11, R11, R152.reuse, RZ ;  /* 0x000000980b0b7224 */ /* 0x088fe400078e02ff */
[----:B------:R-:W-:-:S04]  /*16280*/  IMAD.WIDE.U32 R12, R10, R152, R12 ;  /* 0x000000980a0c7225 */ /* 0x000fc800078e000c */
[----:B------:R-:W-:Y:S02]  /*16290*/  IMAD R9, R10, R9, R11 ;  /* 0x000000090a097224 */ /* 0x000fe400078e020b */
[----:B------:R-:W1:Y:S08]  /*162a0*/  LDC.64 R10, c[0x0][0xca8] ;  /* 0x00032a00ff0a7b82 */ /* 0x000e700000000a00 */
[----:B-1----:R-:W1:Y:S08]  /*162b0*/  @!P1 LDC R10, c[0x0][0xc50] ;  /* 0x00031400ff0a9b82 */ /* 0x002e700000000800 */
[----:B------:R-:W3:Y:S01]  /*162c0*/  @!P1 LDC R11, c[0x0][0xc54] ;  /* 0x00031500ff0b9b82 */ /* 0x000ee20000000800 */
[----:B------:R-:W-:-:S02]  /*162d0*/  IMAD.IADD R9, R13, 0x1, R9 ;  /* 0x000000010d097824 */ /* 0x000fc400078e0209 */
[----:B------:R-:W-:Y:S01]  /*162e0*/  IMAD.IADD R14, R188, 0x1, R193 ;  /* 0x00000001bc0e7824 */ /* 0x000fe200078e02c1 */
[----:B-1----:R-:W-:Y:S01]  /*162f0*/  LEA R13, P0, R12, R10, 0x2 ;  /* 0x0000000a0c0d7211 */ /* 0x002fe200078010ff */
[----:B--2---:R-:W-:-:S03]  /*16300*/  IMAD.MOV R10, RZ, RZ, -R157 ;  /* 0x000000ffff0a7224 */ /* 0x004fc600078e0a9d */
[----:B---3--:R-:W-:Y:S02]  /*16310*/  LEA.HI.X R9, R12, R11, R9, 0x2, P0 ;  /* 0x0000000b0c097211 */ /* 0x008fe400000f1409 */
        /* <DEDUP_REMOVED lines=11> */
.L_x_5719:
[----:B------:R-:W-:Y:S02]  /*163d0*/  ISETP.GT.AND P1, PT, R218, 0x1, PT ;  /* 0x00000001da00780c */ /* 0x000fe40003f24270 */
[----:B------:R-:W-:-:S04]  /*163e0*/  ISETP.NE.U32.AND P0, PT, RZ, UR6, PT ;  /* 0x00000006ff007c0c */ /* 0x000fc8000bf05070 */
[----:B------:R-:W-:-:S04]  /*163f0*/  ISETP.NE.AND.EX P0, PT, RZ, UR7, PT, P0 ;  /* 0x00000007ff007c0c */ /* 0x000fc8000bf05300 */
[----:B------:R-:W-:-:S03]  /*16400*/  SEL R219, R219, RZ, !P0 ;  /* 0x000000ffdbdb7207 */ /* 0x000fc60004000000 */
[----:B------:R-:W-:Y:S06]  /*16410*/  @P1 BRA `(.L_x_5720) ;  /* 0x0000001000381947 */ /* 0x000fec0003800000 */
[----:B-1----:R-:W1:Y:S01]  /*16420*/  S2R R3, SR_TID.X ;  /* 0x0000000000037919 */ /* 0x002e620000002100 */
[----:B------:R-:W3:Y:S01]  /*16430*/  LDC R87, c[0x0][0xce8] ;  /* 0x00033a00ff577b82 */ /* 0x000ee20000000800 */
        /* <DEDUP_REMOVED lines=18> */
[----:B---3--:R-:W-:Y:S01]  /*16560*/  IMAD R90, R4, R87, RZ ;  /* 0x00000057045a7224 */ /* 0x008fe200078e02ff */
        /* <DEDUP_REMOVED lines=79> */
[----:B------:R-:W5:Y:S01]  /*16a60*/  LD.E.128 R56, desc[UR42][R56.64] ;  /* 0x0000002a38387980 */ /* 0x000f62000c101d00 */
[----:B------:R-:W-:Y:S01]  /*16a70*/  IMAD.WIDE.U32 R8, R0, UR4, RZ ;  /* 0x0000000400087c25 */ /* 0x000fe2000f8e00ff */
[----:B------:R-:W-:Y:S01]  /*16a80*/  LOP3.LUT R20, R11, 0xfffffff8, RZ, 0xc0, !PT ;  /* 0xfffffff80b147812 */ /* 0x000fe200078ec0ff */
[----:B------:R-:W1:Y:S01]  /*16a90*/  LDC R0, c[0x0][0xbc8] ;  /* 0x0002f200ff007b82 */ /* 0x000e620000000800 */
[----:B------:R-:W-:Y:S01]  /*16aa0*/  ULDC.64 UR4, c[0x0][0xbe8] ;  /* 0x0002fa0000047ab9 */ /* 0x000fe20000000a00 */
[----:B------:R-:W-:Y:S01]  /*16ab0*/  IMAD.IADD R9, R9, 0x1, R21 ;  /* 0x0000000109097824 */ /* 0x000fe200078e0215 */
[----:B------:R-:W5:Y:S04]  /*16ac0*/  LD.E.128 R12, desc[UR42][R12.64] ;  /* 0x0000002a0c0c7980 */ /* 0x000f68000c101d00 */
[----:B------:R-:W5:Y:S01]  /*16ad0*/  LD.E.128 R60, desc[UR42][R60.64] ;  /* 0x0000002a3c3c7980 */ /* 0x000f62000c101d00 */
[----:B------:R-:W3:Y:S01]  /*16ae0*/  @P3 LDC R89, c[0x0][0xcec] ;  /* 0x00033b00ff593b82 */ /* 0x000ee20000000800 */
[----:B------:R-:W-:Y:S01]  /*16af0*/  IMAD.WIDE.U32 R8, R217, UR4, R8 ;  /* 0x00000004d9087c25 */ /* 0x000fe2000f8e0008 */
[----:B------:R-:W-:Y:S01]  /*16b00*/  SHF.R.S32.HI R11, RZ, 0x1f, R219 ;  /* 0x0000001fff0b7819 */ /* 0x000fe200000114db */
[----:B------:R-:W5:Y:S02]  /*16b10*/  LD.E.128 R64, desc[UR42][R64.64] ;  /* 0x0000002a40407980 */ /* 0x000f64000c101d00 */
[----:B------:R-:W-:-:S02]  /*16b20*/  IMAD.IADD R3, R3, 0x1, -R20 ;  /* 0x0000000103037824 */ /* 0x000fc400078e0a14 */
[----:B------:R-:W5:Y:S01]  /*16b30*/  LD.E.128 R68, desc[UR42][R68.64] ;  /* 0x0000002a44447980 */ /* 0x000f62000c101d00 */
[----:B------:R-:W4:Y:S01]  /*16b40*/  @P3 LDC R91, c[0x0][0xcf0] ;  /* 0x00033c00ff5b3b82 */ /* 0x000f220000000800 */
[----:B------:R-:W-:Y:S01]  /*16b50*/  IMAD R9, R217, UR5, R9 ;  /* 0x00000005d9097c24 */ /* 0x000fe2000f8e0209 */
[----:B------:R-:W-:Y:S01]  /*16b60*/  ULDC.64 UR4, c[0x0][0xbf0] ;  /* 0x0002fc0000047ab9 */ /* 0x000fe20000000a00 */
[----:B------:R-:W-:Y:S01]  /*16b70*/  IMAD R20, R3, 0x20, R10 ;  /* 0x0000002003147824 */ /* 0x000fe200078e020a */
[----:B------:R-:W5:Y:S01]  /*16b80*/  LD.E.128 R72, desc[UR42][R72.64] ;  /* 0x0000002a48487980 */ /* 0x000f62000c101d00 */
[----:B------:R-:W-:Y:S02]  /*16b90*/  IMAD.IADD R3, R10, 0x1, R193 ;  /* 0x000000010a037824 */ /* 0x000fe400078e02c1 */
[----:B------:R-:W-:Y:S01]  /*16ba0*/  IMAD R10, R11, UR4, RZ ;  /* 0x000000040b0a7c24 */ /* 0x000fe2000f8e02ff */
[-C--:B-1----:R-:W-:Y:S01]  /*16bb0*/  ISETP.GE.AND P1, PT, R226, R0.reuse, PT ;  /* 0x00000000e200720c */ /* 0x082fe20003f26270 */
[----:B------:R-:W5:Y:S02]  /*16bc0*/  LD.E.128 R76, desc[UR42][R76.64] ;  /* 0x0000002a4c4c7980 */ /* 0x000f64000c101d00 */
[----:B------:R-:W-:Y:S01]  /*16bd0*/  IMAD R85, R219, UR5, R10 ;  /* 0x00000005db557c24 */ /* 0x000fe2000f8e020a */
[----:B------:R-:W-:Y:S01]  /*16be0*/  SEL R10, RZ, 0xffffffff, P1 ;  /* 0xffffffffff0a7807 */ /* 0x000fe20000800000 */
[----:B------:R-:W-:Y:S01]  /*16bf0*/  IMAD.IADD R84, R193, 0x1, R20 ;  /* 0x00000001c1547824 */ /* 0x000fe200078e0214 */
[-C--:B------:R-:W-:Y:S01]  /*16c00*/  ISETP.GE.AND P0, PT, R225, R0.reuse, PT ;  /* 0x00000000e100720c */ /* 0x080fe20003f06270 */
[----:B------:R-:W5:Y:S02]  /*16c10*/  LD.E.128 R80, desc[UR42][R80.64] ;  /* 0x0000002a50507980 */ /* 0x000f64000c101d00 */
[----:B------:R-:W-:Y:S01]  /*16c20*/  IMAD.SHL.U32 R93, R10, 0x2, RZ ;  /* 0x000000020a5d7824 */ /* 0x000fe200078e00ff */
[----:B------:R-:W-:Y:S01]  /*16c30*/  SEL R21, RZ, 0xffffffff, P0 ;  /* 0xffffffffff157807 */ /* 0x000fe20000000000 */
[----:B---3--:R-:W-:Y:S01]  /*16c40*/  @P3 IMAD.HI.U32 R10, R84, R89, RZ ;  /* 0x00000059540a3227 */ /* 0x008fe200078e00ff */
[-C--:B------:R-:W-:Y:S01]  /*16c50*/  ISETP.GE.AND P2, PT, R187, R0.reuse, PT ;  /* 0x00000000bb00720c */ /* 0x080fe20003f46270 */
[----:B------:R-:W-:Y:S01]  /*16c60*/  @!PT LDS RZ, [RZ] ;  /* 0x00000000fffff984 */ /* 0x000fe20000000800 */
[----:B------:R-:W-:Y:S01]  /*16c70*/  @!PT LDS RZ, [RZ] ;  /* 0x00000000fffff984 */ /* 0x000fe20000000800 */
[----:B------:R-:W-:Y:S01]  /*16c80*/  @!PT LDS RZ, [RZ] ;  /* 0x00000000fffff984 */ /* 0x000fe20000000800 */
[----:B------:R-:W-:Y:S01]  /*16c90*/  @!PT LDS RZ, [RZ] ;  /* 0x00000000fffff984 */ /* 0x000fe20000000800 */
[----:B------:R1:W-:Y:S06]  /*16ca0*/  MEMBAR.ALL.CTA ;  /* 0x0000000000007992 */ /* 0x0003ec0000008000 */
[----:B-1----:R-:W1:Y:S01]  /*16cb0*/  FENCE.VIEW.ASYNC.S ;  /* 0x00000000000073c6 */ /* 0x002e620000000000 */
[-C--:B------:R-:W-:Y:S01]  /*16cc0*/  ISETP.GE.AND P0, PT, R224, R0.reuse, PT ;  /* 0x00000000e000720c */ /* 0x080fe20003f06270 */
[----:B------:R-:W-:Y:S01]  /*16cd0*/  IMAD.MOV.U32 R11, RZ, RZ, R84 ;  /* 0x000000ffff0b7224 */ /* 0x000fe200078e0054 */
[----:B----4-:R-:W-:Y:S01]  /*16ce0*/  @P3 SHF.R.U32.HI R11, RZ, R91, R10 ;  /* 0x0000005bff0b3219 */ /* 0x010fe2000001160a */
[----:B------:R-:W-:Y:S01]  /*16cf0*/  IMAD.WIDE.U32 R8, R219, UR4, R8 ;  /* 0x00000004db087c25 */ /* 0x000fe2000f8e0008 */
[----:B------:R-:W-:Y:S01]  /*16d00*/  SEL R20, RZ, 0x1, P2 ;  /* 0x00000001ff147807 */ /* 0x000fe20001000000 */
[----:B------:R-:W-:Y:S01]  /*16d10*/  ULDC.64 UR4, c[0x0][0xbe0] ;  /* 0x0002f80000047ab9 */ /* 0x000fe20000000a00 */
[----:B------:R-:W-:Y:S01]  /*16d20*/  SEL R10, RZ, 0xffffffff, P0 ;  /* 0xffffffffff0a7807 */ /* 0x000fe20000000000 */
[----:B------:R-:W-:Y:S01]  /*16d30*/  IMAD.SHL.U32 R21, R21, 0x4, RZ ;  /* 0x0000000415157824 */ /* 0x000fe200078e00ff */
[----:B------:R-:W-:Y:S01]  /*16d40*/  LOP3.LUT R20, R93, 0x2, R20, 0xe2, !PT ;  /* 0x000000025d147812 */ /* 0x000fe200078ee214 */
[----:B------:R-:W-:Y:S01]  /*16d50*/  IMAD.IADD R9, R9, 0x1, R85 ;  /* 0x0000000109097824 */ /* 0x000fe200078e0255 */
[----:B------:R-:W-:Y:S01]  /*16d60*/  ISETP.GE.AND P0, PT, R223, R0, PT ;  /* 0x00000000df00720c */ /* 0x000fe20003f06270 */
[----:B------:R-:W-:Y:S01]  /*16d70*/  IMAD.SHL.U32 R85, R10, 0x8, RZ ;  /* 0x000000080a557824 */ /* 0x000fe200078e00ff */
[----:B------:R-:W-:-:S02]  /*16d80*/  SHF.R.S32.HI R10, RZ, 0x1f, R11 ;  /* 0x0000001fff0a7819 */ /* 0x000fc4000001140b */
        /* <DEDUP_REMOVED lines=35> */
[----:B------:R3:W4:Y:S01]  /*16fc0*/  SHFL.IDX PT, R8, R87, RZ, 0x181f ;  /* 0x00181fff57087589 */ /* 0x00072200000e0000 */
[----:B------:R-:W-:Y:S01]  /*16fd0*/  BSSY B1, `(.L_x_5721) ;  /* 0x000002a000017945 */ /* 0x000fe20003800000 */
[----:B------:R-:W-:Y:S02]  /*16fe0*/  SHF.R.S32.HI R152, RZ, 0x1f, R222 ;  /* 0x0000001fff987819 */ /* 0x000fe400000114de */
[----:B-1----:R-:W-:-:S02]  /*16ff0*/  LOP3.LUT R4, R86, R9, RZ, 0xfc, !PT ;  /* 0x0000000956047212 */ /* 0x002fc400078efcff */
[----:B------:R3:W1:Y:S01]  /*17000*/  SHFL.IDX PT, R9, R88, RZ, 0x181f ;  /* 0x00181fff58097589 */ /* 0x00066200000e0000 */
[----:B------:R-:W-:Y:S02]  /*17010*/  SHF.R.S32.HI R153, RZ, 0x1f, R223 ;  /* 0x0000001fff997819 */ /* 0x000fe400000114df */
[----:B------:R-:W-:Y:S02]  /*17020*/  SHF.R.S32.HI R154, RZ, 0x1f, R224 ;  /* 0x0000001fff9a7819 */ /* 0x000fe400000114e0 */
[----:B------:R-:W-:Y:S02]  /*17030*/  SHF.R.S32.HI R155, RZ, 0x1f, R225 ;  /* 0x0000001fff9b7819 */ /* 0x000fe400000114e1 */
[----:B--2---:R-:W-:Y:S01]  /*17040*/  SHF.R.S32.HI R156, RZ, 0x1f, R226 ;  /* 0x0000001fff9c7819 */ /* 0x004fe200000114e2 */
[----:B---3--:R-:W-:Y:S06]  /*17050*/  @P1 BRA `(.L_x_5722) ;  /* 0x0000000000841947 */ /* 0x008fec0003800000 */
[-C--:B------:R-:W-:Y:S02]  /*17060*/  ISETP.GE.AND P2, PT, R187, R0.reuse, PT ;  /* 0x00000000bb00720c */ /* 0x080fe40003f46270 */
[-C--:B------:R-:W-:Y:S02]  /*17070*/  ISETP.GE.AND P4, PT, R226, R0.reuse, PT ;  /* 0x00000000e200720c */ /* 0x080fe40003f86270 */
[-C--:B------:R-:W-:Y:S02]  /*17080*/  ISETP.GE.AND P6, PT, R225, R0.reuse, PT ;  /* 0x00000000e100720c */ /* 0x080fe40003fc6270 */
[-C--:B------:R-:W-:Y:S02]  /*17090*/  ISETP.GE.AND P0, PT, R224, R0.reuse, PT ;  /* 0x00000000e000720c */ /* 0x080fe40003f06270 */
[----:B------:R-:W-:Y:S02]  /*170a0*/  ISETP.GE.AND P1, PT, R223, R0, PT ;  /* 0x00000000df00720c */ /* 0x000fe40003f26270 */
[----:B------:R-:W-:-:S03]  /*170b0*/  SHF.R.S32.HI R92, RZ, 0x1f, R91 ;  /* 0x0000001fff5c7819 */ /* 0x000fc6000001145b */
[----:B-1--4-:R-:W-:Y:S02]  /*170c0*/  @!P2 IMAD.WIDE R20, R187, 0x2, R8 ;  /* 0x00000002bb14a825 */ /* 0x012fe400078e0208 */
        /* <DEDUP_REMOVED lines=13> */
[CC--:B--2---:R-:W-:Y:S02]  /*171a0*/  @!P0 LEA R10, P5, R224.reuse, R8.reuse, 0x1 ;  /* 0x00000008e00a8211 */ /* 0x0c4fe400078a08ff */
        /* <DEDUP_REMOVED lines=12> */
.L_x_5722:
[----:B------:R-:W-:Y:S05]  /*17270*/  BSYNC B1 ;  /* 0x0000000000017941 */ /* 0x000fea0003800000 */
.L_x_5721:
[----:B------:R-:W-:Y:S01]  /*17280*/  VIADD R3, R3, 0x20 ;  /* 0x0000002003037836 */ /* 0x000fe20000000000 */
[----:B-1-3--:R1:W2:Y:S04]  /*17290*/  SHFL.IDX PT, R9, R88, 0x1, 0x181f ;  /* 0x00381f0058097f89 */ /* 0x00a2a800000e0000 */
[----:B------:R-:W-:Y:S01]  /*172a0*/  ISETP.GE.AND P0, PT, R3, R90, PT ;  /* 0x0000005a0300720c */ /* 0x000fe20003f06270 */
[----:B----4-:R1:W3:-:S12]  /*172b0*/  SHFL.IDX PT, R8, R87, 0x1, 0x181f ;  /* 0x00381f0057087f89 */ /* 0x0102d800000e0000 */
        /* <DEDUP_REMOVED lines=36> */
.L_x_5720:
[----:B------:R-:W-:Y:S01]  /*17500*/  ULDC.64 UR4, c[0x0][0xc08] ;  /* 0x0003020000047ab9 */ /* 0x000fe20000000a00 */
[----:B-1----:R-:W-:Y:S01]  /*17510*/  IMAD.IADD R11, R216, 0x1, R193 ;  /* 0x00000001d80b7824 */ /* 0x002fe200078e02c1 */
        /* <DEDUP_REMOVED lines=9> */
[----:B------:R-:W-:Y:S01]  /*175b0*/  IMAD.MOV.U32 R10, RZ, RZ, R11 ;  /* 0x000000ffff0a7224 */ /* 0x000fe200078e000b */
[----:B------:R-:W-:Y:S01]  /*175c0*/  SHF.R.S32.HI R155, RZ, 0x1f, R235 ;  /* 0x0000001fff9b7819 */ /* 0x000fe200000114eb */
[----:B------:R-:W-:Y:S01]  /*175d0*/  IMAD.IADD R9, R9, 0x1, R3 ;  /* 0x0000000109097824 */ /* 0x000fe200078e0203 */
[----:B--2---:R-:W-:Y:S01]  /*175e0*/  SHF.R.S32.HI R156, RZ, 0x1f, R236 ;  /* 0x0000001fff9c7819 */ /* 0x004fe200000114ec */
[----:B------:R-:W1:Y:S01]  /*175f0*/  LDC R3, c[0x0][0xce8] ;  /* 0x00033a00ff037b82 */ /* 0x000e620000000800 */
[----:B------:R-:W-:Y:S01]  /*17600*/  IMAD.IADD R193, R188, 0x1, R193 ;  /* 0x00000001bcc17824 */ /* 0x000fe200078e02c1 */
[----:B------:R-:W-:Y:S01]  /*17610*/  SHF.R.S32.HI R157, RZ, 0x1f, R237 ;  /* 0x0000001fff9d7819 */ /* 0x000fe200000114ed */
[----:B------:R-:W-:-:S04]  /*17620*/  IMAD.WIDE.U32 R8, R217, UR4, R8 ;  /* 0x00000004d9087c25 */ /* 0x000fc8000f8e0008 */
[----:B------:R-:W-:Y:S01]  /*17630*/  IMAD R9, R217, UR5, R9 ;  /* 0x00000005d9097c24 */ /* 0x000fe2000f8e0209 */
[----:B------:R-:W-:Y:S01]  /*17640*/  ULDC.64 UR4, c[0x0][0xc40] ;  /* 0x0003100000047ab9 */ /* 0x000fe20000000a00 */
[----:B------:R-:W-:Y:S02]  /*17650*/  VIADD R159, R191, 0xc8 ;  /* 0x000000c8bf9f7836 */ /* 0x000fe40000000000 */
[----:B------:R-:W-:Y:S02]  /*17660*/  IMAD R0, R0, UR4, RZ ;  /* 0x0000000400007c24 */ /* 0x000fe4000f8e02ff */
[----:B------:R-:W-:Y:S01]  /*17670*/  IMAD.WIDE.U32 R8, R219, UR4, R8 ;  /* 0x00000004db087c25 */ /* 0x000fe2000f8e0008 */
[----:B------:R-:W-:-:S03]  /*17680*/  SHF.R.S32.HI R159, RZ, 0x1f, R159 ;  /* 0x0000001fff9f7819 */ /* 0x000fc6000001149f */
[----:B------:R-:W-:Y:S01]  /*17690*/  IMAD R0, R219, UR5, R0 ;  /* 0x00000005db007c24 */ /* 0x000fe2000f8e0200 */
[----:B------:R-:W-:Y:S01]  /*176a0*/  ULDC.64 UR4, c[0x0][0xc48] ;  /* 0x0003120000047ab9 */ /* 0x000fe20000000a00 */
[----:B------:R-:W-:Y:S01]  /*176b0*/  VIADD R161, R191, 0xc0 ;  /* 0x000000c0bfa17836 */ /* 0x000fe20000000000 */
[----:B------:R-:W-:Y:S01]  /*176c0*/  SHF.R.S32.HI R219, RZ, 0x1f, R191 ;  /* 0x0000001fffdb7819 */ /* 0x000fe200000114bf */
[----:B------:R-:W-:Y:S02]  /*176d0*/  IMAD.IADD R9, R9, 0x1, R0 ;  /* 0x0000000109097824 */ /* 0x000fe400078e0200 */
[----:B------:R-:W-:Y:S01]  /*176e0*/  VIADD R163, R191, 0xb8 ;  /* 0x000000b8bfa37836 */ /* 0x000fe20000000000 */
[----:B-1----:R-:W-:Y:S01]  /*176f0*/  ISETP.NE.AND P0, PT, R3, 0x1, PT ;  /* 0x000000010300780c */ /* 0x002fe20003f05270 */
[----:B------:R-:W-:Y:S01]  /*17700*/  IMAD.WIDE.U32 R8, R231, UR4, R8 ;  /* 0x00000004e7087c25 */ /* 0x000fe2000f8e0008 */
[----:B------:R-:W-:Y:S02]  /*17710*/  SHF.R.S32.HI R161, RZ, 0x1f, R161 ;  /* 0x0000001fffa17819 */ /* 0x000fe400000114a1 */
[----:B------:R-:W-:Y:S01]  /*17720*/  SHF.R.S32.HI R163, RZ, 0x1f, R163 ;  /* 0x0000001fffa37819 */ /* 0x000fe200000114a3 */
[----:B------:R-:W-:-:S02]  /*17730*/  IMAD R4, R4, R3, RZ ;  /* 0x0000000304047224 */ /* 0x000fc400078e02ff */
[----:B------:R-:W-:Y:S01]  /*17740*/  IMAD R9, R231, UR5, R9 ;  /* 0x00000005e7097c24 */ /* 0x000fe2000f8e0209 */
[----:B------:R-:W-:Y:S01]  /*17750*/  ULDC.64 UR4, c[0x0][0xc30] ;  /* 0x00030c0000047ab9 */ /* 0x000fe20000000a00 */
[C---:B------:R-:W-:Y:S02]  /*17760*/  VIADD R165, R191.reuse, 0xb0 ;  /* 0x000000b0bfa57836 */ /* 0x040fe40000000000 */
[C---:B------:R-:W-:Y:S02]  /*17770*/  VIADD R167, R191.reuse, 0xa8 ;  /* 0x000000a8bfa77836 */ /* 0x040fe40000000000 */
[----:B------:R-:W1:Y:S01]  /*17780*/  @P0 LDC R12, c[0x0][0xcec] ;  /* 0x00033b00ff0c0b82 */ /* 0x000e620000000800 */
[C---:B------:R-:W-:Y:S01]  /*17790*/  VIADD R169, R191.reuse, 0xa0 ;  /* 0x000000a0bfa97836 */ /* 0x040fe20000000000 */
[----:B------:R-:W-:Y:S01]  /*177a0*/  SHF.R.S32.HI R165, RZ, 0x1f, R165 ;  /* 0x0000001fffa57819 */ /* 0x000fe200000114a5 */
[C---:B------:R-:W-:Y:S01]  /*177b0*/  VIADD R171, R191.reuse, 0x98 ;  /* 0x00000098bfab7836 */ /* 0x040fe20000000000 */
[----:B------:R-:W-:Y:S01]  /*177c0*/  SHF.R.S32.HI R167, RZ, 0x1f, R167 ;  /* 0x0000001fffa77819 */ /* 0x000fe200000114a7 */
[C---:B------:R-:W-:Y:S01]  /*177d0*/  VIADD R173, R191.reuse, 0x90 ;  /* 0x00000090bfad7836 */ /* 0x040fe20000000000 */
[----:B------:R-:W-:Y:S01]  /*177e0*/  SHF.R.S32.HI R169, RZ, 0x1f, R169 ;  /* 0x0000001fffa97819 */ /* 0x000fe200000114a9 */
[C---:B------:R-:W-:Y:S01]  /*177f0*/  VIADD R175, R191.reuse, 0x88 ;  /* 0x00000088bfaf7836 */ /* 0x040fe20000000000 */
[----:B------:R-:W2:Y:S01]  /*17800*/  @P0 LDC R0, c[0x0][0xcf0] ;  /* 0x00033c00ff000b82 */ /* 0x000ea20000000800 */
        /* <DEDUP_REMOVED lines=19> */
[C---:B------:R-:W-:Y:S01]  /*17940*/  VIADD R204, R191.reuse, 0x40 ;  /* 0x00000040bfcc7836 */ /* 0x040fe20000000000 */
[----:B------:R-:W-:Y:S01]  /*17950*/  SHF.R.S32.HI R201, RZ, 0x1f, R201 ;  /* 0x0000001fffc97819 */ /* 0x000fe200000114c9 */
        /* <DEDUP_REMOVED lines=19> */
[----:B------:R-:W-:Y:S01]  /*17a90*/  ULDC.64 UR4, c[0x0][0xc28] ;  /* 0x00030a0000047ab9 */ /* 0x000fe20000000a00 */
[----:B------:R-:W-:Y:S01]  /*17aa0*/  VIADD R217, R191, 0x8 ;  /* 0x00000008bfd97836 */ /* 0x000fe20000000000 */
[----:B------:R-:W-:Y:S01]  /*17ab0*/  SHF.R.S32.HI R228, RZ, 0x1f, R228 ;  /* 0x0000001fffe47819 */ /* 0x000fe200000114e4 */
[----:B------:R-:W-:Y:S01]  /*17ac0*/  IMAD.IADD R9, R9, 0x1, R3 ;  /* 0x0000000109097824 */ /* 0x000fe200078e0203 */
[----:B------:R-:W-:Y:S01]  /*17ad0*/  SHF.R.S32.HI R3, RZ, 0x1f, R0 ;  /* 0x0000001fff037819 */ /* 0x000fe20000011400 */
[----:B------:R-:W-:Y:S01]  /*17ae0*/  VIADD R158, R191, 0xc8 ;  /* 0x000000c8bf9e7836 */ /* 0x000fe20000000000 */
[----:B------:R-:W-:Y:S01]  /*17af0*/  SHF.R.S32.HI R217, RZ, 0x1f, R217 ;  /* 0x0000001fffd97819 */ /* 0x000fe200000114d9 */
[----:B------:R-:W-:-:S04]  /*17b00*/  IMAD.WIDE.U32 R8, R0, UR4, R8 ;  /* 0x0000000400087c25 */ /* 0x000fc8000f8e0008 */
[----:B------:R-:W-:Y:S02]  /*17b10*/  IMAD R3, R3, UR4, RZ ;  /* 0x0000000403037c24 */ /* 0x000fe4000f8e02ff */
[C---:B------:R-:W-:Y:S02]  /*17b20*/  VIADD R160, R191.reuse, 0xc0 ;  /* 0x000000c0bfa07836 */ /* 0x040fe40000000000 */
[----:B------:R-:W-:Y:S01]  /*17b30*/  IMAD R3, R0, UR5, R3 ;  /* 0x0000000500037c24 */ /* 0x000fe2000f8e0203 */
[----:B------:R-:W-:Y:S01]  /*17b40*/  ULDC.64 UR4, c[0x0][0xc00] ;  /* 0x0003000000047ab9 */ /* 0x000fe20000000a00 */
[----:B------:R-:W-:Y:S01]  /*17b50*/  VIADD R162, R191, 0xb8 ;  /* 0x000000b8bfa27836 */ /* 0x000fe20000000000 */
[----:B------:R-:W-:Y:S01]  /*17b60*/  LEA R0, P0, R8, UR4, 0x2 ;  /* 0x0000000408007c11 */ /* 0x000fe2000f8010ff */
[----:B------:R-:W-:Y:S02]  /*17b70*/  IMAD.IADD R3, R9, 0x1, R3 ;  /* 0x0000000109037824 */ /* 0x000fe400078e0203 */
[----:B------:R-:W-:-:S02]  /*17b80*/  VIADD R164, R191, 0xb0 ;  /* 0x000000b0bfa47836 */ /* 0x000fc40000000000 */
[----:B------:R1:W2:Y:S01]  /*17b90*/  SHFL.IDX PT, R15, R0, RZ, 0x1c1f ;  /* 0x001c1fff000f7589 */ /* 0x0002a200000e0000 */
[----:B------:R-:W-:Y:S01]  /*17ba0*/  LEA.HI.X R3, R8, UR5, R3, 0x2, P0 ;  /* 0x0000000508037c11 */ /* 0x000fe200080f1403 */
[----:B------:R-:W-:Y:S01]  /*17bb0*/  VIADD R8, R2, 0x38820 ;  /* 0x0003882002087836 */ /* 0x000fe20000000000 */
[----:B------:R-:W-:Y:S01]  /*17bc0*/  ISETP.GE.AND P0, PT, R193, R4, PT ;  /* 0x00000004c100720c */ /* 0x000fe20003f06270 */
[C---:B------:R-:W-:Y:S02]  /*17bd0*/  VIADD R166, R191.reuse, 0xa8 ;  /* 0x000000a8bfa67836 */ /* 0x040fe40000000000 */
[----:B------:R1:W3:Y:S01]  /*17be0*/  SHFL.IDX PT, R14, R3, RZ, 0x1c1f ;  /* 0x001c1fff030e7589 */ /* 0x0002e200000e0000 */
[----:B------:R-:W-:Y:S01]  /*17bf0*/  PRMT R8, RZ, 0x654, R8 ;  /* 0x00000654ff087816 */ /* 0x000fe20000000008 */
[C---:B------:R-:W-:Y:S02]  /*17c00*/  VIADD R168, R191.reuse, 0xa0 ;  /* 0x000000a0bfa87836 */ /* 0x040fe40000000000 */
[C---:B------:R-:W-:Y:S01]  /*17c10*/  VIADD R170, R191.reuse, 0x98 ;  /* 0x00000098bfaa7836 */ /* 0x040fe20000000000 */
[----:B------:R1:W-:Y:S01]  /*17c20*/  SYNCS.ARRIVE.TRANS64.RED.A1T0 RZ, [R8+URZ], RZ ;  /* 0x000000ff08ff79a7 */ /* 0x0003e2000810043f */
        /* <DEDUP_REMOVED lines=148> */
.L_x_5725:
[----:B------:R-:W-:Y:S05]  /*18570*/  BSYNC B1 ;  /* 0x0000000000017941 */ /* 0x000fea0003800000 */
.L_x_5724:
[----:B------:R-:W-:Y:S01]  /*18580*/  VIADD R193, R193, 0x8 ;  /* 0x00000008c1c17836 */ /* 0x000fe20000000000 */
[----:B------:R2:W3:Y:S04]  /*18590*/  SHFL.IDX PT, R28, R3, 0x1, 0x1c1f ;  /* 0x003c1f00031c7f89 */ /* 0x0004e800000e0000 */
[----:B------:R-:W-:Y:S01]  /*185a0*/  ISETP.GE.AND P0, PT, R193, R4, PT ;  /* 0x00000004c100720c */ /* 0x000fe20003f06270 */
[----:B------:R-:W4:-:S12]  /*185b0*/  SHFL.IDX PT, R0, R0, 0x1, 0x1c1f ;  /* 0x003c1f0000007f89 */ /* 0x000f1800000e0000 */
[----:B--2---:R-:W-:Y:S05]  /*185c0*/  @P0 BRA `(.L_x_5723) ;  /* 0x0000001400cc0947 */ /* 0x004fea0003800000 */
[----:B------:R-:W-:Y:S02]  /*185d0*/  ULDC UR4, c[0x0][0xbc8] ;  /* 0x0002f20000047ab9 */ /* 0x000fe40000000800 */
[----:B------:R-:W-:Y:S02]  /*185e0*/  ISETP.GE.AND P4, PT, R191, UR4, PT ;  /* 0x00000004bf007c0c */ /* 0x000fe4000bf86270 */
[----:B------:R-:W-:Y:S02]  /*185f0*/  ISETP.GE.AND P2, PT, R229, UR4, PT ;  /* 0x00000004e5007c0c */ /* 0x000fe4000bf46270 */
[----:B------:R-:W-:Y:S02]  /*18600*/  ISETP.GE.AND P1, PT, R227, UR4, PT ;  /* 0x00000004e3007c0c */ /* 0x000fe4000bf26270 */
[----:B------:R-:W-:-:S07]  /*18610*/  ISETP.GE.AND P0, PT, R220, UR4, PT ;  /* 0x00000004dc007c0c */ /* 0x000fce000bf06270 */
[----:B-1--4-:R-:W-:-:S04]  /*18620*/  @!P4 LEA R8, P3, R191, R0, 0x2 ;  /* 0x00000000bf08c211 */ /* 0x012fc800078610ff */
[----:B---3--:R-:W-:Y:S02]  /*18630*/  @!P4 LEA.HI.X R9, R191, R28, R219, 0x2, P3 ;  /* 0x0000001cbf09c211 */ /* 0x008fe400018f14db */
        /* <DEDUP_REMOVED lines=76> */
[----:B------:R-:W-:Y:S02]  /*18b00*/  @!P1 LEA R20, P3, R168, R0, 0x2 ;  /* 0x00000000a8149211 */ /* 0x000fe400078610ff */
        /* <DEDUP_REMOVED lines=47> */
.L_x_5717:
        /* <DEDUP_REMOVED lines=16> */
[----:B-1----:R-:W1:-:S12]  /*18f00*/  S2R R4, SR_TID.X ;  /* 0x0000000000047919 */ /* 0x002e580000002100 */
[----:B------:R-:W4:Y:S01]  /*18f10*/  @!P2 LDC R218, c[0x0][0xbd4] ;  /* 0x0002f500ffdaab82 */ /* 0x000f220000000800 */
[----:B-1----:R-:W-:Y:S01]  /*18f20*/  VIADD R32, R4, 0xffffff80 ;  /* 0xffffff8004207836 */ /* 0x002fe20000000000 */
[----:B----4-:R-:W-:-:S04]  /*18f30*/  ISETP.GT.AND P2, PT, R218, 0x1, PT ;  /* 0x00000001da00780c */ /* 0x010fc80003f44270 */
[----:B------:R-:W-:Y:S01]  /*18f40*/  ISETP.GT.AND P3, PT, R32, 0x3f, PT ;  /* 0x0000003f2000780c */ /* 0x000fe20003f64270 */
[----:B---3--:R-:W-:-:S12]  /*18f50*/  @P1 BRA `(.L_x_5726) ;  /* 0x0000000000101947 */ /* 0x008fd80003800000 */
[----:B------:R-:W-:Y:S05]  /*18f60*/  @!P0 BRA `(.L_x_5726) ;  /* 0x00000000000c8947 */ /* 0x000fea0003800000 */
[----:B------:R-:W3:Y:S04]  /*18f70*/  LDG.E R11, desc[UR42][R8.64] ;  /* 0x0000002a080b7981 */ /* 0x000ee8000c1e1900 */
[----:B-----5:R-:W3:Y:S02]  /*18f80*/  LDG.E R0, desc[UR42][R8.64+0x4] ;  /* 0x0000042a08007981 */ /* 0x020ee4000c1e1900 */
[----:B---3--:R-:W-:-:S07]  /*18f90*/  IMAD.IADD R0, R0, 0x1, -R11 ;  /* 0x0000000100007824 */ /* 0x008fce00078e0a0b */
.L_x_5726:
[----:B------:R-:W3:Y:S01]  /*18fa0*/  LDL.LU R4, [R1+0x64] ;  /* 0x0000640001047983 */ /* 0x000ee20000300800 */
[----:B------:R-:W-:Y:S01]  /*18fb0*/  BSSY B1, `(.L_x_5727) ;  /* 0x0000036000017945 */ /* 0x000fe20003800000 */
[----:B------:R-:W-:Y:S02]  /*18fc0*/  SEL R219, R219, RZ, !P0 ;  /* 0x000000ffdbdb7207 */ /* 0x000fe40004000000 */
[----:B-----5:R-:W-:Y:S02]  /*18fd0*/  SHF.R.S32.HI R28, RZ, 0x1f, R3 ;  /* 0x0000001fff1c7819 */ /* 0x020fe40000011403 */
[----:B---3--:R-:W-:Y:S01]  /*18fe0*/  SEL R30, R4, RZ, !P0 ;  /* 0x000000ff041e7207 */ /* 0x008fe20004000000 */
[----:B------:R-:W-:Y:S06]  /*18ff0*/  @P3 BRA `(.L_x_5728) ;  /* 0x0000000000c43947 */ /* 0x000fec0003800000 */
[----:B------:R-:W1:Y:S01]  /*19000*/  S2R R8, SR_TID.X ;  /* 0x0000000000087919 */ /* 0x000e620000002100 */
[----:B------:R-:W3:Y:S02]  /*19010*/  LDC R33, c[0x0][0xce8] ;  /* 0x00033a00ff217b82 */ /* 0x000ee40000000800 */
[----:B---3--:R-:W-:Y:S01]  /*19020*/  IMAD R4, R0, R33, RZ ;  /* 0x0000002100047224 */ /* 0x008fe200078e02ff */
[----:B-1----:R-:W-:-:S04]  /*19030*/  IADD3 R31, R193, -0x80, R8 ;  /* 0xffffff80c11f7810 */ /* 0x002fc80007ffe008 */
[----:B------:R-:W-:-:S13]  /*19040*/  ISETP.GE.AND P0, PT, R31, R4, PT ;  /* 0x000000041f00720c */ /* 0x000fda0003f06270 */
[----:B------:R-:W-:Y:S05]  /*19050*/  @P0 BRA `(.L_x_5728) ;  /* 0x0000000000ac0947 */ /* 0x000fea0003800000 */
[----:B------:R-:W-:Y:S01]  /*19060*/  IMAD.MOV.U32 R26, RZ, RZ, 0xab8 ;  /* 0x00000ab8ff1a7424 */ /* 0x000fe200078e00ff */
[----:B------:R-:W-:Y:S01]  /*19070*/  ISETP.GT.AND P0, PT, R218, 0x1, PT ;  /* 0x00000001da00780c */ /* 0x000fe20003f04270 */
[----:B------:R-:W1:Y:S01]  /*19080*/  LDC.64 R8, c[0x0][0xca8] ;  /* 0x00032a00ff087b82 */ /* 0x000e620000000a00 */
        /* <DEDUP_REMOVED lines=8> */
[----:B------:R-:W2:Y:S08]  /*19110*/  @P1 LDC R4, c[0x0][0xcec] ;  /* 0x00033b00ff041b82 */ /* 0x000eb00000000800 */
[----:B------:R-:W5:Y:S01]  /*19120*/  @P1 LDC R35, c[0x0][0xcf0] ;  /* 0x00033c00ff231b82 */ /* 0x000f620000000800 */
[----:B---3--:R-:W-:-:S07]  /*19130*/  IMAD R15, R15, R219, RZ ;  /* 0x000000db0f0f7224 */ /* 0x008fce00078e02ff */
[----:B-1----:R-:W1:Y:S01]  /*19140*/  @!P0 LDC R8, c[0x0][0xc50] ;  /* 0x00031400ff088b82 */ /* 0x002e620000000800 */
[----:B------:R-:W-:-:S04]  /*19150*/  IMAD.WIDE.U32 R20, R14, R219, RZ ;  /* 0x000000db0e147225 */ /* 0x000fc800078e00ff */
[----:B------:R-:W-:Y:S02]  /*19160*/  IMAD R15, R14, R30, R15 ;  /* 0x0000001e0e0f7224 */ /* 0x000fe400078e020f */
[----:B--2---:R-:W-:Y:S01]  /*19170*/  @P1 IMAD.HI.U32 R4, R31, R4, RZ ;  /* 0x000000041f041227 */ /* 0x004fe200078e00ff */
[----:B------:R-:W2:Y:S03]  /*19180*/  @!P0 LDC R9, c[0x0][0xc54] ;  /* 0x00031500ff098b82 */ /* 0x000ea60000000800 */
[-C--:B----4-:R-:W-:Y:S02]  /*19190*/  IMAD R29, R25, R217.reuse, RZ ;  /* 0x000000d9191d7224 */ /* 0x090fe400078e02ff */
        /* <DEDUP_REMOVED lines=19> */
[----:B-1----:R-:W-:-:S03]  /*192d0*/  LEA R8, P0, R12, R8, 0x2 ;  /* 0x000000080c087211 */ /* 0x002fc600078010ff */
[----:B------:R-:W-:-:S05]  /*192e0*/  IMAD.IADD R4, R13, 0x1, R21 ;  /* 0x000000010d047824 */ /* 0x000fca00078e0215 */
[----:B--2---:R-:W-:-:S05]  /*192f0*/  LEA.HI.X R9, R12, R9, R4, 0x2, P0 ;  /* 0x000000090c097211 */ /* 0x004fca00000f1404 */
[----:B------:R1:W-:Y:S02]  /*19300*/  STG.E desc[UR42][R8.64], R11 ;  /* 0x0000000b08007986 */ /* 0x0003e4000c10192a */
.L_x_5728:
[----:B------:R-:W-:Y:S05]  /*19310*/  BSYNC B1 ;  /* 0x0000000000017941 */ /* 0x000fea0003800000 */
.L_x_5727:
[----:B------:R-:W-:Y:S05]  /*19320*/  @P2 BRA `(.L_x_5723) ;  /* 0x0000000800742947 */ /* 0x000fea0003800000 */
[----:B------:R-:W3:Y:S01]  /*19330*/  LDC R13, c[0x0][0xce8] ;  /* 0x00033a00ff0d7b82 */ /* 0x000ee20000000800 */
[----:B------:R-:W-:Y:S01]  /*19340*/  ULDC.64 UR4, c[0x0][0xba0] ;  /* 0x0002e80000047ab9 */ /* 0x000fe20000000a00 */
[----:B-1----:R-:W-:Y:S01]  /*19350*/  SHF.R.S32.HI R11, RZ, 0x1f, R32 ;  /* 0x0000001fff0b7819 */ /* 0x002fe20000011420 */
[----:B------:R-:W-:Y:S01]  /*19360*/  IMAD R4, R28, UR4, RZ ;  /* 0x000000041c047c24 */ /* 0x000fe2000f8e02ff */
[----:B------:R-:W-:Y:S01]  /*19370*/  BSSY B1, `(.L_x_5729) ;  /* 0x0000074000017945 */ /* 0x000fe20003800000 */
[----:B------:R-:W-:Y:S01]  /*19380*/  IMAD.WIDE.U32 R8, R3, UR4, RZ ;  /* 0x0000000403087c25 */ /* 0x000fe2000f8e00ff */
[----:B------:R-:W-:Y:S02]  /*19390*/  LEA.HI R11, R11, R32, RZ, 0x3 ;  /* 0x000000200b0b7211 */ /* 0x000fe400078f18ff */
[----:B------:R-:W1:Y:S01]  /*193a0*/  LDC R26, c[0x0][0xbc8] ;  /* 0x0002f200ff1a7b82 */ /* 0x000e620000000800 */
        /* <DEDUP_REMOVED lines=20> */
[----:B------:R-:W-:Y:S01]  /*194f0*/  IMAD.IADD R10, R193, 0x1, R4 ;  /* 0x00000001c10a7824 */ /* 0x000fe200078e0204 */
[----:B------:R-:W-:Y:S01]  /*19500*/  SHF.R.S32.HI R39, RZ, 0x1f, R226 ;  /* 0x0000001fff277819 */ /* 0x000fe200000114e2 */
[----:B------:R-:W-:Y:S01]  /*19510*/  IMAD R3, R30, UR4, RZ ;  /* 0x000000041e037c24 */ /* 0x000fe2000f8e02ff */
[-C--:B-1----:R-:W-:Y:S01]  /*19520*/  ISETP.GE.AND P1, PT, R226, R26.reuse, PT ;  /* 0x0000001ae200720c */ /* 0x082fe20003f26270 */
[----:B------:R-:W-:Y:S01]  /*19530*/  IMAD.WIDE.U32 R8, R219, UR4, R8 ;  /* 0x00000004db087c25 */ /* 0x000fe2000f8e0008 */
[----:B------:R-:W-:-:S03]  /*19540*/  ISETP.GE.AND P2, PT, R187, R26, PT ;  /* 0x0000001abb00720c */ /* 0x000fc60003f46270 */
[----:B------:R-:W1:Y:S01]  /*19550*/  @P0 LDC R15, c[0x0][0xcec] ;  /* 0x00033b00ff0f0b82 */ /* 0x000e620000000800 */
[----:B------:R-:W-:Y:S01]  /*19560*/  IMAD R11, R219, UR5, R3 ;  /* 0x00000005db0b7c24 */ /* 0x000fe2000f8e0203 */
[----:B------:R-:W-:Y:S01]  /*19570*/  ULDC.64 UR4, c[0x0][0xbe0] ;  /* 0x0002f80000047ab9 */ /* 0x000fe20000000a00 */
[----:B------:R-:W-:Y:S01]  /*19580*/  IMAD.MOV.U32 R3, RZ, RZ, R10 ;  /* 0x000000ffff037224 */ /* 0x000fe200078e000a */
[----:B------:R-:W-:Y:S01]  /*19590*/  SEL R0, RZ, 0x1, P2 ;  /* 0x00000001ff007807 */ /* 0x000fe20001000000 */
[----:B------:R-:W-:Y:S01]  /*195a0*/  IMAD.IADD R9, R9, 0x1, R11 ;  /* 0x0000000109097824 */ /* 0x000fe200078e020b */
[----:B------:R-:W-:Y:S01]  /*195b0*/  ISETP.GE.AND P2, PT, R33, R26, PT ;  /* 0x0000001a2100720c */ /* 0x000fe20003f46270 */
[----:B------:R-:W-:Y:S01]  /*195c0*/  IMAD.IADD R30, R12, 0x1, R193 ;  /* 0x000000010c1e7824 */ /* 0x000fe200078e02c1 */
[----:B------:R-:W3:Y:S01]  /*195d0*/  @P0 LDC R21, c[0x0][0xcf0] ;  /* 0x00033c00ff150b82 */ /* 0x000ee20000000800 */
[----:B-1----:R-:W-:-:S05]  /*195e0*/  @P0 IMAD.HI.U32 R4, R10, R15, RZ ;  /* 0x0000000f0a040227 */ /* 0x002fca00078e00ff */
        /* <DEDUP_REMOVED lines=41> */
[----:B------:R1:W3:Y:S03]  /*19880*/  SHFL.IDX PT, R8, R4, RZ, 0x181f ;  /* 0x00181fff04087589 */ /* 0x0002e600000e0000 */
[----:B------:R-:W-:Y:S01]  /*19890*/  LOP3.LUT R28, R27, R0, RZ, 0xfc, !PT ;  /* 0x000000001b1c7212 */ /* 0x000fe200078efcff */
        /* <DEDUP_REMOVED lines=33> */
.L_x_5730:
[----:B------:R-:W-:Y:S05]  /*19ab0*/  BSYNC B1 ;  /* 0x0000000000017941 */ /* 0x000fea0003800000 */
.L_x_5729:
        /* <DEDUP_REMOVED lines=10> */
[C---:B---3--:R-:W-:Y:S02]  /*19b60*/  @!P5 LEA R12, P3, R226.reuse, R8, 0x1 ;  /* 0x00000008e20cd211 */ /* 0x048fe400078608ff */
[----:B0-----:R-:W-:Y:S02]  /*19b70*/  @!P4 IMAD.WIDE R10, R187, 0x2, R8 ;  /* 0x00000002bb0ac825 */ /* 0x001fe400078e0208 */
        /* <DEDUP_REMOVED lines=24> */
.L_x_5723:
[----:B------:R-:W-:Y:S05]  /*19d00*/  BSYNC B0 ;  /* 0x0000000000007941 */ /* 0x000fea0003800000 */
.L_x_5716:
[----:B------:R-:W-:Y:S02]  /*19d10*/  ULDC UR4, c[0x0][0xd3c] ;  /* 0x00034f0000047ab9 */ /* 0x000fe40000000800 */
[----:B------:R-:W-:-:S13]  /*19d20*/  ISETP.GE.AND P0, PT, R7, UR4, PT ;  /* 0x0000000407007c0c */ /* 0x000fda000bf06270 */
[----:B------:R-:W-:Y:S05]  /*19d30*/  @!P0 BRA `(.L_x_5731) ;  /* 0xfffffe7800348947 */ /* 0x000fea000383ffff */
[----:B------:R-:W-:Y:S05]  /*19d40*/  BRA `(.L_x_5589) ;  /* 0x000000a800ec7947 */ /* 0x000fea0003800000 */
.L_x_5587:
        /* <DEDUP_REMOVED lines=18> */
.L_x_5732:
        /* <DEDUP_REMOVED lines=43> */
.L_x_5736:
        /* <DEDUP_REMOVED lines=39> */
.L_x_5734:
        /* <DEDUP_REMOVED lines=12> */
.L_x_5737:
        /* <DEDUP_REMOVED lines=63> */
.L_x_5738:
        /* <DEDUP_REMOVED lines=61> */
.L_x_5739:
[----:B01----:R-:W-:-:S05]  /*1ac10*/  LOP3.LUT R3, RZ, R2, RZ, 0x33, !PT ;  /* 0x00000002ff037212 */ /* 0x003fca00078e33ff */
[----:B------:R-:W-:-:S05]  /*1ac20*/  IMAD.IADD R2, R4, 0x1, R3 ;  /* 0x0000000104027824 */ /* 0x000fca00078e0203 */
[----:B------:R1:W-:Y:S01]  /*1ac30*/  STL [R1+0x4], R2 ;  /* 0x0000040201007387 */ /* 0x0003e20000100800 */
[----:B------:R-:W-:Y:S05]  /*1ac40*/  BRA `(.L_x_5740) ;  /* 0x0000000000107947 */ /* 0x000fea0003800000 */
.L_x_5735:
[----:B------:R-:W-:Y:S01]  /*1ac50*/  IMAD.U32 R2, RZ, RZ, UR6 ;  /* 0x00000006ff027e24 */ /* 0x000fe2000f8e00ff */
[----:B------:R0:W-:Y:S04]  /*1ac60*/  STL [R1+0x4], RZ ;  /* 0x000004ff01007387 */ /* 0x0001e80000100800 */
[----:B------:R0:W-:Y:S04]  /*1ac70*/  STL [R1+0x8], RZ ;  /* 0x000008ff01007387 */ /* 0x0001e80000100800 */
[----:B------:R0:W-:Y:S02]  /*1ac80*/  STL [R1], R2 ;  /* 0x0000000201007387 */ /* 0x0001e40000100800 */
.L_x_5740:
        /* <DEDUP_REMOVED lines=10> */
.L_x_5733:
        /* <DEDUP_REMOVED lines=16> */
[----:B------:R-:W-:Y:S01]  /*1ae30*/  LOP3.LUT R0, R0, 0x38, RZ, 0xc0, !PT ;  /* 0x0000003800007812 */ /* 0x000fe200078ec0ff */
[----:B------:R-:W-:Y:S01]  /*1ae40*/  ULDC UR37, c[0x0][0xc] ;  /* 0x0000030000257ab9 */ /* 0x000fe20000000800 */
        /* <DEDUP_REMOVED lines=17> */
[----:B------:R-:W-:Y:S04]  /*1af60*/  STL [R1+0x10], RZ ;  /* 0x000010ff01007387 */ /* 0x000fe80000100800 */
[----:B------:R0:W-:Y:S02]  /*1af70*/  STL [R1+0x1c], R2 ;  /* 0x00001c0201007387 */ /* 0x0001e40000100800 */
[C---:B0-----:R-:W-:Y:S02]  /*1af80*/  LOP3.LUT R2, R0.reuse, 0xc0, RZ, 0xfc, !PT ;  /* 0x000000c000027812 */ /* 0x041fe400078efcff */
[C---:B------:R-:W-:Y:S02]  /*1af90*/  LOP3.LUT R2, R0.reuse, 0x180, RZ, 0xfc, !PT ;  /* 0x0000018000027812 */ /* 0x040fe400078efcff */
[----:B------:R-:W-:-:S07]  /*1afa0*/  LOP3.LUT R0, R0, 0x1c0, RZ, 0xfc, !PT ;  /* 0x000001c000007812 */ /* 0x000fce00078efcff */
.L_x_5915:
[----:B--2---:R-:W2:Y:S01]  /*1afb0*/  LDL R0, [R1+0xc] ;  /* 0x00000c0001007983 */ /* 0x004ea20000100800 */
[----:B-1----:R-:W2:Y:S01]  /*1afc0*/  LDC.64 R2, c[0x0][0xd88] ;  /* 0x00036200ff027b82 */ /* 0x002ea20000000a00 */
[----:B------:R-:W-:Y:S05]  /*1afd0*/  YIELD ;  /* 0x0000000000007946 */ /* 0x000fea0003800000 */
[----:B------:R-:W-:Y:S01]  /*1afe0*/  ULDC.64 UR4, c[0x0][0xb20] ;  /* 0x0002c80000047ab9 */ /* 0x000fe20000000a00 */
[----:B0-----:R-:W-:Y:S02]  /*1aff0*/  CS2R R8, SRZ ;  /* 0x0000000000087805 */ /* 0x001fe4000001ff00 */
        /* <DEDUP_REMOVED lines=27> */
[----:B------:R-:W-:Y:S02]  /*1b1b0*/  IADD3.X R3, R15, UR5, RZ, P4, !PT ;  /* 0x000000050f037c10 */ /* 0x000fe4000a7fe4ff */
        /* <DEDUP_REMOVED lines=32> */
.L_x_5742:
        /* <DEDUP_REMOVED lines=17> */
.L_x_5743:
[----:B------:R-:W-:Y:S05]  /*1b4d0*/  @!P0 BRA `(.L_x_5744) ;  /* 0x00000000000c8947 */ /* 0x000fea0003800000 */
[----:B------:R-:W2:Y:S04]  /*1b4e0*/  LDG.E R8, desc[UR42][R6.64] ;  /* 0x0000002a06087981 */ /* 0x000ea8000c1e1900 */
[----:B------:R-:W2:Y:S02]  /*1b4f0*/  LDG.E R6, desc[UR42][R6.64+0x4] ;  /* 0x0000042a06067981 */ /* 0x000ea4000c1e1900 */
[----:B--2---:R-:W-:-:S07]  /*1b500*/  IMAD.IADD R8, R6, 0x1, -R8 ;  /* 0x0000000106087824 */ /* 0x004fce00078e0a08 */
.L_x_5744:
[----:B-12---:R-:W2:Y:S01]  /*1b510*/  @P1 LDG.E R2, desc[UR42][R4.64] ;  /* 0x0000002a04021981 */ /* 0x006ea2000c1e1900 */
[----:B------:R-:W1:Y:S03]  /*1b520*/  LDC R3, c[0x0][0x448] ;  /* 0x00011200ff037b82 */ /* 0x000e660000000800 */
[----:B------:R-:W3:Y:S04]  /*1b530*/  LDL R6, [R1+0x4] ;  /* 0x0000040001067983 */ /* 0x000ee80000100800 */
[----:B------:R4:W2:Y:S01]  /*1b540*/  @P1 LDG.E R4, desc[UR42][R4.64+0x4] ;  /* 0x0000042a04041981 */ /* 0x0008a2000c1e1900 */
[----:B-1----:R-:W-:-:S13]  /*1b550*/  ISETP.NE.AND P0, PT, R3, 0x1, PT ;  /* 0x000000010300780c */ /* 0x002fda0003f05270 */
[----:B------:R-:W1:Y:S08]  /*1b560*/  @P0 LDC R3, c[0x0][0x44c] ;  /* 0x00011300ff030b82 */ /* 0x000e700000000800 */
[----:B----4-:R-:W4:Y:S01]  /*1b570*/  @P0 LDC R5, c[0x0][0x450] ;  /* 0x00011400ff050b82 */ /* 0x010f220000000800 */
[----:B-----5:R-:W-:Y:S01]  /*1b580*/  IMAD.IADD R7, R8, 0x1, -R0 ;  /* 0x0000000108077824 */ /* 0x020fe200078e0a00 */
[----:B------:R-:W-:-:S05]  /*1b590*/  LOP3.LUT R12, R10, 0xff, RZ, 0xc0, !PT ;  /* 0x000000ff0a0c7812 */ /* 0x000fca00078ec0ff */
[----:B------:R0:W-:Y:S01]  /*1b5a0*/  STL [R1+0x70], R12 ;  /* 0x0000700c01007387 */ /* 0x0001e20000100800 */
[----:B------:R-:W-:Y:S01]  /*1b5b0*/  BSSY B0, `(.L_x_5745) ;  /* 0x0000032000007945 */ /* 0x000fe20003800000 */
[----:B------:R-:W-:Y:S01]  /*1b5c0*/  SHF.R.U32.HI R10, RZ, 0x10, R10 ;  /* 0x00000010ff0a7819 */ /* 0x000fe2000001160a */
[----:B--2---:R-:W-:Y:S02]  /*1b5d0*/  @P1 IMAD.IADD R11, R4, 0x1, -R2 ;  /* 0x00000001040b1824 */ /* 0x004fe400078e0a02 */
[----:B---3--:R-:W-:-:S04]  /*1b5e0*/  IMAD.SHL.U32 R2, R6, 0x40, RZ ;  /* 0x0000004006027824 */ /* 0x008fc800078e00ff */
[----:B------:R-:W-:-:S04]  /*1b5f0*/  VIADD R2, R2, 0x3f ;  /* 0x0000003f02027836 */ /* 0x000fc80000000000 */
[----:B-1----:R-:W-:-:S05]  /*1b600*/  @P0 IMAD.HI.U32 R0, R2, R3, RZ ;  /* 0x0000000302000227 */ /* 0x002fca00078e00ff */
[----:B----4-:R-:W-:Y:S01]  /*1b610*/  @P0 SHF.R.U32.HI R2, RZ, R5, R0 ;  /* 0x00000005ff020219 */ /* 0x010fe20000011600 */
[----:B------:R-:W-:-:S05]  /*1b620*/  IMAD.IADD R0, R7, 0x1, R11 ;  /* 0x0000000107007824 */ /* 0x000fca00078e020b */
[C---:B------:R-:W-:Y:S01]  /*1b630*/  IADD3 R21, R0.reuse, 0x40, -R14 ;  /* 0x0000004000157810 */ /* 0x040fe20007ffe80e */
[----:B------:R-:W-:-:S04]  /*1b640*/  VIADD R3, R0, 0x3f ;  /* 0x0000003f00037836 */ /* 0x000fc80000000000 */
[----:B------:R-:W-:Y:S01]  /*1b650*/  IMAD.IADD R0, R21, 0x1, R2 ;  /* 0x0000000115007824 */ /* 0x000fe200078e0202 */
[----:B------:R-:W-:-:S04]  /*1b660*/  SHF.R.S32.HI R2, RZ, 0x1f, R3 ;  /* 0x0000001fff027819 */ /* 0x000fc80000011403 */
[----:B------:R-:W-:Y:S02]  /*1b670*/  SHF.R.S32.HI R6, RZ, 0x1f, R0 ;  /* 0x0000001fff067819 */ /* 0x000fe40000011400 */
[----:B------:R-:W-:Y:S02]  /*1b680*/  LEA.HI R2, R2, R3, RZ, 0x6 ;  /* 0x0000000302027211 */ /* 0x000fe400078f30ff */
[----:B------:R-:W-:Y:S02]  /*1b690*/  LEA.HI R6, R6, R0, RZ, 0x6 ;  /* 0x0000000006067211 */ /* 0x000fe400078f30ff */
[----:B------:R-:W-:Y:S02]  /*1b6a0*/  SHF.R.S32.HI R20, RZ, 0x6, R2 ;  /* 0x00000006ff147819 */ /* 0x000fe40000011402 */
[----:B------:R-:W-:-:S04]  /*1b6b0*/  SHF.R.S32.HI R6, RZ, 0x6, R6 ;  /* 0x00000006ff067819 */ /* 0x000fc80000011406 */
[----:B------:R-:W-:-:S04]  /*1b6c0*/  VIMNMX R6, R20, R6, PT ;  /* 0x0000000614067248 */ /* 0x000fc80003fe0100 */
[----:B------:R-:W-:Y:S01]  /*1b6d0*/  ISETP.GE.AND P0, PT, R6, 0x1, PT ;  /* 0x000000010600780c */ /* 0x000fe20003f06270 */
[----:B------:R-:W-:-:S12]  /*1b6e0*/  IMAD.MOV.U32 R0, RZ, RZ, RZ ;  /* 0x000000ffff007224 */ /* 0x000fd800078e00ff */
        /* <DEDUP_REMOVED lines=30> */
.L_x_5746:
[----:B------:R-:W-:Y:S05]  /*1b8d0*/  BSYNC B0 ;  /* 0x0000000000007941 */ /* 0x000fea0003800000 */
.L_x_5745:
        /* <DEDUP_REMOVED lines=24> */
.L_x_5959:
[----:B-1----:R-:W-:Y:S02]  /*1ba60*/  ISETP.NE.AND P0, PT, R14, RZ, PT ;  /* 0x000000ff0e00720c */ /* 0x002fe40003f05270 */
[----:B------:R-:W-:-:S11]  /*1ba70*/  PLOP3.LUT P6, PT, PT, PT, PT, 0x8, 0x0 ;  /* 0x000000000000781c */ /* 0x000fd60003fce170 */
[----:B------:R-:W-:Y:S05]  /*1ba80*/  @P0 BRA `(.L_x_5750) ;  /* 0x00000000000c0947 */ /* 0x000fea0003800000 */
[----:B------:R-:W-:-:S03]  /*1ba90*/  UMOV UR4, 0xffffffff ;  /* 0xffffffff00047882 */ /* 0x000fc60000000000 */
[----:B------:R-:W-:Y:S05]  /*1baa0*/  BRA.DIV UR4, `(.L_x_5751) ;  /* 0x0000009a04a87947 */ /* 0x000fea000b800000 */
[----:B------:R-:W-:-:S13]  /*1bab0*/  ELECT P6, URZ, PT ;  /* 0x00000000003f782f */ /* 0x000fda00038c0000 */
.L_x_5750:
        /* <DEDUP_REMOVED lines=9> */
.L_x_5962:
[----:B------:R-:W-:Y:S05]  /*1bb50*/  BSYNC B1 ;  /* 0x0000000000017941 */ /* 0x000fea0003800000 */
.L_x_5752:
        /* <DEDUP_REMOVED lines=12> */
.L_x_5963:
[----:B------:R-:W-:Y:S05]  /*1bc20*/  BSYNC B2 ;  /* 0x0000000000027941 */ /* 0x000fea0003800000 */
.L_x_5756:
        /* <DEDUP_REMOVED lines=9> */
.L_x_5759:
[----:B------:R-:W-:Y:S05]  /*1bcc0*/  BSYNC B2 ;  /* 0x0000000000027941 */ /* 0x000fea0003800000 */
.L_x_5758:
        /* <DEDUP_REMOVED lines=13> */
.L_x_5760:
        /* <DEDUP_REMOVED lines=13> */
.L_x_5964:
[----:B------:R-:W-:Y:S05]  /*1be70*/  BSYNC B2 ;  /* 0x0000000000027941 */ /* 0x000fea0003800000 */
.L_x_5761:
        /* <DEDUP_REMOVED lines=11> */
.L_x_5764:
[----:B------:R-:W-:Y:S05]  /*1bf30*/  BSYNC B2 ;  /* 0x0000000000027941 */ /* 0x000fea0003800000 */
.L_x_5763:
        /* <DEDUP_REMOVED lines=10> */
.L_x_5765:
        /* <DEDUP_REMOVED lines=15> */
.L_x_5766:
        /* <DEDUP_REMOVED lines=15> */
.L_x_5767:
        /* <DEDUP_REMOVED lines=15> */
.L_x_5768:
        /* <DEDUP_REMOVED lines=15> */
.L_x_5769:
        /* <DEDUP_REMOVED lines=15> */
.L_x_5770:
        /* <DEDUP_REMOVED lines=15> */
.L_x_5771:
        /* <DEDUP_REMOVED lines=15> */
.L_x_5772:
        /* <DEDUP_REMOVED lines=10> */
.L_x_5755:
[----:B------:R-:W-:Y:S05]  /*1c710*/  BSYNC B1 ;  /* 0x0000000000017941 */ /* 0x000fea0003800000 */
.L_x_5754:
        /* <DEDUP_REMOVED lines=13> */
.L_x_5792:
        /* <DEDUP_REMOVED lines=13> */
.L_x_5965:
[----:B------:R-:W-:Y:S05]  /*1c8c0*/  BSYNC B2 ;  /* 0x0000000000027941 */ /* 0x000fea0003800000 */
.L_x_5775:
        /* <DEDUP_REMOVED lines=9> */
.L_x_5778:
[----:B------:R-:W-:Y:S05]  /*1c960*/  BSYNC B2 ;  /* 0x0000000000027941 */ /* 0x000fea0003800000 */
.L_x_5777:
        /* <DEDUP_REMOVED lines=12> */
.L_x_5779:
        /* <DEDUP_REMOVED lines=13> */
.L_x_5966:
[----:B------:R-:W-:Y:S05]  /*1cb00*/  BSYNC B2 ;  /* 0x0000000000027941 */ /* 0x000fea0003800000 */
.L_x_5780:
        /* <DEDUP_REMOVED lines=11> */
.L_x_5783:
[----:B------:R-:W-:Y:S05]  /*1cbc0*/  BSYNC B2 ;  /* 0x0000000000027941 */ /* 0x000fea0003800000 */
.L_x_5782:
        /* <DEDUP_REMOVED lines=10> */
.L_x_5784:
        /* <DEDUP_REMOVED lines=15> */
.L_x_5785:
        /* <DEDUP_REMOVED lines=15> */
.L_x_5786:
        /* <DEDUP_REMOVED lines=15> */
.L_x_5787:
        /* <DEDUP_REMOVED lines=15> */
.L_x_5788:
        /* <DEDUP_REMOVED lines=15> */
.L_x_5789:
        /* <DEDUP_REMOVED lines=15> */
.L_x_5790:
        /* <DEDUP_REMOVED lines=15> */
.L_x_5791:
        /* <DEDUP_REMOVED lines=10> */
.L_x_5774:
[----:B------:R-:W-:Y:S05]  /*1d3a0*/  BSYNC B1 ;  /* 0x0000000000017941 */ /* 0x000fea0003800000 */
.L_x_5773:
        /* <DEDUP_REMOVED lines=12> */
.L_x_5748:
[----:B------:R-:W-:Y:S05]  /*1d470*/  BSYNC B0 ;  /* 0x0000000000007941 */ /* 0x000fea0003800000 */
.L_x_5747:
        /* <DEDUP_REMOVED lines=49> */
.L_x_5794:
[----:B------:R-:W-:Y:S05]  /*1d790*/  BSYNC B0 ;  /* 0x0000000000007941 */ /* 0x000fea0003800000 */
.L_x_5793:
        /* <DEDUP_REMOVED lines=19> */
[----:B-1----:R-:W2:Y:S04]  /*1d8d0*/  @P0 ATOMG.E.ADD.STRONG.GPU PT, R2, desc[UR42][R4.64], R2 ;  /* 0x00000002040209a8 */ /* 0x002ea800081ee1ea */
[----:B--2---:R0:W1:Y:S02]  /*1d8e0*/  SHFL.IDX PT, R2, R2, R0, 0x1f ;  /* 0x00001f0002027589 */ /* 0x00406400000e0000 */
[----:B0-----:R-:W0:Y:S02]  /*1d8f0*/  S2R R0, SR_LTMASK ;  /* 0x0000000000007919 */ /* 0x001e240000003900 */
[----:B0-----:R-:W-:-:S06]  /*1d900*/  LOP3.LUT R0, R0, UR4, RZ, 0xc0, !PT ;  /* 0x0000000400007c12 */ /* 0x001fcc000f8ec0ff */
[----:B------:R-:W1:Y:S02]  /*1d910*/  POPC R0, R0 ;  /* 0x0000000000007309 */ /* 0x000e640000000000 */
[----:B-1----:R-:W-:-:S05]  /*1d920*/  IADD3 R0, R2, UR37, R0 ;  /* 0x0000002502007c10 */ /* 0x002fca000fffe000 */
[----:B------:R4:W-:Y:S01]  /*1d930*/  STL [R1], R0 ;  /* 0x0000000001007387 */ /* 0x0009e20000100800 */
[----:B------:R-:W-:Y:S05]  /*1d940*/  BRA `(.L_x_5797) ;  /* 0x0000005800847947 */ /* 0x000fea0003800000 */
.L_x_5796:
        /* <DEDUP_REMOVED lines=20> */
.L_x_5799:
[----:B------:R-:W-:Y:S05]  /*1da90*/  BSYNC B6 ;  /* 0x0000000000067941 */ /* 0x000fea0003800000 */
.L_x_5798:
        /* <DEDUP_REMOVED lines=20> */
.L_x_5802:
        /* <DEDUP_REMOVED lines=16> */
.L_x_5801:
[----:B------:R-:W-:Y:S05]  /*1dce0*/  BSYNC B6 ;  /* 0x0000000000067941 */ /* 0x000fea0003800000 */
.L_x_5800:
        /* <DEDUP_REMOVED lines=24> */
.L_x_5969:
        /* <DEDUP_REMOVED lines=9> */
.L_x_5972:
        /* <DEDUP_REMOVED lines=24> */
.L_x_5806:
[----:B------:R-:W2:Y:S04]  /*1e080*/  LDL R0, [R1+0x10] ;  /* 0x0000100001007983 */ /* 0x000ea80000100800 */
[----:B-1----:R-:W3:Y:S01]  /*1e090*/  LDL R2, [R1+0x1c] ;  /* 0x00001c0001027983 */ /* 0x002ee20000100800 */
[----:B--2---:R-:W-:Y:S01]  /*1e0a0*/  IMAD R0, R0, 0x8, R18 ;  /* 0x0000000800007824 */ /* 0x004fe200078e0212 */
[----:B---3--:R-:W-:-:S04]  /*1e0b0*/  SHF.L.U32 R2, R2, 0x1f, RZ ;  /* 0x0000001f02027819 */ /* 0x008fc800000006ff */
[----:B------:R-:W1:Y:S02]  /*1e0c0*/  SYNCS.PHASECHK.TRANS64.TRYWAIT P0, [R0+URZ+0x38840], R2 ;  /* 0x03884002000075a7 */ /* 0x000e64000800017f */
[----:B-1----:R-:W-:Y:S05]  /*1e0d0*/  @!P0 BRA `(.L_x_5807) ;  /* 0x0000007400f48947 */ /* 0x002fea0003800000 */
.L_x_5973:
        /* <DEDUP_REMOVED lines=11> */
.L_x_5808:
        /* <DEDUP_REMOVED lines=23> */
.L_x_5804:
[----:B0-----:R-:W2:Y:S04]  /*1e300*/  LDL.LU R4, [R1+0x30] ;  /* 0x0000300001047983 */ /* 0x001ea80000300800 */
        /* <DEDUP_REMOVED lines=33> */
.L_x_5810:
[----:B------:R-:W-:Y:S05]  /*1e520*/  BSYNC B6 ;  /* 0x0000000000067941 */ /* 0x000fea0003800000 */
.L_x_5809:
        /* <DEDUP_REMOVED lines=98> */
.L_x_5982:
        /* <DEDUP_REMOVED lines=12> */
.L_x_5812:
        /* <DEDUP_REMOVED lines=37> */
.L_x_5814:
[----:B------:R-:W-:Y:S05]  /*1ee60*/  BSYNC B6 ;  /* 0x0000000000067941 */ /* 0x000fea0003800000 */
.L_x_5813:
        /* <DEDUP_REMOVED lines=43> */
[----:B------:R-:W-:-:S04]  /*1f120*/  ISETP.GE.AND P3, PT, R10, UR4, PT ;  /* 0x000000040a007c0c */ /* 0x000fc8000bf66270 */
[----:B------:R-:W-:Y:S01]  /*1f130*/  LEA.HI.X R4, R2, UR5, R4, 0x1, P0 ;  /* 0x0000000502047c11 */ /* 0x000fe200080f0c04 */
[----:B0-----:R-:W-:Y:S01]  /*1f140*/  IMAD.SHL.U32 R6, R6, 0x8, RZ ;  /* 0x0000000806067824 */ /* 0x001fe200078e00ff */
[----:B------:R-:W-:-:S04]  /*1f150*/  SEL R5, RZ, 0x1, P3 ;  /* 0x00000001ff057807 */ /* 0x000fc80001800000 */
[----:B------:R-:W-:-:S03]  /*1f160*/  LOP3.LUT R6, R6, 0x38, RZ, 0xc0, !PT ;  /* 0x0000003806067812 */ /* 0x000fc600078ec0ff */
[----:B------:R-:W-:Y:S02]  /*1f170*/  @P3 LOP3.LUT R19, R19, 0x8, RZ, 0xfc, !PT ;  /* 0x0000000813133812 */ /* 0x000fe400078efcff */
[C---:B------:R-:W-:Y:S02]  /*1f180*/  LOP3.LUT R8, R6.reuse, 0x80, RZ, 0xfc, !PT ;  /* 0x0000008006087812 */ /* 0x040fe400078efcff */
[----:B------:R-:W-:Y:S02]  /*1f190*/  LOP3.LUT R6, R6, 0x40, RZ, 0xfc, !PT ;  /* 0x0000004006067812 */ /* 0x000fe400078efcff */
[----:B------:R-:W-:Y:S02]  /*1f1a0*/  ISETP.GE.AND P2, PT, R8, UR4, PT ;  /* 0x0000000408007c0c */ /* 0x000fe4000bf46270 */
[----:B------:R-:W-:Y:S02]  /*1f1b0*/  ISETP.GE.AND P1, PT, R6, UR4, PT ;  /* 0x0000000406007c0c */ /* 0x000fe4000bf26270 */
[----:B------:R-:W0:Y:S01]  /*1f1c0*/  S2R R6, SR_TID.X ;  /* 0x0000000000067919 */ /* 0x000e220000002100 */
[----:B------:R-:W-:-:S02]  /*1f1d0*/  LOP3.LUT R19, R19, 0xfffffffd, RZ, 0xc0, !PT ;  /* 0xfffffffd13137812 */ /* 0x000fc400078ec0ff */
[----:B------:R-:W-:Y:S02]  /*1f1e0*/  SEL R3, RZ, 0x4, P2 ;  /* 0x00000004ff037807 */ /* 0x000fe40001000000 */
[----:B------:R-:W-:-:S04]  /*1f1f0*/  SEL R2, RZ, 0x2, P1 ;  /* 0x00000002ff027807 */ /* 0x000fc80000800000 */
        /* <DEDUP_REMOVED lines=42> */
[----:B------:R-:W0:Y:S02]  /*1f4a0*/  S2R R12, SR_TID.X ;  /* 0x00000000000c7919 */ /* 0x000e240000002100 */
[----:B0-----:R-:W-:-:S05]  /*1f4b0*/  IMAD.SHL.U32 R12, R12, 0x8, RZ ;  /* 0x000000080c0c7824 */ /* 0x001fca00078e00ff */
[----:B------:R-:W-:Y:S01]  /*1f4c0*/  LOP3.LUT R12, R12, 0x38, RZ, 0xc0, !PT ;  /* 0x000000380c0c7812 */ /* 0x000fe200078ec0ff */
[----:B------:R-:W-:Y:S04]  /*1f4d0*/  SHFL.IDX PT, R14, R0, 0x1, 0x181f ;  /* 0x00381f00000e7f89 */ /* 0x000fe800000e0000 */
        /* <DEDUP_REMOVED lines=80> */
.L_x_5992:
        /* <DEDUP_REMOVED lines=30> */
.L_x_5817:
[----:B------:R-:W-:Y:S05]  /*1fbc0*/  BSYNC B0 ;  /* 0x0000000000007941 */ /* 0x000fea0003800000 */
.L_x_5816:
[----:B------:R-:W-:Y:S01]  /*1fbd0*/  NOP ;  /* 0x0000000000007918 */ /* 0x000fe20000000000 */
[----:B------:R-:W-:-:S13]  /*1fbe0*/  PLOP3.LUT P0, PT, PT, PT, PT, 0x80, 0x0 ;  /* 0x000000000000781c */ /* 0x000fda0003f0f070 */
.L_x_5818:
        /* <DEDUP_REMOVED lines=18> */
.L_x_5993:
[----:B------:R-:W-:Y:S05]  /*1fd10*/  BSYNC B0 ;  /* 0x0000000000007941 */ /* 0x000fea0003800000 */
.L_x_5819:
        /* <DEDUP_REMOVED lines=13> */
.L_x_5994:
[----:B------:R-:W-:Y:S05]  /*1fdf0*/  BSYNC B1 ;  /* 0x0000000000017941 */ /* 0x000fea0003800000 */
.L_x_5823:
        /* <DEDUP_REMOVED lines=9> */
.L_x_5826:
[----:B------:R-:W-:Y:S05]  /*1fe90*/  BSYNC B1 ;  /* 0x0000000000017941 */ /* 0x000fea0003800000 */
.L_x_5825:
        /* <DEDUP_REMOVED lines=13> */
.L_x_5827:
        /* <DEDUP_REMOVED lines=15> */
.L_x_5828:
        /* <DEDUP_REMOVED lines=15> */
.L_x_5829:
        /* <DEDUP_REMOVED lines=15> */
.L_x_5830:
        /* <DEDUP_REMOVED lines=15> */
.L_x_5831:
        /* <DEDUP_REMOVED lines=15> */
.L_x_5832:
        /* <DEDUP_REMOVED lines=15> */
.L_x_5833:
        /* <DEDUP_REMOVED lines=15> */
.L_x_5834:
        /* <DEDUP_REMOVED lines=10> */
.L_x_5822:
[----:B------:R-:W-:Y:S05]  /*206a0*/  BSYNC B0 ;  /* 0x0000000000007941 */ /* 0x000fea0003800000 */
.L_x_5821:
        /* <DEDUP_REMOVED lines=55> */
.L_x_5841:
        /* <DEDUP_REMOVED lines=8> */
.L_x_5995:
[----:B------:R-:W-:Y:S05]  /*20aa0*/  BSYNC B3 ;  /* 0x0000000000037941 */ /* 0x000fea0003800000 */
.L_x_5842:
        /* <DEDUP_REMOVED lines=9> */
.L_x_5845:
[----:B------:R-:W-:Y:S05]  /*20b40*/  BSYNC B3 ;  /* 0x0000000000037941 */ /* 0x000fea0003800000 */
.L_x_5844:
        /* <DEDUP_REMOVED lines=13> */
.L_x_5846:
        /* <DEDUP_REMOVED lines=13> */
.L_x_5996:
[----:B------:R-:W-:Y:S05]  /*20cf0*/  BSYNC B3 ;  /* 0x0000000000037941 */ /* 0x000fea0003800000 */
.L_x_5847:
        /* <DEDUP_REMOVED lines=11> */
.L_x_5850:
[----:B------:R-:W-:Y:S05]  /*20db0*/  BSYNC B3 ;  /* 0x0000000000037941 */ /* 0x000fea0003800000 */
.L_x_5849:
        /* <DEDUP_REMOVED lines=10> */
.L_x_5851:
        /* <DEDUP_REMOVED lines=15> */
.L_x_5852:
        /* <DEDUP_REMOVED lines=15> */
.L_x_5853:
        /* <DEDUP_REMOVED lines=15> */
.L_x_5854:
        /* <DEDUP_REMOVED lines=15> */
.L_x_5855:
        /* <DEDUP_REMOVED lines=15> */
.L_x_5856:
        /* <DEDUP_REMOVED lines=15> */
.L_x_5857:
        /* <DEDUP_REMOVED lines=15> */
.L_x_5858:
        /* <DEDUP_REMOVED lines=10> */
.L_x_5840:
[----:B------:R-:W-:Y:S05]  /*21590*/  BSYNC B1 ;  /* 0x0000000000017941 */ /* 0x000fea0003800000 */
.L_x_5839:
[----:B------:R-:W2:Y:S02]  /*215a0*/  LDL.LU R5, [R1+0x4c] ;  /* 0x00004c0001057983 */ /* 0x000ea40000300800 */
[----:B--2---:R-:W-:-:S07]  /*215b0*/  VIADD R0, R5, 0xfffffffd ;  /* 0xfffffffd05007836 */ /* 0x004fce0000000000 */
.L_x_5838:
[----:B------:R-:W-:Y:S05]  /*215c0*/  BSYNC B2 ;  /* 0x0000000000027941 */ /* 0x000fea0003800000 */
.L_x_5837:
[----:B------:R-:W-:Y:S01]  /*215d0*/  VIADD R8, R8, 0xfffffffe ;  /* 0xfffffffe08087836 */ /* 0x000fe20000000000 */
[----:B------:R-:W-:-:S04]  /*215e0*/  LOP3.LUT R4, RZ, R4, RZ, 0x33, !PT ;  /* 0x00000004ff047212 */ /* 0x000fc800078e33ff */
[----:B------:R-:W-:-:S13]  /*215f0*/  ISETP.NE.AND P0, PT, R8, R4, PT ;  /* 0x000000040800720c */ /* 0x000fda0003f05270 */
[----:B------:R-:W-:Y:S05]  /*21600*/  @!P0 BRA `(.L_x_5836) ;  /* 0x0000001800e08947 */ /* 0x000fea0003800000 */
.L_x_5899:
        /* <DEDUP_REMOVED lines=35> */
.L_x_5861:
        /* <DEDUP_REMOVED lines=8> */
.L_x_5997:
[----:B------:R-:W-:Y:S05]  /*218c0*/  BSYNC B2 ;  /* 0x0000000000027941 */ /* 0x000fea0003800000 */
.L_x_5862:
        /* <DEDUP_REMOVED lines=9> */
.L_x_5865:
[----:B------:R-:W-:Y:S05]  /*21960*/  BSYNC B2 ;  /* 0x0000000000027941 */ /* 0x000fea0003800000 */
.L_x_5864:
        /* <DEDUP_REMOVED lines=12> */
.L_x_5866:
        /* <DEDUP_REMOVED lines=13> */
.L_x_5998:
[----:B------:R-:W-:Y:S05]  /*21b00*/  BSYNC B2 ;  /* 0x0000000000027941 */ /* 0x000fea0003800000 */
.L_x_5867:
        /* <DEDUP_REMOVED lines=11> */
.L_x_5870:
[----:B------:R-:W-:Y:S05]  /*21bc0*/  BSYNC B2 ;  /* 0x0000000000027941 */ /* 0x000fea0003800000 */
.L_x_5869:
        /* <DEDUP_REMOVED lines=9> */
.L_x_5871:
        /* <DEDUP_REMOVED lines=15> */
.L_x_5872:
        /* <DEDUP_REMOVED lines=15> */
.L_x_5873:
        /* <DEDUP_REMOVED lines=15> */
.L_x_5874:
        /* <DEDUP_REMOVED lines=15> */
.L_x_5875:
        /* <DEDUP_REMOVED lines=15> */
.L_x_5876:
        /* <DEDUP_REMOVED lines=15> */
.L_x_5877:
        /* <DEDUP_REMOVED lines=15> */
.L_x_5878:
        /* <DEDUP_REMOVED lines=10> */
.L_x_5860:
[----:B------:R-:W-:Y:S05]  /*22390*/  BSYNC B1 ;  /* 0x0000000000017941 */ /* 0x000fea0003800000 */
.L_x_5859:
        /* <DEDUP_REMOVED lines=35> */
.L_x_5881:
        /* <DEDUP_REMOVED lines=8> */
.L_x_5999:
[----:B------:R-:W-:Y:S05]  /*22650*/  BSYNC B2 ;  /* 0x0000000000027941 */ /* 0x000fea0003800000 */
.L_x_5882:
        /* <DEDUP_REMOVED lines=9> */
.L_x_5885:
[----:B------:R-:W-:Y:S05]  /*226f0*/  BSYNC B2 ;  /* 0x0000000000027941 */ /* 0x000fea0003800000 */
.L_x_5884:
        /* <DEDUP_REMOVED lines=13> */
.L_x_5886:
        /* <DEDUP_REMOVED lines=13> */
.L_x_6000:
[----:B------:R-:W-:Y:S05]  /*228a0*/  BSYNC B2 ;  /* 0x0000000000027941 */ /* 0x000fea0003800000 */
.L_x_5887:
        /* <DEDUP_REMOVED lines=11> */
.L_x_5890:
[----:B------:R-:W-:Y:S05]  /*22960*/  BSYNC B2 ;  /* 0x0000000000027941 */ /* 0x000fea0003800000 */
.L_x_5889:
        /* <DEDUP_REMOVED lines=10> */
.L_x_5891:
        /* <DEDUP_REMOVED lines=15> */
.L_x_5892:
        /* <DEDUP_REMOVED lines=15> */
.L_x_5893:
        /* <DEDUP_REMOVED lines=15> */
.L_x_5894:
        /* <DEDUP_REMOVED lines=15> */
.L_x_5895:
        /* <DEDUP_REMOVED lines=15> */
.L_x_5896:
        /* <DEDUP_REMOVED lines=15> */
.L_x_5897:
        /* <DEDUP_REMOVED lines=15> */
.L_x_5898:
        /* <DEDUP_REMOVED lines=10> */
.L_x_5880:
[----:B------:R-:W-:Y:S05]  /*23140*/  BSYNC B1 ;  /* 0x0000000000017941 */ /* 0x000fea0003800000 */
.L_x_5879:
[----:B------:R-:W2:Y:S01]  /*23150*/  LDL R5, [R1+0x2c] ;  /* 0x00002c0001057983 */ /* 0x000ea20000100800 */
[----:B------:R-:W-:Y:S01]  /*23160*/  VIADD R0, R0, 0xfffffffe ;  /* 0xfffffffe00007836 */ /* 0x000fe20000000000 */
[----:B--2---:R-:W-:-:S13]  /*23170*/  ISETP.GT.AND P0, PT, R6, R5, PT ;  /* 0x000000050600720c */ /* 0x004fda0003f04270 */
[----:B------:R-:W-:Y:S05]  /*23180*/  @P0 BRA `(.L_x_5899) ;  /* 0xffffffe400200947 */ /* 0x000fea000383ffff */
.L_x_5836:
[----:B------:R-:W-:Y:S05]  /*23190*/  BSYNC B0 ;  /* 0x0000000000007941 */ /* 0x000fea0003800000 */
.L_x_5835:
        /* <DEDUP_REMOVED lines=25> */
.L_x_5901:
[----:B------:R-:W-:Y:S05]  /*23330*/  BSYNC B0 ;  /* 0x0000000000007941 */ /* 0x000fea0003800000 */
.L_x_5900:
[----:B------:R-:W-:-:S05]  /*23340*/  SEL R0, R0, RZ, P0 ;  /* 0x000000ff00007207 */ /* 0x000fca0000000000 */
[----:B------:R3:W-:Y:S02]  /*23350*/  STL [R1+0x10], R0 ;  /* 0x0000100001007387 */ /* 0x0007e40000100800 */
.L_x_5797:
[----:B------:R-:W-:Y:S05]  /*23360*/  BSYNC B7 ;  /* 0x0000000000077941 */ /* 0x000fea0003800000 */
.L_x_5795:
        /* <DEDUP_REMOVED lines=13> */
.L_x_5902:
[----:B------:R-:W5:Y:S01]  /*23440*/  S2R R16, SR_TID.X ;  /* 0x0000000000107919 */ /* 0x000f620000002100 */
[----:B------:R-:W-:Y:S01]  /*23450*/  UMOV UR4, 0xffffffff ;  /* 0xffffffff00047882 */ /* 0x000fe20000000000 */
[----:B-----5:R-:W-:-:S04]  /*23460*/  LOP3.LUT R16, R16, 0x1f, RZ, 0xc0, !PT ;  /* 0x0000001f10107812 */ /* 0x020fc800078ec0ff */
[----:B------:R-:W-:Y:S01]  /*23470*/  ISETP.NE.AND P0, PT, R16, 0x1f, PT ;  /* 0x0000001f1000780c */ /* 0x000fe20003f05270 */
[----:B------:R-:W-:-:S12]  /*23480*/  BRA.DIV UR4, `(.L_x_5904) ;  /* 0x0000003604e87947 */ /* 0x000fd8000b800000 */
[----:B--2---:R-:W0:Y:S01]  /*23490*/  LDL.LU R2, [R1] ;  /* 0x0000000001027983 */ /* 0x004e220000300800 */
[----:B------:R-:W-:-:S03]  /*234a0*/  ULDC UR4, c[0x0][0xd3c] ;  /* 0x00034f0000047ab9 */ /* 0x000fc60000000800 */
[----:B-1----:R-:W3:Y:S01]  /*234b0*/  LDL R3, [R1+0xc] ;  /* 0x00000c0001037983 */ /* 0x002ee20000100800 */
[----:B0-----:R-:W-:Y:S02]  /*234c0*/  IMAD.MOV.U32 R10, RZ, RZ, R2 ;  /* 0x000000ffff0a7224 */ /* 0x001fe400078e0002 */
[----:B---34-:R-:W-:-:S05]  /*234d0*/  IMAD.IADD R0, R3, 0x1, R16 ;  /* 0x0000000103007824 */ /* 0x018fca00078e0210 */
        /* <DEDUP_REMOVED lines=36> */
.L_x_6010:
[----:B------:R-:W-:Y:S02]  /*23720*/  ULDC UR4, c[0x0][0xd38] ;  /* 0x00034e0000047ab9 */ /* 0x000fe40000000800 */
[----:B------:R-:W-:-:S04]  /*23730*/  IMAD.U32 R2, RZ, RZ, UR4 ;  /* 0x00000004ff027e24 */ /* 0x000fc8000f8e00ff */
[----:B-1----:R-:W-:-:S04]  /*23740*/  IMAD R9, R9, R2, RZ ;  /* 0x0000000209097224 */ /* 0x002fc800078e02ff */
[----:B------:R-:W-:-:S05]  /*23750*/  IMAD.IADD R4, R4, 0x1, R9 ;  /* 0x0000000104047824 */ /* 0x000fca00078e0209 */
[----:B------:R-:W-:-:S13]  /*23760*/  ISETP.GT.AND P6, PT, R4, R5, PT ;  /* 0x000000050400720c */ /* 0x000fda0003fc4270 */
[----:B------:R-:W-:Y:S05]  /*23770*/  @P6 BRA `(.L_x_5905) ;  /* 0x0000000000ac6947 */ /* 0x000fea0003800000 */
.L_x_5908:
        /* <DEDUP_REMOVED lines=37> */
.L_x_6018:
[----:B------:R-:W-:Y:S02]  /*239d0*/  ULDC UR4, c[0x0][0xd38] ;  /* 0x00034e0000047ab9 */ /* 0x000fe40000000800 */
[----:B------:R-:W-:-:S04]  /*239e0*/  IMAD.U32 R2, RZ, RZ, UR4 ;  /* 0x00000004ff027e24 */ /* 0x000fc8000f8e00ff */
[----:B-1----:R-:W-:-:S04]  /*239f0*/  IMAD R9, R9, R2, RZ ;  /* 0x0000000209097224 */ /* 0x002fc800078e02ff */
[----:B------:R-:W-:-:S05]  /*23a00*/  IMAD.IADD R4, R9, 0x1, R4 ;  /* 0x0000000109047824 */ /* 0x000fca00078e0204 */
[----:B------:R-:W-:-:S13]  /*23a10*/  ISETP.GT.AND P6, PT, R4, R5, PT ;  /* 0x000000050400720c */ /* 0x000fda0003fc4270 */
[----:B------:R-:W-:Y:S05]  /*23a20*/  @!P6 BRA `(.L_x_5908) ;  /* 0xfffffffc0054e947 */ /* 0x000fea000383ffff */
.L_x_5905:
        /* <DEDUP_REMOVED lines=12> */
.L_x_6023:
[----:B------:R-:W-:-:S13]  /*23af0*/  ISETP.NE.AND P0, PT, R3, RZ, PT ;  /* 0x000000ff0300720c */ /* 0x000fda0003f05270 */
[----:B------:R-:W-:Y:S05]  /*23b00*/  @!P0 BRA `(.L_x_5910) ;  /* 0x0000000000148947 */ /* 0x000fea0003800000 */
[----:B------:R-:W-:Y:S01]  /*23b10*/  UMOV UR4, 0xffffffff ;  /* 0xffffffff00047882 */ /* 0x000fe20000000000 */
[----:B-1----:R-:W-:Y:S02]  /*23b20*/  VIADD R4, R4, 0xffffffff ;  /* 0xffffffff04047836 */ /* 0x002fe40000000000 */
[----:B------:R-:W-:Y:S05]  /*23b30*/  BRA.DIV UR4, `(.L_x_5911) ;  /* 0x0000003a04dc7947 */ /* 0x000fea000b800000 */
[----:B------:R1:W2:Y:S02]  /*23b40*/  SHFL.IDX PT, R4, R7, R4, 0x1f ;  /* 0x00001f0407047589 */ /* 0x0002a400000e0000 */
.L_x_6026:
[----:B--2---:R-:W-:-:S07]  /*23b50*/  IMAD.MOV.U32 R8, RZ, RZ, R4 ;  /* 0x000000ffff087224 */ /* 0x004fce00078e0004 */
.L_x_5910:
[----:B------:R-:W-:Y:S01]  /*23b60*/  IMAD R3, R8, R2, R9 ;  /* 0x0000000208037224 */ /* 0x000fe200078e0209 */
[----:B------:R-:W-:-:S03]  /*23b70*/  ISETP.NE.AND P0, PT, R6, 0x1, PT ;  /* 0x000000010600780c */ /* 0x000fc60003f05270 */
[----:B01----:R-:W-:Y:S01]  /*23b80*/  IMAD.IADD R7, R5, 0x1, -R3 ;  /* 0x0000000105077824 */ /* 0x003fe200078e0a03 */
[----:B------:R0:W-:Y:S09]  /*23b90*/  STL [R1], R3 ;  /* 0x0000000301007387 */ /* 0x0001f20000100800 */
        /* <DEDUP_REMOVED lines=58> */
.L_x_5912:
[----:B0-----:R-:W2:Y:S01]  /*23f40*/  LDL R3, [R1+0xc] ;  /* 0x00000c0001037983 */ /* 0x001ea20000100800 */
[----:B------:R-:W2:Y:S02]  /*23f50*/  LDC.64 R4, c[0x0][0xd90] ;  /* 0x00036400ff047b82 */ /* 0x000ea40000000a00 */
        /* <DEDUP_REMOVED lines=61> */
.L_x_5913:
[----:B------:R-:W-:-:S05]  /*24330*/  LOP3.LUT R7, RZ, R7, RZ, 0x33, !PT ;  /* 0x00000007ff077212 */ /* 0x000fca00078e33ff */
[----:B------:R-:W-:-:S05]  /*24340*/  IMAD.IADD R0, R0, 0x1, R7 ;  /* 0x0000000100007824 */ /* 0x000fca00078e0207 */
[----:B------:R2:W-:Y:S01]  /*24350*/  STL [R1+0x4], R0 ;  /* 0x0000040001007387 */ /* 0x0005e20000100800 */
[----:B------:R-:W-:Y:S05]  /*24360*/  BRA `(.L_x_5914) ;  /* 0x0000000000287947 */ /* 0x000fea0003800000 */
.L_x_5906:
        /* <DEDUP_REMOVED lines=10> */
.L_x_5914:
[----:B01----:R-:W3:Y:S04]  /*24410*/  LDL R2, [R1+0xc] ;  /* 0x00000c0001027983 */ /* 0x003ee80000100800 */
[----:B------:R-:W4:Y:S04]  /*24420*/  LDL R3, [R1+0x8] ;  /* 0x0000080001037983 */ /* 0x000f280000100800 */
        /* <DEDUP_REMOVED lines=14> */
.L_x_5903:
[----:B---34-:R-:W3:Y:S01]  /*24510*/  LDL R0, [R1+0xc] ;  /* 0x00000c0001007983 */ /* 0x018ee20000100800 */
[----:B------:R-:W-:Y:S02]  /*24520*/  ULDC UR4, c[0x0][0xd3c] ;  /* 0x00034f0000047ab9 */ /* 0x000fe40000000800 */
[----:B---3--:R-:W-:-:S13]  /*24530*/  ISETP.GE.AND P0, PT, R0, UR4, PT ;  /* 0x0000000400007c0c */ /* 0x008fda000bf06270 */
[----:B------:R-:W-:Y:S05]  /*24540*/  @!P0 BRA `(.L_x_5915) ;  /* 0xffffff6800988947 */ /* 0x000fea000383ffff */
[----:B------:R-:W-:Y:S05]  /*24550*/  BSYNC B8 ;  /* 0x0000000000087941 */ /* 0x000fea0003800000 */
.L_x_5741:
        /* <DEDUP_REMOVED lines=12> */
.L_x_6027:
[----:B------:R-:W-:Y:S05]  /*24620*/  BSYNC B0 ;  /* 0x0000000000007941 */ /* 0x000fea0003800000 */
.L_x_5916:
[----:B------:R-:W-:-:S03]  /*24630*/  UMOV UR4, 0xffffffff ;  /* 0xffffffff00047882 */ /* 0x000fc60000000000 */
[----:B------:R-:W-:Y:S05]  /*24640*/  BRA.DIV UR4, `(.L_x_5918) ;  /* 0x0000003204587947 */ /* 0x000fea000b800000 */
[----:B------:R-:W1:Y:S02]  /*24650*/  S2R R2, SR_TID.X ;  /* 0x0000000000027919 */ /* 0x000e640000002100 */
[----:B-1----:R-:W-:-:S04]  /*24660*/  SHF.R.U32.HI R2, RZ, 0x5, R2 ;  /* 0x00000005ff027819 */ /* 0x002fc80000011602 */
[----:B------:R-:W-:-:S05]  /*24670*/  LOP3.LUT R2, R2, 0x3, RZ, 0xc0, !PT ;  /* 0x0000000302027812 */ /* 0x000fca00078ec0ff */
[----:B------:R1:W2:Y:S02]  /*24680*/  SHFL.IDX PT, R14, R2, RZ, 0x1f ;  /* 0x00001fff020e7589 */ /* 0x0002a400000e0000 */
.L_x_6030:
[----:B--2---:R-:W-:-:S13]  /*24690*/  ISETP.NE.AND P0, PT, R14, RZ, PT ;  /* 0x000000ff0e00720c */ /* 0x004fda0003f05270 */
[----:B------:R-:W-:Y:S05]  /*246a0*/  @P0 BRA `(.L_x_5589) ;  /* 0x0000000000940947 */ /* 0x000fea0003800000 */
[----:B------:R-:W-:-:S03]  /*246b0*/  UMOV UR4, 0xffffffff ;  /* 0xffffffff00047882 */ /* 0x000fc60000000000 */
[----:B------:R-:W-:Y:S05]  /*246c0*/  BRA.DIV UR4, `(.L_x_5919) ;  /* 0x00000032046c7947 */ /* 0x000fea000b800000 */
[----:B------:R-:W-:-:S13]  /*246d0*/  ELECT P6, URZ, PT ;  /* 0x00000000003f782f */ /* 0x000fda00038c0000 */
.L_x_6033:
[----:B------:R-:W-:Y:S05]  /*246e0*/  @!P6 BRA `(.L_x_5589) ;  /* 0x000000000084e947 */ /* 0x000fea0003800000 */
[----:B------:R-:W-:-:S06]  /*246f0*/  ULOP3.LUT UR4, UR36, 0x2, URZ, 0xfc, !UPT ;  /* 0x0000000224047892 */ /* 0x000fcc000f8efc3f */
[----:B-1----:R-:W-:-:S05]  /*24700*/  IMAD.U32 R2, RZ, RZ, UR4 ;  /* 0x00000004ff027e24 */ /* 0x002fca000f8e00ff */
[----:B------:R-:W-:-:S13]  /*24710*/  ISETP.NE.AND P2, PT, R2, 0x3, PT ;  /* 0x000000030200780c */ /* 0x000fda0003f45270 */
[----:B------:R-:W-:Y:S05]  /*24720*/  @!P2 BRA `(.L_x_5920) ;  /* 0x000000000004a947 */ /* 0x000fea0003800000 */
[----:B------:R-:W-:Y:S01]  /*24730*/  BPT.TRAP 0x1 ;  /* 0x000000040000795c */ /* 0x000fe20000300000 */
.L_x_5920:
        /* <DEDUP_REMOVED lines=14> */
.L_x_6034:
[----:B------:R-:W1:Y:S02]  /*24820*/  SYNCS.PHASECHK.TRANS64.TRYWAIT P0, [R7+URZ], R2 ;  /* 0x00000002070075a7 */ /* 0x000e64000800017f */
[----:B-1----:R-:W-:Y:S05]  /*24830*/  @!P0 BRA `(.L_x_5922) ;  /* 0x0000003000448947 */ /* 0x002fea0003800000 */
.L_x_6035:
[----:B------:R-:W-:Y:S05]  /*24840*/  @!P2 BRA `(.L_x_5923) ;  /* 0x000000000004a947 */ /* 0x000fea0003800000 */
[----:B------:R-:W-:Y:S01]  /*24850*/  BPT.TRAP 0x1 ;  /* 0x000000040000795c */ /* 0x000fe20000300000 */
.L_x_5923:
[----:B------:R-:W2:Y:S01]  /*24860*/  LDL.LU R4, [R1+0x10] ;  /* 0x0000100001047983 */ /* 0x000ea20000300800 */
[----:B------:R-:W-:-:S04]  /*24870*/  VIADD R0, R0, 0x38860 ;  /* 0x0003886000007836 */ /* 0x000fc80000000000 */
[----:B--2---:R-:W-:-:S04]  /*24880*/  IMAD R4, R4, 0x8, R0 ;  /* 0x0000000804047824 */ /* 0x004fc800078e0200 */
[----:B------:R-:W2:Y:S02]  /*24890*/  SYNCS.PHASECHK.TRANS64.TRYWAIT P0, [R4+URZ], R5 ;  /* 0x00000005040075a7 */ /* 0x000ea4000800017f */
[----:B--2---:R-:W-:Y:S05]  /*248a0*/  @!P0 BRA `(.L_x_5924) ;  /* 0x00000030003c8947 */ /* 0x004fea0003800000 */
.L_x_6036:
[----:B------:R-:W-:-:S07]  /*248b0*/  IMAD R3, R3, 0x8, R0 ;  /* 0x0000000803037824 */ /* 0x000fce00078e0200 */
.L_x_5925:
[----:B---3--:R3:W4:Y:S02]  /*248c0*/  SYNCS.PHASECHK.TRANS64.TRYWAIT P0, [R3+URZ], R2 ;  /* 0x00000002030075a7 */ /* 0x008724000800017f */
[----:B----4-:R-:W-:Y:S05]  /*248d0*/  @!P0 NANOSLEEP.SYNCS 0x989680 ;  /* 0x009896800000895d */ /* 0x010fea0003900000 */
[----:B------:R-:W4:Y:S02]  /*248e0*/  @!P0 SYNCS.PHASECHK.TRANS64 P0, [R3+URZ], R2 ;  /* 0x00000002030085a7 */ /* 0x000f24000800007f */
[----:B----4-:R-:W-:Y:S05]  /*248f0*/  @!P0 BRA `(.L_x_5925) ;  /* 0xfffffffc00f08947 */ /* 0x010fea000383ffff */
.L_x_5589:
[----:B------:R-:W-:Y:S05]  /*24900*/  BSYNC B9 ;  /* 0x0000000000097941 */ /* 0x000fea0003800000 */
.L_x_5586:
[----:B------:R-:W-:Y:S05]  /*24910*/  EXIT ;  /* 0x000000000000794d */ /* 0x000fea0003800000 */
.L_x_5607:
[----:B0-----:R0:W1:Y:S02]  /*24920*/  SYNCS.PHASECHK.TRANS64.TRYWAIT P5, [R75+URZ+0x38890], R78 ;  /* 0x0388904e4b0075a7 */ /* 0x00106400080a017f */
[----:B-1----:R-:W-:Y:S05]  /*24930*/  @!P5 NANOSLEEP.SYNCS 0x989680 ;  /* 0x009896800000d95d */ /* 0x002fea0003900000 */
[----:B------:R-:W1:Y:S02]  /*24940*/  @!P5 SYNCS.PHASECHK.TRANS64 P5, [R75+URZ+0x38890], R78 ;  /* 0x0388904e4b00d5a7 */ /* 0x000e6400080a007f */
[----:B-1----:R-:W-:Y:S05]  /*24950*/  @!P5 BRA `(.L_x_5607) ;  /* 0xfffffffc00f0d947 */ /* 0x002fea000383ffff */
[----:B------:R-:W-:Y:S05]  /*24960*/  BRA `(.L_x_5926) ;  /* 0xfffffde400187947 */ /* 0x000fea000383ffff */
.L_x_5617:
[----:B0-----:R0:W1:Y:S02]  /*24970*/  SYNCS.PHASECHK.TRANS64.TRYWAIT P5, [R75+URZ+0x38890], R78 ;  /* 0x0388904e4b0075a7 */ /* 0x00106400080a017f */
[----:B-1----:R-:W-:Y:S05]  /*24980*/  @!P5 NANOSLEEP.SYNCS 0x989680 ;  /* 0x009896800000d95d */ /* 0x002fea0003900000 */
[----:B------:R-:W1:Y:S02]  /*24990*/  @!P5 SYNCS.PHASECHK.TRANS64 P5, [R75+URZ+0x38890], R78 ;  /* 0x0388904e4b00d5a7 */ /* 0x000e6400080a007f */
[----:B-1----:R-:W-:Y:S05]  /*249a0*/  @!P5 BRA `(.L_x_5617) ;  /* 0xfffffffc00f0d947 */ /* 0x002fea000383ffff */
[----:B------:R-:W-:Y:S05]  /*249b0*/  BRA `(.L_x_5927) ;  /* 0xfffffdec00687947 */ /* 0x000fea000383ffff */
.L_x_5622:
[----:B0-----:R0:W1:Y:S02]  /*249c0*/  SYNCS.PHASECHK.TRANS64.TRYWAIT P5, [R75+URZ+0x38890], R78 ;  /* 0x0388904e4b0075a7 */ /* 0x00106400080a017f */
[----:B-1----:R-:W-:Y:S05]  /*249d0*/  @!P5 NANOSLEEP.SYNCS 0x989680 ;  /* 0x009896800000d95d */ /* 0x002fea0003900000 */
[----:B------:R-:W1:Y:S02]  /*249e0*/  @!P5 SYNCS.PHASECHK.TRANS64 P5, [R75+URZ+0x38890], R78 ;  /* 0x0388904e4b00d5a7 */ /* 0x000e6400080a007f */
[----:B-1----:R-:W-:Y:S05]  /*249f0*/  @!P5 BRA `(.L_x_5622) ;  /* 0xfffffffc00f0d947 */ /* 0x002fea000383ffff */
[----:B------:R-:W-:Y:S05]  /*24a00*/  BRA `(.L_x_5928) ;  /* 0xfffffdf400807947 */ /* 0x000fea000383ffff */
.L_x_5626:
[----:B--2---:R2:W0:Y:S02]  /*24a10*/  SYNCS.PHASECHK.TRANS64.TRYWAIT P5, [R75+URZ+0x388b0], R78 ;  /* 0x0388b04e4b0075a7 */ /* 0x00442400080a017f */
[----:B0-----:R-:W-:Y:S05]  /*24a20*/  @!P5 NANOSLEEP.SYNCS 0x989680 ;  /* 0x009896800000d95d */ /* 0x001fea0003900000 */
[----:B------:R-:W0:Y:S02]  /*24a30*/  @!P5 SYNCS.PHASECHK.TRANS64 P5, [R75+URZ+0x388b0], R78 ;  /* 0x0388b04e4b00d5a7 */ /* 0x000e2400080a007f */
[----:B0-----:R-:W-:Y:S05]  /*24a40*/  @!P5 BRA `(.L_x_5626) ;  /* 0xfffffffc00f0d947 */ /* 0x001fea000383ffff */
[----:B------:R-:W-:Y:S05]  /*24a50*/  BRA `(.L_x_5929) ;  /* 0xfffffdf400fc7947 */ /* 0x000fea000383ffff */
.L_x_5653:
        /* <DEDUP_REMOVED lines=8> */
.L_x_5931:
[----:B------:R-:W-:Y:S05]  /*24ae0*/  BSYNC B1 ;  /* 0x0000000000017941 */ /* 0x000fea0003800000 */
.L_x_5930:
        /* <DEDUP_REMOVED lines=8> */
.L_x_5932:
[----:B------:R-:W-:Y:S02]  /*24b70*/  IMAD.MOV.U32 R13, RZ, RZ, R33 ;  /* 0x000000ffff0d7224 */ /* 0x000fe400078e0021 */
[----:B------:R-:W-:-:S07]  /*24b80*/  IMAD.MOV.U32 R4, RZ, RZ, R14 ;  /* 0x000000ffff047224 */ /* 0x000fce00078e000e */
[----:B------:R-:W-:Y:S05]  /*24b90*/  WARPSYNC.COLLECTIVE R15, `(.L_x_5933) ;  /* 0x000000000f087348 */ /* 0x000fea0003c00000 */
[----:B------:R0:W1:Y:S02]  /*24ba0*/  SHFL.IDX P6, R14, R13, R12, R11 ;  /* 0x0000000c0d0e7389 */ /* 0x00006400000c000b */
[----:B01----:R-:W-:Y:S01]  /*24bb0*/  ENDCOLLECTIVE ;  /* 0x000000000000791b */ /* 0x003fe20003800000 */
.L_x_5933:
[----:B------:R-:W-:Y:S02]  /*24bc0*/  IMAD.MOV.U32 R13, RZ, RZ, R30 ;  /* 0x000000ffff0d7224 */ /* 0x000fe400078e001e */
[----:B------:R-:W-:-:S07]  /*24bd0*/  IMAD.MOV.U32 R0, RZ, RZ, R14 ;  /* 0x000000ffff007224 */ /* 0x000fce00078e000e */
[----:B------:R-:W-:Y:S05]  /*24be0*/  WARPSYNC.COLLECTIVE R15, `(.L_x_5934) ;  /* 0x000000000f087348 */ /* 0x000fea0003c00000 */
[----:B------:R0:W1:Y:S02]  /*24bf0*/  SHFL.IDX P6, R14, R13, R12, R11 ;  /* 0x0000000c0d0e7389 */ /* 0x00006400000c000b */
[----:B01----:R-:W-:Y:S01]  /*24c00*/  ENDCOLLECTIVE ;  /* 0x000000000000791b */ /* 0x003fe20003800000 */
.L_x_5934:
[----:B------:R-:W-:Y:S01]  /*24c10*/  IMAD.MOV.U32 R8, RZ, RZ, R14 ;  /* 0x000000ffff087224 */ /* 0x000fe200078e000e */
[----:B------:R-:W-:Y:S06]  /*24c20*/  BRA `(.L_x_5935) ;  /* 0xfffffe2c00247947 */ /* 0x000fec000383ffff */
.L_x_5656:
        /* <DEDUP_REMOVED lines=8> */
.L_x_5937:
[----:B------:R-:W-:Y:S05]  /*24cb0*/  BSYNC B1 ;  /* 0x0000000000017941 */ /* 0x000fea0003800000 */
.L_x_5936:
        /* <DEDUP_REMOVED lines=8> */
.L_x_5938:
[----:B------:R-:W-:Y:S02]  /*24d40*/  IMAD.MOV.U32 R13, RZ, RZ, R33 ;  /* 0x000000ffff0d7224 */ /* 0x000fe400078e0021 */
[----:B------:R-:W-:-:S07]  /*24d50*/  IMAD.MOV.U32 R6, RZ, RZ, R14 ;  /* 0x000000ffff067224 */ /* 0x000fce00078e000e */
[----:B------:R-:W-:Y:S05]  /*24d60*/  WARPSYNC.COLLECTIVE R15, `(.L_x_5939) ;  /* 0x000000000f087348 */ /* 0x000fea0003c00000 */
[----:B------:R0:W1:Y:S02]  /*24d70*/  SHFL.IDX P6, R14, R13, R12, R11 ;  /* 0x0000000c0d0e7389 */ /* 0x00006400000c000b */
[----:B01----:R-:W-:Y:S01]  /*24d80*/  ENDCOLLECTIVE ;  /* 0x000000000000791b */ /* 0x003fe20003800000 */
.L_x_5939:
[----:B------:R-:W-:Y:S02]  /*24d90*/  IMAD.MOV.U32 R13, RZ, RZ, R30 ;  /* 0x000000ffff0d7224 */ /* 0x000fe400078e001e */
[----:B------:R-:W-:-:S07]  /*24da0*/  IMAD.MOV.U32 R7, RZ, RZ, R14 ;  /* 0x000000ffff077224 */ /* 0x000fce00078e000e */
[----:B------:R-:W-:Y:S05]  /*24db0*/  WARPSYNC.COLLECTIVE R15, `(.L_x_5940) ;  /* 0x000000000f087348 */ /* 0x000fea0003c00000 */
[----:B------:R0:W1:Y:S02]  /*24dc0*/  SHFL.IDX P6, R14, R13, R12, R11 ;  /* 0x0000000c0d0e7389 */ /* 0x00006400000c000b */
[----:B01----:R-:W-:Y:S01]  /*24dd0*/  ENDCOLLECTIVE ;  /* 0x000000000000791b */ /* 0x003fe20003800000 */
.L_x_5940:
[----:B------:R-:W-:Y:S01]  /*24de0*/  IMAD.MOV.U32 R30, RZ, RZ, R14 ;  /* 0x000000ffff1e7224 */ /* 0x000fe200078e000e */
[----:B------:R-:W-:Y:S06]  /*24df0*/  BRA `(.L_x_5941) ;  /* 0xfffffe2c007c7947 */ /* 0x000fec000383ffff */
.L_x_5660:
[----:B0-----:R0:W1:Y:S02]  /*24e00*/  SYNCS.PHASECHK.TRANS64.TRYWAIT P0, [R2+URZ+0x38800], R35 ;  /* 0x03880023020075a7 */ /* 0x001064000800017f */
[----:B-1----:R-:W-:Y:S05]  /*24e10*/  @!P0 NANOSLEEP.SYNCS 0x989680 ;  /* 0x009896800000895d */ /* 0x002fea0003900000 */
[----:B------:R-:W1:Y:S02]  /*24e20*/  @!P0 SYNCS.PHASECHK.TRANS64 P0, [R2+URZ+0x38800], R35 ;  /* 0x03880023020085a7 */ /* 0x000e64000800007f */
[----:B-1----:R-:W-:Y:S05]  /*24e30*/  @!P0 BRA `(.L_x_5660) ;  /* 0xfffffffc00f08947 */ /* 0x002fea000383ffff */
[----:B------:R-:W-:Y:S05]  /*24e40*/  BRA `(.L_x_5942) ;  /* 0xfffffe3000647947 */ /* 0x000fea000383ffff */
.L_x_5668:
        /* <DEDUP_REMOVED lines=8> */
.L_x_5944:
[----:B------:R-:W-:Y:S05]  /*24ed0*/  BSYNC B1 ;  /* 0x0000000000017941 */ /* 0x000fea0003800000 */
.L_x_5943:
        /* <DEDUP_REMOVED lines=8> */
.L_x_5945:
[----:B------:R-:W-:Y:S02]  /*24f60*/  IMAD.MOV.U32 R13, RZ, RZ, R9 ;  /* 0x000000ffff0d7224 */ /* 0x000fe400078e0009 */
[----:B------:R-:W-:-:S07]  /*24f70*/  IMAD.MOV.U32 R4, RZ, RZ, R14 ;  /* 0x000000ffff047224 */ /* 0x000fce00078e000e */
[----:B------:R-:W-:Y:S05]  /*24f80*/  WARPSYNC.COLLECTIVE R15, `(.L_x_5946) ;  /* 0x000000000f087348 */ /* 0x000fea0003c00000 */
[----:B------:R0:W1:Y:S02]  /*24f90*/  SHFL.IDX P6, R14, R13, R12, R11 ;  /* 0x0000000c0d0e7389 */ /* 0x00006400000c000b */
[----:B01----:R-:W-:Y:S01]  /*24fa0*/  ENDCOLLECTIVE ;  /* 0x000000000000791b */ /* 0x003fe20003800000 */
.L_x_5946:
[----:B------:R-:W-:Y:S02]  /*24fb0*/  IMAD.MOV.U32 R13, RZ, RZ, R8 ;  /* 0x000000ffff0d7224 */ /* 0x000fe400078e0008 */
[----:B------:R-:W-:-:S07]  /*24fc0*/  IMAD.MOV.U32 R7, RZ, RZ, R14 ;  /* 0x000000ffff077224 */ /* 0x000fce00078e000e */
[----:B------:R-:W-:Y:S05]  /*24fd0*/  WARPSYNC.COLLECTIVE R15, `(.L_x_5947) ;  /* 0x000000000f087348 */ /* 0x000fea0003c00000 */
[----:B------:R0:W1:Y:S02]  /*24fe0*/  SHFL.IDX P6, R14, R13, R12, R11 ;  /* 0x0000000c0d0e7389 */ /* 0x00006400000c000b */
[----:B01----:R-:W-:Y:S01]  /*24ff0*/  ENDCOLLECTIVE ;  /* 0x000000000000791b */ /* 0x003fe20003800000 */
.L_x_5947:
[----:B------:R-:W-:Y:S01]  /*25000*/  IMAD.MOV.U32 R6, RZ, RZ, R14 ;  /* 0x000000ffff067224 */ /* 0x000fe200078e000e */
[----:B------:R-:W-:Y:S06]  /*25010*/  BRA `(.L_x_5948) ;  /* 0xfffffe3c00787947 */ /* 0x000fec000383ffff */
.L_x_5671:
        /* <DEDUP_REMOVED lines=8> */
.L_x_5950:
[----:B------:R-:W-:Y:S05]  /*250a0*/  BSYNC B1 ;  /* 0x0000000000017941 */ /* 0x000fea0003800000 */
.L_x_5949:
        /* <DEDUP_REMOVED lines=8> */
.L_x_5951:
[----:B------:R-:W-:Y:S02]  /*25130*/  IMAD.MOV.U32 R13, RZ, RZ, R9 ;  /* 0x000000ffff0d7224 */ /* 0x000fe400078e0009 */
[----:B------:R-:W-:-:S07]  /*25140*/  IMAD.MOV.U32 R3, RZ, RZ, R14 ;  /* 0x000000ffff037224 */ /* 0x000fce00078e000e */
[----:B------:R-:W-:Y:S05]  /*25150*/  WARPSYNC.COLLECTIVE R15, `(.L_x_5952) ;  /* 0x000000000f087348 */ /* 0x000fea0003c00000 */
[----:B------:R0:W1:Y:S02]  /*25160*/  SHFL.IDX P6, R14, R13, R12, R11 ;  /* 0x0000000c0d0e7389 */ /* 0x00006400000c000b */
[----:B01----:R-:W-:Y:S01]  /*25170*/  ENDCOLLECTIVE ;  /* 0x000000000000791b */ /* 0x003fe20003800000 */
.L_x_5952:
[----:B------:R-:W-:Y:S02]  /*25180*/  IMAD.MOV.U32 R13, RZ, RZ, R8 ;  /* 0x000000ffff0d7224 */ /* 0x000fe400078e0008 */
[----:B------:R-:W-:-:S07]  /*25190*/  IMAD.MOV.U32 R6, RZ, RZ, R14 ;  /* 0x000000ffff067224 */ /* 0x000fce00078e000e */
[----:B------:R-:W-:Y:S05]  /*251a0*/  WARPSYNC.COLLECTIVE R15, `(.L_x_5953) ;  /* 0x000000000f087348 */ /* 0x000fea0003c00000 */
[----:B------:R0:W1:Y:S02]  /*251b0*/  SHFL.IDX P6, R14, R13, R12, R11 ;  /* 0x0000000c0d0e7389 */ /* 0x00006400000c000b */
[----:B01----:R-:W-:Y:S01]  /*251c0*/  ENDCOLLECTIVE ;  /* 0x000000000000791b */ /* 0x003fe20003800000 */
.L_x_5953:
[----:B------:R-:W-:Y:S02]  /*251d0*/  IMAD.MOV.U32 R12, RZ, RZ, R3 ;  /* 0x000000ffff0c7224 */ /* 0x000fe400078e0003 */
[----:B------:R-:W-:Y:S01]  /*251e0*/  IMAD.MOV.U32 R13, RZ, RZ, R0 ;  /* 0x000000ffff0d7224 */ /* 0x000fe200078e0000 */
[----:B------:R-:W-:Y:S06]  /*251f0*/  BRA `(.L_x_5954) ;  /* 0xfffffe3c009c7947 */ /* 0x000fec000383ffff */
.L_x_5675:
[----:B0-----:R0:W1:Y:S02]  /*25200*/  SYNCS.PHASECHK.TRANS64.TRYWAIT P1, [R2+URZ+0x38800], R21 ;  /* 0x03880015020075a7 */ /* 0x001064000802017f */
[----:B-1----:R-:W-:Y:S05]  /*25210*/  @!P1 NANOSLEEP.SYNCS 0x989680 ;  /* 0x009896800000995d */ /* 0x002fea0003900000 */
[----:B------:R-:W1:Y:S02]  /*25220*/  @!P1 SYNCS.PHASECHK.TRANS64 P1, [R2+URZ+0x38800], R21 ;  /* 0x03880015020095a7 */ /* 0x000e64000802007f */
[----:B-1----:R-:W-:Y:S05]  /*25230*/  @!P1 BRA `(.L_x_5675) ;  /* 0xfffffffc00f09947 */ /* 0x002fea000383ffff */
[----:B------:R-:W-:Y:S05]  /*25240*/  BRA `(.L_x_5955) ;  /* 0xfffffe4000387947 */ /* 0x000fea000383ffff */
.L_x_5681:
[----:B-1----:R1:W2:Y:S02]  /*25250*/  SYNCS.PHASECHK.TRANS64.TRYWAIT P1, [R21+URZ+0x38830], R14 ;  /* 0x0388300e150075a7 */ /* 0x0022a4000802017f */
[----:B--2---:R-:W-:Y:S05]  /*25260*/  @!P1 NANOSLEEP.SYNCS 0x989680 ;  /* 0x009896800000995d */ /* 0x004fea0003900000 */
[----:B------:R-:W2:Y:S02]  /*25270*/  @!P1 SYNCS.PHASECHK.TRANS64 P1, [R21+URZ+0x38830], R14 ;  /* 0x0388300e150095a7 */ /* 0x000ea4000802007f */
[----:B--2---:R-:W-:Y:S05]  /*25280*/  @!P1 BRA `(.L_x_5681) ;  /* 0xfffffffc00f09947 */ /* 0x004fea000383ffff */
[----:B------:R-:W-:Y:S05]  /*25290*/  BRA `(.L_x_5680) ;  /* 0xfffffe4c00ac7947 */ /* 0x000fea000383ffff */
.L_x_5683:
[----:B--2---:R2:W3:Y:S02]  /*252a0*/  SYNCS.PHASECHK.TRANS64.TRYWAIT P1, [R2+URZ+0x38810], R5 ;  /* 0x03881005020075a7 */ /* 0x0044e4000802017f */
[----:B---3--:R-:W-:Y:S05]  /*252b0*/  @!P1 NANOSLEEP.SYNCS 0x989680 ;  /* 0x009896800000995d */ /* 0x008fea0003900000 */
[----:B------:R-:W3:Y:S02]  /*252c0*/  @!P1 SYNCS.PHASECHK.TRANS64 P1, [R2+URZ+0x38810], R5 ;  /* 0x03881005020095a7 */ /* 0x000ee4000802007f */
[----:B---3--:R-:W-:Y:S05]  /*252d0*/  @!P1 BRA `(.L_x_5683) ;  /* 0xfffffffc00f09947 */ /* 0x008fea000383ffff */
[----:B------:R-:W-:Y:S05]  /*252e0*/  BRA `(.L_x_5956) ;  /* 0xfffffe50005c7947 */ /* 0x000fea000383ffff */
.L_x_5688:
[----:B0-----:R0:W4:Y:S02]  /*252f0*/  SYNCS.PHASECHK.TRANS64.TRYWAIT P2, [R21+URZ+0x38850], R14 ;  /* 0x0388500e150075a7 */ /* 0x001124000804017f */
[----:B----4-:R-:W-:Y:S05]  /*25300*/  @!P2 NANOSLEEP.SYNCS 0x989680 ;  /* 0x009896800000a95d */ /* 0x010fea0003900000 */
[----:B------:R-:W4:Y:S02]  /*25310*/  @!P2 SYNCS.PHASECHK.TRANS64 P2, [R21+URZ+0x38850], R14 ;  /* 0x0388500e1500a5a7 */ /* 0x000f24000804007f */
[----:B----4-:R-:W-:Y:S05]  /*25320*/  @!P2 BRA `(.L_x_5688) ;  /* 0xfffffffc00f0a947 */ /* 0x010fea000383ffff */
[----:B------:R-:W-:Y:S05]  /*25330*/  BRA `(.L_x_5687) ;  /* 0xfffffe5000887947 */ /* 0x000fea000383ffff */
.L_x_5696:
[----:B-1----:R1:W2:Y:S02]  /*25340*/  SYNCS.PHASECHK.TRANS64.TRYWAIT P3, [R195+URZ+0x38830], R198 ;  /* 0x038830c6c30075a7 */ /* 0x0022a4000806017f */
[----:B--2---:R-:W-:Y:S05]  /*25350*/  @!P3 NANOSLEEP.SYNCS 0x989680 ;  /* 0x009896800000b95d */ /* 0x004fea0003900000 */
[----:B------:R-:W2:Y:S02]  /*25360*/  @!P3 SYNCS.PHASECHK.TRANS64 P3, [R195+URZ+0x38830], R198 ;  /* 0x038830c6c300b5a7 */ /* 0x000ea4000806007f */
[----:B--2---:R-:W-:Y:S05]  /*25370*/  @!P3 BRA `(.L_x_5696) ;  /* 0xfffffffc00f0b947 */ /* 0x004fea000383ffff */
[----:B------:R-:W-:Y:S05]  /*25380*/  BRA `(.L_x_5695) ;  /* 0xfffffe8000c87947 */ /* 0x000fea000383ffff */
.L_x_5701:
[----:B---3--:R3:W4:Y:S02]  /*25390*/  SYNCS.PHASECHK.TRANS64.TRYWAIT P3, [R195+URZ+0x38850], R198 ;  /* 0x038850c6c30075a7 */ /* 0x008724000806017f */
[----:B----4-:R-:W-:Y:S05]  /*253a0*/  @!P3 NANOSLEEP.SYNCS 0x989680 ;  /* 0x009896800000b95d */ /* 0x010fea0003900000 */
[----:B------:R-:W4:Y:S02]  /*253b0*/  @!P3 SYNCS.PHASECHK.TRANS64 P3, [R195+URZ+0x38850], R198 ;  /* 0x038850c6c300b5a7 */ /* 0x000f24000806007f */
[----:B----4-:R-:W-:Y:S05]  /*253c0*/  @!P3 BRA `(.L_x_5701) ;  /* 0xfffffffc00f0b947 */ /* 0x010fea000383ffff */
[----:B------:R-:W-:Y:S05]  /*253d0*/  BRA `(.L_x_5700) ;  /* 0xfffffe8400647947 */ /* 0x000fea000383ffff */
.L_x_5709:
[----:B-1----:R1:W2:Y:S02]  /*253e0*/  SYNCS.PHASECHK.TRANS64.TRYWAIT P2, [R192+URZ+0x38830], R196 ;  /* 0x038830c4c00075a7 */ /* 0x0022a4000804017f */
[----:B--2---:R-:W-:Y:S05]  /*253f0*/  @!P2 NANOSLEEP.SYNCS 0x989680 ;  /* 0x009896800000a95d */ /* 0x004fea0003900000 */
[----:B------:R-:W2:Y:S02]  /*25400*/  @!P2 SYNCS.PHASECHK.TRANS64 P2, [R192+URZ+0x38830], R196 ;  /* 0x038830c4c000a5a7 */ /* 0x000ea4000804007f */
[----:B--2---:R-:W-:Y:S05]  /*25410*/  @!P2 BRA `(.L_x_5709) ;  /* 0xfffffffc00f0a947 */ /* 0x004fea000383ffff */
[----:B------:R-:W-:Y:S05]  /*25420*/  BRA `(.L_x_5708) ;  /* 0xfffffebc009c7947 */ /* 0x000fea000383ffff */
.L_x_5714:
[----:B---3--:R3:W4:Y:S02]  /*25430*/  SYNCS.PHASECHK.TRANS64.TRYWAIT P2, [R192+URZ+0x38850], R196 ;  /* 0x038850c4c00075a7 */ /* 0x008724000804017f */
[----:B----4-:R-:W-:Y:S05]  /*25440*/  @!P2 NANOSLEEP.SYNCS 0x989680 ;  /* 0x009896800000a95d */ /* 0x010fea0003900000 */
[----:B------:R-:W4:Y:S02]  /*25450*/  @!P2 SYNCS.PHASECHK.TRANS64 P2, [R192+URZ+0x38850], R196 ;  /* 0x038850c4c000a5a7 */ /* 0x000f24000804007f */
[----:B----4-:R-:W-:Y:S05]  /*25460*/  @!P2 BRA `(.L_x_5714) ;  /* 0xfffffffc00f0a947 */ /* 0x010fea000383ffff */
[----:B------:R-:W-:Y:S05]  /*25470*/  BRA `(.L_x_5713) ;  /* 0xfffffec000387947 */ /* 0x000fea000383ffff */
.L_x_5749:
        /* <DEDUP_REMOVED lines=11> */
.L_x_5958:
[----:B------:R-:W-:Y:S05]  /*25530*/  BSYNC B1 ;  /* 0x0000000000017941 */ /* 0x000fea0003800000 */
.L_x_5957:
[----:B------:R-:W-:Y:S05]  /*25540*/  BRA `(.L_x_5959) ;  /* 0xffffff6400447947 */ /* 0x000fea000383ffff */
.L_x_5751:
[----:B------:R-:W-:Y:S01]  /*25550*/  BSSY B1, `(.L_x_5960) ;  /* 0x0000006000017945 */ /* 0x000fe20003800000 */
[----:B------:R-:W-:-:S07]  /*25560*/  IMAD.MOV.U32 R15, RZ, RZ, -0x1 ;  /* 0xffffffffff0f7424 */ /* 0x000fce00078e00ff */
[----:B0-----:R-:W-:Y:S05]  /*25570*/  WARPSYNC.COLLECTIVE R15, `(.L_x_5961) ;  /* 0x000000000f0c7348 */ /* 0x001fea0003c00000 */
[----:B------:R-:W-:Y:S02]  /*25580*/  ELECT P6, UR62, PT ;  /* 0x00000000003e782f */ /* 0x000fe400038c0000 */
[----:B------:R-:W-:Y:S01]  /*25590*/  MOV R14, UR62 ;  /* 0x0000003e000e7c02 */ /* 0x000fe20008000f00 */
[----:B0-----:R-:W-:Y:S10]  /*255a0*/  ENDCOLLECTIVE ;  /* 0x000000000000791b */ /* 0x001ff40003800000 */
.L_x_5961:
[----:B------:R-:W-:Y:S05]  /*255b0*/  BSYNC B1 ;  /* 0x0000000000017941 */ /* 0x000fea0003800000 */
.L_x_5960:
[----:B------:R-:W-:Y:S05]  /*255c0*/  BRA `(.L_x_5750) ;  /* 0xffffff64003c7947 */ /* 0x000fea000383ffff */
.L_x_5753:
[----:B0-----:R0:W1:Y:S02]  /*255d0*/  SYNCS.PHASECHK.TRANS64.TRYWAIT P0, [R18+URZ+0x38820], R3 ;  /* 0x03882003120075a7 */ /* 0x001064000800017f */
[----:B-1----:R-:W-:Y:S05]  /*255e0*/  @!P0 NANOSLEEP.SYNCS 0x989680 ;  /* 0x009896800000895d */ /* 0x002fea0003900000 */
[----:B------:R-:W1:Y:S02]  /*255f0*/  @!P0 SYNCS.PHASECHK.TRANS64 P0, [R18+URZ+0x38820], R3 ;  /* 0x03882003120085a7 */ /* 0x000e64000800007f */
[----:B-1----:R-:W-:Y:S05]  /*25600*/  @!P0 BRA `(.L_x_5753) ;  /* 0xfffffffc00f08947 */ /* 0x002fea000383ffff */
[----:B------:R-:W-:Y:S05]  /*25610*/  BRA `(.L_x_5962) ;  /* 0xffffff64004c7947 */ /* 0x000fea000383ffff */
.L_x_5757:
[----:B-1----:R1:W2:Y:S02]  /*25620*/  SYNCS.PHASECHK.TRANS64.TRYWAIT P0, [R4+URZ+0x388a0], R8 ;  /* 0x0388a008040075a7 */ /* 0x0022a4000800017f */
[----:B--2---:R-:W-:Y:S05]  /*25630*/  @!P0 NANOSLEEP.SYNCS 0x989680 ;  /* 0x009896800000895d */ /* 0x004fea0003900000 */
[----:B------:R-:W2:Y:S02]  /*25640*/  @!P0 SYNCS.PHASECHK.TRANS64 P0, [R4+URZ+0x388a0], R8 ;  /* 0x0388a008040085a7 */ /* 0x000ea4000800007f */
[----:B--2---:R-:W-:Y:S05]  /*25650*/  @!P0 BRA `(.L_x_5757) ;  /* 0xfffffffc00f08947 */ /* 0x004fea000383ffff */
[----:B------:R-:W-:Y:S05]  /*25660*/  BRA `(.L_x_5963) ;  /* 0xffffff64006c7947 */ /* 0x000fea000383ffff */
.L_x_5762:
[----:B0-----:R0:W2:Y:S02]  /*25670*/  SYNCS.PHASECHK.TRANS64.TRYWAIT P0, [R4+URZ+0x388c0], R8 ;  /* 0x0388c008040075a7 */ /* 0x0010a4000800017f */
[----:B--2---:R-:W-:Y:S05]  /*25680*/  @!P0 NANOSLEEP.SYNCS 0x989680 ;  /* 0x009896800000895d */ /* 0x004fea0003900000 */
[----:B------:R-:W2:Y:S02]  /*25690*/  @!P0 SYNCS.PHASECHK.TRANS64 P0, [R4+URZ+0x388c0], R8 ;  /* 0x0388c008040085a7 */ /* 0x000ea4000800007f */
[----:B--2---:R-:W-:Y:S05]  /*256a0*/  @!P0 BRA `(.L_x_5762) ;  /* 0xfffffffc00f08947 */ /* 0x004fea000383ffff */
[----:B------:R-:W-:Y:S05]  /*256b0*/  BRA `(.L_x_5964) ;  /* 0xffffff6400ec7947 */ /* 0x000fea000383ffff */
.L_x_5776:
[----:B0-----:R0:W1:Y:S02]  /*256c0*/  SYNCS.PHASECHK.TRANS64.TRYWAIT P1, [R4+URZ+0x388a0], R5 ;  /* 0x0388a005040075a7 */ /* 0x001064000802017f */
[----:B-1----:R-:W-:Y:S05]  /*256d0*/  @!P1 NANOSLEEP.SYNCS 0x989680 ;  /* 0x009896800000995d */ /* 0x002fea0003900000 */
[----:B------:R-:W1:Y:S02]  /*256e0*/  @!P1 SYNCS.PHASECHK.TRANS64 P1, [R4+URZ+0x388a0], R5 ;  /* 0x0388a005040095a7 */ /* 0x000e64000802007f */
[----:B-1----:R-:W-:Y:S05]  /*256f0*/  @!P1 BRA `(.L_x_5776) ;  /* 0xfffffffc00f09947 */ /* 0x002fea000383ffff */
[----:B------:R-:W-:Y:S05]  /*25700*/  BRA `(.L_x_5965) ;  /* 0xffffff70006c7947 */ /* 0x000fea000383ffff */
.L_x_5781:
[----:B-1----:R1:W2:Y:S02]  /*25710*/  SYNCS.PHASECHK.TRANS64.TRYWAIT P1, [R4+URZ+0x388c0], R5 ;  /* 0x0388c005040075a7 */ /* 0x0022a4000802017f */
[----:B--2---:R-:W-:Y:S05]  /*25720*/  @!P1 NANOSLEEP.SYNCS 0x989680 ;  /* 0x009896800000995d */ /* 0x004fea0003900000 */
[----:B------:R-:W2:Y:S02]  /*25730*/  @!P1 SYNCS.PHASECHK.TRANS64 P1, [R4+URZ+0x388c0], R5 ;  /* 0x0388c005040095a7 */ /* 0x000ea4000802007f */
[----:B--2---:R-:W-:Y:S05]  /*25740*/  @!P1 BRA `(.L_x_5781) ;  /* 0xfffffffc00f09947 */ /* 0x004fea000383ffff */
[----:B------:R-:W-:Y:S05]  /*25750*/  BRA `(.L_x_5966) ;  /* 0xffffff7000e87947 */ /* 0x000fea000383ffff */
.L_x_5803:
        /* <DEDUP_REMOVED lines=11> */
.L_x_5968:
[----:B------:R-:W-:Y:S05]  /*25810*/  BSYNC B0 ;  /* 0x0000000000007941 */ /* 0x000fea0003800000 */
.L_x_5967:
[----:B------:R-:W-:Y:S05]  /*25820*/  BRA `(.L_x_5969) ;  /* 0xffffff8400907947 */ /* 0x000fea000383ffff */
.L_x_5805:
[----:B------:R-:W-:Y:S01]  /*25830*/  BSSY B0, `(.L_x_5970) ;  /* 0x0000006000007945 */ /* 0x000fe20003800000 */
[----:B------:R-:W-:-:S07]  /*25840*/  IMAD.MOV.U32 R15, RZ, RZ, -0x1 ;  /* 0xffffffffff0f7424 */ /* 0x000fce00078e00ff */
[----:B0-----:R-:W-:Y:S05]  /*25850*/  WARPSYNC.COLLECTIVE R15, `(.L_x_5971) ;  /* 0x000000000f0c7348 */ /* 0x001fea0003c00000 */
[----:B------:R-:W-:Y:S02]  /*25860*/  ELECT P6, UR62, PT ;  /* 0x00000000003e782f */ /* 0x000fe400038c0000 */
[----:B------:R-:W-:Y:S01]  /*25870*/  MOV R14, UR62 ;  /* 0x0000003e000e7c02 */ /* 0x000fe20008000f00 */
[----:B0-----:R-:W-:Y:S10]  /*25880*/  ENDCOLLECTIVE ;  /* 0x000000000000791b */ /* 0x001ff40003800000 */
.L_x_5971:
[----:B------:R-:W-:Y:S05]  /*25890*/  BSYNC B0 ;  /* 0x0000000000007941 */ /* 0x000fea0003800000 */
.L_x_5970:
[----:B------:R-:W-:Y:S05]  /*258a0*/  BRA `(.L_x_5972) ;  /* 0xffffff8400947947 */ /* 0x000fea000383ffff */
.L_x_5807:
[----:B-1----:R1:W2:Y:S02]  /*258b0*/  SYNCS.PHASECHK.TRANS64.TRYWAIT P0, [R0+URZ+0x38840], R2 ;  /* 0x03884002000075a7 */ /* 0x0022a4000800017f */
[----:B--2---:R-:W-:Y:S05]  /*258c0*/  @!P0 NANOSLEEP.SYNCS 0x989680 ;  /* 0x009896800000895d */ /* 0x004fea0003900000 */
[----:B------:R-:W2:Y:S02]  /*258d0*/  @!P0 SYNCS.PHASECHK.TRANS64 P0, [R0+URZ+0x38840], R2 ;  /* 0x03884002000085a7 */ /* 0x000ea4000800007f */
[----:B--2---:R-:W-:Y:S05]  /*258e0*/  @!P0 BRA `(.L_x_5807) ;  /* 0xfffffffc00f08947 */ /* 0x004fea000383ffff */
[----:B------:R-:W-:Y:S05]  /*258f0*/  BRA `(.L_x_5973) ;  /* 0xffffff8400f87947 */ /* 0x000fea000383ffff */
.L_x_5811:
        /* <DEDUP_REMOVED lines=9> */
.L_x_5974:
[----:B------:R-:W-:Y:S02]  /*25990*/  IMAD.MOV.U32 R13, RZ, RZ, R3 ;  /* 0x000000ffff0d7224 */ /* 0x000fe400078e0003 */
[----:B------:R-:W-:Y:S01]  /*259a0*/  IMAD.MOV.U32 R4, RZ, RZ, R14 ;  /* 0x000000ffff047224 */ /* 0x000fe200078e000e */
[----:B------:R-:W-:-:S07]  /*259b0*/  LOP3.LUT R6, R6, 0x7f, RZ, 0xc0, !PT ;  /* 0x0000007f06067812 */ /* 0x000fce00078ec0ff */
[----:B------:R-:W-:Y:S05]  /*259c0*/  WARPSYNC.COLLECTIVE R15, `(.L_x_5975) ;  /* 0x000000000f087348 */ /* 0x000fea0003c00000 */
[----:B------:R0:W1:Y:S02]  /*259d0*/  SHFL.IDX P6, R14, R13, R12, R11 ;  /* 0x0000000c0d0e7389 */ /* 0x00006400000c000b */
[----:B01----:R-:W-:Y:S01]  /*259e0*/  ENDCOLLECTIVE ;  /* 0x000000000000791b */ /* 0x003fe20003800000 */
.L_x_5975:
        /* <DEDUP_REMOVED lines=9> */
.L_x_5976:
[----:B------:R-:W-:Y:S02]  /*25a80*/  IMAD.MOV.U32 R13, RZ, RZ, R3 ;  /* 0x000000ffff0d7224 */ /* 0x000fe400078e0003 */
[----:B------:R-:W-:-:S07]  /*25a90*/  IMAD.MOV.U32 R6, RZ, RZ, R14 ;  /* 0x000000ffff067224 */ /* 0x000fce00078e000e */
[----:B------:R-:W-:Y:S05]  /*25aa0*/  WARPSYNC.COLLECTIVE R15, `(.L_x_5977) ;  /* 0x000000000f087348 */ /* 0x000fea0003c00000 */
[----:B------:R0:W1:Y:S02]  /*25ab0*/  SHFL.IDX P6, R14, R13, R12, R11 ;  /* 0x0000000c0d0e7389 */ /* 0x00006400000c000b */
[----:B01----:R-:W-:Y:S01]  /*25ac0*/  ENDCOLLECTIVE ;  /* 0x000000000000791b */ /* 0x003fe20003800000 */
.L_x_5977:
        /* <DEDUP_REMOVED lines=22> */
.L_x_5978:
        /* <DEDUP_REMOVED lines=10> */
.L_x_5979:
        /* <DEDUP_REMOVED lines=11> */
.L_x_5980:
        /* <DEDUP_REMOVED lines=14> */
.L_x_5981:
[----:B------:R-:W-:Y:S01]  /*25e60*/  IMAD.MOV.U32 R3, RZ, RZ, R14 ;  /* 0x000000ffff037224 */ /* 0x000fe200078e000e */
[----:B------:R-:W-:Y:S06]  /*25e70*/  BRA `(.L_x_5982) ;  /* 0xffffff8c00347947 */ /* 0x000fec000383ffff */
.L_x_5815:
        /* <DEDUP_REMOVED lines=26> */
.L_x_5984:
[----:B------:R-:W-:Y:S05]  /*26020*/  BSYNC B0 ;  /* 0x0000000000007941 */ /* 0x000fea0003800000 */
.L_x_5983:
        /* <DEDUP_REMOVED lines=13> */
.L_x_5985:
        /* <DEDUP_REMOVED lines=40> */
.L_x_5986:
        /* <DEDUP_REMOVED lines=17> */
.L_x_5987:
        /* <DEDUP_REMOVED lines=29> */
.L_x_5988:
        /* <DEDUP_REMOVED lines=12> */
.L_x_5989:
        /* <DEDUP_REMOVED lines=34> */
.L_x_5990:
[----:B------:R-:W-:Y:S02]  /*26940*/  IMAD.MOV.U32 R13, RZ, RZ, R0 ;  /* 0x000000ffff0d7224 */ /* 0x000fe400078e0000 */
[----:B------:R-:W-:-:S07]  /*26950*/  IMAD.MOV.U32 R4, RZ, RZ, R14 ;  /* 0x000000ffff047224 */ /* 0x000fce00078e000e */
[----:B------:R-:W-:Y:S05]  /*26960*/  WARPSYNC.COLLECTIVE R15, `(.L_x_5991) ;  /* 0x000000000f087348 */ /* 0x000fea0003c00000 */
[----:B------:R0:W1:Y:S02]  /*26970*/  SHFL.IDX P6, R14, R13, R12, R11 ;  /* 0x0000000c0d0e7389 */ /* 0x00006400000c000b */
[----:B01----:R-:W-:Y:S01]  /*26980*/  ENDCOLLECTIVE ;  /* 0x000000000000791b */ /* 0x003fe20003800000 */
.L_x_5991:
[----:B------:R-:W-:Y:S01]  /*26990*/  IMAD.MOV.U32 R0, RZ, RZ, R14 ;  /* 0x000000ffff007224 */ /* 0x000fe200078e000e */
[----:B------:R-:W-:Y:S06]  /*269a0*/  BRA `(.L_x_5992) ;  /* 0xffffff90000c7947 */ /* 0x000fec000383ffff */
.L_x_5820:
[----:B0-----:R0:W2:Y:S02]  /*269b0*/  SYNCS.PHASECHK.TRANS64.TRYWAIT P0, [R18+URZ+0x38820], R0 ;  /* 0x03882000120075a7 */ /* 0x0010a4000800017f */
[----:B--2---:R-:W-:Y:S05]  /*269c0*/  @!P0 NANOSLEEP.SYNCS 0x989680 ;  /* 0x009896800000895d */ /* 0x004fea0003900000 */
[----:B------:R-:W2:Y:S02]  /*269d0*/  @!P0 SYNCS.PHASECHK.TRANS64 P0, [R18+URZ+0x38820], R0 ;  /* 0x03882000120085a7 */ /* 0x000ea4000800007f */
[----:B--2---:R-:W-:Y:S05]  /*269e0*/  @!P0 BRA `(.L_x_5820) ;  /* 0xfffffffc00f08947 */ /* 0x004fea000383ffff */
[----:B------:R-:W-:Y:S05]  /*269f0*/  BRA `(.L_x_5993) ;  /* 0xffffff9000c47947 */ /* 0x000fea000383ffff */
.L_x_5824:
[----:B0-----:R0:W1:Y:S02]  /*26a00*/  SYNCS.PHASECHK.TRANS64.TRYWAIT P0, [R0+URZ+0x38860], R2 ;  /* 0x03886002000075a7 */ /* 0x001064000800017f */
[----:B-1----:R-:W-:Y:S05]  /*26a10*/  @!P0 NANOSLEEP.SYNCS 0x989680 ;  /* 0x009896800000895d */ /* 0x002fea0003900000 */
[----:B------:R-:W1:Y:S02]  /*26a20*/  @!P0 SYNCS.PHASECHK.TRANS64 P0, [R0+URZ+0x38860], R2 ;  /* 0x03886002000085a7 */ /* 0x000e64000800007f */
[----:B-1----:R-:W-:Y:S05]  /*26a30*/  @!P0 BRA `(.L_x_5824) ;  /* 0xfffffffc00f08947 */ /* 0x002fea000383ffff */
[----:B------:R-:W-:Y:S05]  /*26a40*/  BRA `(.L_x_5994) ;  /* 0xffffff9000e87947 */ /* 0x000fea000383ffff */
.L_x_5843:
[----:B-1----:R1:W2:Y:S02]  /*26a50*/  SYNCS.PHASECHK.TRANS64.TRYWAIT P0, [R2+URZ+0x38840], R6 ;  /* 0x03884006020075a7 */ /* 0x0022a4000800017f */
[----:B--2---:R-:W-:Y:S05]  /*26a60*/  @!P0 NANOSLEEP.SYNCS 0x989680 ;  /* 0x009896800000895d */ /* 0x004fea0003900000 */
[----:B------:R-:W2:Y:S02]  /*26a70*/  @!P0 SYNCS.PHASECHK.TRANS64 P0, [R2+URZ+0x38840], R6 ;  /* 0x03884006020085a7 */ /* 0x000ea4000800007f */
[----:B--2---:R-:W-:Y:S05]  /*26a80*/  @!P0 BRA `(.L_x_5843) ;  /* 0xfffffffc00f08947 */ /* 0x004fea000383ffff */
[----:B------:R-:W-:Y:S05]  /*26a90*/  BRA `(.L_x_5995) ;  /* 0xffffffa000007947 */ /* 0x000fea000383ffff */
.L_x_5848:
[----:B0-----:R0:W2:Y:S02]  /*26aa0*/  SYNCS.PHASECHK.TRANS64.TRYWAIT P0, [R2+URZ+0x38860], R6 ;  /* 0x03886006020075a7 */ /* 0x0010a4000800017f */
[----:B--2---:R-:W-:Y:S05]  /*26ab0*/  @!P0 NANOSLEEP.SYNCS 0x989680 ;  /* 0x009896800000895d */ /* 0x004fea0003900000 */
[----:B------:R-:W2:Y:S02]  /*26ac0*/  @!P0 SYNCS.PHASECHK.TRANS64 P0, [R2+URZ+0x38860], R6 ;  /* 0x03886006020085a7 */ /* 0x000ea4000800007f */
[----:B--2---:R-:W-:Y:S05]  /*26ad0*/  @!P0 BRA `(.L_x_5848) ;  /* 0xfffffffc00f08947 */ /* 0x004fea000383ffff */
[----:B------:R-:W-:Y:S05]  /*26ae0*/  BRA `(.L_x_5996) ;  /* 0xffffffa000807947 */ /* 0x000fea000383ffff */
.L_x_5863:
[----:B-1----:R1:W2:Y:S02]  /*26af0*/  SYNCS.PHASECHK.TRANS64.TRYWAIT P0, [R3+URZ+0x38840], R2 ;  /* 0x03884002030075a7 */ /* 0x0022a4000800017f */
[----:B--2---:R-:W-:Y:S05]  /*26b00*/  @!P0 NANOSLEEP.SYNCS 0x989680 ;  /* 0x009896800000895d */ /* 0x004fea0003900000 */
[----:B------:R-:W2:Y:S02]  /*26b10*/  @!P0 SYNCS.PHASECHK.TRANS64 P0, [R3+URZ+0x38840], R2 ;  /* 0x03884002030085a7 */ /* 0x000ea4000800007f */
[----:B--2---:R-:W-:Y:S05]  /*26b20*/  @!P0 BRA `(.L_x_5863) ;  /* 0xfffffffc00f08947 */ /* 0x004fea000383ffff */
[----:B------:R-:W-:Y:S05]  /*26b30*/  BRA `(.L_x_5997) ;  /* 0xffffffac00607947 */ /* 0x000fea000383ffff */
.L_x_5868:
[----:B0-----:R0:W2:Y:S02]  /*26b40*/  SYNCS.PHASECHK.TRANS64.TRYWAIT P0, [R3+URZ+0x38860], R2 ;  /* 0x03886002030075a7 */ /* 0x0010a4000800017f */
[----:B--2---:R-:W-:Y:S05]  /*26b50*/  @!P0 NANOSLEEP.SYNCS 0x989680 ;  /* 0x009896800000895d */ /* 0x004fea0003900000 */
[----:B------:R-:W2:Y:S02]  /*26b60*/  @!P0 SYNCS.PHASECHK.TRANS64 P0, [R3+URZ+0x38860], R2 ;  /* 0x03886002030085a7 */ /* 0x000ea4000800007f */
[----:B--2---:R-:W-:Y:S05]  /*26b70*/  @!P0 BRA `(.L_x_5868) ;  /* 0xfffffffc00f08947 */ /* 0x004fea000383ffff */
[----:B------:R-:W-:Y:S05]  /*26b80*/  BRA `(.L_x_5998) ;  /* 0xffffffac00dc7947 */ /* 0x000fea000383ffff */
.L_x_5883:
[----:B-1----:R1:W2:Y:S02]  /*26b90*/  SYNCS.PHASECHK.TRANS64.TRYWAIT P0, [R3+URZ+0x38840], R2 ;  /* 0x03884002030075a7 */ /* 0x0022a4000800017f */
[----:B--2---:R-:W-:Y:S05]  /*26ba0*/  @!P0 NANOSLEEP.SYNCS 0x989680 ;  /* 0x009896800000895d */ /* 0x004fea0003900000 */
[----:B------:R-:W2:Y:S02]  /*26bb0*/  @!P0 SYNCS.PHASECHK.TRANS64 P0, [R3+URZ+0x38840], R2 ;  /* 0x03884002030085a7 */ /* 0x000ea4000800007f */
[----:B--2---:R-:W-:Y:S05]  /*26bc0*/  @!P0 BRA `(.L_x_5883) ;  /* 0xfffffffc00f08947 */ /* 0x004fea000383ffff */
[----:B------:R-:W-:Y:S05]  /*26bd0*/  BRA `(.L_x_5999) ;  /* 0xffffffb8009c7947 */ /* 0x000fea000383ffff */
.L_x_5888:
[----:B--2---:R2:W3:Y:S02]  /*26be0*/  SYNCS.PHASECHK.TRANS64.TRYWAIT P0, [R3+URZ+0x38860], R2 ;  /* 0x03886002030075a7 */ /* 0x0044e4000800017f */
[----:B---3--:R-:W-:Y:S05]  /*26bf0*/  @!P0 NANOSLEEP.SYNCS 0x989680 ;  /* 0x009896800000895d */ /* 0x008fea0003900000 */
[----:B------:R-:W3:Y:S02]  /*26c00*/  @!P0 SYNCS.PHASECHK.TRANS64 P0, [R3+URZ+0x38860], R2 ;  /* 0x03886002030085a7 */ /* 0x000ee4000800007f */
[----:B---3--:R-:W-:Y:S05]  /*26c10*/  @!P0 BRA `(.L_x_5888) ;  /* 0xfffffffc00f08947 */ /* 0x008fea000383ffff */
[----:B------:R-:W-:Y:S05]  /*26c20*/  BRA `(.L_x_6000) ;  /* 0xffffffbc001c7947 */ /* 0x000fea000383ffff */
.L_x_5904:
[----:B--2---:R-:W2:Y:S01]  /*26c30*/  LDL R2, [R1] ;  /* 0x0000000001027983 */ /* 0x004ea20000100800 */
[----:B------:R-:W-:Y:S01]  /*26c40*/  BSSY B0, `(.L_x_6001) ;  /* 0x0000008000007945 */ /* 0x000fe20003800000 */
[----:B------:R-:W-:Y:S02]  /*26c50*/  IMAD.MOV.U32 R12, RZ, RZ, RZ ;  /* 0x000000ffff0c7224 */ /* 0x000fe400078e00ff */
[----:B------:R-:W-:Y:S02]  /*26c60*/  IMAD.MOV.U32 R11, RZ, RZ, 0x1f ;  /* 0x0000001fff0b7424 */ /* 0x000fe400078e00ff */
[----:B------:R-:W-:Y:S02]  /*26c70*/  IMAD.MOV.U32 R15, RZ, RZ, -0x1 ;  /* 0xffffffffff0f7424 */ /* 0x000fe400078e00ff */
[----:B--2---:R-:W-:-:S07]  /*26c80*/  IMAD.MOV.U32 R13, RZ, RZ, R2 ;  /* 0x000000ffff0d7224 */ /* 0x004fce00078e0002 */
[----:B01-34-:R-:W-:Y:S05]  /*26c90*/  WARPSYNC.COLLECTIVE R15, `(.L_x_6002) ;  /* 0x000000000f087348 */ /* 0x01bfea0003c00000 */
[----:B------:R2:W0:Y:S02]  /*26ca0*/  SHFL.IDX P6, R14, R13, R12, R11 ;  /* 0x0000000c0d0e7389 */ /* 0x00042400000c000b */
[----:B01234-:R-:W-:Y:S01]  /*26cb0*/  ENDCOLLECTIVE ;  /* 0x000000000000791b */ /* 0x01ffe20003800000 */
.L_x_6002:
[----:B------:R-:W-:Y:S05]  /*26cc0*/  BSYNC B0 ;  /* 0x0000000000007941 */ /* 0x000fea0003800000 */
.L_x_6001:
        /* <DEDUP_REMOVED lines=9> */
.L_x_6003:
        /* <DEDUP_REMOVED lines=26> */
.L_x_6004:
        /* <DEDUP_REMOVED lines=8> */
.L_x_6005:
        /* <DEDUP_REMOVED lines=8> */
.L_x_6006:
        /* <DEDUP_REMOVED lines=8> */
.L_x_6007:
        /* <DEDUP_REMOVED lines=8> */
.L_x_6008:
        /* <DEDUP_REMOVED lines=9> */
.L_x_6009:
[----:B------:R-:W-:Y:S01]  /*27190*/  IMAD.MOV.U32 R9, RZ, RZ, R14 ;  /* 0x000000ffff097224 */ /* 0x000fe200078e000e */
[----:B------:R-:W-:Y:S06]  /*271a0*/  BRA `(.L_x_6010) ;  /* 0xffffffc4005c7947 */ /* 0x000fec000383ffff */
.L_x_5907:
        /* <DEDUP_REMOVED lines=8> */
.L_x_6012:
[----:B------:R-:W-:Y:S05]  /*27230*/  BSYNC B0 ;  /* 0x0000000000007941 */ /* 0x000fea0003800000 */
.L_x_6011:
        /* <DEDUP_REMOVED lines=10> */
.L_x_6013:
        /* <DEDUP_REMOVED lines=8> */
.L_x_6014:
        /* <DEDUP_REMOVED lines=8> */
.L_x_6015:
        /* <DEDUP_REMOVED lines=8> */
.L_x_6016:
        /* <DEDUP_REMOVED lines=9> */
.L_x_6017:
[----:B------:R-:W-:Y:S01]  /*274f0*/  IMAD.MOV.U32 R9, RZ, RZ, R14 ;  /* 0x000000ffff097224 */ /* 0x000fe200078e000e */
[----:B------:R-:W-:Y:S06]  /*27500*/  BRA `(.L_x_6018) ;  /* 0xffffffc400307947 */ /* 0x000fec000383ffff */
.L_x_5909:
[----:B------:R-:W-:Y:S01]  /*27510*/  BSSY B0, `(.L_x_6019) ;  /* 0x0000006000007945 */ /* 0x000fe20003800000 */
[----:B------:R-:W-:Y:S01]  /*27520*/  PLOP3.LUT P6, PT, P6, PT, PT, 0x8, 0x0 ;  /* 0x000000000000781c */ /* 0x000fe200037ce170 */
[----:B------:R-:W-:-:S12]  /*27530*/  IMAD.MOV.U32 R15, RZ, RZ, -0x1 ;  /* 0xffffffffff0f7424 */ /* 0x000fd800078e00ff */
[----:B0-----:R-:W-:Y:S05]  /*27540*/  WARPSYNC.COLLECTIVE R15, `(.L_x_6020) ;  /* 0x000000000f087348 */ /* 0x001fea0003c00000 */
[----:B------:R-:W-:Y:S01]  /*27550*/  VOTE.ANY R14, PT, P6 ;  /* 0x00000000000e7806 */ /* 0x000fe200030e0100 */
[----:B0-----:R-:W-:Y:S06]  /*27560*/  ENDCOLLECTIVE ;  /* 0x000000000000791b */ /* 0x001fec0003800000 */
.L_x_6020:
[----:B------:R-:W-:Y:S05]  /*27570*/  BSYNC B0 ;  /* 0x0000000000007941 */ /* 0x000fea0003800000 */
.L_x_6019:
        /* <DEDUP_REMOVED lines=10> */
.L_x_6021:
[----:B------:R-:W-:Y:S02]  /*27620*/  IMAD.MOV.U32 R13, RZ, RZ, R6 ;  /* 0x000000ffff0d7224 */ /* 0x000fe400078e0006 */
[----:B------:R-:W-:-:S07]  /*27630*/  IMAD.MOV.U32 R0, RZ, RZ, R14 ;  /* 0x000000ffff007224 */ /* 0x000fce00078e000e */
[----:B------:R-:W-:Y:S05]  /*27640*/  WARPSYNC.COLLECTIVE R15, `(.L_x_6022) ;  /* 0x000000000f087348 */ /* 0x000fea0003c00000 */
[----:B------:R0:W1:Y:S02]  /*27650*/  SHFL.IDX P6, R14, R13, R12, R11 ;  /* 0x0000000c0d0e7389 */ /* 0x00006400000c000b */
[----:B01----:R-:W-:Y:S01]  /*27660*/  ENDCOLLECTIVE ;  /* 0x000000000000791b */ /* 0x003fe20003800000 */
.L_x_6022:
[----:B------:R-:W-:Y:S02]  /*27670*/  IMAD.MOV.U32 R6, RZ, RZ, R14 ;  /* 0x000000ffff067224 */ /* 0x000fe400078e000e */
[----:B------:R-:W-:-:S05]  /*27680*/  IMAD.IADD R10, R4, 0x1, R10 ;  /* 0x00000001040a7824 */ /* 0x000fca00078e020a */
[----:B------:R0:W-:Y:S01]  /*27690*/  STL [R1+0xc], R10 ;  /* 0x00000c0a01007387 */ /* 0x0001e20000100800 */
[----:B------:R-:W-:Y:S05]  /*276a0*/  BRA `(.L_x_6023) ;  /* 0xffffffc400107947 */ /* 0x000fea000383ffff */
.L_x_5911:
        /* <DEDUP_REMOVED lines=8> */
.L_x_6025:
[----:B------:R-:W-:Y:S05]  /*27730*/  BSYNC B0 ;  /* 0x0000000000007941 */ /* 0x000fea0003800000 */
.L_x_6024:
[----:B------:R-:W-:Y:S01]  /*27740*/  IMAD.MOV.U32 R4, RZ, RZ, R14 ;  /* 0x000000ffff047224 */ /* 0x000fe200078e000e */
[----:B------:R-:W-:Y:S06]  /*27750*/  BRA `(.L_x_6026) ;  /* 0xffffffc000fc7947 */ /* 0x000fec000383ffff */
.L_x_5917:
[----:B0-----:R0:W1:Y:S02]  /*27760*/  SYNCS.PHASECHK.TRANS64.TRYWAIT P0, [R0+URZ+0x38820], R3 ;  /* 0x03882003000075a7 */ /* 0x001064000800017f */
[----:B-1----:R-:W-:Y:S05]  /*27770*/  @!P0 NANOSLEEP.SYNCS 0x989680 ;  /* 0x009896800000895d */ /* 0x002fea0003900000 */
[----:B------:R-:W1:Y:S02]  /*27780*/  @!P0 SYNCS.PHASECHK.TRANS64 P0, [R0+URZ+0x38820], R3 ;  /* 0x03882003000085a7 */ /* 0x000e64000800007f */
[----:B-1----:R-:W-:Y:S05]  /*27790*/  @!P0 BRA `(.L_x_5917) ;  /* 0xfffffffc00f08947 */ /* 0x002fea000383ffff */
[----:B------:R-:W-:Y:S05]  /*277a0*/  BRA `(.L_x_6027) ;  /* 0xffffffcc009c7947 */ /* 0x000fea000383ffff */
.L_x_5918:
        /* <DEDUP_REMOVED lines=11> */
.L_x_6029:
[----:B------:R-:W-:Y:S05]  /*27860*/  BSYNC B0 ;  /* 0x0000000000007941 */ /* 0x000fea0003800000 */
.L_x_6028:
[----:B------:R-:W-:Y:S05]  /*27870*/  BRA `(.L_x_6030) ;  /* 0xffffffcc00847947 */ /* 0x000fea000383ffff */
.L_x_5919:
[----:B------:R-:W-:Y:S01]  /*27880*/  BSSY B0, `(.L_x_6031) ;  /* 0x0000006000007945 */ /* 0x000fe20003800000 */
[----:B------:R-:W-:-:S07]  /*27890*/  IMAD.MOV.U32 R15, RZ, RZ, -0x1 ;  /* 0xffffffffff0f7424 */ /* 0x000fce00078e00ff */
[----:B01----:R-:W-:Y:S05]  /*278a0*/  WARPSYNC.COLLECTIVE R15, `(.L_x_6032) ;  /* 0x000000000f0c7348 */ /* 0x003fea0003c00000 */
[----:B------:R-:W-:Y:S02]  /*278b0*/  ELECT P6, UR62, PT ;  /* 0x00000000003e782f */ /* 0x000fe400038c0000 */
[----:B------:R-:W-:Y:S01]  /*278c0*/  MOV R14, UR62 ;  /* 0x0000003e000e7c02 */ /* 0x000fe20008000f00 */
[----:B01----:R-:W-:Y:S10]  /*278d0*/  ENDCOLLECTIVE ;  /* 0x000000000000791b */ /* 0x003ff40003800000 */
.L_x_6032:
[----:B------:R-:W-:Y:S05]  /*278e0*/  BSYNC B0 ;  /* 0x0000000000007941 */ /* 0x000fea0003800000 */
.L_x_6031:
[----:B------:R-:W-:Y:S05]  /*278f0*/  BRA `(.L_x_6033) ;  /* 0xffffffcc00787947 */ /* 0x000fea000383ffff */
.L_x_5921:
[----:B0-----:R0:W1:Y:S02]  /*27900*/  SYNCS.PHASECHK.TRANS64.TRYWAIT P0, [R6+URZ], R5 ;  /* 0x00000005060075a7 */ /* 0x001064000800017f */
[----:B-1----:R-:W-:Y:S05]  /*27910*/  @!P0 NANOSLEEP.SYNCS 0x989680 ;  /* 0x009896800000895d */ /* 0x002fea0003900000 */
[----:B------:R-:W1:Y:S02]  /*27920*/  @!P0 SYNCS.PHASECHK.TRANS64 P0, [R6+URZ], R5 ;  /* 0x00000005060085a7 */ /* 0x000e64000800007f */
[----:B-1----:R-:W-:Y:S05]  /*27930*/  @!P0 BRA `(.L_x_5921) ;  /* 0xfffffffc00f08947 */ /* 0x002fea000383ffff */
[----:B------:R-:W-:Y:S05]  /*27940*/  BRA `(.L_x_6034) ;  /* 0xffffffcc00b47947 */ /* 0x000fea000383ffff */
.L_x_5922:
[----:B-1----:R1:W2:Y:S02]  /*27950*/  SYNCS.PHASECHK.TRANS64.TRYWAIT P0, [R7+URZ], R2 ;  /* 0x00000002070075a7 */ /* 0x0022a4000800017f */
[----:B--2---:R-:W-:Y:S05]  /*27960*/  @!P0 NANOSLEEP.SYNCS 0x989680 ;  /* 0x009896800000895d */ /* 0x004fea0003900000 */
[----:B------:R-:W2:Y:S02]  /*27970*/  @!P0 SYNCS.PHASECHK.TRANS64 P0, [R7+URZ], R2 ;  /* 0x00000002070085a7 */ /* 0x000ea4000800007f */
[----:B--2---:R-:W-:Y:S05]  /*27980*/  @!P0 BRA `(.L_x_5922) ;  /* 0xfffffffc00f08947 */ /* 0x004fea000383ffff */
[----:B------:R-:W-:Y:S05]  /*27990*/  BRA `(.L_x_6035) ;  /* 0xffffffcc00a87947 */ /* 0x000fea000383ffff */
.L_x_5924:
[----:B--2---:R2:W3:Y:S02]  /*279a0*/  SYNCS.PHASECHK.TRANS64.TRYWAIT P0, [R4+URZ], R5 ;  /* 0x00000005040075a7 */ /* 0x0044e4000800017f */
[----:B---3--:R-:W-:Y:S05]  /*279b0*/  @!P0 NANOSLEEP.SYNCS 0x989680 ;  /* 0x009896800000895d */ /* 0x008fea0003900000 */
[----:B------:R-:W3:Y:S02]  /*279c0*/  @!P0 SYNCS.PHASECHK.TRANS64 P0, [R4+URZ], R5 ;  /* 0x00000005040085a7 */ /* 0x000ee4000800007f */
[----:B---3--:R-:W-:Y:S05]  /*279d0*/  @!P0 BRA `(.L_x_5924) ;  /* 0xfffffffc00f08947 */ /* 0x008fea000383ffff */
[----:B------:R-:W-:Y:S05]  /*279e0*/  BRA `(.L_x_6036) ;  /* 0xffffffcc00b07947 */ /* 0x000fea000383ffff */
.L_x_6037:
        /* <DEDUP_REMOVED lines=9> */
.L_x_6058:


//--------------------- .nv.global.init           --------------------------
	.section	.nv.global.init,"aw",@progbits
.nv.global.init:
	.type		$str$20,@object
	.size		$str$20,($str$21 - $str$20)
$str$20:
        /*0000*/ 	.byte	0x28, 0x61, 0x64, 0x64, 0x72, 0x65, 0x73, 0x73, 0x20, 0x26, 0x20, 0x6d, 0x61, 0x73, 0x6b, 0x29
        /*0010*/ 	.byte	0x20, 0x3d, 0x3d, 0x20, 0x30, 0x00
	.type		$str$21,@object
	.size		$str$21,(__unnamed_4 - $str$21)
$str$21:
        /*0016*/ 	.byte	0x2f, 0x74, 0x6d, 0x70, 0x2f, 0x6f, 0x73, 0x73, 0x5f, 0x6b, 0x65, 0x72, 0x6e, 0x65, 0x6c, 0x73
        /*0026*/ 	.byte	0x5f, 0x73, 0x72, 0x63, 0x2f, 0x66, 0x6c, 0x61, 0x73, 0x68, 0x5f, 0x61, 0x74, 0x74, 0x65, 0x6e
        /*0036*/ 	.byte	0x74, 0x69, 0x6f, 0x6e, 0x2f, 0x63, 0x73, 0x72, 0x63, 0x2f, 0x63, 0x75, 0x74, 0x6c, 0x61, 0x73
        /*0046*/ 	.byte	0x73, 0x2f, 0x69, 0x6e, 0x63, 0x6c, 0x75, 0x64, 0x65, 0x2f, 0x63, 0x75, 0x74, 0x65, 0x2f, 0x70
        /*0056*/ 	.byte	0x6f, 0x69, 0x6e, 0x74, 0x65, 0x72, 0x5f, 0x66, 0x6c, 0x61, 0x67, 0x67, 0x65, 0x64, 0x2e, 0x68
        /*0066*/ 	.byte	0x70, 0x70, 0x00
	.type		__unnamed_4,@object
	.size		__unnamed_4,(__unnamed_5 - __unnamed_4)
__unnamed_4:
        /* <DEDUP_REMOVED lines=24> */
	.type		__unnamed_5,@object
	.size		__unnamed_5,(__unnamed_6 - __unnamed_5)
__unnamed_5:
        /* <DEDUP_REMOVED lines=23> */
        /*0355*/ 	.byte	0x43, 0x3c, 0x34, 0x30, 0x39, 0x36, 0x3e, 0x3e, 0x3e, 0x3e, 0x3e, 0x20, 0x26, 0x5d, 0x00
	.type		__unnamed_6,@object
	.size		__unnamed_6,(__unnamed_1 - __unnamed_6)
__unnamed_6:
        /* <DEDUP_REMOVED lines=28> */
        /*0524*/ 	.byte	0x3e, 0x3e, 0x3e, 0x3e, 0x3e, 0x5d, 0x00
	.type		__unnamed_1,@object
	.size		__unnamed_1,(__unnamed_3 - __unnamed_1)
__unnamed_1:
        /* <DEDUP_REMOVED lines=28> */
        /*06eb*/ 	.byte	0x3e, 0x3e, 0x3e, 0x3e, 0x3e, 0x20, 0x26, 0x5d, 0x00
	.type		__unnamed_3,@object
	.size		__unnamed_3,(__unnamed_2 - __unnamed_3)
__unnamed_3:
        /* <DEDUP_REMOVED lines=28> */
        /*08b4*/ 	.byte	0x32, 0x37, 0x36, 0x38, 0x3e, 0x3e, 0x3e, 0x3e, 0x3e, 0x5d, 0x00
	.type		__unnamed_2,@object
	.size		__unnamed_2,(.L_1 - __unnamed_2)
__unnamed_2:
        /* <DEDUP_REMOVED lines=29> */
.L_1:


//--------------------- .nv.shared._ZN7cutlass13device_kernelIN5flash11enable_sm90INS1_16FlashAttnFwdSm90INS1_25CollectiveMainloopFwdSm90ILi2EN4cute5tupleIJNS5_1CILi1EEES8_S8_EEENS6_IJNS7_ILi64EEESA_SA_EEELi512ENS_6half_tEfNS_4arch4Sm90ELb0ELb0ELb1ELb0ELb0ELb0ELb0ELb0ELb0ELb1ELb1ELb0EEENS1_21CollectiveEpilogueFwdINS6_IJSA_NS7_ILi512EEESA_EEES9_SC_SE_Li256ELb0ELb1ELb1ELb0EEENS1_19SingleTileSchedulerILb0ELb1ELb1ELi64EEEEEEEEEvNT_6ParamsE --------------------------
	.section	.nv.shared._ZN7cutlass13device_kernelIN5flash11enable_sm90INS1_16FlashAttnFwdSm90INS1_25CollectiveMainloopFwdSm90ILi2EN4cute5tupleIJNS5_1CILi1EEES8_S8_EEENS6_IJNS7_ILi64EEESA_SA_EEELi512ENS_6half_tEfNS_4arch4Sm90ELb0ELb0ELb1ELb0ELb0ELb0ELb0ELb0ELb0ELb1ELb1ELb0EEENS1_21CollectiveEpilogueFwdINS6_IJSA_NS7_ILi512EEESA_EEES9_SC_SE_Li256ELb0ELb1ELb1ELb0EEENS1_19SingleTileSchedulerILb0ELb1ELb1ELi64EEEEEEEEEvNT_6ParamsE,"aw",@nobits
	.sectionflags	@""
	.align	16
	.zero		1024


//--------------------- .nv.shared.reserved.0     --------------------------
	.section	.nv.shared.reserved.0,"aw",@nobits
	.weak		__nv_reservedSMEM_offset_0_alias
	.size		__nv_reservedSMEM_offset_0_alias, 0, 0
	.other		__nv_reservedSMEM_offset_0_alias,@"STO_CUDA_RESERVED_SHARED STV_DEFAULT"
__nv_reservedSMEM_offset_0_alias:
	.zero		0


//--------------------- .nv.global                --------------------------
	.section	.nv.global,"aw",@nobits
.nv.global:
	.type		_ZN83_INTERNAL_4b3e648f_47_flash_fwd_hdim64_512_fp16_split_softcap_sm90_cu_c04999b1_34374cute1_E,@object
	.size		_ZN83_INTERNAL_4b3e648f_47_flash_fwd_hdim64_512_fp16_split_softcap_sm90_cu_c04999b1_34374cute1_E,(_ZN83_INTERNAL_4b3e648f_47_flash_fwd_hdim64_512_fp16_split_softcap_sm90_cu_c04999b1_34374cuda3std3__45__cpo6cbeginE - _ZN83_INTERNAL_4b3e648f_47_flash_fwd_hdim64_512_fp16_split_softcap_sm90_cu_c04999b1_34374cute1_E)
_ZN83_INTERNAL_4b3e648f_47_flash_fwd_hdim64_512_fp16_split_softcap_sm90_cu_c04999b1_34374cute1_E:
	.zero		1
	.type		_ZN83_INTERNAL_4b3e648f_47_flash_fwd_hdim64_512_fp16_split_softcap_sm90_cu_c04999b1_34374cuda3std3__45__cpo6cbeginE,@object
	.size		_ZN83_INTERNAL_4b3e648f_47_flash_fwd_hdim64_512_fp16_split_softcap_sm90_cu_c04999b1_34374cuda3std3__45__cpo6cbeginE,(_ZN83_INTERNAL_4b3e648f_47_flash_fwd_hdim64_512_fp16_split_softcap_sm90_cu_c04999b1_34374cuda3std3__48in_placeE - _ZN83_INTERNAL_4b3e648f_47_flash_fwd_hdim64_512_fp16_split_softcap_sm90_cu_c04999b1_34374cuda3std3__45__cpo6cbeginE)
_ZN83_INTERNAL_4b3e648f_47_flash_fwd_hdim64_512_fp16_split_softcap_sm90_cu_c04999b1_34374cuda3std3__45__cpo6cbeginE:
	.zero		1
	.type		_ZN83_INTERNAL_4b3e648f_47_flash_fwd_hdim64_512_fp16_split_softcap_sm90_cu_c04999b1_34374cuda3std3__48in_placeE,@object
	.size		_ZN83_INTERNAL_4b3e648f_47_flash_fwd_hdim64_512_fp16_split_softcap_sm90_cu_c04999b1_34374cuda3std3__48in_placeE,(_ZN83_INTERNAL_4b3e648f_47_flash_fwd_hdim64_512_fp16_split_softcap_sm90_cu_c04999b1_34374cuda3std6ranges3__45__cpo9iter_moveE - _ZN83_INTERNAL_4b3e648f_47_flash_fwd_hdim64_512_fp16_split_softcap_sm90_cu_c04999b1_34374cuda3std3__48in_placeE)
_ZN83_INTERNAL_4b3e648f_47_flash_fwd_hdim64_512_fp16_split_softcap_sm90_cu_c04999b1_34374cuda3std3__48in_placeE:
	.zero		1
	.type		_ZN83_INTERNAL_4b3e648f_47_flash_fwd_hdim64_512_fp16_split_softcap_sm90_cu_c04999b1_34374cuda3std6ranges3__45__cpo9iter_moveE,@object
	.size		_ZN83_INTERNAL_4b3e648f_47_flash_fwd_hdim64_512_fp16_split_softcap_sm90_cu_c04999b1_34374cuda3std6ranges3__45__cpo9iter_moveE,(_ZN83_INTERNAL_4b3e648f_47_flash_fwd_hdim64_512_fp16_split_softcap_sm90_cu_c04999b1_34374cuda3std3__45__cpo5beginE - _ZN83_INTERNAL_4b3e648f_47_flash_fwd_hdim64_512_fp16_split_softcap_sm90_cu_c04999b1_34374cuda3std6ranges3__45__cpo9iter_moveE)
_ZN83_INTERNAL_4b3e648f_47_flash_fwd_hdim64_512_fp16_split_softcap_sm90_cu_c04999b1_34374cuda3std6ranges3__45__cpo9iter_moveE:
	.zero		1
	.type		_ZN83_INTERNAL_4b3e648f_47_flash_fwd_hdim64_512_fp16_split_softcap_sm90_cu_c04999b1_34374cuda3std3__45__cpo5beginE,@object
	.size		_ZN83_INTERNAL_4b3e648f_47_flash_fwd_hdim64_512_fp16_split_softcap_sm90_cu_c04999b1_34374cuda3std3__45__cpo5beginE,(_ZN83_INTERNAL_4b3e648f_47_flash_fwd_hdim64_512_fp16_split_softcap_sm90_cu_c04999b1_34374cuda3std3__485_GLOBAL__N__4b3e648f_47_flash_fwd_hdim64_512_fp16_split_softcap_sm90_cu_c04999b1_34376ignoreE - _ZN83_INTERNAL_4b3e648f_47_flash_fwd_hdim64_512_fp16_split_softcap_sm90_cu_c04999b1_34374cuda3std3__45__cpo5beginE)
_ZN83_INTERNAL_4b3e648f_47_flash_fwd_hdim64_512_fp16_split_softcap_sm90_cu_c04999b1_34374cuda3std3__45__cpo5beginE:
	.zero		1
	.type		_ZN83_INTERNAL_4b3e648f_47_flash_fwd_hdim64_512_fp16_split_softcap_sm90_cu_c04999b1_34374cuda3std3__485_GLOBAL__N__4b3e648f_47_flash_fwd_hdim64_512_fp16_split_softcap_sm90_cu_c04999b1_34376ignoreE,@object
	.size		_ZN83_INTERNAL_4b3e648f_47_flash_fwd_hdim64_512_fp16_split_softcap_sm90_cu_c04999b1_34374cuda3std3__485_GLOBAL__N__4b3e648f_47_flash_fwd_hdim64_512_fp16_split_softcap_sm90_cu_c04999b1_34376ignoreE,(_ZN83_INTERNAL_4b3e648f_47_flash_fwd_hdim64_512_fp16_split_softcap_sm90_cu_c04999b1_34374cute7productE - _ZN83_INTERNAL_4b3e648f_47_flash_fwd_hdim64_512_fp16_split_softcap_sm90_cu_c04999b1_34374cuda3std3__485_GLOBAL__N__4b3e648f_47_flash_fwd_hdim64_512_fp16_split_softcap_sm90_cu_c04999b1_34376ignoreE)
_ZN83_INTERNAL_4b3e648f_47_flash_fwd_hdim64_512_fp16_split_softcap_sm90_cu_c04999b1_34374cuda3std3__485_GLOBAL__N__4b3e648f_47_flash_fwd_hdim64_512_fp16_split_softcap_sm90_cu_c04999b1_34376ignoreE:
	.zero		1
	.type		_ZN83_INTERNAL_4b3e648f_47_flash_fwd_hdim64_512_fp16_split_softcap_sm90_cu_c04999b1_34374cute7productE,@object
	.size		_ZN83_INTERNAL_4b3e648f_47_flash_fwd_hdim64_512_fp16_split_softcap_sm90_cu_c04999b1_34374cute7productE,(_ZN83_INTERNAL_4b3e648f_47_flash_fwd_hdim64_512_fp16_split_softcap_sm90_cu_c04999b1_34374cuda3std3__45__cpo3endE - _ZN83_INTERNAL_4b3e648f_47_flash_fwd_hdim64_512_fp16_split_softcap_sm90_cu_c04999b1_34374cute7productE)
_ZN83_INTERNAL_4b3e648f_47_flash_fwd_hdim64_512_fp16_split_softcap_sm90_cu_c04999b1_34374cute7productE:
	.zero		1
	.type		_ZN83_INTERNAL_4b3e648f_47_flash_fwd_hdim64_512_fp16_split_softcap_sm90_cu_c04999b1_34374cuda3std3__45__cpo3endE,@object
	.size		_ZN83_INTERNAL_4b3e648f_47_flash_fwd_hdim64_512_fp16_split_softcap_sm90_cu_c04999b1_34374cuda3std3__45__cpo3endE,(_ZN83_INTERNAL_4b3e648f_47_flash_fwd_hdim64_512_fp16_split_softcap_sm90_cu_c04999b1_34374cuda3std3__419piecewise_constructE - _ZN83_INTERNAL_4b3e648f_47_flash_fwd_hdim64_512_fp16_split_softcap_sm90_cu_c04999b1_34374cuda3std3__45__cpo3endE)
_ZN83_INTERNAL_4b3e648f_47_flash_fwd_hdim64_512_fp16_split_softcap_sm90_cu_c04999b1_34374cuda3std3__45__cpo3endE:
	.zero		1
	.type		_ZN83_INTERNAL_4b3e648f_47_flash_fwd_hdim64_512_fp16_split_softcap_sm90_cu_c04999b1_34374cuda3std3__419piecewise_constructE,@object
	.size		_ZN83_INTERNAL_4b3e648f_47_flash_fwd_hdim64_512_fp16_split_softcap_sm90_cu_c04999b1_34374cuda3std3__419piecewise_constructE,(_ZN83_INTERNAL_4b3e648f_47_flash_fwd_hdim64_512_fp16_split_softcap_sm90_cu_c04999b1_34374cuda3std3__45__cpo4cendE - _ZN83_INTERNAL_4b3e648f_47_flash_fwd_hdim64_512_fp16_split_softcap_sm90_cu_c04999b1_34374cuda3std3__419piecewise_constructE)
_ZN83_INTERNAL_4b3e648f_47_flash_fwd_hdim64_512_fp16_split_softcap_sm90_cu_c04999b1_34374cuda3std3__419piecewise_constructE:
	.zero		1
	.type		_ZN83_INTERNAL_4b3e648f_47_flash_fwd_hdim64_512_fp16_split_softcap_sm90_cu_c04999b1_34374cuda3std3__45__cpo4cendE,@object
	.size		_ZN83_INTERNAL_4b3e648f_47_flash_fwd_hdim64_512_fp16_split_softcap_sm90_cu_c04999b1_34374cuda3std3__45__cpo4cendE,(_ZN83_INTERNAL_4b3e648f_47_flash_fwd_hdim64_512_fp16_split_softcap_sm90_cu_c04999b1_34374cuda3std6ranges3__45__cpo4swapE - _ZN83_INTERNAL_4b3e648f_47_flash_fwd_hdim64_512_fp16_split_softcap_sm90_cu_c04999b1_34374cuda3std3__45__cpo4cendE)
_ZN83_INTERNAL_4b3e648f_47_flash_fwd_hdim64_512_fp16_split_softcap_sm90_cu_c04999b1_34374cuda3std3__45__cpo4cendE:
	.zero		1
	.type		_ZN83_INTERNAL_4b3e648f_47_flash_fwd_hdim64_512_fp16_split_softcap_sm90_cu_c04999b1_34374cuda3std6ranges3__45__cpo4swapE,@object
	.size		_ZN83_INTERNAL_4b3e648f_47_flash_fwd_hdim64_512_fp16_split_softcap_sm90_cu_c04999b1_34374cuda3std6ranges3__45__cpo4swapE,(.L_13 - _ZN83_INTERNAL_4b3e648f_47_flash_fwd_hdim64_512_fp16_split_softcap_sm90_cu_c04999b1_34374cuda3std6ranges3__45__cpo4swapE)
_ZN83_INTERNAL_4b3e648f_47_flash_fwd_hdim64_512_fp16_split_softcap_sm90_cu_c04999b1_34374cuda3std6ranges3__45__cpo4swapE:
	.zero		1
.L_13:


//--------------------- .nv.shared._ZN7cutlass13device_kernelIN5flash11enable_sm90INS1_16FlashAttnFwdSm90INS1_25CollectiveMainloopFwdSm90ILi2EN4cute5tupleIJNS5_1CILi1EEES8_S8_EEENS6_IJNS7_ILi64EEESA_SA_EEELi512ENS_6half_tEfNS_4arch4Sm90ELb0ELb0ELb1ELb0ELb0ELb0ELb1ELb0ELb0ELb1ELb1ELb0EEENS1_21CollectiveEpilogueFwdINS6_IJSA_NS7_ILi512EEESA_EEES9_SC_SE_Li256ELb0ELb1ELb1ELb0EEENS1_19SingleTileSchedulerILb0ELb1ELb1ELi64EEEEEEEEEvNT_6ParamsE --------------------------
	.section	.nv.shared._ZN7cutlass13device_kernelIN5flash11enable_sm90INS1_16FlashAttnFwdSm90INS1_25CollectiveMainloopFwdSm90ILi2EN4cute5tupleIJNS5_1CILi1EEES8_S8_EEENS6_IJNS7_ILi64EEESA_SA_EEELi512ENS_6half_tEfNS_4arch4Sm90ELb0ELb0ELb1ELb0ELb0ELb0ELb1ELb0ELb0ELb1ELb1ELb0EEENS1_21CollectiveEpilogueFwdINS6_IJSA_NS7_ILi512EEESA_EEES9_SC_SE_Li256ELb0ELb1ELb1ELb0EEENS1_19SingleTileSchedulerILb0ELb1ELb1ELi64EEEEEEEEEvNT_6ParamsE,"aw",@nobits
	.sectionflags	@""
	.align	16
	.zero		1024


//--------------------- .nv.shared._ZN7cutlass13device_kernelIN5flash11enable_sm90INS1_16FlashAttnFwdSm90INS1_25CollectiveMainloopFwdSm90ILi2EN4cute5tupleIJNS5_1CILi1EEES8_S8_EEENS6_IJNS7_ILi64EEESA_SA_EEELi512ENS_6half_tEfNS_4arch4Sm90ELb0ELb0ELb1ELb1ELb0ELb0ELb0ELb0ELb0ELb1ELb1ELb0EEENS1_21CollectiveEpilogueFwdINS6_IJSA_NS7_ILi512EEESA_EEES9_SC_SE_Li256ELb1ELb1ELb1ELb0EEENS1_36VarlenDynamicPersistentTileSchedulerILi64ELi64ELi256ELi128ELb1ELb1ELb1ELb0ELb1ELb1EEEEEEEEEvNT_6ParamsE --------------------------
	.section	.nv.shared._ZN7cutlass13device_kernelIN5flash11enable_sm90INS1_16FlashAttnFwdSm90INS1_25CollectiveMainloopFwdSm90ILi2EN4cute5tupleIJNS5_1CILi1EEES8_S8_EEENS6_IJNS7_ILi64EEESA_SA_EEELi512ENS_6half_tEfNS_4arch4Sm90ELb0ELb0ELb1ELb1ELb0ELb0ELb0ELb0ELb0ELb1ELb1ELb0EEENS1_21CollectiveEpilogueFwdINS6_IJSA_NS7_ILi512EEESA_EEES9_SC_SE_Li256ELb1ELb1ELb1ELb0EEENS1_36VarlenDynamicPersistentTileSchedulerILi64ELi64ELi256ELi128ELb1ELb1ELb1ELb0ELb1ELb1EEEEEEEEEvNT_6ParamsE,"aw",@nobits
	.sectionflags	@""
	.align	16
	.zero		1024


//--------------------- .nv.shared._ZN7cutlass13device_kernelIN5flash11enable_sm90INS1_16FlashAttnFwdSm90INS1_25CollectiveMainloopFwdSm90ILi2EN4cute5tupleIJNS5_1CILi1EEES8_S8_EEENS6_IJNS7_ILi64EEESA_SA_EEELi512ENS_6half_tEfNS_4arch4Sm90ELb0ELb0ELb1ELb1ELb0ELb1ELb0ELb0ELb0ELb1ELb1ELb0EEENS1_21CollectiveEpilogueFwdINS6_IJSA_NS7_ILi512EEESA_EEES9_SC_SE_Li256ELb1ELb1ELb1ELb0EEENS1_36VarlenDynamicPersistentTileSchedulerILi64ELi64ELi256ELi128ELb1ELb1ELb1ELb0ELb1ELb1EEEEEEEEEvNT_6ParamsE --------------------------
	.section	.nv.shared._ZN7cutlass13device_kernelIN5flash11enable_sm90INS1_16FlashAttnFwdSm90INS1_25CollectiveMainloopFwdSm90ILi2EN4cute5tupleIJNS5_1CILi1EEES8_S8_EEENS6_IJNS7_ILi64EEESA_SA_EEELi512ENS_6half_tEfNS_4arch4Sm90ELb0ELb0ELb1ELb1ELb0ELb1ELb0ELb0ELb0ELb1ELb1ELb0EEENS1_21CollectiveEpilogueFwdINS6_IJSA_NS7_ILi512EEESA_EEES9_SC_SE_Li256ELb1ELb1ELb1ELb0EEENS1_36VarlenDynamicPersistentTileSchedulerILi64ELi64ELi256ELi128ELb1ELb1ELb1ELb0ELb1ELb1EEEEEEEEEvNT_6ParamsE,"aw",@nobits
	.sectionflags	@""
	.align	16
	.zero		1024


//--------------------- .nv.shared._ZN7cutlass13device_kernelIN5flash11enable_sm90INS1_16FlashAttnFwdSm90INS1_25CollectiveMainloopFwdSm90ILi2EN4cute5tupleIJNS5_1CILi1EEES8_S8_EEENS6_IJNS7_ILi64EEESA_SA_EEELi512ENS_6half_tEfNS_4arch4Sm90ELb0ELb0ELb1ELb1ELb0ELb0ELb1ELb0ELb0ELb1ELb1ELb0EEENS1_21CollectiveEpilogueFwdINS6_IJSA_NS7_ILi512EEESA_EEES9_SC_SE_Li256ELb1ELb1ELb1ELb0EEENS1_36VarlenDynamicPersistentTileSchedulerILi64ELi64ELi256ELi128ELb1ELb1ELb1ELb0ELb1ELb1EEEEEEEEEvNT_6ParamsE --------------------------
	.section	.nv.shared._ZN7cutlass13device_kernelIN5flash11enable_sm90INS1_16FlashAttnFwdSm90INS1_25CollectiveMainloopFwdSm90ILi2EN4cute5tupleIJNS5_1CILi1EEES8_S8_EEENS6_IJNS7_ILi64EEESA_SA_EEELi512ENS_6half_tEfNS_4arch4Sm90ELb0ELb0ELb1ELb1ELb0ELb0ELb1ELb0ELb0ELb1ELb1ELb0EEENS1_21CollectiveEpilogueFwdINS6_IJSA_NS7_ILi512EEESA_EEES9_SC_SE_Li256ELb1ELb1ELb1ELb0EEENS1_36VarlenDynamicPersistentTileSchedulerILi64ELi64ELi256ELi128ELb1ELb1ELb1ELb0ELb1ELb1EEEEEEEEEvNT_6ParamsE,"aw",@nobits
	.sectionflags	@""
	.align	16
	.zero		1024


//--------------------- .nv.shared._ZN7cutlass13device_kernelIN5flash11enable_sm90INS1_16FlashAttnFwdSm90INS1_25CollectiveMainloopFwdSm90ILi2EN4cute5tupleIJNS5_1CILi1EEES8_S8_EEENS6_IJNS7_ILi64EEESA_SA_EEELi512ENS_6half_tEfNS_4arch4Sm90ELb0ELb0ELb1ELb1ELb0ELb1ELb1ELb0ELb0ELb1ELb1ELb0EEENS1_21CollectiveEpilogueFwdINS6_IJSA_NS7_ILi512EEESA_EEES9_SC_SE_Li256ELb1ELb1ELb1ELb0EEENS1_36VarlenDynamicPersistentTileSchedulerILi64ELi64ELi256ELi128ELb1ELb1ELb1ELb0ELb1ELb1EEEEEEEEEvNT_6ParamsE --------------------------
	.section	.nv.shared._ZN7cutlass13device_kernelIN5flash11enable_sm90INS1_16FlashAttnFwdSm90INS1_25CollectiveMainloopFwdSm90ILi2EN4cute5tupleIJNS5_1CILi1EEES8_S8_EEENS6_IJNS7_ILi64EEESA_SA_EEELi512ENS_6half_tEfNS_4arch4Sm90ELb0ELb0ELb1ELb1ELb0ELb1ELb1ELb0ELb0ELb1ELb1ELb0EEENS1_21CollectiveEpilogueFwdINS6_IJSA_NS7_ILi512EEESA_EEES9_SC_SE_Li256ELb1ELb1ELb1ELb0EEENS1_36VarlenDynamicPersistentTileSchedulerILi64ELi64ELi256ELi128ELb1ELb1ELb1ELb0ELb1ELb1EEEEEEEEEvNT_6ParamsE,"aw",@nobits
	.sectionflags	@""
	.align	16
	.zero		1024


//--------------------- .nv.shared._ZN7cutlass13device_kernelIN5flash11enable_sm90INS1_16FlashAttnFwdSm90INS1_25CollectiveMainloopFwdSm90ILi2EN4cute5tupleIJNS5_1CILi1EEES8_S8_EEENS6_IJNS7_ILi64EEESA_SA_EEELi512ENS_6half_tEfNS_4arch4Sm90ELb0ELb1ELb1ELb0ELb0ELb0ELb0ELb0ELb0ELb1ELb1ELb0EEENS1_21CollectiveEpilogueFwdINS6_IJSA_NS7_ILi512EEESA_EEES9_SC_SE_Li256ELb0ELb1ELb1ELb0EEENS1_19SingleTileSchedulerILb0ELb1ELb1ELi64EEEEEEEEEvNT_6ParamsE --------------------------
	.section	.nv.shared._ZN7cutlass13device_kernelIN5flash11enable_sm90INS1_16FlashAttnFwdSm90INS1_25CollectiveMainloopFwdSm90ILi2EN4cute5tupleIJNS5_1CILi1EEES8_S8_EEENS6_IJNS7_ILi64EEESA_SA_EEELi512ENS_6half_tEfNS_4arch4Sm90ELb0ELb1ELb1ELb0ELb0ELb0ELb0ELb0ELb0ELb1ELb1ELb0EEENS1_21CollectiveEpilogueFwdINS6_IJSA_NS7_ILi512EEESA_EEES9_SC_SE_Li256ELb0ELb1ELb1ELb0EEENS1_19SingleTileSchedulerILb0ELb1ELb1ELi64EEEEEEEEEvNT_6ParamsE,"aw",@nobits
	.sectionflags	@""
	.align	16
	.zero		1024


//--------------------- .nv.shared._ZN7cutlass13device_kernelIN5flash11enable_sm90INS1_16FlashAttnFwdSm90INS1_25CollectiveMainloopFwdSm90ILi2EN4cute5tupleIJNS5_1CILi1EEES8_S8_EEENS6_IJNS7_ILi64EEESA_SA_EEELi512ENS_6half_tEfNS_4arch4Sm90ELb0ELb1ELb1ELb0ELb0ELb0ELb1ELb0ELb0ELb1ELb1ELb0EEENS1_21CollectiveEpilogueFwdINS6_IJSA_NS7_ILi512EEESA_EEES9_SC_SE_Li256ELb0ELb1ELb1ELb0EEENS1_19SingleTileSchedulerILb0ELb1ELb1ELi64EEEEEEEEEvNT_6ParamsE --------------------------
	.section	.nv.shared._ZN7cutlass13device_kernelIN5flash11enable_sm90INS1_16FlashAttnFwdSm90INS1_25CollectiveMainloopFwdSm90ILi2EN4cute5tupleIJNS5_1CILi1EEES8_S8_EEENS6_IJNS7_ILi64EEESA_SA_EEELi512ENS_6half_tEfNS_4arch4Sm90ELb0ELb1ELb1ELb0ELb0ELb0ELb1ELb0ELb0ELb1ELb1ELb0EEENS1_21CollectiveEpilogueFwdINS6_IJSA_NS7_ILi512EEESA_EEES9_SC_SE_Li256ELb0ELb1ELb1ELb0EEENS1_19SingleTileSchedulerILb0ELb1ELb1ELi64EEEEEEEEEvNT_6ParamsE,"aw",@nobits
	.sectionflags	@""
	.align	16
	.zero		1024


//--------------------- .nv.shared._ZN7cutlass13device_kernelIN5flash11enable_sm90INS1_16FlashAttnFwdSm90INS1_25CollectiveMainloopFwdSm90ILi2EN4cute5tupleIJNS5_1CILi1EEES8_S8_EEENS6_IJNS7_ILi64EEESA_SA_EEELi512ENS_6half_tEfNS_4arch4Sm90ELb0ELb1ELb1ELb1ELb0ELb0ELb0ELb0ELb0ELb1ELb1ELb0EEENS1_21CollectiveEpilogueFwdINS6_IJSA_NS7_ILi512EEESA_EEES9_SC_SE_Li256ELb1ELb1ELb1ELb0EEENS1_36VarlenDynamicPersistentTileSchedulerILi64ELi64ELi256ELi128ELb1ELb1ELb1ELb1ELb0ELb1EEEEEEEEEvNT_6ParamsE --------------------------
	.section	.nv.shared._ZN7cutlass13device_kernelIN5flash11enable_sm90INS1_16FlashAttnFwdSm90INS1_25CollectiveMainloopFwdSm90ILi2EN4cute5tupleIJNS5_1CILi1EEES8_S8_EEENS6_IJNS7_ILi64EEESA_SA_EEELi512ENS_6half_tEfNS_4arch4Sm90ELb0ELb1ELb1ELb1ELb0ELb0ELb0ELb0ELb0ELb1ELb1ELb0EEENS1_21CollectiveEpilogueFwdINS6_IJSA_NS7_ILi512EEESA_EEES9_SC_SE_Li256ELb1ELb1ELb1ELb0EEENS1_36VarlenDynamicPersistentTileSchedulerILi64ELi64ELi256ELi128ELb1ELb1ELb1ELb1ELb0ELb1EEEEEEEEEvNT_6ParamsE,"aw",@nobits
	.sectionflags	@""
	.align	16
	.zero		1024


//--------------------- .nv.shared._ZN7cutlass13device_kernelIN5flash11enable_sm90INS1_16FlashAttnFwdSm90INS1_25CollectiveMainloopFwdSm90ILi2EN4cute5tupleIJNS5_1CILi1EEES8_S8_EEENS6_IJNS7_ILi64EEESA_SA_EEELi512ENS_6half_tEfNS_4arch4Sm90ELb0ELb1ELb1ELb1ELb0ELb1ELb0ELb0ELb0ELb1ELb1ELb0EEENS1_21CollectiveEpilogueFwdINS6_IJSA_NS7_ILi512EEESA_EEES9_SC_SE_Li256ELb1ELb1ELb1ELb0EEENS1_36VarlenDynamicPersistentTileSchedulerILi64ELi64ELi256ELi128ELb1ELb1ELb1ELb1ELb0ELb1EEEEEEEEEvNT_6ParamsE --------------------------
	.section	.nv.shared._ZN7cutlass13device_kernelIN5flash11enable_sm90INS1_16FlashAttnFwdSm90INS1_25CollectiveMainloopFwdSm90ILi2EN4cute5tupleIJNS5_1CILi1EEES8_S8_EEENS6_IJNS7_ILi64EEESA_SA_EEELi512ENS_6half_tEfNS_4arch4Sm90ELb0ELb1ELb1ELb1ELb0ELb1ELb0ELb0ELb0ELb1ELb1ELb0EEENS1_21CollectiveEpilogueFwdINS6_IJSA_NS7_ILi512EEESA_EEES9_SC_SE_Li256ELb1ELb1ELb1ELb0EEENS1_36VarlenDynamicPersistentTileSchedulerILi64ELi64ELi256ELi128ELb1ELb1ELb1ELb1ELb0ELb1EEEEEEEEEvNT_6ParamsE,"aw",@nobits
	.sectionflags	@""
	.align	16
	.zero		1024


//--------------------- .nv.shared._ZN7cutlass13device_kernelIN5flash11enable_sm90INS1_16FlashAttnFwdSm90INS1_25CollectiveMainloopFwdSm90ILi2EN4cute5tupleIJNS5_1CILi1EEES8_S8_EEENS6_IJNS7_ILi64EEESA_SA_EEELi512ENS_6half_tEfNS_4arch4Sm90ELb0ELb1ELb1ELb1ELb0ELb0ELb1ELb0ELb0ELb1ELb1ELb0EEENS1_21CollectiveEpilogueFwdINS6_IJSA_NS7_ILi512EEESA_EEES9_SC_SE_Li256ELb1ELb1ELb1ELb0EEENS1_36VarlenDynamicPersistentTileSchedulerILi64ELi64ELi256ELi128ELb1ELb1ELb1ELb1ELb0ELb1EEEEEEEEEvNT_6ParamsE --------------------------
	.section	.nv.shared._ZN7cutlass13device_kernelIN5flash11enable_sm90INS1_16FlashAttnFwdSm90INS1_25CollectiveMainloopFwdSm90ILi2EN4cute5tupleIJNS5_1CILi1EEES8_S8_EEENS6_IJNS7_ILi64EEESA_SA_EEELi512ENS_6half_tEfNS_4arch4Sm90ELb0ELb1ELb1ELb1ELb0ELb0ELb1ELb0ELb0ELb1ELb1ELb0EEENS1_21CollectiveEpilogueFwdINS6_IJSA_NS7_ILi512EEESA_EEES9_SC_SE_Li256ELb1ELb1ELb1ELb0EEENS1_36VarlenDynamicPersistentTileSchedulerILi64ELi64ELi256ELi128ELb1ELb1ELb1ELb1ELb0ELb1EEEEEEEEEvNT_6ParamsE,"aw",@nobits
	.sectionflags	@""
	.align	16
	.zero		1024


//--------------------- .nv.shared._ZN7cutlass13device_kernelIN5flash11enable_sm90INS1_16FlashAttnFwdSm90INS1_25CollectiveMainloopFwdSm90ILi2EN4cute5tupleIJNS5_1CILi1EEES8_S8_EEENS6_IJNS7_ILi64EEESA_SA_EEELi512ENS_6half_tEfNS_4arch4Sm90ELb0ELb1ELb1ELb1ELb0ELb1ELb1ELb0ELb0ELb1ELb1ELb0EEENS1_21CollectiveEpilogueFwdINS6_IJSA_NS7_ILi512EEESA_EEES9_SC_SE_Li256ELb1ELb1ELb1ELb0EEENS1_36VarlenDynamicPersistentTileSchedulerILi64ELi64ELi256ELi128ELb1ELb1ELb1ELb1ELb0ELb1EEEEEEEEEvNT_6ParamsE --------------------------
	.section	.nv.shared._ZN7cutlass13device_kernelIN5flash11enable_sm90INS1_16FlashAttnFwdSm90INS1_25CollectiveMainloopFwdSm90ILi2EN4cute5tupleIJNS5_1CILi1EEES8_S8_EEENS6_IJNS7_ILi64EEESA_SA_EEELi512ENS_6half_tEfNS_4arch4Sm90ELb0ELb1ELb1ELb1ELb0ELb1ELb1ELb0ELb0ELb1ELb1ELb0EEENS1_21CollectiveEpilogueFwdINS6_IJSA_NS7_ILi512EEESA_EEES9_SC_SE_Li256ELb1ELb1ELb1ELb0EEENS1_36VarlenDynamicPersistentTileSchedulerILi64ELi64ELi256ELi128ELb1ELb1ELb1ELb1ELb0ELb1EEEEEEEEEvNT_6ParamsE,"aw",@nobits
	.sectionflags	@""
	.align	16
	.zero		1024


//--------------------- .nv.shared._ZN7cutlass13device_kernelIN5flash11enable_sm90INS1_16FlashAttnFwdSm90INS1_25CollectiveMainloopFwdSm90ILi2EN4cute5tupleIJNS5_1CILi1EEES8_S8_EEENS6_IJNS7_ILi64EEESA_SA_EEELi512ENS_6half_tEfNS_4arch4Sm90ELb1ELb0ELb1ELb0ELb0ELb0ELb0ELb0ELb0ELb1ELb1ELb0EEENS1_21CollectiveEpilogueFwdINS6_IJSA_NS7_ILi512EEESA_EEES9_SC_SE_Li256ELb0ELb1ELb1ELb0EEENS1_19SingleTileSchedulerILb0ELb1ELb1ELi64EEEEEEEEEvNT_6ParamsE --------------------------
	.section	.nv.shared._ZN7cutlass13device_kernelIN5flash11enable_sm90INS1_16FlashAttnFwdSm90INS1_25CollectiveMainloopFwdSm90ILi2EN4cute5tupleIJNS5_1CILi1EEES8_S8_EEENS6_IJNS7_ILi64EEESA_SA_EEELi512ENS_6half_tEfNS_4arch4Sm90ELb1ELb0ELb1ELb0ELb0ELb0ELb0ELb0ELb0ELb1ELb1ELb0EEENS1_21CollectiveEpilogueFwdINS6_IJSA_NS7_ILi512EEESA_EEES9_SC_SE_Li256ELb0ELb1ELb1ELb0EEENS1_19SingleTileSchedulerILb0ELb1ELb1ELi64EEEEEEEEEvNT_6ParamsE,"aw",@nobits
	.sectionflags	@""
	.align	16
	.zero		1024


//--------------------- .nv.shared._ZN7cutlass13device_kernelIN5flash11enable_sm90INS1_16FlashAttnFwdSm90INS1_25CollectiveMainloopFwdSm90ILi2EN4cute5tupleIJNS5_1CILi1EEES8_S8_EEENS6_IJNS7_ILi64EEESA_SA_EEELi512ENS_6half_tEfNS_4arch4Sm90ELb1ELb0ELb1ELb0ELb0ELb0ELb1ELb0ELb0ELb1ELb1ELb0EEENS1_21CollectiveEpilogueFwdINS6_IJSA_NS7_ILi512EEESA_EEES9_SC_SE_Li256ELb0ELb1ELb1ELb0EEENS1_19SingleTileSchedulerILb0ELb1ELb1ELi64EEEEEEEEEvNT_6ParamsE --------------------------
	.section	.nv.shared._ZN7cutlass13device_kernelIN5flash11enable_sm90INS1_16FlashAttnFwdSm90INS1_25CollectiveMainloopFwdSm90ILi2EN4cute5tupleIJNS5_1CILi1EEES8_S8_EEENS6_IJNS7_ILi64EEESA_SA_EEELi512ENS_6half_tEfNS_4arch4Sm90ELb1ELb0ELb1ELb0ELb0ELb0ELb1ELb0ELb0ELb1ELb1ELb0EEENS1_21CollectiveEpilogueFwdINS6_IJSA_NS7_ILi512EEESA_EEES9_SC_SE_Li256ELb0ELb1ELb1ELb0EEENS1_19SingleTileSchedulerILb0ELb1ELb1ELi64EEEEEEEEEvNT_6ParamsE,"aw",@nobits
	.sectionflags	@""
	.align	16
	.zero		1024


//--------------------- .nv.shared._ZN7cutlass13device_kernelIN5flash11enable_sm90INS1_16FlashAttnFwdSm90INS1_25CollectiveMainloopFwdSm90ILi2EN4cute5tupleIJNS5_1CILi1EEES8_S8_EEENS6_IJNS7_ILi64EEESA_SA_EEELi512ENS_6half_tEfNS_4arch4Sm90ELb1ELb0ELb1ELb1ELb0ELb0ELb0ELb0ELb0ELb1ELb1ELb0EEENS1_21CollectiveEpilogueFwdINS6_IJSA_NS7_ILi512EEESA_EEES9_SC_SE_Li256ELb1ELb1ELb1ELb0EEENS1_36VarlenDynamicPersistentTileSchedulerILi64ELi64ELi256ELi128ELb1ELb1ELb1ELb1ELb1ELb1EEEEEEEEEvNT_6ParamsE --------------------------
	.section	.nv.shared._ZN7cutlass13device_kernelIN5flash11enable_sm90INS1_16FlashAttnFwdSm90INS1_25CollectiveMainloopFwdSm90ILi2EN4cute5tupleIJNS5_1CILi1EEES8_S8_EEENS6_IJNS7_ILi64EEESA_SA_EEELi512ENS_6half_tEfNS_4arch4Sm90ELb1ELb0ELb1ELb1ELb0ELb0ELb0ELb0ELb0ELb1ELb1ELb0EEENS1_21CollectiveEpilogueFwdINS6_IJSA_NS7_ILi512EEESA_EEES9_SC_SE_Li256ELb1ELb1ELb1ELb0EEENS1_36VarlenDynamicPersistentTileSchedulerILi64ELi64ELi256ELi128ELb1ELb1ELb1ELb1ELb1ELb1EEEEEEEEEvNT_6ParamsE,"aw",@nobits
	.sectionflags	@""
	.align	16
	.zero		1024


//--------------------- .nv.shared._ZN7cutlass13device_kernelIN5flash11enable_sm90INS1_16FlashAttnFwdSm90INS1_25CollectiveMainloopFwdSm90ILi2EN4cute5tupleIJNS5_1CILi1EEES8_S8_EEENS6_IJNS7_ILi64EEESA_SA_EEELi512ENS_6half_tEfNS_4arch4Sm90ELb1ELb0ELb1ELb1ELb0ELb1ELb0ELb0ELb0ELb1ELb1ELb0EEENS1_21CollectiveEpilogueFwdINS6_IJSA_NS7_ILi512EEESA_EEES9_SC_SE_Li256ELb1ELb1ELb1ELb0EEENS1_36VarlenDynamicPersistentTileSchedulerILi64ELi64ELi256ELi128ELb1ELb1ELb1ELb1ELb1ELb1EEEEEEEEEvNT_6ParamsE --------------------------
	.section	.nv.shared._ZN7cutlass13device_kernelIN5flash11enable_sm90INS1_16FlashAttnFwdSm90INS1_25CollectiveMainloopFwdSm90ILi2EN4cute5tupleIJNS5_1CILi1EEES8_S8_EEENS6_IJNS7_ILi64EEESA_SA_EEELi512ENS_6half_tEfNS_4arch4Sm90ELb1ELb0ELb1ELb1ELb0ELb1ELb0ELb0ELb0ELb1ELb1ELb0EEENS1_21CollectiveEpilogueFwdINS6_IJSA_NS7_ILi512EEESA_EEES9_SC_SE_Li256ELb1ELb1ELb1ELb0EEENS1_36VarlenDynamicPersistentTileSchedulerILi64ELi64ELi256ELi128ELb1ELb1ELb1ELb1ELb1ELb1EEEEEEEEEvNT_6ParamsE,"aw",@nobits
	.sectionflags	@""
	.align	16
	.zero		1024


//--------------------- .nv.shared._ZN7cutlass13device_kernelIN5flash11enable_sm90INS1_16FlashAttnFwdSm90INS1_25CollectiveMainloopFwdSm90ILi2EN4cute5tupleIJNS5_1CILi1EEES8_S8_EEENS6_IJNS7_ILi64EEESA_SA_EEELi512ENS_6half_tEfNS_4arch4Sm90ELb1ELb0ELb1ELb1ELb0ELb0ELb1ELb0ELb0ELb1ELb1ELb0EEENS1_21CollectiveEpilogueFwdINS6_IJSA_NS7_ILi512EEESA_EEES9_SC_SE_Li256ELb1ELb1ELb1ELb0EEENS1_36VarlenDynamicPersistentTileSchedulerILi64ELi64ELi256ELi128ELb1ELb1ELb1ELb1ELb1ELb1EEEEEEEEEvNT_6ParamsE --------------------------
	.section	.nv.shared._ZN7cutlass13device_kernelIN5flash11enable_sm90INS1_16FlashAttnFwdSm90INS1_25CollectiveMainloopFwdSm90ILi2EN4cute5tupleIJNS5_1CILi1EEES8_S8_EEENS6_IJNS7_ILi64EEESA_SA_EEELi512ENS_6half_tEfNS_4arch4Sm90ELb1ELb0ELb1ELb1ELb0ELb0ELb1ELb0ELb0ELb1ELb1ELb0EEENS1_21CollectiveEpilogueFwdINS6_IJSA_NS7_ILi512EEESA_EEES9_SC_SE_Li256ELb1ELb1ELb1ELb0EEENS1_36VarlenDynamicPersistentTileSchedulerILi64ELi64ELi256ELi128ELb1ELb1ELb1ELb1ELb1ELb1EEEEEEEEEvNT_6ParamsE,"aw",@nobits
	.sectionflags	@""
	.align	16
	.zero		1024


//--------------------- .nv.shared._ZN7cutlass13device_kernelIN5flash11enable_sm90INS1_16FlashAttnFwdSm90INS1_25CollectiveMainloopFwdSm90ILi2EN4cute5tupleIJNS5_1CILi1EEES8_S8_EEENS6_IJNS7_ILi64EEESA_SA_EEELi512ENS_6half_tEfNS_4arch4Sm90ELb1ELb0ELb1ELb1ELb0ELb1ELb1ELb0ELb0ELb1ELb1ELb0EEENS1_21CollectiveEpilogueFwdINS6_IJSA_NS7_ILi512EEESA_EEES9_SC_SE_Li256ELb1ELb1ELb1ELb0EEENS1_36VarlenDynamicPersistentTileSchedulerILi64ELi64ELi256ELi128ELb1ELb1ELb1ELb1ELb1ELb1EEEEEEEEEvNT_6ParamsE --------------------------
	.section	.nv.shared._ZN7cutlass13device_kernelIN5flash11enable_sm90INS1_16FlashAttnFwdSm90INS1_25CollectiveMainloopFwdSm90ILi2EN4cute5tupleIJNS5_1CILi1EEES8_S8_EEENS6_IJNS7_ILi64EEESA_SA_EEELi512ENS_6half_tEfNS_4arch4Sm90ELb1ELb0ELb1ELb1ELb0ELb1ELb1ELb0ELb0ELb1ELb1ELb0EEENS1_21CollectiveEpilogueFwdINS6_IJSA_NS7_ILi512EEESA_EEES9_SC_SE_Li256ELb1ELb1ELb1ELb0EEENS1_36VarlenDynamicPersistentTileSchedulerILi64ELi64ELi256ELi128ELb1ELb1ELb1ELb1ELb1ELb1EEEEEEEEEvNT_6ParamsE,"aw",@nobits
	.sectionflags	@""
	.align	16
	.zero		1024


//--------------------- .nv.constant0._ZN7cutlass13device_kernelIN5flash11enable_sm90INS1_16FlashAttnFwdSm90INS1_25CollectiveMainloopFwdSm90ILi2EN4cute5tupleIJNS5_1CILi1EEES8_S8_EEENS6_IJNS7_ILi64EEESA_SA_EEELi512ENS_6half_tEfNS_4arch4Sm90ELb0ELb0ELb1ELb0ELb0ELb0ELb0ELb0ELb0ELb1ELb1ELb0EEENS1_21CollectiveEpilogueFwdINS6_IJSA_NS7_ILi512EEESA_EEES9_SC_SE_Li256ELb0ELb1ELb1ELb0EEENS1_19SingleTileSchedulerILb0ELb1ELb1ELi64EEEEEEEEEvNT_6ParamsE --------------------------
	.section	.nv.constant0._ZN7cutlass13device_kernelIN5flash11enable_sm90INS1_16FlashAttnFwdSm90INS1_25CollectiveMainloopFwdSm90ILi2EN4cute5tupleIJNS5_1CILi1EEES8_S8_EEENS6_IJNS7_ILi64EEESA_SA_EEELi512ENS_6half_tEfNS_4arch4Sm90ELb0ELb0ELb1ELb0ELb0ELb0ELb0ELb0ELb0ELb1ELb1ELb0EEENS1_21CollectiveEpilogueFwdINS6_IJSA_NS7_ILi512EEESA_EEES9_SC_SE_Li256ELb0ELb1ELb1ELb0EEENS1_19SingleTileSchedulerILb0ELb1ELb1ELi64EEEEEEEEEvNT_6ParamsE,"a",@progbits
	.sectionflags	@""
	.align	4
.nv.constant0._ZN7cutlass13device_kernelIN5flash11enable_sm90INS1_16FlashAttnFwdSm90INS1_25CollectiveMainloopFwdSm90ILi2EN4cute5tupleIJNS5_1CILi1EEES8_S8_EEENS6_IJNS7_ILi64EEESA_SA_EEELi512ENS_6half_tEfNS_4arch4Sm90ELb0ELb0ELb1ELb0ELb0ELb0ELb0ELb0ELb0ELb1ELb1ELb0EEENS1_21CollectiveEpilogueFwdINS6_IJSA_NS7_ILi512EEESA_EEES9_SC_SE_Li256ELb0ELb1ELb1ELb0EEENS1_19SingleTileSchedulerILb0ELb1ELb1ELi64EEEEEEEEEvNT_6ParamsE:
	.zero		3200


//--------------------- .nv.constant0._ZN7cutlass13device_kernelIN5flash11enable_sm90INS1_16FlashAttnFwdSm90INS1_25CollectiveMainloopFwdSm90ILi2EN4cute5tupleIJNS5_1CILi1EEES8_S8_EEENS6_IJNS7_ILi64EEESA_SA_EEELi512ENS_6half_tEfNS_4arch4Sm90ELb0ELb0ELb1ELb0ELb0ELb0ELb1ELb0ELb0ELb1ELb1ELb0EEENS1_21CollectiveEpilogueFwdINS6_IJSA_NS7_ILi512EEESA_EEES9_SC_SE_Li256ELb0ELb1ELb1ELb0EEENS1_19SingleTileSchedulerILb0ELb1ELb1ELi64EEEEEEEEEvNT_6ParamsE --------------------------
	.section	.nv.constant0._ZN7cutlass13device_kernelIN5flash11enable_sm90INS1_16FlashAttnFwdSm90INS1_25CollectiveMainloopFwdSm90ILi2EN4cute5tupleIJNS5_1CILi1EEES8_S8_EEENS6_IJNS7_ILi64EEESA_SA_EEELi512ENS_6half_tEfNS_4arch4Sm90ELb0ELb0ELb1ELb0ELb0ELb0ELb1ELb0ELb0ELb1ELb1ELb0EEENS1_21CollectiveEpilogueFwdINS6_IJSA_NS7_ILi512EEESA_EEES9_SC_SE_Li256ELb0ELb1ELb1ELb0EEENS1_19SingleTileSchedulerILb0ELb1ELb1ELi64EEEEEEEEEvNT_6ParamsE,"a",@progbits
	.sectionflags	@""
	.align	4
.nv.constant0._ZN7cutlass13device_kernelIN5flash11enable_sm90INS1_16FlashAttnFwdSm90INS1_25CollectiveMainloopFwdSm90ILi2EN4cute5tupleIJNS5_1CILi1EEES8_S8_EEENS6_IJNS7_ILi64EEESA_SA_EEELi512ENS_6half_tEfNS_4arch4Sm90ELb0ELb0ELb1ELb0ELb0ELb0ELb1ELb0ELb0ELb1ELb1ELb0EEENS1_21CollectiveEpilogueFwdINS6_IJSA_NS7_ILi512EEESA_EEES9_SC_SE_Li256ELb0ELb1ELb1ELb0EEENS1_19SingleTileSchedulerILb0ELb1ELb1ELi64EEEEEEEEEvNT_6ParamsE:
	.zero		3456


//--------------------- .nv.constant0._ZN7cutlass13device_kernelIN5flash11enable_sm90INS1_16FlashAttnFwdSm90INS1_25CollectiveMainloopFwdSm90ILi2EN4cute5tupleIJNS5_1CILi1EEES8_S8_EEENS6_IJNS7_ILi64EEESA_SA_EEELi512ENS_6half_tEfNS_4arch4Sm90ELb0ELb0ELb1ELb1ELb0ELb0ELb0ELb0ELb0ELb1ELb1ELb0EEENS1_21CollectiveEpilogueFwdINS6_IJSA_NS7_ILi512EEESA_EEES9_SC_SE_Li256ELb1ELb1ELb1ELb0EEENS1_36VarlenDynamicPersistentTileSchedulerILi64ELi64ELi256ELi128ELb1ELb1ELb1ELb0ELb1ELb1EEEEEEEEEvNT_6ParamsE --------------------------
	.section	.nv.constant0._ZN7cutlass13device_kernelIN5flash11enable_sm90INS1_16FlashAttnFwdSm90INS1_25CollectiveMainloopFwdSm90ILi2EN4cute5tupleIJNS5_1CILi1EEES8_S8_EEENS6_IJNS7_ILi64EEESA_SA_EEELi512ENS_6half_tEfNS_4arch4Sm90ELb0ELb0ELb1ELb1ELb0ELb0ELb0ELb0ELb0ELb1ELb1ELb0EEENS1_21CollectiveEpilogueFwdINS6_IJSA_NS7_ILi512EEESA_EEES9_SC_SE_Li256ELb1ELb1ELb1ELb0EEENS1_36VarlenDynamicPersistentTileSchedulerILi64ELi64ELi256ELi128ELb1ELb1ELb1ELb0ELb1ELb1EEEEEEEEEvNT_6ParamsE,"a",@progbits
	.sectionflags	@""
	.align	4
.nv.constant0._ZN7cutlass13device_kernelIN5flash11enable_sm90INS1_16FlashAttnFwdSm90INS1_25CollectiveMainloopFwdSm90ILi2EN4cute5tupleIJNS5_1CILi1EEES8_S8_EEENS6_IJNS7_ILi64EEESA_SA_EEELi512ENS_6half_tEfNS_4arch4Sm90ELb0ELb0ELb1ELb1ELb0ELb0ELb0ELb0ELb0ELb1ELb1ELb0EEENS1_21CollectiveEpilogueFwdINS6_IJSA_NS7_ILi512EEESA_EEES9_SC_SE_Li256ELb1ELb1ELb1ELb0EEENS1_36VarlenDynamicPersistentTileSchedulerILi64ELi64ELi256ELi128ELb1ELb1ELb1ELb0ELb1ELb1EEEEEEEEEvNT_6ParamsE:
	.zero		3328


//--------------------- .nv.constant0._ZN7cutlass13device_kernelIN5flash11enable_sm90INS1_16FlashAttnFwdSm90INS1_25CollectiveMainloopFwdSm90ILi2EN4cute5tupleIJNS5_1CILi1EEES8_S8_EEENS6_IJNS7_ILi64EEESA_SA_EEELi512ENS_6half_tEfNS_4arch4Sm90ELb0ELb0ELb1ELb1ELb0ELb1ELb0ELb0ELb0ELb1ELb1ELb0EEENS1_21CollectiveEpilogueFwdINS6_IJSA_NS7_ILi512EEESA_EEES9_SC_SE_Li256ELb1ELb1ELb1ELb0EEENS1_36VarlenDynamicPersistentTileSchedulerILi64ELi64ELi256ELi128ELb1ELb1ELb1ELb0ELb1ELb1EEEEEEEEEvNT_6ParamsE --------------------------
	.section	.nv.constant0._ZN7cutlass13device_kernelIN5flash11enable_sm90INS1_16FlashAttnFwdSm90INS1_25CollectiveMainloopFwdSm90ILi2EN4cute5tupleIJNS5_1CILi1EEES8_S8_EEENS6_IJNS7_ILi64EEESA_SA_EEELi512ENS_6half_tEfNS_4arch4Sm90ELb0ELb0ELb1ELb1ELb0ELb1ELb0ELb0ELb0ELb1ELb1ELb0EEENS1_21CollectiveEpilogueFwdINS6_IJSA_NS7_ILi512EEESA_EEES9_SC_SE_Li256ELb1ELb1ELb1ELb0EEENS1_36VarlenDynamicPersistentTileSchedulerILi64ELi64ELi256ELi128ELb1ELb1ELb1ELb0ELb1ELb1EEEEEEEEEvNT_6ParamsE,"a",@progbits
	.sectionflags	@""
	.align	4
.nv.constant0._ZN7cutlass13device_kernelIN5flash11enable_sm90INS1_16FlashAttnFwdSm90INS1_25CollectiveMainloopFwdSm90ILi2EN4cute5tupleIJNS5_1CILi1EEES8_S8_EEENS6_IJNS7_ILi64EEESA_SA_EEELi512ENS_6half_tEfNS_4arch4Sm90ELb0ELb0ELb1ELb1ELb0ELb1ELb0ELb0ELb0ELb1ELb1ELb0EEENS1_21CollectiveEpilogueFwdINS6_IJSA_NS7_ILi512EEESA_EEES9_SC_SE_Li256ELb1ELb1ELb1ELb0EEENS1_36VarlenDynamicPersistentTileSchedulerILi64ELi64ELi256ELi128ELb1ELb1ELb1ELb0ELb1ELb1EEEEEEEEEvNT_6ParamsE:
	.zero		3328


//--------------------- .nv.constant0._ZN7cutlass13device_kernelIN5flash11enable_sm90INS1_16FlashAttnFwdSm90INS1_25CollectiveMainloopFwdSm90ILi2EN4cute5tupleIJNS5_1CILi1EEES8_S8_EEENS6_IJNS7_ILi64EEESA_SA_EEELi512ENS_6half_tEfNS_4arch4Sm90ELb0ELb0ELb1ELb1ELb0ELb0ELb1ELb0ELb0ELb1ELb1ELb0EEENS1_21CollectiveEpilogueFwdINS6_IJSA_NS7_ILi512EEESA_EEES9_SC_SE_Li256ELb1ELb1ELb1ELb0EEENS1_36VarlenDynamicPersistentTileSchedulerILi64ELi64ELi256ELi128ELb1ELb1ELb1ELb0ELb1ELb1EEEEEEEEEvNT_6ParamsE --------------------------
	.section	.nv.constant0._ZN7cutlass13device_kernelIN5flash11enable_sm90INS1_16FlashAttnFwdSm90INS1_25CollectiveMainloopFwdSm90ILi2EN4cute5tupleIJNS5_1CILi1EEES8_S8_EEENS6_IJNS7_ILi64EEESA_SA_EEELi512ENS_6half_tEfNS_4arch4Sm90ELb0ELb0ELb1ELb1ELb0ELb0ELb1ELb0ELb0ELb1ELb1ELb0EEENS1_21CollectiveEpilogueFwdINS6_IJSA_NS7_ILi512EEESA_EEES9_SC_SE_Li256ELb1ELb1ELb1ELb0EEENS1_36VarlenDynamicPersistentTileSchedulerILi64ELi64ELi256ELi128ELb1ELb1ELb1ELb0ELb1ELb1EEEEEEEEEvNT_6ParamsE,"a",@progbits
	.sectionflags	@""
	.align	4
.nv.constant0._ZN7cutlass13device_kernelIN5flash11enable_sm90INS1_16FlashAttnFwdSm90INS1_25CollectiveMainloopFwdSm90ILi2EN4cute5tupleIJNS5_1CILi1EEES8_S8_EEENS6_IJNS7_ILi64EEESA_SA_EEELi512ENS_6half_tEfNS_4arch4Sm90ELb0ELb0ELb1ELb1ELb0ELb0ELb1ELb0ELb0ELb1ELb1ELb0EEENS1_21CollectiveEpilogueFwdINS6_IJSA_NS7_ILi512EEESA_EEES9_SC_SE_Li256ELb1ELb1ELb1ELb0EEENS1_36VarlenDynamicPersistentTileSchedulerILi64ELi64ELi256ELi128ELb1ELb1ELb1ELb0ELb1ELb1EEEEEEEEEvNT_6ParamsE:
	.zero		3584


//--------------------- .nv.constant0._ZN7cutlass13device_kernelIN5flash11enable_sm90INS1_16FlashAttnFwdSm90INS1_25CollectiveMainloopFwdSm90ILi2EN4cute5tupleIJNS5_1CILi1EEES8_S8_EEENS6_IJNS7_ILi64EEESA_SA_EEELi512ENS_6half_tEfNS_4arch4Sm90ELb0ELb0ELb1ELb1ELb0ELb1ELb1ELb0ELb0ELb1ELb1ELb0EEENS1_21CollectiveEpilogueFwdINS6_IJSA_NS7_ILi512EEESA_EEES9_SC_SE_Li256ELb1ELb1ELb1ELb0EEENS1_36VarlenDynamicPersistentTileSchedulerILi64ELi64ELi256ELi128ELb1ELb1ELb1ELb0ELb1ELb1EEEEEEEEEvNT_6ParamsE --------------------------
	.section	.nv.constant0._ZN7cutlass13device_kernelIN5flash11enable_sm90INS1_16FlashAttnFwdSm90INS1_25CollectiveMainloopFwdSm90ILi2EN4cute5tupleIJNS5_1CILi1EEES8_S8_EEENS6_IJNS7_ILi64EEESA_SA_EEELi512ENS_6half_tEfNS_4arch4Sm90ELb0ELb0ELb1ELb1ELb0ELb1ELb1ELb0ELb0ELb1ELb1ELb0EEENS1_21CollectiveEpilogueFwdINS6_IJSA_NS7_ILi512EEESA_EEES9_SC_SE_Li256ELb1ELb1ELb1ELb0EEENS1_36VarlenDynamicPersistentTileSchedulerILi64ELi64ELi256ELi128ELb1ELb1ELb1ELb0ELb1ELb1EEEEEEEEEvNT_6ParamsE,"a",@progbits
	.sectionflags	@""
	.align	4
.nv.constant0._ZN7cutlass13device_kernelIN5flash11enable_sm90INS1_16FlashAttnFwdSm90INS1_25CollectiveMainloopFwdSm90ILi2EN4cute5tupleIJNS5_1CILi1EEES8_S8_EEENS6_IJNS7_ILi64EEESA_SA_EEELi512ENS_6half_tEfNS_4arch4Sm90ELb0ELb0ELb1ELb1ELb0ELb1ELb1ELb0ELb0ELb1ELb1ELb0EEENS1_21CollectiveEpilogueFwdINS6_IJSA_NS7_ILi512EEESA_EEES9_SC_SE_Li256ELb1ELb1ELb1ELb0EEENS1_36VarlenDynamicPersistentTileSchedulerILi64ELi64ELi256ELi128ELb1ELb1ELb1ELb0ELb1ELb1EEEEEEEEEvNT_6ParamsE:
	.zero		3584


//--------------------- .nv.constant0._ZN7cutlass13device_kernelIN5flash11enable_sm90INS1_16FlashAttnFwdSm90INS1_25CollectiveMainloopFwdSm90ILi2EN4cute5tupleIJNS5_1CILi1EEES8_S8_EEENS6_IJNS7_ILi64EEESA_SA_EEELi512ENS_6half_tEfNS_4arch4Sm90ELb0ELb1ELb1ELb0ELb0ELb0ELb0ELb0ELb0ELb1ELb1ELb0EEENS1_21CollectiveEpilogueFwdINS6_IJSA_NS7_ILi512EEESA_EEES9_SC_SE_Li256ELb0ELb1ELb1ELb0EEENS1_19SingleTileSchedulerILb0ELb1ELb1ELi64EEEEEEEEEvNT_6ParamsE --------------------------
	.section	.nv.constant0._ZN7cutlass13device_kernelIN5flash11enable_sm90INS1_16FlashAttnFwdSm90INS1_25CollectiveMainloopFwdSm90ILi2EN4cute5tupleIJNS5_1CILi1EEES8_S8_EEENS6_IJNS7_ILi64EEESA_SA_EEELi512ENS_6half_tEfNS_4arch4Sm90ELb0ELb1ELb1ELb0ELb0ELb0ELb0ELb0ELb0ELb1ELb1ELb0EEENS1_21CollectiveEpilogueFwdINS6_IJSA_NS7_ILi512EEESA_EEES9_SC_SE_Li256ELb0ELb1ELb1ELb0EEENS1_19SingleTileSchedulerILb0ELb1ELb1ELi64EEEEEEEEEvNT_6ParamsE,"a",@progbits
	.sectionflags	@""
	.align	4
.nv.constant0._ZN7cutlass13device_kernelIN5flash11enable_sm90INS1_16FlashAttnFwdSm90INS1_25CollectiveMainloopFwdSm90ILi2EN4cute5tupleIJNS5_1CILi1EEES8_S8_EEENS6_IJNS7_ILi64EEESA_SA_EEELi512ENS_6half_tEfNS_4arch4Sm90ELb0ELb1ELb1ELb0ELb0ELb0ELb0ELb0ELb0ELb1ELb1ELb0EEENS1_21CollectiveEpilogueFwdINS6_IJSA_NS7_ILi512EEESA_EEES9_SC_SE_Li256ELb0ELb1ELb1ELb0EEENS1_19SingleTileSchedulerILb0ELb1ELb1ELi64EEEEEEEEEvNT_6ParamsE:
	.zero		3200


//--------------------- .nv.constant0._ZN7cutlass13device_kernelIN5flash11enable_sm90INS1_16FlashAttnFwdSm90INS1_25CollectiveMainloopFwdSm90ILi2EN4cute5tupleIJNS5_1CILi1EEES8_S8_EEENS6_IJNS7_ILi64EEESA_SA_EEELi512ENS_6half_tEfNS_4arch4Sm90ELb0ELb1ELb1ELb0ELb0ELb0ELb1ELb0ELb0ELb1ELb1ELb0EEENS1_21CollectiveEpilogueFwdINS6_IJSA_NS7_ILi512EEESA_EEES9_SC_SE_Li256ELb0ELb1ELb1ELb0EEENS1_19SingleTileSchedulerILb0ELb1ELb1ELi64EEEEEEEEEvNT_6ParamsE --------------------------
	.section	.nv.constant0._ZN7cutlass13device_kernelIN5flash11enable_sm90INS1_16FlashAttnFwdSm90INS1_25CollectiveMainloopFwdSm90ILi2EN4cute5tupleIJNS5_1CILi1EEES8_S8_EEENS6_IJNS7_ILi64EEESA_SA_EEELi512ENS_6half_tEfNS_4arch4Sm90ELb0ELb1ELb1ELb0ELb0ELb0ELb1ELb0ELb0ELb1ELb1ELb0EEENS1_21CollectiveEpilogueFwdINS6_IJSA_NS7_ILi512EEESA_EEES9_SC_SE_Li256ELb0ELb1ELb1ELb0EEENS1_19SingleTileSchedulerILb0ELb1ELb1ELi64EEEEEEEEEvNT_6ParamsE,"a",@progbits
	.sectionflags	@""
	.align	4
.nv.constant0._ZN7cutlass13device_kernelIN5flash11enable_sm90INS1_16FlashAttnFwdSm90INS1_25CollectiveMainloopFwdSm90ILi2EN4cute5tupleIJNS5_1CILi1EEES8_S8_EEENS6_IJNS7_ILi64EEESA_SA_EEELi512ENS_6half_tEfNS_4arch4Sm90ELb0ELb1ELb1ELb0ELb0ELb0ELb1ELb0ELb0ELb1ELb1ELb0EEENS1_21CollectiveEpilogueFwdINS6_IJSA_NS7_ILi512EEESA_EEES9_SC_SE_Li256ELb0ELb1ELb1ELb0EEENS1_19SingleTileSchedulerILb0ELb1ELb1ELi64EEEEEEEEEvNT_6ParamsE:
	.zero		3456


//--------------------- .nv.constant0._ZN7cutlass13device_kernelIN5flash11enable_sm90INS1_16FlashAttnFwdSm90INS1_25CollectiveMainloopFwdSm90ILi2EN4cute5tupleIJNS5_1CILi1EEES8_S8_EEENS6_IJNS7_ILi64EEESA_SA_EEELi512ENS_6half_tEfNS_4arch4Sm90ELb0ELb1ELb1ELb1ELb0ELb0ELb0ELb0ELb0ELb1ELb1ELb0EEENS1_21CollectiveEpilogueFwdINS6_IJSA_NS7_ILi512EEESA_EEES9_SC_SE_Li256ELb1ELb1ELb1ELb0EEENS1_36VarlenDynamicPersistentTileSchedulerILi64ELi64ELi256ELi128ELb1ELb1ELb1ELb1ELb0ELb1EEEEEEEEEvNT_6ParamsE --------------------------
	.section	.nv.constant0._ZN7cutlass13device_kernelIN5flash11enable_sm90INS1_16FlashAttnFwdSm90INS1_25CollectiveMainloopFwdSm90ILi2EN4cute5tupleIJNS5_1CILi1EEES8_S8_EEENS6_IJNS7_ILi64EEESA_SA_EEELi512ENS_6half_tEfNS_4arch4Sm90ELb0ELb1ELb1ELb1ELb0ELb0ELb0ELb0ELb0ELb1ELb1ELb0EEENS1_21CollectiveEpilogueFwdINS6_IJSA_NS7_ILi512EEESA_EEES9_SC_SE_Li256ELb1ELb1ELb1ELb0EEENS1_36VarlenDynamicPersistentTileSchedulerILi64ELi64ELi256ELi128ELb1ELb1ELb1ELb1ELb0ELb1EEEEEEEEEvNT_6ParamsE,"a",@progbits
	.sectionflags	@""
	.align	4
.nv.constant0._ZN7cutlass13device_kernelIN5flash11enable_sm90INS1_16FlashAttnFwdSm90INS1_25CollectiveMainloopFwdSm90ILi2EN4cute5tupleIJNS5_1CILi1EEES8_S8_EEENS6_IJNS7_ILi64EEESA_SA_EEELi512ENS_6half_tEfNS_4arch4Sm90ELb0ELb1ELb1ELb1ELb0ELb0ELb0ELb0ELb0ELb1ELb1ELb0EEENS1_21CollectiveEpilogueFwdINS6_IJSA_NS7_ILi512EEESA_EEES9_SC_SE_Li256ELb1ELb1ELb1ELb0EEENS1_36VarlenDynamicPersistentTileSchedulerILi64ELi64ELi256ELi128ELb1ELb1ELb1ELb1ELb0ELb1EEEEEEEEEvNT_6ParamsE:
	.zero		3328


//--------------------- .nv.constant0._ZN7cutlass13device_kernelIN5flash11enable_sm90INS1_16FlashAttnFwdSm90INS1_25CollectiveMainloopFwdSm90ILi2EN4cute5tupleIJNS5_1CILi1EEES8_S8_EEENS6_IJNS7_ILi64EEESA_SA_EEELi512ENS_6half_tEfNS_4arch4Sm90ELb0ELb1ELb1ELb1ELb0ELb1ELb0ELb0ELb0ELb1ELb1ELb0EEENS1_21CollectiveEpilogueFwdINS6_IJSA_NS7_ILi512EEESA_EEES9_SC_SE_Li256ELb1ELb1ELb1ELb0EEENS1_36VarlenDynamicPersistentTileSchedulerILi64ELi64ELi256ELi128ELb1ELb1ELb1ELb1ELb0ELb1EEEEEEEEEvNT_6ParamsE --------------------------
	.section	.nv.constant0._ZN7cutlass13device_kernelIN5flash11enable_sm90INS1_16FlashAttnFwdSm90INS1_25CollectiveMainloopFwdSm90ILi2EN4cute5tupleIJNS5_1CILi1EEES8_S8_EEENS6_IJNS7_ILi64EEESA_SA_EEELi512ENS_6half_tEfNS_4arch4Sm90ELb0ELb1ELb1ELb1ELb0ELb1ELb0ELb0ELb0ELb1ELb1ELb0EEENS1_21CollectiveEpilogueFwdINS6_IJSA_NS7_ILi512EEESA_EEES9_SC_SE_Li256ELb1ELb1ELb1ELb0EEENS1_36VarlenDynamicPersistentTileSchedulerILi64ELi64ELi256ELi128ELb1ELb1ELb1ELb1ELb0ELb1EEEEEEEEEvNT_6ParamsE,"a",@progbits
	.sectionflags	@""
	.align	4
.nv.constant0._ZN7cutlass13device_kernelIN5flash11enable_sm90INS1_16FlashAttnFwdSm90INS1_25CollectiveMainloopFwdSm90ILi2EN4cute5tupleIJNS5_1CILi1EEES8_S8_EEENS6_IJNS7_ILi64EEESA_SA_EEELi512ENS_6half_tEfNS_4arch4Sm90ELb0ELb1ELb1ELb1ELb0ELb1ELb0ELb0ELb0ELb1ELb1ELb0EEENS1_21CollectiveEpilogueFwdINS6_IJSA_NS7_ILi512EEESA_EEES9_SC_SE_Li256ELb1ELb1ELb1ELb0EEENS1_36VarlenDynamicPersistentTileSchedulerILi64ELi64ELi256ELi128ELb1ELb1ELb1ELb1ELb0ELb1EEEEEEEEEvNT_6ParamsE:
	.zero		3328


//--------------------- .nv.constant0._ZN7cutlass13device_kernelIN5flash11enable_sm90INS1_16FlashAttnFwdSm90INS1_25CollectiveMainloopFwdSm90ILi2EN4cute5tupleIJNS5_1CILi1EEES8_S8_EEENS6_IJNS7_ILi64EEESA_SA_EEELi512ENS_6half_tEfNS_4arch4Sm90ELb0ELb1ELb1ELb1ELb0ELb0ELb1ELb0ELb0ELb1ELb1ELb0EEENS1_21CollectiveEpilogueFwdINS6_IJSA_NS7_ILi512EEESA_EEES9_SC_SE_Li256ELb1ELb1ELb1ELb0EEENS1_36VarlenDynamicPersistentTileSchedulerILi64ELi64ELi256ELi128ELb1ELb1ELb1ELb1ELb0ELb1EEEEEEEEEvNT_6ParamsE --------------------------
	.section	.nv.constant0._ZN7cutlass13device_kernelIN5flash11enable_sm90INS1_16FlashAttnFwdSm90INS1_25CollectiveMainloopFwdSm90ILi2EN4cute5tupleIJNS5_1CILi1EEES8_S8_EEENS6_IJNS7_ILi64EEESA_SA_EEELi512ENS_6half_tEfNS_4arch4Sm90ELb0ELb1ELb1ELb1ELb0ELb0ELb1ELb0ELb0ELb1ELb1ELb0EEENS1_21CollectiveEpilogueFwdINS6_IJSA_NS7_ILi512EEESA_EEES9_SC_SE_Li256ELb1ELb1ELb1ELb0EEENS1_36VarlenDynamicPersistentTileSchedulerILi64ELi64ELi256ELi128ELb1ELb1ELb1ELb1ELb0ELb1EEEEEEEEEvNT_6ParamsE,"a",@progbits
	.sectionflags	@""
	.align	4
.nv.constant0._ZN7cutlass13device_kernelIN5flash11enable_sm90INS1_16FlashAttnFwdSm90INS1_25CollectiveMainloopFwdSm90ILi2EN4cute5tupleIJNS5_1CILi1EEES8_S8_EEENS6_IJNS7_ILi64EEESA_SA_EEELi512ENS_6half_tEfNS_4arch4Sm90ELb0ELb1ELb1ELb1ELb0ELb0ELb1ELb0ELb0ELb1ELb1ELb0EEENS1_21CollectiveEpilogueFwdINS6_IJSA_NS7_ILi512EEESA_EEES9_SC_SE_Li256ELb1ELb1ELb1ELb0EEENS1_36VarlenDynamicPersistentTileSchedulerILi64ELi64ELi256ELi128ELb1ELb1ELb1ELb1ELb0ELb1EEEEEEEEEvNT_6ParamsE:
	.zero		3584


//--------------------- .nv.constant0._ZN7cutlass13device_kernelIN5flash11enable_sm90INS1_16FlashAttnFwdSm90INS1_25CollectiveMainloopFwdSm90ILi2EN4cute5tupleIJNS5_1CILi1EEES8_S8_EEENS6_IJNS7_ILi64EEESA_SA_EEELi512ENS_6half_tEfNS_4arch4Sm90ELb0ELb1ELb1ELb1ELb0ELb1ELb1ELb0ELb0ELb1ELb1ELb0EEENS1_21CollectiveEpilogueFwdINS6_IJSA_NS7_ILi512EEESA_EEES9_SC_SE_Li256ELb1ELb1ELb1ELb0EEENS1_36VarlenDynamicPersistentTileSchedulerILi64ELi64ELi256ELi128ELb1ELb1ELb1ELb1ELb0ELb1EEEEEEEEEvNT_6ParamsE --------------------------
	.section	.nv.constant0._ZN7cutlass13device_kernelIN5flash11enable_sm90INS1_16FlashAttnFwdSm90INS1_25CollectiveMainloopFwdSm90ILi2EN4cute5tupleIJNS5_1CILi1EEES8_S8_EEENS6_IJNS7_ILi64EEESA_SA_EEELi512ENS_6half_tEfNS_4arch4Sm90ELb0ELb1ELb1ELb1ELb0ELb1ELb1ELb0ELb0ELb1ELb1ELb0EEENS1_21CollectiveEpilogueFwdINS6_IJSA_NS7_ILi512EEESA_EEES9_SC_SE_Li256ELb1ELb1ELb1ELb0EEENS1_36VarlenDynamicPersistentTileSchedulerILi64ELi64ELi256ELi128ELb1ELb1ELb1ELb1ELb0ELb1EEEEEEEEEvNT_6ParamsE,"a",@progbits
	.sectionflags	@""
	.align	4
.nv.constant0._ZN7cutlass13device_kernelIN5flash11enable_sm90INS1_16FlashAttnFwdSm90INS1_25CollectiveMainloopFwdSm90ILi2EN4cute5tupleIJNS5_1CILi1EEES8_S8_EEENS6_IJNS7_ILi64EEESA_SA_EEELi512ENS_6half_tEfNS_4arch4Sm90ELb0ELb1ELb1ELb1ELb0ELb1ELb1ELb0ELb0ELb1ELb1ELb0EEENS1_21CollectiveEpilogueFwdINS6_IJSA_NS7_ILi512EEESA_EEES9_SC_SE_Li256ELb1ELb1ELb1ELb0EEENS1_36VarlenDynamicPersistentTileSchedulerILi64ELi64ELi256ELi128ELb1ELb1ELb1ELb1ELb0ELb1EEEEEEEEEvNT_6ParamsE:
	.zero		3584


//--------------------- .nv.constant0._ZN7cutlass13device_kernelIN5flash11enable_sm90INS1_16FlashAttnFwdSm90INS1_25CollectiveMainloopFwdSm90ILi2EN4cute5tupleIJNS5_1CILi1EEES8_S8_EEENS6_IJNS7_ILi64EEESA_SA_EEELi512ENS_6half_tEfNS_4arch4Sm90ELb1ELb0ELb1ELb0ELb0ELb0ELb0ELb0ELb0ELb1ELb1ELb0EEENS1_21CollectiveEpilogueFwdINS6_IJSA_NS7_ILi512EEESA_EEES9_SC_SE_Li256ELb0ELb1ELb1ELb0EEENS1_19SingleTileSchedulerILb0ELb1ELb1ELi64EEEEEEEEEvNT_6ParamsE --------------------------
	.section	.nv.constant0._ZN7cutlass13device_kernelIN5flash11enable_sm90INS1_16FlashAttnFwdSm90INS1_25CollectiveMainloopFwdSm90ILi2EN4cute5tupleIJNS5_1CILi1EEES8_S8_EEENS6_IJNS7_ILi64EEESA_SA_EEELi512ENS_6half_tEfNS_4arch4Sm90ELb1ELb0ELb1ELb0ELb0ELb0ELb0ELb0ELb0ELb1ELb1ELb0EEENS1_21CollectiveEpilogueFwdINS6_IJSA_NS7_ILi512EEESA_EEES9_SC_SE_Li256ELb0ELb1ELb1ELb0EEENS1_19SingleTileSchedulerILb0ELb1ELb1ELi64EEEEEEEEEvNT_6ParamsE,"a",@progbits
	.sectionflags	@""
	.align	4
.nv.constant0._ZN7cutlass13device_kernelIN5flash11enable_sm90INS1_16FlashAttnFwdSm90INS1_25CollectiveMainloopFwdSm90ILi2EN4cute5tupleIJNS5_1CILi1EEES8_S8_EEENS6_IJNS7_ILi64EEESA_SA_EEELi512ENS_6half_tEfNS_4arch4Sm90ELb1ELb0ELb1ELb0ELb0ELb0ELb0ELb0ELb0ELb1ELb1ELb0EEENS1_21CollectiveEpilogueFwdINS6_IJSA_NS7_ILi512EEESA_EEES9_SC_SE_Li256ELb0ELb1ELb1ELb0EEENS1_19SingleTileSchedulerILb0ELb1ELb1ELi64EEEEEEEEEvNT_6ParamsE:
	.zero		3200


//--------------------- .nv.constant0._ZN7cutlass13device_kernelIN5flash11enable_sm90INS1_16FlashAttnFwdSm90INS1_25CollectiveMainloopFwdSm90ILi2EN4cute5tupleIJNS5_1CILi1EEES8_S8_EEENS6_IJNS7_ILi64EEESA_SA_EEELi512ENS_6half_tEfNS_4arch4Sm90ELb1ELb0ELb1ELb0ELb0ELb0ELb1ELb0ELb0ELb1ELb1ELb0EEENS1_21CollectiveEpilogueFwdINS6_IJSA_NS7_ILi512EEESA_EEES9_SC_SE_Li256ELb0ELb1ELb1ELb0EEENS1_19SingleTileSchedulerILb0ELb1ELb1ELi64EEEEEEEEEvNT_6ParamsE --------------------------
	.section	.nv.constant0._ZN7cutlass13device_kernelIN5flash11enable_sm90INS1_16FlashAttnFwdSm90INS1_25CollectiveMainloopFwdSm90ILi2EN4cute5tupleIJNS5_1CILi1EEES8_S8_EEENS6_IJNS7_ILi64EEESA_SA_EEELi512ENS_6half_tEfNS_4arch4Sm90ELb1ELb0ELb1ELb0ELb0ELb0ELb1ELb0ELb0ELb1ELb1ELb0EEENS1_21CollectiveEpilogueFwdINS6_IJSA_NS7_ILi512EEESA_EEES9_SC_SE_Li256ELb0ELb1ELb1ELb0EEENS1_19SingleTileSchedulerILb0ELb1ELb1ELi64EEEEEEEEEvNT_6ParamsE,"a",@progbits
	.sectionflags	@""
	.align	4
.nv.constant0._ZN7cutlass13device_kernelIN5flash11enable_sm90INS1_16FlashAttnFwdSm90INS1_25CollectiveMainloopFwdSm90ILi2EN4cute5tupleIJNS5_1CILi1EEES8_S8_EEENS6_IJNS7_ILi64EEESA_SA_EEELi512ENS_6half_tEfNS_4arch4Sm90ELb1ELb0ELb1ELb0ELb0ELb0ELb1ELb0ELb0ELb1ELb1ELb0EEENS1_21CollectiveEpilogueFwdINS6_IJSA_NS7_ILi512EEESA_EEES9_SC_SE_Li256ELb0ELb1ELb1ELb0EEENS1_19SingleTileSchedulerILb0ELb1ELb1ELi64EEEEEEEEEvNT_6ParamsE:
	.zero		3456


//--------------------- .nv.constant0._ZN7cutlass13device_kernelIN5flash11enable_sm90INS1_16FlashAttnFwdSm90INS1_25CollectiveMainloopFwdSm90ILi2EN4cute5tupleIJNS5_1CILi1EEES8_S8_EEENS6_IJNS7_ILi64EEESA_SA_EEELi512ENS_6half_tEfNS_4arch4Sm90ELb1ELb0ELb1ELb1ELb0ELb0ELb0ELb0ELb0ELb1ELb1ELb0EEENS1_21CollectiveEpilogueFwdINS6_IJSA_NS7_ILi512EEESA_EEES9_SC_SE_Li256ELb1ELb1ELb1ELb0EEENS1_36VarlenDynamicPersistentTileSchedulerILi64ELi64ELi256ELi128ELb1ELb1ELb1ELb1ELb1ELb1EEEEEEEEEvNT_6ParamsE --------------------------
	.section	.nv.constant0._ZN7cutlass13device_kernelIN5flash11enable_sm90INS1_16FlashAttnFwdSm90INS1_25CollectiveMainloopFwdSm90ILi2EN4cute5tupleIJNS5_1CILi1EEES8_S8_EEENS6_IJNS7_ILi64EEESA_SA_EEELi512ENS_6half_tEfNS_4arch4Sm90ELb1ELb0ELb1ELb1ELb0ELb0ELb0ELb0ELb0ELb1ELb1ELb0EEENS1_21CollectiveEpilogueFwdINS6_IJSA_NS7_ILi512EEESA_EEES9_SC_SE_Li256ELb1ELb1ELb1ELb0EEENS1_36VarlenDynamicPersistentTileSchedulerILi64ELi64ELi256ELi128ELb1ELb1ELb1ELb1ELb1ELb1EEEEEEEEEvNT_6ParamsE,"a",@progbits
	.sectionflags	@""
	.align	4
.nv.constant0._ZN7cutlass13device_kernelIN5flash11enable_sm90INS1_16FlashAttnFwdSm90INS1_25CollectiveMainloopFwdSm90ILi2EN4cute5tupleIJNS5_1CILi1EEES8_S8_EEENS6_IJNS7_ILi64EEESA_SA_EEELi512ENS_6half_tEfNS_4arch4Sm90ELb1ELb0ELb1ELb1ELb0ELb0ELb0ELb0ELb0ELb1ELb1ELb0EEENS1_21CollectiveEpilogueFwdINS6_IJSA_NS7_ILi512EEESA_EEES9_SC_SE_Li256ELb1ELb1ELb1ELb0EEENS1_36VarlenDynamicPersistentTileSchedulerILi64ELi64ELi256ELi128ELb1ELb1ELb1ELb1ELb1ELb1EEEEEEEEEvNT_6ParamsE:
	.zero		3328


//--------------------- .nv.constant0._ZN7cutlass13device_kernelIN5flash11enable_sm90INS1_16FlashAttnFwdSm90INS1_25CollectiveMainloopFwdSm90ILi2EN4cute5tupleIJNS5_1CILi1EEES8_S8_EEENS6_IJNS7_ILi64EEESA_SA_EEELi512ENS_6half_tEfNS_4arch4Sm90ELb1ELb0ELb1ELb1ELb0ELb1ELb0ELb0ELb0ELb1ELb1ELb0EEENS1_21CollectiveEpilogueFwdINS6_IJSA_NS7_ILi512EEESA_EEES9_SC_SE_Li256ELb1ELb1ELb1ELb0EEENS1_36VarlenDynamicPersistentTileSchedulerILi64ELi64ELi256ELi128ELb1ELb1ELb1ELb1ELb1ELb1EEEEEEEEEvNT_6ParamsE --------------------------
	.section	.nv.constant0._ZN7cutlass13device_kernelIN5flash11enable_sm90INS1_16FlashAttnFwdSm90INS1_25CollectiveMainloopFwdSm90ILi2EN4cute5tupleIJNS5_1CILi1EEES8_S8_EEENS6_IJNS7_ILi64EEESA_SA_EEELi512ENS_6half_tEfNS_4arch4Sm90ELb1ELb0ELb1ELb1ELb0ELb1ELb0ELb0ELb0ELb1ELb1ELb0EEENS1_21CollectiveEpilogueFwdINS6_IJSA_NS7_ILi512EEESA_EEES9_SC_SE_Li256ELb1ELb1ELb1ELb0EEENS1_36VarlenDynamicPersistentTileSchedulerILi64ELi64ELi256ELi128ELb1ELb1ELb1ELb1ELb1ELb1EEEEEEEEEvNT_6ParamsE,"a",@progbits
	.sectionflags	@""
	.align	4
.nv.constant0._ZN7cutlass13device_kernelIN5flash11enable_sm90INS1_16FlashAttnFwdSm90INS1_25CollectiveMainloopFwdSm90ILi2EN4cute5tupleIJNS5_1CILi1EEES8_S8_EEENS6_IJNS7_ILi64EEESA_SA_EEELi512ENS_6half_tEfNS_4arch4Sm90ELb1ELb0ELb1ELb1ELb0ELb1ELb0ELb0ELb0ELb1ELb1ELb0EEENS1_21CollectiveEpilogueFwdINS6_IJSA_NS7_ILi512EEESA_EEES9_SC_SE_Li256ELb1ELb1ELb1ELb0EEENS1_36VarlenDynamicPersistentTileSchedulerILi64ELi64ELi256ELi128ELb1ELb1ELb1ELb1ELb1ELb1EEEEEEEEEvNT_6ParamsE:
	.zero		3328


//--------------------- .nv.constant0._ZN7cutlass13device_kernelIN5flash11enable_sm90INS1_16FlashAttnFwdSm90INS1_25CollectiveMainloopFwdSm90ILi2EN4cute5tupleIJNS5_1CILi1EEES8_S8_EEENS6_IJNS7_ILi64EEESA_SA_EEELi512ENS_6half_tEfNS_4arch4Sm90ELb1ELb0ELb1ELb1ELb0ELb0ELb1ELb0ELb0ELb1ELb1ELb0EEENS1_21CollectiveEpilogueFwdINS6_IJSA_NS7_ILi512EEESA_EEES9_SC_SE_Li256ELb1ELb1ELb1ELb0EEENS1_36VarlenDynamicPersistentTileSchedulerILi64ELi64ELi256ELi128ELb1ELb1ELb1ELb1ELb1ELb1EEEEEEEEEvNT_6ParamsE --------------------------
	.section	.nv.constant0._ZN7cutlass13device_kernelIN5flash11enable_sm90INS1_16FlashAttnFwdSm90INS1_25CollectiveMainloopFwdSm90ILi2EN4cute5tupleIJNS5_1CILi1EEES8_S8_EEENS6_IJNS7_ILi64EEESA_SA_EEELi512ENS_6half_tEfNS_4arch4Sm90ELb1ELb0ELb1ELb1ELb0ELb0ELb1ELb0ELb0ELb1ELb1ELb0EEENS1_21CollectiveEpilogueFwdINS6_IJSA_NS7_ILi512EEESA_EEES9_SC_SE_Li256ELb1ELb1ELb1ELb0EEENS1_36VarlenDynamicPersistentTileSchedulerILi64ELi64ELi256ELi128ELb1ELb1ELb1ELb1ELb1ELb1EEEEEEEEEvNT_6ParamsE,"a",@progbits
	.sectionflags	@""
	.align	4
.nv.constant0._ZN7cutlass13device_kernelIN5flash11enable_sm90INS1_16FlashAttnFwdSm90INS1_25CollectiveMainloopFwdSm90ILi2EN4cute5tupleIJNS5_1CILi1EEES8_S8_EEENS6_IJNS7_ILi64EEESA_SA_EEELi512ENS_6half_tEfNS_4arch4Sm90ELb1ELb0ELb1ELb1ELb0ELb0ELb1ELb0ELb0ELb1ELb1ELb0EEENS1_21CollectiveEpilogueFwdINS6_IJSA_NS7_ILi512EEESA_EEES9_SC_SE_Li256ELb1ELb1ELb1ELb0EEENS1_36VarlenDynamicPersistentTileSchedulerILi64ELi64ELi256ELi128ELb1ELb1ELb1ELb1ELb1ELb1EEEEEEEEEvNT_6ParamsE:
	.zero		3584


//--------------------- .nv.constant0._ZN7cutlass13device_kernelIN5flash11enable_sm90INS1_16FlashAttnFwdSm90INS1_25CollectiveMainloopFwdSm90ILi2EN4cute5tupleIJNS5_1CILi1EEES8_S8_EEENS6_IJNS7_ILi64EEESA_SA_EEELi512ENS_6half_tEfNS_4arch4Sm90ELb1ELb0ELb1ELb1ELb0ELb1ELb1ELb0ELb0ELb1ELb1ELb0EEENS1_21CollectiveEpilogueFwdINS6_IJSA_NS7_ILi512EEESA_EEES9_SC_SE_Li256ELb1ELb1ELb1ELb0EEENS1_36VarlenDynamicPersistentTileSchedulerILi64ELi64ELi256ELi128ELb1ELb1ELb1ELb1ELb1ELb1EEEEEEEEEvNT_6ParamsE --------------------------
	.section	.nv.constant0._ZN7cutlass13device_kernelIN5flash11enable_sm90INS1_16FlashAttnFwdSm90INS1_25CollectiveMainloopFwdSm90ILi2EN4cute5tupleIJNS5_1CILi1EEES8_S8_EEENS6_IJNS7_ILi64EEESA_SA_EEELi512ENS_6half_tEfNS_4arch4Sm90ELb1ELb0ELb1ELb1ELb0ELb1ELb1ELb0ELb0ELb1ELb1ELb0EEENS1_21CollectiveEpilogueFwdINS6_IJSA_NS7_ILi512EEESA_EEES9_SC_SE_Li256ELb1ELb1ELb1ELb0EEENS1_36VarlenDynamicPersistentTileSchedulerILi64ELi64ELi256ELi128ELb1ELb1ELb1ELb1ELb1ELb1EEEEEEEEEvNT_6ParamsE,"a",@progbits
	.sectionflags	@""
	.align	4
.nv.constant0._ZN7cutlass13device_kernelIN5flash11enable_sm90INS1_16FlashAttnFwdSm90INS1_25CollectiveMainloopFwdSm90ILi2EN4cute5tupleIJNS5_1CILi1EEES8_S8_EEENS6_IJNS7_ILi64EEESA_SA_EEELi512ENS_6half_tEfNS_4arch4Sm90ELb1ELb0ELb1ELb1ELb0ELb1ELb1ELb0ELb0ELb1ELb1ELb0EEENS1_21CollectiveEpilogueFwdINS6_IJSA_NS7_ILi512EEESA_EEES9_SC_SE_Li256ELb1ELb1ELb1ELb0EEENS1_36VarlenDynamicPersistentTileSchedulerILi64ELi64ELi256ELi128ELb1ELb1ELb1ELb1ELb1ELb1EEEEEEEEEvNT_6ParamsE:
	.zero		3584


//--------------------- SYMBOLS --------------------------

	.type		.nv.reservedSmem.offset0,@object
	.size		.nv.reservedSmem.offset0,0x4
	.type		__assertfail,@function
